	.target	sm_90a

	.elftype	@"ET_EXEC"


//--------------------- .note.nv.tkinfo           --------------------------
	.section	.note.nv.tkinfo,"",@"SHT_NOTE"
	.sectionflags	@"SHF_NOTE_NV_TKINFO"
	.tkinfo
        /*0018*/ 	.word	0x00000002
        /*0030*/ 	.string	""
        /*0030*/ 	.string	"ptxas"
        /*0030*/ 	.string	"Cuda compilation tools, release 13.0, V13.0.88"
        /*0030*/ 	.string	"Build cuda_13.0.r13.0/compiler.36424714_0"
        /*0030*/ 	.string	"-arch sm_90a -m 64 "



//--------------------- .note.nv.cuinfo           --------------------------
	.section	.note.nv.cuinfo,"",@"SHT_NOTE"
	.sectionflags	@"SHF_NOTE_NV_CUINFO"
        /*0018*/ 	.short	0x0002
        /*001a*/ 	.short	0x005a
        /*001c*/ 	.short	0x0082
	.zero		2


//--------------------- .nv.info                  --------------------------
	.section	.nv.info,"",@"SHT_CUDA_INFO"
	.align	4


	//----- nvinfo : EIATTR_REGCOUNT
	.align		4
        /*0000*/ 	.byte	0x04, 0x2f
        /*0002*/ 	.short	(.L_12 - .L_11)
	.align		4
.L_11:
        /*0004*/ 	.word	index@(_ZN5flash16flash_fwd_kernelI23Flash_fwd_kernel_traitsILi192ELi64ELi64ELi4ELb0ELb0EN7cutlass10bfloat16_tE19Flash_kernel_traitsILi192ELi64ELi64ELi4ES3_EELb0ELb0ELb1ELb1ELb0ELb0ELb1ELb0EEEvNS_16Flash_fwd_paramsE)
        /*0008*/ 	.word	0x000000ff


	//----- nvinfo : EIATTR_FRAME_SIZE
	.align		4
.L_12:
        /*000c*/ 	.byte	0x04, 0x11
        /*000e*/ 	.short	(.L_14 - .L_13)
	.align		4
.L_13:
        /*0010*/ 	.word	index@(_ZN5flash16flash_fwd_kernelI23Flash_fwd_kernel_traitsILi192ELi64ELi64ELi4ELb0ELb0EN7cutlass10bfloat16_tE19Flash_kernel_traitsILi192ELi64ELi64ELi4ES3_EELb0ELb0ELb1ELb1ELb0ELb0ELb1ELb0EEEvNS_16Flash_fwd_paramsE)
        /*0014*/ 	.word	0x00000000


	//----- nvinfo : EIATTR_REGCOUNT
	.align		4
.L_14:
        /*0018*/ 	.byte	0x04, 0x2f
        /*001a*/ 	.short	(.L_16 - .L_15)
	.align		4
.L_15:
        /*001c*/ 	.word	index@(_ZN5flash16flash_fwd_kernelI23Flash_fwd_kernel_traitsILi192ELi64ELi64ELi4ELb0ELb0EN7cutlass10bfloat16_tE19Flash_kernel_traitsILi192ELi64ELi64ELi4ES3_EELb1ELb0ELb1ELb1ELb0ELb0ELb0ELb1EEEvNS_16Flash_fwd_paramsE)
        /*0020*/ 	.word	0x000000ff


	//----- nvinfo : EIATTR_FRAME_SIZE
	.align		4
.L_16:
        /*0024*/ 	.byte	0x04, 0x11
        /*0026*/ 	.short	(.L_18 - .L_17)
	.align		4
.L_17:
        /*0028*/ 	.word	index@(_ZN5flash16flash_fwd_kernelI23Flash_fwd_kernel_traitsILi192ELi64ELi64ELi4ELb0ELb0EN7cutlass10bfloat16_tE19Flash_kernel_traitsILi192ELi64ELi64ELi4ES3_EELb1ELb0ELb1ELb1ELb0ELb0ELb0ELb1EEEvNS_16Flash_fwd_paramsE)
        /*002c*/ 	.word	0x000000e0


	//----- nvinfo : EIATTR_REGCOUNT
	.align		4
.L_18:
        /*0030*/ 	.byte	0x04, 0x2f
        /*0032*/ 	.short	(.L_20 - .L_19)
	.align		4
.L_19:
        /*0034*/ 	.word	index@(_ZN5flash16flash_fwd_kernelI23Flash_fwd_kernel_traitsILi192ELi64ELi64ELi4ELb0ELb0EN7cutlass10bfloat16_tE19Flash_kernel_traitsILi192ELi64ELi64ELi4ES3_EELb0ELb0ELb1ELb0ELb0ELb0ELb1ELb0EEEvNS_16Flash_fwd_paramsE)
        /*0038*/ 	.word	0x000000ff


	//----- nvinfo : EIATTR_FRAME_SIZE
	.align		4
.L_20:
        /*003c*/ 	.byte	0x04, 0x11
        /*003e*/ 	.short	(.L_22 - .L_21)
	.align		4
.L_21:
        /*0040*/ 	.word	index@(_ZN5flash16flash_fwd_kernelI23Flash_fwd_kernel_traitsILi192ELi64ELi64ELi4ELb0ELb0EN7cutlass10bfloat16_tE19Flash_kernel_traitsILi192ELi64ELi64ELi4ES3_EELb0ELb0ELb1ELb0ELb0ELb0ELb1ELb0EEEvNS_16Flash_fwd_paramsE)
        /*0044*/ 	.word	0x00000000


	//----- nvinfo : EIATTR_REGCOUNT
	.align		4
.L_22:
        /*0048*/ 	.byte	0x04, 0x2f
        /*004a*/ 	.short	(.L_24 - .L_23)
	.align		4
.L_23:
        /*004c*/ 	.word	index@(_ZN5flash16flash_fwd_kernelI23Flash_fwd_kernel_traitsILi192ELi64ELi64ELi4ELb0ELb0EN7cutlass10bfloat16_tE19Flash_kernel_traitsILi192ELi64ELi64ELi4ES3_EELb1ELb0ELb1ELb0ELb0ELb0ELb0ELb1EEEvNS_16Flash_fwd_paramsE)
        /*0050*/ 	.word	0x000000ff


	//----- nvinfo : EIATTR_FRAME_SIZE
	.align		4
.L_24:
        /*0054*/ 	.byte	0x04, 0x11
        /*0056*/ 	.short	(.L_26 - .L_25)
	.align		4
.L_25:
        /*0058*/ 	.word	index@(_ZN5flash16flash_fwd_kernelI23Flash_fwd_kernel_traitsILi192ELi64ELi64ELi4ELb0ELb0EN7cutlass10bfloat16_tE19Flash_kernel_traitsILi192ELi64ELi64ELi4ES3_EELb1ELb0ELb1ELb0ELb0ELb0ELb0ELb1EEEvNS_16Flash_fwd_paramsE)
        /*005c*/ 	.word	0x000000c8


	//----- nvinfo : EIATTR_REGCOUNT
	.align		4
.L_26:
        /*0060*/ 	.byte	0x04, 0x2f
        /*0062*/ 	.short	(.L_28 - .L_27)
	.align		4
.L_27:
        /*0064*/ 	.word	index@(_ZN5flash16flash_fwd_kernelI23Flash_fwd_kernel_traitsILi192ELi64ELi64ELi4ELb0ELb0EN7cutlass10bfloat16_tE19Flash_kernel_traitsILi192ELi64ELi64ELi4ES3_EELb1ELb0ELb1ELb1ELb0ELb0ELb0ELb0EEEvNS_16Flash_fwd_paramsE)
        /*0068*/ 	.word	0x000000ff


	//----- nvinfo : EIATTR_FRAME_SIZE
	.align		4
.L_28:
        /*006c*/ 	.byte	0x04, 0x11
        /*006e*/ 	.short	(.L_30 - .L_29)
	.align		4
.L_29:
        /*0070*/ 	.word	index@(_ZN5flash16flash_fwd_kernelI23Flash_fwd_kernel_traitsILi192ELi64ELi64ELi4ELb0ELb0EN7cutlass10bfloat16_tE19Flash_kernel_traitsILi192ELi64ELi64ELi4ES3_EELb1ELb0ELb1ELb1ELb0ELb0ELb0ELb0EEEvNS_16Flash_fwd_paramsE)
        /*0074*/ 	.word	0x00000000


	//----- nvinfo : EIATTR_REGCOUNT
	.align		4
.L_30:
        /*0078*/ 	.byte	0x04, 0x2f
        /*007a*/ 	.short	(.L_32 - .L_31)
	.align		4
.L_31:
        /*007c*/ 	.word	index@(_ZN5flash16flash_fwd_kernelI23Flash_fwd_kernel_traitsILi192ELi64ELi64ELi4ELb0ELb0EN7cutlass10bfloat16_tE19Flash_kernel_traitsILi192ELi64ELi64ELi4ES3_EELb0ELb0ELb1ELb0ELb0ELb1ELb1ELb0EEEvNS_16Flash_fwd_paramsE)
        /*0080*/ 	.word	0x000000ff


	//----- nvinfo : EIATTR_FRAME_SIZE
	.align		4
.L_32:
        /*0084*/ 	.byte	0x04, 0x11
        /*0086*/ 	.short	(.L_34 - .L_33)
	.align		4
.L_33:
        /*0088*/ 	.word	index@(_ZN5flash16flash_fwd_kernelI23Flash_fwd_kernel_traitsILi192ELi64ELi64ELi4ELb0ELb0EN7cutlass10bfloat16_tE19Flash_kernel_traitsILi192ELi64ELi64ELi4ES3_EELb0ELb0ELb1ELb0ELb0ELb1ELb1ELb0EEEvNS_16Flash_fwd_paramsE)
        /*008c*/ 	.word	0x00000000


	//----- nvinfo : EIATTR_REGCOUNT
	.align		4
.L_34:
        /*0090*/ 	.byte	0x04, 0x2f
        /*0092*/ 	.short	(.L_36 - .L_35)
	.align		4
.L_35:
        /*0094*/ 	.word	index@(_ZN5flash16flash_fwd_kernelI23Flash_fwd_kernel_traitsILi192ELi64ELi64ELi4ELb0ELb0EN7cutlass10bfloat16_tE19Flash_kernel_traitsILi192ELi64ELi64ELi4ES3_EELb1ELb0ELb1ELb0ELb0ELb1ELb0ELb0EEEvNS_16Flash_fwd_paramsE)
        /*0098*/ 	.word	0x000000ff


	//----- nvinfo : EIATTR_FRAME_SIZE
	.align		4
.L_36:
        /*009c*/ 	.byte	0x04, 0x11
        /*009e*/ 	.short	(.L_38 - .L_37)
	.align		4
.L_37:
        /*00a0*/ 	.word	index@(_ZN5flash16flash_fwd_kernelI23Flash_fwd_kernel_traitsILi192ELi64ELi64ELi4ELb0ELb0EN7cutlass10bfloat16_tE19Flash_kernel_traitsILi192ELi64ELi64ELi4ES3_EELb1ELb0ELb1ELb0ELb0ELb1ELb0ELb0EEEvNS_16Flash_fwd_paramsE)
        /*00a4*/ 	.word	0x00000000


	//----- nvinfo : EIATTR_REGCOUNT
	.align		4
.L_38:
        /*00a8*/ 	.byte	0x04, 0x2f
        /*00aa*/ 	.short	(.L_40 - .L_39)
	.align		4
.L_39:
        /*00ac*/ 	.word	index@(_ZN5flash16flash_fwd_kernelI23Flash_fwd_kernel_traitsILi192ELi64ELi64ELi4ELb0ELb0EN7cutlass10bfloat16_tE19Flash_kernel_traitsILi192ELi64ELi64ELi4ES3_EELb0ELb0ELb0ELb1ELb0ELb0ELb1ELb0EEEvNS_16Flash_fwd_paramsE)
        /*00b0*/ 	.word	0x000000ff


	//----- nvinfo : EIATTR_FRAME_SIZE
	.align		4
.L_40:
        /*00b4*/ 	.byte	0x04, 0x11
        /*00b6*/ 	.short	(.L_42 - .L_41)
	.align		4
.L_41:
        /*00b8*/ 	.word	index@(_ZN5flash16flash_fwd_kernelI23Flash_fwd_kernel_traitsILi192ELi64ELi64ELi4ELb0ELb0EN7cutlass10bfloat16_tE19Flash_kernel_traitsILi192ELi64ELi64ELi4ES3_EELb0ELb0ELb0ELb1ELb0ELb0ELb1ELb0EEEvNS_16Flash_fwd_paramsE)
        /*00bc*/ 	.word	0x00000000


	//----- nvinfo : EIATTR_REGCOUNT
	.align		4
.L_42:
        /*00c0*/ 	.byte	0x04, 0x2f
        /*00c2*/ 	.short	(.L_44 - .L_43)
	.align		4
.L_43:
        /*00c4*/ 	.word	index@(_ZN5flash16flash_fwd_kernelI23Flash_fwd_kernel_traitsILi192ELi64ELi64ELi4ELb0ELb0EN7cutlass10bfloat16_tE19Flash_kernel_traitsILi192ELi64ELi64ELi4ES3_EELb1ELb0ELb0ELb1ELb0ELb0ELb0ELb1EEEvNS_16Flash_fwd_paramsE)
        /*00c8*/ 	.word	0x000000ff


	//----- nvinfo : EIATTR_FRAME_SIZE
	.align		4
.L_44:
        /*00cc*/ 	.byte	0x04, 0x11
        /*00ce*/ 	.short	(.L_46 - .L_45)
	.align		4
.L_45:
        /*00d0*/ 	.word	index@(_ZN5flash16flash_fwd_kernelI23Flash_fwd_kernel_traitsILi192ELi64ELi64ELi4ELb0ELb0EN7cutlass10bfloat16_tE19Flash_kernel_traitsILi192ELi64ELi64ELi4ES3_EELb1ELb0ELb0ELb1ELb0ELb0ELb0ELb1EEEvNS_16Flash_fwd_paramsE)
        /*00d4*/ 	.word	0x000000e0


	//----- nvinfo : EIATTR_REGCOUNT
	.align		4
.L_46:
        /*00d8*/ 	.byte	0x04, 0x2f
        /*00da*/ 	.short	(.L_48 - .L_47)
	.align		4
.L_47:
        /*00dc*/ 	.word	index@(_ZN5flash16flash_fwd_kernelI23Flash_fwd_kernel_traitsILi192ELi64ELi64ELi4ELb0ELb0EN7cutlass10bfloat16_tE19Flash_kernel_traitsILi192ELi64ELi64ELi4ES3_EELb0ELb0ELb0ELb0ELb0ELb0ELb1ELb0EEEvNS_16Flash_fwd_paramsE)
        /*00e0*/ 	.word	0x000000ff


	//----- nvinfo : EIATTR_FRAME_SIZE
	.align		4
.L_48:
        /*00e4*/ 	.byte	0x04, 0x11
        /*00e6*/ 	.short	(.L_50 - .L_49)
	.align		4
.L_49:
        /*00e8*/ 	.word	index@(_ZN5flash16flash_fwd_kernelI23Flash_fwd_kernel_traitsILi192ELi64ELi64ELi4ELb0ELb0EN7cutlass10bfloat16_tE19Flash_kernel_traitsILi192ELi64ELi64ELi4ES3_EELb0ELb0ELb0ELb0ELb0ELb0ELb1ELb0EEEvNS_16Flash_fwd_paramsE)
        /*00ec*/ 	.word	0x00000000


	//----- nvinfo : EIATTR_REGCOUNT
	.align		4
.L_50:
        /*00f0*/ 	.byte	0x04, 0x2f
        /*00f2*/ 	.short	(.L_52 - .L_51)
	.align		4
.L_51:
        /*00f4*/ 	.word	index@(_ZN5flash16flash_fwd_kernelI23Flash_fwd_kernel_traitsILi192ELi64ELi64ELi4ELb0ELb0EN7cutlass10bfloat16_tE19Flash_kernel_traitsILi192ELi64ELi64ELi4ES3_EELb1ELb0ELb0ELb0ELb0ELb0ELb0ELb1EEEvNS_16Flash_fwd_paramsE)
        /*00f8*/ 	.word	0x000000ff


	//----- nvinfo : EIATTR_FRAME_SIZE
	.align		4
.L_52:
        /*00fc*/ 	.byte	0x04, 0x11
        /*00fe*/ 	.short	(.L_54 - .L_53)
	.align		4
.L_53:
        /*0100*/ 	.word	index@(_ZN5flash16flash_fwd_kernelI23Flash_fwd_kernel_traitsILi192ELi64ELi64ELi4ELb0ELb0EN7cutlass10bfloat16_tE19Flash_kernel_traitsILi192ELi64ELi64ELi4ES3_EELb1ELb0ELb0ELb0ELb0ELb0ELb0ELb1EEEvNS_16Flash_fwd_paramsE)
        /*0104*/ 	.word	0x000000c0


	//----- nvinfo : EIATTR_REGCOUNT
	.align		4
.L_54:
        /*0108*/ 	.byte	0x04, 0x2f
        /*010a*/ 	.short	(.L_56 - .L_55)
	.align		4
.L_55:
        /*010c*/ 	.word	index@(_ZN5flash16flash_fwd_kernelI23Flash_fwd_kernel_traitsILi192ELi64ELi64ELi4ELb0ELb0EN7cutlass10bfloat16_tE19Flash_kernel_traitsILi192ELi64ELi64ELi4ES3_EELb1ELb0ELb0ELb1ELb0ELb0ELb0ELb0EEEvNS_16Flash_fwd_paramsE)
        /*0110*/ 	.word	0x000000f6


	//----- nvinfo : EIATTR_FRAME_SIZE
	.align		4
.L_56:
        /*0114*/ 	.byte	0x04, 0x11
        /*0116*/ 	.short	(.L_58 - .L_57)
	.align		4
.L_57:
        /*0118*/ 	.word	index@(_ZN5flash16flash_fwd_kernelI23Flash_fwd_kernel_traitsILi192ELi64ELi64ELi4ELb0ELb0EN7cutlass10bfloat16_tE19Flash_kernel_traitsILi192ELi64ELi64ELi4ES3_EELb1ELb0ELb0ELb1ELb0ELb0ELb0ELb0EEEvNS_16Flash_fwd_paramsE)
        /*011c*/ 	.word	0x00000000


	//----- nvinfo : EIATTR_REGCOUNT
	.align		4
.L_58:
        /*0120*/ 	.byte	0x04, 0x2f
        /*0122*/ 	.short	(.L_60 - .L_59)
	.align		4
.L_59:
        /*0124*/ 	.word	index@(_ZN5flash16flash_fwd_kernelI23Flash_fwd_kernel_traitsILi192ELi64ELi64ELi4ELb0ELb0EN7cutlass10bfloat16_tE19Flash_kernel_traitsILi192ELi64ELi64ELi4ES3_EELb0ELb0ELb0ELb0ELb0ELb1ELb1ELb0EEEvNS_16Flash_fwd_paramsE)
        /*0128*/ 	.word	0x000000ff


	//----- nvinfo : EIATTR_FRAME_SIZE
	.align		4
.L_60:
        /*012c*/ 	.byte	0x04, 0x11
        /*012e*/ 	.short	(.L_62 - .L_61)
	.align		4
.L_61:
        /*0130*/ 	.word	index@(_ZN5flash16flash_fwd_kernelI23Flash_fwd_kernel_traitsILi192ELi64ELi64ELi4ELb0ELb0EN7cutlass10bfloat16_tE19Flash_kernel_traitsILi192ELi64ELi64ELi4ES3_EELb0ELb0ELb0ELb0ELb0ELb1ELb1ELb0EEEvNS_16Flash_fwd_paramsE)
        /*0134*/ 	.word	0x00000000


	//----- nvinfo : EIATTR_REGCOUNT
	.align		4
.L_62:
        /*0138*/ 	.byte	0x04, 0x2f
        /*013a*/ 	.short	(.L_64 - .L_63)
	.align		4
.L_63:
        /*013c*/ 	.word	index@(_ZN5flash16flash_fwd_kernelI23Flash_fwd_kernel_traitsILi192ELi64ELi64ELi4ELb0ELb0EN7cutlass10bfloat16_tE19Flash_kernel_traitsILi192ELi64ELi64ELi4ES3_EELb1ELb0ELb0ELb0ELb0ELb1ELb0ELb0EEEvNS_16Flash_fwd_paramsE)
        /*0140*/ 	.word	0x000000e6


	//----- nvinfo : EIATTR_FRAME_SIZE
	.align		4
.L_64:
        /*0144*/ 	.byte	0x04, 0x11
        /*0146*/ 	.short	(.L_66 - .L_65)
	.align		4
.L_65:
        /*0148*/ 	.word	index@(_ZN5flash16flash_fwd_kernelI23Flash_fwd_kernel_traitsILi192ELi64ELi64ELi4ELb0ELb0EN7cutlass10bfloat16_tE19Flash_kernel_traitsILi192ELi64ELi64ELi4ES3_EELb1ELb0ELb0ELb0ELb0ELb1ELb0ELb0EEEvNS_16Flash_fwd_paramsE)
        /*014c*/ 	.word	0x00000000


	//----- nvinfo : EIATTR_REGCOUNT
	.align		4
.L_66:
        /*0150*/ 	.byte	0x04, 0x2f
        /*0152*/ 	.short	(.L_68 - .L_67)
	.align		4
.L_67:
        /*0154*/ 	.word	index@(_ZN5flash16flash_fwd_kernelI23Flash_fwd_kernel_traitsILi192ELi64ELi64ELi4ELb0ELb0EN7cutlass10bfloat16_tE19Flash_kernel_traitsILi192ELi64ELi64ELi4ES3_EELb1ELb0ELb1ELb0ELb0ELb0ELb0ELb0EEEvNS_16Flash_fwd_paramsE)
        /*0158*/ 	.word	0x000000ff


	//----- nvinfo : EIATTR_FRAME_SIZE
	.align		4
.L_68:
        /*015c*/ 	.byte	0x04, 0x11
        /*015e*/ 	.short	(.L_70 - .L_69)
	.align		4
.L_69:
        /*0160*/ 	.word	index@(_ZN5flash16flash_fwd_kernelI23Flash_fwd_kernel_traitsILi192ELi64ELi64ELi4ELb0ELb0EN7cutlass10bfloat16_tE19Flash_kernel_traitsILi192ELi64ELi64ELi4ES3_EELb1ELb0ELb1ELb0ELb0ELb0ELb0ELb0EEEvNS_16Flash_fwd_paramsE)
        /*0164*/ 	.word	0x00000000


	//----- nvinfo : EIATTR_REGCOUNT
	.align		4
.L_70:
        /*0168*/ 	.byte	0x04, 0x2f
        /*016a*/ 	.short	(.L_72 - .L_71)
	.align		4
.L_71:
        /*016c*/ 	.word	index@(_ZN5flash16flash_fwd_kernelI23Flash_fwd_kernel_traitsILi192ELi64ELi64ELi4ELb0ELb0EN7cutlass10bfloat16_tE19Flash_kernel_traitsILi192ELi64ELi64ELi4ES3_EELb1ELb0ELb0ELb0ELb0ELb0ELb0ELb0EEEvNS_16Flash_fwd_paramsE)
        /*0170*/ 	.word	0x000000fe


	//----- nvinfo : EIATTR_FRAME_SIZE
	.align		4
.L_72:
        /*0174*/ 	.byte	0x04, 0x11
        /*0176*/ 	.short	(.L_74 - .L_73)
	.align		4
.L_73:
        /*0178*/ 	.word	index@(_ZN5flash16flash_fwd_kernelI23Flash_fwd_kernel_traitsILi192ELi64ELi64ELi4ELb0ELb0EN7cutlass10bfloat16_tE19Flash_kernel_traitsILi192ELi64ELi64ELi4ES3_EELb1ELb0ELb0ELb0ELb0ELb0ELb0ELb0EEEvNS_16Flash_fwd_paramsE)
        /*017c*/ 	.word	0x00000000


	//----- nvinfo : EIATTR_REGCOUNT
	.align		4
.L_74:
        /*0180*/ 	.byte	0x04, 0x2f
        /*0182*/ 	.short	(.L_76 - .L_75)
	.align		4
.L_75:
        /*0184*/ 	.word	index@(_ZN5flash16flash_fwd_kernelI23Flash_fwd_kernel_traitsILi192ELi128ELi64ELi8ELb0ELb0EN7cutlass10bfloat16_tE19Flash_kernel_traitsILi192ELi128ELi64ELi8ES3_EELb0ELb0ELb1ELb1ELb0ELb0ELb1ELb0EEEvNS_16Flash_fwd_paramsE)
        /*0188*/ 	.word	0x000000ff


	//----- nvinfo : EIATTR_FRAME_SIZE
	.align		4
.L_76:
        /*018c*/ 	.byte	0x04, 0x11
        /*018e*/ 	.short	(.L_78 - .L_77)
	.align		4
.L_77:
        /*0190*/ 	.word	index@(_ZN5flash16flash_fwd_kernelI23Flash_fwd_kernel_traitsILi192ELi128ELi64ELi8ELb0ELb0EN7cutlass10bfloat16_tE19Flash_kernel_traitsILi192ELi128ELi64ELi8ES3_EELb0ELb0ELb1ELb1ELb0ELb0ELb1ELb0EEEvNS_16Flash_fwd_paramsE)
        /*0194*/ 	.word	0x00000000


	//----- nvinfo : EIATTR_REGCOUNT
	.align		4
.L_78:
        /*0198*/ 	.byte	0x04, 0x2f
        /*019a*/ 	.short	(.L_80 - .L_79)
	.align		4
.L_79:
        /*019c*/ 	.word	index@(_ZN5flash16flash_fwd_kernelI23Flash_fwd_kernel_traitsILi192ELi128ELi64ELi8ELb0ELb0EN7cutlass10bfloat16_tE19Flash_kernel_traitsILi192ELi128ELi64ELi8ES3_EELb0ELb0ELb1ELb1ELb0ELb0ELb0ELb0EEEvNS_16Flash_fwd_paramsE)
        /*01a0*/ 	.word	0x000000ff


	//----- nvinfo : EIATTR_FRAME_SIZE
	.align		4
.L_80:
        /*01a4*/ 	.byte	0x04, 0x11
        /*01a6*/ 	.short	(.L_82 - .L_81)
	.align		4
.L_81:
        /*01a8*/ 	.word	index@(_ZN5flash16flash_fwd_kernelI23Flash_fwd_kernel_traitsILi192ELi128ELi64ELi8ELb0ELb0EN7cutlass10bfloat16_tE19Flash_kernel_traitsILi192ELi128ELi64ELi8ES3_EELb0ELb0ELb1ELb1ELb0ELb0ELb0ELb0EEEvNS_16Flash_fwd_paramsE)
        /*01ac*/ 	.word	0x00000000


	//----- nvinfo : EIATTR_REGCOUNT
	.align		4
.L_82:
        /*01b0*/ 	.byte	0x04, 0x2f
        /*01b2*/ 	.short	(.L_84 - .L_83)
	.align		4
.L_83:
        /*01b4*/ 	.word	index@(_ZN5flash16flash_fwd_kernelI23Flash_fwd_kernel_traitsILi192ELi128ELi64ELi8ELb0ELb0EN7cutlass10bfloat16_tE19Flash_kernel_traitsILi192ELi128ELi64ELi8ES3_EELb0ELb0ELb1ELb0ELb0ELb0ELb1ELb0EEEvNS_16Flash_fwd_paramsE)
        /*01b8*/ 	.word	0x000000ff


	//----- nvinfo : EIATTR_FRAME_SIZE
	.align		4
.L_84:
        /*01bc*/ 	.byte	0x04, 0x11
        /*01be*/ 	.short	(.L_86 - .L_85)
	.align		4
.L_85:
        /*01c0*/ 	.word	index@(_ZN5flash16flash_fwd_kernelI23Flash_fwd_kernel_traitsILi192ELi128ELi64ELi8ELb0ELb0EN7cutlass10bfloat16_tE19Flash_kernel_traitsILi192ELi128ELi64ELi8ES3_EELb0ELb0ELb1ELb0ELb0ELb0ELb1ELb0EEEvNS_16Flash_fwd_paramsE)
        /*01c4*/ 	.word	0x00000000


	//----- nvinfo : EIATTR_REGCOUNT
	.align		4
.L_86:
        /*01c8*/ 	.byte	0x04, 0x2f
        /*01ca*/ 	.short	(.L_88 - .L_87)
	.align		4
.L_87:
        /*01cc*/ 	.word	index@(_ZN5flash16flash_fwd_kernelI23Flash_fwd_kernel_traitsILi192ELi128ELi64ELi8ELb0ELb0EN7cutlass10bfloat16_tE19Flash_kernel_traitsILi192ELi128ELi64ELi8ES3_EELb0ELb0ELb1ELb0ELb0ELb0ELb0ELb0EEEvNS_16Flash_fwd_paramsE)
        /*01d0*/ 	.word	0x000000ff


	//----- nvinfo : EIATTR_FRAME_SIZE
	.align		4
.L_88:
        /*01d4*/ 	.byte	0x04, 0x11
        /*01d6*/ 	.short	(.L_90 - .L_89)
	.align		4
.L_89:
        /*01d8*/ 	.word	index@(_ZN5flash16flash_fwd_kernelI23Flash_fwd_kernel_traitsILi192ELi128ELi64ELi8ELb0ELb0EN7cutlass10bfloat16_tE19Flash_kernel_traitsILi192ELi128ELi64ELi8ES3_EELb0ELb0ELb1ELb0ELb0ELb0ELb0ELb0EEEvNS_16Flash_fwd_paramsE)
        /*01dc*/ 	.word	0x00000000


	//----- nvinfo : EIATTR_REGCOUNT
	.align		4
.L_90:
        /*01e0*/ 	.byte	0x04, 0x2f
        /*01e2*/ 	.short	(.L_92 - .L_91)
	.align		4
.L_91:
        /*01e4*/ 	.word	index@(_ZN5flash16flash_fwd_kernelI23Flash_fwd_kernel_traitsILi192ELi128ELi64ELi8ELb0ELb0EN7cutlass10bfloat16_tE19Flash_kernel_traitsILi192ELi128ELi64ELi8ES3_EELb0ELb0ELb1ELb0ELb0ELb1ELb1ELb0EEEvNS_16Flash_fwd_paramsE)
        /*01e8*/ 	.word	0x000000ff


	//----- nvinfo : EIATTR_FRAME_SIZE
	.align		4
.L_92:
        /*01ec*/ 	.byte	0x04, 0x11
        /*01ee*/ 	.short	(.L_94 - .L_93)
	.align		4
.L_93:
        /*01f0*/ 	.word	index@(_ZN5flash16flash_fwd_kernelI23Flash_fwd_kernel_traitsILi192ELi128ELi64ELi8ELb0ELb0EN7cutlass10bfloat16_tE19Flash_kernel_traitsILi192ELi128ELi64ELi8ES3_EELb0ELb0ELb1ELb0ELb0ELb1ELb1ELb0EEEvNS_16Flash_fwd_paramsE)
        /*01f4*/ 	.word	0x00000000


	//----- nvinfo : EIATTR_REGCOUNT
	.align		4
.L_94:
        /*01f8*/ 	.byte	0x04, 0x2f
        /*01fa*/ 	.short	(.L_96 - .L_95)
	.align		4
.L_95:
        /*01fc*/ 	.word	index@(_ZN5flash16flash_fwd_kernelI23Flash_fwd_kernel_traitsILi192ELi128ELi64ELi8ELb0ELb0EN7cutlass10bfloat16_tE19Flash_kernel_traitsILi192ELi128ELi64ELi8ES3_EELb0ELb0ELb1ELb0ELb0ELb1ELb0ELb0EEEvNS_16Flash_fwd_paramsE)
        /*0200*/ 	.word	0x000000ff


	//----- nvinfo : EIATTR_FRAME_SIZE
	.align		4
.L_96:
        /*0204*/ 	.byte	0x04, 0x11
        /*0206*/ 	.short	(.L_98 - .L_97)
	.align		4
.L_97:
        /*0208*/ 	.word	index@(_ZN5flash16flash_fwd_kernelI23Flash_fwd_kernel_traitsILi192ELi128ELi64ELi8ELb0ELb0EN7cutlass10bfloat16_tE19Flash_kernel_traitsILi192ELi128ELi64ELi8ES3_EELb0ELb0ELb1ELb0ELb0ELb1ELb0ELb0EEEvNS_16Flash_fwd_paramsE)
        /*020c*/ 	.word	0x00000000


	//----- nvinfo : EIATTR_REGCOUNT
	.align		4
.L_98:
        /*0210*/ 	.byte	0x04, 0x2f
        /*0212*/ 	.short	(.L_100 - .L_99)
	.align		4
.L_99:
        /*0214*/ 	.word	index@(_ZN5flash16flash_fwd_kernelI23Flash_fwd_kernel_traitsILi192ELi128ELi64ELi8ELb0ELb0EN7cutlass10bfloat16_tE19Flash_kernel_traitsILi192ELi128ELi64ELi8ES3_EELb0ELb0ELb0ELb1ELb0ELb0ELb1ELb0EEEvNS_16Flash_fwd_paramsE)
        /*0218*/ 	.word	0x000000ff


	//----- nvinfo : EIATTR_FRAME_SIZE
	.align		4
.L_100:
        /*021c*/ 	.byte	0x04, 0x11
        /*021e*/ 	.short	(.L_102 - .L_101)
	.align		4
.L_101:
        /*0220*/ 	.word	index@(_ZN5flash16flash_fwd_kernelI23Flash_fwd_kernel_traitsILi192ELi128ELi64ELi8ELb0ELb0EN7cutlass10bfloat16_tE19Flash_kernel_traitsILi192ELi128ELi64ELi8ES3_EELb0ELb0ELb0ELb1ELb0ELb0ELb1ELb0EEEvNS_16Flash_fwd_paramsE)
        /*0224*/ 	.word	0x00000000


	//----- nvinfo : EIATTR_REGCOUNT
	.align		4
.L_102:
        /*0228*/ 	.byte	0x04, 0x2f
        /*022a*/ 	.short	(.L_104 - .L_103)
	.align		4
.L_103:
        /*022c*/ 	.word	index@(_ZN5flash16flash_fwd_kernelI23Flash_fwd_kernel_traitsILi192ELi128ELi64ELi8ELb0ELb0EN7cutlass10bfloat16_tE19Flash_kernel_traitsILi192ELi128ELi64ELi8ES3_EELb0ELb0ELb0ELb1ELb0ELb0ELb0ELb0EEEvNS_16Flash_fwd_paramsE)
        /*0230*/ 	.word	0x000000f4


	//----- nvinfo : EIATTR_FRAME_SIZE
	.align		4
.L_104:
        /*0234*/ 	.byte	0x04, 0x11
        /*0236*/ 	.short	(.L_106 - .L_105)
	.align		4
.L_105:
        /*0238*/ 	.word	index@(_ZN5flash16flash_fwd_kernelI23Flash_fwd_kernel_traitsILi192ELi128ELi64ELi8ELb0ELb0EN7cutlass10bfloat16_tE19Flash_kernel_traitsILi192ELi128ELi64ELi8ES3_EELb0ELb0ELb0ELb1ELb0ELb0ELb0ELb0EEEvNS_16Flash_fwd_paramsE)
        /*023c*/ 	.word	0x00000000


	//----- nvinfo : EIATTR_REGCOUNT
	.align		4
.L_106:
        /*0240*/ 	.byte	0x04, 0x2f
        /*0242*/ 	.short	(.L_108 - .L_107)
	.align		4
.L_107:
        /*0244*/ 	.word	index@(_ZN5flash16flash_fwd_kernelI23Flash_fwd_kernel_traitsILi192ELi128ELi64ELi8ELb0ELb0EN7cutlass10bfloat16_tE19Flash_kernel_traitsILi192ELi128ELi64ELi8ES3_EELb0ELb0ELb0ELb0ELb0ELb0ELb1ELb0EEEvNS_16Flash_fwd_paramsE)
        /*0248*/ 	.word	0x000000ff


	//----- nvinfo : EIATTR_FRAME_SIZE
	.align		4
.L_108:
        /*024c*/ 	.byte	0x04, 0x11
        /*024e*/ 	.short	(.L_110 - .L_109)
	.align		4
.L_109:
        /*0250*/ 	.word	index@(_ZN5flash16flash_fwd_kernelI23Flash_fwd_kernel_traitsILi192ELi128ELi64ELi8ELb0ELb0EN7cutlass10bfloat16_tE19Flash_kernel_traitsILi192ELi128ELi64ELi8ES3_EELb0ELb0ELb0ELb0ELb0ELb0ELb1ELb0EEEvNS_16Flash_fwd_paramsE)
        /*0254*/ 	.word	0x00000000


	//----- nvinfo : EIATTR_REGCOUNT
	.align		4
.L_110:
        /*0258*/ 	.byte	0x04, 0x2f
        /*025a*/ 	.short	(.L_112 - .L_111)
	.align		4
.L_111:
        /*025c*/ 	.word	index@(_ZN5flash16flash_fwd_kernelI23Flash_fwd_kernel_traitsILi192ELi128ELi64ELi8ELb0ELb0EN7cutlass10bfloat16_tE19Flash_kernel_traitsILi192ELi128ELi64ELi8ES3_EELb0ELb0ELb0ELb0ELb0ELb0ELb0ELb0EEEvNS_16Flash_fwd_paramsE)
        /*0260*/ 	.word	0x000000f2


	//----- nvinfo : EIATTR_FRAME_SIZE
	.align		4
.L_112:
        /*0264*/ 	.byte	0x04, 0x11
        /*0266*/ 	.short	(.L_114 - .L_113)
	.align		4
.L_113:
        /*0268*/ 	.word	index@(_ZN5flash16flash_fwd_kernelI23Flash_fwd_kernel_traitsILi192ELi128ELi64ELi8ELb0ELb0EN7cutlass10bfloat16_tE19Flash_kernel_traitsILi192ELi128ELi64ELi8ES3_EELb0ELb0ELb0ELb0ELb0ELb0ELb0ELb0EEEvNS_16Flash_fwd_paramsE)
        /*026c*/ 	.word	0x00000000


	//----- nvinfo : EIATTR_REGCOUNT
	.align		4
.L_114:
        /*0270*/ 	.byte	0x04, 0x2f
        /*0272*/ 	.short	(.L_116 - .L_115)
	.align		4
.L_115:
        /*0274*/ 	.word	index@(_ZN5flash16flash_fwd_kernelI23Flash_fwd_kernel_traitsILi192ELi128ELi64ELi8ELb0ELb0EN7cutlass10bfloat16_tE19Flash_kernel_traitsILi192ELi128ELi64ELi8ES3_EELb0ELb0ELb0ELb0ELb0ELb1ELb1ELb0EEEvNS_16Flash_fwd_paramsE)
        /*0278*/ 	.word	0x000000ff


	//----- nvinfo : EIATTR_FRAME_SIZE
	.align		4
.L_116:
        /*027c*/ 	.byte	0x04, 0x11
        /*027e*/ 	.short	(.L_118 - .L_117)
	.align		4
.L_117:
        /*0280*/ 	.word	index@(_ZN5flash16flash_fwd_kernelI23Flash_fwd_kernel_traitsILi192ELi128ELi64ELi8ELb0ELb0EN7cutlass10bfloat16_tE19Flash_kernel_traitsILi192ELi128ELi64ELi8ES3_EELb0ELb0ELb0ELb0ELb0ELb1ELb1ELb0EEEvNS_16Flash_fwd_paramsE)
        /*0284*/ 	.word	0x00000000


	//----- nvinfo : EIATTR_REGCOUNT
	.align		4
.L_118:
        /*0288*/ 	.byte	0x04, 0x2f
        /*028a*/ 	.short	(.L_120 - .L_119)
	.align		4
.L_119:
        /*028c*/ 	.word	index@(_ZN5flash16flash_fwd_kernelI23Flash_fwd_kernel_traitsILi192ELi128ELi64ELi8ELb0ELb0EN7cutlass10bfloat16_tE19Flash_kernel_traitsILi192ELi128ELi64ELi8ES3_EELb0ELb0ELb0ELb0ELb0ELb1ELb0ELb0EEEvNS_16Flash_fwd_paramsE)
        /*0290*/ 	.word	0x000000e4


	//----- nvinfo : EIATTR_FRAME_SIZE
	.align		4
.L_120:
        /*0294*/ 	.byte	0x04, 0x11
        /*0296*/ 	.short	(.L_122 - .L_121)
	.align		4
.L_121:
        /*0298*/ 	.word	index@(_ZN5flash16flash_fwd_kernelI23Flash_fwd_kernel_traitsILi192ELi128ELi64ELi8ELb0ELb0EN7cutlass10bfloat16_tE19Flash_kernel_traitsILi192ELi128ELi64ELi8ES3_EELb0ELb0ELb0ELb0ELb0ELb1ELb0ELb0EEEvNS_16Flash_fwd_paramsE)
        /*029c*/ 	.word	0x00000000


	//----- nvinfo : EIATTR_MIN_STACK_SIZE
	.align		4
.L_122:
        /*02a0*/ 	.byte	0x04, 0x12
        /*02a2*/ 	.short	(.L_124 - .L_123)
	.align		4
.L_123:
        /*02a4*/ 	.word	index@(_ZN5flash16flash_fwd_kernelI23Flash_fwd_kernel_traitsILi192ELi128ELi64ELi8ELb0ELb0EN7cutlass10bfloat16_tE19Flash_kernel_traitsILi192ELi128ELi64ELi8ES3_EELb0ELb0ELb0ELb0ELb0ELb1ELb0ELb0EEEvNS_16Flash_fwd_paramsE)
        /*02a8*/ 	.word	0x00000000


	//----- nvinfo : EIATTR_MIN_STACK_SIZE
	.align		4
.L_124:
        /*02ac*/ 	.byte	0x04, 0x12
        /*02ae*/ 	.short	(.L_126 - .L_125)
	.align		4
.L_125:
        /*02b0*/ 	.word	index@(_ZN5flash16flash_fwd_kernelI23Flash_fwd_kernel_traitsILi192ELi128ELi64ELi8ELb0ELb0EN7cutlass10bfloat16_tE19Flash_kernel_traitsILi192ELi128ELi64ELi8ES3_EELb0ELb0ELb0ELb0ELb0ELb1ELb1ELb0EEEvNS_16Flash_fwd_paramsE)
        /*02b4*/ 	.word	0x00000000


	//----- nvinfo : EIATTR_MIN_STACK_SIZE
	.align		4
.L_126:
        /*02b8*/ 	.byte	0x04, 0x12
        /*02ba*/ 	.short	(.L_128 - .L_127)
	.align		4
.L_127:
        /*02bc*/ 	.word	index@(_ZN5flash16flash_fwd_kernelI23Flash_fwd_kernel_traitsILi192ELi128ELi64ELi8ELb0ELb0EN7cutlass10bfloat16_tE19Flash_kernel_traitsILi192ELi128ELi64ELi8ES3_EELb0ELb0ELb0ELb0ELb0ELb0ELb0ELb0EEEvNS_16Flash_fwd_paramsE)
        /*02c0*/ 	.word	0x00000000


	//----- nvinfo : EIATTR_MIN_STACK_SIZE
	.align		4
.L_128:
        /*02c4*/ 	.byte	0x04, 0x12
        /*02c6*/ 	.short	(.L_130 - .L_129)
	.align		4
.L_129:
        /*02c8*/ 	.word	index@(_ZN5flash16flash_fwd_kernelI23Flash_fwd_kernel_traitsILi192ELi128ELi64ELi8ELb0ELb0EN7cutlass10bfloat16_tE19Flash_kernel_traitsILi192ELi128ELi64ELi8ES3_EELb0ELb0ELb0ELb0ELb0ELb0ELb1ELb0EEEvNS_16Flash_fwd_paramsE)
        /*02cc*/ 	.word	0x00000000


	//----- nvinfo : EIATTR_MIN_STACK_SIZE
	.align		4
.L_130:
        /*02d0*/ 	.byte	0x04, 0x12
        /*02d2*/ 	.short	(.L_132 - .L_131)
	.align		4
.L_131:
        /*02d4*/ 	.word	index@(_ZN5flash16flash_fwd_kernelI23Flash_fwd_kernel_traitsILi192ELi128ELi64ELi8ELb0ELb0EN7cutlass10bfloat16_tE19Flash_kernel_traitsILi192ELi128ELi64ELi8ES3_EELb0ELb0ELb0ELb1ELb0ELb0ELb0ELb0EEEvNS_16Flash_fwd_paramsE)
        /*02d8*/ 	.word	0x00000000


	//----- nvinfo : EIATTR_MIN_STACK_SIZE
	.align		4
.L_132:
        /*02dc*/ 	.byte	0x04, 0x12
        /*02de*/ 	.short	(.L_134 - .L_133)
	.align		4
.L_133:
        /*02e0*/ 	.word	index@(_ZN5flash16flash_fwd_kernelI23Flash_fwd_kernel_traitsILi192ELi128ELi64ELi8ELb0ELb0EN7cutlass10bfloat16_tE19Flash_kernel_traitsILi192ELi128ELi64ELi8ES3_EELb0ELb0ELb0ELb1ELb0ELb0ELb1ELb0EEEvNS_16Flash_fwd_paramsE)
        /*02e4*/ 	.word	0x00000000


	//----- nvinfo : EIATTR_MIN_STACK_SIZE
	.align		4
.L_134:
        /*02e8*/ 	.byte	0x04, 0x12
        /*02ea*/ 	.short	(.L_136 - .L_135)
	.align		4
.L_135:
        /*02ec*/ 	.word	index@(_ZN5flash16flash_fwd_kernelI23Flash_fwd_kernel_traitsILi192ELi128ELi64ELi8ELb0ELb0EN7cutlass10bfloat16_tE19Flash_kernel_traitsILi192ELi128ELi64ELi8ES3_EELb0ELb0ELb1ELb0ELb0ELb1ELb0ELb0EEEvNS_16Flash_fwd_paramsE)
        /*02f0*/ 	.word	0x00000000


	//----- nvinfo : EIATTR_MIN_STACK_SIZE
	.align		4
.L_136:
        /*02f4*/ 	.byte	0x04, 0x12
        /*02f6*/ 	.short	(.L_138 - .L_137)
	.align		4
.L_137:
        /*02f8*/ 	.word	index@(_ZN5flash16flash_fwd_kernelI23Flash_fwd_kernel_traitsILi192ELi128ELi64ELi8ELb0ELb0EN7cutlass10bfloat16_tE19Flash_kernel_traitsILi192ELi128ELi64ELi8ES3_EELb0ELb0ELb1ELb0ELb0ELb1ELb1ELb0EEEvNS_16Flash_fwd_paramsE)
        /*02fc*/ 	.word	0x00000000


	//----- nvinfo : EIATTR_MIN_STACK_SIZE
	.align		4
.L_138:
        /*0300*/ 	.byte	0x04, 0x12
        /*0302*/ 	.short	(.L_140 - .L_139)
	.align		4
.L_139:
        /*0304*/ 	.word	index@(_ZN5flash16flash_fwd_kernelI23Flash_fwd_kernel_traitsILi192ELi128ELi64ELi8ELb0ELb0EN7cutlass10bfloat16_tE19Flash_kernel_traitsILi192ELi128ELi64ELi8ES3_EELb0ELb0ELb1ELb0ELb0ELb0ELb0ELb0EEEvNS_16Flash_fwd_paramsE)
        /*0308*/ 	.word	0x00000000


	//----- nvinfo : EIATTR_MIN_STACK_SIZE
	.align		4
.L_140:
        /*030c*/ 	.byte	0x04, 0x12
        /*030e*/ 	.short	(.L_142 - .L_141)
	.align		4
.L_141:
        /*0310*/ 	.word	index@(_ZN5flash16flash_fwd_kernelI23Flash_fwd_kernel_traitsILi192ELi128ELi64ELi8ELb0ELb0EN7cutlass10bfloat16_tE19Flash_kernel_traitsILi192ELi128ELi64ELi8ES3_EELb0ELb0ELb1ELb0ELb0ELb0ELb1ELb0EEEvNS_16Flash_fwd_paramsE)
        /*0314*/ 	.word	0x00000000


	//----- nvinfo : EIATTR_MIN_STACK_SIZE
	.align		4
.L_142:
        /*0318*/ 	.byte	0x04, 0x12
        /*031a*/ 	.short	(.L_144 - .L_143)
	.align		4
.L_143:
        /*031c*/ 	.word	index@(_ZN5flash16flash_fwd_kernelI23Flash_fwd_kernel_traitsILi192ELi128ELi64ELi8ELb0ELb0EN7cutlass10bfloat16_tE19Flash_kernel_traitsILi192ELi128ELi64ELi8ES3_EELb0ELb0ELb1ELb1ELb0ELb0ELb0ELb0EEEvNS_16Flash_fwd_paramsE)
        /*0320*/ 	.word	0x00000000


	//----- nvinfo : EIATTR_MIN_STACK_SIZE
	.align		4
.L_144:
        /*0324*/ 	.byte	0x04, 0x12
        /*0326*/ 	.short	(.L_146 - .L_145)
	.align		4
.L_145:
        /*0328*/ 	.word	index@(_ZN5flash16flash_fwd_kernelI23Flash_fwd_kernel_traitsILi192ELi128ELi64ELi8ELb0ELb0EN7cutlass10bfloat16_tE19Flash_kernel_traitsILi192ELi128ELi64ELi8ES3_EELb0ELb0ELb1ELb1ELb0ELb0ELb1ELb0EEEvNS_16Flash_fwd_paramsE)
        /*032c*/ 	.word	0x00000000


	//----- nvinfo : EIATTR_MIN_STACK_SIZE
	.align		4
.L_146:
        /*0330*/ 	.byte	0x04, 0x12
        /*0332*/ 	.short	(.L_148 - .L_147)
	.align		4
.L_147:
        /*0334*/ 	.word	index@(_ZN5flash16flash_fwd_kernelI23Flash_fwd_kernel_traitsILi192ELi64ELi64ELi4ELb0ELb0EN7cutlass10bfloat16_tE19Flash_kernel_traitsILi192ELi64ELi64ELi4ES3_EELb1ELb0ELb0ELb0ELb0ELb0ELb0ELb0EEEvNS_16Flash_fwd_paramsE)
        /*0338*/ 	.word	0x00000000


	//----- nvinfo : EIATTR_MIN_STACK_SIZE
	.align		4
.L_148:
        /*033c*/ 	.byte	0x04, 0x12
        /*033e*/ 	.short	(.L_150 - .L_149)
	.align		4
.L_149:
        /*0340*/ 	.word	index@(_ZN5flash16flash_fwd_kernelI23Flash_fwd_kernel_traitsILi192ELi64ELi64ELi4ELb0ELb0EN7cutlass10bfloat16_tE19Flash_kernel_traitsILi192ELi64ELi64ELi4ES3_EELb1ELb0ELb1ELb0ELb0ELb0ELb0ELb0EEEvNS_16Flash_fwd_paramsE)
        /*0344*/ 	.word	0x00000000


	//----- nvinfo : EIATTR_MIN_STACK_SIZE
	.align		4
.L_150:
        /*0348*/ 	.byte	0x04, 0x12
        /*034a*/ 	.short	(.L_152 - .L_151)
	.align		4
.L_151:
        /*034c*/ 	.word	index@(_ZN5flash16flash_fwd_kernelI23Flash_fwd_kernel_traitsILi192ELi64ELi64ELi4ELb0ELb0EN7cutlass10bfloat16_tE19Flash_kernel_traitsILi192ELi64ELi64ELi4ES3_EELb1ELb0ELb0ELb0ELb0ELb1ELb0ELb0EEEvNS_16Flash_fwd_paramsE)
        /*0350*/ 	.word	0x00000000


	//----- nvinfo : EIATTR_MIN_STACK_SIZE
	.align		4
.L_152:
        /*0354*/ 	.byte	0x04, 0x12
        /*0356*/ 	.short	(.L_154 - .L_153)
	.align		4
.L_153:
        /*0358*/ 	.word	index@(_ZN5flash16flash_fwd_kernelI23Flash_fwd_kernel_traitsILi192ELi64ELi64ELi4ELb0ELb0EN7cutlass10bfloat16_tE19Flash_kernel_traitsILi192ELi64ELi64ELi4ES3_EELb0ELb0ELb0ELb0ELb0ELb1ELb1ELb0EEEvNS_16Flash_fwd_paramsE)
        /*035c*/ 	.word	0x00000000


	//----- nvinfo : EIATTR_MIN_STACK_SIZE
	.align		4
.L_154:
        /*0360*/ 	.byte	0x04, 0x12
        /*0362*/ 	.short	(.L_156 - .L_155)
	.align		4
.L_155:
        /*0364*/ 	.word	index@(_ZN5flash16flash_fwd_kernelI23Flash_fwd_kernel_traitsILi192ELi64ELi64ELi4ELb0ELb0EN7cutlass10bfloat16_tE19Flash_kernel_traitsILi192ELi64ELi64ELi4ES3_EELb1ELb0ELb0ELb1ELb0ELb0ELb0ELb0EEEvNS_16Flash_fwd_paramsE)
        /*0368*/ 	.word	0x00000000


	//----- nvinfo : EIATTR_MIN_STACK_SIZE
	.align		4
.L_156:
        /*036c*/ 	.byte	0x04, 0x12
        /*036e*/ 	.short	(.L_158 - .L_157)
	.align		4
.L_157:
        /*0370*/ 	.word	index@(_ZN5flash16flash_fwd_kernelI23Flash_fwd_kernel_traitsILi192ELi64ELi64ELi4ELb0ELb0EN7cutlass10bfloat16_tE19Flash_kernel_traitsILi192ELi64ELi64ELi4ES3_EELb1ELb0ELb0ELb0ELb0ELb0ELb0ELb1EEEvNS_16Flash_fwd_paramsE)
        /*0374*/ 	.word	0x000000c0


	//----- nvinfo : EIATTR_MIN_STACK_SIZE
	.align		4
.L_158:
        /*0378*/ 	.byte	0x04, 0x12
        /*037a*/ 	.short	(.L_160 - .L_159)
	.align		4
.L_159:
        /*037c*/ 	.word	index@(_ZN5flash16flash_fwd_kernelI23Flash_fwd_kernel_traitsILi192ELi64ELi64ELi4ELb0ELb0EN7cutlass10bfloat16_tE19Flash_kernel_traitsILi192ELi64ELi64ELi4ES3_EELb0ELb0ELb0ELb0ELb0ELb0ELb1ELb0EEEvNS_16Flash_fwd_paramsE)
        /*0380*/ 	.word	0x00000000


	//----- nvinfo : EIATTR_MIN_STACK_SIZE
	.align		4
.L_160:
        /*0384*/ 	.byte	0x04, 0x12
        /*0386*/ 	.short	(.L_162 - .L_161)
	.align		4
.L_161:
        /*0388*/ 	.word	index@(_ZN5flash16flash_fwd_kernelI23Flash_fwd_kernel_traitsILi192ELi64ELi64ELi4ELb0ELb0EN7cutlass10bfloat16_tE19Flash_kernel_traitsILi192ELi64ELi64ELi4ES3_EELb1ELb0ELb0ELb1ELb0ELb0ELb0ELb1EEEvNS_16Flash_fwd_paramsE)
        /*038c*/ 	.word	0x000000e0


	//----- nvinfo : EIATTR_MIN_STACK_SIZE
	.align		4
.L_162:
        /*0390*/ 	.byte	0x04, 0x12
        /*0392*/ 	.short	(.L_164 - .L_163)
	.align		4
.L_163:
        /*0394*/ 	.word	index@(_ZN5flash16flash_fwd_kernelI23Flash_fwd_kernel_traitsILi192ELi64ELi64ELi4ELb0ELb0EN7cutlass10bfloat16_tE19Flash_kernel_traitsILi192ELi64ELi64ELi4ES3_EELb0ELb0ELb0ELb1ELb0ELb0ELb1ELb0EEEvNS_16Flash_fwd_paramsE)
        /*0398*/ 	.word	0x00000000


	//----- nvinfo : EIATTR_MIN_STACK_SIZE
	.align		4
.L_164:
        /*039c*/ 	.byte	0x04, 0x12
        /*039e*/ 	.short	(.L_166 - .L_165)
	.align		4
.L_165:
        /*03a0*/ 	.word	index@(_ZN5flash16flash_fwd_kernelI23Flash_fwd_kernel_traitsILi192ELi64ELi64ELi4ELb0ELb0EN7cutlass10bfloat16_tE19Flash_kernel_traitsILi192ELi64ELi64ELi4ES3_EELb1ELb0ELb1ELb0ELb0ELb1ELb0ELb0EEEvNS_16Flash_fwd_paramsE)
        /*03a4*/ 	.word	0x00000000


	//----- nvinfo : EIATTR_MIN_STACK_SIZE
	.align		4
.L_166:
        /*03a8*/ 	.byte	0x04, 0x12
        /*03aa*/ 	.short	(.L_168 - .L_167)
	.align		4
.L_167:
        /*03ac*/ 	.word	index@(_ZN5flash16flash_fwd_kernelI23Flash_fwd_kernel_traitsILi192ELi64ELi64ELi4ELb0ELb0EN7cutlass10bfloat16_tE19Flash_kernel_traitsILi192ELi64ELi64ELi4ES3_EELb0ELb0ELb1ELb0ELb0ELb1ELb1ELb0EEEvNS_16Flash_fwd_paramsE)
        /*03b0*/ 	.word	0x00000000


	//----- nvinfo : EIATTR_MIN_STACK_SIZE
	.align		4
.L_168:
        /*03b4*/ 	.byte	0x04, 0x12
        /*03b6*/ 	.short	(.L_170 - .L_169)
	.align		4
.L_169:
        /*03b8*/ 	.word	index@(_ZN5flash16flash_fwd_kernelI23Flash_fwd_kernel_traitsILi192ELi64ELi64ELi4ELb0ELb0EN7cutlass10bfloat16_tE19Flash_kernel_traitsILi192ELi64ELi64ELi4ES3_EELb1ELb0ELb1ELb1ELb0ELb0ELb0ELb0EEEvNS_16Flash_fwd_paramsE)
        /*03bc*/ 	.word	0x00000000


	//----- nvinfo : EIATTR_MIN_STACK_SIZE
	.align		4
.L_170:
        /*03c0*/ 	.byte	0x04, 0x12
        /*03c2*/ 	.short	(.L_172 - .L_171)
	.align		4
.L_171:
        /*03c4*/ 	.word	index@(_ZN5flash16flash_fwd_kernelI23Flash_fwd_kernel_traitsILi192ELi64ELi64ELi4ELb0ELb0EN7cutlass10bfloat16_tE19Flash_kernel_traitsILi192ELi64ELi64ELi4ES3_EELb1ELb0ELb1ELb0ELb0ELb0ELb0ELb1EEEvNS_16Flash_fwd_paramsE)
        /*03c8*/ 	.word	0x000000c8


	//----- nvinfo : EIATTR_MIN_STACK_SIZE
	.align		4
.L_172:
        /*03cc*/ 	.byte	0x04, 0x12
        /*03ce*/ 	.short	(.L_174 - .L_173)
	.align		4
.L_173:
        /*03d0*/ 	.word	index@(_ZN5flash16flash_fwd_kernelI23Flash_fwd_kernel_traitsILi192ELi64ELi64ELi4ELb0ELb0EN7cutlass10bfloat16_tE19Flash_kernel_traitsILi192ELi64ELi64ELi4ES3_EELb0ELb0ELb1ELb0ELb0ELb0ELb1ELb0EEEvNS_16Flash_fwd_paramsE)
        /*03d4*/ 	.word	0x00000000


	//----- nvinfo : EIATTR_MIN_STACK_SIZE
	.align		4
.L_174:
        /*03d8*/ 	.byte	0x04, 0x12
        /*03da*/ 	.short	(.L_176 - .L_175)
	.align		4
.L_175:
        /*03dc*/ 	.word	index@(_ZN5flash16flash_fwd_kernelI23Flash_fwd_kernel_traitsILi192ELi64ELi64ELi4ELb0ELb0EN7cutlass10bfloat16_tE19Flash_kernel_traitsILi192ELi64ELi64ELi4ES3_EELb1ELb0ELb1ELb1ELb0ELb0ELb0ELb1EEEvNS_16Flash_fwd_paramsE)
        /*03e0*/ 	.word	0x000000e0


	//----- nvinfo : EIATTR_MIN_STACK_SIZE
	.align		4
.L_176:
        /*03e4*/ 	.byte	0x04, 0x12
        /*03e6*/ 	.short	(.L_178 - .L_177)
	.align		4
.L_177:
        /*03e8*/ 	.word	index@(_ZN5flash16flash_fwd_kernelI23Flash_fwd_kernel_traitsILi192ELi64ELi64ELi4ELb0ELb0EN7cutlass10bfloat16_tE19Flash_kernel_traitsILi192ELi64ELi64ELi4ES3_EELb0ELb0ELb1ELb1ELb0ELb0ELb1ELb0EEEvNS_16Flash_fwd_paramsE)
        /*03ec*/ 	.word	0x00000000
.L_178:


//--------------------- .nv.compat                --------------------------
	.section	.nv.compat,"",@"SHT_CUDA_COMPAT_INFO"
	.align	4
        /*0000*/ 	.byte	0x02, 0x09, 0x01, 0x00, 0x02, 0x02, 0x01, 0x00, 0x02, 0x05, 0x05, 0x00, 0x03, 0x07, 0x01, 0x01
        /*0010*/ 	.byte	0x02, 0x03, 0x00, 0x00, 0x02, 0x06, 0x01, 0x00, 0x04, 0x0b, 0x08, 0x00, 0x00, 0x00, 0x00, 0x00
        /*0020*/ 	.byte	0x00, 0x00, 0x00, 0x00


//--------------------- .nv.info._ZN5flash16flash_fwd_kernelI23Flash_fwd_kernel_traitsILi192ELi128ELi64ELi8ELb0ELb0EN7cutlass10bfloat16_tE19Flash_kernel_traitsILi192ELi128ELi64ELi8ES3_EELb0ELb0ELb0ELb0ELb0ELb1ELb0ELb0EEEvNS_16Flash_fwd_paramsE --------------------------
	.section	.nv.info._ZN5flash16flash_fwd_kernelI23Flash_fwd_kernel_traitsILi192ELi128ELi64ELi8ELb0ELb0EN7cutlass10bfloat16_tE19Flash_kernel_traitsILi192ELi128ELi64ELi8ES3_EELb0ELb0ELb0ELb0ELb0ELb1ELb0ELb0EEEvNS_16Flash_fwd_paramsE,"",@"SHT_CUDA_INFO"
	.sectionflags	@""
	.align	4


	//----- nvinfo : EIATTR_CUDA_API_VERSION
	.align		4
        /*0000*/ 	.byte	0x04, 0x37
        /*0002*/ 	.short	(.L_180 - .L_179)
.L_179:
        /*0004*/ 	.word	0x00000082


	//----- nvinfo : EIATTR_KPARAM_INFO
	.align		4
.L_180:
        /*0008*/ 	.byte	0x04, 0x17
        /*000a*/ 	.short	(.L_182 - .L_181)
.L_181:
        /*000c*/ 	.word	0x00000000
        /*0010*/ 	.short	0x0000
        /*0012*/ 	.short	0x0000
        /*0014*/ 	.byte	0x00, 0xf0, 0x41, 0x07


	//----- nvinfo : EIATTR_SPARSE_MMA_MASK
	.align		4
.L_182:
        /*0018*/ 	.byte	0x03, 0x50
        /*001a*/ 	.short	0x0000


	//----- nvinfo : EIATTR_MAXREG_COUNT
	.align		4
        /*001c*/ 	.byte	0x03, 0x1b
        /*001e*/ 	.short	0x00ff


	//----- nvinfo : EIATTR_NUM_BARRIERS
	.align		4
        /*0020*/ 	.byte	0x02, 0x4c
        /*0022*/ 	.byte	0x01
	.zero		1


	//----- nvinfo : EIATTR_MERCURY_ISA_VERSION
	.align		4
        /*0024*/ 	.byte	0x03, 0x5f
        /*0026*/ 	.short	0x0101


	//----- nvinfo : EIATTR_COOP_GROUP_MASK_REGIDS
	.align		4
        /*0028*/ 	.byte	0x04, 0x29
        /*002a*/ 	.short	(.L_184 - .L_183)


	//   ....[0]....
.L_183:
        /*002c*/ 	.word	0xffffffff


	//   ....[1]....
        /*0030*/ 	.word	0xffffffff


	//   ....[2]....
        /*0034*/ 	.word	0xffffffff


	//   ....[3]....
        /*0038*/ 	.word	0xffffffff


	//   ....[4]....
        /*003c*/ 	.word	0xffffffff


	//   ....[5]....
        /*0040*/ 	.word	0xffffffff


	//   ....[6]....
        /*0044*/ 	.word	0xffffffff


	//   ....[7]....
        /*0048*/ 	.word	0xffffffff


	//   ....[8]....
        /*004c*/ 	.word	0xffffffff


	//   ....[9]....
        /*0050*/ 	.word	0xffffffff


	//   ....[10]....
        /*0054*/ 	.word	0xffffffff


	//   ....[11]....
        /*0058*/ 	.word	0xffffffff


	//----- nvinfo : EIATTR_COOP_GROUP_INSTR_OFFSETS
	.align		4
.L_184:
        /*005c*/ 	.byte	0x04, 0x28
        /*005e*/ 	.short	(.L_186 - .L_185)


	//   ....[0]....
.L_185:
        /*0060*/ 	.word	0x00002940


	//   ....[1]....
        /*0064*/ 	.word	0x00002a60


	//   ....[2]....
        /*0068*/ 	.word	0x00002a90


	//   ....[3]....
        /*006c*/ 	.word	0x00002ba0


	//   ....[4]....
        /*0070*/ 	.word	0x00004b50


	//   ....[5]....
        /*0074*/ 	.word	0x00004b70


	//   ....[6]....
        /*0078*/ 	.word	0x00004bf0


	//   ....[7]....
        /*007c*/ 	.word	0x00004c00


	//   ....[8]....
        /*0080*/ 	.word	0x000062d0


	//   ....[9]....
        /*0084*/ 	.word	0x00006310


	//   ....[10]....
        /*0088*/ 	.word	0x00006370


	//   ....[11]....
        /*008c*/ 	.word	0x00006380


	//----- nvinfo : EIATTR_EXIT_INSTR_OFFSETS
	.align		4
.L_186:
        /*0090*/ 	.byte	0x04, 0x1c
        /*0092*/ 	.short	(.L_188 - .L_187)


	//   ....[0]....
.L_187:
        /*0094*/ 	.word	0x00000370


	//   ....[1]....
        /*0098*/ 	.word	0x00007d60


	//   ....[2]....
        /*009c*/ 	.word	0x00007e60


	//   ....[3]....
        /*00a0*/ 	.word	0x00008920


	//   ....[4]....
        /*00a4*/ 	.word	0x000089b0


	//----- nvinfo : EIATTR_CRS_STACK_SIZE
	.align		4
.L_188:
        /*00a8*/ 	.byte	0x04, 0x1e
        /*00aa*/ 	.short	(.L_190 - .L_189)
.L_189:
        /*00ac*/ 	.word	0x00000000


	//----- nvinfo : EIATTR_CBANK_PARAM_SIZE
	.align		4
.L_190:
        /*00b0*/ 	.byte	0x03, 0x19
        /*00b2*/ 	.short	0x01d0


	//----- nvinfo : EIATTR_PARAM_CBANK
	.align		4
        /*00b4*/ 	.byte	0x04, 0x0a
        /*00b6*/ 	.short	(.L_192 - .L_191)
	.align		4
.L_191:
        /*00b8*/ 	.word	index@(.nv.constant0._ZN5flash16flash_fwd_kernelI23Flash_fwd_kernel_traitsILi192ELi128ELi64ELi8ELb0ELb0EN7cutlass10bfloat16_tE19Flash_kernel_traitsILi192ELi128ELi64ELi8ES3_EELb0ELb0ELb0ELb0ELb0ELb1ELb0ELb0EEEvNS_16Flash_fwd_paramsE)
        /*00bc*/ 	.short	0x0210
        /*00be*/ 	.short	0x01d0


	//----- nvinfo : EIATTR_SW_WAR
	.align		4
.L_192:
        /*00c0*/ 	.byte	0x04, 0x36
        /*00c2*/ 	.short	(.L_194 - .L_193)
.L_193:
        /*00c4*/ 	.word	0x00000008
.L_194:


//--------------------- .nv.info._ZN5flash16flash_fwd_kernelI23Flash_fwd_kernel_traitsILi192ELi128ELi64ELi8ELb0ELb0EN7cutlass10bfloat16_tE19Flash_kernel_traitsILi192ELi128ELi64ELi8ES3_EELb0ELb0ELb0ELb0ELb0ELb1ELb1ELb0EEEvNS_16Flash_fwd_paramsE --------------------------
	.section	.nv.info._ZN5flash16flash_fwd_kernelI23Flash_fwd_kernel_traitsILi192ELi128ELi64ELi8ELb0ELb0EN7cutlass10bfloat16_tE19Flash_kernel_traitsILi192ELi128ELi64ELi8ES3_EELb0ELb0ELb0ELb0ELb0ELb1ELb1ELb0EEEvNS_16Flash_fwd_paramsE,"",@"SHT_CUDA_INFO"
	.sectionflags	@""
	.align	4


	//----- nvinfo : EIATTR_CUDA_API_VERSION
	.align		4
        /*0000*/ 	.byte	0x04, 0x37
        /*0002*/ 	.short	(.L_196 - .L_195)
.L_195:
        /*0004*/ 	.word	0x00000082


	//----- nvinfo : EIATTR_KPARAM_INFO
	.align		4
.L_196:
        /*0008*/ 	.byte	0x04, 0x17
        /*000a*/ 	.short	(.L_198 - .L_197)
.L_197:
        /*000c*/ 	.word	0x00000000
        /*0010*/ 	.short	0x0000
        /*0012*/ 	.short	0x0000
        /*0014*/ 	.byte	0x00, 0xf0, 0x41, 0x07


	//----- nvinfo : EIATTR_SPARSE_MMA_MASK
	.align		4
.L_198:
        /*0018*/ 	.byte	0x03, 0x50
        /*001a*/ 	.short	0x0000


	//----- nvinfo : EIATTR_MAXREG_COUNT
	.align		4
        /*001c*/ 	.byte	0x03, 0x1b
        /*001e*/ 	.short	0x00ff


	//----- nvinfo : EIATTR_NUM_BARRIERS
	.align		4
        /*0020*/ 	.byte	0x02, 0x4c
        /*0022*/ 	.byte	0x01
	.zero		1


	//----- nvinfo : EIATTR_MERCURY_ISA_VERSION
	.align		4
        /*0024*/ 	.byte	0x03, 0x5f
        /*0026*/ 	.short	0x0101


	//----- nvinfo : EIATTR_COOP_GROUP_MASK_REGIDS
	.align		4
        /*0028*/ 	.byte	0x04, 0x29
        /*002a*/ 	.short	(.L_200 - .L_199)


	//   ....[0]....
.L_199:
        /*002c*/ 	.word	0xffffffff


	//   ....[1]....
        /*0030*/ 	.word	0xffffffff


	//   ....[2]....
        /*0034*/ 	.word	0xffffffff


	//   ....[3]....
        /*0038*/ 	.word	0xffffffff


	//   ....[4]....
        /*003c*/ 	.word	0xffffffff


	//   ....[5]....
        /*0040*/ 	.word	0xffffffff


	//   ....[6]....
        /*0044*/ 	.word	0xffffffff


	//   ....[7]....
        /*0048*/ 	.word	0xffffffff


	//   ....[8]....
        /*004c*/ 	.word	0xffffffff


	//   ....[9]....
        /*0050*/ 	.word	0xffffffff


	//   ....[10]....
        /*0054*/ 	.word	0xffffffff


	//   ....[11]....
        /*0058*/ 	.word	0xffffffff


	//----- nvinfo : EIATTR_COOP_GROUP_INSTR_OFFSETS
	.align		4
.L_200:
        /*005c*/ 	.byte	0x04, 0x28
        /*005e*/ 	.short	(.L_202 - .L_201)


	//   ....[0]....
.L_201:
        /*0060*/ 	.word	0x00002d60


	//   ....[1]....
        /*0064*/ 	.word	0x00002e50


	//   ....[2]....
        /*0068*/ 	.word	0x00002e80


	//   ....[3]....
        /*006c*/ 	.word	0x00002fd0


	//   ....[4]....
        /*0070*/ 	.word	0x00005380


	//   ....[5]....
        /*0074*/ 	.word	0x000053c0


	//   ....[6]....
        /*0078*/ 	.word	0x00005460


	//   ....[7]....
        /*007c*/ 	.word	0x00005470


	//   ....[8]....
        /*0080*/ 	.word	0x00006b30


	//   ....[9]....
        /*0084*/ 	.word	0x00006b70


	//   ....[10]....
        /*0088*/ 	.word	0x00006bd0


	//   ....[11]....
        /*008c*/ 	.word	0x00006be0


	//----- nvinfo : EIATTR_EXIT_INSTR_OFFSETS
	.align		4
.L_202:
        /*0090*/ 	.byte	0x04, 0x1c
        /*0092*/ 	.short	(.L_204 - .L_203)


	//   ....[0]....
.L_203:
        /*0094*/ 	.word	0x00000370


	//   ....[1]....
        /*0098*/ 	.word	0x000085c0


	//   ....[2]....
        /*009c*/ 	.word	0x000086c0


	//   ....[3]....
        /*00a0*/ 	.word	0x00009180


	//   ....[4]....
        /*00a4*/ 	.word	0x00009210


	//----- nvinfo : EIATTR_CRS_STACK_SIZE
	.align		4
.L_204:
        /*00a8*/ 	.byte	0x04, 0x1e
        /*00aa*/ 	.short	(.L_206 - .L_205)
.L_205:
        /*00ac*/ 	.word	0x00000000


	//----- nvinfo : EIATTR_CBANK_PARAM_SIZE
	.align		4
.L_206:
        /*00b0*/ 	.byte	0x03, 0x19
        /*00b2*/ 	.short	0x01d0


	//----- nvinfo : EIATTR_PARAM_CBANK
	.align		4
        /*00b4*/ 	.byte	0x04, 0x0a
        /*00b6*/ 	.short	(.L_208 - .L_207)
	.align		4
.L_207:
        /*00b8*/ 	.word	index@(.nv.constant0._ZN5flash16flash_fwd_kernelI23Flash_fwd_kernel_traitsILi192ELi128ELi64ELi8ELb0ELb0EN7cutlass10bfloat16_tE19Flash_kernel_traitsILi192ELi128ELi64ELi8ES3_EELb0ELb0ELb0ELb0ELb0ELb1ELb1ELb0EEEvNS_16Flash_fwd_paramsE)
        /*00bc*/ 	.short	0x0210
        /*00be*/ 	.short	0x01d0


	//----- nvinfo : EIATTR_SW_WAR
	.align		4
.L_208:
        /*00c0*/ 	.byte	0x04, 0x36
        /*00c2*/ 	.short	(.L_210 - .L_209)
.L_209:
        /*00c4*/ 	.word	0x00000008
.L_210:


//--------------------- .nv.info._ZN5flash16flash_fwd_kernelI23Flash_fwd_kernel_traitsILi192ELi128ELi64ELi8ELb0ELb0EN7cutlass10bfloat16_tE19Flash_kernel_traitsILi192ELi128ELi64ELi8ES3_EELb0ELb0ELb0ELb0ELb0ELb0ELb0ELb0EEEvNS_16Flash_fwd_paramsE --------------------------
	.section	.nv.info._ZN5flash16flash_fwd_kernelI23Flash_fwd_kernel_traitsILi192ELi128ELi64ELi8ELb0ELb0EN7cutlass10bfloat16_tE19Flash_kernel_traitsILi192ELi128ELi64ELi8ES3_EELb0ELb0ELb0ELb0ELb0ELb0ELb0ELb0EEEvNS_16Flash_fwd_paramsE,"",@"SHT_CUDA_INFO"
	.sectionflags	@""
	.align	4


	//----- nvinfo : EIATTR_CUDA_API_VERSION
	.align		4
        /*0000*/ 	.byte	0x04, 0x37
        /*0002*/ 	.short	(.L_212 - .L_211)
.L_211:
        /*0004*/ 	.word	0x00000082


	//----- nvinfo : EIATTR_KPARAM_INFO
	.align		4
.L_212:
        /*0008*/ 	.byte	0x04, 0x17
        /*000a*/ 	.short	(.L_214 - .L_213)
.L_213:
        /*000c*/ 	.word	0x00000000
        /*0010*/ 	.short	0x0000
        /*0012*/ 	.short	0x0000
        /*0014*/ 	.byte	0x00, 0xf0, 0x41, 0x07


	//----- nvinfo : EIATTR_SPARSE_MMA_MASK
	.align		4
.L_214:
        /*0018*/ 	.byte	0x03, 0x50
        /*001a*/ 	.short	0x0000


	//----- nvinfo : EIATTR_MAXREG_COUNT
	.align		4
        /*001c*/ 	.byte	0x03, 0x1b
        /*001e*/ 	.short	0x00ff


	//----- nvinfo : EIATTR_NUM_BARRIERS
	.align		4
        /*0020*/ 	.byte	0x02, 0x4c
        /*0022*/ 	.byte	0x01
	.zero		1


	//----- nvinfo : EIATTR_MERCURY_ISA_VERSION
	.align		4
        /*0024*/ 	.byte	0x03, 0x5f
        /*0026*/ 	.short	0x0101


	//----- nvinfo : EIATTR_COOP_GROUP_MASK_REGIDS
	.align		4
        /*0028*/ 	.byte	0x04, 0x29
        /*002a*/ 	.short	(.L_216 - .L_215)


	//   ....[0]....
.L_215:
        /*002c*/ 	.word	0xffffffff


	//   ....[1]....
        /*0030*/ 	.word	0xffffffff


	//   ....[2]....
        /*0034*/ 	.word	0xffffffff


	//   ....[3]....
        /*0038*/ 	.word	0xffffffff


	//   ....[4]....
        /*003c*/ 	.word	0xffffffff


	//   ....[5]....
        /*0040*/ 	.word	0xffffffff


	//   ....[6]....
        /*0044*/ 	.word	0xffffffff


	//   ....[7]....
        /*0048*/ 	.word	0xffffffff


	//   ....[8]....
        /*004c*/ 	.word	0xffffffff


	//   ....[9]....
        /*0050*/ 	.word	0xffffffff


	//   ....[10]....
        /*0054*/ 	.word	0xffffffff


	//   ....[11]....
        /*0058*/ 	.word	0xffffffff


	//----- nvinfo : EIATTR_COOP_GROUP_INSTR_OFFSETS
	.align		4
.L_216:
        /*005c*/ 	.byte	0x04, 0x28
        /*005e*/ 	.short	(.L_218 - .L_217)


	//   ....[0]....
.L_217:
        /*0060*/ 	.word	0x00003880


	//   ....[1]....
        /*0064*/ 	.word	0x000038a0


	//   ....[2]....
        /*0068*/ 	.word	0x00003940


	//   ....[3]....
        /*006c*/ 	.word	0x00003950


	//   ....[4]....
        /*0070*/ 	.word	0x00005dd0


	//   ....[5]....
        /*0074*/ 	.word	0x00005df0


	//   ....[6]....
        /*0078*/ 	.word	0x00005e70


	//   ....[7]....
        /*007c*/ 	.word	0x00005e80


	//   ....[8]....
        /*0080*/ 	.word	0x00007550


	//   ....[9]....
        /*0084*/ 	.word	0x00007590


	//   ....[10]....
        /*0088*/ 	.word	0x000075f0


	//   ....[11]....
        /*008c*/ 	.word	0x00007600


	//----- nvinfo : EIATTR_EXIT_INSTR_OFFSETS
	.align		4
.L_218:
        /*0090*/ 	.byte	0x04, 0x1c
        /*0092*/ 	.short	(.L_220 - .L_219)


	//   ....[0]....
.L_219:
        /*0094*/ 	.word	0x00000370


	//   ....[1]....
        /*0098*/ 	.word	0x000090a0


	//   ....[2]....
        /*009c*/ 	.word	0x000091d0


	//   ....[3]....
        /*00a0*/ 	.word	0x000091f0


	//   ....[4]....
        /*00a4*/ 	.word	0x00009df0


	//   ....[5]....
        /*00a8*/ 	.word	0x00009e80


	//----- nvinfo : EIATTR_CRS_STACK_SIZE
	.align		4
.L_220:
        /*00ac*/ 	.byte	0x04, 0x1e
        /*00ae*/ 	.short	(.L_222 - .L_221)
.L_221:
        /*00b0*/ 	.word	0x00000000


	//----- nvinfo : EIATTR_CBANK_PARAM_SIZE
	.align		4
.L_222:
        /*00b4*/ 	.byte	0x03, 0x19
        /*00b6*/ 	.short	0x01d0


	//----- nvinfo : EIATTR_PARAM_CBANK
	.align		4
        /*00b8*/ 	.byte	0x04, 0x0a
        /*00ba*/ 	.short	(.L_224 - .L_223)
	.align		4
.L_223:
        /*00bc*/ 	.word	index@(.nv.constant0._ZN5flash16flash_fwd_kernelI23Flash_fwd_kernel_traitsILi192ELi128ELi64ELi8ELb0ELb0EN7cutlass10bfloat16_tE19Flash_kernel_traitsILi192ELi128ELi64ELi8ES3_EELb0ELb0ELb0ELb0ELb0ELb0ELb0ELb0EEEvNS_16Flash_fwd_paramsE)
        /*00c0*/ 	.short	0x0210
        /*00c2*/ 	.short	0x01d0


	//----- nvinfo : EIATTR_SW_WAR
	.align		4
.L_224:
        /*00c4*/ 	.byte	0x04, 0x36
        /*00c6*/ 	.short	(.L_226 - .L_225)
.L_225:
        /*00c8*/ 	.word	0x00000008
.L_226:


//--------------------- .nv.info._ZN5flash16flash_fwd_kernelI23Flash_fwd_kernel_traitsILi192ELi128ELi64ELi8ELb0ELb0EN7cutlass10bfloat16_tE19Flash_kernel_traitsILi192ELi128ELi64ELi8ES3_EELb0ELb0ELb0ELb0ELb0ELb0ELb1ELb0EEEvNS_16Flash_fwd_paramsE --------------------------
	.section	.nv.info._ZN5flash16flash_fwd_kernelI23Flash_fwd_kernel_traitsILi192ELi128ELi64ELi8ELb0ELb0EN7cutlass10bfloat16_tE19Flash_kernel_traitsILi192ELi128ELi64ELi8ES3_EELb0ELb0ELb0ELb0ELb0ELb0ELb1ELb0EEEvNS_16Flash_fwd_paramsE,"",@"SHT_CUDA_INFO"
	.sectionflags	@""
	.align	4


	//----- nvinfo : EIATTR_CUDA_API_VERSION
	.align		4
        /*0000*/ 	.byte	0x04, 0x37
        /*0002*/ 	.short	(.L_228 - .L_227)
.L_227:
        /*0004*/ 	.word	0x00000082


	//----- nvinfo : EIATTR_KPARAM_INFO
	.align		4
.L_228:
        /*0008*/ 	.byte	0x04, 0x17
        /*000a*/ 	.short	(.L_230 - .L_229)
.L_229:
        /*000c*/ 	.word	0x00000000
        /*0010*/ 	.short	0x0000
        /*0012*/ 	.short	0x0000
        /*0014*/ 	.byte	0x00, 0xf0, 0x41, 0x07


	//----- nvinfo : EIATTR_SPARSE_MMA_MASK
	.align		4
.L_230:
        /*0018*/ 	.byte	0x03, 0x50
        /*001a*/ 	.short	0x0000


	//----- nvinfo : EIATTR_MAXREG_COUNT
	.align		4
        /*001c*/ 	.byte	0x03, 0x1b
        /*001e*/ 	.short	0x00ff


	//----- nvinfo : EIATTR_NUM_BARRIERS
	.align		4
        /*0020*/ 	.byte	0x02, 0x4c
        /*0022*/ 	.byte	0x01
	.zero		1


	//----- nvinfo : EIATTR_MERCURY_ISA_VERSION
	.align		4
        /*0024*/ 	.byte	0x03, 0x5f
        /*0026*/ 	.short	0x0101


	//----- nvinfo : EIATTR_COOP_GROUP_MASK_REGIDS
	.align		4
        /*0028*/ 	.byte	0x04, 0x29
        /*002a*/ 	.short	(.L_232 - .L_231)


	//   ....[0]....
.L_231:
        /*002c*/ 	.word	0xffffffff


	//   ....[1]....
        /*0030*/ 	.word	0xffffffff


	//   ....[2]....
        /*0034*/ 	.word	0xffffffff


	//   ....[3]....
        /*0038*/ 	.word	0xffffffff


	//   ....[4]....
        /*003c*/ 	.word	0xffffffff


	//   ....[5]....
        /*0040*/ 	.word	0xffffffff


	//   ....[6]....
        /*0044*/ 	.word	0xffffffff


	//   ....[7]....
        /*0048*/ 	.word	0xffffffff


	//   ....[8]....
        /*004c*/ 	.word	0xffffffff


	//   ....[9]....
        /*0050*/ 	.word	0xffffffff


	//   ....[10]....
        /*0054*/ 	.word	0xffffffff


	//   ....[11]....
        /*0058*/ 	.word	0xffffffff


	//----- nvinfo : EIATTR_COOP_GROUP_INSTR_OFFSETS
	.align		4
.L_232:
        /*005c*/ 	.byte	0x04, 0x28
        /*005e*/ 	.short	(.L_234 - .L_233)


	//   ....[0]....
.L_233:
        /*0060*/ 	.word	0x00003c90


	//   ....[1]....
        /*0064*/ 	.word	0x00003cb0


	//   ....[2]....
        /*0068*/ 	.word	0x00003d50


	//   ....[3]....
        /*006c*/ 	.word	0x00003d60


	//   ....[4]....
        /*0070*/ 	.word	0x000065e0


	//   ....[5]....
        /*0074*/ 	.word	0x00006620


	//   ....[6]....
        /*0078*/ 	.word	0x000066b0


	//   ....[7]....
        /*007c*/ 	.word	0x000066c0


	//   ....[8]....
        /*0080*/ 	.word	0x00007d90


	//   ....[9]....
        /*0084*/ 	.word	0x00007dd0


	//   ....[10]....
        /*0088*/ 	.word	0x00007e30


	//   ....[11]....
        /*008c*/ 	.word	0x00007e40


	//----- nvinfo : EIATTR_EXIT_INSTR_OFFSETS
	.align		4
.L_234:
        /*0090*/ 	.byte	0x04, 0x1c
        /*0092*/ 	.short	(.L_236 - .L_235)


	//   ....[0]....
.L_235:
        /*0094*/ 	.word	0x00000370


	//   ....[1]....
        /*0098*/ 	.word	0x000098e0


	//   ....[2]....
        /*009c*/ 	.word	0x00009a10


	//   ....[3]....
        /*00a0*/ 	.word	0x00009a30


	//   ....[4]....
        /*00a4*/ 	.word	0x0000a630


	//   ....[5]....
        /*00a8*/ 	.word	0x0000a6c0


	//----- nvinfo : EIATTR_CRS_STACK_SIZE
	.align		4
.L_236:
        /*00ac*/ 	.byte	0x04, 0x1e
        /*00ae*/ 	.short	(.L_238 - .L_237)
.L_237:
        /*00b0*/ 	.word	0x00000000


	//----- nvinfo : EIATTR_CBANK_PARAM_SIZE
	.align		4
.L_238:
        /*00b4*/ 	.byte	0x03, 0x19
        /*00b6*/ 	.short	0x01d0


	//----- nvinfo : EIATTR_PARAM_CBANK
	.align		4
        /*00b8*/ 	.byte	0x04, 0x0a
        /*00ba*/ 	.short	(.L_240 - .L_239)
	.align		4
.L_239:
        /*00bc*/ 	.word	index@(.nv.constant0._ZN5flash16flash_fwd_kernelI23Flash_fwd_kernel_traitsILi192ELi128ELi64ELi8ELb0ELb0EN7cutlass10bfloat16_tE19Flash_kernel_traitsILi192ELi128ELi64ELi8ES3_EELb0ELb0ELb0ELb0ELb0ELb0ELb1ELb0EEEvNS_16Flash_fwd_paramsE)
        /*00c0*/ 	.short	0x0210
        /*00c2*/ 	.short	0x01d0


	//----- nvinfo : EIATTR_SW_WAR
	.align		4
.L_240:
        /*00c4*/ 	.byte	0x04, 0x36
        /*00c6*/ 	.short	(.L_242 - .L_241)
.L_241:
        /*00c8*/ 	.word	0x00000008
.L_242:


//--------------------- .nv.info._ZN5flash16flash_fwd_kernelI23Flash_fwd_kernel_traitsILi192ELi128ELi64ELi8ELb0ELb0EN7cutlass10bfloat16_tE19Flash_kernel_traitsILi192ELi128ELi64ELi8ES3_EELb0ELb0ELb0ELb1ELb0ELb0ELb0ELb0EEEvNS_16Flash_fwd_paramsE --------------------------
	.section	.nv.info._ZN5flash16flash_fwd_kernelI23Flash_fwd_kernel_traitsILi192ELi128ELi64ELi8ELb0ELb0EN7cutlass10bfloat16_tE19Flash_kernel_traitsILi192ELi128ELi64ELi8ES3_EELb0ELb0ELb0ELb1ELb0ELb0ELb0ELb0EEEvNS_16Flash_fwd_paramsE,"",@"SHT_CUDA_INFO"
	.sectionflags	@""
	.align	4


	//----- nvinfo : EIATTR_CUDA_API_VERSION
	.align		4
        /*0000*/ 	.byte	0x04, 0x37
        /*0002*/ 	.short	(.L_244 - .L_243)
.L_243:
        /*0004*/ 	.word	0x00000082


	//----- nvinfo : EIATTR_KPARAM_INFO
	.align		4
.L_244:
        /*0008*/ 	.byte	0x04, 0x17
        /*000a*/ 	.short	(.L_246 - .L_245)
.L_245:
        /*000c*/ 	.word	0x00000000
        /*0010*/ 	.short	0x0000
        /*0012*/ 	.short	0x0000
        /*0014*/ 	.byte	0x00, 0xf0, 0x41, 0x07


	//----- nvinfo : EIATTR_SPARSE_MMA_MASK
	.align		4
.L_246:
        /*0018*/ 	.byte	0x03, 0x50
        /*001a*/ 	.short	0x0000


	//----- nvinfo : EIATTR_MAXREG_COUNT
	.align		4
        /*001c*/ 	.byte	0x03, 0x1b
        /*001e*/ 	.short	0x00ff


	//----- nvinfo : EIATTR_NUM_BARRIERS
	.align		4
        /*0020*/ 	.byte	0x02, 0x4c
        /*0022*/ 	.byte	0x01
	.zero		1


	//----- nvinfo : EIATTR_MERCURY_ISA_VERSION
	.align		4
        /*0024*/ 	.byte	0x03, 0x5f
        /*0026*/ 	.short	0x0101


	//----- nvinfo : EIATTR_COOP_GROUP_MASK_REGIDS
	.align		4
        /*0028*/ 	.byte	0x04, 0x29
        /*002a*/ 	.short	(.L_248 - .L_247)


	//   ....[0]....
.L_247:
        /*002c*/ 	.word	0xffffffff


	//   ....[1]....
        /*0030*/ 	.word	0xffffffff


	//   ....[2]....
        /*0034*/ 	.word	0xffffffff


	//   ....[3]....
        /*0038*/ 	.word	0xffffffff


	//   ....[4]....
        /*003c*/ 	.word	0xffffffff


	//   ....[5]....
        /*0040*/ 	.word	0xffffffff


	//   ....[6]....
        /*0044*/ 	.word	0xffffffff


	//   ....[7]....
        /*0048*/ 	.word	0xffffffff


	//   ....[8]....
        /*004c*/ 	.word	0xffffffff


	//   ....[9]....
        /*0050*/ 	.word	0xffffffff


	//   ....[10]....
        /*0054*/ 	.word	0xffffffff


	//   ....[11]....
        /*0058*/ 	.word	0xffffffff


	//----- nvinfo : EIATTR_COOP_GROUP_INSTR_OFFSETS
	.align		4
.L_248:
        /*005c*/ 	.byte	0x04, 0x28
        /*005e*/ 	.short	(.L_250 - .L_249)


	//   ....[0]....
.L_249:
        /*0060*/ 	.word	0x00004210


	//   ....[1]....
        /*0064*/ 	.word	0x00004230


	//   ....[2]....
        /*0068*/ 	.word	0x000042d0


	//   ....[3]....
        /*006c*/ 	.word	0x000042e0


	//   ....[4]....
        /*0070*/ 	.word	0x00006e30


	//   ....[5]....
        /*0074*/ 	.word	0x00006e50


	//   ....[6]....
        /*0078*/ 	.word	0x00006ee0


	//   ....[7]....
        /*007c*/ 	.word	0x00006ef0


	//   ....[8]....
        /*0080*/ 	.word	0x000085d0


	//   ....[9]....
        /*0084*/ 	.word	0x00008610


	//   ....[10]....
        /*0088*/ 	.word	0x00008670


	//   ....[11]....
        /*008c*/ 	.word	0x00008680


	//----- nvinfo : EIATTR_EXIT_INSTR_OFFSETS
	.align		4
.L_250:
        /*0090*/ 	.byte	0x04, 0x1c
        /*0092*/ 	.short	(.L_252 - .L_251)


	//   ....[0]....
.L_251:
        /*0094*/ 	.word	0x00000370


	//   ....[1]....
        /*0098*/ 	.word	0x0000a150


	//   ....[2]....
        /*009c*/ 	.word	0x0000a280


	//   ....[3]....
        /*00a0*/ 	.word	0x0000a2a0


	//   ....[4]....
        /*00a4*/ 	.word	0x0000aeb0


	//   ....[5]....
        /*00a8*/ 	.word	0x0000af40


	//----- nvinfo : EIATTR_CRS_STACK_SIZE
	.align		4
.L_252:
        /*00ac*/ 	.byte	0x04, 0x1e
        /*00ae*/ 	.short	(.L_254 - .L_253)
.L_253:
        /*00b0*/ 	.word	0x00000000


	//----- nvinfo : EIATTR_CBANK_PARAM_SIZE
	.align		4
.L_254:
        /*00b4*/ 	.byte	0x03, 0x19
        /*00b6*/ 	.short	0x01d0


	//----- nvinfo : EIATTR_PARAM_CBANK
	.align		4
        /*00b8*/ 	.byte	0x04, 0x0a
        /*00ba*/ 	.short	(.L_256 - .L_255)
	.align		4
.L_255:
        /*00bc*/ 	.word	index@(.nv.constant0._ZN5flash16flash_fwd_kernelI23Flash_fwd_kernel_traitsILi192ELi128ELi64ELi8ELb0ELb0EN7cutlass10bfloat16_tE19Flash_kernel_traitsILi192ELi128ELi64ELi8ES3_EELb0ELb0ELb0ELb1ELb0ELb0ELb0ELb0EEEvNS_16Flash_fwd_paramsE)
        /*00c0*/ 	.short	0x0210
        /*00c2*/ 	.short	0x01d0


	//----- nvinfo : EIATTR_SW_WAR
	.align		4
.L_256:
        /*00c4*/ 	.byte	0x04, 0x36
        /*00c6*/ 	.short	(.L_258 - .L_257)
.L_257:
        /*00c8*/ 	.word	0x00000008
.L_258:


//--------------------- .nv.info._ZN5flash16flash_fwd_kernelI23Flash_fwd_kernel_traitsILi192ELi128ELi64ELi8ELb0ELb0EN7cutlass10bfloat16_tE19Flash_kernel_traitsILi192ELi128ELi64ELi8ES3_EELb0ELb0ELb0ELb1ELb0ELb0ELb1ELb0EEEvNS_16Flash_fwd_paramsE --------------------------
	.section	.nv.info._ZN5flash16flash_fwd_kernelI23Flash_fwd_kernel_traitsILi192ELi128ELi64ELi8ELb0ELb0EN7cutlass10bfloat16_tE19Flash_kernel_traitsILi192ELi128ELi64ELi8ES3_EELb0ELb0ELb0ELb1ELb0ELb0ELb1ELb0EEEvNS_16Flash_fwd_paramsE,"",@"SHT_CUDA_INFO"
	.sectionflags	@""
	.align	4


	//----- nvinfo : EIATTR_CUDA_API_VERSION
	.align		4
        /*0000*/ 	.byte	0x04, 0x37
        /*0002*/ 	.short	(.L_260 - .L_259)
.L_259:
        /*0004*/ 	.word	0x00000082


	//----- nvinfo : EIATTR_KPARAM_INFO
	.align		4
.L_260:
        /*0008*/ 	.byte	0x04, 0x17
        /*000a*/ 	.short	(.L_262 - .L_261)
.L_261:
        /*000c*/ 	.word	0x00000000
        /*0010*/ 	.short	0x0000
        /*0012*/ 	.short	0x0000
        /*0014*/ 	.byte	0x00, 0xf0, 0x41, 0x07


	//----- nvinfo : EIATTR_SPARSE_MMA_MASK
	.align		4
.L_262:
        /*0018*/ 	.byte	0x03, 0x50
        /*001a*/ 	.short	0x0000


	//----- nvinfo : EIATTR_MAXREG_COUNT
	.align		4
        /*001c*/ 	.byte	0x03, 0x1b
        /*001e*/ 	.short	0x00ff


	//----- nvinfo : EIATTR_NUM_BARRIERS
	.align		4
        /*0020*/ 	.byte	0x02, 0x4c
        /*0022*/ 	.byte	0x01
	.zero		1


	//----- nvinfo : EIATTR_MERCURY_ISA_VERSION
	.align		4
        /*0024*/ 	.byte	0x03, 0x5f
        /*0026*/ 	.short	0x0101


	//----- nvinfo : EIATTR_COOP_GROUP_MASK_REGIDS
	.align		4
        /*0028*/ 	.byte	0x04, 0x29
        /*002a*/ 	.short	(.L_264 - .L_263)


	//   ....[0]....
.L_263:
        /*002c*/ 	.word	0xffffffff


	//   ....[1]....
        /*0030*/ 	.word	0xffffffff


	//   ....[2]....
        /*0034*/ 	.word	0xffffffff


	//   ....[3]....
        /*0038*/ 	.word	0xffffffff


	//   ....[4]....
        /*003c*/ 	.word	0xffffffff


	//   ....[5]....
        /*0040*/ 	.word	0xffffffff


	//   ....[6]....
        /*0044*/ 	.word	0xffffffff


	//   ....[7]....
        /*0048*/ 	.word	0xffffffff


	//   ....[8]....
        /*004c*/ 	.word	0xffffffff


	//   ....[9]....
        /*0050*/ 	.word	0xffffffff


	//   ....[10]....
        /*0054*/ 	.word	0xffffffff


	//   ....[11]....
        /*0058*/ 	.word	0xffffffff


	//----- nvinfo : EIATTR_COOP_GROUP_INSTR_OFFSETS
	.align		4
.L_264:
        /*005c*/ 	.byte	0x04, 0x28
        /*005e*/ 	.short	(.L_266 - .L_265)


	//   ....[0]....
.L_265:
        /*0060*/ 	.word	0x00004610


	//   ....[1]....
        /*0064*/ 	.word	0x00004630


	//   ....[2]....
        /*0068*/ 	.word	0x000046d0


	//   ....[3]....
        /*006c*/ 	.word	0x000046e0


	//   ....[4]....
        /*0070*/ 	.word	0x00007640


	//   ....[5]....
        /*0074*/ 	.word	0x00007660


	//   ....[6]....
        /*0078*/ 	.word	0x000076f0


	//   ....[7]....
        /*007c*/ 	.word	0x00007700


	//   ....[8]....
        /*0080*/ 	.word	0x00008de0


	//   ....[9]....
        /*0084*/ 	.word	0x00008e20


	//   ....[10]....
        /*0088*/ 	.word	0x00008e80


	//   ....[11]....
        /*008c*/ 	.word	0x00008e90


	//----- nvinfo : EIATTR_EXIT_INSTR_OFFSETS
	.align		4
.L_266:
        /*0090*/ 	.byte	0x04, 0x1c
        /*0092*/ 	.short	(.L_268 - .L_267)


	//   ....[0]....
.L_267:
        /*0094*/ 	.word	0x00000370


	//   ....[1]....
        /*0098*/ 	.word	0x0000a960


	//   ....[2]....
        /*009c*/ 	.word	0x0000aa90


	//   ....[3]....
        /*00a0*/ 	.word	0x0000aab0


	//   ....[4]....
        /*00a4*/ 	.word	0x0000b6c0


	//   ....[5]....
        /*00a8*/ 	.word	0x0000b750


	//----- nvinfo : EIATTR_CRS_STACK_SIZE
	.align		4
.L_268:
        /*00ac*/ 	.byte	0x04, 0x1e
        /*00ae*/ 	.short	(.L_270 - .L_269)
.L_269:
        /*00b0*/ 	.word	0x00000000


	//----- nvinfo : EIATTR_CBANK_PARAM_SIZE
	.align		4
.L_270:
        /*00b4*/ 	.byte	0x03, 0x19
        /*00b6*/ 	.short	0x01d0


	//----- nvinfo : EIATTR_PARAM_CBANK
	.align		4
        /*00b8*/ 	.byte	0x04, 0x0a
        /*00ba*/ 	.short	(.L_272 - .L_271)
	.align		4
.L_271:
        /*00bc*/ 	.word	index@(.nv.constant0._ZN5flash16flash_fwd_kernelI23Flash_fwd_kernel_traitsILi192ELi128ELi64ELi8ELb0ELb0EN7cutlass10bfloat16_tE19Flash_kernel_traitsILi192ELi128ELi64ELi8ES3_EELb0ELb0ELb0ELb1ELb0ELb0ELb1ELb0EEEvNS_16Flash_fwd_paramsE)
        /*00c0*/ 	.short	0x0210
        /*00c2*/ 	.short	0x01d0


	//----- nvinfo : EIATTR_SW_WAR
	.align		4
.L_272:
        /*00c4*/ 	.byte	0x04, 0x36
        /*00c6*/ 	.short	(.L_274 - .L_273)
.L_273:
        /*00c8*/ 	.word	0x00000008
.L_274:


//--------------------- .nv.info._ZN5flash16flash_fwd_kernelI23Flash_fwd_kernel_traitsILi192ELi128ELi64ELi8ELb0ELb0EN7cutlass10bfloat16_tE19Flash_kernel_traitsILi192ELi128ELi64ELi8ES3_EELb0ELb0ELb1ELb0ELb0ELb1ELb0ELb0EEEvNS_16Flash_fwd_paramsE --------------------------
	.section	.nv.info._ZN5flash16flash_fwd_kernelI23Flash_fwd_kernel_traitsILi192ELi128ELi64ELi8ELb0ELb0EN7cutlass10bfloat16_tE19Flash_kernel_traitsILi192ELi128ELi64ELi8ES3_EELb0ELb0ELb1ELb0ELb0ELb1ELb0ELb0EEEvNS_16Flash_fwd_paramsE,"",@"SHT_CUDA_INFO"
	.sectionflags	@""
	.align	4


	//----- nvinfo : EIATTR_CUDA_API_VERSION
	.align		4
        /*0000*/ 	.byte	0x04, 0x37
        /*0002*/ 	.short	(.L_276 - .L_275)
.L_275:
        /*0004*/ 	.word	0x00000082


	//----- nvinfo : EIATTR_KPARAM_INFO
	.align		4
.L_276:
        /*0008*/ 	.byte	0x04, 0x17
        /*000a*/ 	.short	(.L_278 - .L_277)
.L_277:
        /*000c*/ 	.word	0x00000000
        /*0010*/ 	.short	0x0000
        /*0012*/ 	.short	0x0000
        /*0014*/ 	.byte	0x00, 0xf0, 0x41, 0x07


	//----- nvinfo : EIATTR_SPARSE_MMA_MASK
	.align		4
.L_278:
        /*0018*/ 	.byte	0x03, 0x50
        /*001a*/ 	.short	0x0000


	//----- nvinfo : EIATTR_MAXREG_COUNT
	.align		4
        /*001c*/ 	.byte	0x03, 0x1b
        /*001e*/ 	.short	0x00ff


	//----- nvinfo : EIATTR_NUM_BARRIERS
	.align		4
        /*0020*/ 	.byte	0x02, 0x4c
        /*0022*/ 	.byte	0x01
	.zero		1


	//----- nvinfo : EIATTR_MERCURY_ISA_VERSION
	.align		4
        /*0024*/ 	.byte	0x03, 0x5f
        /*0026*/ 	.short	0x0101


	//----- nvinfo : EIATTR_COOP_GROUP_MASK_REGIDS
	.align		4
        /*0028*/ 	.byte	0x04, 0x29
        /*002a*/ 	.short	(.L_280 - .L_279)


	//   ....[0]....
.L_279:
        /*002c*/ 	.word	0xffffffff


	//   ....[1]....
        /*0030*/ 	.word	0xffffffff


	//   ....[2]....
        /*0034*/ 	.word	0xffffffff


	//   ....[3]....
        /*0038*/ 	.word	0xffffffff


	//   ....[4]....
        /*003c*/ 	.word	0xffffffff


	//   ....[5]....
        /*0040*/ 	.word	0xffffffff


	//   ....[6]....
        /*0044*/ 	.word	0xffffffff


	//   ....[7]....
        /*0048*/ 	.word	0xffffffff


	//   ....[8]....
        /*004c*/ 	.word	0xffffffff


	//   ....[9]....
        /*0050*/ 	.word	0xffffffff


	//   ....[10]....
        /*0054*/ 	.word	0xffffffff


	//   ....[11]....
        /*0058*/ 	.word	0xffffffff


	//   ....[12]....
        /*005c*/ 	.word	0xffffffff


	//   ....[13]....
        /*0060*/ 	.word	0xffffffff


	//   ....[14]....
        /*0064*/ 	.word	0xffffffff


	//   ....[15]....
        /*0068*/ 	.word	0xffffffff


	//   ....[16]....
        /*006c*/ 	.word	0xffffffff


	//   ....[17]....
        /*0070*/ 	.word	0xffffffff


	//   ....[18]....
        /*0074*/ 	.word	0xffffffff


	//   ....[19]....
        /*0078*/ 	.word	0xffffffff


	//----- nvinfo : EIATTR_COOP_GROUP_INSTR_OFFSETS
	.align		4
.L_280:
        /*007c*/ 	.byte	0x04, 0x28
        /*007e*/ 	.short	(.L_282 - .L_281)


	//   ....[0]....
.L_281:
        /*0080*/ 	.word	0x00003ba0


	//   ....[1]....
        /*0084*/ 	.word	0x00003cd0


	//   ....[2]....
        /*0088*/ 	.word	0x00003d00


	//   ....[3]....
        /*008c*/ 	.word	0x00003e90


	//   ....[4]....
        /*0090*/ 	.word	0x000064a0


	//   ....[5]....
        /*0094*/ 	.word	0x00006570


	//   ....[6]....
        /*0098*/ 	.word	0x00006590


	//   ....[7]....
        /*009c*/ 	.word	0x000065c0


	//   ....[8]....
        /*00a0*/ 	.word	0x000092e0


	//   ....[9]....
        /*00a4*/ 	.word	0x00009390


	//   ....[10]....
        /*00a8*/ 	.word	0x000093b0


	//   ....[11]....
        /*00ac*/ 	.word	0x000093d0


	//   ....[12]....
        /*00b0*/ 	.word	0x0000c190


	//   ....[13]....
        /*00b4*/ 	.word	0x0000c280


	//   ....[14]....
        /*00b8*/ 	.word	0x0000c300


	//   ....[15]....
        /*00bc*/ 	.word	0x0000c310


	//   ....[16]....
        /*00c0*/ 	.word	0x0000da00


	//   ....[17]....
        /*00c4*/ 	.word	0x0000da40


	//   ....[18]....
        /*00c8*/ 	.word	0x0000dac0


	//   ....[19]....
        /*00cc*/ 	.word	0x0000dad0


	//----- nvinfo : EIATTR_EXIT_INSTR_OFFSETS
	.align		4
.L_282:
        /*00d0*/ 	.byte	0x04, 0x1c
        /*00d2*/ 	.short	(.L_284 - .L_283)


	//   ....[0]....
.L_283:
        /*00d4*/ 	.word	0x000004b0


	//   ....[1]....
        /*00d8*/ 	.word	0x00001120


	//   ....[2]....
        /*00dc*/ 	.word	0x000011b0


	//   ....[3]....
        /*00e0*/ 	.word	0x0000f4d0


	//   ....[4]....
        /*00e4*/ 	.word	0x0000f5d0


	//----- nvinfo : EIATTR_CRS_STACK_SIZE
	.align		4
.L_284:
        /*00e8*/ 	.byte	0x04, 0x1e
        /*00ea*/ 	.short	(.L_286 - .L_285)
.L_285:
        /*00ec*/ 	.word	0x00000000


	//----- nvinfo : EIATTR_CBANK_PARAM_SIZE
	.align		4
.L_286:
        /*00f0*/ 	.byte	0x03, 0x19
        /*00f2*/ 	.short	0x01d0


	//----- nvinfo : EIATTR_PARAM_CBANK
	.align		4
        /*00f4*/ 	.byte	0x04, 0x0a
        /*00f6*/ 	.short	(.L_288 - .L_287)
	.align		4
.L_287:
        /*00f8*/ 	.word	index@(.nv.constant0._ZN5flash16flash_fwd_kernelI23Flash_fwd_kernel_traitsILi192ELi128ELi64ELi8ELb0ELb0EN7cutlass10bfloat16_tE19Flash_kernel_traitsILi192ELi128ELi64ELi8ES3_EELb0ELb0ELb1ELb0ELb0ELb1ELb0ELb0EEEvNS_16Flash_fwd_paramsE)
        /*00fc*/ 	.short	0x0210
        /*00fe*/ 	.short	0x01d0


	//----- nvinfo : EIATTR_SW_WAR
	.align		4
.L_288:
        /*0100*/ 	.byte	0x04, 0x36
        /*0102*/ 	.short	(.L_290 - .L_289)
.L_289:
        /*0104*/ 	.word	0x00000008
.L_290:


//--------------------- .nv.info._ZN5flash16flash_fwd_kernelI23Flash_fwd_kernel_traitsILi192ELi128ELi64ELi8ELb0ELb0EN7cutlass10bfloat16_tE19Flash_kernel_traitsILi192ELi128ELi64ELi8ES3_EELb0ELb0ELb1ELb0ELb0ELb1ELb1ELb0EEEvNS_16Flash_fwd_paramsE --------------------------
	.section	.nv.info._ZN5flash16flash_fwd_kernelI23Flash_fwd_kernel_traitsILi192ELi128ELi64ELi8ELb0ELb0EN7cutlass10bfloat16_tE19Flash_kernel_traitsILi192ELi128ELi64ELi8ES3_EELb0ELb0ELb1ELb0ELb0ELb1ELb1ELb0EEEvNS_16Flash_fwd_paramsE,"",@"SHT_CUDA_INFO"
	.sectionflags	@""
	.align	4


	//----- nvinfo : EIATTR_CUDA_API_VERSION
	.align		4
        /*0000*/ 	.byte	0x04, 0x37
        /*0002*/ 	.short	(.L_292 - .L_291)
.L_291:
        /*0004*/ 	.word	0x00000082


	//----- nvinfo : EIATTR_KPARAM_INFO
	.align		4
.L_292:
        /*0008*/ 	.byte	0x04, 0x17
        /*000a*/ 	.short	(.L_294 - .L_293)
.L_293:
        /*000c*/ 	.word	0x00000000
        /*0010*/ 	.short	0x0000
        /*0012*/ 	.short	0x0000
        /*0014*/ 	.byte	0x00, 0xf0, 0x41, 0x07


	//----- nvinfo : EIATTR_SPARSE_MMA_MASK
	.align		4
.L_294:
        /*0018*/ 	.byte	0x03, 0x50
        /*001a*/ 	.short	0x0000


	//----- nvinfo : EIATTR_MAXREG_COUNT
	.align		4
        /*001c*/ 	.byte	0x03, 0x1b
        /*001e*/ 	.short	0x00ff


	//----- nvinfo : EIATTR_NUM_BARRIERS
	.align		4
        /*0020*/ 	.byte	0x02, 0x4c
        /*0022*/ 	.byte	0x01
	.zero		1


	//----- nvinfo : EIATTR_MERCURY_ISA_VERSION
	.align		4
        /*0024*/ 	.byte	0x03, 0x5f
        /*0026*/ 	.short	0x0101


	//----- nvinfo : EIATTR_COOP_GROUP_MASK_REGIDS
	.align		4
        /*0028*/ 	.byte	0x04, 0x29
        /*002a*/ 	.short	(.L_296 - .L_295)


	//   ....[0]....
.L_295:
        /*002c*/ 	.word	0xffffffff


	//   ....[1]....
        /*0030*/ 	.word	0xffffffff


	//   ....[2]....
        /*0034*/ 	.word	0xffffffff


	//   ....[3]....
        /*0038*/ 	.word	0xffffffff


	//   ....[4]....
        /*003c*/ 	.word	0xffffffff


	//   ....[5]....
        /*0040*/ 	.word	0xffffffff


	//   ....[6]....
        /*0044*/ 	.word	0xffffffff


	//   ....[7]....
        /*0048*/ 	.word	0xffffffff


	//   ....[8]....
        /*004c*/ 	.word	0xffffffff


	//   ....[9]....
        /*0050*/ 	.word	0xffffffff


	//   ....[10]....
        /*0054*/ 	.word	0xffffffff


	//   ....[11]....
        /*0058*/ 	.word	0xffffffff


	//   ....[12]....
        /*005c*/ 	.word	0xffffffff


	//   ....[13]....
        /*0060*/ 	.word	0xffffffff


	//   ....[14]....
        /*0064*/ 	.word	0xffffffff


	//   ....[15]....
        /*0068*/ 	.word	0xffffffff


	//   ....[16]....
        /*006c*/ 	.word	0xffffffff


	//   ....[17]....
        /*0070*/ 	.word	0xffffffff


	//   ....[18]....
        /*0074*/ 	.word	0xffffffff


	//   ....[19]....
        /*0078*/ 	.word	0xffffffff


	//----- nvinfo : EIATTR_COOP_GROUP_INSTR_OFFSETS
	.align		4
.L_296:
        /*007c*/ 	.byte	0x04, 0x28
        /*007e*/ 	.short	(.L_298 - .L_297)


	//   ....[0]....
.L_297:
        /*0080*/ 	.word	0x00003ff0


	//   ....[1]....
        /*0084*/ 	.word	0x000040f0


	//   ....[2]....
        /*0088*/ 	.word	0x00004120


	//   ....[3]....
        /*008c*/ 	.word	0x00004270


	//   ....[4]....
        /*0090*/ 	.word	0x00006cb0


	//   ....[5]....
        /*0094*/ 	.word	0x00006d70


	//   ....[6]....
        /*0098*/ 	.word	0x00006d90


	//   ....[7]....
        /*009c*/ 	.word	0x00006db0


	//   ....[8]....
        /*00a0*/ 	.word	0x00009ee0


	//   ....[9]....
        /*00a4*/ 	.word	0x00009fb0


	//   ....[10]....
        /*00a8*/ 	.word	0x00009fc0


	//   ....[11]....
        /*00ac*/ 	.word	0x00009ff0


	//   ....[12]....
        /*00b0*/ 	.word	0x0000d1b0


	//   ....[13]....
        /*00b4*/ 	.word	0x0000d2a0


	//   ....[14]....
        /*00b8*/ 	.word	0x0000d320


	//   ....[15]....
        /*00bc*/ 	.word	0x0000d330


	//   ....[16]....
        /*00c0*/ 	.word	0x0000ea20


	//   ....[17]....
        /*00c4*/ 	.word	0x0000ea60


	//   ....[18]....
        /*00c8*/ 	.word	0x0000eae0


	//   ....[19]....
        /*00cc*/ 	.word	0x0000eaf0


	//----- nvinfo : EIATTR_EXIT_INSTR_OFFSETS
	.align		4
.L_298:
        /*00d0*/ 	.byte	0x04, 0x1c
        /*00d2*/ 	.short	(.L_300 - .L_299)


	//   ....[0]....
.L_299:
        /*00d4*/ 	.word	0x000004b0


	//   ....[1]....
        /*00d8*/ 	.word	0x00001120


	//   ....[2]....
        /*00dc*/ 	.word	0x000011b0


	//   ....[3]....
        /*00e0*/ 	.word	0x000104f0


	//   ....[4]....
        /*00e4*/ 	.word	0x000105f0


	//----- nvinfo : EIATTR_CRS_STACK_SIZE
	.align		4
.L_300:
        /*00e8*/ 	.byte	0x04, 0x1e
        /*00ea*/ 	.short	(.L_302 - .L_301)
.L_301:
        /*00ec*/ 	.word	0x00000000


	//----- nvinfo : EIATTR_CBANK_PARAM_SIZE
	.align		4
.L_302:
        /*00f0*/ 	.byte	0x03, 0x19
        /*00f2*/ 	.short	0x01d0


	//----- nvinfo : EIATTR_PARAM_CBANK
	.align		4
        /*00f4*/ 	.byte	0x04, 0x0a
        /*00f6*/ 	.short	(.L_304 - .L_303)
	.align		4
.L_303:
        /*00f8*/ 	.word	index@(.nv.constant0._ZN5flash16flash_fwd_kernelI23Flash_fwd_kernel_traitsILi192ELi128ELi64ELi8ELb0ELb0EN7cutlass10bfloat16_tE19Flash_kernel_traitsILi192ELi128ELi64ELi8ES3_EELb0ELb0ELb1ELb0ELb0ELb1ELb1ELb0EEEvNS_16Flash_fwd_paramsE)
        /*00fc*/ 	.short	0x0210
        /*00fe*/ 	.short	0x01d0


	//----- nvinfo : EIATTR_SW_WAR
	.align		4
.L_304:
        /*0100*/ 	.byte	0x04, 0x36
        /*0102*/ 	.short	(.L_306 - .L_305)
.L_305:
        /*0104*/ 	.word	0x00000008
.L_306:


//--------------------- .nv.info._ZN5flash16flash_fwd_kernelI23Flash_fwd_kernel_traitsILi192ELi128ELi64ELi8ELb0ELb0EN7cutlass10bfloat16_tE19Flash_kernel_traitsILi192ELi128ELi64ELi8ES3_EELb0ELb0ELb1ELb0ELb0ELb0ELb0ELb0EEEvNS_16Flash_fwd_paramsE --------------------------
	.section	.nv.info._ZN5flash16flash_fwd_kernelI23Flash_fwd_kernel_traitsILi192ELi128ELi64ELi8ELb0ELb0EN7cutlass10bfloat16_tE19Flash_kernel_traitsILi192ELi128ELi64ELi8ES3_EELb0ELb0ELb1ELb0ELb0ELb0ELb0ELb0EEEvNS_16Flash_fwd_paramsE,"",@"SHT_CUDA_INFO"
	.sectionflags	@""
	.align	4


	//----- nvinfo : EIATTR_CUDA_API_VERSION
	.align		4
        /*0000*/ 	.byte	0x04, 0x37
        /*0002*/ 	.short	(.L_308 - .L_307)
.L_307:
        /*0004*/ 	.word	0x00000082


	//----- nvinfo : EIATTR_KPARAM_INFO
	.align		4
.L_308:
        /*0008*/ 	.byte	0x04, 0x17
        /*000a*/ 	.short	(.L_310 - .L_309)
.L_309:
        /*000c*/ 	.word	0x00000000
        /*0010*/ 	.short	0x0000
        /*0012*/ 	.short	0x0000
        /*0014*/ 	.byte	0x00, 0xf0, 0x41, 0x07


	//----- nvinfo : EIATTR_SPARSE_MMA_MASK
	.align		4
.L_310:
        /*0018*/ 	.byte	0x03, 0x50
        /*001a*/ 	.short	0x0000


	//----- nvinfo : EIATTR_MAXREG_COUNT
	.align		4
        /*001c*/ 	.byte	0x03, 0x1b
        /*001e*/ 	.short	0x00ff


	//----- nvinfo : EIATTR_NUM_BARRIERS
	.align		4
        /*0020*/ 	.byte	0x02, 0x4c
        /*0022*/ 	.byte	0x01
	.zero		1


	//----- nvinfo : EIATTR_MERCURY_ISA_VERSION
	.align		4
        /*0024*/ 	.byte	0x03, 0x5f
        /*0026*/ 	.short	0x0101


	//----- nvinfo : EIATTR_COOP_GROUP_MASK_REGIDS
	.align		4
        /*0028*/ 	.byte	0x04, 0x29
        /*002a*/ 	.short	(.L_312 - .L_311)


	//   ....[0]....
.L_311:
        /*002c*/ 	.word	0xffffffff


	//   ....[1]....
        /*0030*/ 	.word	0xffffffff


	//   ....[2]....
        /*0034*/ 	.word	0xffffffff


	//   ....[3]....
        /*0038*/ 	.word	0xffffffff


	//   ....[4]....
        /*003c*/ 	.word	0xffffffff


	//   ....[5]....
        /*0040*/ 	.word	0xffffffff


	//   ....[6]....
        /*0044*/ 	.word	0xffffffff


	//   ....[7]....
        /*0048*/ 	.word	0xffffffff


	//   ....[8]....
        /*004c*/ 	.word	0xffffffff


	//   ....[9]....
        /*0050*/ 	.word	0xffffffff


	//   ....[10]....
        /*0054*/ 	.word	0xffffffff


	//   ....[11]....
        /*0058*/ 	.word	0xffffffff


	//   ....[12]....
        /*005c*/ 	.word	0xffffffff


	//   ....[13]....
        /*0060*/ 	.word	0xffffffff


	//   ....[14]....
        /*0064*/ 	.word	0xffffffff


	//   ....[15]....
        /*0068*/ 	.word	0xffffffff


	//   ....[16]....
        /*006c*/ 	.word	0xffffffff


	//   ....[17]....
        /*0070*/ 	.word	0xffffffff


	//   ....[18]....
        /*0074*/ 	.word	0xffffffff


	//   ....[19]....
        /*0078*/ 	.word	0xffffffff


	//----- nvinfo : EIATTR_COOP_GROUP_INSTR_OFFSETS
	.align		4
.L_312:
        /*007c*/ 	.byte	0x04, 0x28
        /*007e*/ 	.short	(.L_314 - .L_313)


	//   ....[0]....
.L_313:
        /*0080*/ 	.word	0x00004c30


	//   ....[1]....
        /*0084*/ 	.word	0x00004c50


	//   ....[2]....
        /*0088*/ 	.word	0x00004cf0


	//   ....[3]....
        /*008c*/ 	.word	0x00004d00


	//   ....[4]....
        /*0090*/ 	.word	0x000078d0


	//   ....[5]....
        /*0094*/ 	.word	0x000078e0


	//   ....[6]....
        /*0098*/ 	.word	0x00007920


	//   ....[7]....
        /*009c*/ 	.word	0x00007930


	//   ....[8]....
        /*00a0*/ 	.word	0x0000aaf0


	//   ....[9]....
        /*00a4*/ 	.word	0x0000abd0


	//   ....[10]....
        /*00a8*/ 	.word	0x0000abe0


	//   ....[11]....
        /*00ac*/ 	.word	0x0000ac10


	//   ....[12]....
        /*00b0*/ 	.word	0x0000de70


	//   ....[13]....
        /*00b4*/ 	.word	0x0000df60


	//   ....[14]....
        /*00b8*/ 	.word	0x0000dfe0


	//   ....[15]....
        /*00bc*/ 	.word	0x0000dff0


	//   ....[16]....
        /*00c0*/ 	.word	0x0000f6e0


	//   ....[17]....
        /*00c4*/ 	.word	0x0000f720


	//   ....[18]....
        /*00c8*/ 	.word	0x0000f7a0


	//   ....[19]....
        /*00cc*/ 	.word	0x0000f7d0


	//----- nvinfo : EIATTR_EXIT_INSTR_OFFSETS
	.align		4
.L_314:
        /*00d0*/ 	.byte	0x04, 0x1c
        /*00d2*/ 	.short	(.L_316 - .L_315)


	//   ....[0]....
.L_315:
        /*00d4*/ 	.word	0x000004a0


	//   ....[1]....
        /*00d8*/ 	.word	0x00001250


	//   ....[2]....
        /*00dc*/ 	.word	0x000012e0


	//   ....[3]....
        /*00e0*/ 	.word	0x000112a0


	//   ....[4]....
        /*00e4*/ 	.word	0x000113d0


	//   ....[5]....
        /*00e8*/ 	.word	0x000113f0


	//----- nvinfo : EIATTR_CRS_STACK_SIZE
	.align		4
.L_316:
        /*00ec*/ 	.byte	0x04, 0x1e
        /*00ee*/ 	.short	(.L_318 - .L_317)
.L_317:
        /*00f0*/ 	.word	0x00000000


	//----- nvinfo : EIATTR_CBANK_PARAM_SIZE
	.align		4
.L_318:
        /*00f4*/ 	.byte	0x03, 0x19
        /*00f6*/ 	.short	0x01d0


	//----- nvinfo : EIATTR_PARAM_CBANK
	.align		4
        /*00f8*/ 	.byte	0x04, 0x0a
        /*00fa*/ 	.short	(.L_320 - .L_319)
	.align		4
.L_319:
        /*00fc*/ 	.word	index@(.nv.constant0._ZN5flash16flash_fwd_kernelI23Flash_fwd_kernel_traitsILi192ELi128ELi64ELi8ELb0ELb0EN7cutlass10bfloat16_tE19Flash_kernel_traitsILi192ELi128ELi64ELi8ES3_EELb0ELb0ELb1ELb0ELb0ELb0ELb0ELb0EEEvNS_16Flash_fwd_paramsE)
        /*0100*/ 	.short	0x0210
        /*0102*/ 	.short	0x01d0


	//----- nvinfo : EIATTR_SW_WAR
	.align		4
.L_320:
        /*0104*/ 	.byte	0x04, 0x36
        /*0106*/ 	.short	(.L_322 - .L_321)
.L_321:
        /*0108*/ 	.word	0x00000008
.L_322:


//--------------------- .nv.info._ZN5flash16flash_fwd_kernelI23Flash_fwd_kernel_traitsILi192ELi128ELi64ELi8ELb0ELb0EN7cutlass10bfloat16_tE19Flash_kernel_traitsILi192ELi128ELi64ELi8ES3_EELb0ELb0ELb1ELb0ELb0ELb0ELb1ELb0EEEvNS_16Flash_fwd_paramsE --------------------------
	.section	.nv.info._ZN5flash16flash_fwd_kernelI23Flash_fwd_kernel_traitsILi192ELi128ELi64ELi8ELb0ELb0EN7cutlass10bfloat16_tE19Flash_kernel_traitsILi192ELi128ELi64ELi8ES3_EELb0ELb0ELb1ELb0ELb0ELb0ELb1ELb0EEEvNS_16Flash_fwd_paramsE,"",@"SHT_CUDA_INFO"
	.sectionflags	@""
	.align	4


	//----- nvinfo : EIATTR_CUDA_API_VERSION
	.align		4
        /*0000*/ 	.byte	0x04, 0x37
        /*0002*/ 	.short	(.L_324 - .L_323)
.L_323:
        /*0004*/ 	.word	0x00000082


	//----- nvinfo : EIATTR_KPARAM_INFO
	.align		4
.L_324:
        /*0008*/ 	.byte	0x04, 0x17
        /*000a*/ 	.short	(.L_326 - .L_325)
.L_325:
        /*000c*/ 	.word	0x00000000
        /*0010*/ 	.short	0x0000
        /*0012*/ 	.short	0x0000
        /*0014*/ 	.byte	0x00, 0xf0, 0x41, 0x07


	//----- nvinfo : EIATTR_SPARSE_MMA_MASK
	.align		4
.L_326:
        /*0018*/ 	.byte	0x03, 0x50
        /*001a*/ 	.short	0x0000


	//----- nvinfo : EIATTR_MAXREG_COUNT
	.align		4
        /*001c*/ 	.byte	0x03, 0x1b
        /*001e*/ 	.short	0x00ff


	//----- nvinfo : EIATTR_NUM_BARRIERS
	.align		4
        /*0020*/ 	.byte	0x02, 0x4c
        /*0022*/ 	.byte	0x01
	.zero		1


	//----- nvinfo : EIATTR_MERCURY_ISA_VERSION
	.align		4
        /*0024*/ 	.byte	0x03, 0x5f
        /*0026*/ 	.short	0x0101


	//----- nvinfo : EIATTR_COOP_GROUP_MASK_REGIDS
	.align		4
        /*0028*/ 	.byte	0x04, 0x29
        /*002a*/ 	.short	(.L_328 - .L_327)


	//   ....[0]....
.L_327:
        /*002c*/ 	.word	0xffffffff


	//   ....[1]....
        /*0030*/ 	.word	0xffffffff


	//   ....[2]....
        /*0034*/ 	.word	0xffffffff


	//   ....[3]....
        /*0038*/ 	.word	0xffffffff


	//   ....[4]....
        /*003c*/ 	.word	0xffffffff


	//   ....[5]....
        /*0040*/ 	.word	0xffffffff


	//   ....[6]....
        /*0044*/ 	.word	0xffffffff


	//   ....[7]....
        /*0048*/ 	.word	0xffffffff


	//   ....[8]....
        /*004c*/ 	.word	0xffffffff


	//   ....[9]....
        /*0050*/ 	.word	0xffffffff


	//   ....[10]....
        /*0054*/ 	.word	0xffffffff


	//   ....[11]....
        /*0058*/ 	.word	0xffffffff


	//   ....[12]....
        /*005c*/ 	.word	0xffffffff


	//   ....[13]....
        /*0060*/ 	.word	0xffffffff


	//   ....[14]....
        /*0064*/ 	.word	0xffffffff


	//   ....[15]....
        /*0068*/ 	.word	0xffffffff


	//   ....[16]....
        /*006c*/ 	.word	0xffffffff


	//   ....[17]....
        /*0070*/ 	.word	0xffffffff


	//   ....[18]....
        /*0074*/ 	.word	0xffffffff


	//   ....[19]....
        /*0078*/ 	.word	0xffffffff


	//----- nvinfo : EIATTR_COOP_GROUP_INSTR_OFFSETS
	.align		4
.L_328:
        /*007c*/ 	.byte	0x04, 0x28
        /*007e*/ 	.short	(.L_330 - .L_329)


	//   ....[0]....
.L_329:
        /*0080*/ 	.word	0x00005040


	//   ....[1]....
        /*0084*/ 	.word	0x00005060


	//   ....[2]....
        /*0088*/ 	.word	0x00005100


	//   ....[3]....
        /*008c*/ 	.word	0x00005110


	//   ....[4]....
        /*0090*/ 	.word	0x000080c0


	//   ....[5]....
        /*0094*/ 	.word	0x000080d0


	//   ....[6]....
        /*0098*/ 	.word	0x00008110


	//   ....[7]....
        /*009c*/ 	.word	0x00008120


	//   ....[8]....
        /*00a0*/ 	.word	0x0000b770


	//   ....[9]....
        /*00a4*/ 	.word	0x0000b780


	//   ....[10]....
        /*00a8*/ 	.word	0x0000b7b0


	//   ....[11]....
        /*00ac*/ 	.word	0x0000b7c0


	//   ....[12]....
        /*00b0*/ 	.word	0x0000ee70


	//   ....[13]....
        /*00b4*/ 	.word	0x0000ef60


	//   ....[14]....
        /*00b8*/ 	.word	0x0000efe0


	//   ....[15]....
        /*00bc*/ 	.word	0x0000eff0


	//   ....[16]....
        /*00c0*/ 	.word	0x000106e0


	//   ....[17]....
        /*00c4*/ 	.word	0x00010720


	//   ....[18]....
        /*00c8*/ 	.word	0x000107a0


	//   ....[19]....
        /*00cc*/ 	.word	0x000107d0


	//----- nvinfo : EIATTR_EXIT_INSTR_OFFSETS
	.align		4
.L_330:
        /*00d0*/ 	.byte	0x04, 0x1c
        /*00d2*/ 	.short	(.L_332 - .L_331)


	//   ....[0]....
.L_331:
        /*00d4*/ 	.word	0x000004a0


	//   ....[1]....
        /*00d8*/ 	.word	0x00001250


	//   ....[2]....
        /*00dc*/ 	.word	0x000012e0


	//   ....[3]....
        /*00e0*/ 	.word	0x000122a0


	//   ....[4]....
        /*00e4*/ 	.word	0x000123d0


	//   ....[5]....
        /*00e8*/ 	.word	0x000123f0


	//----- nvinfo : EIATTR_CRS_STACK_SIZE
	.align		4
.L_332:
        /*00ec*/ 	.byte	0x04, 0x1e
        /*00ee*/ 	.short	(.L_334 - .L_333)
.L_333:
        /*00f0*/ 	.word	0x00000000


	//----- nvinfo : EIATTR_CBANK_PARAM_SIZE
	.align		4
.L_334:
        /*00f4*/ 	.byte	0x03, 0x19
        /*00f6*/ 	.short	0x01d0


	//----- nvinfo : EIATTR_PARAM_CBANK
	.align		4
        /*00f8*/ 	.byte	0x04, 0x0a
        /*00fa*/ 	.short	(.L_336 - .L_335)
	.align		4
.L_335:
        /*00fc*/ 	.word	index@(.nv.constant0._ZN5flash16flash_fwd_kernelI23Flash_fwd_kernel_traitsILi192ELi128ELi64ELi8ELb0ELb0EN7cutlass10bfloat16_tE19Flash_kernel_traitsILi192ELi128ELi64ELi8ES3_EELb0ELb0ELb1ELb0ELb0ELb0ELb1ELb0EEEvNS_16Flash_fwd_paramsE)
        /*0100*/ 	.short	0x0210
        /*0102*/ 	.short	0x01d0


	//----- nvinfo : EIATTR_SW_WAR
	.align		4
.L_336:
        /*0104*/ 	.byte	0x04, 0x36
        /*0106*/ 	.short	(.L_338 - .L_337)
.L_337:
        /*0108*/ 	.word	0x00000008
.L_338:


//--------------------- .nv.info._ZN5flash16flash_fwd_kernelI23Flash_fwd_kernel_traitsILi192ELi128ELi64ELi8ELb0ELb0EN7cutlass10bfloat16_tE19Flash_kernel_traitsILi192ELi128ELi64ELi8ES3_EELb0ELb0ELb1ELb1ELb0ELb0ELb0ELb0EEEvNS_16Flash_fwd_paramsE --------------------------
	.section	.nv.info._ZN5flash16flash_fwd_kernelI23Flash_fwd_kernel_traitsILi192ELi128ELi64ELi8ELb0ELb0EN7cutlass10bfloat16_tE19Flash_kernel_traitsILi192ELi128ELi64ELi8ES3_EELb0ELb0ELb1ELb1ELb0ELb0ELb0ELb0EEEvNS_16Flash_fwd_paramsE,"",@"SHT_CUDA_INFO"
	.sectionflags	@""
	.align	4


	//----- nvinfo : EIATTR_CUDA_API_VERSION
	.align		4
        /*0000*/ 	.byte	0x04, 0x37
        /*0002*/ 	.short	(.L_340 - .L_339)
.L_339:
        /*0004*/ 	.word	0x00000082


	//----- nvinfo : EIATTR_KPARAM_INFO
	.align		4
.L_340:
        /*0008*/ 	.byte	0x04, 0x17
        /*000a*/ 	.short	(.L_342 - .L_341)
.L_341:
        /*000c*/ 	.word	0x00000000
        /*0010*/ 	.short	0x0000
        /*0012*/ 	.short	0x0000
        /*0014*/ 	.byte	0x00, 0xf0, 0x41, 0x07


	//----- nvinfo : EIATTR_SPARSE_MMA_MASK
	.align		4
.L_342:
        /*0018*/ 	.byte	0x03, 0x50
        /*001a*/ 	.short	0x0000


	//----- nvinfo : EIATTR_MAXREG_COUNT
	.align		4
        /*001c*/ 	.byte	0x03, 0x1b
        /*001e*/ 	.short	0x00ff


	//----- nvinfo : EIATTR_NUM_BARRIERS
	.align		4
        /*0020*/ 	.byte	0x02, 0x4c
        /*0022*/ 	.byte	0x01
	.zero		1


	//----- nvinfo : EIATTR_MERCURY_ISA_VERSION
	.align		4
        /*0024*/ 	.byte	0x03, 0x5f
        /*0026*/ 	.short	0x0101


	//----- nvinfo : EIATTR_COOP_GROUP_MASK_REGIDS
	.align		4
        /*0028*/ 	.byte	0x04, 0x29
        /*002a*/ 	.short	(.L_344 - .L_343)


	//   ....[0]....
.L_343:
        /*002c*/ 	.word	0xffffffff


	//   ....[1]....
        /*0030*/ 	.word	0xffffffff


	//   ....[2]....
        /*0034*/ 	.word	0xffffffff


	//   ....[3]....
        /*0038*/ 	.word	0xffffffff


	//   ....[4]....
        /*003c*/ 	.word	0xffffffff


	//   ....[5]....
        /*0040*/ 	.word	0xffffffff


	//   ....[6]....
        /*0044*/ 	.word	0xffffffff


	//   ....[7]....
        /*0048*/ 	.word	0xffffffff


	//   ....[8]....
        /*004c*/ 	.word	0xffffffff


	//   ....[9]....
        /*0050*/ 	.word	0xffffffff


	//   ....[10]....
        /*0054*/ 	.word	0xffffffff


	//   ....[11]....
        /*0058*/ 	.word	0xffffffff


	//   ....[12]....
        /*005c*/ 	.word	0xffffffff


	//   ....[13]....
        /*0060*/ 	.word	0xffffffff


	//   ....[14]....
        /*0064*/ 	.word	0xffffffff


	//   ....[15]....
        /*0068*/ 	.word	0xffffffff


	//   ....[16]....
        /*006c*/ 	.word	0xffffffff


	//   ....[17]....
        /*0070*/ 	.word	0xffffffff


	//   ....[18]....
        /*0074*/ 	.word	0xffffffff


	//   ....[19]....
        /*0078*/ 	.word	0xffffffff


	//----- nvinfo : EIATTR_COOP_GROUP_INSTR_OFFSETS
	.align		4
.L_344:
        /*007c*/ 	.byte	0x04, 0x28
        /*007e*/ 	.short	(.L_346 - .L_345)


	//   ....[0]....
.L_345:
        /*0080*/ 	.word	0x000055e0


	//   ....[1]....
        /*0084*/ 	.word	0x00005600


	//   ....[2]....
        /*0088*/ 	.word	0x000056a0


	//   ....[3]....
        /*008c*/ 	.word	0x000056b0


	//   ....[4]....
        /*0090*/ 	.word	0x00008a80


	//   ....[5]....
        /*0094*/ 	.word	0x00008a90


	//   ....[6]....
        /*0098*/ 	.word	0x00008ad0


	//   ....[7]....
        /*009c*/ 	.word	0x00008ae0


	//   ....[8]....
        /*00a0*/ 	.word	0x0000c550


	//   ....[9]....
        /*00a4*/ 	.word	0x0000c560


	//   ....[10]....
        /*00a8*/ 	.word	0x0000c590


	//   ....[11]....
        /*00ac*/ 	.word	0x0000c5a0


	//   ....[12]....
        /*00b0*/ 	.word	0x00010040


	//   ....[13]....
        /*00b4*/ 	.word	0x000100f0


	//   ....[14]....
        /*00b8*/ 	.word	0x00010180


	//   ....[15]....
        /*00bc*/ 	.word	0x00010190


	//   ....[16]....
        /*00c0*/ 	.word	0x00011880


	//   ....[17]....
        /*00c4*/ 	.word	0x000118c0


	//   ....[18]....
        /*00c8*/ 	.word	0x00011940


	//   ....[19]....
        /*00cc*/ 	.word	0x00011970


	//----- nvinfo : EIATTR_EXIT_INSTR_OFFSETS
	.align		4
.L_346:
        /*00d0*/ 	.byte	0x04, 0x1c
        /*00d2*/ 	.short	(.L_348 - .L_347)


	//   ....[0]....
.L_347:
        /*00d4*/ 	.word	0x000004a0


	//   ....[1]....
        /*00d8*/ 	.word	0x00001250


	//   ....[2]....
        /*00dc*/ 	.word	0x000012e0


	//   ....[3]....
        /*00e0*/ 	.word	0x00013440


	//   ....[4]....
        /*00e4*/ 	.word	0x00013570


	//   ....[5]....
        /*00e8*/ 	.word	0x00013590


	//----- nvinfo : EIATTR_CRS_STACK_SIZE
	.align		4
.L_348:
        /*00ec*/ 	.byte	0x04, 0x1e
        /*00ee*/ 	.short	(.L_350 - .L_349)
.L_349:
        /*00f0*/ 	.word	0x00000000


	//----- nvinfo : EIATTR_CBANK_PARAM_SIZE
	.align		4
.L_350:
        /*00f4*/ 	.byte	0x03, 0x19
        /*00f6*/ 	.short	0x01d0


	//----- nvinfo : EIATTR_PARAM_CBANK
	.align		4
        /*00f8*/ 	.byte	0x04, 0x0a
        /*00fa*/ 	.short	(.L_352 - .L_351)
	.align		4
.L_351:
        /*00fc*/ 	.word	index@(.nv.constant0._ZN5flash16flash_fwd_kernelI23Flash_fwd_kernel_traitsILi192ELi128ELi64ELi8ELb0ELb0EN7cutlass10bfloat16_tE19Flash_kernel_traitsILi192ELi128ELi64ELi8ES3_EELb0ELb0ELb1ELb1ELb0ELb0ELb0ELb0EEEvNS_16Flash_fwd_paramsE)
        /*0100*/ 	.short	0x0210
        /*0102*/ 	.short	0x01d0


	//----- nvinfo : EIATTR_SW_WAR
	.align		4
.L_352:
        /*0104*/ 	.byte	0x04, 0x36
        /*0106*/ 	.short	(.L_354 - .L_353)
.L_353:
        /*0108*/ 	.word	0x00000008
.L_354:


//--------------------- .nv.info._ZN5flash16flash_fwd_kernelI23Flash_fwd_kernel_traitsILi192ELi128ELi64ELi8ELb0ELb0EN7cutlass10bfloat16_tE19Flash_kernel_traitsILi192ELi128ELi64ELi8ES3_EELb0ELb0ELb1ELb1ELb0ELb0ELb1ELb0EEEvNS_16Flash_fwd_paramsE --------------------------
	.section	.nv.info._ZN5flash16flash_fwd_kernelI23Flash_fwd_kernel_traitsILi192ELi128ELi64ELi8ELb0ELb0EN7cutlass10bfloat16_tE19Flash_kernel_traitsILi192ELi128ELi64ELi8ES3_EELb0ELb0ELb1ELb1ELb0ELb0ELb1ELb0EEEvNS_16Flash_fwd_paramsE,"",@"SHT_CUDA_INFO"
	.sectionflags	@""
	.align	4


	//----- nvinfo : EIATTR_CUDA_API_VERSION
	.align		4
        /*0000*/ 	.byte	0x04, 0x37
        /*0002*/ 	.short	(.L_356 - .L_355)
.L_355:
        /*0004*/ 	.word	0x00000082


	//----- nvinfo : EIATTR_KPARAM_INFO
	.align		4
.L_356:
        /*0008*/ 	.byte	0x04, 0x17
        /*000a*/ 	.short	(.L_358 - .L_357)
.L_357:
        /*000c*/ 	.word	0x00000000
        /*0010*/ 	.short	0x0000
        /*0012*/ 	.short	0x0000
        /*0014*/ 	.byte	0x00, 0xf0, 0x41, 0x07


	//----- nvinfo : EIATTR_SPARSE_MMA_MASK
	.align		4
.L_358:
        /*0018*/ 	.byte	0x03, 0x50
        /*001a*/ 	.short	0x0000


	//----- nvinfo : EIATTR_MAXREG_COUNT
	.align		4
        /*001c*/ 	.byte	0x03, 0x1b
        /*001e*/ 	.short	0x00ff


	//----- nvinfo : EIATTR_NUM_BARRIERS
	.align		4
        /*0020*/ 	.byte	0x02, 0x4c
        /*0022*/ 	.byte	0x01
	.zero		1


	//----- nvinfo : EIATTR_MERCURY_ISA_VERSION
	.align		4
        /*0024*/ 	.byte	0x03, 0x5f
        /*0026*/ 	.short	0x0101


	//----- nvinfo : EIATTR_COOP_GROUP_MASK_REGIDS
	.align		4
        /*0028*/ 	.byte	0x04, 0x29
        /*002a*/ 	.short	(.L_360 - .L_359)


	//   ....[0]....
.L_359:
        /*002c*/ 	.word	0xffffffff


	//   ....[1]....
        /*0030*/ 	.word	0xffffffff


	//   ....[2]....
        /*0034*/ 	.word	0xffffffff


	//   ....[3]....
        /*0038*/ 	.word	0xffffffff


	//   ....[4]....
        /*003c*/ 	.word	0xffffffff


	//   ....[5]....
        /*0040*/ 	.word	0xffffffff


	//   ....[6]....
        /*0044*/ 	.word	0xffffffff


	//   ....[7]....
        /*0048*/ 	.word	0xffffffff


	//   ....[8]....
        /*004c*/ 	.word	0xffffffff


	//   ....[9]....
        /*0050*/ 	.word	0xffffffff


	//   ....[10]....
        /*0054*/ 	.word	0xffffffff


	//   ....[11]....
        /*0058*/ 	.word	0xffffffff


	//   ....[12]....
        /*005c*/ 	.word	0xffffffff


	//   ....[13]....
        /*0060*/ 	.word	0xffffffff


	//   ....[14]....
        /*0064*/ 	.word	0xffffffff


	//   ....[15]....
        /*0068*/ 	.word	0xffffffff


	//   ....[16]....
        /*006c*/ 	.word	0xffffffff


	//   ....[17]....
        /*0070*/ 	.word	0xffffffff


	//   ....[18]....
        /*0074*/ 	.word	0xffffffff


	//   ....[19]....
        /*0078*/ 	.word	0xffffffff


	//----- nvinfo : EIATTR_COOP_GROUP_INSTR_OFFSETS
	.align		4
.L_360:
        /*007c*/ 	.byte	0x04, 0x28
        /*007e*/ 	.short	(.L_362 - .L_361)


	//   ....[0]....
.L_361:
        /*0080*/ 	.word	0x00005a10


	//   ....[1]....
        /*0084*/ 	.word	0x00005a30


	//   ....[2]....
        /*0088*/ 	.word	0x00005ad0


	//   ....[3]....
        /*008c*/ 	.word	0x00005ae0


	//   ....[4]....
        /*0090*/ 	.word	0x00009290


	//   ....[5]....
        /*0094*/ 	.word	0x000092a0


	//   ....[6]....
        /*0098*/ 	.word	0x000092e0


	//   ....[7]....
        /*009c*/ 	.word	0x000092f0


	//   ....[8]....
        /*00a0*/ 	.word	0x0000d170


	//   ....[9]....
        /*00a4*/ 	.word	0x0000d180


	//   ....[10]....
        /*00a8*/ 	.word	0x0000d1b0


	//   ....[11]....
        /*00ac*/ 	.word	0x0000d1c0


	//   ....[12]....
        /*00b0*/ 	.word	0x00011080


	//   ....[13]....
        /*00b4*/ 	.word	0x00011130


	//   ....[14]....
        /*00b8*/ 	.word	0x000111b0


	//   ....[15]....
        /*00bc*/ 	.word	0x000111c0


	//   ....[16]....
        /*00c0*/ 	.word	0x000128c0


	//   ....[17]....
        /*00c4*/ 	.word	0x00012900


	//   ....[18]....
        /*00c8*/ 	.word	0x00012980


	//   ....[19]....
        /*00cc*/ 	.word	0x000129b0


	//----- nvinfo : EIATTR_EXIT_INSTR_OFFSETS
	.align		4
.L_362:
        /*00d0*/ 	.byte	0x04, 0x1c
        /*00d2*/ 	.short	(.L_364 - .L_363)


	//   ....[0]....
.L_363:
        /*00d4*/ 	.word	0x000004a0


	//   ....[1]....
        /*00d8*/ 	.word	0x00001250


	//   ....[2]....
        /*00dc*/ 	.word	0x000012e0


	//   ....[3]....
        /*00e0*/ 	.word	0x00014480


	//   ....[4]....
        /*00e4*/ 	.word	0x000145b0


	//   ....[5]....
        /*00e8*/ 	.word	0x000145d0


	//----- nvinfo : EIATTR_CRS_STACK_SIZE
	.align		4
.L_364:
        /*00ec*/ 	.byte	0x04, 0x1e
        /*00ee*/ 	.short	(.L_366 - .L_365)
.L_365:
        /*00f0*/ 	.word	0x00000000


	//----- nvinfo : EIATTR_CBANK_PARAM_SIZE
	.align		4
.L_366:
        /*00f4*/ 	.byte	0x03, 0x19
        /*00f6*/ 	.short	0x01d0


	//----- nvinfo : EIATTR_PARAM_CBANK
	.align		4
        /*00f8*/ 	.byte	0x04, 0x0a
        /*00fa*/ 	.short	(.L_368 - .L_367)
	.align		4
.L_367:
        /*00fc*/ 	.word	index@(.nv.constant0._ZN5flash16flash_fwd_kernelI23Flash_fwd_kernel_traitsILi192ELi128ELi64ELi8ELb0ELb0EN7cutlass10bfloat16_tE19Flash_kernel_traitsILi192ELi128ELi64ELi8ES3_EELb0ELb0ELb1ELb1ELb0ELb0ELb1ELb0EEEvNS_16Flash_fwd_paramsE)
        /*0100*/ 	.short	0x0210
        /*0102*/ 	.short	0x01d0


	//----- nvinfo : EIATTR_SW_WAR
	.align		4
.L_368:
        /*0104*/ 	.byte	0x04, 0x36
        /*0106*/ 	.short	(.L_370 - .L_369)
.L_369:
        /*0108*/ 	.word	0x00000008
.L_370:


//--------------------- .nv.info._ZN5flash16flash_fwd_kernelI23Flash_fwd_kernel_traitsILi192ELi64ELi64ELi4ELb0ELb0EN7cutlass10bfloat16_tE19Flash_kernel_traitsILi192ELi64ELi64ELi4ES3_EELb1ELb0ELb0ELb0ELb0ELb0ELb0ELb0EEEvNS_16Flash_fwd_paramsE --------------------------
	.section	.nv.info._ZN5flash16flash_fwd_kernelI23Flash_fwd_kernel_traitsILi192ELi64ELi64ELi4ELb0ELb0EN7cutlass10bfloat16_tE19Flash_kernel_traitsILi192ELi64ELi64ELi4ES3_EELb1ELb0ELb0ELb0ELb0ELb0ELb0ELb0EEEvNS_16Flash_fwd_paramsE,"",@"SHT_CUDA_INFO"
	.sectionflags	@""
	.align	4


	//----- nvinfo : EIATTR_CUDA_API_VERSION
	.align		4
        /*0000*/ 	.byte	0x04, 0x37
        /*0002*/ 	.short	(.L_372 - .L_371)
.L_371:
        /*0004*/ 	.word	0x00000082


	//----- nvinfo : EIATTR_KPARAM_INFO
	.align		4
.L_372:
        /*0008*/ 	.byte	0x04, 0x17
        /*000a*/ 	.short	(.L_374 - .L_373)
.L_373:
        /*000c*/ 	.word	0x00000000
        /*0010*/ 	.short	0x0000
        /*0012*/ 	.short	0x0000
        /*0014*/ 	.byte	0x00, 0xf0, 0x41, 0x07


	//----- nvinfo : EIATTR_SPARSE_MMA_MASK
	.align		4
.L_374:
        /*0018*/ 	.byte	0x03, 0x50
        /*001a*/ 	.short	0x0000


	//----- nvinfo : EIATTR_MAXREG_COUNT
	.align		4
        /*001c*/ 	.byte	0x03, 0x1b
        /*001e*/ 	.short	0x00ff


	//----- nvinfo : EIATTR_NUM_BARRIERS
	.align		4
        /*0020*/ 	.byte	0x02, 0x4c
        /*0022*/ 	.byte	0x01
	.zero		1


	//----- nvinfo : EIATTR_MERCURY_ISA_VERSION
	.align		4
        /*0024*/ 	.byte	0x03, 0x5f
        /*0026*/ 	.short	0x0101


	//----- nvinfo : EIATTR_COOP_GROUP_MASK_REGIDS
	.align		4
        /*0028*/ 	.byte	0x04, 0x29
        /*002a*/ 	.short	(.L_376 - .L_375)


	//   ....[0]....
.L_375:
        /*002c*/ 	.word	0xffffffff


	//   ....[1]....
        /*0030*/ 	.word	0xffffffff


	//   ....[2]....
        /*0034*/ 	.word	0xffffffff


	//   ....[3]....
        /*0038*/ 	.word	0xffffffff


	//   ....[4]....
        /*003c*/ 	.word	0xffffffff


	//   ....[5]....
        /*0040*/ 	.word	0xffffffff


	//   ....[6]....
        /*0044*/ 	.word	0xffffffff


	//   ....[7]....
        /*0048*/ 	.word	0xffffffff


	//   ....[8]....
        /*004c*/ 	.word	0xffffffff


	//   ....[9]....
        /*0050*/ 	.word	0xffffffff


	//   ....[10]....
        /*0054*/ 	.word	0xffffffff


	//   ....[11]....
        /*0058*/ 	.word	0xffffffff


	//----- nvinfo : EIATTR_COOP_GROUP_INSTR_OFFSETS
	.align		4
.L_376:
        /*005c*/ 	.byte	0x04, 0x28
        /*005e*/ 	.short	(.L_378 - .L_377)


	//   ....[0]....
.L_377:
        /*0060*/ 	.word	0x000047d0


	//   ....[1]....
        /*0064*/ 	.word	0x00004800


	//   ....[2]....
        /*0068*/ 	.word	0x00004900


	//   ....[3]....
        /*006c*/ 	.word	0x00004930


	//   ....[4]....
        /*0070*/ 	.word	0x00007d20


	//   ....[5]....
        /*0074*/ 	.word	0x00007da0


	//   ....[6]....
        /*0078*/ 	.word	0x00007e60


	//   ....[7]....
        /*007c*/ 	.word	0x00007ec0


	//   ....[8]....
        /*0080*/ 	.word	0x00009e80


	//   ....[9]....
        /*0084*/ 	.word	0x00009ec0


	//   ....[10]....
        /*0088*/ 	.word	0x00009f00


	//   ....[11]....
        /*008c*/ 	.word	0x00009f10


	//----- nvinfo : EIATTR_EXIT_INSTR_OFFSETS
	.align		4
.L_378:
        /*0090*/ 	.byte	0x04, 0x1c
        /*0092*/ 	.short	(.L_380 - .L_379)


	//   ....[0]....
.L_379:
        /*0094*/ 	.word	0x00000530


	//   ....[1]....
        /*0098*/ 	.word	0x0000ba20


	//   ....[2]....
        /*009c*/ 	.word	0x0000bb50


	//   ....[3]....
        /*00a0*/ 	.word	0x0000bb70


	//   ....[4]....
        /*00a4*/ 	.word	0x0000c760


	//   ....[5]....
        /*00a8*/ 	.word	0x0000c7f0


	//----- nvinfo : EIATTR_CRS_STACK_SIZE
	.align		4
.L_380:
        /*00ac*/ 	.byte	0x04, 0x1e
        /*00ae*/ 	.short	(.L_382 - .L_381)
.L_381:
        /*00b0*/ 	.word	0x00000000


	//----- nvinfo : EIATTR_CBANK_PARAM_SIZE
	.align		4
.L_382:
        /*00b4*/ 	.byte	0x03, 0x19
        /*00b6*/ 	.short	0x01d0


	//----- nvinfo : EIATTR_PARAM_CBANK
	.align		4
        /*00b8*/ 	.byte	0x04, 0x0a
        /*00ba*/ 	.short	(.L_384 - .L_383)
	.align		4
.L_383:
        /*00bc*/ 	.word	index@(.nv.constant0._ZN5flash16flash_fwd_kernelI23Flash_fwd_kernel_traitsILi192ELi64ELi64ELi4ELb0ELb0EN7cutlass10bfloat16_tE19Flash_kernel_traitsILi192ELi64ELi64ELi4ES3_EELb1ELb0ELb0ELb0ELb0ELb0ELb0ELb0EEEvNS_16Flash_fwd_paramsE)
        /*00c0*/ 	.short	0x0210
        /*00c2*/ 	.short	0x01d0


	//----- nvinfo : EIATTR_SW_WAR
	.align		4
.L_384:
        /*00c4*/ 	.byte	0x04, 0x36
        /*00c6*/ 	.short	(.L_386 - .L_385)
.L_385:
        /*00c8*/ 	.word	0x00000008
.L_386:


//--------------------- .nv.info._ZN5flash16flash_fwd_kernelI23Flash_fwd_kernel_traitsILi192ELi64ELi64ELi4ELb0ELb0EN7cutlass10bfloat16_tE19Flash_kernel_traitsILi192ELi64ELi64ELi4ES3_EELb1ELb0ELb1ELb0ELb0ELb0ELb0ELb0EEEvNS_16Flash_fwd_paramsE --------------------------
	.section	.nv.info._ZN5flash16flash_fwd_kernelI23Flash_fwd_kernel_traitsILi192ELi64ELi64ELi4ELb0ELb0EN7cutlass10bfloat16_tE19Flash_kernel_traitsILi192ELi64ELi64ELi4ES3_EELb1ELb0ELb1ELb0ELb0ELb0ELb0ELb0EEEvNS_16Flash_fwd_paramsE,"",@"SHT_CUDA_INFO"
	.sectionflags	@""
	.align	4


	//----- nvinfo : EIATTR_CUDA_API_VERSION
	.align		4
        /*0000*/ 	.byte	0x04, 0x37
        /*0002*/ 	.short	(.L_388 - .L_387)
.L_387:
        /*0004*/ 	.word	0x00000082


	//----- nvinfo : EIATTR_KPARAM_INFO
	.align		4
.L_388:
        /*0008*/ 	.byte	0x04, 0x17
        /*000a*/ 	.short	(.L_390 - .L_389)
.L_389:
        /*000c*/ 	.word	0x00000000
        /*0010*/ 	.short	0x0000
        /*0012*/ 	.short	0x0000
        /*0014*/ 	.byte	0x00, 0xf0, 0x41, 0x07


	//----- nvinfo : EIATTR_SPARSE_MMA_MASK
	.align		4
.L_390:
        /*0018*/ 	.byte	0x03, 0x50
        /*001a*/ 	.short	0x0000


	//----- nvinfo : EIATTR_MAXREG_COUNT
	.align		4
        /*001c*/ 	.byte	0x03, 0x1b
        /*001e*/ 	.short	0x00ff


	//----- nvinfo : EIATTR_NUM_BARRIERS
	.align		4
        /*0020*/ 	.byte	0x02, 0x4c
        /*0022*/ 	.byte	0x01
	.zero		1


	//----- nvinfo : EIATTR_MERCURY_ISA_VERSION
	.align		4
        /*0024*/ 	.byte	0x03, 0x5f
        /*0026*/ 	.short	0x0101


	//----- nvinfo : EIATTR_COOP_GROUP_MASK_REGIDS
	.align		4
        /*0028*/ 	.byte	0x04, 0x29
        /*002a*/ 	.short	(.L_392 - .L_391)


	//   ....[0]....
.L_391:
        /*002c*/ 	.word	0xffffffff


	//   ....[1]....
        /*0030*/ 	.word	0xffffffff


	//   ....[2]....
        /*0034*/ 	.word	0xffffffff


	//   ....[3]....
        /*0038*/ 	.word	0xffffffff


	//   ....[4]....
        /*003c*/ 	.word	0xffffffff


	//   ....[5]....
        /*0040*/ 	.word	0xffffffff


	//   ....[6]....
        /*0044*/ 	.word	0xffffffff


	//   ....[7]....
        /*0048*/ 	.word	0xffffffff


	//   ....[8]....
        /*004c*/ 	.word	0xffffffff


	//   ....[9]....
        /*0050*/ 	.word	0xffffffff


	//   ....[10]....
        /*0054*/ 	.word	0xffffffff


	//   ....[11]....
        /*0058*/ 	.word	0xffffffff


	//   ....[12]....
        /*005c*/ 	.word	0xffffffff


	//   ....[13]....
        /*0060*/ 	.word	0xffffffff


	//   ....[14]....
        /*0064*/ 	.word	0xffffffff


	//   ....[15]....
        /*0068*/ 	.word	0xffffffff


	//----- nvinfo : EIATTR_COOP_GROUP_INSTR_OFFSETS
	.align		4
.L_392:
        /*006c*/ 	.byte	0x04, 0x28
        /*006e*/ 	.short	(.L_394 - .L_393)


	//   ....[0]....
.L_393:
        /*0070*/ 	.word	0x00005b60


	//   ....[1]....
        /*0074*/ 	.word	0x00005c10


	//   ....[2]....
        /*0078*/ 	.word	0x00005c90


	//   ....[3]....
        /*007c*/ 	.word	0x00005d40


	//   ....[4]....
        /*0080*/ 	.word	0x00009830


	//   ....[5]....
        /*0084*/ 	.word	0x000098f0


	//   ....[6]....
        /*0088*/ 	.word	0x00009950


	//   ....[7]....
        /*008c*/ 	.word	0x000099e0


	//   ....[8]....
        /*0090*/ 	.word	0x0000db40


	//   ....[9]....
        /*0094*/ 	.word	0x0000dc40


	//   ....[10]....
        /*0098*/ 	.word	0x0000dd50


	//   ....[11]....
        /*009c*/ 	.word	0x0000dd80


	//   ....[12]....
        /*00a0*/ 	.word	0x0000fd40


	//   ....[13]....
        /*00a4*/ 	.word	0x0000fd80


	//   ....[14]....
        /*00a8*/ 	.word	0x0000fde0


	//   ....[15]....
        /*00ac*/ 	.word	0x0000fdf0


	//----- nvinfo : EIATTR_EXIT_INSTR_OFFSETS
	.align		4
.L_394:
        /*00b0*/ 	.byte	0x04, 0x1c
        /*00b2*/ 	.short	(.L_396 - .L_395)


	//   ....[0]....
.L_395:
        /*00b4*/ 	.word	0x00000670


	//   ....[1]....
        /*00b8*/ 	.word	0x000013e0


	//   ....[2]....
        /*00bc*/ 	.word	0x00001470


	//   ....[3]....
        /*00c0*/ 	.word	0x00011920


	//   ....[4]....
        /*00c4*/ 	.word	0x00011a50


	//   ....[5]....
        /*00c8*/ 	.word	0x00011a70


	//----- nvinfo : EIATTR_CRS_STACK_SIZE
	.align		4
.L_396:
        /*00cc*/ 	.byte	0x04, 0x1e
        /*00ce*/ 	.short	(.L_398 - .L_397)
.L_397:
        /*00d0*/ 	.word	0x00000000


	//----- nvinfo : EIATTR_CBANK_PARAM_SIZE
	.align		4
.L_398:
        /*00d4*/ 	.byte	0x03, 0x19
        /*00d6*/ 	.short	0x01d0


	//----- nvinfo : EIATTR_PARAM_CBANK
	.align		4
        /*00d8*/ 	.byte	0x04, 0x0a
        /*00da*/ 	.short	(.L_400 - .L_399)
	.align		4
.L_399:
        /*00dc*/ 	.word	index@(.nv.constant0._ZN5flash16flash_fwd_kernelI23Flash_fwd_kernel_traitsILi192ELi64ELi64ELi4ELb0ELb0EN7cutlass10bfloat16_tE19Flash_kernel_traitsILi192ELi64ELi64ELi4ES3_EELb1ELb0ELb1ELb0ELb0ELb0ELb0ELb0EEEvNS_16Flash_fwd_paramsE)
        /*00e0*/ 	.short	0x0210
        /*00e2*/ 	.short	0x01d0


	//----- nvinfo : EIATTR_SW_WAR
	.align		4
.L_400:
        /*00e4*/ 	.byte	0x04, 0x36
        /*00e6*/ 	.short	(.L_402 - .L_401)
.L_401:
        /*00e8*/ 	.word	0x00000008
.L_402:


//--------------------- .nv.info._ZN5flash16flash_fwd_kernelI23Flash_fwd_kernel_traitsILi192ELi64ELi64ELi4ELb0ELb0EN7cutlass10bfloat16_tE19Flash_kernel_traitsILi192ELi64ELi64ELi4ES3_EELb1ELb0ELb0ELb0ELb0ELb1ELb0ELb0EEEvNS_16Flash_fwd_paramsE --------------------------
	.section	.nv.info._ZN5flash16flash_fwd_kernelI23Flash_fwd_kernel_traitsILi192ELi64ELi64ELi4ELb0ELb0EN7cutlass10bfloat16_tE19Flash_kernel_traitsILi192ELi64ELi64ELi4ES3_EELb1ELb0ELb0ELb0ELb0ELb1ELb0ELb0EEEvNS_16Flash_fwd_paramsE,"",@"SHT_CUDA_INFO"
	.sectionflags	@""
	.align	4


	//----- nvinfo : EIATTR_CUDA_API_VERSION
	.align		4
        /*0000*/ 	.byte	0x04, 0x37
        /*0002*/ 	.short	(.L_404 - .L_403)
.L_403:
        /*0004*/ 	.word	0x00000082


	//----- nvinfo : EIATTR_KPARAM_INFO
	.align		4
.L_404:
        /*0008*/ 	.byte	0x04, 0x17
        /*000a*/ 	.short	(.L_406 - .L_405)
.L_405:
        /*000c*/ 	.word	0x00000000
        /*0010*/ 	.short	0x0000
        /*0012*/ 	.short	0x0000
        /*0014*/ 	.byte	0x00, 0xf0, 0x41, 0x07


	//----- nvinfo : EIATTR_SPARSE_MMA_MASK
	.align		4
.L_406:
        /*0018*/ 	.byte	0x03, 0x50
        /*001a*/ 	.short	0x0000


	//----- nvinfo : EIATTR_MAXREG_COUNT
	.align		4
        /*001c*/ 	.byte	0x03, 0x1b
        /*001e*/ 	.short	0x00ff


	//----- nvinfo : EIATTR_NUM_BARRIERS
	.align		4
        /*0020*/ 	.byte	0x02, 0x4c
        /*0022*/ 	.byte	0x01
	.zero		1


	//----- nvinfo : EIATTR_MERCURY_ISA_VERSION
	.align		4
        /*0024*/ 	.byte	0x03, 0x5f
        /*0026*/ 	.short	0x0101


	//----- nvinfo : EIATTR_INT_WARP_WIDE_INSTR_OFFSETS
	.align		4
        /*0028*/ 	.byte	0x04, 0x31
        /*002a*/ 	.short	(.L_408 - .L_407)


	//   ....[0]....
.L_407:
        /*002c*/ 	.word	0x00001440


	//   ....[1]....
        /*0030*/ 	.word	0x000018e0


	//----- nvinfo : EIATTR_COOP_GROUP_MASK_REGIDS
	.align		4
.L_408:
        /*0034*/ 	.byte	0x04, 0x29
        /*0036*/ 	.short	(.L_410 - .L_409)


	//   ....[0]....
.L_409:
        /*0038*/ 	.word	0xffffffff


	//   ....[1]....
        /*003c*/ 	.word	0xffffffff


	//   ....[2]....
        /*0040*/ 	.word	0xffffffff


	//   ....[3]....
        /*0044*/ 	.word	0xffffffff


	//   ....[4]....
        /*0048*/ 	.word	0xffffffff


	//   ....[5]....
        /*004c*/ 	.word	0xffffffff


	//   ....[6]....
        /*0050*/ 	.word	0xffffffff


	//   ....[7]....
        /*0054*/ 	.word	0xffffffff


	//   ....[8]....
        /*0058*/ 	.word	0xffffffff


	//   ....[9]....
        /*005c*/ 	.word	0xffffffff


	//   ....[10]....
        /*0060*/ 	.word	0xffffffff


	//   ....[11]....
        /*0064*/ 	.word	0xffffffff


	//----- nvinfo : EIATTR_COOP_GROUP_INSTR_OFFSETS
	.align		4
.L_410:
        /*0068*/ 	.byte	0x04, 0x28
        /*006a*/ 	.short	(.L_412 - .L_411)


	//   ....[0]....
.L_411:
        /*006c*/ 	.word	0x000032a0


	//   ....[1]....
        /*0070*/ 	.word	0x00003430


	//   ....[2]....
        /*0074*/ 	.word	0x00003460


	//   ....[3]....
        /*0078*/ 	.word	0x000035e0


	//   ....[4]....
        /*007c*/ 	.word	0x00006050


	//   ....[5]....
        /*0080*/ 	.word	0x00006140


	//   ....[6]....
        /*0084*/ 	.word	0x00006170


	//   ....[7]....
        /*0088*/ 	.word	0x000061b0


	//   ....[8]....
        /*008c*/ 	.word	0x00008180


	//   ....[9]....
        /*0090*/ 	.word	0x000081c0


	//   ....[10]....
        /*0094*/ 	.word	0x00008220


	//   ....[11]....
        /*0098*/ 	.word	0x00008230


	//----- nvinfo : EIATTR_EXIT_INSTR_OFFSETS
	.align		4
.L_412:
        /*009c*/ 	.byte	0x04, 0x1c
        /*009e*/ 	.short	(.L_414 - .L_413)


	//   ....[0]....
.L_413:
        /*00a0*/ 	.word	0x000006c0


	//   ....[1]....
        /*00a4*/ 	.word	0x00009c50


	//   ....[2]....
        /*00a8*/ 	.word	0x00009d50


	//   ....[3]....
        /*00ac*/ 	.word	0x0000a830


	//   ....[4]....
        /*00b0*/ 	.word	0x0000a8c0


	//----- nvinfo : EIATTR_CRS_STACK_SIZE
	.align		4
.L_414:
        /*00b4*/ 	.byte	0x04, 0x1e
        /*00b6*/ 	.short	(.L_416 - .L_415)
.L_415:
        /*00b8*/ 	.word	0x00000000


	//----- nvinfo : EIATTR_CBANK_PARAM_SIZE
	.align		4
.L_416:
        /*00bc*/ 	.byte	0x03, 0x19
        /*00be*/ 	.short	0x01d0


	//----- nvinfo : EIATTR_PARAM_CBANK
	.align		4
        /*00c0*/ 	.byte	0x04, 0x0a
        /*00c2*/ 	.short	(.L_418 - .L_417)
	.align		4
.L_417:
        /*00c4*/ 	.word	index@(.nv.constant0._ZN5flash16flash_fwd_kernelI23Flash_fwd_kernel_traitsILi192ELi64ELi64ELi4ELb0ELb0EN7cutlass10bfloat16_tE19Flash_kernel_traitsILi192ELi64ELi64ELi4ES3_EELb1ELb0ELb0ELb0ELb0ELb1ELb0ELb0EEEvNS_16Flash_fwd_paramsE)
        /*00c8*/ 	.short	0x0210
        /*00ca*/ 	.short	0x01d0


	//----- nvinfo : EIATTR_SW_WAR
	.align		4
.L_418:
        /*00cc*/ 	.byte	0x04, 0x36
        /*00ce*/ 	.short	(.L_420 - .L_419)
.L_419:
        /*00d0*/ 	.word	0x00000008
.L_420:


//--------------------- .nv.info._ZN5flash16flash_fwd_kernelI23Flash_fwd_kernel_traitsILi192ELi64ELi64ELi4ELb0ELb0EN7cutlass10bfloat16_tE19Flash_kernel_traitsILi192ELi64ELi64ELi4ES3_EELb0ELb0ELb0ELb0ELb0ELb1ELb1ELb0EEEvNS_16Flash_fwd_paramsE --------------------------
	.section	.nv.info._ZN5flash16flash_fwd_kernelI23Flash_fwd_kernel_traitsILi192ELi64ELi64ELi4ELb0ELb0EN7cutlass10bfloat16_tE19Flash_kernel_traitsILi192ELi64ELi64ELi4ES3_EELb0ELb0ELb0ELb0ELb0ELb1ELb1ELb0EEEvNS_16Flash_fwd_paramsE,"",@"SHT_CUDA_INFO"
	.sectionflags	@""
	.align	4


	//----- nvinfo : EIATTR_CUDA_API_VERSION
	.align		4
        /*0000*/ 	.byte	0x04, 0x37
        /*0002*/ 	.short	(.L_422 - .L_421)
.L_421:
        /*0004*/ 	.word	0x00000082


	//----- nvinfo : EIATTR_KPARAM_INFO
	.align		4
.L_422:
        /*0008*/ 	.byte	0x04, 0x17
        /*000a*/ 	.short	(.L_424 - .L_423)
.L_423:
        /*000c*/ 	.word	0x00000000
        /*0010*/ 	.short	0x0000
        /*0012*/ 	.short	0x0000
        /*0014*/ 	.byte	0x00, 0xf0, 0x41, 0x07


	//----- nvinfo : EIATTR_SPARSE_MMA_MASK
	.align		4
.L_424:
        /*0018*/ 	.byte	0x03, 0x50
        /*001a*/ 	.short	0x0000


	//----- nvinfo : EIATTR_MAXREG_COUNT
	.align		4
        /*001c*/ 	.byte	0x03, 0x1b
        /*001e*/ 	.short	0x00ff


	//----- nvinfo : EIATTR_NUM_BARRIERS
	.align		4
        /*0020*/ 	.byte	0x02, 0x4c
        /*0022*/ 	.byte	0x01
	.zero		1


	//----- nvinfo : EIATTR_MERCURY_ISA_VERSION
	.align		4
        /*0024*/ 	.byte	0x03, 0x5f
        /*0026*/ 	.short	0x0101


	//----- nvinfo : EIATTR_COOP_GROUP_MASK_REGIDS
	.align		4
        /*0028*/ 	.byte	0x04, 0x29
        /*002a*/ 	.short	(.L_426 - .L_425)


	//   ....[0]....
.L_425:
        /*002c*/ 	.word	0xffffffff


	//   ....[1]....
        /*0030*/ 	.word	0xffffffff


	//   ....[2]....
        /*0034*/ 	.word	0xffffffff


	//   ....[3]....
        /*0038*/ 	.word	0xffffffff


	//   ....[4]....
        /*003c*/ 	.word	0xffffffff


	//   ....[5]....
        /*0040*/ 	.word	0xffffffff


	//   ....[6]....
        /*0044*/ 	.word	0xffffffff


	//   ....[7]....
        /*0048*/ 	.word	0xffffffff


	//   ....[8]....
        /*004c*/ 	.word	0xffffffff


	//   ....[9]....
        /*0050*/ 	.word	0xffffffff


	//   ....[10]....
        /*0054*/ 	.word	0xffffffff


	//   ....[11]....
        /*0058*/ 	.word	0xffffffff


	//----- nvinfo : EIATTR_COOP_GROUP_INSTR_OFFSETS
	.align		4
.L_426:
        /*005c*/ 	.byte	0x04, 0x28
        /*005e*/ 	.short	(.L_428 - .L_427)


	//   ....[0]....
.L_427:
        /*0060*/ 	.word	0x000031d0


	//   ....[1]....
        /*0064*/ 	.word	0x000032c0


	//   ....[2]....
        /*0068*/ 	.word	0x000032f0


	//   ....[3]....
        /*006c*/ 	.word	0x00003440


	//   ....[4]....
        /*0070*/ 	.word	0x00005950


	//   ....[5]....
        /*0074*/ 	.word	0x00005990


	//   ....[6]....
        /*0078*/ 	.word	0x00005a30


	//   ....[7]....
        /*007c*/ 	.word	0x00005a40


	//   ....[8]....
        /*0080*/ 	.word	0x00007100


	//   ....[9]....
        /*0084*/ 	.word	0x00007140


	//   ....[10]....
        /*0088*/ 	.word	0x000071a0


	//   ....[11]....
        /*008c*/ 	.word	0x000071b0


	//----- nvinfo : EIATTR_EXIT_INSTR_OFFSETS
	.align		4
.L_428:
        /*0090*/ 	.byte	0x04, 0x1c
        /*0092*/ 	.short	(.L_430 - .L_429)


	//   ....[0]....
.L_429:
        /*0094*/ 	.word	0x00000370


	//   ....[1]....
        /*0098*/ 	.word	0x00008b90


	//   ....[2]....
        /*009c*/ 	.word	0x00008c90


	//   ....[3]....
        /*00a0*/ 	.word	0x00009750


	//   ....[4]....
        /*00a4*/ 	.word	0x000097e0


	//----- nvinfo : EIATTR_CRS_STACK_SIZE
	.align		4
.L_430:
        /*00a8*/ 	.byte	0x04, 0x1e
        /*00aa*/ 	.short	(.L_432 - .L_431)
.L_431:
        /*00ac*/ 	.word	0x00000000


	//----- nvinfo : EIATTR_CBANK_PARAM_SIZE
	.align		4
.L_432:
        /*00b0*/ 	.byte	0x03, 0x19
        /*00b2*/ 	.short	0x01d0


	//----- nvinfo : EIATTR_PARAM_CBANK
	.align		4
        /*00b4*/ 	.byte	0x04, 0x0a
        /*00b6*/ 	.short	(.L_434 - .L_433)
	.align		4
.L_433:
        /*00b8*/ 	.word	index@(.nv.constant0._ZN5flash16flash_fwd_kernelI23Flash_fwd_kernel_traitsILi192ELi64ELi64ELi4ELb0ELb0EN7cutlass10bfloat16_tE19Flash_kernel_traitsILi192ELi64ELi64ELi4ES3_EELb0ELb0ELb0ELb0ELb0ELb1ELb1ELb0EEEvNS_16Flash_fwd_paramsE)
        /*00bc*/ 	.short	0x0210
        /*00be*/ 	.short	0x01d0


	//----- nvinfo : EIATTR_SW_WAR
	.align		4
.L_434:
        /*00c0*/ 	.byte	0x04, 0x36
        /*00c2*/ 	.short	(.L_436 - .L_435)
.L_435:
        /*00c4*/ 	.word	0x00000008
.L_436:


//--------------------- .nv.info._ZN5flash16flash_fwd_kernelI23Flash_fwd_kernel_traitsILi192ELi64ELi64ELi4ELb0ELb0EN7cutlass10bfloat16_tE19Flash_kernel_traitsILi192ELi64ELi64ELi4ES3_EELb1ELb0ELb0ELb1ELb0ELb0ELb0ELb0EEEvNS_16Flash_fwd_paramsE --------------------------
	.section	.nv.info._ZN5flash16flash_fwd_kernelI23Flash_fwd_kernel_traitsILi192ELi64ELi64ELi4ELb0ELb0EN7cutlass10bfloat16_tE19Flash_kernel_traitsILi192ELi64ELi64ELi4ES3_EELb1ELb0ELb0ELb1ELb0ELb0ELb0ELb0EEEvNS_16Flash_fwd_paramsE,"",@"SHT_CUDA_INFO"
	.sectionflags	@""
	.align	4


	//----- nvinfo : EIATTR_CUDA_API_VERSION
	.align		4
        /*0000*/ 	.byte	0x04, 0x37
        /*0002*/ 	.short	(.L_438 - .L_437)
.L_437:
        /*0004*/ 	.word	0x00000082


	//----- nvinfo : EIATTR_KPARAM_INFO
	.align		4
.L_438:
        /*0008*/ 	.byte	0x04, 0x17
        /*000a*/ 	.short	(.L_440 - .L_439)
.L_439:
        /*000c*/ 	.word	0x00000000
        /*0010*/ 	.short	0x0000
        /*0012*/ 	.short	0x0000
        /*0014*/ 	.byte	0x00, 0xf0, 0x41, 0x07


	//----- nvinfo : EIATTR_SPARSE_MMA_MASK
	.align		4
.L_440:
        /*0018*/ 	.byte	0x03, 0x50
        /*001a*/ 	.short	0x0000


	//----- nvinfo : EIATTR_MAXREG_COUNT
	.align		4
        /*001c*/ 	.byte	0x03, 0x1b
        /*001e*/ 	.short	0x00ff


	//----- nvinfo : EIATTR_NUM_BARRIERS
	.align		4
        /*0020*/ 	.byte	0x02, 0x4c
        /*0022*/ 	.byte	0x01
	.zero		1


	//----- nvinfo : EIATTR_MERCURY_ISA_VERSION
	.align		4
        /*0024*/ 	.byte	0x03, 0x5f
        /*0026*/ 	.short	0x0101


	//----- nvinfo : EIATTR_COOP_GROUP_MASK_REGIDS
	.align		4
        /*0028*/ 	.byte	0x04, 0x29
        /*002a*/ 	.short	(.L_442 - .L_441)


	//   ....[0]....
.L_441:
        /*002c*/ 	.word	0xffffffff


	//   ....[1]....
        /*0030*/ 	.word	0xffffffff


	//   ....[2]....
        /*0034*/ 	.word	0xffffffff


	//   ....[3]....
        /*0038*/ 	.word	0xffffffff


	//   ....[4]....
        /*003c*/ 	.word	0xffffffff


	//   ....[5]....
        /*0040*/ 	.word	0xffffffff


	//   ....[6]....
        /*0044*/ 	.word	0xffffffff


	//   ....[7]....
        /*0048*/ 	.word	0xffffffff


	//   ....[8]....
        /*004c*/ 	.word	0xffffffff


	//   ....[9]....
        /*0050*/ 	.word	0xffffffff


	//   ....[10]....
        /*0054*/ 	.word	0xffffffff


	//   ....[11]....
        /*0058*/ 	.word	0xffffffff


	//----- nvinfo : EIATTR_COOP_GROUP_INSTR_OFFSETS
	.align		4
.L_442:
        /*005c*/ 	.byte	0x04, 0x28
        /*005e*/ 	.short	(.L_444 - .L_443)


	//   ....[0]....
.L_443:
        /*0060*/ 	.word	0x000053f0


	//   ....[1]....
        /*0064*/ 	.word	0x00005430


	//   ....[2]....
        /*0068*/ 	.word	0x00005540


	//   ....[3]....
        /*006c*/ 	.word	0x00005560


	//   ....[4]....
        /*0070*/ 	.word	0x000090b0


	//   ....[5]....
        /*0074*/ 	.word	0x000091b0


	//   ....[6]....
        /*0078*/ 	.word	0x00009250


	//   ....[7]....
        /*007c*/ 	.word	0x000092b0


	//   ....[8]....
        /*0080*/ 	.word	0x0000b270


	//   ....[9]....
        /*0084*/ 	.word	0x0000b2b0


	//   ....[10]....
        /*0088*/ 	.word	0x0000b310


	//   ....[11]....
        /*008c*/ 	.word	0x0000b320


	//----- nvinfo : EIATTR_EXIT_INSTR_OFFSETS
	.align		4
.L_444:
        /*0090*/ 	.byte	0x04, 0x1c
        /*0092*/ 	.short	(.L_446 - .L_445)


	//   ....[0]....
.L_445:
        /*0094*/ 	.word	0x00000680


	//   ....[1]....
        /*0098*/ 	.word	0x0000ce60


	//   ....[2]....
        /*009c*/ 	.word	0x0000cf90


	//   ....[3]....
        /*00a0*/ 	.word	0x0000cfb0


	//   ....[4]....
        /*00a4*/ 	.word	0x0000dbb0


	//   ....[5]....
        /*00a8*/ 	.word	0x0000dc40


	//----- nvinfo : EIATTR_CRS_STACK_SIZE
	.align		4
.L_446:
        /*00ac*/ 	.byte	0x04, 0x1e
        /*00ae*/ 	.short	(.L_448 - .L_447)
.L_447:
        /*00b0*/ 	.word	0x00000000


	//----- nvinfo : EIATTR_CBANK_PARAM_SIZE
	.align		4
.L_448:
        /*00b4*/ 	.byte	0x03, 0x19
        /*00b6*/ 	.short	0x01d0


	//----- nvinfo : EIATTR_PARAM_CBANK
	.align		4
        /*00b8*/ 	.byte	0x04, 0x0a
        /*00ba*/ 	.short	(.L_450 - .L_449)
	.align		4
.L_449:
        /*00bc*/ 	.word	index@(.nv.constant0._ZN5flash16flash_fwd_kernelI23Flash_fwd_kernel_traitsILi192ELi64ELi64ELi4ELb0ELb0EN7cutlass10bfloat16_tE19Flash_kernel_traitsILi192ELi64ELi64ELi4ES3_EELb1ELb0ELb0ELb1ELb0ELb0ELb0ELb0EEEvNS_16Flash_fwd_paramsE)
        /*00c0*/ 	.short	0x0210
        /*00c2*/ 	.short	0x01d0


	//----- nvinfo : EIATTR_SW_WAR
	.align		4
.L_450:
        /*00c4*/ 	.byte	0x04, 0x36
        /*00c6*/ 	.short	(.L_452 - .L_451)
.L_451:
        /*00c8*/ 	.word	0x00000008
.L_452:


//--------------------- .nv.info._ZN5flash16flash_fwd_kernelI23Flash_fwd_kernel_traitsILi192ELi64ELi64ELi4ELb0ELb0EN7cutlass10bfloat16_tE19Flash_kernel_traitsILi192ELi64ELi64ELi4ES3_EELb1ELb0ELb0ELb0ELb0ELb0ELb0ELb1EEEvNS_16Flash_fwd_paramsE --------------------------
	.section	.nv.info._ZN5flash16flash_fwd_kernelI23Flash_fwd_kernel_traitsILi192ELi64ELi64ELi4ELb0ELb0EN7cutlass10bfloat16_tE19Flash_kernel_traitsILi192ELi64ELi64ELi4ES3_EELb1ELb0ELb0ELb0ELb0ELb0ELb0ELb1EEEvNS_16Flash_fwd_paramsE,"",@"SHT_CUDA_INFO"
	.sectionflags	@""
	.align	4


	//----- nvinfo : EIATTR_CUDA_API_VERSION
	.align		4
        /*0000*/ 	.byte	0x04, 0x37
        /*0002*/ 	.short	(.L_454 - .L_453)
.L_453:
        /*0004*/ 	.word	0x00000082


	//----- nvinfo : EIATTR_KPARAM_INFO
	.align		4
.L_454:
        /*0008*/ 	.byte	0x04, 0x17
        /*000a*/ 	.short	(.L_456 - .L_455)
.L_455:
        /*000c*/ 	.word	0x00000000
        /*0010*/ 	.short	0x0000
        /*0012*/ 	.short	0x0000
        /*0014*/ 	.byte	0x00, 0xf0, 0x41, 0x07


	//----- nvinfo : EIATTR_SPARSE_MMA_MASK
	.align		4
.L_456:
        /*0018*/ 	.byte	0x03, 0x50
        /*001a*/ 	.short	0x0000


	//----- nvinfo : EIATTR_MAXREG_COUNT
	.align		4
        /*001c*/ 	.byte	0x03, 0x1b
        /*001e*/ 	.short	0x00ff


	//----- nvinfo : EIATTR_NUM_BARRIERS
	.align		4
        /*0020*/ 	.byte	0x02, 0x4c
        /*0022*/ 	.byte	0x01
	.zero		1


	//----- nvinfo : EIATTR_ANNOTATIONS
	.align		4
        /*0024*/ 	.byte	0x04, 0x55
        /*0026*/ 	.short	(.L_458 - .L_457)


	//   ....[0]....
.L_457:
        /*0028*/ 	.word	0x00000001
        /*002c*/ 	.byte	0x40, 0x09, 0x00, 0x00, 0x01, 0x00, 0x00, 0x00, 0x20, 0x10, 0x00, 0x00, 0x01, 0x00, 0x00, 0x00
        /* <DEDUP_REMOVED lines=39> */
        /*02ac*/ 	.byte	0xb0, 0xe6, 0x00, 0x00


	//----- nvinfo : EIATTR_MERCURY_ISA_VERSION
	.align		4
.L_458:
        /*02b0*/ 	.byte	0x03, 0x5f
        /*02b2*/ 	.short	0x0101


	//----- nvinfo : EIATTR_COOP_GROUP_MASK_REGIDS
	.align		4
        /*02b4*/ 	.byte	0x04, 0x29
        /*02b6*/ 	.short	(.L_460 - .L_459)


	//   ....[0]....
.L_459:
        /*02b8*/ 	.word	0xffffffff


	//   ....[1]....
        /*02bc*/ 	.word	0xffffffff


	//   ....[2]....
        /*02c0*/ 	.word	0xffffffff


	//   ....[3]....
        /*02c4*/ 	.word	0xffffffff


	//   ....[4]....
        /*02c8*/ 	.word	0xffffffff


	//   ....[5]....
        /*02cc*/ 	.word	0xffffffff


	//   ....[6]....
        /*02d0*/ 	.word	0xffffffff


	//   ....[7]....
        /*02d4*/ 	.word	0xffffffff


	//   ....[8]....
        /*02d8*/ 	.word	0xffffffff


	//   ....[9]....
        /*02dc*/ 	.word	0xffffffff


	//   ....[10]....
        /*02e0*/ 	.word	0xffffffff


	//   ....[11]....
        /*02e4*/ 	.word	0xffffffff


	//----- nvinfo : EIATTR_COOP_GROUP_INSTR_OFFSETS
	.align		4
.L_460:
        /*02e8*/ 	.byte	0x04, 0x28
        /*02ea*/ 	.short	(.L_462 - .L_461)


	//   ....[0]....
.L_461:
        /*02ec*/ 	.word	0x00004d30


	//   ....[1]....
        /*02f0*/ 	.word	0x00004db0


	//   ....[2]....
        /*02f4*/ 	.word	0x00004dd0


	//   ....[3]....
        /*02f8*/ 	.word	0x00004ec0


	//   ....[4]....
        /*02fc*/ 	.word	0x00009e60


	//   ....[5]....
        /*0300*/ 	.word	0x00009f30


	//   ....[6]....
        /*0304*/ 	.word	0x00009fb0


	//   ....[7]....
        /*0308*/ 	.word	0x00009ff0


	//   ....[8]....
        /*030c*/ 	.word	0x0000d070


	//   ....[9]....
        /*0310*/ 	.word	0x0000d080


	//   ....[10]....
        /*0314*/ 	.word	0x0000d0b0


	//   ....[11]....
        /*0318*/ 	.word	0x0000d0c0


	//----- nvinfo : EIATTR_EXIT_INSTR_OFFSETS
	.align		4
.L_462:
        /*031c*/ 	.byte	0x04, 0x1c
        /*031e*/ 	.short	(.L_464 - .L_463)


	//   ....[0]....
.L_463:
        /*0320*/ 	.word	0x00000690


	//   ....[1]....
        /*0324*/ 	.word	0x0000ec40


	//   ....[2]....
        /*0328*/ 	.word	0x0000ed70


	//   ....[3]....
        /*032c*/ 	.word	0x0000ed90


	//   ....[4]....
        /*0330*/ 	.word	0x0000f9c0


	//   ....[5]....
        /*0334*/ 	.word	0x0000fa50


	//----- nvinfo : EIATTR_CRS_STACK_SIZE
	.align		4
.L_464:
        /*0338*/ 	.byte	0x04, 0x1e
        /*033a*/ 	.short	(.L_466 - .L_465)
.L_465:
        /*033c*/ 	.word	0x00000000


	//----- nvinfo : EIATTR_CBANK_PARAM_SIZE
	.align		4
.L_466:
        /*0340*/ 	.byte	0x03, 0x19
        /*0342*/ 	.short	0x01d0


	//----- nvinfo : EIATTR_PARAM_CBANK
	.align		4
        /*0344*/ 	.byte	0x04, 0x0a
        /*0346*/ 	.short	(.L_468 - .L_467)
	.align		4
.L_467:
        /*0348*/ 	.word	index@(.nv.constant0._ZN5flash16flash_fwd_kernelI23Flash_fwd_kernel_traitsILi192ELi64ELi64ELi4ELb0ELb0EN7cutlass10bfloat16_tE19Flash_kernel_traitsILi192ELi64ELi64ELi4ES3_EELb1ELb0ELb0ELb0ELb0ELb0ELb0ELb1EEEvNS_16Flash_fwd_paramsE)
        /*034c*/ 	.short	0x0210
        /*034e*/ 	.short	0x01d0


	//----- nvinfo : EIATTR_SW_WAR
	.align		4
.L_468:
        /*0350*/ 	.byte	0x04, 0x36
        /*0352*/ 	.short	(.L_470 - .L_469)
.L_469:
        /*0354*/ 	.word	0x00000008
.L_470:


//--------------------- .nv.info._ZN5flash16flash_fwd_kernelI23Flash_fwd_kernel_traitsILi192ELi64ELi64ELi4ELb0ELb0EN7cutlass10bfloat16_tE19Flash_kernel_traitsILi192ELi64ELi64ELi4ES3_EELb0ELb0ELb0ELb0ELb0ELb0ELb1ELb0EEEvNS_16Flash_fwd_paramsE --------------------------
	.section	.nv.info._ZN5flash16flash_fwd_kernelI23Flash_fwd_kernel_traitsILi192ELi64ELi64ELi4ELb0ELb0EN7cutlass10bfloat16_tE19Flash_kernel_traitsILi192ELi64ELi64ELi4ES3_EELb0ELb0ELb0ELb0ELb0ELb0ELb1ELb0EEEvNS_16Flash_fwd_paramsE,"",@"SHT_CUDA_INFO"
	.sectionflags	@""
	.align	4


	//----- nvinfo : EIATTR_CUDA_API_VERSION
	.align		4
        /*0000*/ 	.byte	0x04, 0x37
        /*0002*/ 	.short	(.L_472 - .L_471)
.L_471:
        /*0004*/ 	.word	0x00000082


	//----- nvinfo : EIATTR_KPARAM_INFO
	.align		4
.L_472:
        /*0008*/ 	.byte	0x04, 0x17
        /*000a*/ 	.short	(.L_474 - .L_473)
.L_473:
        /*000c*/ 	.word	0x00000000
        /*0010*/ 	.short	0x0000
        /*0012*/ 	.short	0x0000
        /*0014*/ 	.byte	0x00, 0xf0, 0x41, 0x07


	//----- nvinfo : EIATTR_SPARSE_MMA_MASK
	.align		4
.L_474:
        /*0018*/ 	.byte	0x03, 0x50
        /*001a*/ 	.short	0x0000


	//----- nvinfo : EIATTR_MAXREG_COUNT
	.align		4
        /*001c*/ 	.byte	0x03, 0x1b
        /*001e*/ 	.short	0x00ff


	//----- nvinfo : EIATTR_NUM_BARRIERS
	.align		4
        /*0020*/ 	.byte	0x02, 0x4c
        /*0022*/ 	.byte	0x01
	.zero		1


	//----- nvinfo : EIATTR_MERCURY_ISA_VERSION
	.align		4
        /*0024*/ 	.byte	0x03, 0x5f
        /*0026*/ 	.short	0x0101


	//----- nvinfo : EIATTR_COOP_GROUP_MASK_REGIDS
	.align		4
        /*0028*/ 	.byte	0x04, 0x29
        /*002a*/ 	.short	(.L_476 - .L_475)


	//   ....[0]....
.L_475:
        /*002c*/ 	.word	0xffffffff


	//   ....[1]....
        /*0030*/ 	.word	0xffffffff


	//   ....[2]....
        /*0034*/ 	.word	0xffffffff


	//   ....[3]....
        /*0038*/ 	.word	0xffffffff


	//   ....[4]....
        /*003c*/ 	.word	0xffffffff


	//   ....[5]....
        /*0040*/ 	.word	0xffffffff


	//   ....[6]....
        /*0044*/ 	.word	0xffffffff


	//   ....[7]....
        /*0048*/ 	.word	0xffffffff


	//   ....[8]....
        /*004c*/ 	.word	0xffffffff


	//   ....[9]....
        /*0050*/ 	.word	0xffffffff


	//   ....[10]....
        /*0054*/ 	.word	0xffffffff


	//   ....[11]....
        /*0058*/ 	.word	0xffffffff


	//----- nvinfo : EIATTR_COOP_GROUP_INSTR_OFFSETS
	.align		4
.L_476:
        /*005c*/ 	.byte	0x04, 0x28
        /*005e*/ 	.short	(.L_478 - .L_477)


	//   ....[0]....
.L_477:
        /*0060*/ 	.word	0x00004930


	//   ....[1]....
        /*0064*/ 	.word	0x00004950


	//   ....[2]....
        /*0068*/ 	.word	0x000049f0


	//   ....[3]....
        /*006c*/ 	.word	0x00004a00


	//   ....[4]....
        /*0070*/ 	.word	0x00007920


	//   ....[5]....
        /*0074*/ 	.word	0x00007960


	//   ....[6]....
        /*0078*/ 	.word	0x000079f0


	//   ....[7]....
        /*007c*/ 	.word	0x00007a00


	//   ....[8]....
        /*0080*/ 	.word	0x000090d0


	//   ....[9]....
        /*0084*/ 	.word	0x00009110


	//   ....[10]....
        /*0088*/ 	.word	0x00009170


	//   ....[11]....
        /*008c*/ 	.word	0x00009180


	//----- nvinfo : EIATTR_EXIT_INSTR_OFFSETS
	.align		4
.L_478:
        /*0090*/ 	.byte	0x04, 0x1c
        /*0092*/ 	.short	(.L_480 - .L_479)


	//   ....[0]....
.L_479:
        /*0094*/ 	.word	0x00000370


	//   ....[1]....
        /*0098*/ 	.word	0x0000ac40


	//   ....[2]....
        /*009c*/ 	.word	0x0000ad70


	//   ....[3]....
        /*00a0*/ 	.word	0x0000ad90


	//   ....[4]....
        /*00a4*/ 	.word	0x0000b990


	//   ....[5]....
        /*00a8*/ 	.word	0x0000ba20


	//----- nvinfo : EIATTR_CRS_STACK_SIZE
	.align		4
.L_480:
        /*00ac*/ 	.byte	0x04, 0x1e
        /*00ae*/ 	.short	(.L_482 - .L_481)
.L_481:
        /*00b0*/ 	.word	0x00000000


	//----- nvinfo : EIATTR_CBANK_PARAM_SIZE
	.align		4
.L_482:
        /*00b4*/ 	.byte	0x03, 0x19
        /*00b6*/ 	.short	0x01d0


	//----- nvinfo : EIATTR_PARAM_CBANK
	.align		4
        /*00b8*/ 	.byte	0x04, 0x0a
        /*00ba*/ 	.short	(.L_484 - .L_483)
	.align		4
.L_483:
        /*00bc*/ 	.word	index@(.nv.constant0._ZN5flash16flash_fwd_kernelI23Flash_fwd_kernel_traitsILi192ELi64ELi64ELi4ELb0ELb0EN7cutlass10bfloat16_tE19Flash_kernel_traitsILi192ELi64ELi64ELi4ES3_EELb0ELb0ELb0ELb0ELb0ELb0ELb1ELb0EEEvNS_16Flash_fwd_paramsE)
        /*00c0*/ 	.short	0x0210
        /*00c2*/ 	.short	0x01d0


	//----- nvinfo : EIATTR_SW_WAR
	.align		4
.L_484:
        /*00c4*/ 	.byte	0x04, 0x36
        /*00c6*/ 	.short	(.L_486 - .L_485)
.L_485:
        /*00c8*/ 	.word	0x00000008
.L_486:


//--------------------- .nv.info._ZN5flash16flash_fwd_kernelI23Flash_fwd_kernel_traitsILi192ELi64ELi64ELi4ELb0ELb0EN7cutlass10bfloat16_tE19Flash_kernel_traitsILi192ELi64ELi64ELi4ES3_EELb1ELb0ELb0ELb1ELb0ELb0ELb0ELb1EEEvNS_16Flash_fwd_paramsE --------------------------
	.section	.nv.info._ZN5flash16flash_fwd_kernelI23Flash_fwd_kernel_traitsILi192ELi64ELi64ELi4ELb0ELb0EN7cutlass10bfloat16_tE19Flash_kernel_traitsILi192ELi64ELi64ELi4ES3_EELb1ELb0ELb0ELb1ELb0ELb0ELb0ELb1EEEvNS_16Flash_fwd_paramsE,"",@"SHT_CUDA_INFO"
	.sectionflags	@""
	.align	4


	//----- nvinfo : EIATTR_CUDA_API_VERSION
	.align		4
        /*0000*/ 	.byte	0x04, 0x37
        /*0002*/ 	.short	(.L_488 - .L_487)
.L_487:
        /*0004*/ 	.word	0x00000082


	//----- nvinfo : EIATTR_KPARAM_INFO
	.align		4
.L_488:
        /*0008*/ 	.byte	0x04, 0x17
        /*000a*/ 	.short	(.L_490 - .L_489)
.L_489:
        /*000c*/ 	.word	0x00000000
        /*0010*/ 	.short	0x0000
        /*0012*/ 	.short	0x0000
        /*0014*/ 	.byte	0x00, 0xf0, 0x41, 0x07


	//----- nvinfo : EIATTR_SPARSE_MMA_MASK
	.align		4
.L_490:
        /*0018*/ 	.byte	0x03, 0x50
        /*001a*/ 	.short	0x0000


	//----- nvinfo : EIATTR_MAXREG_COUNT
	.align		4
        /*001c*/ 	.byte	0x03, 0x1b
        /*001e*/ 	.short	0x00ff


	//----- nvinfo : EIATTR_NUM_BARRIERS
	.align		4
        /*0020*/ 	.byte	0x02, 0x4c
        /*0022*/ 	.byte	0x01
	.zero		1


	//----- nvinfo : EIATTR_ANNOTATIONS
	.align		4
        /*0024*/ 	.byte	0x04, 0x55
        /*0026*/ 	.short	(.L_492 - .L_491)


	//   ....[0]....
.L_491:
        /* <DEDUP_REMOVED lines=49> */
        /*032c*/ 	.byte	0x10, 0xfb, 0x00, 0x00, 0x01, 0x00, 0x00, 0x00, 0x20, 0xfb, 0x00, 0x00


	//----- nvinfo : EIATTR_MERCURY_ISA_VERSION
	.align		4
.L_492:
        /*0338*/ 	.byte	0x03, 0x5f
        /*033a*/ 	.short	0x0101


	//----- nvinfo : EIATTR_COOP_GROUP_MASK_REGIDS
	.align		4
        /*033c*/ 	.byte	0x04, 0x29
        /*033e*/ 	.short	(.L_494 - .L_493)


	//   ....[0]....
.L_493:
        /*0340*/ 	.word	0xffffffff


	//   ....[1]....
        /*0344*/ 	.word	0xffffffff


	//   ....[2]....
        /*0348*/ 	.word	0xffffffff


	//   ....[3]....
        /*034c*/ 	.word	0xffffffff


	//   ....[4]....
        /*0350*/ 	.word	0xffffffff


	//   ....[5]....
        /*0354*/ 	.word	0xffffffff


	//   ....[6]....
        /*0358*/ 	.word	0xffffffff


	//   ....[7]....
        /*035c*/ 	.word	0xffffffff


	//   ....[8]....
        /*0360*/ 	.word	0xffffffff


	//   ....[9]....
        /*0364*/ 	.word	0xffffffff


	//   ....[10]....
        /*0368*/ 	.word	0xffffffff


	//   ....[11]....
        /*036c*/ 	.word	0xffffffff


	//----- nvinfo : EIATTR_COOP_GROUP_INSTR_OFFSETS
	.align		4
.L_494:
        /*0370*/ 	.byte	0x04, 0x28
        /*0372*/ 	.short	(.L_496 - .L_495)


	//   ....[0]....
.L_495:
        /*0374*/ 	.word	0x00005860


	//   ....[1]....
        /*0378*/ 	.word	0x000058c0


	//   ....[2]....
        /*037c*/ 	.word	0x00005910


	//   ....[3]....
        /*0380*/ 	.word	0x00005960


	//   ....[4]....
        /*0384*/ 	.word	0x0000b360


	//   ....[5]....
        /*0388*/ 	.word	0x0000b440


	//   ....[6]....
        /*038c*/ 	.word	0x0000b4d0


	//   ....[7]....
        /*0390*/ 	.word	0x0000b510


	//   ....[8]....
        /*0394*/ 	.word	0x0000e4e0


	//   ....[9]....
        /*0398*/ 	.word	0x0000e4f0


	//   ....[10]....
        /*039c*/ 	.word	0x0000e520


	//   ....[11]....
        /*03a0*/ 	.word	0x0000e530


	//----- nvinfo : EIATTR_EXIT_INSTR_OFFSETS
	.align		4
.L_496:
        /*03a4*/ 	.byte	0x04, 0x1c
        /*03a6*/ 	.short	(.L_498 - .L_497)


	//   ....[0]....
.L_497:
        /*03a8*/ 	.word	0x00000690


	//   ....[1]....
        /*03ac*/ 	.word	0x000100b0


	//   ....[2]....
        /*03b0*/ 	.word	0x000101e0


	//   ....[3]....
        /*03b4*/ 	.word	0x00010200


	//   ....[4]....
        /*03b8*/ 	.word	0x00010e40


	//   ....[5]....
        /*03bc*/ 	.word	0x00010ed0


	//----- nvinfo : EIATTR_CRS_STACK_SIZE
	.align		4
.L_498:
        /*03c0*/ 	.byte	0x04, 0x1e
        /*03c2*/ 	.short	(.L_500 - .L_499)
.L_499:
        /*03c4*/ 	.word	0x00000000


	//----- nvinfo : EIATTR_CBANK_PARAM_SIZE
	.align		4
.L_500:
        /*03c8*/ 	.byte	0x03, 0x19
        /*03ca*/ 	.short	0x01d0


	//----- nvinfo : EIATTR_PARAM_CBANK
	.align		4
        /*03cc*/ 	.byte	0x04, 0x0a
        /*03ce*/ 	.short	(.L_502 - .L_501)
	.align		4
.L_501:
        /*03d0*/ 	.word	index@(.nv.constant0._ZN5flash16flash_fwd_kernelI23Flash_fwd_kernel_traitsILi192ELi64ELi64ELi4ELb0ELb0EN7cutlass10bfloat16_tE19Flash_kernel_traitsILi192ELi64ELi64ELi4ES3_EELb1ELb0ELb0ELb1ELb0ELb0ELb0ELb1EEEvNS_16Flash_fwd_paramsE)
        /*03d4*/ 	.short	0x0210
        /*03d6*/ 	.short	0x01d0


	//----- nvinfo : EIATTR_SW_WAR
	.align		4
.L_502:
        /*03d8*/ 	.byte	0x04, 0x36
        /*03da*/ 	.short	(.L_504 - .L_503)
.L_503:
        /*03dc*/ 	.word	0x00000008
.L_504:


//--------------------- .nv.info._ZN5flash16flash_fwd_kernelI23Flash_fwd_kernel_traitsILi192ELi64ELi64ELi4ELb0ELb0EN7cutlass10bfloat16_tE19Flash_kernel_traitsILi192ELi64ELi64ELi4ES3_EELb0ELb0ELb0ELb1ELb0ELb0ELb1ELb0EEEvNS_16Flash_fwd_paramsE --------------------------
	.section	.nv.info._ZN5flash16flash_fwd_kernelI23Flash_fwd_kernel_traitsILi192ELi64ELi64ELi4ELb0ELb0EN7cutlass10bfloat16_tE19Flash_kernel_traitsILi192ELi64ELi64ELi4ES3_EELb0ELb0ELb0ELb1ELb0ELb0ELb1ELb0EEEvNS_16Flash_fwd_paramsE,"",@"SHT_CUDA_INFO"
	.sectionflags	@""
	.align	4


	//----- nvinfo : EIATTR_CUDA_API_VERSION
	.align		4
        /*0000*/ 	.byte	0x04, 0x37
        /*0002*/ 	.short	(.L_506 - .L_505)
.L_505:
        /*0004*/ 	.word	0x00000082


	//----- nvinfo : EIATTR_KPARAM_INFO
	.align		4
.L_506:
        /*0008*/ 	.byte	0x04, 0x17
        /*000a*/ 	.short	(.L_508 - .L_507)
.L_507:
        /*000c*/ 	.word	0x00000000
        /*0010*/ 	.short	0x0000
        /*0012*/ 	.short	0x0000
        /*0014*/ 	.byte	0x00, 0xf0, 0x41, 0x07


	//----- nvinfo : EIATTR_SPARSE_MMA_MASK
	.align		4
.L_508:
        /*0018*/ 	.byte	0x03, 0x50
        /*001a*/ 	.short	0x0000


	//----- nvinfo : EIATTR_MAXREG_COUNT
	.align		4
        /*001c*/ 	.byte	0x03, 0x1b
        /*001e*/ 	.short	0x00ff


	//----- nvinfo : EIATTR_NUM_BARRIERS
	.align		4
        /*0020*/ 	.byte	0x02, 0x4c
        /*0022*/ 	.byte	0x01
	.zero		1


	//----- nvinfo : EIATTR_MERCURY_ISA_VERSION
	.align		4
        /*0024*/ 	.byte	0x03, 0x5f
        /*0026*/ 	.short	0x0101


	//----- nvinfo : EIATTR_COOP_GROUP_MASK_REGIDS
	.align		4
        /*0028*/ 	.byte	0x04, 0x29
        /*002a*/ 	.short	(.L_510 - .L_509)


	//   ....[0]....
.L_509:
        /*002c*/ 	.word	0xffffffff


	//   ....[1]....
        /*0030*/ 	.word	0xffffffff


	//   ....[2]....
        /*0034*/ 	.word	0xffffffff


	//   ....[3]....
        /*0038*/ 	.word	0xffffffff


	//   ....[4]....
        /*003c*/ 	.word	0xffffffff


	//   ....[5]....
        /*0040*/ 	.word	0xffffffff


	//   ....[6]....
        /*0044*/ 	.word	0xffffffff


	//   ....[7]....
        /*0048*/ 	.word	0xffffffff


	//   ....[8]....
        /*004c*/ 	.word	0xffffffff


	//   ....[9]....
        /*0050*/ 	.word	0xffffffff


	//   ....[10]....
        /*0054*/ 	.word	0xffffffff


	//   ....[11]....
        /*0058*/ 	.word	0xffffffff


	//----- nvinfo : EIATTR_COOP_GROUP_INSTR_OFFSETS
	.align		4
.L_510:
        /*005c*/ 	.byte	0x04, 0x28
        /*005e*/ 	.short	(.L_512 - .L_511)


	//   ....[0]....
.L_511:
        /*0060*/ 	.word	0x000052b0


	//   ....[1]....
        /*0064*/ 	.word	0x000052d0


	//   ....[2]....
        /*0068*/ 	.word	0x00005370


	//   ....[3]....
        /*006c*/ 	.word	0x00005380


	//   ....[4]....
        /*0070*/ 	.word	0x00008950


	//   ....[5]....
        /*0074*/ 	.word	0x00008970


	//   ....[6]....
        /*0078*/ 	.word	0x00008a10


	//   ....[7]....
        /*007c*/ 	.word	0x00008a20


	//   ....[8]....
        /*0080*/ 	.word	0x0000a0f0


	//   ....[9]....
        /*0084*/ 	.word	0x0000a130


	//   ....[10]....
        /*0088*/ 	.word	0x0000a1c0


	//   ....[11]....
        /*008c*/ 	.word	0x0000a1d0


	//----- nvinfo : EIATTR_EXIT_INSTR_OFFSETS
	.align		4
.L_512:
        /*0090*/ 	.byte	0x04, 0x1c
        /*0092*/ 	.short	(.L_514 - .L_513)


	//   ....[0]....
.L_513:
        /*0094*/ 	.word	0x00000370


	//   ....[1]....
        /*0098*/ 	.word	0x0000bca0


	//   ....[2]....
        /*009c*/ 	.word	0x0000bdd0


	//   ....[3]....
        /*00a0*/ 	.word	0x0000bdf0


	//   ....[4]....
        /*00a4*/ 	.word	0x0000c9f0


	//   ....[5]....
        /*00a8*/ 	.word	0x0000ca80


	//----- nvinfo : EIATTR_CRS_STACK_SIZE
	.align		4
.L_514:
        /*00ac*/ 	.byte	0x04, 0x1e
        /*00ae*/ 	.short	(.L_516 - .L_515)
.L_515:
        /*00b0*/ 	.word	0x00000000


	//----- nvinfo : EIATTR_CBANK_PARAM_SIZE
	.align		4
.L_516:
        /*00b4*/ 	.byte	0x03, 0x19
        /*00b6*/ 	.short	0x01d0


	//----- nvinfo : EIATTR_PARAM_CBANK
	.align		4
        /*00b8*/ 	.byte	0x04, 0x0a
        /*00ba*/ 	.short	(.L_518 - .L_517)
	.align		4
.L_517:
        /*00bc*/ 	.word	index@(.nv.constant0._ZN5flash16flash_fwd_kernelI23Flash_fwd_kernel_traitsILi192ELi64ELi64ELi4ELb0ELb0EN7cutlass10bfloat16_tE19Flash_kernel_traitsILi192ELi64ELi64ELi4ES3_EELb0ELb0ELb0ELb1ELb0ELb0ELb1ELb0EEEvNS_16Flash_fwd_paramsE)
        /*00c0*/ 	.short	0x0210
        /*00c2*/ 	.short	0x01d0


	//----- nvinfo : EIATTR_SW_WAR
	.align		4
.L_518:
        /*00c4*/ 	.byte	0x04, 0x36
        /*00c6*/ 	.short	(.L_520 - .L_519)
.L_519:
        /*00c8*/ 	.word	0x00000008
.L_520:


//--------------------- .nv.info._ZN5flash16flash_fwd_kernelI23Flash_fwd_kernel_traitsILi192ELi64ELi64ELi4ELb0ELb0EN7cutlass10bfloat16_tE19Flash_kernel_traitsILi192ELi64ELi64ELi4ES3_EELb1ELb0ELb1ELb0ELb0ELb1ELb0ELb0EEEvNS_16Flash_fwd_paramsE --------------------------
	.section	.nv.info._ZN5flash16flash_fwd_kernelI23Flash_fwd_kernel_traitsILi192ELi64ELi64ELi4ELb0ELb0EN7cutlass10bfloat16_tE19Flash_kernel_traitsILi192ELi64ELi64ELi4ES3_EELb1ELb0ELb1ELb0ELb0ELb1ELb0ELb0EEEvNS_16Flash_fwd_paramsE,"",@"SHT_CUDA_INFO"
	.sectionflags	@""
	.align	4


	//----- nvinfo : EIATTR_CUDA_API_VERSION
	.align		4
        /*0000*/ 	.byte	0x04, 0x37
        /*0002*/ 	.short	(.L_522 - .L_521)
.L_521:
        /*0004*/ 	.word	0x00000082


	//----- nvinfo : EIATTR_KPARAM_INFO
	.align		4
.L_522:
        /*0008*/ 	.byte	0x04, 0x17
        /*000a*/ 	.short	(.L_524 - .L_523)
.L_523:
        /*000c*/ 	.word	0x00000000
        /*0010*/ 	.short	0x0000
        /*0012*/ 	.short	0x0000
        /*0014*/ 	.byte	0x00, 0xf0, 0x41, 0x07


	//----- nvinfo : EIATTR_SPARSE_MMA_MASK
	.align		4
.L_524:
        /*0018*/ 	.byte	0x03, 0x50
        /*001a*/ 	.short	0x0000


	//----- nvinfo : EIATTR_MAXREG_COUNT
	.align		4
        /*001c*/ 	.byte	0x03, 0x1b
        /*001e*/ 	.short	0x00ff


	//----- nvinfo : EIATTR_NUM_BARRIERS
	.align		4
        /*0020*/ 	.byte	0x02, 0x4c
        /*0022*/ 	.byte	0x01
	.zero		1


	//----- nvinfo : EIATTR_MERCURY_ISA_VERSION
	.align		4
        /*0024*/ 	.byte	0x03, 0x5f
        /*0026*/ 	.short	0x0101


	//----- nvinfo : EIATTR_INT_WARP_WIDE_INSTR_OFFSETS
	.align		4
        /*0028*/ 	.byte	0x04, 0x31
        /*002a*/ 	.short	(.L_526 - .L_525)


	//   ....[0]....
.L_525:
        /*002c*/ 	.word	0x000021a0


	//   ....[1]....
        /*0030*/ 	.word	0x000026c0


	//----- nvinfo : EIATTR_COOP_GROUP_MASK_REGIDS
	.align		4
.L_526:
        /*0034*/ 	.byte	0x04, 0x29
        /*0036*/ 	.short	(.L_528 - .L_527)


	//   ....[0]....
.L_527:
        /*0038*/ 	.word	0xffffffff


	//   ....[1]....
        /*003c*/ 	.word	0xffffffff


	//   ....[2]....
        /*0040*/ 	.word	0xffffffff


	//   ....[3]....
        /*0044*/ 	.word	0xffffffff


	//   ....[4]....
        /*0048*/ 	.word	0xffffffff


	//   ....[5]....
        /*004c*/ 	.word	0xffffffff


	//   ....[6]....
        /*0050*/ 	.word	0xffffffff


	//   ....[7]....
        /*0054*/ 	.word	0xffffffff


	//   ....[8]....
        /*0058*/ 	.word	0xffffffff


	//   ....[9]....
        /*005c*/ 	.word	0xffffffff


	//   ....[10]....
        /*0060*/ 	.word	0xffffffff


	//   ....[11]....
        /*0064*/ 	.word	0xffffffff


	//   ....[12]....
        /*0068*/ 	.word	0xffffffff


	//   ....[13]....
        /*006c*/ 	.word	0xffffffff


	//   ....[14]....
        /*0070*/ 	.word	0xffffffff


	//   ....[15]....
        /*0074*/ 	.word	0xffffffff


	//----- nvinfo : EIATTR_COOP_GROUP_INSTR_OFFSETS
	.align		4
.L_528:
        /*0078*/ 	.byte	0x04, 0x28
        /*007a*/ 	.short	(.L_530 - .L_529)


	//   ....[0]....
.L_529:
        /*007c*/ 	.word	0x00004210


	//   ....[1]....
        /*0080*/ 	.word	0x000044b0


	//   ....[2]....
        /*0084*/ 	.word	0x000044f0


	//   ....[3]....
        /*0088*/ 	.word	0x00004640


	//   ....[4]....
        /*008c*/ 	.word	0x00007680


	//   ....[5]....
        /*0090*/ 	.word	0x000077f0


	//   ....[6]....
        /*0094*/ 	.word	0x00007850


	//   ....[7]....
        /*0098*/ 	.word	0x00007900


	//   ....[8]....
        /*009c*/ 	.word	0x0000b120


	//   ....[9]....
        /*00a0*/ 	.word	0x0000b210


	//   ....[10]....
        /*00a4*/ 	.word	0x0000b270


	//   ....[11]....
        /*00a8*/ 	.word	0x0000b290


	//   ....[12]....
        /*00ac*/ 	.word	0x0000d280


	//   ....[13]....
        /*00b0*/ 	.word	0x0000d2c0


	//   ....[14]....
        /*00b4*/ 	.word	0x0000d320


	//   ....[15]....
        /*00b8*/ 	.word	0x0000d330


	//----- nvinfo : EIATTR_EXIT_INSTR_OFFSETS
	.align		4
.L_530:
        /*00bc*/ 	.byte	0x04, 0x1c
        /*00be*/ 	.short	(.L_532 - .L_531)


	//   ....[0]....
.L_531:
        /*00c0*/ 	.word	0x000006d0


	//   ....[1]....
        /*00c4*/ 	.word	0x00001320


	//   ....[2]....
        /*00c8*/ 	.word	0x000013b0


	//   ....[3]....
        /*00cc*/ 	.word	0x0000ed70


	//   ....[4]....
        /*00d0*/ 	.word	0x0000ee70


	//----- nvinfo : EIATTR_CRS_STACK_SIZE
	.align		4
.L_532:
        /*00d4*/ 	.byte	0x04, 0x1e
        /*00d6*/ 	.short	(.L_534 - .L_533)
.L_533:
        /*00d8*/ 	.word	0x00000000


	//----- nvinfo : EIATTR_CBANK_PARAM_SIZE
	.align		4
.L_534:
        /*00dc*/ 	.byte	0x03, 0x19
        /*00de*/ 	.short	0x01d0


	//----- nvinfo : EIATTR_PARAM_CBANK
	.align		4
        /*00e0*/ 	.byte	0x04, 0x0a
        /*00e2*/ 	.short	(.L_536 - .L_535)
	.align		4
.L_535:
        /*00e4*/ 	.word	index@(.nv.constant0._ZN5flash16flash_fwd_kernelI23Flash_fwd_kernel_traitsILi192ELi64ELi64ELi4ELb0ELb0EN7cutlass10bfloat16_tE19Flash_kernel_traitsILi192ELi64ELi64ELi4ES3_EELb1ELb0ELb1ELb0ELb0ELb1ELb0ELb0EEEvNS_16Flash_fwd_paramsE)
        /*00e8*/ 	.short	0x0210
        /*00ea*/ 	.short	0x01d0


	//----- nvinfo : EIATTR_SW_WAR
	.align		4
.L_536:
        /*00ec*/ 	.byte	0x04, 0x36
        /*00ee*/ 	.short	(.L_538 - .L_537)
.L_537:
        /*00f0*/ 	.word	0x00000008
.L_538:


//--------------------- .nv.info._ZN5flash16flash_fwd_kernelI23Flash_fwd_kernel_traitsILi192ELi64ELi64ELi4ELb0ELb0EN7cutlass10bfloat16_tE19Flash_kernel_traitsILi192ELi64ELi64ELi4ES3_EELb0ELb0ELb1ELb0ELb0ELb1ELb1ELb0EEEvNS_16Flash_fwd_paramsE --------------------------
	.section	.nv.info._ZN5flash16flash_fwd_kernelI23Flash_fwd_kernel_traitsILi192ELi64ELi64ELi4ELb0ELb0EN7cutlass10bfloat16_tE19Flash_kernel_traitsILi192ELi64ELi64ELi4ES3_EELb0ELb0ELb1ELb0ELb0ELb1ELb1ELb0EEEvNS_16Flash_fwd_paramsE,"",@"SHT_CUDA_INFO"
	.sectionflags	@""
	.align	4


	//----- nvinfo : EIATTR_CUDA_API_VERSION
	.align		4
        /*0000*/ 	.byte	0x04, 0x37
        /*0002*/ 	.short	(.L_540 - .L_539)
.L_539:
        /*0004*/ 	.word	0x00000082


	//----- nvinfo : EIATTR_KPARAM_INFO
	.align		4
.L_540:
        /*0008*/ 	.byte	0x04, 0x17
        /*000a*/ 	.short	(.L_542 - .L_541)
.L_541:
        /*000c*/ 	.word	0x00000000
        /*0010*/ 	.short	0x0000
        /*0012*/ 	.short	0x0000
        /*0014*/ 	.byte	0x00, 0xf0, 0x41, 0x07


	//----- nvinfo : EIATTR_SPARSE_MMA_MASK
	.align		4
.L_542:
        /*0018*/ 	.byte	0x03, 0x50
        /*001a*/ 	.short	0x0000


	//----- nvinfo : EIATTR_MAXREG_COUNT
	.align		4
        /*001c*/ 	.byte	0x03, 0x1b
        /*001e*/ 	.short	0x00ff


	//----- nvinfo : EIATTR_NUM_BARRIERS
	.align		4
        /*0020*/ 	.byte	0x02, 0x4c
        /*0022*/ 	.byte	0x01
	.zero		1


	//----- nvinfo : EIATTR_MERCURY_ISA_VERSION
	.align		4
        /*0024*/ 	.byte	0x03, 0x5f
        /*0026*/ 	.short	0x0101


	//----- nvinfo : EIATTR_INT_WARP_WIDE_INSTR_OFFSETS
	.align		4
        /*0028*/ 	.byte	0x04, 0x31
        /*002a*/ 	.short	(.L_544 - .L_543)


	//   ....[0]....
.L_543:
        /*002c*/ 	.word	0x00001f90


	//   ....[1]....
        /*0030*/ 	.word	0x000025d0


	//----- nvinfo : EIATTR_COOP_GROUP_MASK_REGIDS
	.align		4
.L_544:
        /*0034*/ 	.byte	0x04, 0x29
        /*0036*/ 	.short	(.L_546 - .L_545)


	//   ....[0]....
.L_545:
        /*0038*/ 	.word	0xffffffff


	//   ....[1]....
        /*003c*/ 	.word	0xffffffff


	//   ....[2]....
        /*0040*/ 	.word	0xffffffff


	//   ....[3]....
        /*0044*/ 	.word	0xffffffff


	//   ....[4]....
        /*0048*/ 	.word	0xffffffff


	//   ....[5]....
        /*004c*/ 	.word	0xffffffff


	//   ....[6]....
        /*0050*/ 	.word	0xffffffff


	//   ....[7]....
        /*0054*/ 	.word	0xffffffff


	//   ....[8]....
        /*0058*/ 	.word	0xffffffff


	//   ....[9]....
        /*005c*/ 	.word	0xffffffff


	//   ....[10]....
        /*0060*/ 	.word	0xffffffff


	//   ....[11]....
        /*0064*/ 	.word	0xffffffff


	//   ....[12]....
        /*0068*/ 	.word	0xffffffff


	//   ....[13]....
        /*006c*/ 	.word	0xffffffff


	//   ....[14]....
        /*0070*/ 	.word	0xffffffff


	//   ....[15]....
        /*0074*/ 	.word	0xffffffff


	//----- nvinfo : EIATTR_COOP_GROUP_INSTR_OFFSETS
	.align		4
.L_546:
        /*0078*/ 	.byte	0x04, 0x28
        /*007a*/ 	.short	(.L_548 - .L_547)


	//   ....[0]....
.L_547:
        /*007c*/ 	.word	0x00004570


	//   ....[1]....
        /*0080*/ 	.word	0x000045c0


	//   ....[2]....
        /*0084*/ 	.word	0x000046e0


	//   ....[3]....
        /*0088*/ 	.word	0x00004730


	//   ....[4]....
        /*008c*/ 	.word	0x000072d0


	//   ....[5]....
        /*0090*/ 	.word	0x00007390


	//   ....[6]....
        /*0094*/ 	.word	0x000073b0


	//   ....[7]....
        /*0098*/ 	.word	0x000073d0


	//   ....[8]....
        /*009c*/ 	.word	0x0000a6f0


	//   ....[9]....
        /*00a0*/ 	.word	0x0000a7e0


	//   ....[10]....
        /*00a4*/ 	.word	0x0000a860


	//   ....[11]....
        /*00a8*/ 	.word	0x0000a870


	//   ....[12]....
        /*00ac*/ 	.word	0x0000bf60


	//   ....[13]....
        /*00b0*/ 	.word	0x0000bfa0


	//   ....[14]....
        /*00b4*/ 	.word	0x0000c030


	//   ....[15]....
        /*00b8*/ 	.word	0x0000c050


	//----- nvinfo : EIATTR_EXIT_INSTR_OFFSETS
	.align		4
.L_548:
        /*00bc*/ 	.byte	0x04, 0x1c
        /*00be*/ 	.short	(.L_550 - .L_549)


	//   ....[0]....
.L_549:
        /*00c0*/ 	.word	0x000004b0


	//   ....[1]....
        /*00c4*/ 	.word	0x00001120


	//   ....[2]....
        /*00c8*/ 	.word	0x000011b0


	//   ....[3]....
        /*00cc*/ 	.word	0x0000da30


	//   ....[4]....
        /*00d0*/ 	.word	0x0000db30


	//----- nvinfo : EIATTR_CRS_STACK_SIZE
	.align		4
.L_550:
        /*00d4*/ 	.byte	0x04, 0x1e
        /*00d6*/ 	.short	(.L_552 - .L_551)
.L_551:
        /*00d8*/ 	.word	0x00000000


	//----- nvinfo : EIATTR_CBANK_PARAM_SIZE
	.align		4
.L_552:
        /*00dc*/ 	.byte	0x03, 0x19
        /*00de*/ 	.short	0x01d0


	//----- nvinfo : EIATTR_PARAM_CBANK
	.align		4
        /*00e0*/ 	.byte	0x04, 0x0a
        /*00e2*/ 	.short	(.L_554 - .L_553)
	.align		4
.L_553:
        /*00e4*/ 	.word	index@(.nv.constant0._ZN5flash16flash_fwd_kernelI23Flash_fwd_kernel_traitsILi192ELi64ELi64ELi4ELb0ELb0EN7cutlass10bfloat16_tE19Flash_kernel_traitsILi192ELi64ELi64ELi4ES3_EELb0ELb0ELb1ELb0ELb0ELb1ELb1ELb0EEEvNS_16Flash_fwd_paramsE)
        /*00e8*/ 	.short	0x0210
        /*00ea*/ 	.short	0x01d0


	//----- nvinfo : EIATTR_SW_WAR
	.align		4
.L_554:
        /*00ec*/ 	.byte	0x04, 0x36
        /*00ee*/ 	.short	(.L_556 - .L_555)
.L_555:
        /*00f0*/ 	.word	0x00000008
.L_556:


//--------------------- .nv.info._ZN5flash16flash_fwd_kernelI23Flash_fwd_kernel_traitsILi192ELi64ELi64ELi4ELb0ELb0EN7cutlass10bfloat16_tE19Flash_kernel_traitsILi192ELi64ELi64ELi4ES3_EELb1ELb0ELb1ELb1ELb0ELb0ELb0ELb0EEEvNS_16Flash_fwd_paramsE --------------------------
	.section	.nv.info._ZN5flash16flash_fwd_kernelI23Flash_fwd_kernel_traitsILi192ELi64ELi64ELi4ELb0ELb0EN7cutlass10bfloat16_tE19Flash_kernel_traitsILi192ELi64ELi64ELi4ES3_EELb1ELb0ELb1ELb1ELb0ELb0ELb0ELb0EEEvNS_16Flash_fwd_paramsE,"",@"SHT_CUDA_INFO"
	.sectionflags	@""
	.align	4


	//----- nvinfo : EIATTR_CUDA_API_VERSION
	.align		4
        /*0000*/ 	.byte	0x04, 0x37
        /*0002*/ 	.short	(.L_558 - .L_557)
.L_557:
        /*0004*/ 	.word	0x00000082


	//----- nvinfo : EIATTR_KPARAM_INFO
	.align		4
.L_558:
        /*0008*/ 	.byte	0x04, 0x17
        /*000a*/ 	.short	(.L_560 - .L_559)
.L_559:
        /*000c*/ 	.word	0x00000000
        /*0010*/ 	.short	0x0000
        /*0012*/ 	.short	0x0000
        /*0014*/ 	.byte	0x00, 0xf0, 0x41, 0x07


	//----- nvinfo : EIATTR_SPARSE_MMA_MASK
	.align		4
.L_560:
        /*0018*/ 	.byte	0x03, 0x50
        /*001a*/ 	.short	0x0000


	//----- nvinfo : EIATTR_MAXREG_COUNT
	.align		4
        /*001c*/ 	.byte	0x03, 0x1b
        /*001e*/ 	.short	0x00ff


	//----- nvinfo : EIATTR_NUM_BARRIERS
	.align		4
        /*0020*/ 	.byte	0x02, 0x4c
        /*0022*/ 	.byte	0x01
	.zero		1


	//----- nvinfo : EIATTR_MERCURY_ISA_VERSION
	.align		4
        /*0024*/ 	.byte	0x03, 0x5f
        /*0026*/ 	.short	0x0101


	//----- nvinfo : EIATTR_COOP_GROUP_MASK_REGIDS
	.align		4
        /*0028*/ 	.byte	0x04, 0x29
        /*002a*/ 	.short	(.L_562 - .L_561)


	//   ....[0]....
.L_561:
        /*002c*/ 	.word	0xffffffff


	//   ....[1]....
        /*0030*/ 	.word	0xffffffff


	//   ....[2]....
        /*0034*/ 	.word	0xffffffff


	//   ....[3]....
        /*0038*/ 	.word	0xffffffff


	//   ....[4]....
        /*003c*/ 	.word	0xffffffff


	//   ....[5]....
        /*0040*/ 	.word	0xffffffff


	//   ....[6]....
        /*0044*/ 	.word	0xffffffff


	//   ....[7]....
        /*0048*/ 	.word	0xffffffff


	//   ....[8]....
        /*004c*/ 	.word	0xffffffff


	//   ....[9]....
        /*0050*/ 	.word	0xffffffff


	//   ....[10]....
        /*0054*/ 	.word	0xffffffff


	//   ....[11]....
        /*0058*/ 	.word	0xffffffff


	//   ....[12]....
        /*005c*/ 	.word	0xffffffff


	//   ....[13]....
        /*0060*/ 	.word	0xffffffff


	//   ....[14]....
        /*0064*/ 	.word	0xffffffff


	//   ....[15]....
        /*0068*/ 	.word	0xffffffff


	//----- nvinfo : EIATTR_COOP_GROUP_INSTR_OFFSETS
	.align		4
.L_562:
        /*006c*/ 	.byte	0x04, 0x28
        /*006e*/ 	.short	(.L_564 - .L_563)


	//   ....[0]....
.L_563:
        /*0070*/ 	.word	0x00006590


	//   ....[1]....
        /*0074*/ 	.word	0x000065c0


	//   ....[2]....
        /*0078*/ 	.word	0x00006700


	//   ....[3]....
        /*007c*/ 	.word	0x000067f0


	//   ....[4]....
        /*0080*/ 	.word	0x0000aaa0


	//   ....[5]....
        /*0084*/ 	.word	0x0000aac0


	//   ....[6]....
        /*0088*/ 	.word	0x0000ab40


	//   ....[7]....
        /*008c*/ 	.word	0x0000ab70


	//   ....[8]....
        /*0090*/ 	.word	0x0000f5a0


	//   ....[9]....
        /*0094*/ 	.word	0x0000f650


	//   ....[10]....
        /*0098*/ 	.word	0x0000f770


	//   ....[11]....
        /*009c*/ 	.word	0x0000f790


	//   ....[12]....
        /*00a0*/ 	.word	0x00011790


	//   ....[13]....
        /*00a4*/ 	.word	0x000117d0


	//   ....[14]....
        /*00a8*/ 	.word	0x00011830


	//   ....[15]....
        /*00ac*/ 	.word	0x00011840


	//----- nvinfo : EIATTR_EXIT_INSTR_OFFSETS
	.align		4
.L_564:
        /*00b0*/ 	.byte	0x04, 0x1c
        /*00b2*/ 	.short	(.L_566 - .L_565)


	//   ....[0]....
.L_565:
        /*00b4*/ 	.word	0x000006b0


	//   ....[1]....
        /*00b8*/ 	.word	0x00001430


	//   ....[2]....
        /*00bc*/ 	.word	0x000014c0


	//   ....[3]....
        /*00c0*/ 	.word	0x00013370


	//   ....[4]....
        /*00c4*/ 	.word	0x000134a0


	//   ....[5]....
        /*00c8*/ 	.word	0x000134c0


	//----- nvinfo : EIATTR_CRS_STACK_SIZE
	.align		4
.L_566:
        /*00cc*/ 	.byte	0x04, 0x1e
        /*00ce*/ 	.short	(.L_568 - .L_567)
.L_567:
        /*00d0*/ 	.word	0x00000000


	//----- nvinfo : EIATTR_CBANK_PARAM_SIZE
	.align		4
.L_568:
        /*00d4*/ 	.byte	0x03, 0x19
        /*00d6*/ 	.short	0x01d0


	//----- nvinfo : EIATTR_PARAM_CBANK
	.align		4
        /*00d8*/ 	.byte	0x04, 0x0a
        /*00da*/ 	.short	(.L_570 - .L_569)
	.align		4
.L_569:
        /*00dc*/ 	.word	index@(.nv.constant0._ZN5flash16flash_fwd_kernelI23Flash_fwd_kernel_traitsILi192ELi64ELi64ELi4ELb0ELb0EN7cutlass10bfloat16_tE19Flash_kernel_traitsILi192ELi64ELi64ELi4ES3_EELb1ELb0ELb1ELb1ELb0ELb0ELb0ELb0EEEvNS_16Flash_fwd_paramsE)
        /*00e0*/ 	.short	0x0210
        /*00e2*/ 	.short	0x01d0


	//----- nvinfo : EIATTR_SW_WAR
	.align		4
.L_570:
        /*00e4*/ 	.byte	0x04, 0x36
        /*00e6*/ 	.short	(.L_572 - .L_571)
.L_571:
        /*00e8*/ 	.word	0x00000008
.L_572:


//--------------------- .nv.info._ZN5flash16flash_fwd_kernelI23Flash_fwd_kernel_traitsILi192ELi64ELi64ELi4ELb0ELb0EN7cutlass10bfloat16_tE19Flash_kernel_traitsILi192ELi64ELi64ELi4ES3_EELb1ELb0ELb1ELb0ELb0ELb0ELb0ELb1EEEvNS_16Flash_fwd_paramsE --------------------------
	.section	.nv.info._ZN5flash16flash_fwd_kernelI23Flash_fwd_kernel_traitsILi192ELi64ELi64ELi4ELb0ELb0EN7cutlass10bfloat16_tE19Flash_kernel_traitsILi192ELi64ELi64ELi4ES3_EELb1ELb0ELb1ELb0ELb0ELb0ELb0ELb1EEEvNS_16Flash_fwd_paramsE,"",@"SHT_CUDA_INFO"
	.sectionflags	@""
	.align	4


	//----- nvinfo : EIATTR_CUDA_API_VERSION
	.align		4
        /*0000*/ 	.byte	0x04, 0x37
        /*0002*/ 	.short	(.L_574 - .L_573)
.L_573:
        /*0004*/ 	.word	0x00000082


	//----- nvinfo : EIATTR_KPARAM_INFO
	.align		4
.L_574:
        /*0008*/ 	.byte	0x04, 0x17
        /*000a*/ 	.short	(.L_576 - .L_575)
.L_575:
        /*000c*/ 	.word	0x00000000
        /*0010*/ 	.short	0x0000
        /*0012*/ 	.short	0x0000
        /*0014*/ 	.byte	0x00, 0xf0, 0x41, 0x07


	//----- nvinfo : EIATTR_SPARSE_MMA_MASK
	.align		4
.L_576:
        /*0018*/ 	.byte	0x03, 0x50
        /*001a*/ 	.short	0x0000


	//----- nvinfo : EIATTR_MAXREG_COUNT
	.align		4
        /*001c*/ 	.byte	0x03, 0x1b
        /*001e*/ 	.short	0x00ff


	//----- nvinfo : EIATTR_NUM_BARRIERS
	.align		4
        /*0020*/ 	.byte	0x02, 0x4c
        /*0022*/ 	.byte	0x01
	.zero		1


	//----- nvinfo : EIATTR_ANNOTATIONS
	.align		4
        /*0024*/ 	.byte	0x04, 0x55
        /*0026*/ 	.short	(.L_578 - .L_577)


	//   ....[0]....
.L_577:
        /* <DEDUP_REMOVED lines=68> */


	//----- nvinfo : EIATTR_MERCURY_ISA_VERSION
	.align		4
.L_578:
        /*0450*/ 	.byte	0x03, 0x5f
        /*0452*/ 	.short	0x0101


	//----- nvinfo : EIATTR_COOP_GROUP_MASK_REGIDS
	.align		4
        /*0454*/ 	.byte	0x04, 0x29
        /*0456*/ 	.short	(.L_580 - .L_579)


	//   ....[0]....
.L_579:
        /*0458*/ 	.word	0xffffffff


	//   ....[1]....
        /*045c*/ 	.word	0xffffffff


	//   ....[2]....
        /*0460*/ 	.word	0xffffffff


	//   ....[3]....
        /*0464*/ 	.word	0xffffffff


	//   ....[4]....
        /*0468*/ 	.word	0xffffffff


	//   ....[5]....
        /*046c*/ 	.word	0xffffffff


	//   ....[6]....
        /*0470*/ 	.word	0xffffffff


	//   ....[7]....
        /*0474*/ 	.word	0xffffffff


	//   ....[8]....
        /*0478*/ 	.word	0xffffffff


	//   ....[9]....
        /*047c*/ 	.word	0xffffffff


	//   ....[10]....
        /*0480*/ 	.word	0xffffffff


	//   ....[11]....
        /*0484*/ 	.word	0xffffffff


	//   ....[12]....
        /*0488*/ 	.word	0xffffffff


	//   ....[13]....
        /*048c*/ 	.word	0xffffffff


	//   ....[14]....
        /*0490*/ 	.word	0xffffffff


	//   ....[15]....
        /*0494*/ 	.word	0xffffffff


	//----- nvinfo : EIATTR_COOP_GROUP_INSTR_OFFSETS
	.align		4
.L_580:
        /*0498*/ 	.byte	0x04, 0x28
        /*049a*/ 	.short	(.L_582 - .L_581)


	//   ....[0]....
.L_581:
        /*049c*/ 	.word	0x00005e40


	//   ....[1]....
        /*04a0*/ 	.word	0x00005e60


	//   ....[2]....
        /*04a4*/ 	.word	0x00005f30


	//   ....[3]....
        /*04a8*/ 	.word	0x00006090


	//   ....[4]....
        /*04ac*/ 	.word	0x0000b610


	//   ....[5]....
        /*04b0*/ 	.word	0x0000b6a0


	//   ....[6]....
        /*04b4*/ 	.word	0x0000b6e0


	//   ....[7]....
        /*04b8*/ 	.word	0x0000b7f0


	//   ....[8]....
        /*04bc*/ 	.word	0x00011b00


	//   ....[9]....
        /*04c0*/ 	.word	0x00011b90


	//   ....[10]....
        /*04c4*/ 	.word	0x00011c80


	//   ....[11]....
        /*04c8*/ 	.word	0x00011cd0


	//   ....[12]....
        /*04cc*/ 	.word	0x00014e80


	//   ....[13]....
        /*04d0*/ 	.word	0x00014eb0


	//   ....[14]....
        /*04d4*/ 	.word	0x00015300


	//   ....[15]....
        /*04d8*/ 	.word	0x00015320


	//----- nvinfo : EIATTR_EXIT_INSTR_OFFSETS
	.align		4
.L_582:
        /*04dc*/ 	.byte	0x04, 0x1c
        /*04de*/ 	.short	(.L_584 - .L_583)


	//   ....[0]....
.L_583:
        /*04e0*/ 	.word	0x00000680


	//   ....[1]....
        /*04e4*/ 	.word	0x00001450


	//   ....[2]....
        /*04e8*/ 	.word	0x000014e0


	//   ....[3]....
        /*04ec*/ 	.word	0x00016a90


	//   ....[4]....
        /*04f0*/ 	.word	0x00016bc0


	//   ....[5]....
        /*04f4*/ 	.word	0x00016be0


	//----- nvinfo : EIATTR_CRS_STACK_SIZE
	.align		4
.L_584:
        /*04f8*/ 	.byte	0x04, 0x1e
        /*04fa*/ 	.short	(.L_586 - .L_585)
.L_585:
        /*04fc*/ 	.word	0x00000000


	//----- nvinfo : EIATTR_CBANK_PARAM_SIZE
	.align		4
.L_586:
        /*0500*/ 	.byte	0x03, 0x19
        /*0502*/ 	.short	0x01d0


	//----- nvinfo : EIATTR_PARAM_CBANK
	.align		4
        /*0504*/ 	.byte	0x04, 0x0a
        /*0506*/ 	.short	(.L_588 - .L_587)
	.align		4
.L_587:
        /*0508*/ 	.word	index@(.nv.constant0._ZN5flash16flash_fwd_kernelI23Flash_fwd_kernel_traitsILi192ELi64ELi64ELi4ELb0ELb0EN7cutlass10bfloat16_tE19Flash_kernel_traitsILi192ELi64ELi64ELi4ES3_EELb1ELb0ELb1ELb0ELb0ELb0ELb0ELb1EEEvNS_16Flash_fwd_paramsE)
        /*050c*/ 	.short	0x0210
        /*050e*/ 	.short	0x01d0


	//----- nvinfo : EIATTR_SW_WAR
	.align		4
.L_588:
        /*0510*/ 	.byte	0x04, 0x36
        /*0512*/ 	.short	(.L_590 - .L_589)
.L_589:
        /*0514*/ 	.word	0x00000008
.L_590:


//--------------------- .nv.info._ZN5flash16flash_fwd_kernelI23Flash_fwd_kernel_traitsILi192ELi64ELi64ELi4ELb0ELb0EN7cutlass10bfloat16_tE19Flash_kernel_traitsILi192ELi64ELi64ELi4ES3_EELb0ELb0ELb1ELb0ELb0ELb0ELb1ELb0EEEvNS_16Flash_fwd_paramsE --------------------------
	.section	.nv.info._ZN5flash16flash_fwd_kernelI23Flash_fwd_kernel_traitsILi192ELi64ELi64ELi4ELb0ELb0EN7cutlass10bfloat16_tE19Flash_kernel_traitsILi192ELi64ELi64ELi4ES3_EELb0ELb0ELb1ELb0ELb0ELb0ELb1ELb0EEEvNS_16Flash_fwd_paramsE,"",@"SHT_CUDA_INFO"
	.sectionflags	@""
	.align	4


	//----- nvinfo : EIATTR_CUDA_API_VERSION
	.align		4
        /*0000*/ 	.byte	0x04, 0x37
        /*0002*/ 	.short	(.L_592 - .L_591)
.L_591:
        /*0004*/ 	.word	0x00000082


	//----- nvinfo : EIATTR_KPARAM_INFO
	.align		4
.L_592:
        /*0008*/ 	.byte	0x04, 0x17
        /*000a*/ 	.short	(.L_594 - .L_593)
.L_593:
        /*000c*/ 	.word	0x00000000
        /*0010*/ 	.short	0x0000
        /*0012*/ 	.short	0x0000
        /*0014*/ 	.byte	0x00, 0xf0, 0x41, 0x07


	//----- nvinfo : EIATTR_SPARSE_MMA_MASK
	.align		4
.L_594:
        /*0018*/ 	.byte	0x03, 0x50
        /*001a*/ 	.short	0x0000


	//----- nvinfo : EIATTR_MAXREG_COUNT
	.align		4
        /*001c*/ 	.byte	0x03, 0x1b
        /*001e*/ 	.short	0x00ff


	//----- nvinfo : EIATTR_NUM_BARRIERS
	.align		4
        /*0020*/ 	.byte	0x02, 0x4c
        /*0022*/ 	.byte	0x01
	.zero		1


	//----- nvinfo : EIATTR_MERCURY_ISA_VERSION
	.align		4
        /*0024*/ 	.byte	0x03, 0x5f
        /*0026*/ 	.short	0x0101


	//----- nvinfo : EIATTR_COOP_GROUP_MASK_REGIDS
	.align		4
        /*0028*/ 	.byte	0x04, 0x29
        /*002a*/ 	.short	(.L_596 - .L_595)


	//   ....[0]....
.L_595:
        /*002c*/ 	.word	0xffffffff


	//   ....[1]....
        /*0030*/ 	.word	0xffffffff


	//   ....[2]....
        /*0034*/ 	.word	0xffffffff


	//   ....[3]....
        /*0038*/ 	.word	0xffffffff


	//   ....[4]....
        /*003c*/ 	.word	0xffffffff


	//   ....[5]....
        /*0040*/ 	.word	0xffffffff


	//   ....[6]....
        /*0044*/ 	.word	0xffffffff


	//   ....[7]....
        /*0048*/ 	.word	0xffffffff


	//   ....[8]....
        /*004c*/ 	.word	0xffffffff


	//   ....[9]....
        /*0050*/ 	.word	0xffffffff


	//   ....[10]....
        /*0054*/ 	.word	0xffffffff


	//   ....[11]....
        /*0058*/ 	.word	0xffffffff


	//   ....[12]....
        /*005c*/ 	.word	0xffffffff


	//   ....[13]....
        /*0060*/ 	.word	0xffffffff


	//   ....[14]....
        /*0064*/ 	.word	0xffffffff


	//   ....[15]....
        /*0068*/ 	.word	0xffffffff


	//----- nvinfo : EIATTR_COOP_GROUP_INSTR_OFFSETS
	.align		4
.L_596:
        /*006c*/ 	.byte	0x04, 0x28
        /*006e*/ 	.short	(.L_598 - .L_597)


	//   ....[0]....
.L_597:
        /*0070*/ 	.word	0x00005d40


	//   ....[1]....
        /*0074*/ 	.word	0x00005d60


	//   ....[2]....
        /*0078*/ 	.word	0x00005e00


	//   ....[3]....
        /*007c*/ 	.word	0x00005e10


	//   ....[4]....
        /*0080*/ 	.word	0x00009450


	//   ....[5]....
        /*0084*/ 	.word	0x00009460


	//   ....[6]....
        /*0088*/ 	.word	0x00009490


	//   ....[7]....
        /*008c*/ 	.word	0x000094a0


	//   ....[8]....
        /*0090*/ 	.word	0x0000d160


	//   ....[9]....
        /*0094*/ 	.word	0x0000d250


	//   ....[10]....
        /*0098*/ 	.word	0x0000d2b0


	//   ....[11]....
        /*009c*/ 	.word	0x0000d2c0


	//   ....[12]....
        /*00a0*/ 	.word	0x0000e9d0


	//   ....[13]....
        /*00a4*/ 	.word	0x0000ea10


	//   ....[14]....
        /*00a8*/ 	.word	0x0000ea90


	//   ....[15]....
        /*00ac*/ 	.word	0x0000eaa0


	//----- nvinfo : EIATTR_EXIT_INSTR_OFFSETS
	.align		4
.L_598:
        /*00b0*/ 	.byte	0x04, 0x1c
        /*00b2*/ 	.short	(.L_600 - .L_599)


	//   ....[0]....
.L_599:
        /*00b4*/ 	.word	0x000004b0


	//   ....[1]....
        /*00b8*/ 	.word	0x00001250


	//   ....[2]....
        /*00bc*/ 	.word	0x000012e0


	//   ....[3]....
        /*00c0*/ 	.word	0x00010590


	//   ....[4]....
        /*00c4*/ 	.word	0x000106c0


	//   ....[5]....
        /*00c8*/ 	.word	0x000106e0


	//----- nvinfo : EIATTR_CRS_STACK_SIZE
	.align		4
.L_600:
        /*00cc*/ 	.byte	0x04, 0x1e
        /*00ce*/ 	.short	(.L_602 - .L_601)
.L_601:
        /*00d0*/ 	.word	0x00000000


	//----- nvinfo : EIATTR_CBANK_PARAM_SIZE
	.align		4
.L_602:
        /*00d4*/ 	.byte	0x03, 0x19
        /*00d6*/ 	.short	0x01d0


	//----- nvinfo : EIATTR_PARAM_CBANK
	.align		4
        /*00d8*/ 	.byte	0x04, 0x0a
        /*00da*/ 	.short	(.L_604 - .L_603)
	.align		4
.L_603:
        /*00dc*/ 	.word	index@(.nv.constant0._ZN5flash16flash_fwd_kernelI23Flash_fwd_kernel_traitsILi192ELi64ELi64ELi4ELb0ELb0EN7cutlass10bfloat16_tE19Flash_kernel_traitsILi192ELi64ELi64ELi4ES3_EELb0ELb0ELb1ELb0ELb0ELb0ELb1ELb0EEEvNS_16Flash_fwd_paramsE)
        /*00e0*/ 	.short	0x0210
        /*00e2*/ 	.short	0x01d0


	//----- nvinfo : EIATTR_SW_WAR
	.align		4
.L_604:
        /*00e4*/ 	.byte	0x04, 0x36
        /*00e6*/ 	.short	(.L_606 - .L_605)
.L_605:
        /*00e8*/ 	.word	0x00000008
.L_606:


//--------------------- .nv.info._ZN5flash16flash_fwd_kernelI23Flash_fwd_kernel_traitsILi192ELi64ELi64ELi4ELb0ELb0EN7cutlass10bfloat16_tE19Flash_kernel_traitsILi192ELi64ELi64ELi4ES3_EELb1ELb0ELb1ELb1ELb0ELb0ELb0ELb1EEEvNS_16Flash_fwd_paramsE --------------------------
	.section	.nv.info._ZN5flash16flash_fwd_kernelI23Flash_fwd_kernel_traitsILi192ELi64ELi64ELi4ELb0ELb0EN7cutlass10bfloat16_tE19Flash_kernel_traitsILi192ELi64ELi64ELi4ES3_EELb1ELb0ELb1ELb1ELb0ELb0ELb0ELb1EEEvNS_16Flash_fwd_paramsE,"",@"SHT_CUDA_INFO"
	.sectionflags	@""
	.align	4


	//----- nvinfo : EIATTR_CUDA_API_VERSION
	.align		4
        /*0000*/ 	.byte	0x04, 0x37
        /*0002*/ 	.short	(.L_608 - .L_607)
.L_607:
        /*0004*/ 	.word	0x00000082


	//----- nvinfo : EIATTR_KPARAM_INFO
	.align		4
.L_608:
        /*0008*/ 	.byte	0x04, 0x17
        /*000a*/ 	.short	(.L_610 - .L_609)
.L_609:
        /*000c*/ 	.word	0x00000000
        /*0010*/ 	.short	0x0000
        /*0012*/ 	.short	0x0000
        /*0014*/ 	.byte	0x00, 0xf0, 0x41, 0x07


	//----- nvinfo : EIATTR_SPARSE_MMA_MASK
	.align		4
.L_610:
        /*0018*/ 	.byte	0x03, 0x50
        /*001a*/ 	.short	0x0000


	//----- nvinfo : EIATTR_MAXREG_COUNT
	.align		4
        /*001c*/ 	.byte	0x03, 0x1b
        /*001e*/ 	.short	0x00ff


	//----- nvinfo : EIATTR_NUM_BARRIERS
	.align		4
        /*0020*/ 	.byte	0x02, 0x4c
        /*0022*/ 	.byte	0x01
	.zero		1


	//----- nvinfo : EIATTR_ANNOTATIONS
	.align		4
        /*0024*/ 	.byte	0x04, 0x55
        /*0026*/ 	.short	(.L_612 - .L_611)


	//   ....[0]....
.L_611:
        /* <DEDUP_REMOVED lines=68> */


	//----- nvinfo : EIATTR_MERCURY_ISA_VERSION
	.align		4
.L_612:
        /*0450*/ 	.byte	0x03, 0x5f
        /*0452*/ 	.short	0x0101


	//----- nvinfo : EIATTR_COOP_GROUP_MASK_REGIDS
	.align		4
        /*0454*/ 	.byte	0x04, 0x29
        /*0456*/ 	.short	(.L_614 - .L_613)


	//   ....[0]....
.L_613:
        /*0458*/ 	.word	0xffffffff


	//   ....[1]....
        /*045c*/ 	.word	0xffffffff


	//   ....[2]....
        /*0460*/ 	.word	0xffffffff


	//   ....[3]....
        /*0464*/ 	.word	0xffffffff


	//   ....[4]....
        /*0468*/ 	.word	0xffffffff


	//   ....[5]....
        /*046c*/ 	.word	0xffffffff


	//   ....[6]....
        /*0470*/ 	.word	0xffffffff


	//   ....[7]....
        /*0474*/ 	.word	0xffffffff


	//   ....[8]....
        /*0478*/ 	.word	0xffffffff


	//   ....[9]....
        /*047c*/ 	.word	0xffffffff


	//   ....[10]....
        /*0480*/ 	.word	0xffffffff


	//   ....[11]....
        /*0484*/ 	.word	0xffffffff


	//   ....[12]....
        /*0488*/ 	.word	0xffffffff


	//   ....[13]....
        /*048c*/ 	.word	0xffffffff


	//   ....[14]....
        /*0490*/ 	.word	0xffffffff


	//   ....[15]....
        /*0494*/ 	.word	0xffffffff


	//----- nvinfo : EIATTR_COOP_GROUP_INSTR_OFFSETS
	.align		4
.L_614:
        /*0498*/ 	.byte	0x04, 0x28
        /*049a*/ 	.short	(.L_616 - .L_615)


	//   ....[0]....
.L_615:
        /*049c*/ 	.word	0x00006900


	//   ....[1]....
        /*04a0*/ 	.word	0x000069e0


	//   ....[2]....
        /*04a4*/ 	.word	0x00006b60


	//   ....[3]....
        /*04a8*/ 	.word	0x00006c50


	//   ....[4]....
        /*04ac*/ 	.word	0x0000cbd0


	//   ....[5]....
        /*04b0*/ 	.word	0x0000cc30


	//   ....[6]....
        /*04b4*/ 	.word	0x0000cc50


	//   ....[7]....
        /*04b8*/ 	.word	0x0000cd10


	//   ....[8]....
        /*04bc*/ 	.word	0x00013410


	//   ....[9]....
        /*04c0*/ 	.word	0x00013490


	//   ....[10]....
        /*04c4*/ 	.word	0x00013560


	//   ....[11]....
        /*04c8*/ 	.word	0x000135b0


	//   ....[12]....
        /*04cc*/ 	.word	0x000167c0


	//   ....[13]....
        /*04d0*/ 	.word	0x000167f0


	//   ....[14]....
        /*04d4*/ 	.word	0x00016c40


	//   ....[15]....
        /*04d8*/ 	.word	0x00016c60


	//----- nvinfo : EIATTR_EXIT_INSTR_OFFSETS
	.align		4
.L_616:
        /*04dc*/ 	.byte	0x04, 0x1c
        /*04de*/ 	.short	(.L_618 - .L_617)


	//   ....[0]....
.L_617:
        /*04e0*/ 	.word	0x00000680


	//   ....[1]....
        /*04e4*/ 	.word	0x00001450


	//   ....[2]....
        /*04e8*/ 	.word	0x000014e0


	//   ....[3]....
        /*04ec*/ 	.word	0x000183d0


	//   ....[4]....
        /*04f0*/ 	.word	0x00018500


	//   ....[5]....
        /*04f4*/ 	.word	0x00018520


	//----- nvinfo : EIATTR_CRS_STACK_SIZE
	.align		4
.L_618:
        /*04f8*/ 	.byte	0x04, 0x1e
        /*04fa*/ 	.short	(.L_620 - .L_619)
.L_619:
        /*04fc*/ 	.word	0x00000000


	//----- nvinfo : EIATTR_CBANK_PARAM_SIZE
	.align		4
.L_620:
        /*0500*/ 	.byte	0x03, 0x19
        /*0502*/ 	.short	0x01d0


	//----- nvinfo : EIATTR_PARAM_CBANK
	.align		4
        /*0504*/ 	.byte	0x04, 0x0a
        /*0506*/ 	.short	(.L_622 - .L_621)
	.align		4
.L_621:
        /*0508*/ 	.word	index@(.nv.constant0._ZN5flash16flash_fwd_kernelI23Flash_fwd_kernel_traitsILi192ELi64ELi64ELi4ELb0ELb0EN7cutlass10bfloat16_tE19Flash_kernel_traitsILi192ELi64ELi64ELi4ES3_EELb1ELb0ELb1ELb1ELb0ELb0ELb0ELb1EEEvNS_16Flash_fwd_paramsE)
        /*050c*/ 	.short	0x0210
        /*050e*/ 	.short	0x01d0


	//----- nvinfo : EIATTR_SW_WAR
	.align		4
.L_622:
        /*0510*/ 	.byte	0x04, 0x36
        /*0512*/ 	.short	(.L_624 - .L_623)
.L_623:
        /*0514*/ 	.word	0x00000008
.L_624:


//--------------------- .nv.info._ZN5flash16flash_fwd_kernelI23Flash_fwd_kernel_traitsILi192ELi64ELi64ELi4ELb0ELb0EN7cutlass10bfloat16_tE19Flash_kernel_traitsILi192ELi64ELi64ELi4ES3_EELb0ELb0ELb1ELb1ELb0ELb0ELb1ELb0EEEvNS_16Flash_fwd_paramsE --------------------------
	.section	.nv.info._ZN5flash16flash_fwd_kernelI23Flash_fwd_kernel_traitsILi192ELi64ELi64ELi4ELb0ELb0EN7cutlass10bfloat16_tE19Flash_kernel_traitsILi192ELi64ELi64ELi4ES3_EELb0ELb0ELb1ELb1ELb0ELb0ELb1ELb0EEEvNS_16Flash_fwd_paramsE,"",@"SHT_CUDA_INFO"
	.sectionflags	@""
	.align	4


	//----- nvinfo : EIATTR_CUDA_API_VERSION
	.align		4
        /*0000*/ 	.byte	0x04, 0x37
        /*0002*/ 	.short	(.L_626 - .L_625)
.L_625:
        /*0004*/ 	.word	0x00000082


	//----- nvinfo : EIATTR_KPARAM_INFO
	.align		4
.L_626:
        /*0008*/ 	.byte	0x04, 0x17
        /*000a*/ 	.short	(.L_628 - .L_627)
.L_627:
        /*000c*/ 	.word	0x00000000
        /*0010*/ 	.short	0x0000
        /*0012*/ 	.short	0x0000
        /*0014*/ 	.byte	0x00, 0xf0, 0x41, 0x07


	//----- nvinfo : EIATTR_SPARSE_MMA_MASK
	.align		4
.L_628:
        /*0018*/ 	.byte	0x03, 0x50
        /*001a*/ 	.short	0x0000


	//----- nvinfo : EIATTR_MAXREG_COUNT
	.align		4
        /*001c*/ 	.byte	0x03, 0x1b
        /*001e*/ 	.short	0x00ff


	//----- nvinfo : EIATTR_NUM_BARRIERS
	.align		4
        /*0020*/ 	.byte	0x02, 0x4c
        /*0022*/ 	.byte	0x01
	.zero		1


	//----- nvinfo : EIATTR_MERCURY_ISA_VERSION
	.align		4
        /*0024*/ 	.byte	0x03, 0x5f
        /*0026*/ 	.short	0x0101


	//----- nvinfo : EIATTR_COOP_GROUP_MASK_REGIDS
	.align		4
        /*0028*/ 	.byte	0x04, 0x29
        /*002a*/ 	.short	(.L_630 - .L_629)


	//   ....[0]....
.L_629:
        /*002c*/ 	.word	0xffffffff


	//   ....[1]....
        /*0030*/ 	.word	0xffffffff


	//   ....[2]....
        /*0034*/ 	.word	0xffffffff


	//   ....[3]....
        /*0038*/ 	.word	0xffffffff


	//   ....[4]....
        /*003c*/ 	.word	0xffffffff


	//   ....[5]....
        /*0040*/ 	.word	0xffffffff


	//   ....[6]....
        /*0044*/ 	.word	0xffffffff


	//   ....[7]....
        /*0048*/ 	.word	0xffffffff


	//   ....[8]....
        /*004c*/ 	.word	0xffffffff


	//   ....[9]....
        /*0050*/ 	.word	0xffffffff


	//   ....[10]....
        /*0054*/ 	.word	0xffffffff


	//   ....[11]....
        /*0058*/ 	.word	0xffffffff


	//   ....[12]....
        /*005c*/ 	.word	0xffffffff


	//   ....[13]....
        /*0060*/ 	.word	0xffffffff


	//   ....[14]....
        /*0064*/ 	.word	0xffffffff


	//   ....[15]....
        /*0068*/ 	.word	0xffffffff


	//----- nvinfo : EIATTR_COOP_GROUP_INSTR_OFFSETS
	.align		4
.L_630:
        /*006c*/ 	.byte	0x04, 0x28
        /*006e*/ 	.short	(.L_632 - .L_631)


	//   ....[0]....
.L_631:
        /*0070*/ 	.word	0x000066e0


	//   ....[1]....
        /*0074*/ 	.word	0x00006700


	//   ....[2]....
        /*0078*/ 	.word	0x000067a0


	//   ....[3]....
        /*007c*/ 	.word	0x000067b0


	//   ....[4]....
        /*0080*/ 	.word	0x0000a5e0


	//   ....[5]....
        /*0084*/ 	.word	0x0000a5f0


	//   ....[6]....
        /*0088*/ 	.word	0x0000a620


	//   ....[7]....
        /*008c*/ 	.word	0x0000a630


	//   ....[8]....
        /*0090*/ 	.word	0x0000eb30


	//   ....[9]....
        /*0094*/ 	.word	0x0000ebe0


	//   ....[10]....
        /*0098*/ 	.word	0x0000ec10


	//   ....[11]....
        /*009c*/ 	.word	0x0000ec40


	//   ....[12]....
        /*00a0*/ 	.word	0x00010370


	//   ....[13]....
        /*00a4*/ 	.word	0x000103b0


	//   ....[14]....
        /*00a8*/ 	.word	0x00010430


	//   ....[15]....
        /*00ac*/ 	.word	0x00010440


	//----- nvinfo : EIATTR_EXIT_INSTR_OFFSETS
	.align		4
.L_632:
        /*00b0*/ 	.byte	0x04, 0x1c
        /*00b2*/ 	.short	(.L_634 - .L_633)


	//   ....[0]....
.L_633:
        /*00b4*/ 	.word	0x000004b0


	//   ....[1]....
        /*00b8*/ 	.word	0x00001250


	//   ....[2]....
        /*00bc*/ 	.word	0x000012e0


	//   ....[3]....
        /*00c0*/ 	.word	0x00011f30


	//   ....[4]....
        /*00c4*/ 	.word	0x00012060


	//   ....[5]....
        /*00c8*/ 	.word	0x00012080


	//----- nvinfo : EIATTR_CRS_STACK_SIZE
	.align		4
.L_634:
        /*00cc*/ 	.byte	0x04, 0x1e
        /*00ce*/ 	.short	(.L_636 - .L_635)
.L_635:
        /*00d0*/ 	.word	0x00000000


	//----- nvinfo : EIATTR_CBANK_PARAM_SIZE
	.align		4
.L_636:
        /*00d4*/ 	.byte	0x03, 0x19
        /*00d6*/ 	.short	0x01d0


	//----- nvinfo : EIATTR_PARAM_CBANK
	.align		4
        /*00d8*/ 	.byte	0x04, 0x0a
        /*00da*/ 	.short	(.L_638 - .L_637)
	.align		4
.L_637:
        /*00dc*/ 	.word	index@(.nv.constant0._ZN5flash16flash_fwd_kernelI23Flash_fwd_kernel_traitsILi192ELi64ELi64ELi4ELb0ELb0EN7cutlass10bfloat16_tE19Flash_kernel_traitsILi192ELi64ELi64ELi4ES3_EELb0ELb0ELb1ELb1ELb0ELb0ELb1ELb0EEEvNS_16Flash_fwd_paramsE)
        /*00e0*/ 	.short	0x0210
        /*00e2*/ 	.short	0x01d0


	//----- nvinfo : EIATTR_SW_WAR
	.align		4
.L_638:
        /*00e4*/ 	.byte	0x04, 0x36
        /*00e6*/ 	.short	(.L_640 - .L_639)
.L_639:
        /*00e8*/ 	.word	0x00000008
.L_640:


//--------------------- .nv.callgraph             --------------------------
	.section	.nv.callgraph,"",@"SHT_CUDA_CALLGRAPH"
	.align	4
	.sectionentsize	8
	.align		4
        /*0000*/ 	.word	0x00000000
	.align		4
        /*0004*/ 	.word	0xffffffff
	.align		4
        /*0008*/ 	.word	0x00000000
	.align		4
        /*000c*/ 	.word	0xfffffffe
	.align		4
        /*0010*/ 	.word	0x00000000
	.align		4
        /*0014*/ 	.word	0xfffffffd
	.align		4
        /*0018*/ 	.word	0x00000000
	.align		4
        /*001c*/ 	.word	0xfffffffc


//--------------------- .nv.constant4             --------------------------
	.section	.nv.constant4,"a",@progbits
	.align	8
	.align		8
.nv.constant4:
        /*0000*/ 	.dword	_ZN66_INTERNAL_9144f5bb_30_flash_fwd_hdim192_bf16_sm80_cu_9949e2e8_40274cuda3std3__45__cpo5beginE
	.align		8
        /*0008*/ 	.dword	_ZN66_INTERNAL_9144f5bb_30_flash_fwd_hdim192_bf16_sm80_cu_9949e2e8_40274cuda3std3__45__cpo3endE
	.align		8
        /*0010*/ 	.dword	_ZN66_INTERNAL_9144f5bb_30_flash_fwd_hdim192_bf16_sm80_cu_9949e2e8_40274cuda3std3__45__cpo6cbeginE
	.align		8
        /*0018*/ 	.dword	_ZN66_INTERNAL_9144f5bb_30_flash_fwd_hdim192_bf16_sm80_cu_9949e2e8_40274cuda3std3__45__cpo4cendE
	.align		8
        /*0020*/ 	.dword	_ZN66_INTERNAL_9144f5bb_30_flash_fwd_hdim192_bf16_sm80_cu_9949e2e8_40274cuda3std3__468_GLOBAL__N__9144f5bb_30_flash_fwd_hdim192_bf16_sm80_cu_9949e2e8_40276ignoreE
	.align		8
        /*0028*/ 	.dword	_ZN66_INTERNAL_9144f5bb_30_flash_fwd_hdim192_bf16_sm80_cu_9949e2e8_40274cuda3std3__419piecewise_constructE
	.align		8
        /*0030*/ 	.dword	_ZN66_INTERNAL_9144f5bb_30_flash_fwd_hdim192_bf16_sm80_cu_9949e2e8_40274cuda3std3__48in_placeE
	.align		8
        /*0038*/ 	.dword	_ZN66_INTERNAL_9144f5bb_30_flash_fwd_hdim192_bf16_sm80_cu_9949e2e8_40274cuda3std6ranges3__45__cpo4swapE
	.align		8
        /*0040*/ 	.dword	_ZN66_INTERNAL_9144f5bb_30_flash_fwd_hdim192_bf16_sm80_cu_9949e2e8_40274cuda3std6ranges3__45__cpo9iter_moveE
	.align		8
        /*0048*/ 	.dword	_ZN66_INTERNAL_9144f5bb_30_flash_fwd_hdim192_bf16_sm80_cu_9949e2e8_40274cute7productE
	.align		8
        /*0050*/ 	.dword	_ZN66_INTERNAL_9144f5bb_30_flash_fwd_hdim192_bf16_sm80_cu_9949e2e8_40274cute1_E


//--------------------- .text._ZN5flash16flash_fwd_kernelI23Flash_fwd_kernel_traitsILi192ELi128ELi64ELi8ELb0ELb0EN7cutlass10bfloat16_tE19Flash_kernel_traitsILi192ELi128ELi64ELi8ES3_EELb0ELb0ELb0ELb0ELb0ELb1ELb0ELb0EEEvNS_16Flash_fwd_paramsE --------------------------
	.section	.text._ZN5flash16flash_fwd_kernelI23Flash_fwd_kernel_traitsILi192ELi128ELi64ELi8ELb0ELb0EN7cutlass10bfloat16_tE19Flash_kernel_traitsILi192ELi128ELi64ELi8ES3_EELb0ELb0ELb0ELb0ELb0ELb1ELb0ELb0EEEvNS_16Flash_fwd_paramsE,"ax",@progbits
	.align	128
        .global         _ZN5flash16flash_fwd_kernelI23Flash_fwd_kernel_traitsILi192ELi128ELi64ELi8ELb0ELb0EN7cutlass10bfloat16_tE19Flash_kernel_traitsILi192ELi128ELi64ELi8ES3_EELb0ELb0ELb0ELb0ELb0ELb1ELb0ELb0EEEvNS_16Flash_fwd_paramsE
        .type           _ZN5flash16flash_fwd_kernelI23Flash_fwd_kernel_traitsILi192ELi128ELi64ELi8ELb0ELb0EN7cutlass10bfloat16_tE19Flash_kernel_traitsILi192ELi128ELi64ELi8ES3_EELb0ELb0ELb0ELb0ELb0ELb1ELb0ELb0EEEvNS_16Flash_fwd_paramsE,@function
        .size           _ZN5flash16flash_fwd_kernelI23Flash_fwd_kernel_traitsILi192ELi128ELi64ELi8ELb0ELb0EN7cutlass10bfloat16_tE19Flash_kernel_traitsILi192ELi128ELi64ELi8ES3_EELb0ELb0ELb0ELb0ELb0ELb1ELb0ELb0EEEvNS_16Flash_fwd_paramsE,(.L_x_1508 - _ZN5flash16flash_fwd_kernelI23Flash_fwd_kernel_traitsILi192ELi128ELi64ELi8ELb0ELb0EN7cutlass10bfloat16_tE19Flash_kernel_traitsILi192ELi128ELi64ELi8ES3_EELb0ELb0ELb0ELb0ELb0ELb1ELb0ELb0EEEvNS_16Flash_fwd_paramsE)
        .other          _ZN5flash16flash_fwd_kernelI23Flash_fwd_kernel_traitsILi192ELi128ELi64ELi8ELb0ELb0EN7cutlass10bfloat16_tE19Flash_kernel_traitsILi192ELi128ELi64ELi8ES3_EELb0ELb0ELb0ELb0ELb0ELb1ELb0ELb0EEEvNS_16Flash_fwd_paramsE,@"STO_CUDA_ENTRY STV_DEFAULT"
_ZN5flash16flash_fwd_kernelI23Flash_fwd_kernel_traitsILi192ELi128ELi64ELi8ELb0ELb0EN7cutlass10bfloat16_tE19Flash_kernel_traitsILi192ELi128ELi64ELi8ES3_EELb0ELb0ELb0ELb0ELb0ELb1ELb0ELb0EEEvNS_16Flash_fwd_paramsE:
.text._ZN5flash16flash_fwd_kernelI23Flash_fwd_kernel_traitsILi192ELi128ELi64ELi8ELb0ELb0EN7cutlass10bfloat16_tE19Flash_kernel_traitsILi192ELi128ELi64ELi8ES3_EELb0ELb0ELb0ELb0ELb0ELb1ELb0ELb0EEEvNS_16Flash_fwd_paramsE:
[----:B------:R-:W-:Y:S08]  /*0000*/  LDC R1, c[0x0][0x28] ;  /* 0x00000a00ff017b82 */ /* 0x000ff00000000800 */
[----:B------:R-:W1:Y:S01]  /*0010*/  LDC.64 R2, c[0x0][0x300] ;  /* 0x0000c000ff027b82 */ /* 0x000e620000000a00 */
[----:B------:R-:W2:Y:S01]  /*0020*/  S2R R17, SR_CTAID.Y ;  /* 0x0000000000117919 */ /* 0x000ea20000002600 */
[----:B------:R-:W-:Y:S01]  /*0030*/  ULDC.64 UR4, c[0x0][0x2f0] ;  /* 0x0000bc0000047ab9 */ /* 0x000fe20000000a00 */
[----:B------:R-:W-:Y:S01]  /*0040*/  IMAD.MOV.U32 R207, RZ, RZ, -0x1 ;  /* 0xffffffffffcf7424 */ /* 0x000fe200078e00ff */
[----:B------:R-:W-:Y:S01]  /*0050*/  ISETP.NE.U32.AND P2, PT, RZ, UR4, PT ;  /* 0x00000004ff007c0c */ /* 0x000fe2000bf45070 */
[----:B------:R-:W-:-:S03]  /*0060*/  ULDC.64 UR14, c[0x0][0x208] ;  /* 0x00008200000e7ab9 */ /* 0x000fc60000000a00 */
[----:B------:R-:W2:Y:S01]  /*0070*/  LDC.64 R6, c[0x0][0x2f0] ;  /* 0x0000bc00ff067b82 */ /* 0x000ea20000000a00 */
[----:B------:R-:W-:-:S07]  /*0080*/  ISETP.NE.AND.EX P2, PT, RZ, UR5, PT, P2 ;  /* 0x00000005ff007c0c */ /* 0x000fce000bf45320 */
[----:B------:R-:W3:Y:S01]  /*0090*/  LDC.U8 R0, c[0x0][0x3c2] ;  /* 0x0000f080ff007b82 */ /* 0x000ee20000000000 */
[----:B-1----:R-:W-:-:S07]  /*00a0*/  ISETP.NE.U32.AND P1, PT, R2, RZ, PT ;  /* 0x000000ff0200720c */ /* 0x002fce0003f25070 */
[----:B------:R-:W1:Y:S01]  /*00b0*/  LDC.64 R4, c[0x0][0x2f8] ;  /* 0x0000be00ff047b82 */ /* 0x000e620000000a00 */
[----:B------:R-:W-:Y:S01]  /*00c0*/  ISETP.NE.AND.EX P1, PT, R3, RZ, PT, P1 ;  /* 0x000000ff0300720c */ /* 0x000fe20003f25310 */
[----:B--2---:R-:W-:-:S06]  /*00d0*/  IMAD.WIDE R8, R17, 0x4, R6 ;  /* 0x0000000411087825 */ /* 0x004fcc00078e0206 */
[----:B------:R-:W2:Y:S01]  /*00e0*/  LDC.64 R10, c[0x0][0x2f8] ;  /* 0x0000be00ff0a7b82 */ /* 0x000ea20000000a00 */
[----:B------:R-:W4:Y:S04]  /*00f0*/  @P2 LDG.E R207, desc[UR14][R8.64] ;  /* 0x0000000e08cf2981 */ /* 0x000f28000c1e1900 */
[----:B------:R2:W4:Y:S03]  /*0100*/  @P2 LDG.E R210, desc[UR14][R8.64+0x4] ;  /* 0x0000040e08d22981 */ /* 0x000526000c1e1900 */
[----:B------:R-:W3:Y:S01]  /*0110*/  @P1 LDC.64 R6, c[0x0][0x300] ;  /* 0x0000c000ff061b82 */ /* 0x000ee20000000a00 */
[----:B------:R-:W-:Y:S02]  /*0120*/  IMAD.MOV.U32 R20, RZ, RZ, RZ ;  /* 0x000000ffff147224 */ /* 0x000fe400078e00ff */
[----:B---3--:R-:W-:-:S05]  /*0130*/  @P1 IMAD.WIDE R6, R17, 0x4, R6 ;  /* 0x0000000411061825 */ /* 0x008fca00078e0206 */
[----:B------:R3:W5:Y:S01]  /*0140*/  @P1 LDG.E R20, desc[UR14][R6.64] ;  /* 0x0000000e06141981 */ /* 0x000762000c1e1900 */
[----:B------:R-:W-:Y:S02]  /*0150*/  ISETP.NE.AND P3, PT, R0, RZ, PT ;  /* 0x000000ff0000720c */ /* 0x000fe40003f65270 */
[----:B-1----:R-:W-:-:S04]  /*0160*/  ISETP.EQ.U32.AND P0, PT, R4, RZ, PT ;  /* 0x000000ff0400720c */ /* 0x002fc80003f02070 */
[----:B------:R-:W-:Y:S01]  /*0170*/  ISETP.EQ.OR.EX P0, PT, R5, RZ, !P3, P0 ;  /* 0x000000ff0500720c */ /* 0x000fe20005f02700 */
[----:B------:R-:W-:Y:S02]  /*0180*/  IMAD.MOV.U32 R3, RZ, RZ, -0x1 ;  /* 0xffffffffff037424 */ /* 0x000fe400078e00ff */
[----:B--2---:R-:W-:Y:S01]  /*0190*/  IMAD.WIDE R10, R17, 0x4, R10 ;  /* 0x00000004110a7825 */ /* 0x004fe200078e020a */
[----:B------:R-:W1:Y:S01]  /*01a0*/  S2R R208, SR_CTAID.X ;  /* 0x0000000000d07919 */ /* 0x000e620000002500 */
[----:B------:R-:W2:Y:S01]  /*01b0*/  S2R R9, SR_CTAID.Z ;  /* 0x0000000000097919 */ /* 0x000ea20000002700 */
[----:B------:R-:W1:Y:S07]  /*01c0*/  S2R R86, SR_TID.X ;  /* 0x0000000000567919 */ /* 0x000e6e0000002100 */
[----:B------:R3:W5:Y:S01]  /*01d0*/  @!P0 LDG.E R3, desc[UR14][R10.64] ;  /* 0x0000000e0a038981 */ /* 0x000762000c1e1900 */
[----:B------:R-:W-:-:S04]  /*01e0*/  ISETP.NE.U32.AND P0, PT, R4, RZ, PT ;  /* 0x000000ff0400720c */ /* 0x000fc80003f05070 */
[----:B------:R-:W-:Y:S01]  /*01f0*/  ISETP.NE.AND.EX P0, PT, R5, RZ, PT, P0 ;  /* 0x000000ff0500720c */ /* 0x000fe20003f05300 */
[----:B----4-:R-:W-:-:S06]  /*0200*/  @P2 IMAD.IADD R210, R210, 0x1, -R207 ;  /* 0x00000001d2d22824 */ /* 0x010fcc00078e0acf */
[----:B------:R-:W4:Y:S06]  /*0210*/  @!P2 LDC R210, c[0x0][0x2c4] ;  /* 0x0000b100ffd2ab82 */ /* 0x000f2c0000000800 */
[----:B-123--:R-:W-:Y:S05]  /*0220*/  @!P0 BRA `(.L_x_0) ;  /* 0x0000000000108947 */ /* 0x00efea0003800000 */
[----:B------:R-:W2:Y:S02]  /*0230*/  @P3 LDG.E R0, desc[UR14][R10.64+0x4] ;  /* 0x0000040e0a003981 */ /* 0x000ea4000c1e1900 */
[----:B--2--5:R-:W-:-:S06]  /*0240*/  @P3 IADD3 R7, R0, -R3, RZ ;  /* 0x8000000300073210 */ /* 0x024fcc0007ffe0ff */
[----:B------:R2:W5:Y:S01]  /*0250*/  @!P3 LDG.E R7, desc[UR14][R10.64] ;  /* 0x0000000e0a07b981 */ /* 0x000562000c1e1900 */
[----:B------:R-:W-:Y:S05]  /*0260*/  BRA `(.L_x_1) ;  /* 0x0000000000047947 */ /* 0x000fea0003800000 */
.L_x_0:
[----:B------:R-:W1:Y:S02]  /*0270*/  LDC R7, c[0x0][0x2c8] ;  /* 0x0000b200ff077b82 */ /* 0x000e640000000800 */
.L_x_1:
[----:B------:R-:W3:Y:S02]  /*0280*/  LDC.64 R4, c[0x0][0x308] ;  /* 0x0000c200ff047b82 */ /* 0x000ee40000000a00 */
[----:B---3--:R-:W-:-:S04]  /*0290*/  ISETP.NE.U32.AND P2, PT, R4, RZ, PT ;  /* 0x000000ff0400720c */ /* 0x008fc80003f45070 */
[----:B------:R-:W-:-:S13]  /*02a0*/  ISETP.NE.AND.EX P2, PT, R5, RZ, PT, P2 ;  /* 0x000000ff0500720c */ /* 0x000fda0003f45320 */
[----:B------:R-:W3:Y:S08]  /*02b0*/  @P2 LDC.64 R4, c[0x0][0x308] ;  /* 0x0000c200ff042b82 */ /* 0x000ef00000000a00 */
[----:B------:R-:W1:Y:S01]  /*02c0*/  @!P2 LDC R0, c[0x0][0x2cc] ;  /* 0x0000b300ff00ab82 */ /* 0x000e620000000800 */
[----:B---3--:R-:W-:-:S07]  /*02d0*/  @P2 IMAD.WIDE R12, R17, 0x4, R4 ;  /* 0x00000004110c2825 */ /* 0x008fce00078e0204 */
[----:B------:R-:W3:Y:S01]  /*02e0*/  @!P2 LDC.64 R4, c[0x0][0x318] ;  /* 0x0000c600ff04ab82 */ /* 0x000ee20000000a00 */
[----:B------:R-:W3:Y:S01]  /*02f0*/  @P2 LDG.E R13, desc[UR14][R12.64] ;  /* 0x0000000e0c0d2981 */ /* 0x000ee2000c1e1900 */
[----:B--2---:R-:W-:-:S05]  /*0300*/  IMAD.SHL.U32 R11, R208, 0x80, RZ ;  /* 0x00000080d00b7824 */ /* 0x004fca00078e00ff */
[----:B----4-:R-:W-:Y:S02]  /*0310*/  ISETP.GT.AND P0, PT, R210, R11, PT ;  /* 0x0000000bd200720c */ /* 0x010fe40003f04270 */
[----:B---3--:R-:W-:-:S04]  /*0320*/  @!P2 ISETP.NE.U32.AND P1, PT, R4, RZ, PT ;  /* 0x000000ff0400a20c */ /* 0x008fc80003f25070 */
[----:B------:R-:W-:-:S04]  /*0330*/  @!P2 ISETP.NE.AND.EX P1, PT, R5, RZ, PT, P1 ;  /* 0x000000ff0500a20c */ /* 0x000fc80003f25310 */
[----:B-1----:R-:W-:Y:S01]  /*0340*/  @!P2 SEL R0, R0, RZ, P1 ;  /* 0x000000ff0000a207 */ /* 0x002fe20000800000 */
[----:B-----5:R-:W-:-:S03]  /*0350*/  @P2 IMAD.IADD R84, R13, 0x1, -R20 ;  /* 0x000000010d542824 */ /* 0x020fc600078e0a14 */
[----:B------:R-:W-:Y:S01]  /*0360*/  @!P2 IADD3 R84, R0, R7, -R20 ;  /* 0x000000070054a210 */ /* 0x000fe20007ffe814 */
[----:B------:R-:W-:Y:S06]  /*0370*/  @!P0 EXIT ;  /* 0x000000000000894d */ /* 0x000fec0003800000 */
[C---:B------:R-:W-:Y:S01]  /*0380*/  ISETP.GE.AND P0, PT, R84.reuse, 0x1, PT ;  /* 0x000000015400780c */ /* 0x040fe20003f06270 */
[----:B------:R-:W-:-:S05]  /*0390*/  VIADD R5, R84, 0x3f ;  /* 0x0000003f54057836 */ /* 0x000fca0000000000 */
[----:B------:R-:W-:-:S04]  /*03a0*/  SHF.R.S32.HI R2, RZ, 0x1f, R5 ;  /* 0x0000001fff027819 */ /* 0x000fc80000011405 */
[----:B------:R-:W-:-:S03]  /*03b0*/  LEA.HI R2, R2, R5, RZ, 0x6 ;  /* 0x0000000502027211 */ /* 0x000fc600078f30ff */
[----:B------:R-:W-:Y:S05]  /*03c0*/  @!P0 BRA `(.L_x_2) ;  /* 0x0000007800a88947 */ /* 0x000fea0003800000 */
[----:B------:R-:W1:Y:S01]  /*03d0*/  LDC R24, c[0x0][0x278] ;  /* 0x00009e00ff187b82 */ /* 0x000e620000000800 */
[----:B------:R-:W-:Y:S01]  /*03e0*/  ISETP.NE.AND P4, PT, R207, -0x1, PT ;  /* 0xffffffffcf00780c */ /* 0x000fe20003f85270 */
[----:B------:R-:W-:Y:S01]  /*03f0*/  IMAD.IADD R204, R210, 0x1, -R11 ;  /* 0x00000001d2cc7824 */ /* 0x000fe200078e0a0b */
[----:B------:R-:W-:Y:S01]  /*0400*/  SHF.R.S32.HI R15, RZ, 0x1f, R86 ;  /* 0x0000001fff0f7819 */ /* 0x000fe20000011456 */
[----:B------:R-:W-:Y:S01]  /*0410*/  ULDC.64 UR4, c[0x0][0x258] ;  /* 0x0000960000047ab9 */ /* 0x000fe20000000a00 */
[----:B------:R-:W-:Y:S02]  /*0420*/  LEA.HI.SX32 R87, R2, 0xffffffff, 0x1a ;  /* 0xffffffff02577811 */ /* 0x000fe400078fd2ff */
[CC--:B------:R-:W-:Y:S01]  /*0430*/  LEA.HI R19, R15.reuse, R86.reuse, RZ, 0x3 ;  /* 0x000000560f137211 */ /* 0x0c0fe200078f18ff */
[----:B------:R-:W2:Y:S01]  /*0440*/  S2UR UR6, SR_CgaCtaId ;  /* 0x00000000000679c3 */ /* 0x000ea20000008800 */
[----:B------:R-:W-:Y:S01]  /*0450*/  LEA.HI R31, R15, R86, RZ, 0x6 ;  /* 0x000000560f1f7211 */ /* 0x000fe200078f30ff */
[----:B------:R-:W-:Y:S01]  /*0460*/  IMAD R14, R87, -0x40, R84 ;  /* 0xffffffc0570e7824 */ /* 0x000fe200078e0254 */
[----:B------:R-:W-:-:S02]  /*0470*/  SHF.R.S32.HI R18, RZ, 0x3, R19 ;  /* 0x00000003ff127819 */ /* 0x000fc40000011413 */
[----:B------:R-:W-:Y:S01]  /*0480*/  LOP3.LUT R19, R19, 0xfffffff8, RZ, 0xc0, !PT ;  /* 0xfffffff813137812 */ /* 0x000fe200078ec0ff */
[----:B------:R-:W-:Y:S01]  /*0490*/  IMAD.SHL.U32 R31, R31, 0x8, RZ ;  /* 0x000000081f1f7824 */ /* 0x000fe200078e00ff */
[----:B------:R-:W-:Y:S01]  /*04a0*/  @!P4 SHF.R.S32.HI R11, RZ, 0x1f, R17 ;  /* 0x0000001fff0bc819 */ /* 0x000fe20000011411 */
[----:B------:R-:W3:Y:S01]  /*04b0*/  @!P4 LDC.64 R6, c[0x0][0x228] ;  /* 0x00008a00ff06cb82 */ /* 0x000ee20000000a00 */
[C---:B------:R-:W-:Y:S01]  /*04c0*/  VIADD R21, R18.reuse, 0x20 ;  /* 0x0000002012157836 */ /* 0x040fe20000000000 */
[C---:B------:R-:W-:Y:S01]  /*04d0*/  ISETP.GE.AND P2, PT, R18.reuse, R204, PT ;  /* 0x000000cc1200720c */ /* 0x040fe20003f46270 */
[----:B------:R-:W-:-:S03]  /*04e0*/  IMAD.SHL.U32 R29, R18, 0x40, RZ ;  /* 0x00000040121d7824 */ /* 0x000fc600078e00ff */
[----:B------:R-:W-:Y:S02]  /*04f0*/  ISETP.GE.AND P3, PT, R21, R204, PT ;  /* 0x000000cc1500720c */ /* 0x000fe40003f66270 */
[----:B-1----:R-:W-:Y:S01]  /*0500*/  IABS R8, R24 ;  /* 0x0000001800087213 */ /* 0x002fe20000000000 */
[----:B------:R-:W1:Y:S01]  /*0510*/  @P4 LDC.64 R4, c[0x0][0x240] ;  /* 0x00009000ff044b82 */ /* 0x000e620000000a00 */
[----:B------:R-:W-:Y:S02]  /*0520*/  LOP3.LUT R29, R29, 0x1c0, RZ, 0xc0, !PT ;  /* 0x000001c01d1d7812 */ /* 0x000fe400078ec0ff */
[----:B------:R-:W4:Y:S02]  /*0530*/  I2F.RP R0, R8 ;  /* 0x0000000800007306 */ /* 0x000f240000209400 */
[----:B------:R-:W-:-:S05]  /*0540*/  SHF.R.U32.HI R16, RZ, 0x3, R29 ;  /* 0x00000003ff107819 */ /* 0x000fca000001161d */
[----:B------:R-:W5:Y:S01]  /*0550*/  @!P3 S2R R25, SR_CgaCtaId ;  /* 0x000000000019b919 */ /* 0x000f620000008800 */
[----:B---3--:R-:W-:Y:S01]  /*0560*/  @!P4 IMAD R10, R11, R6, RZ ;  /* 0x000000060b0ac224 */ /* 0x008fe200078e02ff */
[----:B----4-:R3:W4:Y:S03]  /*0570*/  MUFU.RCP R22, R0 ;  /* 0x0000000000167308 */ /* 0x0107260000001000 */
[----:B------:R-:W-:Y:S01]  /*0580*/  @!P4 IMAD R7, R17, R7, R10 ;  /* 0x000000071107c224 */ /* 0x000fe200078e020a */
[----:B------:R-:W-:Y:S01]  /*0590*/  SHF.R.S32.HI R10, RZ, 0x1f, R9 ;  /* 0x0000001fff0a7819 */ /* 0x000fe20000011409 */
[----:B-1----:R-:W-:-:S04]  /*05a0*/  @P4 IMAD.WIDE.U32 R26, R207, R4, RZ ;  /* 0x00000004cf1a4225 */ /* 0x002fc800078e00ff */
[----:B------:R-:W-:Y:S02]  /*05b0*/  @P4 IMAD R5, R207, R5, R27 ;  /* 0x00000005cf054224 */ /* 0x000fe400078e021b */
[----:B------:R-:W-:Y:S02]  /*05c0*/  @P4 IMAD.MOV.U32 R4, RZ, RZ, R26 ;  /* 0x000000ffff044224 */ /* 0x000fe400078e001a */
[----:B------:R-:W-:Y:S02]  /*05d0*/  VIADD R27, R18, 0x40 ;  /* 0x00000040121b7836 */ /* 0x000fe40000000000 */
[----:B------:R-:W-:Y:S01]  /*05e0*/  IMAD R10, R10, UR4, RZ ;  /* 0x000000040a0a7c24 */ /* 0x000fe2000f8e02ff */
[----:B---3--:R-:W-:Y:S01]  /*05f0*/  IABS R0, R9 ;  /* 0x0000000900007213 */ /* 0x008fe20000000000 */
[----:B----4-:R-:W-:Y:S01]  /*0600*/  VIADD R22, R22, 0xffffffe ;  /* 0x0ffffffe16167836 */ /* 0x010fe20000000000 */
[----:B------:R-:W-:Y:S01]  /*0610*/  ISETP.GE.AND P1, PT, R27, R204, PT ;  /* 0x000000cc1b00720c */ /* 0x000fe20003f26270 */
[----:B------:R-:W-:-:S02]  /*0620*/  IMAD R27, R9, UR5, R10 ;  /* 0x00000005091b7c24 */ /* 0x000fc4000f8e020a */
[----:B------:R-:W1:Y:S02]  /*0630*/  F2I.FTZ.U32.TRUNC.NTZ R23, R22 ;  /* 0x0000001600177305 */ /* 0x000e64000021f000 */
[----:B-1----:R-:W-:Y:S02]  /*0640*/  IMAD.MOV R13, RZ, RZ, -R23 ;  /* 0x000000ffff0d7224 */ /* 0x002fe400078e0a17 */
[----:B------:R-:W-:Y:S02]  /*0650*/  IMAD.MOV.U32 R22, RZ, RZ, RZ ;  /* 0x000000ffff167224 */ /* 0x000fe400078e00ff */
[----:B------:R-:W-:-:S04]  /*0660*/  IMAD R13, R13, R8, RZ ;  /* 0x000000080d0d7224 */ /* 0x000fc800078e02ff */
[----:B------:R-:W-:-:S04]  /*0670*/  IMAD.HI.U32 R13, R23, R13, R22 ;  /* 0x0000000d170d7227 */ /* 0x000fc800078e0016 */
[----:B------:R-:W-:Y:S02]  /*0680*/  VIADD R23, R18, 0x60 ;  /* 0x0000006012177836 */ /* 0x000fe40000000000 */
[----:B------:R-:W-:-:S03]  /*0690*/  IMAD.HI.U32 R212, R13, R0, RZ ;  /* 0x000000000dd47227 */ /* 0x000fc600078e00ff */
[----:B------:R-:W-:Y:S01]  /*06a0*/  ISETP.GE.AND P0, PT, R23, R204, PT ;  /* 0x000000cc1700720c */ /* 0x000fe20003f06270 */
[----:B------:R-:W-:Y:S02]  /*06b0*/  IMAD.MOV R11, RZ, RZ, -R212 ;  /* 0x000000ffff0b7224 */ /* 0x000fe400078e0ad4 */
[----:B------:R-:W-:-:S04]  /*06c0*/  @!P4 IMAD.WIDE.U32 R12, R17, R6, RZ ;  /* 0x00000006110cc225 */ /* 0x000fc800078e00ff */
[----:B------:R-:W-:Y:S02]  /*06d0*/  IMAD R11, R8, R11, R0 ;  /* 0x0000000b080b7224 */ /* 0x000fe400078e0200 */
[----:B------:R-:W-:Y:S02]  /*06e0*/  @!P4 IMAD.IADD R5, R13, 0x1, R7 ;  /* 0x000000010d05c824 */ /* 0x000fe400078e0207 */
[----:B------:R-:W-:Y:S01]  /*06f0*/  IMAD.IADD R0, R86, 0x1, -R19 ;  /* 0x0000000156007824 */ /* 0x000fe200078e0a13 */
[----:B------:R-:W-:Y:S01]  /*0700*/  ISETP.GT.U32.AND P6, PT, R8, R11, PT ;  /* 0x0000000b0800720c */ /* 0x000fe20003fc4070 */
[----:B------:R-:W1:Y:S01]  /*0710*/  @!P2 LDC.64 R6, c[0x0][0x240] ;  /* 0x00009000ff06ab82 */ /* 0x000e620000000a00 */
[----:B------:R-:W-:Y:S01]  /*0720*/  @!P4 IMAD.MOV.U32 R4, RZ, RZ, R12 ;  /* 0x000000ffff04c224 */ /* 0x000fe200078e000c */
[----:B------:R-:W-:Y:S02]  /*0730*/  @!P3 MOV R12, 0x400 ;  /* 0x00000400000cb802 */ /* 0x000fe40000000f00 */
[----:B------:R-:W-:-:S02]  /*0740*/  SHF.L.U32 R22, R0, 0x3, RZ ;  /* 0x0000000300167819 */ /* 0x000fc400000006ff */
[----:B-----5:R-:W-:Y:S02]  /*0750*/  @!P3 LEA R25, R25, R12, 0x18 ;  /* 0x0000000c1919b211 */ /* 0x020fe400078ec0ff */
[----:B------:R-:W-:Y:S02]  /*0760*/  SHF.R.S32.HI R23, RZ, 0x1f, R22 ;  /* 0x0000001fff177819 */ /* 0x000fe40000011416 */
[----:B------:R-:W-:Y:S02]  /*0770*/  IADD3 R4, P4, R22, R4, RZ ;  /* 0x0000000416047210 */ /* 0x000fe40007f9e0ff */
[----:B------:R-:W-:Y:S01]  /*0780*/  @!P6 IMAD.IADD R11, R11, 0x1, -R8 ;  /* 0x000000010b0be824 */ /* 0x000fe200078e0a08 */
[----:B------:R-:W-:Y:S01]  /*0790*/  LOP3.LUT R19, R29, 0x38, R22, 0xf8, !PT ;  /* 0x000000381d137812 */ /* 0x000fe200078ef816 */
[----:B------:R-:W-:Y:S01]  /*07a0*/  @!P6 VIADD R212, R212, 0x1 ;  /* 0x00000001d4d4e836 */ /* 0x000fe20000000000 */
[----:B------:R-:W-:Y:S02]  /*07b0*/  IADD3.X R5, R23, R5, RZ, P4, !PT ;  /* 0x0000000517057210 */ /* 0x000fe400027fe4ff */
[----:B------:R-:W-:-:S02]  /*07c0*/  LOP3.LUT R16, R19, R16, RZ, 0x3c, !PT ;  /* 0x0000001013107212 */ /* 0x000fc400078e3cff */
[----:B------:R-:W-:Y:S01]  /*07d0*/  ISETP.GE.U32.AND P4, PT, R11, R8, PT ;  /* 0x000000080b00720c */ /* 0x000fe20003f86070 */
[C---:B------:R-:W-:Y:S01]  /*07e0*/  IMAD.WIDE.U32 R12, R9.reuse, UR4, R4 ;  /* 0x00000004090c7c25 */ /* 0x040fe2000f8e0004 */
[--C-:B------:R-:W-:Y:S01]  /*07f0*/  SHF.R.S32.HI R19, RZ, 0x1f, R18.reuse ;  /* 0x0000001fff137819 */ /* 0x100fe20000011412 */
[----:B------:R-:W3:Y:S01]  /*0800*/  @!P2 LDC.64 R10, c[0x0][0x210] ;  /* 0x00008400ff0aab82 */ /* 0x000ee20000000a00 */
[----:B------:R-:W-:Y:S01]  /*0810*/  LOP3.LUT R9, R9, R24, RZ, 0x3c, !PT ;  /* 0x0000001809097212 */ /* 0x000fe200078e3cff */
[----:B------:R-:W-:Y:S01]  /*0820*/  IMAD.IADD R27, R13, 0x1, R27 ;  /* 0x000000010d1b7824 */ /* 0x000fe200078e021b */
[----:B------:R-:W-:Y:S01]  /*0830*/  LOP3.LUT R16, R16, 0xfffffe00, R31, 0xf8, !PT ;  /* 0xfffffe0010107812 */ /* 0x000fe200078ef81f */
[----:B------:R-:W-:Y:S01]  /*0840*/  IMAD.WIDE R28, R208, 0x80, R18 ;  /* 0x00000080d01c7825 */ /* 0x000fe200078e0212 */
[----:B------:R-:W-:Y:S01]  /*0850*/  ISETP.GE.AND P5, PT, R9, RZ, PT ;  /* 0x000000ff0900720c */ /* 0x000fe20003fa6270 */
[----:B------:R-:W-:Y:S01]  /*0860*/  UMOV UR4, 0x400 ;  /* 0x0000040000047882 */ /* 0x000fe20000000000 */
[----:B------:R-:W-:Y:S01]  /*0870*/  ISETP.NE.AND P6, PT, R24, RZ, PT ;  /* 0x000000ff1800720c */ /* 0x000fe20003fc5270 */
[----:B------:R-:W4:Y:S01]  /*0880*/  @!P3 LDC.64 R4, c[0x0][0x240] ;  /* 0x00009000ff04bb82 */ /* 0x000f220000000a00 */
[----:B-1----:R-:W-:Y:S01]  /*0890*/  @!P2 IMAD R8, R29, R6, RZ ;  /* 0x000000061d08a224 */ /* 0x002fe200078e02ff */
[----:B--2---:R-:W-:Y:S01]  /*08a0*/  ULEA UR4, UR6, UR4, 0x18 ;  /* 0x0000000406047291 */ /* 0x004fe2000f8ec03f */
[----:B------:R-:W-:-:S02]  /*08b0*/  @!P2 IMAD.MOV.U32 R26, RZ, RZ, R12 ;  /* 0x000000ffff1aa224 */ /* 0x000fc400078e000c */
[----:B------:R-:W-:Y:S02]  /*08c0*/  @!P2 IMAD R7, R28, R7, R8 ;  /* 0x000000071c07a224 */ /* 0x000fe400078e0208 */
[----:B------:R-:W-:Y:S01]  /*08d0*/  @P4 VIADD R212, R212, 0x1 ;  /* 0x00000001d4d44836 */ /* 0x000fe20000000000 */
[----:B------:R-:W1:Y:S01]  /*08e0*/  @!P3 LDC.64 R8, c[0x0][0x210] ;  /* 0x00008400ff08bb82 */ /* 0x000e620000000a00 */
[C---:B------:R-:W-:Y:S01]  /*08f0*/  @!P2 IMAD.WIDE.U32 R34, R28.reuse, R6, R26 ;  /* 0x000000061c22a225 */ /* 0x040fe200078e001a */
[----:B------:R-:W-:Y:S02]  /*0900*/  @!P3 IADD3 R30, P4, R28, 0x20, RZ ;  /* 0x000000201c1eb810 */ /* 0x000fe40007f9e0ff */
[----:B------:R-:W-:Y:S01]  /*0910*/  LEA R209, R16, UR4, 0x1 ;  /* 0x0000000410d17c11 */ /* 0x000fe2000f8e08ff */
[----:B------:R-:W-:Y:S01]  /*0920*/  @!P2 IMAD.IADD R32, R35, 0x1, R7 ;  /* 0x000000012320a824 */ /* 0x000fe200078e0207 */
[----:B------:R-:W-:Y:S01]  /*0930*/  @!P3 IADD3.X R31, RZ, R29, RZ, P4, !PT ;  /* 0x0000001dff1fb210 */ /* 0x000fe200027fe4ff */
[----:B------:R-:W-:Y:S01]  /*0940*/  @!P3 IMAD.MOV.U32 R33, RZ, RZ, R27 ;  /* 0x000000ffff21b224 */ /* 0x000fe200078e001b */
[----:B---3--:R-:W-:Y:S01]  /*0950*/  @!P2 LEA R10, P4, R34, R10, 0x1 ;  /* 0x0000000a220aa211 */ /* 0x008fe200078808ff */
[----:B------:R-:W2:Y:S01]  /*0960*/  @!P1 LDC.64 R6, c[0x0][0x240] ;  /* 0x00009000ff069b82 */ /* 0x000ea20000000a00 */
[----:B------:R-:W-:Y:S01]  /*0970*/  @!P5 IMAD.MOV R212, RZ, RZ, -R212 ;  /* 0x000000ffffd4d224 */ /* 0x000fe200078e0ad4 */
[----:B------:R-:W-:-:S02]  /*0980*/  @!P6 LOP3.LUT R212, RZ, R24, RZ, 0x33, !PT ;  /* 0x00000018ffd4e212 */ /* 0x000fc400078e33ff */
[----:B------:R-:W-:Y:S01]  /*0990*/  @!P2 LEA.HI.X R11, R34, R11, R32, 0x1, P4 ;  /* 0x0000000b220ba211 */ /* 0x000fe200020f0c20 */
[----:B------:R-:W-:Y:S01]  /*09a0*/  @!P3 IMAD.MOV.U32 R32, RZ, RZ, R12 ;  /* 0x000000ffff20b224 */ /* 0x000fe200078e000c */
[----:B------:R-:W-:Y:S01]  /*09b0*/  ISETP.GE.AND P6, PT, R18, R14, PT ;  /* 0x0000000e1200720c */ /* 0x000fe20003fc6270 */
[----:B----4-:R-:W-:Y:S01]  /*09c0*/  @!P3 IMAD R31, R31, R4, RZ ;  /* 0x000000041f1fb224 */ /* 0x010fe200078e02ff */
[----:B------:R-:W-:Y:S01]  /*09d0*/  ISETP.GE.AND P5, PT, R21, R14, PT ;  /* 0x0000000e1500720c */ /* 0x000fe20003fa6270 */
[----:B------:R-:W-:Y:S01]  /*09e0*/  @!PT LDS RZ, [RZ] ;  /* 0x00000000fffff984 */ /* 0x000fe20000000800 */
[----:B------:R-:W-:Y:S01]  /*09f0*/  @!PT LDS RZ, [RZ] ;  /* 0x00000000fffff984 */ /* 0x000fe20000000800 */
[----:B------:R-:W-:Y:S01]  /*0a00*/  @!PT LDS RZ, [RZ] ;  /* 0x00000000fffff984 */ /* 0x000fe20000000800 */
[----:B------:R-:W-:Y:S02]  /*0a10*/  @!P2 LDGSTS.E.BYPASS.LTC128B.128 [R209], desc[UR14][R10.64] ;  /* 0x000000000ad1afae */ /* 0x000fe4000b901d4e */
[C---:B------:R-:W-:Y:S02]  /*0a20*/  @!P3 IMAD R5, R30.reuse, R5, R31 ;  /* 0x000000051e05b224 */ /* 0x040fe400078e021f */
[----:B------:R-:W-:Y:S01]  /*0a30*/  @!P3 IMAD.WIDE.U32 R30, R30, R4, R32 ;  /* 0x000000041e1eb225 */ /* 0x000fe200078e0020 */
[----:B------:R-:W-:Y:S03]  /*0a40*/  @!P2 LDGSTS.E.BYPASS.LTC128B.128 [R209+0x4000], desc[UR14][R10.64+0x80] ;  /* 0x040000800ad1afae */ /* 0x000fe6000b901d4e */
[----:B------:R-:W-:Y:S01]  /*0a50*/  @!P3 IMAD.IADD R24, R31, 0x1, R5 ;  /* 0x000000011f18b824 */ /* 0x000fe200078e0205 */
[----:B------:R3:W-:Y:S01]  /*0a60*/  @!P2 LDGSTS.E.BYPASS.LTC128B.128 [R209+0x8000], desc[UR14][R10.64+0x100] ;  /* 0x080001000ad1afae */ /* 0x0007e2000b901d4e */
[----:B------:R-:W4:Y:S01]  /*0a70*/  @!P1 LDC.64 R4, c[0x0][0x210] ;  /* 0x00008400ff049b82 */ /* 0x000f220000000a00 */
[----:B-1----:R-:W-:Y:S01]  /*0a80*/  @!P3 LEA R36, P4, R30, R8, 0x1 ;  /* 0x000000081e24b211 */ /* 0x002fe200078808ff */
[----:B------:R-:W-:Y:S01]  /*0a90*/  @!P3 IMAD R32, R16, 0x2, R25 ;  /* 0x000000021020b824 */ /* 0x000fe200078e0219 */
[----:B------:R-:W-:Y:S01]  /*0aa0*/  @!P1 IADD3 R34, P2, R28, 0x40, RZ ;  /* 0x000000401c229810 */ /* 0x000fe20007f5e0ff */
[----:B------:R-:W1:Y:S01]  /*0ab0*/  @!P1 S2R R33, SR_CgaCtaId ;  /* 0x0000000000219919 */ /* 0x000e620000008800 */
[----:B------:R-:W-:-:S02]  /*0ac0*/  @!P3 LEA.HI.X R37, R30, R9, R24, 0x1, P4 ;  /* 0x000000091e25b211 */ /* 0x000fc400020f0c18 */
[----:B------:R-:W-:Y:S01]  /*0ad0*/  @!P1 MOV R8, R12 ;  /* 0x0000000c00089202 */ /* 0x000fe20000000f00 */
[----:B------:R-:W-:Y:S01]  /*0ae0*/  @!P1 IMAD.X R9, RZ, RZ, R29, P2 ;  /* 0x000000ffff099224 */ /* 0x000fe200010e061d */
[----:B------:R-:W-:Y:S01]  /*0af0*/  ISETP.NE.AND P2, PT, R3, -0x1, PT ;  /* 0xffffffff0300780c */ /* 0x000fe20003f45270 */
[----:B------:R-:W5:Y:S02]  /*0b00*/  @!P6 S2R R31, SR_CgaCtaId ;  /* 0x00000000001fe919 */ /* 0x000f640000008800 */
[----:B--2---:R-:W-:Y:S01]  /*0b10*/  @!P1 IMAD R9, R9, R6, RZ ;  /* 0x0000000609099224 */ /* 0x004fe200078e02ff */
[----:B------:R-:W2:Y:S03]  /*0b20*/  @!P0 S2R R24, SR_CgaCtaId ;  /* 0x0000000000188919 */ /* 0x000ea60000008800 */
[C---:B------:R-:W-:Y:S01]  /*0b30*/  @!P1 IMAD R30, R34.reuse, R7, R9 ;  /* 0x00000007221e9224 */ /* 0x040fe200078e0209 */
[----:B------:R-:W-:Y:S01]  /*0b40*/  LEA.HI R7, R15, R86, RZ, 0x4 ;  /* 0x000000560f077211 */ /* 0x000fe200078f20ff */
[----:B------:R-:W-:Y:S01]  /*0b50*/  @!P1 IMAD.MOV.U32 R9, RZ, RZ, R27 ;  /* 0x000000ffff099224 */ /* 0x000fe200078e001b */
[----:B------:R-:W2:Y:S01]  /*0b60*/  @!P5 S2R R25, SR_CgaCtaId ;  /* 0x000000000019d919 */ /* 0x000ea20000008800 */
[----:B------:R-:W-:Y:S01]  /*0b70*/  @!P1 IMAD.WIDE.U32 R34, R34, R6, R8 ;  /* 0x0000000622229225 */ /* 0x000fe200078e0008 */
[----:B------:R-:W-:Y:S01]  /*0b80*/  @!P3 LDGSTS.E.BYPASS.LTC128B.128 [R32+0x1000], desc[UR14][R36.64] ;  /* 0x010000002420bfae */ /* 0x000fe2000b901d4e */
[----:B------:R-:W-:Y:S01]  /*0b90*/  SHF.R.S32.HI R6, RZ, 0x4, R7 ;  /* 0x00000004ff067819 */ /* 0x000fe20000011407 */
[----:B------:R-:W1:Y:S01]  /*0ba0*/  @P2 LDC.64 R134, c[0x0][0x250] ;  /* 0x00009400ff862b82 */ /* 0x000e620000000a00 */
[----:B------:R-:W-:Y:S01]  /*0bb0*/  @!P1 IMAD.IADD R30, R35, 0x1, R30 ;  /* 0x00000001231e9824 */ /* 0x000fe200078e021e */
[----:B------:R-:W-:Y:S04]  /*0bc0*/  @!P3 LDGSTS.E.BYPASS.LTC128B.128 [R32+0x5000], desc[UR14][R36.64+0x80] ;  /* 0x050000802420bfae */ /* 0x000fe8000b901d4e */
[----:B------:R2:W-:Y:S01]  /*0bd0*/  @!P3 LDGSTS.E.BYPASS.LTC128B.128 [R32+0x9000], desc[UR14][R36.64+0x100] ;  /* 0x090001002420bfae */ /* 0x0005e2000b901d4e */
[----:B------:R-:W-:Y:S01]  /*0be0*/  @!P0 IADD3 R8, P3, R28, 0x60, RZ ;  /* 0x000000601c088810 */ /* 0x000fe20007f7e0ff */
[----:B---3--:R-:W3:Y:S01]  /*0bf0*/  @P2 LDC.64 R10, c[0x0][0x248] ;  /* 0x00009200ff0a2b82 */ /* 0x008ee20000000a00 */
[----:B----4-:R-:W-:-:S02]  /*0c00*/  @!P1 LEA R28, P4, R34, R4, 0x1 ;  /* 0x00000004221c9211 */ /* 0x010fc400078808ff */
[----:B------:R-:W-:Y:S01]  /*0c10*/  LEA.HI R4, R7, R6, RZ, 0x1 ;  /* 0x0000000607047211 */ /* 0x000fe200078f08ff */
[----:B------:R-:W-:Y:S01]  /*0c20*/  @!P0 IMAD.X R9, RZ, RZ, R29, P3 ;  /* 0x000000ffff098224 */ /* 0x000fe200018e061d */
[----:B------:R-:W-:Y:S02]  /*0c30*/  @!P1 LEA.HI.X R29, R34, R5, R30, 0x1, P4 ;  /* 0x00000005221d9211 */ /* 0x000fe400020f0c1e */
[----:B------:R-:W-:Y:S02]  /*0c40*/  LOP3.LUT R201, R4, 0xfffffffe, RZ, 0xc0, !PT ;  /* 0xfffffffe04c97812 */ /* 0x000fe400078ec0ff */
[----:B------:R-:W4:Y:S01]  /*0c50*/  @!P0 LDC.64 R4, c[0x0][0x240] ;  /* 0x00009000ff048b82 */ /* 0x000f220000000a00 */
[-C--:B------:R-:W-:Y:S02]  /*0c60*/  ISETP.GE.AND P4, PT, R18, R14.reuse, PT ;  /* 0x0000000e1200720c */ /* 0x080fe40003f86270 */
[----:B------:R-:W-:Y:S01]  /*0c70*/  ISETP.GE.AND P3, PT, R21, R14, PT ;  /* 0x0000000e1500720c */ /* 0x000fe20003f66270 */
[----:B------:R-:W-:Y:S01]  /*0c80*/  IMAD.IADD R201, R6, 0x1, -R201 ;  /* 0x0000000106c97824 */ /* 0x000fe200078e0ac9 */
[----:B------:R-:W-:Y:S01]  /*0c90*/  @!P1 MOV R14, 0x400 ;  /* 0x00000400000e9802 */ /* 0x000fe20000000f00 */
[----:B------:R-:W-:Y:S01]  /*0ca0*/  @P2 IMAD.IADD R6, R20, 0x1, R3 ;  /* 0x0000000114062824 */ /* 0x000fe200078e0203 */
[----:B------:R-:W-:-:S02]  /*0cb0*/  LOP3.LUT R7, R7, 0xfffffff0, RZ, 0xc0, !PT ;  /* 0xfffffff007077812 */ /* 0x000fc400078ec0ff */
[----:B------:R-:W-:Y:S01]  /*0cc0*/  @!P6 MOV R30, 0x400 ;  /* 0x00000400001ee802 */ /* 0x000fe20000000f00 */
[----:B-1----:R-:W-:Y:S01]  /*0cd0*/  @P2 IMAD.WIDE.U32 R38, R6, R134, RZ ;  /* 0x0000008606262225 */ /* 0x002fe200078e00ff */
[----:B------:R-:W-:Y:S02]  /*0ce0*/  @!P1 LEA R33, R33, R14, 0x18 ;  /* 0x0000000e21219211 */ /* 0x000fe400078ec0ff */
[----:B------:R-:W-:Y:S01]  /*0cf0*/  IADD3 R34, -R7, R86, RZ ;  /* 0x0000005607227210 */ /* 0x000fe20007ffe1ff */
[----:B------:R-:W-:Y:S01]  /*0d00*/  @P2 IMAD.IADD R14, R20, 0x1, R3 ;  /* 0x00000001140e2824 */ /* 0x000fe200078e0203 */
[----:B-----5:R-:W-:Y:S01]  /*0d10*/  @!P6 LEA R31, R31, R30, 0x18 ;  /* 0x0000001e1f1fe211 */ /* 0x020fe200078ec0ff */
[----:B------:R-:W-:Y:S01]  /*0d20*/  @P2 IMAD R3, R6, R135, RZ ;  /* 0x0000008706032224 */ /* 0x000fe200078e02ff */
[----:B------:R-:W-:Y:S01]  /*0d30*/  @!P0 MOV R21, 0x400 ;  /* 0x0000040000158802 */ /* 0x000fe20000000f00 */
[C---:B---3--:R-:W-:Y:S01]  /*0d40*/  @P2 IMAD R30, R14.reuse, R11, RZ ;  /* 0x0000000b0e1e2224 */ /* 0x048fe200078e02ff */
[----:B------:R-:W-:Y:S01]  /*0d50*/  @!P5 MOV R6, 0x400 ;  /* 0x000004000006d802 */ /* 0x000fe20000000f00 */
[----:B--2---:R-:W-:Y:S01]  /*0d60*/  @P2 IMAD.WIDE.U32 R36, R14, R10, RZ ;  /* 0x0000000a0e242225 */ /* 0x004fe200078e00ff */
[----:B------:R-:W-:-:S02]  /*0d70*/  SHF.R.S32.HI R7, RZ, 0x1f, R34 ;  /* 0x0000001fff077819 */ /* 0x000fc40000011422 */
[----:B------:R-:W-:Y:S01]  /*0d80*/  @!P0 LEA R21, R24, R21, 0x18 ;  /* 0x0000001518158211 */ /* 0x000fe200078ec0ff */
[----:B------:R-:W-:Y:S01]  /*0d90*/  @P2 IMAD.IADD R3, R39, 0x1, R3 ;  /* 0x0000000127032824 */ /* 0x000fe200078e0203 */
[----:B------:R-:W-:Y:S01]  /*0da0*/  @!P5 LEA R25, R25, R6, 0x18 ;  /* 0x000000061919d211 */ /* 0x000fe200078ec0ff */
[----:B------:R-:W-:Y:S01]  /*0db0*/  @P2 IMAD.MOV.U32 R24, RZ, RZ, R38 ;  /* 0x000000ffff182224 */ /* 0x000fe200078e0026 */
[----:B------:R-:W-:Y:S01]  /*0dc0*/  LEA.HI R14, R7, R34, RZ, 0x3 ;  /* 0x00000022070e7211 */ /* 0x000fe200078f18ff */
[----:B------:R-:W-:Y:S02]  /*0dd0*/  @P2 IMAD.IADD R30, R37, 0x1, R30 ;  /* 0x00000001251e2824 */ /* 0x000fe400078e021e */
[----:B------:R-:W-:Y:S01]  /*0de0*/  @P2 IMAD.MOV.U32 R32, RZ, RZ, R36 ;  /* 0x000000ffff202224 */ /* 0x000fe200078e0024 */
[----:B----4-:R-:W-:Y:S06]  /*0df0*/  @P2 BRA `(.L_x_3) ;  /* 0x0000000000342947 */ /* 0x010fec0003800000 */
[----:B------:R-:W1:Y:S01]  /*0e00*/  LDC.64 R10, c[0x0][0x248] ;  /* 0x00009200ff0a7b82 */ /* 0x000e620000000a00 */
[----:B------:R-:W-:-:S07]  /*0e10*/  SHF.R.S32.HI R35, RZ, 0x1f, R20 ;  /* 0x0000001fff237819 */ /* 0x000fce0000011414 */
[----:B------:R-:W2:Y:S01]  /*0e20*/  LDC.64 R6, c[0x0][0x230] ;  /* 0x00008c00ff067b82 */ /* 0x000ea20000000a00 */
[-C--:B-1----:R-:W-:Y:S01]  /*0e30*/  IMAD R30, R35, R10.reuse, RZ ;  /* 0x0000000a231e7224 */ /* 0x082fe200078e02ff */
[----:B------:R-:W-:Y:S01]  /*0e40*/  SHF.R.S32.HI R35, RZ, 0x1f, R17 ;  /* 0x0000001fff237819 */ /* 0x000fe20000011411 */
[----:B------:R-:W-:-:S04]  /*0e50*/  IMAD.WIDE.U32 R36, R20, R10, RZ ;  /* 0x0000000a14247225 */ /* 0x000fc800078e00ff */
[----:B------:R-:W-:Y:S02]  /*0e60*/  IMAD R30, R20, R11, R30 ;  /* 0x0000000b141e7224 */ /* 0x000fe400078e021e */
[----:B--2---:R-:W-:-:S03]  /*0e70*/  IMAD R32, R35, R6, RZ ;  /* 0x0000000623207224 */ /* 0x004fc600078e02ff */
[----:B------:R-:W-:Y:S01]  /*0e80*/  IADD3 R37, R37, R30, RZ ;  /* 0x0000001e25257210 */ /* 0x000fe20007ffe0ff */
[C---:B------:R-:W-:Y:S02]  /*0e90*/  IMAD R7, R17.reuse, R7, R32 ;  /* 0x0000000711077224 */ /* 0x040fe400078e0220 */
[----:B------:R-:W-:-:S05]  /*0ea0*/  IMAD.WIDE.U32 R36, R17, R6, R36 ;  /* 0x0000000611247225 */ /* 0x000fca00078e0024 */
[----:B------:R-:W-:Y:S02]  /*0eb0*/  IADD3 R30, R37, R7, RZ ;  /* 0x00000007251e7210 */ /* 0x000fe40007ffe0ff */
[----:B------:R-:W-:Y:S02]  /*0ec0*/  MOV R32, R36 ;  /* 0x0000002400207202 */ /* 0x000fe40000000f00 */
.L_x_3:
[----:B------:R-:W-:Y:S05]  /*0ed0*/  @P2 BRA `(.L_x_4) ;  /* 0x0000000000342947 */ /* 0x000fea0003800000 */
        /* <DEDUP_REMOVED lines=12> */
[----:B------:R-:W-:-:S07]  /*0fa0*/  MOV R24, R36 ;  /* 0x0000002400187202 */ /* 0x000fce0000000f00 */
.L_x_4:
[-C--:B------:R-:W-:Y:S01]  /*0fb0*/  IMAD R6, R19, R10.reuse, RZ ;  /* 0x0000000a13067224 */ /* 0x080fe200078e02ff */
[----:B------:R-:W-:Y:S01]  /*0fc0*/  ULDC.64 UR6, c[0x0][0x260] ;  /* 0x0000980000067ab9 */ /* 0x000fe20000000a00 */
[----:B------:R-:W-:Y:S01]  /*0fd0*/  IMAD.WIDE.U32 R36, R18, R10, R22 ;  /* 0x0000000a12247225 */ /* 0x000fe200078e0016 */
[----:B------:R-:W-:Y:S02]  /*0fe0*/  SHF.L.U64.HI R205, R10, 0x6, R11 ;  /* 0x000000060acd7819 */ /* 0x000fe4000001020b */
[----:B------:R-:W-:Y:S01]  /*0ff0*/  SHF.R.S32.HI R17, RZ, 0x1f, R87 ;  /* 0x0000001fff117819 */ /* 0x000fe20000011457 */
[----:B------:R-:W-:Y:S01]  /*1000*/  IMAD R13, R18, R11, R6 ;  /* 0x0000000b120d7224 */ /* 0x000fe200078e0206 */
[----:B------:R-:W-:Y:S01]  /*1010*/  IADD3 R214, P2, R32, R36, RZ ;  /* 0x0000002420d67210 */ /* 0x000fe20007f5e0ff */
[----:B------:R-:W-:Y:S01]  /*1020*/  @!P0 IMAD.MOV.U32 R26, RZ, RZ, R12 ;  /* 0x000000ffff1a8224 */ /* 0x000fe200078e000c */
[----:B------:R-:W-:Y:S01]  /*1030*/  LOP3.LUT R7, R14, 0xfffffff8, RZ, 0xc0, !PT ;  /* 0xfffffff80e077812 */ /* 0x000fe200078ec0ff */
[----:B------:R-:W-:Y:S01]  /*1040*/  @!P0 IMAD R6, R9, R4, RZ ;  /* 0x0000000409068224 */ /* 0x000fe200078e02ff */
[----:B------:R-:W-:Y:S01]  /*1050*/  IADD3.X R215, R30, R37, R13, P2, !PT ;  /* 0x000000251ed77210 */ /* 0x000fe200017fe40d */
[----:B------:R-:W-:Y:S01]  /*1060*/  @!P6 IMAD R20, R16, 0x2, R31 ;  /* 0x000000021014e824 */ /* 0x000fe200078e021f */
[----:B------:R-:W1:Y:S01]  /*1070*/  @!P0 LDC.64 R12, c[0x0][0x210] ;  /* 0x00008400ff0c8b82 */ /* 0x000e620000000a00 */
[C---:B------:R-:W-:Y:S01]  /*1080*/  @!P0 IMAD R6, R8.reuse, R5, R6 ;  /* 0x0000000508068224 */ /* 0x040fe200078e0206 */
[----:B------:R-:W-:Y:S01]  /*1090*/  LEA.HI R15, R15, R86, RZ, 0x5 ;  /* 0x000000560f0f7211 */ /* 0x000fe200078f28ff */
[----:B------:R-:W-:-:S04]  /*10a0*/  @!P0 IMAD.WIDE.U32 R30, R8, R4, R26 ;  /* 0x00000004081e8225 */ /* 0x000fc800078e001a */
[C---:B------:R-:W-:Y:S01]  /*10b0*/  @!P1 IMAD R33, R16.reuse, 0x2, R33 ;  /* 0x0000000210219824 */ /* 0x040fe200078e0221 */
[----:B------:R-:W2:Y:S01]  /*10c0*/  @!P6 LDC.64 R8, c[0x0][0x218] ;  /* 0x00008600ff08eb82 */ /* 0x000ea20000000a00 */
[C---:B------:R-:W-:Y:S02]  /*10d0*/  @!P0 IMAD R21, R16.reuse, 0x2, R21 ;  /* 0x0000000210158824 */ /* 0x040fe400078e0215 */
[----:B------:R-:W-:Y:S01]  /*10e0*/  @!P5 IMAD R16, R16, 0x2, R25 ;  /* 0x000000021010d824 */ /* 0x000fe200078e0219 */
[----:B------:R-:W-:Y:S01]  /*10f0*/  SHF.R.S32.HI R25, RZ, 0x1f, R212 ;  /* 0x0000001fff197819 */ /* 0x000fe200000114d4 */
[-C--:B------:R-:W-:Y:S01]  /*1100*/  IMAD.WIDE.U32 R26, R18, R134.reuse, R22 ;  /* 0x00000086121a7225 */ /* 0x080fe200078e0016 */
[----:B------:R-:W-:Y:S01]  /*1110*/  @!PT LDS RZ, [RZ] ;  /* 0x00000000fffff984 */ /* 0x000fe20000000800 */
[----:B------:R-:W-:Y:S01]  /*1120*/  @!PT LDS RZ, [RZ] ;  /* 0x00000000fffff984 */ /* 0x000fe20000000800 */
[----:B------:R-:W-:Y:S01]  /*1130*/  @!PT LDS RZ, [RZ] ;  /* 0x00000000fffff984 */ /* 0x000fe20000000800 */
[----:B------:R-:W-:Y:S02]  /*1140*/  @!P1 LDGSTS.E.BYPASS.LTC128B.128 [R33+0x2000], desc[UR14][R28.64] ;  /* 0x020000001c219fae */ /* 0x000fe4000b901d4e */
[----:B------:R-:W3:Y:S01]  /*1150*/  @!P5 LDC.64 R4, c[0x0][0x218] ;  /* 0x00008600ff04db82 */ /* 0x000ee20000000a00 */
[----:B------:R-:W-:Y:S01]  /*1160*/  IMAD R217, R25, UR6, RZ ;  /* 0x0000000619d97c24 */ /* 0x000fe2000f8e02ff */
[----:B------:R-:W-:Y:S01]  /*1170*/  @!P1 LDGSTS.E.BYPASS.LTC128B.128 [R33+0x6000], desc[UR14][R28.64+0x80] ;  /* 0x060000801c219fae */ /* 0x000fe2000b901d4e */
[----:B------:R-:W-:-:S02]  /*1180*/  IMAD R22, R19, R134, RZ ;  /* 0x0000008613167224 */ /* 0x000fc400078e02ff */
[C---:B------:R-:W-:Y:S01]  /*1190*/  IMAD R217, R212.reuse, UR7, R217 ;  /* 0x00000007d4d97c24 */ /* 0x040fe2000f8e02d9 */
[----:B------:R1:W-:Y:S01]  /*11a0*/  @!P1 LDGSTS.E.BYPASS.LTC128B.128 [R33+0xa000], desc[UR14][R28.64+0x100] ;  /* 0x0a0001001c219fae */ /* 0x0003e2000b901d4e */
[----:B------:R-:W-:Y:S01]  /*11b0*/  IMAD.WIDE.U32 R214, R212, UR6, R214 ;  /* 0x00000006d4d67c25 */ /* 0x000fe2000f8e00d6 */
[----:B------:R-:W-:Y:S01]  /*11c0*/  IADD3 R26, P1, R24, R26, RZ ;  /* 0x0000001a181a7210 */ /* 0x000fe20007f3e0ff */
[----:B------:R-:W-:Y:S02]  /*11d0*/  ULDC.64 UR6, c[0x0][0x268] ;  /* 0x00009a0000067ab9 */ /* 0x000fe40000000a00 */
[----:B------:R-:W-:Y:S02]  /*11e0*/  IMAD R22, R18, R135, R22 ;  /* 0x0000008712167224 */ /* 0x000fe400078e0216 */
[----:B------:R-:W-:Y:S02]  /*11f0*/  @!P0 IMAD.IADD R6, R31, 0x1, R6 ;  /* 0x000000011f068824 */ /* 0x000fe400078e0206 */
[C---:B------:R-:W-:Y:S01]  /*1200*/  IMAD.SHL.U32 R206, R10.reuse, 0x40, RZ ;  /* 0x000000400ace7824 */ /* 0x040fe200078e00ff */
[----:B------:R-:W-:Y:S01]  /*1210*/  IADD3.X R27, R3, R27, R22, P1, !PT ;  /* 0x0000001b031b7210 */ /* 0x000fe20000ffe416 */
[----:B------:R-:W-:Y:S01]  /*1220*/  IMAD.IADD R217, R215, 0x1, R217 ;  /* 0x00000001d7d97824 */ /* 0x000fe200078e02d9 */
[----:B------:R-:W-:Y:S01]  /*1230*/  SHF.L.U64.HI R3, R10, 0x5, R11 ;  /* 0x000000050a037819 */ /* 0x000fe2000001020b */
[----:B------:R-:W-:-:S02]  /*1240*/  IMAD.MOV.U32 R216, RZ, RZ, R214 ;  /* 0x000000ffffd87224 */ /* 0x000fc400078e00d6 */
[----:B------:R-:W-:Y:S02]  /*1250*/  IMAD R203, R25, UR6, RZ ;  /* 0x0000000619cb7c24 */ /* 0x000fe4000f8e02ff */
[----:B------:R-:W-:-:S04]  /*1260*/  IMAD.WIDE.U32 R22, R87, R206, R216 ;  /* 0x000000ce57167225 */ /* 0x000fc800078e00d8 */
[C---:B------:R-:W-:Y:S02]  /*1270*/  IMAD R203, R212.reuse, UR7, R203 ;  /* 0x00000007d4cb7c24 */ /* 0x040fe4000f8e02cb */
[----:B------:R-:W-:Y:S01]  /*1280*/  IMAD.WIDE.U32 R212, R212, UR6, R26 ;  /* 0x00000006d4d47c25 */ /* 0x000fe2000f8e001a */
[----:B-1----:R-:W-:-:S03]  /*1290*/  @!P0 LEA R28, P2, R30, R12, 0x1 ;  /* 0x0000000c1e1c8211 */ /* 0x002fc600078408ff */
[----:B------:R-:W-:Y:S02]  /*12a0*/  IMAD R12, R205, R87, RZ ;  /* 0x00000057cd0c7224 */ /* 0x000fe400078e02ff */
[----:B------:R-:W-:Y:S01]  /*12b0*/  IMAD.IADD R7, R34, 0x1, -R7 ;  /* 0x0000000122077824 */ /* 0x000fe200078e0a07 */
[----:B------:R-:W-:Y:S01]  /*12c0*/  @!P0 LEA.HI.X R29, R30, R13, R6, 0x1, P2 ;  /* 0x0000000d1e1d8211 */ /* 0x000fe200010f0c06 */
[----:B------:R-:W-:Y:S02]  /*12d0*/  IMAD R12, R17, R206, R12 ;  /* 0x000000ce110c7224 */ /* 0x000fe400078e020c */
[----:B------:R-:W-:Y:S02]  /*12e0*/  IMAD.SHL.U32 R6, R10, 0x20, RZ ;  /* 0x000000200a067824 */ /* 0x000fe400078e00ff */
[----:B------:R-:W-:Y:S01]  /*12f0*/  IMAD.IADD R10, R23, 0x1, R12 ;  /* 0x00000001170a7824 */ /* 0x000fe200078e020c */
[----:B--2---:R-:W-:Y:S01]  /*1300*/  @!P6 LEA R12, P2, R22, R8, 0x1 ;  /* 0x00000008160ce211 */ /* 0x004fe200078408ff */
[----:B------:R-:W-:Y:S01]  /*1310*/  @!P0 LDGSTS.E.BYPASS.LTC128B.128 [R21+0x3000], desc[UR14][R28.64] ;  /* 0x030000001c158fae */ /* 0x000fe2000b901d4e */
[----:B------:R-:W-:Y:S01]  /*1320*/  @!P5 IADD3 R8, P1, R6, R22, RZ ;  /* 0x000000160608d210 */ /* 0x000fe20007f3e0ff */
[----:B------:R-:W-:Y:S01]  /*1330*/  IMAD R24, R17, R134, RZ ;  /* 0x0000008611187224 */ /* 0x000fe200078e02ff */
[----:B------:R-:W-:Y:S01]  /*1340*/  @!P6 LEA.HI.X R13, R22, R9, R10, 0x1, P2 ;  /* 0x00000009160de211 */ /* 0x000fe200010f0c0a */
[----:B------:R-:W-:Y:S01]  /*1350*/  @!P0 LDGSTS.E.BYPASS.LTC128B.128 [R21+0x7000], desc[UR14][R28.64+0x80] ;  /* 0x070000801c158fae */ /* 0x000fe2000b901d4e */
[----:B------:R-:W-:-:S02]  /*1360*/  IMAD.SHL.U32 R22, R18, 0x8, RZ ;  /* 0x0000000812167824 */ /* 0x000fc400078e00ff */
[----:B------:R-:W-:Y:S01]  /*1370*/  @!P5 IMAD.X R10, R3, 0x1, R10, P1 ;  /* 0x00000001030ad824 */ /* 0x000fe200008e060a */
[----:B---3--:R-:W-:Y:S01]  /*1380*/  @!P5 LEA R26, P1, R8, R4, 0x1 ;  /* 0x00000004081ad211 */ /* 0x008fe200078208ff */
[----:B------:R1:W-:Y:S01]  /*1390*/  @!P0 LDGSTS.E.BYPASS.LTC128B.128 [R21+0xb000], desc[UR14][R28.64+0x100] ;  /* 0x0b0001001c158fae */ /* 0x0003e2000b901d4e */
[----:B------:R-:W-:Y:S02]  /*13a0*/  IMAD.SHL.U32 R4, R0, 0x40, RZ ;  /* 0x0000004000047824 */ /* 0x000fe400078e00ff */
[----:B------:R-:W-:Y:S01]  /*13b0*/  @!P5 LEA.HI.X R27, R8, R5, R10, 0x1, P1 ;  /* 0x00000005081bd211 */ /* 0x000fe200008f0c0a */
[----:B------:R-:W-:Y:S01]  /*13c0*/  @!P6 LDGSTS.E.BYPASS.LTC128B.128 [R20+0xc000], desc[UR14][R12.64] ;  /* 0x0c0000000c14efae */ /* 0x000fe2000b901d4e */
[----:B------:R-:W2:Y:S01]  /*13d0*/  @!P4 LDC.64 R10, c[0x0][0x220] ;  /* 0x00008800ff0acb82 */ /* 0x000ea20000000a00 */
[C---:B------:R-:W-:Y:S02]  /*13e0*/  IMAD.WIDE.U32 R18, R87.reuse, R134, RZ ;  /* 0x0000008657127225 */ /* 0x040fe400078e00ff */
[----:B------:R-:W-:Y:S02]  /*13f0*/  @!P6 LDGSTS.E.BYPASS.LTC128B.128 [R20+0xe000], desc[UR14][R12.64+0x80] ;  /* 0x0e0000800c14efae */ /* 0x000fe4000b901d4e */
[----:B------:R-:W-:-:S02]  /*1400*/  IMAD R5, R87, R135, R24 ;  /* 0x0000008757057224 */ /* 0x000fc400078e0218 */
[----:B------:R3:W-:Y:S01]  /*1410*/  @!P6 LDGSTS.E.BYPASS.LTC128B.128 [R20+0x10000], desc[UR14][R12.64+0x100] ;  /* 0x100001000c14efae */ /* 0x0007e2000b901d4e */
[----:B------:R-:W4:Y:S01]  /*1420*/  @!P3 LDC.64 R8, c[0x0][0x220] ;  /* 0x00008800ff08bb82 */ /* 0x000f220000000a00 */
[----:B------:R-:W-:Y:S02]  /*1430*/  IMAD.IADD R203, R213, 0x1, R203 ;  /* 0x00000001d5cb7824 */ /* 0x000fe400078e02cb */
[----:B------:R-:W-:Y:S01]  /*1440*/  @!P5 LDGSTS.E.BYPASS.LTC128B.128 [R16+0xd000], desc[UR14][R26.64] ;  /* 0x0d0000001a10dfae */ /* 0x000fe2000b901d4e */
[----:B------:R-:W-:Y:S01]  /*1450*/  IMAD.SHL.U32 R85, R14, 0x40, RZ ;  /* 0x000000400e557824 */ /* 0x000fe200078e00ff */
[----:B------:R-:W-:Y:S02]  /*1460*/  SHF.R.S32.HI R14, RZ, 0x5, R15 ;  /* 0x00000005ff0e7819 */ /* 0x000fe4000001140f */
[----:B------:R-:W-:Y:S02]  /*1470*/  @!P5 LDGSTS.E.BYPASS.LTC128B.128 [R16+0xf000], desc[UR14][R26.64+0x80] ;  /* 0x0f0000801a10dfae */ /* 0x000fe4000b901d4e */
[----:B------:R-:W-:-:S02]  /*1480*/  LOP3.LUT R85, R85, 0xfffffe00, RZ, 0xc0, !PT ;  /* 0xfffffe0055557812 */ /* 0x000fc400078ec0ff */
[----:B------:R5:W-:Y:S01]  /*1490*/  @!P5 LDGSTS.E.BYPASS.LTC128B.128 [R16+0x11000], desc[UR14][R26.64+0x100] ;  /* 0x110001001a10dfae */ /* 0x000be2000b901d4e */
[----:B-1----:R-:W-:-:S03]  /*14a0*/  LOP3.LUT R21, R4, 0x1c0, RZ, 0xc0, !PT ;  /* 0x000001c004157812 */ /* 0x002fc600078ec0ff */
[----:B------:R-:W0:Y:S01]  /*14b0*/  LDGDEPBAR ;  /* 0x00000000000079af */ /* 0x000e220000000000 */
[----:B------:R-:W-:Y:S01]  /*14c0*/  IMAD.SHL.U32 R4, R7, 0x40, RZ ;  /* 0x0000004007047824 */ /* 0x000fe200078e00ff */
[----:B------:R-:W-:-:S04]  /*14d0*/  LOP3.LUT R17, R21, 0x8, R22, 0xf8, !PT ;  /* 0x0000000815117812 */ /* 0x000fc800078ef816 */
[----:B------:R-:W-:Y:S01]  /*14e0*/  LOP3.LUT R4, R4, 0x1c0, RZ, 0xc0, !PT ;  /* 0x000001c004047812 */ /* 0x000fe200078ec0ff */
[----:B---3--:R-:W-:Y:S02]  /*14f0*/  IMAD.SHL.U32 R13, R201, 0x8, RZ ;  /* 0x00000008c90d7824 */ /* 0x008fe400078e00ff */
[----:B------:R-:W-:Y:S01]  /*1500*/  IMAD.IADD R12, R19, 0x1, R5 ;  /* 0x00000001130c7824 */ /* 0x000fe200078e0205 */
[----:B------:R-:W-:Y:S02]  /*1510*/  LEA R5, P0, R18, R212, 0x6 ;  /* 0x000000d412057211 */ /* 0x000fe400078030ff */
[----:B------:R-:W-:Y:S02]  /*1520*/  LOP3.LUT R13, R4, 0x8, R13, 0xf8, !PT ;  /* 0x00000008040d7812 */ /* 0x000fe400078ef80d */
[----:B------:R-:W-:Y:S02]  /*1530*/  LEA.HI.X R12, R18, R203, R12, 0x6, P0 ;  /* 0x000000cb120c7211 */ /* 0x000fe400000f340c */
[----:B------:R-:W-:-:S02]  /*1540*/  SHF.R.U32.HI R4, RZ, 0x3, R4 ;  /* 0x00000003ff047819 */ /* 0x000fc40000011604 */
[----:B--2---:R-:W-:Y:S01]  /*1550*/  @!P4 LEA R18, P0, R5, R10, 0x1 ;  /* 0x0000000a0512c211 */ /* 0x004fe200078008ff */
[----:B------:R-:W-:-:S04]  /*1560*/  DEPBAR.LE SB0, 0x0 ;  /* 0x000080000000791a */ /* 0x000fc80000000000 */
[----:B------:R-:W-:Y:S01]  /*1570*/  BAR.SYNC.DEFER_BLOCKING 0x0 ;  /* 0x0000000000007b1d */ /* 0x000fe20000010000 */
[----:B-----5:R-:W-:Y:S02]  /*1580*/  SHF.R.U32.HI R16, RZ, 0x3, R21 ;  /* 0x00000003ff107819 */ /* 0x020fe40000011615 */
[----:B------:R-:W-:Y:S02]  /*1590*/  @!P3 LEA R10, P1, R134, R5, 0x5 ;  /* 0x00000005860ab211 */ /* 0x000fe400078228ff */
[----:B------:R-:W-:Y:S02]  /*15a0*/  LOP3.LUT R16, R17, R16, RZ, 0x3c, !PT ;  /* 0x0000001011107212 */ /* 0x000fe400078e3cff */
[----:B------:R-:W-:Y:S02]  /*15b0*/  LOP3.LUT R4, R13, R4, RZ, 0x3c, !PT ;  /* 0x000000040d047212 */ /* 0x000fe400078e3cff */
[----:B------:R-:W-:Y:S01]  /*15c0*/  @!P4 LEA.HI.X R19, R5, R11, R12, 0x1, P0 ;  /* 0x0000000b0513c211 */ /* 0x000fe200000f0c0c */
[----:B------:R-:W-:Y:S01]  /*15d0*/  IMAD R5, R14, 0x400, R85 ;  /* 0x000004000e057824 */ /* 0x000fe200078e0255 */
[----:B----4-:R-:W-:Y:S01]  /*15e0*/  @!P3 LEA R8, P0, R10, R8, 0x1 ;  /* 0x000000080a08b211 */ /* 0x010fe200078008ff */
[----:B------:R-:W-:Y:S01]  /*15f0*/  IMAD R201, R201, 0x200, R16 ;  /* 0x00000200c9c97824 */ /* 0x000fe200078e0210 */
[----:B------:R-:W-:Y:S01]  /*1600*/  @!P3 LEA.HI.X R12, R134, R12, R135, 0x5, P1 ;  /* 0x0000000c860cb211 */ /* 0x000fe200008f2c87 */
[----:B------:R-:W-:Y:S01]  /*1610*/  IMAD.IADD R202, R4, 0x1, R5 ;  /* 0x0000000104ca7824 */ /* 0x000fe200078e0205 */
[----:B------:R-:W-:Y:S01]  /*1620*/  R2P PR, R7, 0x6 ;  /* 0x0000000607007804 */ /* 0x000fe20000000000 */
[----:B------:R-:W-:Y:S01]  /*1630*/  IMAD.MOV.U32 R7, RZ, RZ, 0x10 ;  /* 0x00000010ff077424 */ /* 0x000fe200078e00ff */
[----:B------:R-:W-:Y:S01]  /*1640*/  @!P3 LEA.HI.X R9, R10, R9, R12, 0x1, P0 ;  /* 0x000000090a09b211 */ /* 0x000fe200000f0c0c */
[----:B------:R-:W-:Y:S01]  /*1650*/  IMAD.MOV.U32 R5, RZ, RZ, 0x20 ;  /* 0x00000020ff057424 */ /* 0x000fe200078e00ff */
[----:B------:R-:W-:-:S02]  /*1660*/  LEA R201, R201, UR4, 0x1 ;  /* 0x00000004c9c97c11 */ /* 0x000fc4000f8e08ff */
[----:B------:R-:W-:Y:S02]  /*1670*/  LEA R202, R202, UR4, 0x1 ;  /* 0x00000004caca7c11 */ /* 0x000fe4000f8e08ff */
[----:B------:R-:W-:Y:S01]  /*1680*/  SEL R7, R7, 0xfffffff0, !P1 ;  /* 0xfffffff007077807 */ /* 0x000fe20004800000 */
[----:B------:R-:W-:Y:S01]  /*1690*/  @P4 STS.128 [R209+0x12000], RZ ;  /* 0x012000ffd1004388 */ /* 0x000fe20000000c00 */
[----:B------:R-:W-:Y:S01]  /*16a0*/  SEL R5, R5, 0xffffffe0, !P2 ;  /* 0xffffffe005057807 */ /* 0x000fe20005000000 */
[C---:B------:R-:W-:Y:S01]  /*16b0*/  VIADD R199, R201.reuse, 0xc020 ;  /* 0x0000c020c9c77836 */ /* 0x040fe20000000000 */
[----:B------:R-:W-:Y:S01]  /*16c0*/  R2P PR, R0, 0x6 ;  /* 0x0000000600007804 */ /* 0x000fe20000000000 */
[----:B------:R-:W-:Y:S01]  /*16d0*/  @P4 STS.128 [R209+0x14000], RZ ;  /* 0x014000ffd1004388 */ /* 0x000fe20000000c00 */
[----:B------:R-:W-:Y:S02]  /*16e0*/  VIADD R0, R201, 0xc000 ;  /* 0x0000c000c9007836 */ /* 0x000fe40000000000 */
[--C-:B------:R-:W-:Y:S01]  /*16f0*/  IMAD R200, R7, 0x2, R202.reuse ;  /* 0x0000000207c87824 */ /* 0x100fe200078e02ca */
[----:B------:R-:W-:Y:S01]  /*1700*/  @P4 STS.128 [R209+0x16000], RZ ;  /* 0x016000ffd1004388 */ /* 0x000fe20000000c00 */
[----:B------:R-:W-:-:S02]  /*1710*/  IMAD R198, R5, 0x2, R202 ;  /* 0x0000000205c67824 */ /* 0x000fc400078e02ca */
[----:B------:R-:W-:Y:S01]  /*1720*/  IMAD R197, R5, 0x2, R200 ;  /* 0x0000000205c57824 */ /* 0x000fe200078e02c8 */
[----:B------:R-:W-:Y:S01]  /*1730*/  @!PT LDS RZ, [RZ] ;  /* 0x00000000fffff984 */ /* 0x000fe20000000800 */
[----:B------:R-:W-:Y:S01]  /*1740*/  @!PT LDS RZ, [RZ] ;  /* 0x00000000fffff984 */ /* 0x000fe20000000800 */
[----:B------:R-:W-:Y:S01]  /*1750*/  @!PT LDS RZ, [RZ] ;  /* 0x00000000fffff984 */ /* 0x000fe20000000800 */
[----:B------:R-:W-:Y:S04]  /*1760*/  @!P4 LDGSTS.E.BYPASS.LTC128B.128 [R209+0x12000], desc[UR14][R18.64] ;  /* 0x1200000012d1cfae */ /* 0x000fe8000b901d4e */
[----:B------:R-:W-:Y:S01]  /*1770*/  @!P4 LDGSTS.E.BYPASS.LTC128B.128 [R209+0x14000], desc[UR14][R18.64+0x80] ;  /* 0x1400008012d1cfae */ /* 0x000fe2000b901d4e */
[----:B------:R-:W-:Y:S02]  /*1780*/  @P1 VIADD R199, R0, 0xffffffe0 ;  /* 0xffffffe000c71836 */ /* 0x000fe40000000000 */
[----:B------:R-:W-:Y:S01]  /*1790*/  IMAD.MOV.U32 R0, RZ, RZ, 0x40 ;  /* 0x00000040ff007424 */ /* 0x000fe200078e00ff */
[----:B------:R1:W-:Y:S04]  /*17a0*/  @!P4 LDGSTS.E.BYPASS.LTC128B.128 [R209+0x16000], desc[UR14][R18.64+0x100] ;  /* 0x1600010012d1cfae */ /* 0x0003e8000b901d4e */
[----:B------:R-:W-:Y:S01]  /*17b0*/  @P3 STS.128 [R209+0x13000], RZ ;  /* 0x013000ffd1003388 */ /* 0x000fe20000000c00 */
[----:B------:R-:W-:-:S03]  /*17c0*/  SEL R0, R0, 0xffffffc0, !P2 ;  /* 0xffffffc000007807 */ /* 0x000fc60005000000 */
[----:B------:R-:W-:Y:S02]  /*17d0*/  @P3 STS.128 [R209+0x15000], RZ ;  /* 0x015000ffd1003388 */ /* 0x000fe40000000c00 */
[----:B------:R-:W-:Y:S02]  /*17e0*/  IMAD.IADD R195, R201, 0x1, R0 ;  /* 0x00000001c9c37824 */ /* 0x000fe400078e0200 */
[----:B------:R-:W-:Y:S01]  /*17f0*/  @P3 STS.128 [R209+0x17000], RZ ;  /* 0x017000ffd1003388 */ /* 0x000fe20000000c00 */
[----:B------:R-:W-:Y:S02]  /*1800*/  IMAD.IADD R188, R0, 0x1, R199 ;  /* 0x0000000100bc7824 */ /* 0x000fe400078e02c7 */
[----:B------:R-:W-:Y:S01]  /*1810*/  IMAD.SHL.U32 R0, R86, 0x2, RZ ;  /* 0x0000000256007824 */ /* 0x000fe200078e00ff */
[----:B------:R-:W-:Y:S01]  /*1820*/  @!PT LDS RZ, [RZ] ;  /* 0x00000000fffff984 */ /* 0x000fe20000000800 */
[----:B------:R-:W-:Y:S01]  /*1830*/  @!PT LDS RZ, [RZ] ;  /* 0x00000000fffff984 */ /* 0x000fe20000000800 */
[----:B------:R-:W-:Y:S01]  /*1840*/  @!PT LDS RZ, [RZ] ;  /* 0x00000000fffff984 */ /* 0x000fe20000000800 */
[----:B------:R-:W-:Y:S04]  /*1850*/  @!P3 LDGSTS.E.BYPASS.LTC128B.128 [R209+0x13000], desc[UR14][R8.64] ;  /* 0x1300000008d1bfae */ /* 0x000fe8000b901d4e */
[----:B------:R-:W-:Y:S01]  /*1860*/  @!P3 LDGSTS.E.BYPASS.LTC128B.128 [R209+0x15000], desc[UR14][R8.64+0x80] ;  /* 0x1500008008d1bfae */ /* 0x000fe2000b901d4e */
[----:B------:R-:W-:-:S03]  /*1870*/  LOP3.LUT R0, R0, 0x6, RZ, 0xc0, !PT ;  /* 0x0000000600007812 */ /* 0x000fc600078ec0ff */
[----:B------:R2:W-:Y:S02]  /*1880*/  @!P3 LDGSTS.E.BYPASS.LTC128B.128 [R209+0x17000], desc[UR14][R8.64+0x100] ;  /* 0x1700010008d1bfae */ /* 0x0005e4000b901d4e */
[----:B------:R-:W-:Y:S02]  /*1890*/  IMAD R87, R87, 0x40, R0 ;  /* 0x0000004057577824 */ /* 0x000fe400078e0200 */
[----:B------:R-:W-:Y:S03]  /*18a0*/  LDSM.16.M88.4 R72, [R202] ;  /* 0x00000000ca48783b */ /* 0x000fe60000000200 */
[C---:B------:R-:W-:Y:S01]  /*18b0*/  ISETP.GE.AND P4, PT, R87.reuse, R84, PT ;  /* 0x000000545700720c */ /* 0x040fe20003f86270 */
[----:B------:R-:W3:Y:S04]  /*18c0*/  LDSM.16.M88.4 R24, [R201+0xc000] ;  /* 0x00c00000c918783b */ /* 0x000ee80000000200 */
[----:B-1----:R-:W1:Y:S04]  /*18d0*/  LDSM.16.M88.4 R16, [R201+0xc800] ;  /* 0x00c80000c910783b */ /* 0x002e680000000200 */
[----:B------:R-:W4:Y:S04]  /*18e0*/  LDSM.16.M88.4 R60, [R201+0xd000] ;  /* 0x00d00000c93c783b */ /* 0x000f280000000200 */
[----:B------:R-:W5:Y:S04]  /*18f0*/  LDSM.16.M88.4 R12, [R201+0xd800] ;  /* 0x00d80000c90c783b */ /* 0x000f680000000200 */
[----:B------:R-:W-:Y:S04]  /*1900*/  LDSM.16.M88.4 R32, [R200] ;  /* 0x00000000c820783b */ /* 0x000fe80000000200 */
[----:B------:R-:W5:Y:S04]  /*1910*/  LDSM.16.M88.4 R68, [R199] ;  /* 0x00000000c744783b */ /* 0x000f680000000200 */
[----:B--2---:R-:W2:Y:S04]  /*1920*/  LDSM.16.M88.4 R8, [R199+0x800] ;  /* 0x00080000c708783b */ /* 0x004ea80000000200 */
[----:B------:R-:W2:Y:S04]  /*1930*/  LDSM.16.M88.4 R40, [R199+0x1000] ;  /* 0x00100000c728783b */ /* 0x000ea80000000200 */
[----:B------:R-:W2:Y:S04]  /*1940*/  LDSM.16.M88.4 R48, [R199+0x1800] ;  /* 0x00180000c730783b */ /* 0x000ea80000000200 */
[----:B------:R-:W-:Y:S01]  /*1950*/  LDSM.16.M88.4 R52, [R198] ;  /* 0x00000000c634783b */ /* 0x000fe20000000200 */
[C---:B---3--:R-:W-:Y:S03]  /*1960*/  HMMA.16816.F32.BF16 R28, R72.reuse, R24, RZ ;  /* 0x00000018481c723c */ /* 0x048fe600000418ff */
[----:B------:R-:W3:Y:S04]  /*1970*/  LDSM.16.M88.4 R44, [R195+0xc000] ;  /* 0x00c00000c32c783b */ /* 0x000ee80000000200 */
[----:B------:R-:W3:Y:S01]  /*1980*/  LDSM.16.M88.4 R36, [R195+0xc800] ;  /* 0x00c80000c324783b */ /* 0x000ee20000000200 */
[C---:B------:R-:W-:Y:S03]  /*1990*/  HMMA.16816.F32.BF16 R24, R72.reuse, R26, RZ ;  /* 0x0000001a4818723c */ /* 0x040fe600000418ff */
[----:B------:R-:W-:Y:S03]  /*19a0*/  LDSM.16.M88.4 R76, [R195+0xd800] ;  /* 0x00d80000c34c783b */ /* 0x000fe60000000200 */
[C---:B-1----:R-:W-:Y:S01]  /*19b0*/  HMMA.16816.F32.BF16 R20, R72.reuse, R16, RZ ;  /* 0x000000104814723c */ /* 0x042fe200000418ff */
[----:B------:R-:W-:Y:S04]  /*19c0*/  LDSM.16.M88.4 R80, [R201+0xf000] ;  /* 0x00f00000c950783b */ /* 0x000fe80000000200 */
[----:B------:R-:W0:Y:S01]  /*19d0*/  LDGDEPBAR ;  /* 0x00000000000079af */ /* 0x000e220000000000 */
[C---:B------:R-:W-:Y:S06]  /*19e0*/  HMMA.16816.F32.BF16 R16, R72.reuse, R18, RZ ;  /* 0x000000124810723c */ /* 0x040fec00000418ff */
[C---:B----4-:R-:W-:Y:S06]  /*19f0*/  HMMA.16816.F32.BF16 R64, R72.reuse, R60, RZ ;  /* 0x0000003c4840723c */ /* 0x050fec00000418ff */
[C---:B------:R-:W-:Y:S06]  /*1a00*/  HMMA.16816.F32.BF16 R60, R72.reuse, R62, RZ ;  /* 0x0000003e483c723c */ /* 0x040fec00000418ff */
[C---:B-----5:R-:W-:Y:S06]  /*1a10*/  HMMA.16816.F32.BF16 R56, R72.reuse, R12, RZ ;  /* 0x0000000c4838723c */ /* 0x060fec00000418ff */
[----:B------:R-:W-:Y:S01]  /*1a20*/  HMMA.16816.F32.BF16 R72, R72, R14, RZ ;  /* 0x0000000e4848723c */ /* 0x000fe200000418ff */
[----:B------:R-:W1:Y:S05]  /*1a30*/  LDSM.16.M88.4 R12, [R195+0xd000] ;  /* 0x00d00000c30c783b */ /* 0x000e6a0000000200 */
[C---:B------:R-:W-:Y:S06]  /*1a40*/  HMMA.16816.F32.BF16 R28, R32.reuse, R68, R28 ;  /* 0x00000044201c723c */ /* 0x040fec000004181c */
[C---:B------:R-:W-:Y:S01]  /*1a50*/  HMMA.16816.F32.BF16 R24, R32.reuse, R70, R24 ;  /* 0x000000462018723c */ /* 0x040fe20000041818 */
[----:B------:R-:W-:Y:S05]  /*1a60*/  LDSM.16.M88.4 R68, [R188] ;  /* 0x00000000bc44783b */ /* 0x000fea0000000200 */
[C---:B--2---:R-:W-:Y:S06]  /*1a70*/  HMMA.16816.F32.BF16 R20, R32.reuse, R8, R20 ;  /* 0x000000082014723c */ /* 0x044fec0000041814 */
[C---:B------:R-:W-:Y:S01]  /*1a80*/  HMMA.16816.F32.BF16 R16, R32.reuse, R10, R16 ;  /* 0x0000000a2010723c */ /* 0x040fe20000041810 */
[----:B------:R-:W2:Y:S05]  /*1a90*/  LDSM.16.M88.4 R8, [R197] ;  /* 0x00000000c508783b */ /* 0x000eaa0000000200 */
[C---:B------:R-:W-:Y:S06]  /*1aa0*/  HMMA.16816.F32.BF16 R64, R32.reuse, R40, R64 ;  /* 0x000000282040723c */ /* 0x040fec0000041840 */
[C---:B------:R-:W-:Y:S01]  /*1ab0*/  HMMA.16816.F32.BF16 R60, R32.reuse, R42, R60 ;  /* 0x0000002a203c723c */ /* 0x040fe2000004183c */
[----:B------:R-:W4:Y:S05]  /*1ac0*/  LDSM.16.M88.4 R40, [R188+0x800] ;  /* 0x00080000bc28783b */ /* 0x000f2a0000000200 */
[C---:B------:R-:W-:Y:S06]  /*1ad0*/  HMMA.16816.F32.BF16 R56, R32.reuse, R48, R56 ;  /* 0x000000302038723c */ /* 0x040fec0000041838 */
[----:B------:R-:W-:Y:S01]  /*1ae0*/  HMMA.16816.F32.BF16 R72, R32, R50, R72 ;  /* 0x000000322048723c */ /* 0x000fe20000041848 */
[----:B------:R-:W5:Y:S04]  /*1af0*/  LDSM.16.M88.4 R32, [R188+0x1000] ;  /* 0x00100000bc20783b */ /* 0x000f680000000200 */
[----:B------:R-:W-:Y:S01]  /*1b00*/  LDSM.16.M88.4 R48, [R202+0x4000] ;  /* 0x00400000ca30783b */ /* 0x000fe20000000200 */
[C---:B---3--:R-:W-:Y:S06]  /*1b10*/  HMMA.16816.F32.BF16 R28, R52.reuse, R44, R28 ;  /* 0x0000002c341c723c */ /* 0x048fec000004181c */
[C---:B------:R-:W-:Y:S01]  /*1b20*/  HMMA.16816.F32.BF16 R24, R52.reuse, R46, R24 ;  /* 0x0000002e3418723c */ /* 0x040fe20000041818 */
[----:B------:R-:W3:Y:S05]  /*1b30*/  LDSM.16.M88.4 R44, [R188+0x1800] ;  /* 0x00180000bc2c783b */ /* 0x000eea0000000200 */
[C---:B------:R-:W-:Y:S06]  /*1b40*/  HMMA.16816.F32.BF16 R20, R52.reuse, R36, R20 ;  /* 0x000000243414723c */ /* 0x040fec0000041814 */
[C---:B------:R-:W-:Y:S01]  /*1b50*/  HMMA.16816.F32.BF16 R16, R52.reuse, R38, R16 ;  /* 0x000000263410723c */ /* 0x040fe20000041810 */
[----:B------:R-:W3:Y:S05]  /*1b60*/  LDSM.16.M88.4 R36, [R201+0xe000] ;  /* 0x00e00000c924783b */ /* 0x000eea0000000200 */
[C---:B-1----:R-:W-:Y:S06]  /*1b70*/  HMMA.16816.F32.BF16 R64, R52.reuse, R12, R64 ;  /* 0x0000000c3440723c */ /* 0x042fec0000041840 */
[C---:B------:R-:W-:Y:S01]  /*1b80*/  HMMA.16816.F32.BF16 R60, R52.reuse, R14, R60 ;  /* 0x0000000e343c723c */ /* 0x040fe2000004183c */
[----:B------:R-:W1:Y:S05]  /*1b90*/  LDSM.16.M88.4 R12, [R201+0xe800] ;  /* 0x00e80000c90c783b */ /* 0x000e6a0000000200 */
[C---:B------:R-:W-:Y:S06]  /*1ba0*/  HMMA.16816.F32.BF16 R56, R52.reuse, R76, R56 ;  /* 0x0000004c3438723c */ /* 0x040fec0000041838 */
[----:B------:R-:W-:Y:S01]  /*1bb0*/  HMMA.16816.F32.BF16 R52, R52, R78, R72 ;  /* 0x0000004e3434723c */ /* 0x000fe20000041848 */
[----:B------:R-:W1:Y:S04]  /*1bc0*/  LDSM.16.M88.4 R76, [R201+0xf800] ;  /* 0x00f80000c94c783b */ /* 0x000e680000000200 */
[----:B------:R-:W-:Y:S01]  /*1bd0*/  LDSM.16.M88.4 R72, [R199+0x3800] ;  /* 0x00380000c748783b */ /* 0x000fe20000000200 */
[C---:B--2---:R-:W-:Y:S06]  /*1be0*/  HMMA.16816.F32.BF16 R28, R8.reuse, R68, R28 ;  /* 0x00000044081c723c */ /* 0x044fec000004181c */
[C---:B------:R-:W-:Y:S01]  /*1bf0*/  HMMA.16816.F32.BF16 R24, R8.reuse, R70, R24 ;  /* 0x000000460818723c */ /* 0x040fe20000041818 */
[----:B------:R-:W-:Y:S05]  /*1c00*/  LDSM.16.M88.4 R68, [R200+0x4000] ;  /* 0x00400000c844783b */ /* 0x000fea0000000200 */
[C---:B----4-:R-:W-:Y:S06]  /*1c10*/  HMMA.16816.F32.BF16 R20, R8.reuse, R40, R20 ;  /* 0x000000280814723c */ /* 0x050fec0000041814 */
[C---:B------:R-:W-:Y:S01]  /*1c20*/  HMMA.16816.F32.BF16 R16, R8.reuse, R42, R16 ;  /* 0x0000002a0810723c */ /* 0x040fe20000041810 */
[----:B------:R-:W2:Y:S05]  /*1c30*/  LDSM.16.M88.4 R40, [R199+0x2000] ;  /* 0x00200000c728783b */ /* 0x000eaa0000000200 */
[C---:B-----5:R-:W-:Y:S06]  /*1c40*/  HMMA.16816.F32.BF16 R64, R8.reuse, R32, R64 ;  /* 0x000000200840723c */ /* 0x060fec0000041840 */
[C---:B------:R-:W-:Y:S01]  /*1c50*/  HMMA.16816.F32.BF16 R60, R8.reuse, R34, R60 ;  /* 0x00000022083c723c */ /* 0x040fe2000004183c */
[----:B------:R-:W4:Y:S05]  /*1c60*/  LDSM.16.M88.4 R32, [R199+0x2800] ;  /* 0x00280000c720783b */ /* 0x000f2a0000000200 */
[C---:B---3--:R-:W-:Y:S06]  /*1c70*/  HMMA.16816.F32.BF16 R56, R8.reuse, R44, R56 ;  /* 0x0000002c0838723c */ /* 0x048fec0000041838 */
[----:B------:R-:W-:Y:S01]  /*1c80*/  HMMA.16816.F32.BF16 R52, R8, R46, R52 ;  /* 0x0000002e0834723c */ /* 0x000fe20000041834 */
[----:B------:R-:W3:Y:S04]  /*1c90*/  LDSM.16.M88.4 R8, [R199+0x3000] ;  /* 0x00300000c708783b */ /* 0x000ee80000000200 */
[----:B------:R-:W-:Y:S01]  /*1ca0*/  LDSM.16.M88.4 R44, [R195+0xe000] ;  /* 0x00e00000c32c783b */ /* 0x000fe20000000200 */
[C---:B------:R-:W-:Y:S06]  /*1cb0*/  HMMA.16816.F32.BF16 R28, R48.reuse, R36, R28 ;  /* 0x00000024301c723c */ /* 0x040fec000004181c */
[C---:B------:R-:W-:Y:S01]  /*1cc0*/  HMMA.16816.F32.BF16 R24, R48.reuse, R38, R24 ;  /* 0x000000263018723c */ /* 0x040fe20000041818 */
[----:B------:R-:W5:Y:S05]  /*1cd0*/  LDSM.16.M88.4 R36, [R198+0x4000] ;  /* 0x00400000c624783b */ /* 0x000f6a0000000200 */
[C---:B-1----:R-:W-:Y:S06]  /*1ce0*/  HMMA.16816.F32.BF16 R20, R48.reuse, R12, R20 ;  /* 0x0000000c3014723c */ /* 0x042fec0000041814 */
[C---:B------:R-:W-:Y:S01]  /*1cf0*/  HMMA.16816.F32.BF16 R16, R48.reuse, R14, R16 ;  /* 0x0000000e3010723c */ /* 0x040fe20000041810 */
[----:B------:R-:W1:Y:S05]  /*1d00*/  LDSM.16.M88.4 R12, [R195+0xe800] ;  /* 0x00e80000c30c783b */ /* 0x000e6a0000000200 */
[C---:B------:R-:W-:Y:S06]  /*1d10*/  HMMA.16816.F32.BF16 R64, R48.reuse, R80, R64 ;  /* 0x000000503040723c */ /* 0x040fec0000041840 */
[C---:B------:R-:W-:Y:S01]  /*1d20*/  HMMA.16816.F32.BF16 R60, R48.reuse, R82, R60 ;  /* 0x00000052303c723c */ /* 0x040fe2000004183c */
[----:B------:R-:W-:Y:S05]  /*1d30*/  LDSM.16.M88.4 R80, [R199+0x4800] ;  /* 0x00480000c750783b */ /* 0x000fea0000000200 */
[C---:B------:R-:W-:Y:S06]  /*1d40*/  HMMA.16816.F32.BF16 R56, R48.reuse, R76, R56 ;  /* 0x0000004c3038723c */ /* 0x040fec0000041838 */
[----:B------:R-:W-:Y:S01]  /*1d50*/  HMMA.16816.F32.BF16 R52, R48, R78, R52 ;  /* 0x0000004e3034723c */ /* 0x000fe20000041834 */
[----:B------:R-:W1:Y:S04]  /*1d60*/  LDSM.16.M88.4 R76, [R195+0xf000] ;  /* 0x00f00000c34c783b */ /* 0x000e680000000200 */
[----:B------:R-:W-:Y:S01]  /*1d70*/  LDSM.16.M88.4 R48, [R197+0x4000] ;  /* 0x00400000c530783b */ /* 0x000fe20000000200 */
[C---:B--2---:R-:W-:Y:S06]  /*1d80*/  HMMA.16816.F32.BF16 R28, R68.reuse, R40, R28 ;  /* 0x00000028441c723c */ /* 0x044fec000004181c */
[C---:B------:R-:W-:Y:S01]  /*1d90*/  HMMA.16816.F32.BF16 R24, R68.reuse, R42, R24 ;  /* 0x0000002a4418723c */ /* 0x040fe20000041818 */
[----:B------:R-:W2:Y:S05]  /*1da0*/  LDSM.16.M88.4 R40, [R195+0xf800] ;  /* 0x00f80000c328783b */ /* 0x000eaa0000000200 */
[C---:B----4-:R-:W-:Y:S06]  /*1db0*/  HMMA.16816.F32.BF16 R20, R68.reuse, R32, R20 ;  /* 0x000000204414723c */ /* 0x050fec0000041814 */
[C---:B------:R-:W-:Y:S01]  /*1dc0*/  HMMA.16816.F32.BF16 R16, R68.reuse, R34, R16 ;  /* 0x000000224410723c */ /* 0x040fe20000041810 */
[----:B------:R-:W4:Y:S05]  /*1dd0*/  LDSM.16.M88.4 R32, [R188+0x2000] ;  /* 0x00200000bc20783b */ /* 0x000f2a0000000200 */
[C---:B---3--:R-:W-:Y:S06]  /*1de0*/  HMMA.16816.F32.BF16 R64, R68.reuse, R8, R64 ;  /* 0x000000084440723c */ /* 0x048fec0000041840 */
[C---:B------:R-:W-:Y:S01]  /*1df0*/  HMMA.16816.F32.BF16 R60, R68.reuse, R10, R60 ;  /* 0x0000000a443c723c */ /* 0x040fe2000004183c */
[----:B------:R-:W3:Y:S05]  /*1e00*/  LDSM.16.M88.4 R8, [R188+0x2800] ;  /* 0x00280000bc08783b */ /* 0x000eea0000000200 */
[C---:B------:R-:W-:Y:S06]  /*1e10*/  HMMA.16816.F32.BF16 R56, R68.reuse, R72, R56 ;  /* 0x000000484438723c */ /* 0x040fec0000041838 */
[----:B------:R-:W-:Y:S01]  /*1e20*/  HMMA.16816.F32.BF16 R52, R68, R74, R52 ;  /* 0x0000004a4434723c */ /* 0x000fe20000041834 */
[----:B------:R-:W3:Y:S04]  /*1e30*/  LDSM.16.M88.4 R72, [R188+0x3000] ;  /* 0x00300000bc48783b */ /* 0x000ee80000000200 */
[----:B------:R-:W3:Y:S01]  /*1e40*/  LDSM.16.M88.4 R68, [R188+0x3800] ;  /* 0x00380000bc44783b */ /* 0x000ee20000000200 */
[C---:B-----5:R-:W-:Y:S06]  /*1e50*/  HMMA.16816.F32.BF16 R28, R36.reuse, R44, R28 ;  /* 0x0000002c241c723c */ /* 0x060fec000004181c */
[C---:B------:R-:W-:Y:S01]  /*1e60*/  HMMA.16816.F32.BF16 R24, R36.reuse, R46, R24 ;  /* 0x0000002e2418723c */ /* 0x040fe20000041818 */
[----:B------:R-:W-:Y:S05]  /*1e70*/  LDSM.16.M88.4 R44, [R201+0x10000] ;  /* 0x01000000c92c783b */ /* 0x000fea0000000200 */
[C---:B-1----:R-:W-:Y:S06]  /*1e80*/  HMMA.16816.F32.BF16 R20, R36.reuse, R12, R20 ;  /* 0x0000000c2414723c */ /* 0x042fec0000041814 */
[C---:B------:R-:W-:Y:S01]  /*1e90*/  HMMA.16816.F32.BF16 R16, R36.reuse, R14, R16 ;  /* 0x0000000e2410723c */ /* 0x040fe20000041810 */
[----:B------:R-:W1:Y:S05]  /*1ea0*/  LDSM.16.M88.4 R12, [R202+0x8000] ;  /* 0x00800000ca0c783b */ /* 0x000e6a0000000200 */
[C---:B------:R-:W-:Y:S06]  /*1eb0*/  HMMA.16816.F32.BF16 R64, R36.reuse, R76, R64 ;  /* 0x0000004c2440723c */ /* 0x040fec0000041840 */
[C---:B------:R-:W-:Y:S01]  /*1ec0*/  HMMA.16816.F32.BF16 R60, R36.reuse, R78, R60 ;  /* 0x0000004e243c723c */ /* 0x040fe2000004183c */
[----:B------:R-:W-:Y:S05]  /*1ed0*/  LDSM.16.M88.4 R76, [R200+0x8000] ;  /* 0x00800000c84c783b */ /* 0x000fea0000000200 */
[C---:B--2---:R-:W-:Y:S06]  /*1ee0*/  HMMA.16816.F32.BF16 R56, R36.reuse, R40, R56 ;  /* 0x000000282438723c */ /* 0x044fec0000041838 */
[----:B------:R-:W-:Y:S01]  /*1ef0*/  HMMA.16816.F32.BF16 R52, R36, R42, R52 ;  /* 0x0000002a2434723c */ /* 0x000fe20000041834 */
[----:B------:R-:W2:Y:S04]  /*1f00*/  LDSM.16.M88.4 R40, [R201+0x10800] ;  /* 0x01080000c928783b */ /* 0x000ea80000000200 */
[----:B------:R-:W5:Y:S01]  /*1f10*/  LDSM.16.M88.4 R36, [R201+0x11000] ;  /* 0x01100000c924783b */ /* 0x000f620000000200 */
[C---:B----4-:R-:W-:Y:S06]  /*1f20*/  HMMA.16816.F32.BF16 R28, R48.reuse, R32, R28 ;  /* 0x00000020301c723c */ /* 0x050fec000004181c */
[C---:B------:R-:W-:Y:S01]  /*1f30*/  HMMA.16816.F32.BF16 R24, R48.reuse, R34, R24 ;  /* 0x000000223018723c */ /* 0x040fe20000041818 */
[----:B------:R-:W4:Y:S05]  /*1f40*/  LDSM.16.M88.4 R32, [R201+0x11800] ;  /* 0x01180000c920783b */ /* 0x000f2a0000000200 */
[C---:B---3--:R-:W-:Y:S06]  /*1f50*/  HMMA.16816.F32.BF16 R20, R48.reuse, R8, R20 ;  /* 0x000000083014723c */ /* 0x048fec0000041814 */
[C---:B------:R-:W-:Y:S01]  /*1f60*/  HMMA.16816.F32.BF16 R16, R48.reuse, R10, R16 ;  /* 0x0000000a3010723c */ /* 0x040fe20000041810 */
[----:B------:R-:W3:Y:S05]  /*1f70*/  LDSM.16.M88.4 R8, [R199+0x4000] ;  /* 0x00400000c708783b */ /* 0x000eea0000000200 */
[C---:B------:R-:W-:Y:S06]  /*1f80*/  HMMA.16816.F32.BF16 R64, R48.reuse, R72, R64 ;  /* 0x000000483040723c */ /* 0x040fec0000041840 */
[C---:B------:R-:W-:Y:S01]  /*1f90*/  HMMA.16816.F32.BF16 R60, R48.reuse, R74, R60 ;  /* 0x0000004a303c723c */ /* 0x040fe2000004183c */
[----:B------:R-:W3:Y:S05]  /*1fa0*/  LDSM.16.M88.4 R72, [R199+0x5000] ;  /* 0x00500000c748783b */ /* 0x000eea0000000200 */
[C---:B------:R-:W-:Y:S06]  /*1fb0*/  HMMA.16816.F32.BF16 R56, R48.reuse, R68, R56 ;  /* 0x000000443038723c */ /* 0x040fec0000041838 */
[----:B------:R-:W-:Y:S01]  /*1fc0*/  HMMA.16816.F32.BF16 R52, R48, R70, R52 ;  /* 0x000000463034723c */ /* 0x000fe20000041834 */
[----:B------:R-:W3:Y:S04]  /*1fd0*/  LDSM.16.M88.4 R68, [R199+0x5800] ;  /* 0x00580000c744783b */ /* 0x000ee80000000200 */
[----:B------:R-:W-:Y:S01]  /*1fe0*/  LDSM.16.M88.4 R48, [R198+0x8000] ;  /* 0x00800000c630783b */ /* 0x000fe20000000200 */
[C---:B-1----:R-:W-:Y:S06]  /*1ff0*/  HMMA.16816.F32.BF16 R28, R12.reuse, R44, R28 ;  /* 0x0000002c0c1c723c */ /* 0x042fec000004181c */
[C---:B------:R-:W-:Y:S01]  /*2000*/  HMMA.16816.F32.BF16 R24, R12.reuse, R46, R24 ;  /* 0x0000002e0c18723c */ /* 0x040fe20000041818 */
[----:B------:R-:W1:Y:S05]  /*2010*/  LDSM.16.M88.4 R44, [R195+0x10000] ;  /* 0x01000000c32c783b */ /* 0x000e6a0000000200 */
[C---:B--2---:R-:W-:Y:S06]  /*2020*/  HMMA.16816.F32.BF16 R20, R12.reuse, R40, R20 ;  /* 0x000000280c14723c */ /* 0x044fec0000041814 */
[C---:B-----5:R-:W-:Y:S06]  /*2030*/  HMMA.16816.F32.BF16 R64, R12.reuse, R36, R64 ;  /* 0x000000240c40723c */ /* 0x060fec0000041840 */
[C---:B------:R-:W-:Y:S01]  /*2040*/  HMMA.16816.F32.BF16 R60, R12.reuse, R38, R60 ;  /* 0x000000260c3c723c */ /* 0x040fe2000004183c */
[----:B------:R-:W-:Y:S05]  /*2050*/  LDSM.16.M88.4 R36, [R195+0x11000] ;  /* 0x01100000c324783b */ /* 0x000fea0000000200 */
[C---:B------:R-:W-:Y:S01]  /*2060*/  HMMA.16816.F32.BF16 R16, R12.reuse, R42, R16 ;  /* 0x0000002a0c10723c */ /* 0x040fe20000041810 */
[----:B------:R-:W2:Y:S05]  /*2070*/  LDSM.16.M88.4 R40, [R195+0x10800] ;  /* 0x01080000c328783b */ /* 0x000eaa0000000200 */
[----:B----4-:R-:W-:Y:S06]  /*2080*/  HMMA.16816.F32.BF16 R56, R12, R32, R56 ;  /* 0x000000200c38723c */ /* 0x010fec0000041838 */
[C---:B---3--:R-:W-:Y:S06]  /*2090*/  HMMA.16816.F32.BF16 R28, R76.reuse, R8, R28 ;  /* 0x000000084c1c723c */ /* 0x048fec000004181c */
[----:B------:R-:W-:Y:S01]  /*20a0*/  HMMA.16816.F32.BF16 R24, R76, R10, R24 ;  /* 0x0000000a4c18723c */ /* 0x000fe20000041818 */
[----:B------:R-:W-:Y:S05]  /*20b0*/  LDSM.16.M88.4 R8, [R188+0x4000] ;  /* 0x00400000bc08783b */ /* 0x000fea0000000200 */
[----:B------:R-:W-:Y:S01]  /*20c0*/  HMMA.16816.F32.BF16 R52, R12, R34, R52 ;  /* 0x000000220c34723c */ /* 0x000fe20000041834 */
[----:B------:R-:W3:Y:S04]  /*20d0*/  LDSM.16.M88.4 R12, [R197+0x8000] ;  /* 0x00800000c50c783b */ /* 0x000ee80000000200 */
[----:B------:R-:W-:Y:S01]  /*20e0*/  LDSM.16.M88.4 R32, [R195+0x11800] ;  /* 0x01180000c320783b */ /* 0x000fe20000000200 */
[C---:B------:R-:W-:Y:S06]  /*20f0*/  HMMA.16816.F32.BF16 R20, R76.reuse, R80, R20 ;  /* 0x000000504c14723c */ /* 0x040fec0000041814 */
[C---:B------:R-:W-:Y:S06]  /*2100*/  HMMA.16816.F32.BF16 R64, R76.reuse, R72, R64 ;  /* 0x000000484c40723c */ /* 0x040fec0000041840 */
[C---:B------:R-:W-:Y:S06]  /*2110*/  HMMA.16816.F32.BF16 R60, R76.reuse, R74, R60 ;  /* 0x0000004a4c3c723c */ /* 0x040fec000004183c */
[C---:B------:R-:W-:Y:S01]  /*2120*/  HMMA.16816.F32.BF16 R72, R76.reuse, R68, R56 ;  /* 0x000000444c48723c */ /* 0x040fe20000041838 */
[----:B------:R-:W4:Y:S05]  /*2130*/  LDSM.16.M88.4 R56, [R188+0x4800] ;  /* 0x00480000bc38783b */ /* 0x000f2a0000000200 */
[----:B------:R-:W-:Y:S06]  /*2140*/  HMMA.16816.F32.BF16 R16, R76, R82, R16 ;  /* 0x000000524c10723c */ /* 0x000fec0000041810 */
[C---:B-1----:R-:W-:Y:S06]  /*2150*/  HMMA.16816.F32.BF16 R28, R48.reuse, R44, R28 ;  /* 0x0000002c301c723c */ /* 0x042fec000004181c */
[C---:B------:R-:W-:Y:S06]  /*2160*/  HMMA.16816.F32.BF16 R24, R48.reuse, R46, R24 ;  /* 0x0000002e3018723c */ /* 0x040fec0000041818 */
[C---:B--2---:R-:W-:Y:S06]  /*2170*/  HMMA.16816.F32.BF16 R20, R48.reuse, R40, R20 ;  /* 0x000000283014723c */ /* 0x044fec0000041814 */
[----:B------:R-:W-:Y:S01]  /*2180*/  HMMA.16816.F32.BF16 R64, R48, R36, R64 ;  /* 0x000000243040723c */ /* 0x000fe20000041840 */
[----:B------:R-:W-:-:S05]  /*2190*/  VIADD R41, R87, 0x11 ;  /* 0x0000001157297836 */ /* 0x000fca0000000000 */
[----:B------:R-:W-:Y:S01]  /*21a0*/  HMMA.16816.F32.BF16 R60, R48, R38, R60 ;  /* 0x00000026303c723c */ /* 0x000fe2000004183c */
[----:B------:R-:W1:Y:S01]  /*21b0*/  LDSM.16.M88.4 R36, [R188+0x5000] ;  /* 0x00500000bc24783b */ /* 0x000e620000000200 */
[----:B------:R-:W-:Y:S01]  /*21c0*/  ISETP.GE.AND P6, PT, R41, R84, PT ;  /* 0x000000542900720c */ /* 0x000fe20003fc6270 */
[----:B------:R-:W-:-:S03]  /*21d0*/  VIADD R41, R87, 0x20 ;  /* 0x0000002057297836 */ /* 0x000fc60000000000 */
[----:B------:R-:W-:Y:S06]  /*21e0*/  HMMA.16816.F32.BF16 R16, R48, R42, R16 ;  /* 0x0000002a3010723c */ /* 0x000fec0000041810 */
[----:B------:R-:W-:Y:S01]  /*21f0*/  HMMA.16816.F32.BF16 R52, R76, R70, R52 ;  /* 0x000000464c34723c */ /* 0x000fe20000041834 */
[----:B------:R-:W-:-:S05]  /*2200*/  VIADD R43, R87, 0x19 ;  /* 0x00000019572b7836 */ /* 0x000fca0000000000 */
[C---:B---3--:R-:W-:Y:S06]  /*2210*/  HMMA.16816.F32.BF16 R28, R12.reuse, R8, R28 ;  /* 0x000000080c1c723c */ /* 0x048fec000004181c */
[----:B------:R-:W-:Y:S01]  /*2220*/  HMMA.16816.F32.BF16 R24, R12, R10, R24 ;  /* 0x0000000a0c18723c */ /* 0x000fe20000041818 */
[----:B------:R-:W-:-:S05]  /*2230*/  VIADD R9, R87, 0x9 ;  /* 0x0000000957097836 */ /* 0x000fca0000000000 */
[----:B------:R-:W-:Y:S01]  /*2240*/  ISETP.GE.AND P2, PT, R9, R84, PT ;  /* 0x000000540900720c */ /* 0x000fe20003f46270 */
[C---:B------:R-:W-:Y:S01]  /*2250*/  VIADD R11, R87.reuse, 0x8 ;  /* 0x00000008570b7836 */ /* 0x040fe20000000000 */
[----:B----4-:R-:W-:Y:S01]  /*2260*/  HMMA.16816.F32.BF16 R20, R12, R56, R20 ;  /* 0x000000380c14723c */ /* 0x010fe20000041814 */
[----:B------:R-:W-:-:S03]  /*2270*/  VIADD R9, R87, 0x10 ;  /* 0x0000001057097836 */ /* 0x000fc60000000000 */
[-C--:B------:R-:W-:Y:S02]  /*2280*/  ISETP.GE.AND P0, PT, R11, R84.reuse, PT ;  /* 0x000000540b00720c */ /* 0x080fe40003f06270 */
[----:B------:R-:W-:Y:S01]  /*2290*/  ISETP.GE.AND P1, PT, R9, R84, PT ;  /* 0x000000540900720c */ /* 0x000fe20003f26270 */
[----:B------:R-:W-:Y:S01]  /*22a0*/  HMMA.16816.F32.BF16 R72, R48, R32, R72 ;  /* 0x000000203048723c */ /* 0x000fe20000041848 */
[----:B------:R-:W2:Y:S01]  /*22b0*/  LDSM.16.M88.4 R8, [R188+0x5800] ;  /* 0x00580000bc08783b */ /* 0x000ea20000000200 */
[----:B------:R-:W-:-:S04]  /*22c0*/  DEPBAR.LE SB0, 0x0 ;  /* 0x000080000000791a */ /* 0x000fc80000000000 */
[----:B------:R-:W-:Y:S01]  /*22d0*/  HMMA.16816.F32.BF16 R16, R12, R58, R16 ;  /* 0x0000003a0c10723c */ /* 0x000fe20000041810 */
[----:B------:R-:W-:Y:S01]  /*22e0*/  VIADD R33, R87, 0x1 ;  /* 0x0000000157217836 */ /* 0x000fe20000000000 */
[----:B------:R-:W-:Y:S02]  /*22f0*/  FSEL R28, R28, -INF , !P4 ;  /* 0xff8000001c1c7808 */ /* 0x000fe40006000000 */
[----:B------:R-:W-:Y:S01]  /*2300*/  FSEL R27, R27, -INF , !P2 ;  /* 0xff8000001b1b7808 */ /* 0x000fe20005000000 */
[----:B------:R-:W-:Y:S01]  /*2310*/  BAR.SYNC.DEFER_BLOCKING 0x0 ;  /* 0x0000000000007b1d */ /* 0x000fe20000010000 */
[----:B------:R-:W-:Y:S01]  /*2320*/  ISETP.GE.AND P3, PT, R33, R84, PT ;  /* 0x000000542100720c */ /* 0x000fe20003f66270 */
[----:B------:R-:W-:Y:S01]  /*2330*/  VIADD R33, R87, 0x18 ;  /* 0x0000001857217836 */ /* 0x000fe20000000000 */
[----:B------:R-:W-:Y:S01]  /*2340*/  HMMA.16816.F32.BF16 R52, R48, R34, R52 ;  /* 0x000000223034723c */ /* 0x000fe20000041834 */
[----:B------:R-:W-:Y:S02]  /*2350*/  FSEL R24, R24, -INF , !P0 ;  /* 0xff80000018187808 */ /* 0x000fe40004000000 */
[----:B------:R-:W-:-:S02]  /*2360*/  FSEL R23, R23, -INF , !P6 ;  /* 0xff80000017177808 */ /* 0x000fc40007000000 */
[-C--:B------:R-:W-:Y:S01]  /*2370*/  ISETP.GE.AND P5, PT, R33, R84.reuse, PT ;  /* 0x000000542100720c */ /* 0x080fe20003fa6270 */
[C---:B-1----:R-:W-:Y:S01]  /*2380*/  HMMA.16816.F32.BF16 R64, R12.reuse, R36, R64 ;  /* 0x000000240c40723c */ /* 0x042fe20000041840 */
[----:B------:R-:W-:Y:S01]  /*2390*/  VIADD R35, R87, 0x28 ;  /* 0x0000002857237836 */ /* 0x000fe20000000000 */
[----:B------:R-:W-:Y:S02]  /*23a0*/  FSEL R33, R30, -INF , !P4 ;  /* 0xff8000001e217808 */ /* 0x000fe40006000000 */
[----:B------:R-:W-:Y:S02]  /*23b0*/  FSEL R30, R29, -INF , !P3 ;  /* 0xff8000001d1e7808 */ /* 0x000fe40005800000 */
[----:B------:R-:W-:Y:S01]  /*23c0*/  FSEL R29, R26, -INF , !P0 ;  /* 0xff8000001a1d7808 */ /* 0x000fe20004000000 */
[----:B------:R-:W-:Y:S01]  /*23d0*/  HMMA.16816.F32.BF16 R60, R12, R38, R60 ;  /* 0x000000260c3c723c */ /* 0x000fe2000004183c */
[----:B------:R-:W-:Y:S02]  /*23e0*/  FSEL R26, R25, -INF , !P2 ;  /* 0xff800000191a7808 */ /* 0x000fe40005000000 */
[----:B------:R-:W-:Y:S01]  /*23f0*/  ISETP.GE.AND P2, PT, R35, R84, PT ;  /* 0x000000542300720c */ /* 0x000fe20003f46270 */
[----:B------:R-:W-:Y:S01]  /*2400*/  VIADD R35, R87, 0x29 ;  /* 0x0000002957237836 */ /* 0x000fe20000000000 */
[----:B------:R-:W-:-:S02]  /*2410*/  FSEL R25, R22, -INF , !P1 ;  /* 0xff80000016197808 */ /* 0x000fc40004800000 */
[----:B------:R-:W-:Y:S02]  /*2420*/  FSEL R22, R20, -INF , !P1 ;  /* 0xff80000014167808 */ /* 0x000fe40004800000 */
[----:B------:R-:W-:Y:S01]  /*2430*/  ISETP.GE.AND P1, PT, R35, R84, PT ;  /* 0x000000542300720c */ /* 0x000fe20003f26270 */
[----:B------:R-:W-:Y:S01]  /*2440*/  VIADD R35, R87, 0x30 ;  /* 0x0000003057237836 */ /* 0x000fe20000000000 */
[----:B------:R-:W-:Y:S02]  /*2450*/  FMNMX.FTZ R37, R28, R30, !PT ;  /* 0x0000001e1c257209 */ /* 0x000fe40007810000 */
[----:B------:R-:W-:Y:S01]  /*2460*/  FSEL R20, R21, -INF , !P6 ;  /* 0xff80000015147808 */ /* 0x000fe20007000000 */
[C---:B--2---:R-:W-:Y:S01]  /*2470*/  HMMA.16816.F32.BF16 R72, R12.reuse, R8, R72 ;  /* 0x000000080c48723c */ /* 0x044fe20000041848 */
[----:B------:R-:W-:Y:S02]  /*2480*/  FMNMX.FTZ R21, R24, R37, !PT ;  /* 0x0000002518157209 */ /* 0x000fe40007810000 */
[----:B------:R-:W-:Y:S01]  /*2490*/  ISETP.GE.AND P6, PT, R35, R84, PT ;  /* 0x000000542300720c */ /* 0x000fe20003fc6270 */
[----:B------:R-:W-:Y:S01]  /*24a0*/  VIADD R35, R87, 0x31 ;  /* 0x0000003157237836 */ /* 0x000fe20000000000 */
[----:B------:R-:W-:Y:S01]  /*24b0*/  FMNMX.FTZ R37, R26, R21, !PT ;  /* 0x000000151a257209 */ /* 0x000fe20007810000 */
[----:B------:R-:W-:Y:S01]  /*24c0*/  HMMA.16816.F32.BF16 R52, R12, R10, R52 ;  /* 0x0000000a0c34723c */ /* 0x000fe20000041834 */
[----:B------:R-:W-:-:S02]  /*24d0*/  FSEL R21, R18, -INF , !P5 ;  /* 0xff80000012157808 */ /* 0x000fc40006800000 */
[----:B------:R-:W-:Y:S02]  /*24e0*/  FSEL R16, R16, -INF , !P5 ;  /* 0xff80000010107808 */ /* 0x000fe40006800000 */
[-C--:B------:R-:W-:Y:S02]  /*24f0*/  ISETP.GE.AND P5, PT, R35, R84.reuse, PT ;  /* 0x000000542300720c */ /* 0x080fe40003fa6270 */
[----:B------:R-:W-:Y:S01]  /*2500*/  FMNMX.FTZ R35, R22, R37, !PT ;  /* 0x0000002516237209 */ /* 0x000fe20007810000 */
[----:B------:R-:W-:Y:S01]  /*2510*/  VIADD R37, R87, 0x38 ;  /* 0x0000003857257836 */ /* 0x000fe20000000000 */
[----:B------:R-:W-:Y:S02]  /*2520*/  ISETP.GE.AND P4, PT, R43, R84, PT ;  /* 0x000000542b00720c */ /* 0x000fe40003f86270 */
[----:B------:R-:W-:Y:S02]  /*2530*/  FMNMX.FTZ R35, R20, R35, !PT ;  /* 0x0000002314237209 */ /* 0x000fe40007810000 */
[----:B------:R-:W-:-:S02]  /*2540*/  FSEL R31, R31, -INF , !P3 ;  /* 0xff8000001f1f7808 */ /* 0x000fc40005800000 */
[-C--:B------:R-:W-:Y:S01]  /*2550*/  ISETP.GE.AND P3, PT, R41, R84.reuse, PT ;  /* 0x000000542900720c */ /* 0x080fe20003f66270 */
[----:B------:R-:W-:Y:S01]  /*2560*/  VIADD R41, R87, 0x21 ;  /* 0x0000002157297836 */ /* 0x000fe20000000000 */
[----:B------:R-:W-:Y:S01]  /*2570*/  FSEL R0, R17, -INF , !P4 ;  /* 0xff80000011007808 */ /* 0x000fe20006000000 */
[----:B------:R-:W-:Y:S01]  /*2580*/  VIADD R87, R87, 0x39 ;  /* 0x0000003957577836 */ /* 0x000fe20000000000 */
[----:B------:R-:W-:Y:S02]  /*2590*/  FMNMX.FTZ R11, R16, R35, !PT ;  /* 0x00000023100b7209 */ /* 0x000fe40007810000 */
[----:B------:R-:W-:Y:S02]  /*25a0*/  FMNMX.FTZ R8, R33, R31, !PT ;  /* 0x0000001f21087209 */ /* 0x000fe40007810000 */
[----:B------:R-:W-:Y:S02]  /*25b0*/  ISETP.GE.AND P0, PT, R41, R84, PT ;  /* 0x000000542900720c */ /* 0x000fe40003f06270 */
[----:B------:R-:W-:-:S02]  /*25c0*/  FSEL R158, R64, -INF , !P3 ;  /* 0xff800000409e7808 */ /* 0x000fc40005800000 */
[----:B------:R-:W-:Y:S02]  /*25d0*/  FMNMX.FTZ R11, R0, R11, !PT ;  /* 0x0000000b000b7209 */ /* 0x000fe40007810000 */
[----:B------:R-:W-:Y:S02]  /*25e0*/  FMNMX.FTZ R8, R29, R8, !PT ;  /* 0x000000081d087209 */ /* 0x000fe40007810000 */
[----:B------:R-:W-:Y:S02]  /*25f0*/  FSEL R160, R65, -INF , !P0 ;  /* 0xff80000041a07808 */ /* 0x000fe40004000000 */
[----:B------:R-:W-:Y:S02]  /*2600*/  FMNMX.FTZ R11, R158, R11, !PT ;  /* 0x0000000b9e0b7209 */ /* 0x000fe40007810000 */
[----:B------:R-:W-:Y:S02]  /*2610*/  FMNMX.FTZ R8, R27, R8, !PT ;  /* 0x000000081b087209 */ /* 0x000fe40007810000 */
[----:B------:R-:W-:-:S02]  /*2620*/  FSEL R142, R60, -INF , !P2 ;  /* 0xff8000003c8e7808 */ /* 0x000fc40005000000 */
[----:B------:R-:W-:Y:S02]  /*2630*/  FMNMX.FTZ R11, R160, R11, !PT ;  /* 0x0000000ba00b7209 */ /* 0x000fe40007810000 */
[----:B------:R-:W-:Y:S02]  /*2640*/  FMNMX.FTZ R8, R25, R8, !PT ;  /* 0x0000000819087209 */ /* 0x000fe40007810000 */
[----:B------:R-:W-:Y:S02]  /*2650*/  FSEL R140, R61, -INF , !P1 ;  /* 0xff8000003d8c7808 */ /* 0x000fe40004800000 */
[----:B------:R-:W-:Y:S02]  /*2660*/  FMNMX.FTZ R11, R142, R11, !PT ;  /* 0x0000000b8e0b7209 */ /* 0x000fe40007810000 */
[----:B------:R-:W-:Y:S02]  /*2670*/  FMNMX.FTZ R8, R23, R8, !PT ;  /* 0x0000000817087209 */ /* 0x000fe40007810000 */
[----:B------:R-:W-:-:S02]  /*2680*/  FSEL R163, R67, -INF , !P0 ;  /* 0xff80000043a37808 */ /* 0x000fc40004000000 */
[----:B------:R-:W-:Y:S02]  /*2690*/  FSEL R174, R72, -INF , !P6 ;  /* 0xff80000048ae7808 */ /* 0x000fe40007000000 */
[----:B------:R-:W-:Y:S02]  /*26a0*/  FMNMX.FTZ R11, R140, R11, !PT ;  /* 0x0000000b8c0b7209 */ /* 0x000fe40007810000 */
[----:B------:R-:W-:Y:S02]  /*26b0*/  ISETP.GE.AND P0, PT, R84, 0x41, PT ;  /* 0x000000415400780c */ /* 0x000fe40003f06270 */
[----:B------:R-:W-:Y:S02]  /*26c0*/  FSEL R9, R19, -INF , !P4 ;  /* 0xff80000013097808 */ /* 0x000fe40006000000 */
[----:B------:R-:W-:Y:S02]  /*26d0*/  FMNMX.FTZ R8, R21, R8, !PT ;  /* 0x0000000815087209 */ /* 0x000fe40007810000 */
[----:B------:R-:W-:-:S02]  /*26e0*/  ISETP.GE.AND P4, PT, R37, R84, PT ;  /* 0x000000542500720c */ /* 0x000fc40003f86270 */
[----:B------:R-:W-:Y:S02]  /*26f0*/  FSEL R172, R73, -INF , !P5 ;  /* 0xff80000049ac7808 */ /* 0x000fe40006800000 */
[----:B------:R-:W-:Y:S02]  /*2700*/  FMNMX.FTZ R11, R174, R11, !PT ;  /* 0x0000000bae0b7209 */ /* 0x000fe40007810000 */
[----:B------:R-:W-:Y:S02]  /*2710*/  FSEL R179, R66, -INF , !P3 ;  /* 0xff80000042b37808 */ /* 0x000fe40005800000 */
        /* <DEDUP_REMOVED lines=10> */
[----:B------:R-:W-:Y:S01]  /*27c0*/  FMNMX.FTZ R8, R168, R11, !PT ;  /* 0x0000000ba8087209 */ /* 0x000fe20007810000 */
[----:B------:R-:W-:Y:S06]  /*27d0*/  @!P0 BRA `(.L_x_5) ;  /* 0x0000000000548947 */ /* 0x000fec0003800000 */
[----:B------:R-:W-:Y:S01]  /*27e0*/  LEA.HI.SX32 R13, R2, 0xfffffffe, 0x1a ;  /* 0xfffffffe020d7811 */ /* 0x000fe200078fd2ff */
[----:B------:R-:W-:-:S03]  /*27f0*/  ULDC.64 UR6, c[0x0][0x218] ;  /* 0x0000860000067ab9 */ /* 0x000fc60000000a00 */
[----:B------:R-:W-:Y:S01]  /*2800*/  SHF.R.S32.HI R10, RZ, 0x1f, R13 ;  /* 0x0000001fff0a7819 */ /* 0x000fe2000001140d */
[----:B------:R-:W-:Y:S02]  /*2810*/  IMAD R11, R205, R13, RZ ;  /* 0x0000000dcd0b7224 */ /* 0x000fe400078e02ff */
[----:B------:R-:W-:-:S04]  /*2820*/  IMAD.WIDE.U32 R14, R13, R206, R216 ;  /* 0x000000ce0d0e7225 */ /* 0x000fc800078e00d8 */
[----:B------:R-:W-:Y:S01]  /*2830*/  IMAD R10, R10, R206, R11 ;  /* 0x000000ce0a0a7224 */ /* 0x000fe200078e020b */
[----:B------:R-:W-:-:S03]  /*2840*/  LEA R18, P2, R14, UR6, 0x1 ;  /* 0x000000060e127c11 */ /* 0x000fc6000f8408ff */
[----:B------:R-:W-:Y:S01]  /*2850*/  IMAD.IADD R10, R15, 0x1, R10 ;  /* 0x000000010f0a7824 */ /* 0x000fe200078e020a */
[----:B------:R-:W-:-:S04]  /*2860*/  LEA R34, P1, R6, R18, 0x1 ;  /* 0x0000001206227211 */ /* 0x000fc800078208ff */
[----:B------:R-:W-:-:S04]  /*2870*/  LEA.HI.X R19, R14, UR7, R10, 0x1, P2 ;  /* 0x000000070e137c11 */ /* 0x000fc800090f0c0a */
[----:B------:R-:W-:Y:S01]  /*2880*/  LEA.HI.X R35, R6, R19, R3, 0x1, P1 ;  /* 0x0000001306237211 */ /* 0x000fe200008f0c03 */
[----:B------:R-:W-:Y:S01]  /*2890*/  @!PT LDS RZ, [RZ] ;  /* 0x00000000fffff984 */ /* 0x000fe20000000800 */
[----:B------:R-:W-:Y:S01]  /*28a0*/  @!PT LDS RZ, [RZ] ;  /* 0x00000000fffff984 */ /* 0x000fe20000000800 */
[----:B------:R-:W-:Y:S01]  /*28b0*/  @!PT LDS RZ, [RZ] ;  /* 0x00000000fffff984 */ /* 0x000fe20000000800 */
[----:B------:R1:W-:Y:S04]  /*28c0*/  LDGSTS.E.BYPASS.LTC128B.128 [R209+0xc000], desc[UR14][R18.64] ;  /* 0x0c00000012d17fae */ /* 0x0003e8000b901d4e */
[----:B------:R1:W-:Y:S04]  /*28d0*/  LDGSTS.E.BYPASS.LTC128B.128 [R209+0xe000], desc[UR14][R18.64+0x80] ;  /* 0x0e00008012d17fae */ /* 0x0003e8000b901d4e */
[----:B------:R1:W-:Y:S04]  /*28e0*/  LDGSTS.E.BYPASS.LTC128B.128 [R209+0x10000], desc[UR14][R18.64+0x100] ;  /* 0x1000010012d17fae */ /* 0x0003e8000b901d4e */
[----:B------:R1:W-:Y:S04]  /*28f0*/  LDGSTS.E.BYPASS.LTC128B.128 [R209+0xd000], desc[UR14][R34.64] ;  /* 0x0d00000022d17fae */ /* 0x0003e8000b901d4e */
[----:B------:R1:W-:Y:S04]  /*2900*/  LDGSTS.E.BYPASS.LTC128B.128 [R209+0xf000], desc[UR14][R34.64+0x80] ;  /* 0x0f00008022d17fae */ /* 0x0003e8000b901d4e */
[----:B------:R1:W-:Y:S04]  /*2910*/  LDGSTS.E.BYPASS.LTC128B.128 [R209+0x11000], desc[UR14][R34.64+0x100] ;  /* 0x1100010022d17fae */ /* 0x0003e8000b901d4e */
[----:B------:R-:W0:Y:S02]  /*2920*/  LDGDEPBAR ;  /* 0x00000000000079af */ /* 0x000e240000000000 */
.L_x_5:
[----:B------:R-:W-:Y:S01]  /*2930*/  FMNMX.FTZ R6, R177, R12, !PT ;  /* 0x0000000cb1067209 */ /* 0x000fe20007810000 */
[----:B------:R-:W2:Y:S01]  /*2940*/  SHFL.BFLY PT, R3, R8, 0x2, 0x1f ;  /* 0x0c401f0008037f89 */ /* 0x000ea200000e0000 */
[----:B------:R-:W-:Y:S01]  /*2950*/  FSEL R173, R74, -INF , !P6 ;  /* 0xff8000004aad7808 */ /* 0x000fe20007000000 */
[----:B------:R-:W-:Y:S01]  /*2960*/  ULDC UR5, c[0x0][0x2ec] ;  /* 0x0000bb0000057ab9 */ /* 0x000fe20000000800 */
[----:B------:R-:W-:Y:S02]  /*2970*/  FMNMX.FTZ R6, R169, R6, !PT ;  /* 0x00000006a9067209 */ /* 0x000fe40007810000 */
[----:B------:R-:W-:Y:S02]  /*2980*/  FSEL R171, R75, -INF , !P5 ;  /* 0xff8000004bab7808 */ /* 0x000fe40006800000 */
[----:B------:R-:W-:Y:S02]  /*2990*/  FMNMX.FTZ R6, R173, R6, !PT ;  /* 0x00000006ad067209 */ /* 0x000fe40007810000 */
[----:B------:R-:W-:-:S02]  /*29a0*/  FSEL R167, R54, -INF , !P4 ;  /* 0xff80000036a77808 */ /* 0x000fc40006000000 */
[----:B------:R-:W-:Y:S02]  /*29b0*/  FMNMX.FTZ R6, R171, R6, !PT ;  /* 0x00000006ab067209 */ /* 0x000fe40007810000 */
[----:B------:R-:W-:Y:S02]  /*29c0*/  FSEL R165, R55, -INF , !P3 ;  /* 0xff80000037a57808 */ /* 0x000fe40005800000 */
[----:B------:R-:W-:Y:S02]  /*29d0*/  FMNMX.FTZ R6, R167, R6, !PT ;  /* 0x00000006a7067209 */ /* 0x000fe40007810000 */
[----:B------:R-:W-:Y:S02]  /*29e0*/  IADD3 R196, R85, R4, RZ ;  /* 0x0000000455c47210 */ /* 0x000fe40007ffe0ff */
[----:B------:R-:W-:Y:S02]  /*29f0*/  FMNMX.FTZ R10, R165, R6, !PT ;  /* 0x00000006a50a7209 */ /* 0x000fe40007810000 */
[----:B------:R-:W-:-:S02]  /*2a00*/  LEA R196, R196, UR4, 0x1 ;  /* 0x00000004c4c47c11 */ /* 0x000fc4000f8e08ff */
[----:B------:R-:W-:Y:S02]  /*2a10*/  IADD3 R191, R199, 0x800, RZ ;  /* 0x00000800c7bf7810 */ /* 0x000fe40007ffe0ff */
[----:B--2---:R-:W-:Y:S01]  /*2a20*/  FMNMX.FTZ R11, R8, R3, !PT ;  /* 0x00000003080b7209 */ /* 0x004fe20007810000 */
[----:B------:R-:W-:Y:S01]  /*2a30*/  LDSM.16.MT88.4 R124, [R196+0x12000] ;  /* 0x01200000c47c783b */ /* 0x000fe20000004200 */
[-C--:B------:R-:W-:Y:S02]  /*2a40*/  LEA R194, R7, R196.reuse, 0x1 ;  /* 0x000000c407c27211 */ /* 0x080fe400078e08ff */
[C---:B------:R-:W-:Y:S01]  /*2a50*/  LEA R193, R5.reuse, R196, 0x1 ;  /* 0x000000c405c17211 */ /* 0x040fe200078e08ff */
[----:B------:R-:W2:Y:S01]  /*2a60*/  SHFL.BFLY PT, R3, R10, 0x2, 0x1f ;  /* 0x0c401f000a037f89 */ /* 0x000ea200000e0000 */
[----:B------:R-:W-:Y:S02]  /*2a70*/  LEA R192, R5, R194, 0x1 ;  /* 0x000000c205c07211 */ /* 0x000fe400078e08ff */
[C---:B------:R-:W-:Y:S01]  /*2a80*/  IADD3 R190, R199.reuse, 0x1000, RZ ;  /* 0x00001000c7be7810 */ /* 0x040fe20007ffe0ff */
[----:B------:R-:W3:Y:S01]  /*2a90*/  SHFL.BFLY PT, R132, R11, 0x1, 0x1f ;  /* 0x0c201f000b847f89 */ /* 0x000ee200000e0000 */
[----:B------:R-:W-:-:S02]  /*2aa0*/  IADD3 R189, R199, 0x1800, RZ ;  /* 0x00001800c7bd7810 */ /* 0x000fc40007ffe0ff */
[C---:B------:R-:W-:Y:S01]  /*2ab0*/  IADD3 R187, R199.reuse, 0x2000, RZ ;  /* 0x00002000c7bb7810 */ /* 0x040fe20007ffe0ff */
[----:B------:R-:W-:Y:S01]  /*2ac0*/  LDSM.16.MT88.4 R40, [R194+0x12000] ;  /* 0x01200000c228783b */ /* 0x000fe20000004200 */
[C---:B------:R-:W-:Y:S02]  /*2ad0*/  IADD3 R186, R199.reuse, 0x2800, RZ ;  /* 0x00002800c7ba7810 */ /* 0x040fe40007ffe0ff */
[C---:B------:R-:W-:Y:S01]  /*2ae0*/  IADD3 R185, R199.reuse, 0x3000, RZ ;  /* 0x00003000c7b97810 */ /* 0x040fe20007ffe0ff */
[----:B------:R-:W-:Y:S01]  /*2af0*/  LDSM.16.MT88.4 R48, [R193+0x12000] ;  /* 0x01200000c130783b */ /* 0x000fe20000004200 */
[C---:B------:R-:W-:Y:S02]  /*2b00*/  IADD3 R184, R199.reuse, 0x3800, RZ ;  /* 0x00003800c7b87810 */ /* 0x040fe40007ffe0ff */
[C---:B------:R-:W-:Y:S01]  /*2b10*/  IADD3 R183, R199.reuse, 0x4000, RZ ;  /* 0x00004000c7b77810 */ /* 0x040fe20007ffe0ff */
[----:B------:R-:W-:Y:S01]  /*2b20*/  LDSM.16.MT88.4 R56, [R192+0x12000] ;  /* 0x01200000c038783b */ /* 0x000fe20000004200 */
[----:B------:R-:W-:-:S02]  /*2b30*/  IADD3 R182, R199, 0x4800, RZ ;  /* 0x00004800c7b67810 */ /* 0x000fc40007ffe0ff */
[C---:B------:R-:W-:Y:S01]  /*2b40*/  IADD3 R181, R199.reuse, 0x5000, RZ ;  /* 0x00005000c7b57810 */ /* 0x040fe20007ffe0ff */
[----:B------:R-:W-:Y:S01]  /*2b50*/  LDSM.16.MT88.4 R64, [R196+0x14000] ;  /* 0x01400000c440783b */ /* 0x000fe20000004200 */
[----:B------:R-:W-:Y:S02]  /*2b60*/  IADD3 R180, R199, 0x5800, RZ ;  /* 0x00005800c7b47810 */ /* 0x000fe40007ffe0ff */
[----:B--2---:R-:W-:Y:S01]  /*2b70*/  FMNMX.FTZ R6, R10, R3, !PT ;  /* 0x000000030a067209 */ /* 0x004fe20007810000 */
[----:B------:R-:W-:Y:S01]  /*2b80*/  LDSM.16.MT88.4 R72, [R194+0x14000] ;  /* 0x01400000c248783b */ /* 0x000fe20000004200 */
[----:B---3--:R-:W-:-:S03]  /*2b90*/  FMNMX.FTZ R132, R11, R132, !PT ;  /* 0x000000840b847209 */ /* 0x008fc60007810000 */
[----:B------:R-:W2:Y:S01]  /*2ba0*/  SHFL.BFLY PT, R3, R6, 0x1, 0x1f ;  /* 0x0c201f0006037f89 */ /* 0x000ea200000e0000 */
[C---:B------:R-:W-:Y:S01]  /*2bb0*/  FSETP.NEU.FTZ.AND P1, PT, R132.reuse, -INF , PT ;  /* 0xff8000008400780b */ /* 0x040fe20003f3d000 */
[----:B------:R-:W-:Y:S02]  /*2bc0*/  FMUL.FTZ R175, R132, UR5 ;  /* 0x0000000584af7c20 */ /* 0x000fe40008410000 */
[----:B------:R-:W3:Y:S03]  /*2bd0*/  LDSM.16.MT88.4 R80, [R193+0x14000] ;  /* 0x01400000c150783b */ /* 0x000ee60000004200 */
[----:B------:R-:W-:Y:S01]  /*2be0*/  FSEL R175, R175, RZ, P1 ;  /* 0x000000ffafaf7208 */ /* 0x000fe20000800000 */
[----:B------:R-:W4:Y:S04]  /*2bf0*/  LDSM.16.MT88.4 R88, [R192+0x14000] ;  /* 0x01400000c058783b */ /* 0x000f280000004200 */
[----:B------:R-:W5:Y:S01]  /*2c00*/  LDSM.16.MT88.4 R96, [R196+0x16000] ;  /* 0x01600000c460783b */ /* 0x000f620000004200 */
[--C-:B------:R-:W-:Y:S01]  /*2c10*/  FFMA.FTZ R145, R16, UR5, -R175.reuse ;  /* 0x0000000510917c23 */ /* 0x100fe200080108af */
[--C-:B------:R-:W-:Y:S01]  /*2c20*/  FFMA.FTZ R155, R28, UR5, -R175.reuse ;  /* 0x000000051c9b7c23 */ /* 0x100fe200080108af */
[--C-:B------:R-:W-:Y:S01]  /*2c30*/  FFMA.FTZ R154, R30, UR5, -R175.reuse ;  /* 0x000000051e9a7c23 */ /* 0x100fe200080108af */
[----:B------:R-:W5:Y:S01]  /*2c40*/  LDSM.16.MT88.4 R104, [R194+0x16000] ;  /* 0x01600000c268783b */ /* 0x000f620000004200 */
[--C-:B------:R-:W-:Y:S01]  /*2c50*/  FFMA.FTZ R153, R24, UR5, -R175.reuse ;  /* 0x0000000518997c23 */ /* 0x100fe200080108af */
[--C-:B------:R-:W-:Y:S01]  /*2c60*/  FFMA.FTZ R150, R26, UR5, -R175.reuse ;  /* 0x000000051a967c23 */ /* 0x100fe200080108af */
[--C-:B------:R-:W-:Y:S01]  /*2c70*/  FFMA.FTZ R144, R0, UR5, -R175.reuse ;  /* 0x0000000500907c23 */ /* 0x100fe200080108af */
[----:B------:R-:W5:Y:S01]  /*2c80*/  LDSM.16.MT88.4 R108, [R193+0x16000] ;  /* 0x01600000c16c783b */ /* 0x000f620000004200 */
[----:B------:R-:W-:Y:S01]  /*2c90*/  MUFU.EX2 R155, R155 ;  /* 0x0000009b009b7308 */ /* 0x000fe20000000800 */
[----:B--2---:R-:W-:Y:S01]  /*2ca0*/  FMNMX.FTZ R3, R6, R3, !PT ;  /* 0x0000000306037209 */ /* 0x004fe20007810000 */
[--C-:B------:R-:W-:Y:S01]  /*2cb0*/  FFMA.FTZ R148, R22, UR5, -R175.reuse ;  /* 0x0000000516947c23 */ /* 0x100fe200080108af */
[----:B-1----:R-:W1:Y:S01]  /*2cc0*/  LDSM.16.MT88.4 R16, [R192+0x16000] ;  /* 0x01600000c010783b */ /* 0x002e620000004200 */
[--C-:B------:R-:W-:Y:S01]  /*2cd0*/  FFMA.FTZ R147, R20, UR5, -R175.reuse ;  /* 0x0000000514937c23 */ /* 0x100fe200080108af */
[C---:B------:R-:W-:Y:S01]  /*2ce0*/  FSETP.NEU.FTZ.AND P1, PT, R3.reuse, -INF , PT ;  /* 0xff8000000300780b */ /* 0x040fe20003f3d000 */
[----:B------:R-:W-:Y:S01]  /*2cf0*/  FMUL.FTZ R166, R3, UR5 ;  /* 0x0000000503a67c20 */ /* 0x000fe20008410000 */
[----:B------:R-:W2:Y:S01]  /*2d00*/  LDSM.16.MT88.4 R12, [R193+0x12800] ;  /* 0x01280000c10c783b */ /* 0x000ea20000004200 */
[----:B------:R-:W3:Y:S01]  /*2d10*/  MUFU.EX2 R154, R154 ;  /* 0x0000009a009a7308 */ /* 0x000ee20000000800 */
[--C-:B------:R-:W-:Y:S01]  /*2d20*/  FFMA.FTZ R159, R160, UR5, -R175.reuse ;  /* 0x00000005a09f7c23 */ /* 0x100fe200080108af */
[--C-:B------:R-:W-:Y:S01]  /*2d30*/  FFMA.FTZ R158, R158, UR5, -R175.reuse ;  /* 0x000000059e9e7c23 */ /* 0x100fe200080108af */
[----:B------:R-:W-:Y:S01]  /*2d40*/  FSEL R166, R166, RZ, P1 ;  /* 0x000000ffa6a67208 */ /* 0x000fe20000800000 */
[----:B------:R-:W-:Y:S01]  /*2d50*/  LDSM.16.MT88.4 R4, [R193+0x14800] ;  /* 0x01480000c104783b */ /* 0x000fe20000004200 */
[--C-:B------:R-:W-:Y:S01]  /*2d60*/  FFMA.FTZ R160, R142, UR5, -R175.reuse ;  /* 0x000000058ea07c23 */ /* 0x100fe200080108af */
[--C-:B------:R-:W-:Y:S01]  /*2d70*/  FFMA.FTZ R161, R140, UR5, -R175.reuse ;  /* 0x000000058ca17c23 */ /* 0x100fe200080108af */
[--C-:B------:R-:W-:Y:S01]  /*2d80*/  FFMA.FTZ R223, R168, UR5, -R175.reuse ;  /* 0x00000005a8df7c23 */ /* 0x100fe200080108af */
[--C-:B------:R-:W-:Y:S01]  /*2d90*/  FFMA.FTZ R156, R33, UR5, -R166.reuse ;  /* 0x00000005219c7c23 */ /* 0x100fe200080108a6 */
[--C-:B------:R-:W-:Y:S01]  /*2da0*/  FFMA.FTZ R157, R31, UR5, -R166.reuse ;  /* 0x000000051f9d7c23 */ /* 0x100fe200080108a6 */
[--C-:B------:R-:W-:Y:S01]  /*2db0*/  FFMA.FTZ R152, R29, UR5, -R166.reuse ;  /* 0x000000051d987c23 */ /* 0x100fe200080108a6 */
[--C-:B------:R-:W-:Y:S01]  /*2dc0*/  FFMA.FTZ R151, R27, UR5, -R166.reuse ;  /* 0x000000051b977c23 */ /* 0x100fe200080108a6 */
[----:B------:R-:W-:Y:S01]  /*2dd0*/  MUFU.EX2 R153, R153 ;  /* 0x0000009900997308 */ /* 0x000fe20000000800 */
[--C-:B------:R-:W-:Y:S01]  /*2de0*/  FFMA.FTZ R0, R9, UR5, -R166.reuse ;  /* 0x0000000509007c23 */ /* 0x100fe200080108a6 */
[--C-:B------:R-:W-:Y:S01]  /*2df0*/  FFMA.FTZ R149, R25, UR5, -R166.reuse ;  /* 0x0000000519957c23 */ /* 0x100fe200080108a6 */
[----:B------:R-:W2:Y:S01]  /*2e00*/  LDSM.16.MT88.4 R8, [R194+0x14800] ;  /* 0x01480000c208783b */ /* 0x000ea20000004200 */
[--C-:B------:R-:W-:Y:S01]  /*2e10*/  FFMA.FTZ R146, R23, UR5, -R166.reuse ;  /* 0x0000000517927c23 */ /* 0x100fe200080108a6 */
[----:B---3--:R-:W-:Y:S01]  /*2e20*/  F2FP.BF16.F32.PACK_AB R112, R154, R155 ;  /* 0x0000009b9a70723e */ /* 0x008fe200000010ff */
[--C-:B------:R-:W-:Y:S01]  /*2e30*/  FFMA.FTZ R133, R21, UR5, -R166.reuse ;  /* 0x0000000515857c23 */ /* 0x100fe200080108a6 */
[----:B------:R-:W-:Y:S01]  /*2e40*/  LDSM.16.MT88.4 R24, [R192+0x12800] ;  /* 0x01280000c018783b */ /* 0x000fe20000004200 */
[----:B------:R-:W3:Y:S01]  /*2e50*/  MUFU.EX2 R150, R150 ;  /* 0x0000009600967308 */ /* 0x000ee20000000800 */
[--C-:B------:R-:W-:Y:S01]  /*2e60*/  FFMA.FTZ R162, R179, UR5, -R166.reuse ;  /* 0x00000005b3a27c23 */ /* 0x100fe200080108a6 */
[--C-:B------:R-:W-:Y:S01]  /*2e70*/  FFMA.FTZ R163, R163, UR5, -R166.reuse ;  /* 0x00000005a3a37c23 */ /* 0x100fe200080108a6 */
[----:B------:R-:W-:Y:S01]  /*2e80*/  LDSM.16.MT88.4 R20, [R196+0x14800] ;  /* 0x01480000c414783b */ /* 0x000fe20000004200 */
[--C-:B------:R-:W-:Y:S01]  /*2e90*/  FFMA.FTZ R164, R177, UR5, -R166.reuse ;  /* 0x00000005b1a47c23 */ /* 0x100fe200080108a6 */
[--C-:B------:R-:W-:Y:S01]  /*2ea0*/  FFMA.FTZ R169, R169, UR5, -R166.reuse ;  /* 0x00000005a9a97c23 */ /* 0x100fe200080108a6 */
[--C-:B------:R-:W-:Y:S01]  /*2eb0*/  FFMA.FTZ R168, R173, UR5, -R166.reuse ;  /* 0x00000005ada87c23 */ /* 0x100fe200080108a6 */
[----:B------:R-:W-:Y:S01]  /*2ec0*/  LDSM.16.MT88.4 R32, [R196+0x12800] ;  /* 0x01280000c420783b */ /* 0x000fe20000004200 */
[----:B------:R-:W-:Y:S01]  /*2ed0*/  MUFU.EX2 R156, R156 ;  /* 0x0000009c009c7308 */ /* 0x000fe20000000800 */
[--C-:B------:R-:W-:Y:S01]  /*2ee0*/  FFMA.FTZ R171, R171, UR5, -R166.reuse ;  /* 0x00000005abab7c23 */ /* 0x100fe200080108a6 */
[--C-:B------:R-:W-:Y:S01]  /*2ef0*/  FFMA.FTZ R167, R167, UR5, -R166.reuse ;  /* 0x00000005a7a77c23 */ /* 0x100fe200080108a6 */
[----:B------:R-:W-:Y:S01]  /*2f00*/  LDSM.16.MT88.4 R28, [R194+0x12800] ;  /* 0x01280000c21c783b */ /* 0x000fe20000004200 */
[--C-:B------:R-:W-:Y:S01]  /*2f10*/  FFMA.FTZ R174, R174, UR5, -R175.reuse ;  /* 0x00000005aeae7c23 */ /* 0x100fe200080108af */
[--C-:B------:R-:W-:Y:S01]  /*2f20*/  FFMA.FTZ R177, R172, UR5, -R175.reuse ;  /* 0x00000005acb17c23 */ /* 0x100fe200080108af */
[----:B------:R-:W-:Y:S01]  /*2f30*/  FFMA.FTZ R170, R170, UR5, -R175 ;  /* 0x00000005aaaa7c23 */ /* 0x000fe200080108af */
[----:B------:R-:W-:Y:S01]  /*2f40*/  LDSM.16.MT88.4 R140, [R192+0x16800] ;  /* 0x01680000c08c783b */ /* 0x000fe20000004200 */
[----:B------:R-:W4:Y:S01]  /*2f50*/  MUFU.EX2 R157, R157 ;  /* 0x0000009d009d7308 */ /* 0x000f220000000800 */
[----:B---3--:R-:W-:Y:S01]  /*2f60*/  F2FP.BF16.F32.PACK_AB R114, R150, R153 ;  /* 0x000000999672723e */ /* 0x008fe200000010ff */
[----:B------:R-:W-:Y:S01]  /*2f70*/  FFMA.FTZ R166, R165, UR5, -R166 ;  /* 0x00000005a5a67c23 */ /* 0x000fe200080108a6 */
[----:B------:R-:W-:-:S04]  /*2f80*/  FADD.FTZ R154, R155, R154 ;  /* 0x0000009a9b9a7221 */ /* 0x000fc80000010000 */
[----:B------:R-:W-:Y:S01]  /*2f90*/  FADD.FTZ R153, R153, R154 ;  /* 0x0000009a99997221 */ /* 0x000fe20000010000 */
[----:B------:R-:W-:Y:S03]  /*2fa0*/  MUFU.EX2 R152, R152 ;  /* 0x0000009800987308 */ /* 0x000fe60000000800 */
[----:B------:R-:W-:-:S05]  /*2fb0*/  FADD.FTZ R153, R150, R153 ;  /* 0x0000009996997221 */ /* 0x000fca0000010000 */
[----:B------:R-:W3:Y:S01]  /*2fc0*/  MUFU.EX2 R151, R151 ;  /* 0x0000009700977308 */ /* 0x000ee20000000800 */
[----:B----4-:R-:W-:Y:S01]  /*2fd0*/  F2FP.BF16.F32.PACK_AB R113, R157, R156 ;  /* 0x0000009c9d71723e */ /* 0x010fe200000010ff */
[----:B------:R-:W-:-:S06]  /*2fe0*/  FADD.FTZ R157, R156, R157 ;  /* 0x0000009d9c9d7221 */ /* 0x000fcc0000010000 */
[----:B------:R-:W-:Y:S08]  /*2ff0*/  MUFU.EX2 R148, R148 ;  /* 0x0000009400947308 */ /* 0x000ff00000000800 */
[----:B------:R-:W4:Y:S01]  /*3000*/  MUFU.EX2 R147, R147 ;  /* 0x0000009300937308 */ /* 0x000f220000000800 */
[----:B---3--:R-:W-:Y:S01]  /*3010*/  F2FP.BF16.F32.PACK_AB R115, R151, R152 ;  /* 0x000000989773723e */ /* 0x008fe200000010ff */
[----:B------:R-:W-:-:S04]  /*3020*/  FADD.FTZ R152, R152, R157 ;  /* 0x0000009d98987221 */ /* 0x000fc80000010000 */
[----:B------:R-:W-:Y:S02]  /*3030*/  FADD.FTZ R152, R151, R152 ;  /* 0x0000009897987221 */ /* 0x000fe40000010000 */
[C---:B------:R-:W-:Y:S01]  /*3040*/  HMMA.16816.F32.BF16 R128, R112.reuse, R124, RZ ;  /* 0x0000007c7080723c */ /* 0x040fe200000418ff */
[----:B------:R-:W-:Y:S05]  /*3050*/  MUFU.EX2 R145, R145 ;  /* 0x0000009100917308 */ /* 0x000fea0000000800 */
[C---:B------:R-:W-:Y:S03]  /*3060*/  HMMA.16816.F32.BF16 R36, R112.reuse, R40, RZ ;  /* 0x000000287024723c */ /* 0x040fe600000418ff */
[----:B------:R-:W3:Y:S01]  /*3070*/  MUFU.EX2 R144, R144 ;  /* 0x0000009000907308 */ /* 0x000ee20000000800 */
[C---:B----4-:R-:W-:Y:S01]  /*3080*/  F2FP.BF16.F32.PACK_AB R136, R147.reuse, R148 ;  /* 0x000000949388723e */ /* 0x050fe200000010ff */
[----:B------:R-:W-:Y:S01]  /*3090*/  FADD.FTZ R148, R148, R153 ;  /* 0x0000009994947221 */ /* 0x000fe20000010000 */
[----:B------:R-:W-:Y:S03]  /*30a0*/  HMMA.16816.F32.BF16 R44, R112, R48, RZ ;  /* 0x00000030702c723c */ /* 0x000fe600000418ff */
[----:B------:R-:W-:-:S02]  /*30b0*/  FADD.FTZ R148, R147, R148 ;  /* 0x0000009493947221 */ /* 0x000fc40000010000 */
[----:B------:R-:W-:Y:S01]  /*30c0*/  MUFU.EX2 R149, R149 ;  /* 0x0000009500957308 */ /* 0x000fe20000000800 */
[C---:B------:R-:W-:Y:S06]  /*30d0*/  HMMA.16816.F32.BF16 R52, R112.reuse, R56, RZ ;  /* 0x000000387034723c */ /* 0x040fec00000418ff */
[----:B------:R-:W-:Y:S01]  /*30e0*/  HMMA.16816.F32.BF16 R60, R112, R64, RZ ;  /* 0x00000040703c723c */ /* 0x000fe200000418ff */
[----:B------:R-:W4:Y:S01]  /*30f0*/  MUFU.EX2 R146, R146 ;  /* 0x0000009200927308 */ /* 0x000f220000000800 */
[----:B---3--:R-:W-:-:S04]  /*3100*/  F2FP.BF16.F32.PACK_AB R138, R144, R145 ;  /* 0x00000091908a723e */ /* 0x008fc800000010ff */
[C---:B------:R-:W-:Y:S03]  /*3110*/  HMMA.16816.F32.BF16 R68, R112.reuse, R72, RZ ;  /* 0x000000487044723c */ /* 0x040fe600000418ff */
[----:B------:R-:W-:Y:S03]  /*3120*/  MUFU.EX2 R133, R133 ;  /* 0x0000008500857308 */ /* 0x000fe60000000800 */
[C---:B------:R-:W-:Y:S05]  /*3130*/  HMMA.16816.F32.BF16 R76, R112.reuse, R80, RZ ;  /* 0x00000050704c723c */ /* 0x040fea00000418ff */
[----:B------:R-:W3:Y:S01]  /*3140*/  MUFU.EX2 R0, R0 ;  /* 0x0000000000007308 */ /* 0x000ee20000000800 */
[----:B------:R-:W-:Y:S01]  /*3150*/  HMMA.16816.F32.BF16 R84, R112, R88, RZ ;  /* 0x000000587054723c */ /* 0x000fe200000418ff */
[----:B----4-:R-:W-:Y:S01]  /*3160*/  F2FP.BF16.F32.PACK_AB R137, R146, R149 ;  /* 0x000000959289723e */ /* 0x010fe200000010ff */
[----:B------:R-:W-:-:S04]  /*3170*/  FADD.FTZ R149, R149, R152 ;  /* 0x0000009895957221 */ /* 0x000fc80000010000 */
[----:B-----5:R-:W-:Y:S01]  /*3180*/  HMMA.16816.F32.BF16 R92, R112, R96, RZ ;  /* 0x00000060705c723c */ /* 0x020fe200000418ff */
[----:B------:R-:W-:Y:S01]  /*3190*/  MUFU.EX2 R158, R158 ;  /* 0x0000009e009e7308 */ /* 0x000fe20000000800 */
[----:B------:R-:W-:-:S04]  /*31a0*/  FADD.FTZ R146, R146, R149 ;  /* 0x0000009592927221 */ /* 0x000fc80000010000 */
[C---:B------:R-:W-:Y:S03]  /*31b0*/  HMMA.16816.F32.BF16 R100, R112.reuse, R104, RZ ;  /* 0x000000687064723c */ /* 0x040fe600000418ff */
[----:B------:R-:W4:Y:S01]  /*31c0*/  MUFU.EX2 R159, R159 ;  /* 0x0000009f009f7308 */ /* 0x000f220000000800 */
[----:B---3--:R-:W-:Y:S02]  /*31d0*/  F2FP.BF16.F32.PACK_AB R139, R0, R133 ;  /* 0x00000085008b723e */ /* 0x008fe400000010ff */
[C---:B------:R-:W-:Y:S05]  /*31e0*/  HMMA.16816.F32.BF16 R120, R112.reuse, R108, RZ ;  /* 0x0000006c7078723c */ /* 0x040fea00000418ff */
[----:B------:R-:W-:Y:S01]  /*31f0*/  MUFU.EX2 R160, R160 ;  /* 0x000000a000a07308 */ /* 0x000fe20000000800 */
[C---:B------:R-:W-:Y:S06]  /*3200*/  HMMA.16816.F32.BF16 R124, R112.reuse, R126, RZ ;  /* 0x0000007e707c723c */ /* 0x040fec00000418ff */
[C---:B------:R-:W-:Y:S01]  /*3210*/  HMMA.16816.F32.BF16 R40, R112.reuse, R42, RZ ;  /* 0x0000002a7028723c */ /* 0x040fe200000418ff */
[----:B------:R-:W-:Y:S05]  /*3220*/  MUFU.EX2 R161, R161 ;  /* 0x000000a100a17308 */ /* 0x000fea0000000800 */
[C---:B------:R-:W-:Y:S03]  /*3230*/  HMMA.16816.F32.BF16 R48, R112.reuse, R50, RZ ;  /* 0x000000327030723c */ /* 0x040fe600000418ff */
[----:B------:R-:W-:Y:S03]  /*3240*/  MUFU.EX2 R162, R162 ;  /* 0x000000a200a27308 */ /* 0x000fe60000000800 */
[C---:B------:R-:W-:Y:S05]  /*3250*/  HMMA.16816.F32.BF16 R56, R112.reuse, R58, RZ ;  /* 0x0000003a7038723c */ /* 0x040fea00000418ff */
[----:B------:R-:W3:Y:S01]  /*3260*/  MUFU.EX2 R163, R163 ;  /* 0x000000a300a37308 */ /* 0x000ee20000000800 */
[C---:B------:R-:W-:Y:S06]  /*3270*/  HMMA.16816.F32.BF16 R64, R112.reuse, R66, RZ ;  /* 0x000000427040723c */ /* 0x040fec00000418ff */
[C---:B------:R-:W-:Y:S01]  /*3280*/  HMMA.16816.F32.BF16 R72, R112.reuse, R74, RZ ;  /* 0x0000004a7048723c */ /* 0x040fe200000418ff */
[----:B------:R-:W-:Y:S05]  /*3290*/  MUFU.EX2 R164, R164 ;  /* 0x000000a400a47308 */ /* 0x000fea0000000800 */
[C---:B------:R-:W-:Y:S03]  /*32a0*/  HMMA.16816.F32.BF16 R80, R112.reuse, R82, RZ ;  /* 0x000000527050723c */ /* 0x040fe600000418ff */
[----:B------:R-:W5:Y:S03]  /*32b0*/  MUFU.EX2 R169, R169 ;  /* 0x000000a900a97308 */ /* 0x000f660000000800 */
[C---:B------:R-:W-:Y:S05]  /*32c0*/  HMMA.16816.F32.BF16 R88, R112.reuse, R90, RZ ;  /* 0x0000005a7058723c */ /* 0x040fea00000418ff */
[----:B------:R-:W-:Y:S01]  /*32d0*/  MUFU.EX2 R174, R174 ;  /* 0x000000ae00ae7308 */ /* 0x000fe20000000800 */
[C---:B------:R-:W-:Y:S06]  /*32e0*/  HMMA.16816.F32.BF16 R96, R112.reuse, R98, RZ ;  /* 0x000000627060723c */ /* 0x040fec00000418ff */
[C---:B------:R-:W-:Y:S01]  /*32f0*/  HMMA.16816.F32.BF16 R104, R112.reuse, R106, RZ ;  /* 0x0000006a7068723c */ /* 0x040fe200000418ff */
[----:B------:R-:W5:Y:S05]  /*3300*/  MUFU.EX2 R177, R177 ;  /* 0x000000b100b17308 */ /* 0x000f6a0000000800 */
[C---:B------:R-:W-:Y:S03]  /*3310*/  HMMA.16816.F32.BF16 R108, R112.reuse, R110, RZ ;  /* 0x0000006e706c723c */ /* 0x040fe600000418ff */
[----:B------:R-:W-:Y:S03]  /*3320*/  MUFU.EX2 R170, R170 ;  /* 0x000000aa00aa7308 */ /* 0x000fe60000000800 */
[C---:B-1----:R-:W-:Y:S05]  /*3330*/  HMMA.16816.F32.BF16 R116, R112.reuse, R16, RZ ;  /* 0x000000107074723c */ /* 0x042fea00000418ff */
[----:B------:R-:W-:Y:S01]  /*3340*/  MUFU.EX2 R223, R223 ;  /* 0x000000df00df7308 */ /* 0x000fe20000000800 */
[----:B------:R-:W-:Y:S01]  /*3350*/  HMMA.16816.F32.BF16 R112, R112, R18, RZ ;  /* 0x000000127070723c */ /* 0x000fe200000418ff */
[----:B------:R-:W1:Y:S05]  /*3360*/  LDSM.16.MT88.4 R16, [R192+0x14800] ;  /* 0x01480000c010783b */ /* 0x000e6a0000004200 */
[C---:B--2---:R-:W-:Y:S01]  /*3370*/  HMMA.16816.F32.BF16 R44, R136.reuse, R12, R44 ;  /* 0x0000000c882c723c */ /* 0x044fe2000004182c */
[----:B------:R-:W-:Y:S05]  /*3380*/  MUFU.EX2 R168, R168 ;  /* 0x000000a800a87308 */ /* 0x000fea0000000800 */
[C---:B------:R-:W-:Y:S01]  /*3390*/  HMMA.16816.F32.BF16 R48, R136.reuse, R14, R48 ;  /* 0x0000000e8830723c */ /* 0x040fe20000041830 */
[----:B------:R-:W2:Y:S02]  /*33a0*/  LDSM.16.MT88.4 R12, [R196+0x16800] ;  /* 0x01680000c40c783b */ /* 0x000ea40000004200 */
[----:B------:R-:W5:Y:S03]  /*33b0*/  MUFU.EX2 R171, R171 ;  /* 0x000000ab00ab7308 */ /* 0x000f660000000800 */
[C---:B------:R-:W-:Y:S05]  /*33c0*/  HMMA.16816.F32.BF16 R68, R136.reuse, R8, R68 ;  /* 0x000000088844723c */ /* 0x040fea0000041844 */
[----:B------:R-:W-:Y:S01]  /*33d0*/  MUFU.EX2 R167, R167 ;  /* 0x000000a700a77308 */ /* 0x000fe20000000800 */
[C---:B------:R-:W-:Y:S01]  /*33e0*/  HMMA.16816.F32.BF16 R72, R136.reuse, R10, R72 ;  /* 0x0000000a8848723c */ /* 0x040fe20000041848 */
[----:B------:R-:W4:Y:S05]  /*33f0*/  LDSM.16.MT88.4 R8, [R194+0x16800] ;  /* 0x01680000c208783b */ /* 0x000f2a0000004200 */
[C---:B------:R-:W-:Y:S01]  /*3400*/  HMMA.16816.F32.BF16 R76, R136.reuse, R4, R76 ;  /* 0x00000004884c723c */ /* 0x040fe2000004184c */
[----:B------:R-:W5:Y:S05]  /*3410*/  MUFU.EX2 R166, R166 ;  /* 0x000000a600a67308 */ /* 0x000f6a0000000800 */
[C---:B------:R-:W-:Y:S01]  /*3420*/  HMMA.16816.F32.BF16 R80, R136.reuse, R6, R80 ;  /* 0x000000068850723c */ /* 0x040fe20000041850 */
[----:B------:R-:W3:Y:S05]  /*3430*/  LDSM.16.MT88.4 R4, [R193+0x16800] ;  /* 0x01680000c104783b */ /* 0x000eea0000004200 */
[C---:B-1----:R-:W-:Y:S06]  /*3440*/  HMMA.16816.F32.BF16 R84, R136.reuse, R16, R84 ;  /* 0x000000108854723c */ /* 0x042fec0000041854 */
[C---:B------:R-:W-:Y:S01]  /*3450*/  HMMA.16816.F32.BF16 R88, R136.reuse, R18, R88 ;  /* 0x000000128858723c */ /* 0x040fe20000041858 */
[----:B------:R-:W1:Y:S05]  /*3460*/  LDSM.16.MT88.4 R16, [R193+0x13000] ;  /* 0x01300000c110783b */ /* 0x000e6a0000004200 */
[C---:B------:R-:W-:Y:S06]  /*3470*/  HMMA.16816.F32.BF16 R52, R136.reuse, R24, R52 ;  /* 0x000000188834723c */ /* 0x040fec0000041834 */
[C---:B------:R-:W-:Y:S01]  /*3480*/  HMMA.16816.F32.BF16 R56, R136.reuse, R26, R56 ;  /* 0x0000001a8838723c */ /* 0x040fe20000041838 */
[----:B------:R-:W1:Y:S05]  /*3490*/  LDSM.16.MT88.4 R24, [R196+0x13000] ;  /* 0x01300000c418783b */ /* 0x000e6a0000004200 */
[C---:B------:R-:W-:Y:S06]  /*34a0*/  HMMA.16816.F32.BF16 R60, R136.reuse, R20, R60 ;  /* 0x00000014883c723c */ /* 0x040fec000004183c */
[C---:B------:R-:W-:Y:S01]  /*34b0*/  HMMA.16816.F32.BF16 R64, R136.reuse, R22, R64 ;  /* 0x000000168840723c */ /* 0x040fe20000041840 */
[----:B------:R-:W1:Y:S05]  /*34c0*/  LDSM.16.MT88.4 R20, [R196+0x15000] ;  /* 0x01500000c414783b */ /* 0x000e6a0000004200 */
[C---:B--2---:R-:W-:Y:S06]  /*34d0*/  HMMA.16816.F32.BF16 R92, R136.reuse, R12, R92 ;  /* 0x0000000c885c723c */ /* 0x044fec000004185c */
[C---:B------:R-:W-:Y:S01]  /*34e0*/  HMMA.16816.F32.BF16 R96, R136.reuse, R14, R96 ;  /* 0x0000000e8860723c */ /* 0x040fe20000041860 */
[----:B------:R-:W2:Y:S05]  /*34f0*/  LDSM.16.MT88.4 R12, [R194+0x15000] ;  /* 0x01500000c20c783b */ /* 0x000eaa0000004200 */
[C---:B----4-:R-:W-:Y:S06]  /*3500*/  HMMA.16816.F32.BF16 R100, R136.reuse, R8, R100 ;  /* 0x000000088864723c */ /* 0x050fec0000041864 */
[C---:B------:R-:W-:Y:S01]  /*3510*/  HMMA.16816.F32.BF16 R104, R136.reuse, R10, R104 ;  /* 0x0000000a8868723c */ /* 0x040fe20000041868 */
[----:B------:R-:W4:Y:S05]  /*3520*/  LDSM.16.MT88.4 R8, [R193+0x15000] ;  /* 0x01500000c108783b */ /* 0x000f2a0000004200 */
[C---:B---3--:R-:W-:Y:S06]  /*3530*/  HMMA.16816.F32.BF16 R120, R136.reuse, R4, R120 ;  /* 0x000000048878723c */ /* 0x048fec0000041878 */
[----:B------:R-:W-:Y:S01]  /*3540*/  HMMA.16816.F32.BF16 R108, R136, R6, R108 ;  /* 0x00000006886c723c */ /* 0x000fe2000004186c */
[----:B------:R-:W-:-:S02]  /*3550*/  F2FP.BF16.F32.PACK_AB R4, R159, R158 ;  /* 0x0000009e9f04723e */ /* 0x000fc400000010ff */
[----:B------:R-:W-:-:S03]  /*3560*/  F2FP.BF16.F32.PACK_AB R5, R163, R162 ;  /* 0x000000a2a305723e */ /* 0x000fc600000010ff */
[----:B------:R-:W-:Y:S01]  /*3570*/  HMMA.16816.F32.BF16 R128, R136, R32, R128 ;  /* 0x000000208880723c */ /* 0x000fe20000041880 */
[----:B------:R-:W-:Y:S02]  /*3580*/  F2FP.BF16.F32.PACK_AB R6, R161, R160 ;  /* 0x000000a0a106723e */ /* 0x000fe400000010ff */
[----:B-----5:R-:W-:-:S03]  /*3590*/  F2FP.BF16.F32.PACK_AB R7, R169, R164 ;  /* 0x000000a4a907723e */ /* 0x020fc600000010ff */
[----:B------:R-:W-:Y:S01]  /*35a0*/  HMMA.16816.F32.BF16 R124, R136, R34, R124 ;  /* 0x00000022887c723c */ /* 0x000fe2000004187c */
[----:B------:R-:W-:Y:S05]  /*35b0*/  LDSM.16.MT88.4 R32, [R194+0x13000] ;  /* 0x01300000c220783b */ /* 0x000fea0000004200 */
[C---:B-1----:R-:W-:Y:S06]  /*35c0*/  HMMA.16816.F32.BF16 R44, R4.reuse, R16, R44 ;  /* 0x00000010042c723c */ /* 0x042fec000004182c */
[----:B------:R-:W-:Y:S01]  /*35d0*/  HMMA.16816.F32.BF16 R48, R4, R18, R48 ;  /* 0x000000120430723c */ /* 0x000fe20000041830 */
[----:B------:R-:W1:Y:S05]  /*35e0*/  LDSM.16.MT88.4 R16, [R196+0x17000] ;  /* 0x01700000c410783b */ /* 0x000e6a0000004200 */
[C---:B------:R-:W-:Y:S06]  /*35f0*/  HMMA.16816.F32.BF16 R36, R136.reuse, R28, R36 ;  /* 0x0000001c8824723c */ /* 0x040fec0000041824 */
[----:B------:R-:W-:Y:S01]  /*3600*/  HMMA.16816.F32.BF16 R40, R136, R30, R40 ;  /* 0x0000001e8828723c */ /* 0x000fe20000041828 */
[----:B------:R-:W3:Y:S05]  /*3610*/  LDSM.16.MT88.4 R28, [R192+0x13000] ;  /* 0x01300000c01c783b */ /* 0x000eea0000004200 */
[C---:B------:R-:W-:Y:S06]  /*3620*/  HMMA.16816.F32.BF16 R128, R4.reuse, R24, R128 ;  /* 0x000000180480723c */ /* 0x040fec0000041880 */
[C---:B------:R-:W-:Y:S01]  /*3630*/  HMMA.16816.F32.BF16 R124, R4.reuse, R26, R124 ;  /* 0x0000001a047c723c */ /* 0x040fe2000004187c */
[----:B------:R-:W5:Y:S05]  /*3640*/  LDSM.16.MT88.4 R24, [R192+0x15000] ;  /* 0x01500000c018783b */ /* 0x000f6a0000004200 */
[C---:B------:R-:W-:Y:S06]  /*3650*/  HMMA.16816.F32.BF16 R60, R4.reuse, R20, R60 ;  /* 0x00000014043c723c */ /* 0x040fec000004183c */
[C---:B------:R-:W-:Y:S01]  /*3660*/  HMMA.16816.F32.BF16 R64, R4.reuse, R22, R64 ;  /* 0x000000160440723c */ /* 0x040fe20000041840 */
[----:B------:R-:W-:Y:S05]  /*3670*/  LDSM.16.MT88.4 R20, [R192+0x17000] ;  /* 0x01700000c014783b */ /* 0x000fea0000004200 */
[C---:B--2---:R-:W-:Y:S06]  /*3680*/  HMMA.16816.F32.BF16 R68, R4.reuse, R12, R68 ;  /* 0x0000000c0444723c */ /* 0x044fec0000041844 */
[C---:B------:R-:W-:Y:S01]  /*3690*/  HMMA.16816.F32.BF16 R72, R4.reuse, R14, R72 ;  /* 0x0000000e0448723c */ /* 0x040fe20000041848 */
[----:B------:R-:W2:Y:S05]  /*36a0*/  LDSM.16.MT88.4 R12, [R194+0x17000] ;  /* 0x01700000c20c783b */ /* 0x000eaa0000004200 */
[C---:B----4-:R-:W-:Y:S06]  /*36b0*/  HMMA.16816.F32.BF16 R76, R4.reuse, R8, R76 ;  /* 0x00000008044c723c */ /* 0x050fec000004184c */
[C---:B------:R-:W-:Y:S01]  /*36c0*/  HMMA.16816.F32.BF16 R80, R4.reuse, R10, R80 ;  /* 0x0000000a0450723c */ /* 0x040fe20000041850 */
[----:B------:R-:W4:Y:S05]  /*36d0*/  LDSM.16.MT88.4 R8, [R193+0x17000] ;  /* 0x01700000c108783b */ /* 0x000f2a0000004200 */
[C---:B-1----:R-:W-:Y:S06]  /*36e0*/  HMMA.16816.F32.BF16 R92, R4.reuse, R16, R92 ;  /* 0x00000010045c723c */ /* 0x042fec000004185c */
[----:B------:R-:W-:Y:S01]  /*36f0*/  HMMA.16816.F32.BF16 R96, R4, R18, R96 ;  /* 0x000000120460723c */ /* 0x000fe20000041860 */
[----:B------:R-:W1:Y:S05]  /*3700*/  LDSM.16.MT88.4 R16, [R196+0x13800] ;  /* 0x01380000c410783b */ /* 0x000e6a0000004200 */
[C---:B------:R-:W-:Y:S06]  /*3710*/  HMMA.16816.F32.BF16 R116, R136.reuse, R140, R116 ;  /* 0x0000008c8874723c */ /* 0x040fec0000041874 */
[----:B------:R-:W-:Y:S01]  /*3720*/  HMMA.16816.F32.BF16 R112, R136, R142, R112 ;  /* 0x0000008e8870723c */ /* 0x000fe20000041870 */
[----:B------:R-:W-:Y:S04]  /*3730*/  LDSM.16.MT88.4 R140, [R194+0x13800] ;  /* 0x01380000c28c783b */ /* 0x000fe80000004200 */
[----:B------:R-:W-:Y:S01]  /*3740*/  LDSM.16.MT88.4 R136, [R193+0x13800] ;  /* 0x01380000c188783b */ /* 0x000fe20000004200 */
[C---:B------:R-:W-:Y:S06]  /*3750*/  HMMA.16816.F32.BF16 R36, R4.reuse, R32, R36 ;  /* 0x000000200424723c */ /* 0x040fec0000041824 */
[C---:B------:R-:W-:Y:S01]  /*3760*/  HMMA.16816.F32.BF16 R40, R4.reuse, R34, R40 ;  /* 0x000000220428723c */ /* 0x040fe20000041828 */
[----:B------:R-:W-:Y:S05]  /*3770*/  LDSM.16.MT88.4 R32, [R196+0x15800] ;  /* 0x01580000c420783b */ /* 0x000fea0000004200 */
[C---:B---3--:R-:W-:Y:S06]  /*3780*/  HMMA.16816.F32.BF16 R52, R4.reuse, R28, R52 ;  /* 0x0000001c0434723c */ /* 0x048fec0000041834 */
[C---:B------:R-:W-:Y:S01]  /*3790*/  HMMA.16816.F32.BF16 R56, R4.reuse, R30, R56 ;  /* 0x0000001e0438723c */ /* 0x040fe20000041838 */
[----:B------:R-:W-:Y:S05]  /*37a0*/  LDSM.16.MT88.4 R28, [R194+0x15800] ;  /* 0x01580000c21c783b */ /* 0x000fea0000004200 */
[C---:B-----5:R-:W-:Y:S06]  /*37b0*/  HMMA.16816.F32.BF16 R84, R4.reuse, R24, R84 ;  /* 0x000000180454723c */ /* 0x060fec0000041854 */
[C---:B------:R-:W-:Y:S01]  /*37c0*/  HMMA.16816.F32.BF16 R88, R4.reuse, R26, R88 ;  /* 0x0000001a0458723c */ /* 0x040fe20000041858 */
[----:B------:R-:W-:Y:S05]  /*37d0*/  LDSM.16.MT88.4 R24, [R193+0x15800] ;  /* 0x01580000c118783b */ /* 0x000fea0000004200 */
[C---:B--2---:R-:W-:Y:S06]  /*37e0*/  HMMA.16816.F32.BF16 R100, R4.reuse, R12, R100 ;  /* 0x0000000c0464723c */ /* 0x044fec0000041864 */
[C---:B------:R-:W-:Y:S01]  /*37f0*/  HMMA.16816.F32.BF16 R104, R4.reuse, R14, R104 ;  /* 0x0000000e0468723c */ /* 0x040fe20000041868 */
[----:B------:R-:W2:Y:S05]  /*3800*/  LDSM.16.MT88.4 R12, [R192+0x13800] ;  /* 0x01380000c00c783b */ /* 0x000eaa0000004200 */
[C---:B----4-:R-:W-:Y:S06]  /*3810*/  HMMA.16816.F32.BF16 R120, R4.reuse, R8, R120 ;  /* 0x000000080478723c */ /* 0x050fec0000041878 */
[C---:B------:R-:W-:Y:S01]  /*3820*/  HMMA.16816.F32.BF16 R108, R4.reuse, R10, R108 ;  /* 0x0000000a046c723c */ /* 0x040fe2000004186c */
[----:B------:R-:W3:Y:S05]  /*3830*/  LDSM.16.MT88.4 R8, [R192+0x15800] ;  /* 0x01580000c008783b */ /* 0x000eea0000004200 */
[C---:B------:R-:W-:Y:S06]  /*3840*/  HMMA.16816.F32.BF16 R116, R4.reuse, R20, R116 ;  /* 0x000000140474723c */ /* 0x040fec0000041874 */
[----:B------:R-:W-:Y:S01]  /*3850*/  HMMA.16816.F32.BF16 R112, R4, R22, R112 ;  /* 0x000000160470723c */ /* 0x000fe20000041870 */
[----:B------:R-:W-:Y:S06]  /*3860*/  LDSM.16.MT88.4 R20, [R196+0x17800] ;  /* 0x01780000c414783b */ /* 0x000fec0000004200 */
[----:B------:R-:W-:-:S02]  /*3870*/  F2FP.BF16.F32.PACK_AB R4, R177, R174 ;  /* 0x000000aeb104723e */ /* 0x000fc400000010ff */
[----:B------:R-:W-:Y:S02]  /*3880*/  F2FP.BF16.F32.PACK_AB R5, R171, R168 ;  /* 0x000000a8ab05723e */ /* 0x000fe400000010ff */
[----:B------:R-:W-:Y:S02]  /*3890*/  F2FP.BF16.F32.PACK_AB R6, R223, R170 ;  /* 0x000000aadf06723e */ /* 0x000fe400000010ff */
[----:B------:R-:W-:-:S07]  /*38a0*/  F2FP.BF16.F32.PACK_AB R7, R166, R167 ;  /* 0x000000a7a607723e */ /* 0x000fce00000010ff */
[C---:B-1----:R-:W-:Y:S06]  /*38b0*/  HMMA.16816.F32.BF16 R128, R4.reuse, R16, R128 ;  /* 0x000000100480723c */ /* 0x042fec0000041880 */
[C---:B------:R-:W-:Y:S01]  /*38c0*/  HMMA.16816.F32.BF16 R124, R4.reuse, R18, R124 ;  /* 0x00000012047c723c */ /* 0x040fe2000004187c */
[----:B------:R-:W1:Y:S05]  /*38d0*/  LDSM.16.MT88.4 R16, [R194+0x17800] ;  /* 0x01780000c210783b */ /* 0x000e6a0000004200 */
[C---:B--2---:R-:W-:Y:S06]  /*38e0*/  HMMA.16816.F32.BF16 R52, R4.reuse, R12, R52 ;  /* 0x0000000c0434723c */ /* 0x044fec0000041834 */
[C---:B------:R-:W-:Y:S01]  /*38f0*/  HMMA.16816.F32.BF16 R56, R4.reuse, R14, R56 ;  /* 0x0000000e0438723c */ /* 0x040fe20000041838 */
[----:B------:R-:W2:Y:S05]  /*3900*/  LDSM.16.MT88.4 R12, [R193+0x17800] ;  /* 0x01780000c10c783b */ /* 0x000eaa0000004200 */
[C---:B---3--:R-:W-:Y:S06]  /*3910*/  HMMA.16816.F32.BF16 R84, R4.reuse, R8, R84 ;  /* 0x000000080454723c */ /* 0x048fec0000041854 */
[C---:B------:R-:W-:Y:S01]  /*3920*/  HMMA.16816.F32.BF16 R88, R4.reuse, R10, R88 ;  /* 0x0000000a0458723c */ /* 0x040fe20000041858 */
[----:B------:R-:W3:Y:S05]  /*3930*/  LDSM.16.MT88.4 R8, [R192+0x17800] ;  /* 0x01780000c008783b */ /* 0x000eea0000004200 */
[C---:B------:R-:W-:Y:S06]  /*3940*/  HMMA.16816.F32.BF16 R36, R4.reuse, R140, R36 ;  /* 0x0000008c0424723c */ /* 0x040fec0000041824 */
[C---:B------:R-:W-:Y:S06]  /*3950*/  HMMA.16816.F32.BF16 R40, R4.reuse, R142, R40 ;  /* 0x0000008e0428723c */ /* 0x040fec0000041828 */
[C---:B-1----:R-:W-:Y:S06]  /*3960*/  HMMA.16816.F32.BF16 R100, R4.reuse, R16, R100 ;  /* 0x000000100464723c */ /* 0x042fec0000041864 */
[----:B------:R-:W-:Y:S01]  /*3970*/  HMMA.16816.F32.BF16 R104, R4, R18, R104 ;  /* 0x000000120468723c */ /* 0x000fe20000041868 */
[----:B------:R-:W-:-:S04]  /*3980*/  FADD.FTZ R17, R145, R148 ;  /* 0x0000009491117221 */ /* 0x000fc80000010000 */
[----:B------:R-:W-:Y:S01]  /*3990*/  FADD.FTZ R17, R144, R17 ;  /* 0x0000001190117221 */ /* 0x000fe20000010000 */
[C---:B------:R-:W-:Y:S01]  /*39a0*/  HMMA.16816.F32.BF16 R44, R4.reuse, R136, R44 ;  /* 0x00000088042c723c */ /* 0x040fe2000004182c */
[----:B------:R-:W-:Y:S02]  /*39b0*/  FADD.FTZ R19, R133, R146 ;  /* 0x0000009285137221 */ /* 0x000fe40000010000 */
[----:B------:R-:W-:Y:S02]  /*39c0*/  FADD.FTZ R158, R158, R17 ;  /* 0x000000119e9e7221 */ /* 0x000fe40000010000 */
[----:B------:R-:W-:Y:S01]  /*39d0*/  FADD.FTZ R19, R0, R19 ;  /* 0x0000001300137221 */ /* 0x000fe20000010000 */
[----:B------:R-:W-:Y:S01]  /*39e0*/  HMMA.16816.F32.BF16 R48, R4, R138, R48 ;  /* 0x0000008a0430723c */ /* 0x000fe20000041830 */
[----:B------:R-:W-:Y:S02]  /*39f0*/  FADD.FTZ R159, R159, R158 ;  /* 0x0000009e9f9f7221 */ /* 0x000fe40000010000 */
[----:B------:R-:W-:-:S02]  /*3a00*/  FADD.FTZ R162, R162, R19 ;  /* 0x00000013a2a27221 */ /* 0x000fc40000010000 */
        /* <DEDUP_REMOVED lines=15> */
[----:B------:R-:W-:-:S03]  /*3b00*/  FADD.FTZ R167, R167, R0 ;  /* 0x00000000a7a77221 */ /* 0x000fc60000010000 */
[----:B------:R-:W-:Y:S01]  /*3b10*/  HMMA.16816.F32.BF16 R76, R4, R24, R76 ;  /* 0x00000018044c723c */ /* 0x000fe2000004184c */
[----:B------:R-:W-:-:S05]  /*3b20*/  FADD.FTZ R221, R166, R167 ;  /* 0x000000a7a6dd7221 */ /* 0x000fca0000010000 */
[C---:B------:R-:W-:Y:S06]  /*3b30*/  HMMA.16816.F32.BF16 R80, R4.reuse, R26, R80 ;  /* 0x0000001a0450723c */ /* 0x040fec0000041850 */
[C---:B------:R-:W-:Y:S06]  /*3b40*/  HMMA.16816.F32.BF16 R92, R4.reuse, R20, R92 ;  /* 0x00000014045c723c */ /* 0x040fec000004185c */
[C---:B------:R-:W-:Y:S06]  /*3b50*/  HMMA.16816.F32.BF16 R96, R4.reuse, R22, R96 ;  /* 0x000000160460723c */ /* 0x040fec0000041860 */
[C---:B--2---:R-:W-:Y:S06]  /*3b60*/  HMMA.16816.F32.BF16 R120, R4.reuse, R12, R120 ;  /* 0x0000000c0478723c */ /* 0x044fec0000041878 */
[C---:B------:R-:W-:Y:S06]  /*3b70*/  HMMA.16816.F32.BF16 R108, R4.reuse, R14, R108 ;  /* 0x0000000e046c723c */ /* 0x040fec000004186c */
[C---:B---3--:R-:W-:Y:S06]  /*3b80*/  HMMA.16816.F32.BF16 R116, R4.reuse, R8, R116 ;  /* 0x000000080474723c */ /* 0x048fec0000041874 */
[----:B------:R-:W-:Y:S01]  /*3b90*/  HMMA.16816.F32.BF16 R112, R4, R10, R112 ;  /* 0x0000000a0470723c */ /* 0x000fe20000041870 */
[----:B------:R-:W-:-:S08]  /*3ba0*/  NOP ;  /* 0x0000000000007918 */ /* 0x000fd00000000000 */
[----:B------:R-:W-:-:S15]  /*3bb0*/  @!P0 BRA `(.L_x_6) ;  /* 0x0000002400c48947 */ /* 0x000fde0003800000 */
[C---:B------:R-:W-:Y:S01]  /*3bc0*/  SHF.L.U64.HI R211, R134.reuse, 0x6, R135 ;  /* 0x0000000686d37819 */ /* 0x040fe20000010287 */
[----:B------:R-:W-:Y:S01]  /*3bd0*/  IMAD.SHL.U32 R218, R134, 0x40, RZ ;  /* 0x0000004086da7824 */ /* 0x000fe200078e00ff */
[----:B------:R-:W-:Y:S01]  /*3be0*/  LEA.HI.SX32 R219, R2, 0xfffffffe, 0x1a ;  /* 0xfffffffe02db7811 */ /* 0x000fe200078fd2ff */
[----:B------:R-:W-:Y:S01]  /*3bf0*/  IMAD.MOV.U32 R133, RZ, RZ, R132 ;  /* 0x000000ffff857224 */ /* 0x000fe200078e0084 */
[----:B------:R-:W-:Y:S01]  /*3c00*/  MOV R0, R3 ;  /* 0x0000000300007202 */ /* 0x000fe20000000f00 */
[----:B------:R-:W-:Y:S01]  /*3c10*/  ULDC UR4, c[0x0][0x2ec] ;  /* 0x0000bb0000047ab9 */ /* 0x000fe20000000800 */
[----:B------:R-:W-:Y:S01]  /*3c20*/  ULDC.64 UR12, c[0x0][0x250] ;  /* 0x00009400000c7ab9 */ /* 0x000fe20000000a00 */
[----:B------:R-:W-:Y:S01]  /*3c30*/  ULDC.64 UR6, c[0x0][0x218] ;  /* 0x0000860000067ab9 */ /* 0x000fe20000000a00 */
[----:B------:R-:W-:Y:S01]  /*3c40*/  ULDC.64 UR8, c[0x0][0x248] ;  /* 0x0000920000087ab9 */ /* 0x000fe20000000a00 */
[----:B------:R-:W-:Y:S01]  /*3c50*/  ULDC.64 UR10, c[0x0][0x220] ;  /* 0x00008800000a7ab9 */ /* 0x000fe20000000a00 */
[----:B------:R-:W-:Y:S05]  /*3c60*/  BRA `(.L_x_7) ;  /* 0x00000000005c7947 */ /* 0x000fea0003800000 */
.L_x_9:
[----:B------:R-:W-:Y:S04]  /*3c70*/  VIADD R132, R219, 0xffffffff ;  /* 0xffffffffdb847836 */ /* 0x000fe80000000000 */
[C---:B------:R-:W-:Y:S01]  /*3c80*/  IMAD.WIDE.U32 R134, R132.reuse, UR8, RZ ;  /* 0x0000000884867c25 */ /* 0x040fe2000f8e00ff */
[----:B------:R-:W-:Y:S05]  /*3c90*/  SHF.R.S32.HI R3, RZ, 0x1f, R132 ;  /* 0x0000001fff037819 */ /* 0x000fea0000011484 */
[----:B------:R-:W-:Y:S04]  /*3ca0*/  IMAD R3, R3, UR8, RZ ;  /* 0x0000000803037c24 */ /* 0x000fe8000f8e02ff */
[----:B------:R-:W-:Y:S01]  /*3cb0*/  IMAD R3, R132, UR9, R3 ;  /* 0x0000000984037c24 */ /* 0x000fe2000f8e0203 */
[----:B------:R-:W-:Y:S03]  /*3cc0*/  LEA R132, P1, R134, R214, 0x6 ;  /* 0x000000d686847211 */ /* 0x000fe600078230ff */
[----:B------:R-:W-:Y:S01]  /*3cd0*/  IMAD.IADD R3, R135, 0x1, R3 ;  /* 0x0000000187037824 */ /* 0x000fe200078e0203 */
[----:B------:R-:W-:Y:S04]  /*3ce0*/  LEA R136, P2, R132, UR6, 0x1 ;  /* 0x0000000684887c11 */ /* 0x000fe8000f8408ff */
[----:B------:R-:W-:Y:S02]  /*3cf0*/  LEA.HI.X R3, R134, R217, R3, 0x6, P1 ;  /* 0x000000d986037211 */ /* 0x000fe400008f3403 */
[----:B------:R-:W-:Y:S02]  /*3d00*/  IADD3 R134, P1, R206, R136, RZ ;  /* 0x00000088ce867210 */ /* 0x000fe40007f3e0ff */
[----:B------:R-:W-:Y:S05]  /*3d10*/  LEA.HI.X R137, R132, UR7, R3, 0x1, P2 ;  /* 0x0000000784897c11 */ /* 0x000fea00090f0c03 */
[----:B------:R-:W-:Y:S01]  /*3d20*/  @!PT LDS RZ, [RZ] ;  /* 0x00000000fffff984 */ /* 0x000fe20000000800 */
[----:B------:R-:W-:Y:S01]  /*3d30*/  @!PT LDS RZ, [RZ] ;  /* 0x00000000fffff984 */ /* 0x000fe20000000800 */
[----:B------:R-:W-:Y:S01]  /*3d40*/  @!PT LDS RZ, [RZ] ;  /* 0x00000000fffff984 */ /* 0x000fe20000000800 */
[----:B------:R1:W-:Y:S01]  /*3d50*/  LDGSTS.E.BYPASS.LTC128B.128 [R209+0xc000], desc[UR14][R136.64] ;  /* 0x0c00000088d17fae */ /* 0x0003e2000b901d4e */
[----:B------:R-:W-:Y:S03]  /*3d60*/  IMAD.X R135, R205, 0x1, R137, P1 ;  /* 0x00000001cd877824 */ /* 0x000fe600008e0689 */
[----:B------:R1:W-:Y:S04]  /*3d70*/  LDGSTS.E.BYPASS.LTC128B.128 [R209+0xe000], desc[UR14][R136.64+0x80] ;  /* 0x0e00008088d17fae */ /* 0x0003e8000b901d4e */
[----:B------:R1:W-:Y:S04]  /*3d80*/  LDGSTS.E.BYPASS.LTC128B.128 [R209+0x10000], desc[UR14][R136.64+0x100] ;  /* 0x1000010088d17fae */ /* 0x0003e8000b901d4e */
[----:B------:R1:W-:Y:S04]  /*3d90*/  LDGSTS.E.BYPASS.LTC128B.128 [R209+0xd000], desc[UR14][R134.64] ;  /* 0x0d00000086d17fae */ /* 0x0003e8000b901d4e */
[----:B------:R1:W-:Y:S04]  /*3da0*/  LDGSTS.E.BYPASS.LTC128B.128 [R209+0xf000], desc[UR14][R134.64+0x80] ;  /* 0x0f00008086d17fae */ /* 0x0003e8000b901d4e */
[----:B------:R1:W-:Y:S04]  /*3db0*/  LDGSTS.E.BYPASS.LTC128B.128 [R209+0x11000], desc[UR14][R134.64+0x100] ;  /* 0x1100010086d17fae */ /* 0x0003e8000b901d4e */
[----:B------:R-:W0:Y:S01]  /*3dc0*/  LDGDEPBAR ;  /* 0x00000000000079af */ /* 0x000e220000000000 */
[----:B------:R-:W-:Y:S05]  /*3dd0*/  BRA `(.L_x_8) ;  /* 0x0000000c00587947 */ /* 0x000fea0003800000 */
.L_x_7:
[----:B------:R-:W-:Y:S01]  /*3de0*/  SHF.R.S32.HI R2, RZ, 0x1f, R219 ;  /* 0x0000001fff027819 */ /* 0x000fe200000114db */
[----:B------:R-:W-:Y:S04]  /*3df0*/  DEPBAR.LE SB0, 0x0 ;  /* 0x000080000000791a */ /* 0x000fe80000000000 */
[----:B------:R-:W-:Y:S01]  /*3e00*/  BAR.SYNC.DEFER_BLOCKING 0x0 ;  /* 0x0000000000007b1d */ /* 0x000fe20000010000 */
[----:B------:R-:W-:Y:S02]  /*3e10*/  IMAD R2, R2, UR12, RZ ;  /* 0x0000000c02027c24 */ /* 0x000fe4000f8e02ff */
[C---:B------:R-:W-:Y:S04]  /*3e20*/  IMAD.WIDE.U32 R134, R219.reuse, UR12, RZ ;  /* 0x0000000cdb867c25 */ /* 0x040fe8000f8e00ff */
[----:B------:R-:W-:Y:S01]  /*3e30*/  IMAD R2, R219, UR13, R2 ;  /* 0x0000000ddb027c24 */ /* 0x000fe2000f8e0202 */
[C---:B------:R-:W-:Y:S03]  /*3e40*/  LEA R3, P0, R134.reuse, R212, 0x6 ;  /* 0x000000d486037211 */ /* 0x040fe600078030ff */
[----:B------:R-:W-:Y:S01]  /*3e50*/  IMAD.IADD R2, R135, 0x1, R2 ;  /* 0x0000000187027824 */ /* 0x000fe200078e0202 */
[C---:B------:R-:W-:Y:S04]  /*3e60*/  LEA R224, P1, R3.reuse, UR10, 0x1 ;  /* 0x0000000a03e07c11 */ /* 0x040fe8000f8208ff */
[----:B------:R-:W-:Y:S02]  /*3e70*/  LEA.HI.X R2, R134, R203, R2, 0x6, P0 ;  /* 0x000000cb86027211 */ /* 0x000fe400000f3402 */
[----:B------:R-:W-:Y:S02]  /*3e80*/  IADD3 R134, P0, R218, R224, RZ ;  /* 0x000000e0da867210 */ /* 0x000fe40007f1e0ff */
[----:B------:R-:W-:Y:S05]  /*3e90*/  LEA.HI.X R225, R3, UR11, R2, 0x1, P1 ;  /* 0x0000000b03e17c11 */ /* 0x000fea00088f0c02 */
[----:B------:R-:W-:Y:S01]  /*3ea0*/  @!PT LDS RZ, [RZ] ;  /* 0x00000000fffff984 */ /* 0x000fe20000000800 */
[----:B------:R-:W-:Y:S01]  /*3eb0*/  @!PT LDS RZ, [RZ] ;  /* 0x00000000fffff984 */ /* 0x000fe20000000800 */
[----:B------:R-:W-:Y:S01]  /*3ec0*/  @!PT LDS RZ, [RZ] ;  /* 0x00000000fffff984 */ /* 0x000fe20000000800 */
[----:B------:R-:W-:Y:S01]  /*3ed0*/  LDGSTS.E.BYPASS.LTC128B.128 [R209+0x12000], desc[UR14][R224.64] ;  /* 0x12000000e0d17fae */ /* 0x000fe2000b901d4e */
[----:B------:R-:W-:Y:S01]  /*3ee0*/  IMAD.X R135, R211, 0x1, R225, P0 ;  /* 0x00000001d3877824 */ /* 0x000fe200000e06e1 */
[----:B------:R-:W-:Y:S02]  /*3ef0*/  ISETP.GT.AND P0, PT, R219, RZ, PT ;  /* 0x000000ffdb00720c */ /* 0x000fe40003f04270 */
[----:B------:R-:W-:Y:S04]  /*3f00*/  LDGSTS.E.BYPASS.LTC128B.128 [R209+0x14000], desc[UR14][R224.64+0x80] ;  /* 0x14000080e0d17fae */ /* 0x000fe8000b901d4e */
[----:B------:R-:W-:Y:S04]  /*3f10*/  LDGSTS.E.BYPASS.LTC128B.128 [R209+0x16000], desc[UR14][R224.64+0x100] ;  /* 0x16000100e0d17fae */ /* 0x000fe8000b901d4e */
[----:B------:R-:W-:Y:S04]  /*3f20*/  LDGSTS.E.BYPASS.LTC128B.128 [R209+0x13000], desc[UR14][R134.64] ;  /* 0x1300000086d17fae */ /* 0x000fe8000b901d4e */
[----:B------:R-:W-:Y:S04]  /*3f30*/  LDGSTS.E.BYPASS.LTC128B.128 [R209+0x15000], desc[UR14][R134.64+0x80] ;  /* 0x1500008086d17fae */ /* 0x000fe8000b901d4e */
[----:B------:R1:W-:Y:S04]  /*3f40*/  LDGSTS.E.BYPASS.LTC128B.128 [R209+0x17000], desc[UR14][R134.64+0x100] ;  /* 0x1700010086d17fae */ /* 0x0003e8000b901d4e */
[----:B------:R-:W-:Y:S04]  /*3f50*/  LDSM.16.M88.4 R136, [R202] ;  /* 0x00000000ca88783b */ /* 0x000fe80000000200 */
[----:B------:R-:W2:Y:S04]  /*3f60*/  LDSM.16.M88.4 R140, [R201+0xc000] ;  /* 0x00c00000c98c783b */ /* 0x000ea80000000200 */
[----:B------:R-:W3:Y:S04]  /*3f70*/  LDSM.16.M88.4 R144, [R201+0xc800] ;  /* 0x00c80000c990783b */ /* 0x000ee80000000200 */
[----:B------:R-:W4:Y:S04]  /*3f80*/  LDSM.16.M88.4 R148, [R201+0xd000] ;  /* 0x00d00000c994783b */ /* 0x000f280000000200 */
[----:B------:R-:W5:Y:S04]  /*3f90*/  LDSM.16.M88.4 R152, [R201+0xd800] ;  /* 0x00d80000c998783b */ /* 0x000f680000000200 */
[----:B------:R-:W0:Y:S04]  /*3fa0*/  LDGDEPBAR ;  /* 0x00000000000079af */ /* 0x000e280000000000 */
[----:B------:R-:W-:Y:S04]  /*3fb0*/  LDSM.16.M88.4 R156, [R200] ;  /* 0x00000000c89c783b */ /* 0x000fe80000000200 */
[----:B------:R-:W1:Y:S04]  /*3fc0*/  LDSM.16.M88.4 R160, [R199] ;  /* 0x00000000c7a0783b */ /* 0x000e680000000200 */
[----:B------:R-:W1:Y:S04]  /*3fd0*/  LDSM.16.M88.4 R164, [R191] ;  /* 0x00000000bfa4783b */ /* 0x000e680000000200 */
[----:B------:R-:W1:Y:S04]  /*3fe0*/  LDSM.16.M88.4 R168, [R190] ;  /* 0x00000000bea8783b */ /* 0x000e680000000200 */
[----:B------:R-:W-:Y:S01]  /*3ff0*/  LDSM.16.M88.4 R172, [R195+0xc000] ;  /* 0x00c00000c3ac783b */ /* 0x000fe20000000200 */
[C---:B--2---:R-:W-:Y:S03]  /*4000*/  HMMA.16816.F32.BF16 R4, R136.reuse, R140, RZ ;  /* 0x0000008c8804723c */ /* 0x044fe600000418ff */
[----:B------:R-:W-:Y:S03]  /*4010*/  LDSM.16.M88.4 R176, [R195+0xc800] ;  /* 0x00c80000c3b0783b */ /* 0x000fe60000000200 */
[C---:B------:R-:W-:Y:S01]  /*4020*/  HMMA.16816.F32.BF16 R8, R136.reuse, R142, RZ ;  /* 0x0000008e8808723c */ /* 0x040fe200000418ff */
[----:B------:R-:W2:Y:S05]  /*4030*/  LDSM.16.M88.4 R140, [R189] ;  /* 0x00000000bd8c783b */ /* 0x000eaa0000000200 */
[C---:B---3--:R-:W-:Y:S06]  /*4040*/  HMMA.16816.F32.BF16 R12, R136.reuse, R144, RZ ;  /* 0x00000090880c723c */ /* 0x048fec00000418ff */
[C---:B------:R-:W-:Y:S01]  /*4050*/  HMMA.16816.F32.BF16 R16, R136.reuse, R146, RZ ;  /* 0x000000928810723c */ /* 0x040fe200000418ff */
[----:B------:R-:W3:Y:S05]  /*4060*/  LDSM.16.M88.4 R144, [R198] ;  /* 0x00000000c690783b */ /* 0x000eea0000000200 */
[C---:B----4-:R-:W-:Y:S06]  /*4070*/  HMMA.16816.F32.BF16 R20, R136.reuse, R148, RZ ;  /* 0x000000948814723c */ /* 0x050fec00000418ff */
[C---:B------:R-:W-:Y:S01]  /*4080*/  HMMA.16816.F32.BF16 R24, R136.reuse, R150, RZ ;  /* 0x000000968818723c */ /* 0x040fe200000418ff */
[----:B------:R-:W4:Y:S05]  /*4090*/  LDSM.16.M88.4 R148, [R195+0xd000] ;  /* 0x00d00000c394783b */ /* 0x000f2a0000000200 */
[C---:B-----5:R-:W-:Y:S06]  /*40a0*/  HMMA.16816.F32.BF16 R28, R136.reuse, R152, RZ ;  /* 0x00000098881c723c */ /* 0x060fec00000418ff */
[----:B------:R-:W-:Y:S01]  /*40b0*/  HMMA.16816.F32.BF16 R32, R136, R154, RZ ;  /* 0x0000009a8820723c */ /* 0x000fe200000418ff */
[----:B------:R-:W5:Y:S04]  /*40c0*/  LDSM.16.M88.4 R136, [R195+0xd800] ;  /* 0x00d80000c388783b */ /* 0x000f680000000200 */
[----:B------:R-:W-:Y:S01]  /*40d0*/  LDSM.16.M88.4 R152, [R197] ;  /* 0x00000000c598783b */ /* 0x000fe20000000200 */
[C---:B-1----:R-:W-:Y:S06]  /*40e0*/  HMMA.16816.F32.BF16 R4, R156.reuse, R160, R4 ;  /* 0x000000a09c04723c */ /* 0x042fec0000041804 */
[C---:B------:R-:W-:Y:S01]  /*40f0*/  HMMA.16816.F32.BF16 R8, R156.reuse, R162, R8 ;  /* 0x000000a29c08723c */ /* 0x040fe20000041808 */
[----:B------:R-:W1:Y:S05]  /*4100*/  LDSM.16.M88.4 R160, [R188] ;  /* 0x00000000bca0783b */ /* 0x000e6a0000000200 */
[C---:B------:R-:W-:Y:S06]  /*4110*/  HMMA.16816.F32.BF16 R12, R156.reuse, R164, R12 ;  /* 0x000000a49c0c723c */ /* 0x040fec000004180c */
[C---:B------:R-:W-:Y:S01]  /*4120*/  HMMA.16816.F32.BF16 R16, R156.reuse, R166, R16 ;  /* 0x000000a69c10723c */ /* 0x040fe20000041810 */
[----:B------:R-:W1:Y:S05]  /*4130*/  LDSM.16.M88.4 R164, [R188+0x800] ;  /* 0x00080000bca4783b */ /* 0x000e6a0000000200 */
[C---:B------:R-:W-:Y:S06]  /*4140*/  HMMA.16816.F32.BF16 R20, R156.reuse, R168, R20 ;  /* 0x000000a89c14723c */ /* 0x040fec0000041814 */
[C---:B------:R-:W-:Y:S01]  /*4150*/  HMMA.16816.F32.BF16 R24, R156.reuse, R170, R24 ;  /* 0x000000aa9c18723c */ /* 0x040fe20000041818 */
[----:B------:R-:W1:Y:S05]  /*4160*/  LDSM.16.M88.4 R168, [R188+0x1000] ;  /* 0x00100000bca8783b */ /* 0x000e6a0000000200 */
[C---:B--2---:R-:W-:Y:S06]  /*4170*/  HMMA.16816.F32.BF16 R28, R156.reuse, R140, R28 ;  /* 0x0000008c9c1c723c */ /* 0x044fec000004181c */
[----:B------:R-:W-:Y:S01]  /*4180*/  HMMA.16816.F32.BF16 R32, R156, R142, R32 ;  /* 0x0000008e9c20723c */ /* 0x000fe20000041820 */
[----:B------:R-:W2:Y:S04]  /*4190*/  LDSM.16.M88.4 R140, [R188+0x1800] ;  /* 0x00180000bc8c783b */ /* 0x000ea80000000200 */
[----:B------:R-:W-:Y:S01]  /*41a0*/  LDSM.16.M88.4 R156, [R202+0x4000] ;  /* 0x00400000ca9c783b */ /* 0x000fe20000000200 */
[C---:B---3--:R-:W-:Y:S06]  /*41b0*/  HMMA.16816.F32.BF16 R4, R144.reuse, R172, R4 ;  /* 0x000000ac9004723c */ /* 0x048fec0000041804 */
[C---:B------:R-:W-:Y:S01]  /*41c0*/  HMMA.16816.F32.BF16 R8, R144.reuse, R174, R8 ;  /* 0x000000ae9008723c */ /* 0x040fe20000041808 */
[----:B------:R-:W3:Y:S05]  /*41d0*/  LDSM.16.M88.4 R172, [R201+0xe000] ;  /* 0x00e00000c9ac783b */ /* 0x000eea0000000200 */
[C---:B------:R-:W-:Y:S06]  /*41e0*/  HMMA.16816.F32.BF16 R12, R144.reuse, R176, R12 ;  /* 0x000000b0900c723c */ /* 0x040fec000004180c */
[C---:B------:R-:W-:Y:S01]  /*41f0*/  HMMA.16816.F32.BF16 R16, R144.reuse, R178, R16 ;  /* 0x000000b29010723c */ /* 0x040fe20000041810 */
[----:B------:R-:W3:Y:S05]  /*4200*/  LDSM.16.M88.4 R176, [R201+0xe800] ;  /* 0x00e80000c9b0783b */ /* 0x000eea0000000200 */
[C---:B----4-:R-:W-:Y:S06]  /*4210*/  HMMA.16816.F32.BF16 R20, R144.reuse, R148, R20 ;  /* 0x000000949014723c */ /* 0x050fec0000041814 */
[C---:B------:R-:W-:Y:S01]  /*4220*/  HMMA.16816.F32.BF16 R24, R144.reuse, R150, R24 ;  /* 0x000000969018723c */ /* 0x040fe20000041818 */
[----:B------:R-:W4:Y:S05]  /*4230*/  LDSM.16.M88.4 R148, [R201+0xf000] ;  /* 0x00f00000c994783b */ /* 0x000f2a0000000200 */
[C---:B-----5:R-:W-:Y:S06]  /*4240*/  HMMA.16816.F32.BF16 R28, R144.reuse, R136, R28 ;  /* 0x00000088901c723c */ /* 0x060fec000004181c */
[----:B------:R-:W-:Y:S01]  /*4250*/  HMMA.16816.F32.BF16 R32, R144, R138, R32 ;  /* 0x0000008a9020723c */ /* 0x000fe20000041820 */
[----:B------:R-:W5:Y:S04]  /*4260*/  LDSM.16.M88.4 R136, [R201+0xf800] ;  /* 0x00f80000c988783b */ /* 0x000f680000000200 */
[----:B------:R-:W-:Y:S01]  /*4270*/  LDSM.16.M88.4 R144, [R200+0x4000] ;  /* 0x00400000c890783b */ /* 0x000fe20000000200 */
[C---:B-1----:R-:W-:Y:S06]  /*4280*/  HMMA.16816.F32.BF16 R4, R152.reuse, R160, R4 ;  /* 0x000000a09804723c */ /* 0x042fec0000041804 */
[C---:B------:R-:W-:Y:S01]  /*4290*/  HMMA.16816.F32.BF16 R8, R152.reuse, R162, R8 ;  /* 0x000000a29808723c */ /* 0x040fe20000041808 */
[----:B------:R-:W1:Y:S05]  /*42a0*/  LDSM.16.M88.4 R160, [R187] ;  /* 0x00000000bba0783b */ /* 0x000e6a0000000200 */
[C---:B------:R-:W-:Y:S06]  /*42b0*/  HMMA.16816.F32.BF16 R12, R152.reuse, R164, R12 ;  /* 0x000000a4980c723c */ /* 0x040fec000004180c */
[C---:B------:R-:W-:Y:S01]  /*42c0*/  HMMA.16816.F32.BF16 R16, R152.reuse, R166, R16 ;  /* 0x000000a69810723c */ /* 0x040fe20000041810 */
[----:B------:R-:W1:Y:S05]  /*42d0*/  LDSM.16.M88.4 R164, [R186] ;  /* 0x00000000baa4783b */ /* 0x000e6a0000000200 */
[C---:B------:R-:W-:Y:S06]  /*42e0*/  HMMA.16816.F32.BF16 R20, R152.reuse, R168, R20 ;  /* 0x000000a89814723c */ /* 0x040fec0000041814 */
[C---:B------:R-:W-:Y:S01]  /*42f0*/  HMMA.16816.F32.BF16 R24, R152.reuse, R170, R24 ;  /* 0x000000aa9818723c */ /* 0x040fe20000041818 */
[----:B------:R-:W1:Y:S05]  /*4300*/  LDSM.16.M88.4 R168, [R185] ;  /* 0x00000000b9a8783b */ /* 0x000e6a0000000200 */
[C---:B--2---:R-:W-:Y:S06]  /*4310*/  HMMA.16816.F32.BF16 R28, R152.reuse, R140, R28 ;  /* 0x0000008c981c723c */ /* 0x044fec000004181c */
[----:B------:R-:W-:Y:S01]  /*4320*/  HMMA.16816.F32.BF16 R32, R152, R142, R32 ;  /* 0x0000008e9820723c */ /* 0x000fe20000041820 */
[----:B------:R-:W2:Y:S04]  /*4330*/  LDSM.16.M88.4 R140, [R184] ;  /* 0x00000000b88c783b */ /* 0x000ea80000000200 */
        /* <DEDUP_REMOVED lines=16> */
[----:B------:R-:W1:Y:S05]  /*4440*/  LDSM.16.M88.4 R160, [R188+0x2000] ;  /* 0x00200000bca0783b */ /* 0x000e6a0000000200 */
        /* <DEDUP_REMOVED lines=12> */
[----:B------:R-:W-:Y:S05]  /*4510*/  LDSM.16.M88.4 R172, [R201+0x10800] ;  /* 0x01080000c9ac783b */ /* 0x000fea0000000200 */
[C---:B------:R-:W-:Y:S06]  /*4520*/  HMMA.16816.F32.BF16 R12, R152.reuse, R176, R12 ;  /* 0x000000b0980c723c */ /* 0x040fec000004180c */
[C---:B------:R-:W-:Y:S01]  /*4530*/  HMMA.16816.F32.BF16 R16, R152.reuse, R178, R16 ;  /* 0x000000b29810723c */ /* 0x040fe20000041810 */
[----:B------:R-:W-:Y:S05]  /*4540*/  LDSM.16.M88.4 R176, [R195+0x10000] ;  /* 0x01000000c3b0783b */ /* 0x000fea0000000200 */
[C---:B----4-:R-:W-:Y:S06]  /*4550*/  HMMA.16816.F32.BF16 R20, R152.reuse, R148, R20 ;  /* 0x000000949814723c */ /* 0x050fec0000041814 */
[C---:B------:R-:W-:Y:S01]  /*4560*/  HMMA.16816.F32.BF16 R24, R152.reuse, R150, R24 ;  /* 0x000000969818723c */ /* 0x040fe20000041818 */
[----:B------:R-:W3:Y:S05]  /*4570*/  LDSM.16.M88.4 R148, [R201+0x10000] ;  /* 0x01000000c994783b */ /* 0x000eea0000000200 */
[C---:B-----5:R-:W-:Y:S06]  /*4580*/  HMMA.16816.F32.BF16 R28, R152.reuse, R136, R28 ;  /* 0x00000088981c723c */ /* 0x060fec000004181c */
[----:B------:R-:W-:Y:S01]  /*4590*/  HMMA.16816.F32.BF16 R32, R152, R138, R32 ;  /* 0x0000008a9820723c */ /* 0x000fe20000041820 */
[----:B------:R-:W4:Y:S04]  /*45a0*/  LDSM.16.M88.4 R136, [R201+0x11000] ;  /* 0x01100000c988783b */ /* 0x000f280000000200 */
[----:B------:R-:W5:Y:S01]  /*45b0*/  LDSM.16.M88.4 R152, [R201+0x11800] ;  /* 0x01180000c998783b */ /* 0x000f620000000200 */
[C---:B-1----:R-:W-:Y:S06]  /*45c0*/  HMMA.16816.F32.BF16 R4, R156.reuse, R160, R4 ;  /* 0x000000a09c04723c */ /* 0x042fec0000041804 */
[C---:B------:R-:W-:Y:S01]  /*45d0*/  HMMA.16816.F32.BF16 R8, R156.reuse, R162, R8 ;  /* 0x000000a29c08723c */ /* 0x040fe20000041808 */
[----:B------:R-:W-:Y:S05]  /*45e0*/  LDSM.16.M88.4 R160, [R200+0x8000] ;  /* 0x00800000c8a0783b */ /* 0x000fea0000000200 */
        /* <DEDUP_REMOVED lines=12> */
[----:B------:R-:W3:Y:S05]  /*46b0*/  LDSM.16.M88.4 R148, [R180] ;  /* 0x00000000b494783b */ /* 0x000eea0000000200 */
[C---:B------:R-:W-:Y:S06]  /*46c0*/  HMMA.16816.F32.BF16 R12, R144.reuse, R172, R12 ;  /* 0x000000ac900c723c */ /* 0x040fec000004180c */
[C---:B------:R-:W-:Y:S01]  /*46d0*/  HMMA.16816.F32.BF16 R16, R144.reuse, R174, R16 ;  /* 0x000000ae9010723c */ /* 0x040fe20000041810 */
[----:B------:R-:W-:Y:S05]  /*46e0*/  LDSM.16.M88.4 R172, [R188+0x4000] ;  /* 0x00400000bcac783b */ /* 0x000fea0000000200 */
[C---:B----4-:R-:W-:Y:S06]  /*46f0*/  HMMA.16816.F32.BF16 R20, R144.reuse, R136, R20 ;  /* 0x000000889014723c */ /* 0x050fec0000041814 */
[C---:B------:R-:W-:Y:S01]  /*4700*/  HMMA.16816.F32.BF16 R24, R144.reuse, R138, R24 ;  /* 0x0000008a9018723c */ /* 0x040fe20000041818 */
[----:B------:R-:W4:Y:S05]  /*4710*/  LDSM.16.M88.4 R136, [R195+0x10800] ;  /* 0x01080000c388783b */ /* 0x000f2a0000000200 */
[C---:B-----5:R-:W-:Y:S06]  /*4720*/  HMMA.16816.F32.BF16 R28, R144.reuse, R152, R28 ;  /* 0x00000098901c723c */ /* 0x060fec000004181c */
[----:B------:R-:W-:Y:S01]  /*4730*/  HMMA.16816.F32.BF16 R32, R144, R154, R32 ;  /* 0x0000009a9020723c */ /* 0x000fe20000041820 */
[----:B------:R-:W5:Y:S04]  /*4740*/  LDSM.16.M88.4 R144, [R195+0x11000] ;  /* 0x01100000c390783b */ /* 0x000f680000000200 */
[----:B------:R-:W5:Y:S01]  /*4750*/  LDSM.16.M88.4 R152, [R195+0x11800] ;  /* 0x01180000c398783b */ /* 0x000f620000000200 */
[C---:B-1----:R-:W-:Y:S06]  /*4760*/  HMMA.16816.F32.BF16 R4, R160.reuse, R164, R4 ;  /* 0x000000a4a004723c */ /* 0x042fec0000041804 */
[C---:B------:R-:W-:Y:S01]  /*4770*/  HMMA.16816.F32.BF16 R8, R160.reuse, R166, R8 ;  /* 0x000000a6a008723c */ /* 0x040fe20000041808 */
[----:B------:R-:W1:Y:S05]  /*4780*/  LDSM.16.M88.4 R164, [R197+0x8000] ;  /* 0x00800000c5a4783b */ /* 0x000e6a0000000200 */
[C---:B------:R-:W-:Y:S06]  /*4790*/  HMMA.16816.F32.BF16 R12, R160.reuse, R168, R12 ;  /* 0x000000a8a00c723c */ /* 0x040fec000004180c */
[C---:B------:R-:W-:Y:S06]  /*47a0*/  HMMA.16816.F32.BF16 R16, R160.reuse, R170, R16 ;  /* 0x000000aaa010723c */ /* 0x040fec0000041810 */
[C---:B--2---:R-:W-:Y:S06]  /*47b0*/  HMMA.16816.F32.BF16 R20, R160.reuse, R140, R20 ;  /* 0x0000008ca014723c */ /* 0x044fec0000041814 */
[C---:B------:R-:W-:Y:S01]  /*47c0*/  HMMA.16816.F32.BF16 R24, R160.reuse, R142, R24 ;  /* 0x0000008ea018723c */ /* 0x040fe20000041818 */
[----:B------:R-:W2:Y:S05]  /*47d0*/  LDSM.16.M88.4 R140, [R188+0x4800] ;  /* 0x00480000bc8c783b */ /* 0x000eaa0000000200 */
[C---:B---3--:R-:W-:Y:S06]  /*47e0*/  HMMA.16816.F32.BF16 R28, R160.reuse, R148, R28 ;  /* 0x00000094a01c723c */ /* 0x048fec000004181c */
[----:B------:R-:W-:Y:S06]  /*47f0*/  HMMA.16816.F32.BF16 R32, R160, R150, R32 ;  /* 0x00000096a020723c */ /* 0x000fec0000041820 */
[C---:B------:R-:W-:Y:S06]  /*4800*/  HMMA.16816.F32.BF16 R4, R156.reuse, R176, R4 ;  /* 0x000000b09c04723c */ /* 0x040fec0000041804 */
[C---:B------:R-:W-:Y:S06]  /*4810*/  HMMA.16816.F32.BF16 R8, R156.reuse, R178, R8 ;  /* 0x000000b29c08723c */ /* 0x040fec0000041808 */
[C---:B----4-:R-:W-:Y:S06]  /*4820*/  HMMA.16816.F32.BF16 R12, R156.reuse, R136, R12 ;  /* 0x000000889c0c723c */ /* 0x050fec000004180c */
[C---:B------:R-:W-:Y:S01]  /*4830*/  HMMA.16816.F32.BF16 R16, R156.reuse, R138, R16 ;  /* 0x0000008a9c10723c */ /* 0x040fe20000041810 */
[----:B------:R-:W3:Y:S05]  /*4840*/  LDSM.16.M88.4 R136, [R188+0x5000] ;  /* 0x00500000bc88783b */ /* 0x000eea0000000200 */
[C---:B-----5:R-:W-:Y:S06]  /*4850*/  HMMA.16816.F32.BF16 R20, R156.reuse, R144, R20 ;  /* 0x000000909c14723c */ /* 0x060fec0000041814 */
[C---:B------:R-:W-:Y:S01]  /*4860*/  HMMA.16816.F32.BF16 R24, R156.reuse, R146, R24 ;  /* 0x000000929c18723c */ /* 0x040fe20000041818 */
[----:B------:R-:W4:Y:S01]  /*4870*/  LDSM.16.M88.4 R144, [R188+0x5800] ;  /* 0x00580000bc90783b */ /* 0x000f220000000200 */
[----:B------:R-:W-:Y:S04]  /*4880*/  DEPBAR.LE SB0, 0x0 ;  /* 0x000080000000791a */ /* 0x000fe80000000000 */
[C---:B------:R-:W-:Y:S01]  /*4890*/  HMMA.16816.F32.BF16 R28, R156.reuse, R152, R28 ;  /* 0x000000989c1c723c */ /* 0x040fe2000004181c */
[----:B------:R-:W-:Y:S05]  /*48a0*/  BAR.SYNC.DEFER_BLOCKING 0x0 ;  /* 0x0000000000007b1d */ /* 0x000fea0000010000 */
[----:B------:R-:W-:Y:S06]  /*48b0*/  HMMA.16816.F32.BF16 R32, R156, R154, R32 ;  /* 0x0000009a9c20723c */ /* 0x000fec0000041820 */
[C---:B-1----:R-:W-:Y:S06]  /*48c0*/  HMMA.16816.F32.BF16 R4, R164.reuse, R172, R4 ;  /* 0x000000aca404723c */ /* 0x042fec0000041804 */
[C---:B------:R-:W-:Y:S06]  /*48d0*/  HMMA.16816.F32.BF16 R8, R164.reuse, R174, R8 ;  /* 0x000000aea408723c */ /* 0x040fec0000041808 */
[C---:B--2---:R-:W-:Y:S06]  /*48e0*/  HMMA.16816.F32.BF16 R12, R164.reuse, R140, R12 ;  /* 0x0000008ca40c723c */ /* 0x044fec000004180c */
[C---:B------:R-:W-:Y:S06]  /*48f0*/  HMMA.16816.F32.BF16 R16, R164.reuse, R142, R16 ;  /* 0x0000008ea410723c */ /* 0x040fec0000041810 */
[----:B------:R-:W-:Y:S01]  /*4900*/  FMNMX.FTZ R132, R4, R133, !PT ;  /* 0x0000008504847209 */ /* 0x000fe20007810000 */
[C---:B---3--:R-:W-:Y:S04]  /*4910*/  HMMA.16816.F32.BF16 R20, R164.reuse, R136, R20 ;  /* 0x00000088a414723c */ /* 0x048fe80000041814 */
[----:B------:R-:W-:Y:S02]  /*4920*/  FMNMX.FTZ R2, R6, R0, !PT ;  /* 0x0000000006027209 */ /* 0x000fe40007810000 */
[----:B------:R-:W-:Y:S01]  /*4930*/  FMNMX.FTZ R3, R5, R132, !PT ;  /* 0x0000008405037209 */ /* 0x000fe20007810000 */
[C---:B------:R-:W-:Y:S04]  /*4940*/  HMMA.16816.F32.BF16 R24, R164.reuse, R138, R24 ;  /* 0x0000008aa418723c */ /* 0x040fe80000041818 */
[----:B------:R-:W-:Y:S02]  /*4950*/  FMNMX.FTZ R135, R7, R2, !PT ;  /* 0x0000000207877209 */ /* 0x000fe40007810000 */
[----:B------:R-:W-:Y:S01]  /*4960*/  FMNMX.FTZ R132, R8, R3, !PT ;  /* 0x0000000308847209 */ /* 0x000fe20007810000 */
[C---:B----4-:R-:W-:Y:S04]  /*4970*/  HMMA.16816.F32.BF16 R28, R164.reuse, R144, R28 ;  /* 0x00000090a41c723c */ /* 0x050fe8000004181c */
[----:B------:R-:W-:Y:S02]  /*4980*/  FMNMX.FTZ R2, R10, R135, !PT ;  /* 0x000000870a027209 */ /* 0x000fe40007810000 */
[----:B------:R-:W-:Y:S01]  /*4990*/  FMNMX.FTZ R3, R9, R132, !PT ;  /* 0x0000008409037209 */ /* 0x000fe20007810000 */
[----:B------:R-:W-:Y:S04]  /*49a0*/  HMMA.16816.F32.BF16 R32, R164, R146, R32 ;  /* 0x00000092a420723c */ /* 0x000fe80000041820 */
[----:B------:R-:W-:Y:S02]  /*49b0*/  FMNMX.FTZ R135, R11, R2, !PT ;  /* 0x000000020b877209 */ /* 0x000fe40007810000 */
[----:B------:R-:W-:Y:S02]  /*49c0*/  FMNMX.FTZ R132, R12, R3, !PT ;  /* 0x000000030c847209 */ /* 0x000fe40007810000 */
[----:B------:R-:W-:Y:S03]  /*49d0*/  FMNMX.FTZ R2, R14, R135, !PT ;  /* 0x000000870e027209 */ /* 0x000fe60007810000 */
[----:B------:R-:W-:Y:S02]  /*49e0*/  FMNMX.FTZ R3, R13, R132, !PT ;  /* 0x000000840d037209 */ /* 0x000fe40007810000 */
        /* <DEDUP_REMOVED lines=19> */
[----:B------:R-:W-:Y:S01]  /*4b20*/  FMNMX.FTZ R220, R33, R220, !PT ;  /* 0x000000dc21dc7209 */ /* 0x000fe20007810000 */
[----:B------:R-:W-:Y:S06]  /*4b30*/  @P0 BRA `(.L_x_9) ;  /* 0xfffffff0004c0947 */ /* 0x000fec000383ffff */
.L_x_8:
[----:B-1----:R-:W-:Y:S01]  /*4b40*/  FMNMX.FTZ R135, R35, R2, !PT ;  /* 0x0000000223877209 */ /* 0x002fe20007810000 */
[----:B------:R-:W-:Y:S01]  /*4b50*/  SHFL.BFLY PT, R3, R220, 0x2, 0x1f ;  /* 0x0c401f00dc037f89 */ /* 0x000fe200000e0000 */
[----:B------:R-:W-:Y:S07]  /*4b60*/  IADD3 R219, R219, -0x1, RZ ;  /* 0xffffffffdbdb7810 */ /* 0x000fee0007ffe0ff */
[----:B------:R-:W1:Y:S08]  /*4b70*/  SHFL.BFLY PT, R2, R135, 0x2, 0x1f ;  /* 0x0c401f0087027f89 */ /* 0x000e7000000e0000 */
[----:B------:R-:W-:Y:S08]  /*4b80*/  LDSM.16.MT88.4 R140, [R194+0x12000] ;  /* 0x01200000c28c783b */ /* 0x000ff00000004200 */
[----:B------:R-:W-:Y:S08]  /*4b90*/  LDSM.16.MT88.4 R144, [R193+0x12000] ;  /* 0x01200000c190783b */ /* 0x000ff00000004200 */
[----:B------:R-:W-:Y:S08]  /*4ba0*/  LDSM.16.MT88.4 R148, [R192+0x12000] ;  /* 0x01200000c094783b */ /* 0x000ff00000004200 */
[----:B------:R-:W-:Y:S08]  /*4bb0*/  LDSM.16.MT88.4 R152, [R194+0x14800] ;  /* 0x01480000c298783b */ /* 0x000ff00000004200 */
[----:B------:R-:W-:Y:S01]  /*4bc0*/  LDSM.16.MT88.4 R156, [R193+0x14800] ;  /* 0x01480000c19c783b */ /* 0x000fe20000004200 */
[----:B-1----:R-:W-:Y:S02]  /*4bd0*/  FMNMX.FTZ R134, R135, R2, !PT ;  /* 0x0000000287867209 */ /* 0x002fe40007810000 */
[----:B------:R-:W-:Y:S05]  /*4be0*/  FMNMX.FTZ R137, R220, R3, !PT ;  /* 0x00000003dc897209 */ /* 0x000fea0007810000 */
[----:B------:R-:W1:Y:S08]  /*4bf0*/  SHFL.BFLY PT, R3, R134, 0x1, 0x1f ;  /* 0x0c201f0086037f89 */ /* 0x000e7000000e0000 */
[----:B------:R-:W2:Y:S01]  /*4c00*/  SHFL.BFLY PT, R132, R137, 0x1, 0x1f ;  /* 0x0c201f0089847f89 */ /* 0x000ea200000e0000 */
[----:B-1----:R-:W-:Y:S02]  /*4c10*/  FMNMX.FTZ R3, R134, R3, !PT ;  /* 0x0000000386037209 */ /* 0x002fe40007810000 */
[----:B--2---:R-:W-:Y:S03]  /*4c20*/  FMNMX.FTZ R132, R137, R132, !PT ;  /* 0x0000008489847209 */ /* 0x004fe60007810000 */
[C---:B------:R-:W-:Y:S02]  /*4c30*/  FADD.FTZ R0, -R3.reuse, R0 ;  /* 0x0000000003007221 */ /* 0x040fe40000010100 */
[----:B------:R-:W1:Y:S01]  /*4c40*/  LDSM.16.MT88.4 R136, [R196+0x12000] ;  /* 0x01200000c488783b */ /* 0x000e620000004200 */
[C---:B------:R-:W-:Y:S01]  /*4c50*/  FMUL.FTZ R164, R3.reuse, UR4 ;  /* 0x0000000403a47c20 */ /* 0x040fe20008410000 */
[----:B------:R-:W-:Y:S01]  /*4c60*/  FSETP.NEU.FTZ.AND P1, PT, R132, -INF , PT ;  /* 0xff8000008400780b */ /* 0x000fe20003f3d000 */
[----:B------:R-:W-:Y:S01]  /*4c70*/  FMUL.FTZ R135, R0, UR4 ;  /* 0x0000000400877c20 */ /* 0x000fe20008410000 */
[C---:B------:R-:W-:Y:S01]  /*4c80*/  FMUL.FTZ R166, R132.reuse, UR4 ;  /* 0x0000000484a67c20 */ /* 0x040fe20008410000 */
[----:B------:R-:W-:Y:S02]  /*4c90*/  FADD.FTZ R2, -R132, R133 ;  /* 0x0000008584027221 */ /* 0x000fe40000010100 */
[----:B------:R2:W3:Y:S02]  /*4ca0*/  MUFU.EX2 R0, R135 ;  /* 0x0000008700007308 */ /* 0x0004e40000000800 */
[----:B------:R-:W-:Y:S01]  /*4cb0*/  FSEL R166, R166, RZ, P1 ;  /* 0x000000ffa6a67208 */ /* 0x000fe20000800000 */
[----:B------:R-:W-:Y:S01]  /*4cc0*/  FMUL.FTZ R133, R2, UR4 ;  /* 0x0000000402857c20 */ /* 0x000fe20008410000 */
[----:B------:R-:W-:Y:S03]  /*4cd0*/  FSETP.NEU.FTZ.AND P1, PT, R3, -INF , PT ;  /* 0xff8000000300780b */ /* 0x000fe60003f3d000 */
[--C-:B------:R-:W-:Y:S01]  /*4ce0*/  FFMA.FTZ R161, R4, UR4, -R166.reuse ;  /* 0x0000000404a17c23 */ /* 0x100fe200080108a6 */
[----:B------:R-:W-:Y:S01]  /*4cf0*/  FSEL R164, R164, RZ, P1 ;  /* 0x000000ffa4a47208 */ /* 0x000fe20000800000 */
[--C-:B------:R-:W-:Y:S01]  /*4d00*/  FFMA.FTZ R160, R9, UR4, -R166.reuse ;  /* 0x0000000409a07c23 */ /* 0x100fe200080108a6 */
[--C-:B------:R-:W-:Y:S01]  /*4d10*/  FFMA.FTZ R5, R5, UR4, -R166.reuse ;  /* 0x0000000405057c23 */ /* 0x100fe200080108a6 */
[----:B------:R-:W4:Y:S01]  /*4d20*/  MUFU.EX2 R2, R133 ;  /* 0x0000008500027308 */ /* 0x000f220000000800 */
[----:B------:R-:W-:Y:S01]  /*4d30*/  FFMA.FTZ R175, R28, UR4, -R166 ;  /* 0x000000041caf7c23 */ /* 0x000fe200080108a6 */
[--C-:B------:R-:W-:Y:S01]  /*4d40*/  FFMA.FTZ R163, R6, UR4, -R164.reuse ;  /* 0x0000000406a37c23 */ /* 0x100fe200080108a4 */
[--C-:B------:R-:W-:Y:S01]  /*4d50*/  FFMA.FTZ R134, R7, UR4, -R164.reuse ;  /* 0x0000000407867c23 */ /* 0x100fe200080108a4 */
[--C-:B------:R-:W-:Y:S01]  /*4d60*/  FFMA.FTZ R162, R10, UR4, -R164.reuse ;  /* 0x000000040aa27c23 */ /* 0x100fe200080108a4 */
[----:B------:R-:W-:Y:S01]  /*4d70*/  FFMA.FTZ R165, R11, UR4, -R164 ;  /* 0x000000040ba57c23 */ /* 0x000fe200080108a4 */
[--C-:B--2---:R-:W-:Y:S01]  /*4d80*/  FFMA.FTZ R135, R8, UR4, -R166.reuse ;  /* 0x0000000408877c23 */ /* 0x104fe200080108a6 */
[C---:B---3--:R-:W-:Y:S03]  /*4d90*/  FMUL.FTZ R6, R0.reuse, R130 ;  /* 0x0000008200067220 */ /* 0x048fe60000410000 */
[----:B------:R2:W-:Y:S01]  /*4da0*/  MUFU.EX2 R133, R5 ;  /* 0x0000000500857308 */ /* 0x0005e20000000800 */
[C---:B------:R-:W-:Y:S01]  /*4db0*/  FMUL.FTZ R7, R0.reuse, R131 ;  /* 0x0000008300077220 */ /* 0x040fe20000410000 */
[C---:B------:R-:W-:Y:S01]  /*4dc0*/  FMUL.FTZ R10, R0.reuse, R126 ;  /* 0x0000007e000a7220 */ /* 0x040fe20000410000 */
[C---:B------:R-:W-:Y:S01]  /*4dd0*/  FMUL.FTZ R11, R0.reuse, R127 ;  /* 0x0000007f000b7220 */ /* 0x040fe20000410000 */
[C---:B------:R-:W-:Y:S01]  /*4de0*/  FMUL.FTZ R38, R0.reuse, R38 ;  /* 0x0000002600267220 */ /* 0x040fe20000410000 */
[C---:B------:R-:W-:Y:S01]  /*4df0*/  FMUL.FTZ R39, R0.reuse, R39 ;  /* 0x0000002700277220 */ /* 0x040fe20000410000 */
[C---:B------:R-:W-:Y:S01]  /*4e00*/  FMUL.FTZ R42, R0.reuse, R42 ;  /* 0x0000002a002a7220 */ /* 0x040fe20000410000 */
[----:B------:R-:W-:Y:S03]  /*4e10*/  FMUL.FTZ R43, R0, R43 ;  /* 0x0000002b002b7220 */ /* 0x000fe60000410000 */
[----:B------:R-:W3:Y:S01]  /*4e20*/  MUFU.EX2 R161, R161 ;  /* 0x000000a100a17308 */ /* 0x000ee20000000800 */
[C---:B----4-:R-:W-:Y:S01]  /*4e30*/  FMUL.FTZ R4, R2.reuse, R128 ;  /* 0x0000008002047220 */ /* 0x050fe20000410000 */
[C---:B------:R-:W-:Y:S01]  /*4e40*/  FMUL.FTZ R8, R2.reuse, R124 ;  /* 0x0000007c02087220 */ /* 0x040fe20000410000 */
[C---:B------:R-:W-:Y:S01]  /*4e50*/  FMUL.FTZ R9, R2.reuse, R125 ;  /* 0x0000007d02097220 */ /* 0x040fe20000410000 */
[C---:B------:R-:W-:Y:S01]  /*4e60*/  FMUL.FTZ R36, R2.reuse, R36 ;  /* 0x0000002402247220 */ /* 0x040fe20000410000 */
[C---:B------:R-:W-:Y:S01]  /*4e70*/  FMUL.FTZ R37, R2.reuse, R37 ;  /* 0x0000002502257220 */ /* 0x040fe20000410000 */
[----:B------:R-:W4:Y:S01]  /*4e80*/  LDSM.16.MT88.4 R124, [R196+0x14000] ;  /* 0x01400000c47c783b */ /* 0x000f220000004200 */
[C---:B------:R-:W-:Y:S03]  /*4e90*/  FMUL.FTZ R40, R2.reuse, R40 ;  /* 0x0000002802287220 */ /* 0x040fe60000410000 */
[----:B------:R-:W-:Y:S01]  /*4ea0*/  MUFU.EX2 R163, R163 ;  /* 0x000000a300a37308 */ /* 0x000fe20000000800 */
[C---:B--2---:R-:W-:Y:S01]  /*4eb0*/  FMUL.FTZ R5, R2.reuse, R129 ;  /* 0x0000008102057220 */ /* 0x044fe20000410000 */
[----:B------:R-:W-:Y:S01]  /*4ec0*/  FMUL.FTZ R41, R2, R41 ;  /* 0x0000002902297220 */ /* 0x000fe20000410000 */
[----:B------:R-:W-:Y:S01]  /*4ed0*/  FFMA.FTZ R176, R29, UR4, -R166 ;  /* 0x000000041db07c23 */ /* 0x000fe200080108a6 */
[--C-:B------:R-:W-:Y:S01]  /*4ee0*/  FFMA.FTZ R177, R30, UR4, -R164.reuse ;  /* 0x000000041eb17c23 */ /* 0x100fe200080108a4 */
[----:B------:R-:W-:Y:S01]  /*4ef0*/  FFMA.FTZ R178, R31, UR4, -R164 ;  /* 0x000000041fb27c23 */ /* 0x000fe200080108a4 */
[----:B------:R-:W-:Y:S01]  /*4f00*/  FFMA.FTZ R179, R32, UR4, -R166 ;  /* 0x0000000420b37c23 */ /* 0x000fe200080108a6 */
[----:B------:R-:W-:Y:S03]  /*4f10*/  LDSM.16.MT88.4 R28, [R196+0x13800] ;  /* 0x01380000c41c783b */ /* 0x000fe60000004200 */
[----:B------:R-:W2:Y:S01]  /*4f20*/  MUFU.EX2 R134, R134 ;  /* 0x0000008600867308 */ /* 0x000ea20000000800 */
[----:B---3--:R-:W-:Y:S01]  /*4f30*/  F2FP.BF16.F32.PACK_AB R128, R133, R161 ;  /* 0x000000a18580723e */ /* 0x008fe200000010ff */
[----:B------:R-:W-:Y:S01]  /*4f40*/  FFMA.FTZ R220, R34, UR4, -R164 ;  /* 0x0000000422dc7c23 */ /* 0x000fe200080108a4 */
[C---:B------:R-:W-:Y:S01]  /*4f50*/  FMUL.FTZ R44, R2.reuse, R44 ;  /* 0x0000002c022c7220 */ /* 0x040fe20000410000 */
[----:B------:R-:W-:Y:S01]  /*4f60*/  FMUL.FTZ R45, R2, R45 ;  /* 0x0000002d022d7220 */ /* 0x000fe20000410000 */
[C---:B------:R-:W-:Y:S01]  /*4f70*/  FMUL.FTZ R46, R0.reuse, R46 ;  /* 0x0000002e002e7220 */ /* 0x040fe20000410000 */
[----:B------:R-:W-:Y:S01]  /*4f80*/  FMUL.FTZ R47, R0, R47 ;  /* 0x0000002f002f7220 */ /* 0x000fe20000410000 */
[C---:B------:R-:W-:Y:S03]  /*4f90*/  FMUL.FTZ R48, R2.reuse, R48 ;  /* 0x0000003002307220 */ /* 0x040fe60000410000 */
[----:B------:R-:W-:Y:S01]  /*4fa0*/  MUFU.EX2 R135, R135 ;  /* 0x0000008700877308 */ /* 0x000fe20000000800 */
[----:B------:R-:W-:Y:S01]  /*4fb0*/  FMUL.FTZ R49, R2, R49 ;  /* 0x0000003102317220 */ /* 0x000fe20000410000 */
[C---:B------:R-:W-:Y:S01]  /*4fc0*/  FMUL.FTZ R50, R0.reuse, R50 ;  /* 0x0000003200327220 */ /* 0x040fe20000410000 */
[----:B------:R-:W-:Y:S01]  /*4fd0*/  FMUL.FTZ R51, R0, R51 ;  /* 0x0000003300337220 */ /* 0x000fe20000410000 */
[C---:B------:R-:W-:Y:S01]  /*4fe0*/  FMUL.FTZ R52, R2.reuse, R52 ;  /* 0x0000003402347220 */ /* 0x040fe20000410000 */
[----:B------:R-:W-:Y:S01]  /*4ff0*/  FMUL.FTZ R53, R2, R53 ;  /* 0x0000003502357220 */ /* 0x000fe20000410000 */
[C---:B------:R-:W-:Y:S01]  /*5000*/  FMUL.FTZ R54, R0.reuse, R54 ;  /* 0x0000003600367220 */ /* 0x040fe20000410000 */
[----:B------:R-:W-:Y:S03]  /*5010*/  FMUL.FTZ R55, R0, R55 ;  /* 0x0000003700377220 */ /* 0x000fe60000410000 */
[----:B------:R-:W3:Y:S01]  /*5020*/  MUFU.EX2 R160, R160 ;  /* 0x000000a000a07308 */ /* 0x000ee20000000800 */
[----:B--2---:R-:W-:Y:S01]  /*5030*/  F2FP.BF16.F32.PACK_AB R129, R134, R163 ;  /* 0x000000a38681723e */ /* 0x004fe200000010ff */
[C---:B------:R-:W-:Y:S01]  /*5040*/  FMUL.FTZ R56, R2.reuse, R56 ;  /* 0x0000003802387220 */ /* 0x040fe20000410000 */
[----:B------:R-:W-:Y:S01]  /*5050*/  FMUL.FTZ R57, R2, R57 ;  /* 0x0000003902397220 */ /* 0x000fe20000410000 */
[C---:B------:R-:W-:Y:S01]  /*5060*/  FMUL.FTZ R58, R0.reuse, R58 ;  /* 0x0000003a003a7220 */ /* 0x040fe20000410000 */
[----:B------:R-:W-:Y:S01]  /*5070*/  FMUL.FTZ R59, R0, R59 ;  /* 0x0000003b003b7220 */ /* 0x000fe20000410000 */
[C---:B------:R-:W-:Y:S01]  /*5080*/  FMUL.FTZ R60, R2.reuse, R60 ;  /* 0x0000003c023c7220 */ /* 0x040fe20000410000 */
[----:B------:R-:W-:Y:S03]  /*5090*/  FMUL.FTZ R61, R2, R61 ;  /* 0x0000003d023d7220 */ /* 0x000fe60000410000 */
[----:B------:R-:W-:Y:S01]  /*50a0*/  MUFU.EX2 R162, R162 ;  /* 0x000000a200a27308 */ /* 0x000fe20000000800 */
[C---:B------:R-:W-:Y:S01]  /*50b0*/  FMUL.FTZ R62, R0.reuse, R62 ;  /* 0x0000003e003e7220 */ /* 0x040fe20000410000 */
[----:B------:R-:W-:Y:S01]  /*50c0*/  FMUL.FTZ R63, R0, R63 ;  /* 0x0000003f003f7220 */ /* 0x000fe20000410000 */
[C---:B------:R-:W-:Y:S01]  /*50d0*/  FMUL.FTZ R64, R2.reuse, R64 ;  /* 0x0000004002407220 */ /* 0x040fe20000410000 */
[----:B------:R-:W-:Y:S01]  /*50e0*/  FMUL.FTZ R65, R2, R65 ;  /* 0x0000004102417220 */ /* 0x000fe20000410000 */
[C---:B------:R-:W-:Y:S01]  /*50f0*/  FMUL.FTZ R66, R0.reuse, R66 ;  /* 0x0000004200427220 */ /* 0x040fe20000410000 */
[----:B------:R-:W-:Y:S01]  /*5100*/  FMUL.FTZ R67, R0, R67 ;  /* 0x0000004300437220 */ /* 0x000fe20000410000 */
[----:B------:R-:W-:Y:S03]  /*5110*/  FMUL.FTZ R68, R2, R68 ;  /* 0x0000004402447220 */ /* 0x000fe60000410000 */
[----:B------:R-:W2:Y:S01]  /*5120*/  MUFU.EX2 R165, R165 ;  /* 0x000000a500a57308 */ /* 0x000ea20000000800 */
[----:B---3--:R-:W-:Y:S01]  /*5130*/  F2FP.BF16.F32.PACK_AB R130, R160, R135 ;  /* 0x00000087a082723e */ /* 0x008fe200000010ff */
[----:B------:R-:W-:Y:S01]  /*5140*/  FMUL.FTZ R69, R2, R69 ;  /* 0x0000004502457220 */ /* 0x000fe20000410000 */
[C---:B------:R-:W-:Y:S01]  /*5150*/  FMUL.FTZ R70, R0.reuse, R70 ;  /* 0x0000004600467220 */ /* 0x040fe20000410000 */
        /* <DEDUP_REMOVED lines=13> */
[----:B--2---:R-:W-:Y:S01]  /*5230*/  F2FP.BF16.F32.PACK_AB R131, R165, R162 ;  /* 0x000000a2a583723e */ /* 0x004fe200000010ff */
[C---:B------:R-:W-:Y:S01]  /*5240*/  FMUL.FTZ R84, R2.reuse, R84 ;  /* 0x0000005402547220 */ /* 0x040fe20000410000 */
[----:B------:R-:W-:Y:S01]  /*5250*/  FMUL.FTZ R85, R2, R85 ;  /* 0x0000005502557220 */ /* 0x000fe20000410000 */
[C---:B------:R-:W-:Y:S01]  /*5260*/  FMUL.FTZ R86, R0.reuse, R86 ;  /* 0x0000005600567220 */ /* 0x040fe20000410000 */
[----:B------:R-:W-:Y:S01]  /*5270*/  FMUL.FTZ R87, R0, R87 ;  /* 0x0000005700577220 */ /* 0x000fe20000410000 */
[C---:B------:R-:W-:Y:S01]  /*5280*/  FMUL.FTZ R88, R2.reuse, R88 ;  /* 0x0000005802587220 */ /* 0x040fe20000410000 */
[----:B------:R-:W-:Y:S01]  /*5290*/  FMUL.FTZ R89, R2, R89 ;  /* 0x0000005902597220 */ /* 0x000fe20000410000 */
[C---:B-1----:R-:W-:Y:S01]  /*52a0*/  HMMA.16816.F32.BF16 R4, R128.reuse, R136, R4 ;  /* 0x000000888004723c */ /* 0x042fe20000041804 */
[----:B------:R-:W-:Y:S04]  /*52b0*/  MUFU.EX2 R175, R175 ;  /* 0x000000af00af7308 */ /* 0x000fe80000000800 */
[C---:B------:R-:W-:Y:S01]  /*52c0*/  FMUL.FTZ R90, R0.reuse, R90 ;  /* 0x0000005a005a7220 */ /* 0x040fe20000410000 */
[C---:B------:R-:W-:Y:S01]  /*52d0*/  HMMA.16816.F32.BF16 R8, R128.reuse, R138, R8 ;  /* 0x0000008a8008723c */ /* 0x040fe20000041808 */
[----:B------:R-:W1:Y:S04]  /*52e0*/  LDSM.16.MT88.4 R136, [R194+0x14000] ;  /* 0x01400000c288783b */ /* 0x000e680000004200 */
[----:B------:R-:W-:Y:S01]  /*52f0*/  MUFU.EX2 R176, R176 ;  /* 0x000000b000b07308 */ /* 0x000fe20000000800 */
[----:B------:R-:W-:Y:S01]  /*5300*/  FMUL.FTZ R91, R0, R91 ;  /* 0x0000005b005b7220 */ /* 0x000fe20000410000 */
[C---:B------:R-:W-:Y:S04]  /*5310*/  HMMA.16816.F32.BF16 R36, R128.reuse, R140, R36 ;  /* 0x0000008c8024723c */ /* 0x040fe80000041824 */
[C---:B------:R-:W-:Y:S02]  /*5320*/  FMUL.FTZ R92, R2.reuse, R92 ;  /* 0x0000005c025c7220 */ /* 0x040fe40000410000 */
[C---:B------:R-:W-:Y:S01]  /*5330*/  HMMA.16816.F32.BF16 R40, R128.reuse, R142, R40 ;  /* 0x0000008e8028723c */ /* 0x040fe20000041828 */
[----:B------:R-:W2:Y:S01]  /*5340*/  LDSM.16.MT88.4 R140, [R193+0x14000] ;  /* 0x01400000c18c783b */ /* 0x000ea20000004200 */
[----:B------:R-:W-:Y:S03]  /*5350*/  MUFU.EX2 R177, R177 ;  /* 0x000000b100b17308 */ /* 0x000fe60000000800 */
[----:B------:R-:W-:Y:S01]  /*5360*/  FMUL.FTZ R93, R2, R93 ;  /* 0x0000005d025d7220 */ /* 0x000fe20000410000 */
[C---:B------:R-:W-:Y:S06]  /*5370*/  HMMA.16816.F32.BF16 R44, R128.reuse, R144, R44 ;  /* 0x00000090802c723c */ /* 0x040fec000004182c */
[----:B------:R-:W-:Y:S01]  /*5380*/  MUFU.EX2 R178, R178 ;  /* 0x000000b200b27308 */ /* 0x000fe20000000800 */
[C---:B------:R-:W-:Y:S01]  /*5390*/  FMUL.FTZ R94, R0.reuse, R94 ;  /* 0x0000005e005e7220 */ /* 0x040fe20000410000 */
[C---:B------:R-:W-:Y:S01]  /*53a0*/  HMMA.16816.F32.BF16 R48, R128.reuse, R146, R48 ;  /* 0x000000928030723c */ /* 0x040fe20000041830 */
[----:B------:R-:W3:Y:S02]  /*53b0*/  LDSM.16.MT88.4 R144, [R192+0x14000] ;  /* 0x01400000c090783b */ /* 0x000ee40000004200 */
[----:B------:R-:W-:Y:S03]  /*53c0*/  FMUL.FTZ R95, R0, R95 ;  /* 0x0000005f005f7220 */ /* 0x000fe60000410000 */
[C---:B------:R-:W-:Y:S02]  /*53d0*/  HMMA.16816.F32.BF16 R52, R128.reuse, R148, R52 ;  /* 0x000000948034723c */ /* 0x040fe40000041834 */
[----:B------:R-:W-:Y:S03]  /*53e0*/  MUFU.EX2 R179, R179 ;  /* 0x000000b300b37308 */ /* 0x000fe60000000800 */
[--C-:B------:R-:W-:Y:S01]  /*53f0*/  FFMA.FTZ R167, R12, UR4, -R166.reuse ;  /* 0x000000040ca77c23 */ /* 0x100fe200080108a6 */
[C---:B------:R-:W-:Y:S01]  /*5400*/  HMMA.16816.F32.BF16 R56, R128.reuse, R150, R56 ;  /* 0x000000968038723c */ /* 0x040fe20000041838 */
[----:B------:R-:W-:Y:S05]  /*5410*/  LDSM.16.MT88.4 R148, [R196+0x14800] ;  /* 0x01480000c494783b */ /* 0x000fea0000004200 */
[----:B------:R-:W-:Y:S01]  /*5420*/  MUFU.EX2 R220, R220 ;  /* 0x000000dc00dc7308 */ /* 0x000fe20000000800 */
[C---:B------:R-:W-:Y:S01]  /*5430*/  FMUL.FTZ R12, R2.reuse, R120 ;  /* 0x00000078020c7220 */ /* 0x040fe20000410000 */
[C---:B----4-:R-:W-:Y:S03]  /*5440*/  HMMA.16816.F32.BF16 R60, R128.reuse, R124, R60 ;  /* 0x0000007c803c723c */ /* 0x050fe6000004183c */
[----:B------:R-:W-:Y:S03]  /*5450*/  FFMA.FTZ R168, R13, UR4, -R166 ;  /* 0x000000040da87c23 */ /* 0x000fe600080108a6 */
[C---:B------:R-:W-:Y:S01]  /*5460*/  HMMA.16816.F32.BF16 R64, R128.reuse, R126, R64 ;  /* 0x0000007e8040723c */ /* 0x040fe20000041840 */
[----:B------:R-:W4:Y:S01]  /*5470*/  LDSM.16.MT88.4 R124, [R196+0x16000] ;  /* 0x01600000c47c783b */ /* 0x000f220000004200 */
[----:B------:R-:W-:Y:S03]  /*5480*/  MUFU.EX2 R167, R167 ;  /* 0x000000a700a77308 */ /* 0x000fe60000000800 */
[----:B------:R-:W-:Y:S01]  /*5490*/  FMUL.FTZ R13, R2, R121 ;  /* 0x00000079020d7220 */ /* 0x000fe20000410000 */
[C---:B-1----:R-:W-:Y:S06]  /*54a0*/  HMMA.16816.F32.BF16 R68, R128.reuse, R136, R68 ;  /* 0x000000888044723c */ /* 0x042fec0000041844 */
[----:B------:R-:W1:Y:S01]  /*54b0*/  MUFU.EX2 R168, R168 ;  /* 0x000000a800a87308 */ /* 0x000e620000000800 */
[--C-:B------:R-:W-:Y:S01]  /*54c0*/  FFMA.FTZ R169, R14, UR4, -R164.reuse ;  /* 0x000000040ea97c23 */ /* 0x100fe200080108a4 */
[C---:B------:R-:W-:Y:S01]  /*54d0*/  HMMA.16816.F32.BF16 R72, R128.reuse, R138, R72 ;  /* 0x0000008a8048723c */ /* 0x040fe20000041848 */
[----:B------:R-:W5:Y:S02]  /*54e0*/  LDSM.16.MT88.4 R136, [R194+0x16000] ;  /* 0x01600000c288783b */ /* 0x000f640000004200 */
[C---:B------:R-:W-:Y:S03]  /*54f0*/  FMUL.FTZ R14, R0.reuse, R122 ;  /* 0x0000007a000e7220 */ /* 0x040fe60000410000 */
[C---:B--2---:R-:W-:Y:S02]  /*5500*/  HMMA.16816.F32.BF16 R76, R128.reuse, R140, R76 ;  /* 0x0000008c804c723c */ /* 0x044fe4000004184c */
[----:B------:R-:W-:Y:S03]  /*5510*/  MUFU.EX2 R169, R169 ;  /* 0x000000a900a97308 */ /* 0x000fe60000000800 */
[----:B------:R-:W-:Y:S01]  /*5520*/  FFMA.FTZ R170, R15, UR4, -R164 ;  /* 0x000000040faa7c23 */ /* 0x000fe200080108a4 */
[C---:B------:R-:W-:Y:S01]  /*5530*/  HMMA.16816.F32.BF16 R80, R128.reuse, R142, R80 ;  /* 0x0000008e8050723c */ /* 0x040fe20000041850 */
[----:B------:R-:W2:Y:S04]  /*5540*/  LDSM.16.MT88.4 R140, [R193+0x16000] ;  /* 0x01600000c18c783b */ /* 0x000ea80000004200 */
[----:B------:R-:W-:Y:S01]  /*5550*/  FMUL.FTZ R15, R0, R123 ;  /* 0x0000007b000f7220 */ /* 0x000fe20000410000 */
[C---:B---3--:R-:W-:Y:S01]  /*5560*/  HMMA.16816.F32.BF16 R84, R128.reuse, R144, R84 ;  /* 0x000000908054723c */ /* 0x048fe20000041854 */
[----:B------:R-:W3:Y:S02]  /*5570*/  MUFU.EX2 R170, R170 ;  /* 0x000000aa00aa7308 */ /* 0x000ee40000000800 */
[----:B------:R-:W1:Y:S02]  /*5580*/  LDSM.16.MT88.4 R120, [R192+0x16000] ;  /* 0x01600000c078783b */ /* 0x000e640000004200 */
[C---:B------:R-:W-:Y:S01]  /*5590*/  FMUL.FTZ R96, R2.reuse, R96 ;  /* 0x0000006002607220 */ /* 0x040fe20000410000 */
[C---:B------:R-:W-:Y:S05]  /*55a0*/  HMMA.16816.F32.BF16 R88, R128.reuse, R146, R88 ;  /* 0x000000928058723c */ /* 0x040fea0000041858 */
[----:B------:R-:W-:Y:S01]  /*55b0*/  FMUL.FTZ R97, R2, R97 ;  /* 0x0000006102617220 */ /* 0x000fe20000410000 */
[C---:B----4-:R-:W-:Y:S01]  /*55c0*/  HMMA.16816.F32.BF16 R92, R128.reuse, R124, R92 ;  /* 0x0000007c805c723c */ /* 0x050fe2000004185c */
[----:B------:R-:W-:Y:S04]  /*55d0*/  LDSM.16.MT88.4 R144, [R193+0x12800] ;  /* 0x01280000c190783b */ /* 0x000fe80000004200 */
[C---:B------:R-:W-:Y:S01]  /*55e0*/  FMUL.FTZ R98, R0.reuse, R98 ;  /* 0x0000006200627220 */ /* 0x040fe20000410000 */
[----:B------:R-:W-:Y:S01]  /*55f0*/  FMUL.FTZ R99, R0, R99 ;  /* 0x0000006300637220 */ /* 0x000fe20000410000 */
[C---:B------:R-:W-:Y:S01]  /*5600*/  FMUL.FTZ R100, R2.reuse, R100 ;  /* 0x0000006402647220 */ /* 0x040fe20000410000 */
[----:B------:R-:W-:Y:S03]  /*5610*/  FMUL.FTZ R101, R2, R101 ;  /* 0x0000006502657220 */ /* 0x000fe60000410000 */
[C---:B------:R-:W-:Y:S01]  /*5620*/  FMUL.FTZ R102, R0.reuse, R102 ;  /* 0x0000006600667220 */ /* 0x040fe20000410000 */
[----:B------:R-:W-:Y:S01]  /*5630*/  FMUL.FTZ R103, R0, R103 ;  /* 0x0000006700677220 */ /* 0x000fe20000410000 */
[C---:B------:R-:W-:Y:S01]  /*5640*/  HMMA.16816.F32.BF16 R96, R128.reuse, R126, R96 ;  /* 0x0000007e8060723c */ /* 0x040fe20000041860 */
[----:B------:R-:W4:Y:S02]  /*5650*/  LDSM.16.MT88.4 R124, [R196+0x12800] ;  /* 0x01280000c47c783b */ /* 0x000f240000004200 */
[C---:B------:R-:W-:Y:S01]  /*5660*/  FMUL.FTZ R104, R2.reuse, R104 ;  /* 0x0000006802687220 */ /* 0x040fe20000410000 */
[----:B------:R-:W-:Y:S01]  /*5670*/  FMUL.FTZ R105, R2, R105 ;  /* 0x0000006902697220 */ /* 0x000fe20000410000 */
[C---:B------:R-:W-:Y:S01]  /*5680*/  FMUL.FTZ R106, R0.reuse, R106 ;  /* 0x0000006a006a7220 */ /* 0x040fe20000410000 */
[C---:B-----5:R-:W-:Y:S05]  /*5690*/  HMMA.16816.F32.BF16 R100, R128.reuse, R136, R100 ;  /* 0x000000888064723c */ /* 0x060fea0000041864 */
[----:B------:R-:W-:Y:S01]  /*56a0*/  FMUL.FTZ R107, R0, R107 ;  /* 0x0000006b006b7220 */ /* 0x000fe20000410000 */
[--C-:B------:R-:W-:Y:S01]  /*56b0*/  FFMA.FTZ R171, R16, UR4, -R166.reuse ;  /* 0x0000000410ab7c23 */ /* 0x100fe200080108a6 */
[----:B------:R-:W-:Y:S01]  /*56c0*/  FFMA.FTZ R172, R17, UR4, -R166 ;  /* 0x0000000411ac7c23 */ /* 0x000fe200080108a6 */
[--C-:B------:R-:W-:Y:S03]  /*56d0*/  FFMA.FTZ R173, R18, UR4, -R164.reuse ;  /* 0x0000000412ad7c23 */ /* 0x100fe600080108a4 */
[----:B------:R-:W-:Y:S01]  /*56e0*/  FFMA.FTZ R174, R19, UR4, -R164 ;  /* 0x0000000413ae7c23 */ /* 0x000fe200080108a4 */
[C---:B------:R-:W-:Y:S01]  /*56f0*/  HMMA.16816.F32.BF16 R104, R128.reuse, R138, R104 ;  /* 0x0000008a8068723c */ /* 0x040fe20000041868 */
[----:B------:R-:W5:Y:S01]  /*5700*/  LDSM.16.MT88.4 R136, [R194+0x12800] ;  /* 0x01280000c288783b */ /* 0x000f620000004200 */
[----:B------:R-:W-:Y:S01]  /*5710*/  MUFU.EX2 R171, R171 ;  /* 0x000000ab00ab7308 */ /* 0x000fe20000000800 */
[C---:B------:R-:W-:Y:S01]  /*5720*/  FMUL.FTZ R108, R2.reuse, R108 ;  /* 0x0000006c026c7220 */ /* 0x040fe20000410000 */
[----:B------:R-:W-:Y:S01]  /*5730*/  FMUL.FTZ R109, R2, R109 ;  /* 0x0000006d026d7220 */ /* 0x000fe20000410000 */
[C---:B------:R-:W-:Y:S01]  /*5740*/  FMUL.FTZ R110, R0.reuse, R110 ;  /* 0x0000006e006e7220 */ /* 0x040fe20000410000 */
[C---:B--2---:R-:W-:Y:S06]  /*5750*/  HMMA.16816.F32.BF16 R12, R128.reuse, R140, R12 ;  /* 0x0000008c800c723c */ /* 0x044fec000004180c */
[----:B------:R-:W2:Y:S01]  /*5760*/  MUFU.EX2 R172, R172 ;  /* 0x000000ac00ac7308 */ /* 0x000ea20000000800 */
[----:B------:R-:W-:Y:S01]  /*5770*/  FMUL.FTZ R111, R0, R111 ;  /* 0x0000006f006f7220 */ /* 0x000fe20000410000 */
[C---:B------:R-:W-:Y:S03]  /*5780*/  FMUL.FTZ R16, R2.reuse, R116 ;  /* 0x0000007402107220 */ /* 0x040fe60000410000 */
[----:B------:R-:W-:Y:S01]  /*5790*/  FMUL.FTZ R17, R2, R117 ;  /* 0x0000007502117220 */ /* 0x000fe20000410000 */
[C---:B------:R-:W-:Y:S01]  /*57a0*/  FMUL.FTZ R18, R0.reuse, R118 ;  /* 0x0000007600127220 */ /* 0x040fe20000410000 */
[----:B------:R-:W-:Y:S01]  /*57b0*/  FMUL.FTZ R19, R0, R119 ;  /* 0x0000007700137220 */ /* 0x000fe20000410000 */
[C---:B------:R-:W-:Y:S02]  /*57c0*/  HMMA.16816.F32.BF16 R108, R128.reuse, R142, R108 ;  /* 0x0000008e806c723c */ /* 0x040fe4000004186c */
[----:B------:R-:W-:Y:S01]  /*57d0*/  MUFU.EX2 R173, R173 ;  /* 0x000000ad00ad7308 */ /* 0x000fe20000000800 */
[----:B------:R-:W5:Y:S01]  /*57e0*/  LDSM.16.MT88.4 R140, [R192+0x12800] ;  /* 0x01280000c08c783b */ /* 0x000f620000004200 */
[C---:B------:R-:W-:Y:S01]  /*57f0*/  FMUL.FTZ R112, R2.reuse, R112 ;  /* 0x0000007002707220 */ /* 0x040fe20000410000 */
[----:B------:R-:W-:Y:S01]  /*5800*/  FMUL.FTZ R113, R2, R113 ;  /* 0x0000007102717220 */ /* 0x000fe20000410000 */
[C---:B------:R-:W-:Y:S01]  /*5810*/  FMUL.FTZ R114, R0.reuse, R114 ;  /* 0x0000007200727220 */ /* 0x040fe20000410000 */
[C---:B-1----:R-:W-:Y:S05]  /*5820*/  HMMA.16816.F32.BF16 R16, R128.reuse, R120, R16 ;  /* 0x000000788010723c */ /* 0x042fea0000041810 */
[----:B------:R-:W1:Y:S01]  /*5830*/  MUFU.EX2 R174, R174 ;  /* 0x000000ae00ae7308 */ /* 0x000e620000000800 */
[----:B------:R-:W-:Y:S01]  /*5840*/  FMUL.FTZ R115, R0, R115 ;  /* 0x0000007300737220 */ /* 0x000fe20000410000 */
[----:B------:R-:W-:Y:S01]  /*5850*/  F2FP.BF16.F32.PACK_AB R116, R168, R167 ;  /* 0x000000a7a874723e */ /* 0x000fe200000010ff */
[----:B------:R-:W-:Y:S03]  /*5860*/  FFMA.FTZ R161, R2, R223, R161 ;  /* 0x000000df02a17223 */ /* 0x000fe600000100a1 */
[----:B---3--:R-:W-:Y:S02]  /*5870*/  F2FP.BF16.F32.PACK_AB R117, R170, R169 ;  /* 0x000000a9aa75723e */ /* 0x008fe400000010ff */
[----:B--2---:R-:W-:Y:S01]  /*5880*/  F2FP.BF16.F32.PACK_AB R118, R172, R171 ;  /* 0x000000abac76723e */ /* 0x004fe200000010ff */
[----:B------:R-:W-:Y:S01]  /*5890*/  HMMA.16816.F32.BF16 R112, R128, R122, R112 ;  /* 0x0000007a8070723c */ /* 0x000fe20000041870 */
[----:B------:R-:W2:Y:S02]  /*58a0*/  LDSM.16.MT88.4 R120, [R192+0x14800] ;  /* 0x01480000c078783b */ /* 0x000ea40000004200 */
[----:B------:R-:W-:Y:S01]  /*58b0*/  FFMA.FTZ R163, R0, R221, R163 ;  /* 0x000000dd00a37223 */ /* 0x000fe200000100a3 */
[----:B------:R-:W-:Y:S01]  /*58c0*/  FADD.FTZ R0, R133, R161 ;  /* 0x000000a185007221 */ /* 0x000fe20000010000 */
[----:B------:R-:W-:Y:S02]  /*58d0*/  MOV R133, R132 ;  /* 0x0000008400857202 */ /* 0x000fe40000000f00 */
[----:B------:R-:W-:Y:S01]  /*58e0*/  FADD.FTZ R163, R134, R163 ;  /* 0x000000a386a37221 */ /* 0x000fe20000010000 */
[----:B-1----:R-:W-:Y:S01]  /*58f0*/  F2FP.BF16.F32.PACK_AB R119, R174, R173 ;  /* 0x000000adae77723e */ /* 0x002fe200000010ff */
[----:B------:R-:W-:Y:S02]  /*5900*/  LDSM.16.MT88.4 R128, [R194+0x16800] ;  /* 0x01680000c280783b */ /* 0x000fe40000004200 */
[----:B------:R-:W-:Y:S01]  /*5910*/  FADD.FTZ R135, R135, R0 ;  /* 0x0000000087877221 */ /* 0x000fe20000010000 */
[----:B------:R-:W-:Y:S01]  /*5920*/  MOV R0, R3 ;  /* 0x0000000300007202 */ /* 0x000fe20000000f00 */
[----:B------:R-:W-:Y:S02]  /*5930*/  FADD.FTZ R162, R162, R163 ;  /* 0x000000a3a2a27221 */ /* 0x000fe40000010000 */
[C---:B----4-:R-:W-:Y:S05]  /*5940*/  HMMA.16816.F32.BF16 R4, R116.reuse, R124, R4 ;  /* 0x0000007c7404723c */ /* 0x050fea0000041804 */
[----:B------:R-:W-:Y:S01]  /*5950*/  FADD.FTZ R160, R160, R135 ;  /* 0x00000087a0a07221 */ /* 0x000fe20000010000 */
[C---:B------:R-:W-:Y:S01]  /*5960*/  HMMA.16816.F32.BF16 R8, R116.reuse, R126, R8 ;  /* 0x0000007e7408723c */ /* 0x040fe20000041808 */
[----:B------:R-:W1:Y:S04]  /*5970*/  LDSM.16.MT88.4 R124, [R196+0x16800] ;  /* 0x01680000c47c783b */ /* 0x000e680000004200 */
[----:B------:R-:W-:Y:S01]  /*5980*/  FADD.FTZ R162, R165, R162 ;  /* 0x000000a2a5a27221 */ /* 0x000fe20000010000 */
[C---:B-----5:R-:W-:Y:S05]  /*5990*/  HMMA.16816.F32.BF16 R36, R116.reuse, R136, R36 ;  /* 0x000000887424723c */ /* 0x060fea0000041824 */
[----:B------:R-:W-:Y:S01]  /*59a0*/  FADD.FTZ R167, R167, R160 ;  /* 0x000000a0a7a77221 */ /* 0x000fe20000010000 */
[C---:B------:R-:W-:Y:S01]  /*59b0*/  HMMA.16816.F32.BF16 R40, R116.reuse, R138, R40 ;  /* 0x0000008a7428723c */ /* 0x040fe20000041828 */
[----:B------:R-:W3:Y:S04]  /*59c0*/  LDSM.16.MT88.4 R136, [R193+0x16800] ;  /* 0x01680000c188783b */ /* 0x000ee80000004200 */
[----:B------:R-:W-:Y:S01]  /*59d0*/  FADD.FTZ R169, R169, R162 ;  /* 0x000000a2a9a97221 */ /* 0x000fe20000010000 */
[C---:B------:R-:W-:Y:S05]  /*59e0*/  HMMA.16816.F32.BF16 R44, R116.reuse, R144, R44 ;  /* 0x00000090742c723c */ /* 0x040fea000004182c */
[----:B------:R-:W-:Y:S01]  /*59f0*/  FADD.FTZ R168, R168, R167 ;  /* 0x000000a7a8a87221 */ /* 0x000fe20000010000 */
[C---:B------:R-:W-:Y:S01]  /*5a00*/  HMMA.16816.F32.BF16 R48, R116.reuse, R146, R48 ;  /* 0x000000927430723c */ /* 0x040fe20000041830 */
[----:B------:R-:W-:Y:S04]  /*5a10*/  LDSM.16.MT88.4 R144, [R196+0x15000] ;  /* 0x01500000c490783b */ /* 0x000fe80000004200 */
[----:B------:R-:W-:Y:S01]  /*5a20*/  FADD.FTZ R170, R170, R169 ;  /* 0x000000a9aaaa7221 */ /* 0x000fe20000010000 */
[C---:B------:R-:W-:Y:S05]  /*5a30*/  HMMA.16816.F32.BF16 R52, R116.reuse, R140, R52 ;  /* 0x0000008c7434723c */ /* 0x040fea0000041834 */
[----:B------:R-:W-:Y:S01]  /*5a40*/  FADD.FTZ R171, R171, R168 ;  /* 0x000000a8abab7221 */ /* 0x000fe20000010000 */
[C---:B------:R-:W-:Y:S01]  /*5a50*/  HMMA.16816.F32.BF16 R56, R116.reuse, R142, R56 ;  /* 0x0000008e7438723c */ /* 0x040fe20000041838 */
[----:B------:R-:W-:Y:S04]  /*5a60*/  LDSM.16.MT88.4 R140, [R192+0x13000] ;  /* 0x01300000c08c783b */ /* 0x000fe80000004200 */
[----:B------:R-:W-:Y:S01]  /*5a70*/  FADD.FTZ R171, R172, R171 ;  /* 0x000000abacab7221 */ /* 0x000fe20000010000 */
[C---:B------:R-:W-:Y:S06]  /*5a80*/  HMMA.16816.F32.BF16 R60, R116.reuse, R148, R60 ;  /* 0x00000094743c723c */ /* 0x040fec000004183c */
[C---:B------:R-:W-:Y:S01]  /*5a90*/  HMMA.16816.F32.BF16 R64, R116.reuse, R150, R64 ;  /* 0x000000967440723c */ /* 0x040fe20000041840 */
[----:B------:R-:W-:Y:S05]  /*5aa0*/  LDSM.16.MT88.4 R148, [R193+0x15000] ;  /* 0x01500000c194783b */ /* 0x000fea0000004200 */
[C---:B------:R-:W-:Y:S06]  /*5ab0*/  HMMA.16816.F32.BF16 R68, R116.reuse, R152, R68 ;  /* 0x000000987444723c */ /* 0x040fec0000041844 */
[C---:B------:R-:W-:Y:S05]  /*5ac0*/  HMMA.16816.F32.BF16 R72, R116.reuse, R154, R72 ;  /* 0x0000009a7448723c */ /* 0x040fea0000041848 */
[--C-:B------:R-:W-:Y:S01]  /*5ad0*/  FFMA.FTZ R152, R20, UR4, -R166.reuse ;  /* 0x0000000414987c23 */ /* 0x100fe200080108a6 */
[C---:B------:R-:W-:Y:S05]  /*5ae0*/  HMMA.16816.F32.BF16 R76, R116.reuse, R156, R76 ;  /* 0x0000009c744c723c */ /* 0x040fea000004184c */
[----:B------:R-:W-:Y:S01]  /*5af0*/  FFMA.FTZ R153, R21, UR4, -R166 ;  /* 0x0000000415997c23 */ /* 0x000fe200080108a6 */
[C---:B------:R-:W-:Y:S01]  /*5b00*/  HMMA.16816.F32.BF16 R80, R116.reuse, R158, R80 ;  /* 0x0000009e7450723c */ /* 0x040fe20000041850 */
[----:B------:R-:W-:Y:S04]  /*5b10*/  MUFU.EX2 R152, R152 ;  /* 0x0000009800987308 */ /* 0x000fe80000000800 */
[--C-:B------:R-:W-:Y:S01]  /*5b20*/  FFMA.FTZ R154, R22, UR4, -R164.reuse ;  /* 0x00000004169a7c23 */ /* 0x100fe200080108a4 */
[C---:B--2---:R-:W-:Y:S05]  /*5b30*/  HMMA.16816.F32.BF16 R84, R116.reuse, R120, R84 ;  /* 0x000000787454723c */ /* 0x044fea0000041854 */
[----:B------:R-:W2:Y:S01]  /*5b40*/  MUFU.EX2 R153, R153 ;  /* 0x0000009900997308 */ /* 0x000ea20000000800 */
[----:B------:R-:W-:Y:S01]  /*5b50*/  FFMA.FTZ R155, R23, UR4, -R164 ;  /* 0x00000004179b7c23 */ /* 0x000fe200080108a4 */
[C---:B------:R-:W-:Y:S01]  /*5b60*/  HMMA.16816.F32.BF16 R88, R116.reuse, R122, R88 ;  /* 0x0000007a7458723c */ /* 0x040fe20000041858 */
[----:B------:R-:W4:Y:S03]  /*5b70*/  LDSM.16.MT88.4 R20, [R192+0x16800] ;  /* 0x01680000c014783b */ /* 0x000f260000004200 */
[--C-:B------:R-:W-:Y:S02]  /*5b80*/  FFMA.FTZ R156, R24, UR4, -R166.reuse ;  /* 0x00000004189c7c23 */ /* 0x100fe400080108a6 */
[C---:B-1----:R-:W-:Y:S02]  /*5b90*/  HMMA.16816.F32.BF16 R92, R116.reuse, R124, R92 ;  /* 0x0000007c745c723c */ /* 0x042fe4000004185c */
[----:B------:R-:W-:Y:S01]  /*5ba0*/  MUFU.EX2 R154, R154 ;  /* 0x0000009a009a7308 */ /* 0x000fe20000000800 */
[----:B------:R-:W1:Y:S02]  /*5bb0*/  LDSM.16.MT88.4 R120, [R196+0x13000] ;  /* 0x01300000c478783b */ /* 0x000e640000004200 */
[----:B------:R-:W-:Y:S01]  /*5bc0*/  FFMA.FTZ R157, R25, UR4, -R166 ;  /* 0x00000004199d7c23 */ /* 0x000fe200080108a6 */
[C---:B------:R-:W-:Y:S06]  /*5bd0*/  HMMA.16816.F32.BF16 R96, R116.reuse, R126, R96 ;  /* 0x0000007e7460723c */ /* 0x040fec0000041860 */
[----:B------:R-:W5:Y:S01]  /*5be0*/  MUFU.EX2 R155, R155 ;  /* 0x0000009b009b7308 */ /* 0x000f620000000800 */
[----:B------:R-:W1:Y:S01]  /*5bf0*/  LDSM.16.MT88.4 R124, [R194+0x13000] ;  /* 0x01300000c27c783b */ /* 0x000e620000004200 */
[C---:B------:R-:W-:Y:S03]  /*5c00*/  HMMA.16816.F32.BF16 R100, R116.reuse, R128, R100 ;  /* 0x000000807464723c */ /* 0x040fe60000041864 */
[----:B--2---:R-:W-:Y:S03]  /*5c10*/  F2FP.BF16.F32.PACK_AB R24, R153, R152 ;  /* 0x000000989918723e */ /* 0x004fe600000010ff */
[C---:B------:R-:W-:Y:S01]  /*5c20*/  HMMA.16816.F32.BF16 R104, R116.reuse, R130, R104 ;  /* 0x000000827468723c */ /* 0x040fe20000041868 */
[----:B------:R-:W2:Y:S01]  /*5c30*/  LDSM.16.MT88.4 R128, [R193+0x13000] ;  /* 0x01300000c180783b */ /* 0x000ea20000004200 */
[----:B------:R-:W-:Y:S03]  /*5c40*/  MUFU.EX2 R156, R156 ;  /* 0x0000009c009c7308 */ /* 0x000fe60000000800 */
[--C-:B------:R-:W-:Y:S01]  /*5c50*/  FFMA.FTZ R158, R26, UR4, -R164.reuse ;  /* 0x000000041a9e7c23 */ /* 0x100fe200080108a4 */
[C---:B---3--:R-:W-:Y:S06]  /*5c60*/  HMMA.16816.F32.BF16 R12, R116.reuse, R136, R12 ;  /* 0x00000088740c723c */ /* 0x048fec000004180c */
[----:B------:R-:W3:Y:S01]  /*5c70*/  MUFU.EX2 R157, R157 ;  /* 0x0000009d009d7308 */ /* 0x000ee20000000800 */
[----:B------:R-:W-:Y:S01]  /*5c80*/  FFMA.FTZ R159, R27, UR4, -R164 ;  /* 0x000000041b9f7c23 */ /* 0x000fe200080108a4 */
[C---:B------:R-:W-:Y:S01]  /*5c90*/  HMMA.16816.F32.BF16 R108, R116.reuse, R138, R108 ;  /* 0x0000008a746c723c */ /* 0x040fe2000004186c */
[----:B------:R-:W2:Y:S02]  /*5ca0*/  LDSM.16.MT88.4 R136, [R194+0x15000] ;  /* 0x01500000c288783b */ /* 0x000ea40000004200 */
[----:B-----5:R-:W-:Y:S03]  /*5cb0*/  F2FP.BF16.F32.PACK_AB R25, R155, R154 ;  /* 0x0000009a9b19723e */ /* 0x020fe600000010ff */
[C---:B----4-:R-:W-:Y:S02]  /*5cc0*/  HMMA.16816.F32.BF16 R16, R116.reuse, R20, R16 ;  /* 0x000000147410723c */ /* 0x050fe40000041810 */
[----:B------:R-:W-:Y:S03]  /*5cd0*/  MUFU.EX2 R158, R158 ;  /* 0x0000009e009e7308 */ /* 0x000fe60000000800 */
[----:B------:R-:W-:Y:S01]  /*5ce0*/  FFMA.FTZ R166, R33, UR4, -R166 ;  /* 0x0000000421a67c23 */ /* 0x000fe200080108a6 */
[----:B------:R-:W-:Y:S01]  /*5cf0*/  HMMA.16816.F32.BF16 R112, R116, R22, R112 ;  /* 0x000000167470723c */ /* 0x000fe20000041870 */
[----:B------:R-:W4:Y:S05]  /*5d00*/  LDSM.16.MT88.4 R20, [R192+0x15000] ;  /* 0x01500000c014783b */ /* 0x000f2a0000004200 */
[----:B------:R-:W5:Y:S01]  /*5d10*/  MUFU.EX2 R159, R159 ;  /* 0x0000009f009f7308 */ /* 0x000f620000000800 */
[----:B---3--:R-:W-:Y:S01]  /*5d20*/  F2FP.BF16.F32.PACK_AB R26, R157, R156 ;  /* 0x0000009c9d1a723e */ /* 0x008fe200000010ff */
[----:B------:R-:W-:Y:S03]  /*5d30*/  FFMA.FTZ R164, R35, UR4, -R164 ;  /* 0x0000000423a47c23 */ /* 0x000fe600080108a4 */
[----:B------:R-:W-:Y:S01]  /*5d40*/  FADD.FTZ R152, R152, R171 ;  /* 0x000000ab98987221 */ /* 0x000fe20000010000 */
[----:B------:R-:W3:Y:S04]  /*5d50*/  LDSM.16.MT88.4 R116, [R196+0x17000] ;  /* 0x01700000c474783b */ /* 0x000ee80000004200 */
[----:B------:R-:W3:Y:S01]  /*5d60*/  MUFU.EX2 R166, R166 ;  /* 0x000000a600a67308 */ /* 0x000ee20000000800 */
[----:B------:R-:W-:Y:S04]  /*5d70*/  FADD.FTZ R153, R153, R152 ;  /* 0x0000009899997221 */ /* 0x000fe80000010000 */
[----:B------:R-:W-:Y:S01]  /*5d80*/  FADD.FTZ R156, R156, R153 ;  /* 0x000000999c9c7221 */ /* 0x000fe20000010000 */
[----:B------:R-:W-:Y:S04]  /*5d90*/  LDSM.16.MT88.4 R32, [R192+0x13800] ;  /* 0x01380000c020783b */ /* 0x000fe80000004200 */
[----:B------:R-:W3:Y:S01]  /*5da0*/  MUFU.EX2 R225, R164 ;  /* 0x000000a400e17308 */ /* 0x000ee20000000800 */
[----:B-----5:R-:W-:Y:S01]  /*5db0*/  F2FP.BF16.F32.PACK_AB R27, R159, R158 ;  /* 0x0000009e9f1b723e */ /* 0x020fe200000010ff */
[----:B------:R-:W-:Y:S06]  /*5dc0*/  FADD.FTZ R156, R157, R156 ;  /* 0x0000009c9d9c7221 */ /* 0x000fec0000010000 */
[C---:B-1----:R-:W-:Y:S06]  /*5dd0*/  HMMA.16816.F32.BF16 R4, R24.reuse, R120, R4 ;  /* 0x000000781804723c */ /* 0x042fec0000041804 */
[C---:B------:R-:W-:Y:S01]  /*5de0*/  HMMA.16816.F32.BF16 R8, R24.reuse, R122, R8 ;  /* 0x0000007a1808723c */ /* 0x040fe20000041808 */
[----:B------:R-:W1:Y:S05]  /*5df0*/  LDSM.16.MT88.4 R120, [R194+0x17000] ;  /* 0x01700000c278783b */ /* 0x000e6a0000004200 */
[C---:B------:R-:W-:Y:S06]  /*5e00*/  HMMA.16816.F32.BF16 R36, R24.reuse, R124, R36 ;  /* 0x0000007c1824723c */ /* 0x040fec0000041824 */
[C---:B------:R-:W-:Y:S01]  /*5e10*/  HMMA.16816.F32.BF16 R40, R24.reuse, R126, R40 ;  /* 0x0000007e1828723c */ /* 0x040fe20000041828 */
[----:B------:R-:W5:Y:S05]  /*5e20*/  LDSM.16.MT88.4 R124, [R193+0x17000] ;  /* 0x01700000c17c783b */ /* 0x000f6a0000004200 */
[C---:B--2---:R-:W-:Y:S06]  /*5e30*/  HMMA.16816.F32.BF16 R44, R24.reuse, R128, R44 ;  /* 0x00000080182c723c */ /* 0x044fec000004182c */
[C---:B------:R-:W-:Y:S01]  /*5e40*/  HMMA.16816.F32.BF16 R48, R24.reuse, R130, R48 ;  /* 0x000000821830723c */ /* 0x040fe20000041830 */
[----:B------:R-:W2:Y:S05]  /*5e50*/  LDSM.16.MT88.4 R128, [R192+0x17000] ;  /* 0x01700000c080783b */ /* 0x000eaa0000004200 */
[C---:B------:R-:W-:Y:S06]  /*5e60*/  HMMA.16816.F32.BF16 R52, R24.reuse, R140, R52 ;  /* 0x0000008c1834723c */ /* 0x040fec0000041834 */
[C---:B------:R-:W-:Y:S01]  /*5e70*/  HMMA.16816.F32.BF16 R56, R24.reuse, R142, R56 ;  /* 0x0000008e1838723c */ /* 0x040fe20000041838 */
[----:B------:R-:W-:Y:S05]  /*5e80*/  LDSM.16.MT88.4 R140, [R194+0x15800] ;  /* 0x01580000c28c783b */ /* 0x000fea0000004200 */
        /* <DEDUP_REMOVED lines=9> */
[C---:B----4-:R-:W-:Y:S06]  /*5f20*/  HMMA.16816.F32.BF16 R84, R24.reuse, R20, R84 ;  /* 0x000000141854723c */ /* 0x050fec0000041854 */
[C---:B------:R-:W-:Y:S05]  /*5f30*/  HMMA.16816.F32.BF16 R88, R24.reuse, R22, R88 ;  /* 0x000000161858723c */ /* 0x040fea0000041858 */
[----:B------:R-:W-:Y:S01]  /*5f40*/  F2FP.BF16.F32.PACK_AB R20, R176, R175 ;  /* 0x000000afb014723e */ /* 0x000fe200000010ff */
[C---:B---3--:R-:W-:Y:S05]  /*5f50*/  HMMA.16816.F32.BF16 R92, R24.reuse, R116, R92 ;  /* 0x00000074185c723c */ /* 0x048fea000004185c */
[----:B------:R-:W-:Y:S01]  /*5f60*/  F2FP.BF16.F32.PACK_AB R21, R178, R177 ;  /* 0x000000b1b215723e */ /* 0x000fe200000010ff */
[C---:B------:R-:W-:Y:S01]  /*5f70*/  HMMA.16816.F32.BF16 R96, R24.reuse, R118, R96 ;  /* 0x000000761860723c */ /* 0x040fe20000041860 */
[----:B------:R-:W3:Y:S04]  /*5f80*/  LDSM.16.MT88.4 R116, [R194+0x13800] ;  /* 0x01380000c274783b */ /* 0x000ee80000004200 */
[----:B------:R-:W-:Y:S01]  /*5f90*/  F2FP.BF16.F32.PACK_AB R22, R166, R179 ;  /* 0x000000b3a616723e */ /* 0x000fe200000010ff */
[C---:B-1----:R-:W-:Y:S05]  /*5fa0*/  HMMA.16816.F32.BF16 R100, R24.reuse, R120, R100 ;  /* 0x000000781864723c */ /* 0x042fea0000041864 */
[----:B------:R-:W-:Y:S01]  /*5fb0*/  F2FP.BF16.F32.PACK_AB R23, R225, R220 ;  /* 0x000000dce117723e */ /* 0x000fe200000010ff */
[C---:B------:R-:W-:Y:S01]  /*5fc0*/  HMMA.16816.F32.BF16 R104, R24.reuse, R122, R104 ;  /* 0x0000007a1868723c */ /* 0x040fe20000041868 */
[----:B------:R-:W1:Y:S04]  /*5fd0*/  LDSM.16.MT88.4 R120, [R196+0x15800] ;  /* 0x01580000c478783b */ /* 0x000e680000004200 */
[----:B------:R-:W-:Y:S01]  /*5fe0*/  FADD.FTZ R175, R175, R156 ;  /* 0x0000009cafaf7221 */ /* 0x000fe20000010000 */
[C---:B-----5:R-:W-:Y:S05]  /*5ff0*/  HMMA.16816.F32.BF16 R12, R24.reuse, R124, R12 ;  /* 0x0000007c180c723c */ /* 0x060fea000004180c */
[----:B------:R-:W-:Y:S01]  /*6000*/  FADD.FTZ R176, R176, R175 ;  /* 0x000000afb0b07221 */ /* 0x000fe20000010000 */
[C---:B------:R-:W-:Y:S05]  /*6010*/  HMMA.16816.F32.BF16 R108, R24.reuse, R126, R108 ;  /* 0x0000007e186c723c */ /* 0x040fea000004186c */
[----:B------:R-:W-:Y:S01]  /*6020*/  FADD.FTZ R179, R179, R176 ;  /* 0x000000b0b3b37221 */ /* 0x000fe20000010000 */
[C---:B--2---:R-:W-:Y:S05]  /*6030*/  HMMA.16816.F32.BF16 R16, R24.reuse, R128, R16 ;  /* 0x000000801810723c */ /* 0x044fea0000041810 */
[----:B------:R-:W-:Y:S01]  /*6040*/  FADD.FTZ R223, R166, R179 ;  /* 0x000000b3a6df7221 */ /* 0x000fe20000010000 */
[----:B------:R-:W-:Y:S01]  /*6050*/  HMMA.16816.F32.BF16 R112, R24, R130, R112 ;  /* 0x000000821870723c */ /* 0x000fe20000041870 */
[----:B------:R-:W2:Y:S05]  /*6060*/  LDSM.16.MT88.4 R24, [R196+0x17800] ;  /* 0x01780000c418783b */ /* 0x000eaa0000004200 */
[C---:B------:R-:W-:Y:S03]  /*6070*/  HMMA.16816.F32.BF16 R128, R20.reuse, R28, R4 ;  /* 0x0000001c1480723c */ /* 0x040fe60000041804 */
[----:B------:R-:W4:Y:S03]  /*6080*/  LDSM.16.MT88.4 R4, [R194+0x17800] ;  /* 0x01780000c204783b */ /* 0x000f260000004200 */
[C---:B------:R-:W-:Y:S05]  /*6090*/  HMMA.16816.F32.BF16 R124, R20.reuse, R30, R8 ;  /* 0x0000001e147c723c */ /* 0x040fea0000041808 */
[----:B------:R-:W5:Y:S01]  /*60a0*/  LDSM.16.MT88.4 R8, [R193+0x17800] ;  /* 0x01780000c108783b */ /* 0x000f620000004200 */
[C---:B---3--:R-:W-:Y:S06]  /*60b0*/  HMMA.16816.F32.BF16 R36, R20.reuse, R116, R36 ;  /* 0x000000741424723c */ /* 0x048fec0000041824 */
[C---:B------:R-:W-:Y:S01]  /*60c0*/  HMMA.16816.F32.BF16 R40, R20.reuse, R118, R40 ;  /* 0x000000761428723c */ /* 0x040fe20000041828 */
[----:B------:R-:W3:Y:S05]  /*60d0*/  LDSM.16.MT88.4 R28, [R192+0x17800] ;  /* 0x01780000c01c783b */ /* 0x000eea0000004200 */
[C---:B------:R-:W-:Y:S06]  /*60e0*/  HMMA.16816.F32.BF16 R44, R20.reuse, R136, R44 ;  /* 0x00000088142c723c */ /* 0x040fec000004182c */
[C---:B------:R-:W-:Y:S06]  /*60f0*/  HMMA.16816.F32.BF16 R48, R20.reuse, R138, R48 ;  /* 0x0000008a1430723c */ /* 0x040fec0000041830 */
[C---:B------:R-:W-:Y:S06]  /*6100*/  HMMA.16816.F32.BF16 R52, R20.reuse, R32, R52 ;  /* 0x000000201434723c */ /* 0x040fec0000041834 */
[C---:B------:R-:W-:Y:S06]  /*6110*/  HMMA.16816.F32.BF16 R56, R20.reuse, R34, R56 ;  /* 0x000000221438723c */ /* 0x040fec0000041838 */
[C---:B-1----:R-:W-:Y:S06]  /*6120*/  HMMA.16816.F32.BF16 R60, R20.reuse, R120, R60 ;  /* 0x00000078143c723c */ /* 0x042fec000004183c */
[C---:B------:R-:W-:Y:S06]  /*6130*/  HMMA.16816.F32.BF16 R64, R20.reuse, R122, R64 ;  /* 0x0000007a1440723c */ /* 0x040fec0000041840 */
[C---:B------:R-:W-:Y:S06]  /*6140*/  HMMA.16816.F32.BF16 R68, R20.reuse, R140, R68 ;  /* 0x0000008c1444723c */ /* 0x040fec0000041844 */
[C---:B------:R-:W-:Y:S06]  /*6150*/  HMMA.16816.F32.BF16 R72, R20.reuse, R142, R72 ;  /* 0x0000008e1448723c */ /* 0x040fec0000041848 */
[C---:B------:R-:W-:Y:S06]  /*6160*/  HMMA.16816.F32.BF16 R76, R20.reuse, R144, R76 ;  /* 0x00000090144c723c */ /* 0x040fec000004184c */
[C---:B------:R-:W-:Y:S06]  /*6170*/  HMMA.16816.F32.BF16 R80, R20.reuse, R146, R80 ;  /* 0x000000921450723c */ /* 0x040fec0000041850 */
[C---:B------:R-:W-:Y:S06]  /*6180*/  HMMA.16816.F32.BF16 R84, R20.reuse, R148, R84 ;  /* 0x000000941454723c */ /* 0x040fec0000041854 */
[C---:B------:R-:W-:Y:S06]  /*6190*/  HMMA.16816.F32.BF16 R88, R20.reuse, R150, R88 ;  /* 0x000000961458723c */ /* 0x040fec0000041858 */
[C---:B--2---:R-:W-:Y:S06]  /*61a0*/  HMMA.16816.F32.BF16 R92, R20.reuse, R24, R92 ;  /* 0x00000018145c723c */ /* 0x044fec000004185c */
[C---:B------:R-:W-:Y:S06]  /*61b0*/  HMMA.16816.F32.BF16 R96, R20.reuse, R26, R96 ;  /* 0x0000001a1460723c */ /* 0x040fec0000041860 */
[C---:B----4-:R-:W-:Y:S06]  /*61c0*/  HMMA.16816.F32.BF16 R100, R20.reuse, R4, R100 ;  /* 0x000000041464723c */ /* 0x050fec0000041864 */
[C---:B------:R-:W-:Y:S05]  /*61d0*/  HMMA.16816.F32.BF16 R104, R20.reuse, R6, R104 ;  /* 0x000000061468723c */ /* 0x040fea0000041868 */
[----:B------:R-:W-:Y:S01]  /*61e0*/  FADD.FTZ R5, R173, R170 ;  /* 0x000000aaad057221 */ /* 0x000fe20000010000 */
[C---:B-----5:R-:W-:Y:S05]  /*61f0*/  HMMA.16816.F32.BF16 R120, R20.reuse, R8, R12 ;  /* 0x000000081478723c */ /* 0x060fea000004180c */
[----:B------:R-:W-:Y:S01]  /*6200*/  FADD.FTZ R5, R174, R5 ;  /* 0x00000005ae057221 */ /* 0x000fe20000010000 */
[C---:B------:R-:W-:Y:S05]  /*6210*/  HMMA.16816.F32.BF16 R108, R20.reuse, R10, R108 ;  /* 0x0000000a146c723c */ /* 0x040fea000004186c */
[----:B------:R-:W-:Y:S01]  /*6220*/  FADD.FTZ R154, R154, R5 ;  /* 0x000000059a9a7221 */ /* 0x000fe20000010000 */
[C---:B---3--:R-:W-:Y:S05]  /*6230*/  HMMA.16816.F32.BF16 R116, R20.reuse, R28, R16 ;  /* 0x0000001c1474723c */ /* 0x048fea0000041810 */
[----:B------:R-:W-:Y:S01]  /*6240*/  FADD.FTZ R155, R155, R154 ;  /* 0x0000009a9b9b7221 */ /* 0x000fe20000010000 */
[----:B------:R-:W-:Y:S05]  /*6250*/  HMMA.16816.F32.BF16 R112, R20, R30, R112 ;  /* 0x0000001e1470723c */ /* 0x000fea0000041870 */
[----:B------:R-:W-:Y:S06]  /*6260*/  FADD.FTZ R158, R158, R155 ;  /* 0x0000009b9e9e7221 */ /* 0x000fec0000010000 */
[----:B------:R-:W-:Y:S04]  /*6270*/  FADD.FTZ R158, R159, R158 ;  /* 0x0000009e9f9e7221 */ /* 0x000fe80000010000 */
[----:B------:R-:W-:Y:S04]  /*6280*/  FADD.FTZ R177, R177, R158 ;  /* 0x0000009eb1b17221 */ /* 0x000fe80000010000 */
[----:B------:R-:W-:Y:S04]  /*6290*/  FADD.FTZ R177, R178, R177 ;  /* 0x000000b1b2b17221 */ /* 0x000fe80000010000 */
[----:B------:R-:W-:Y:S04]  /*62a0*/  FADD.FTZ R220, R220, R177 ;  /* 0x000000b1dcdc7221 */ /* 0x000fe80000010000 */
[----:B------:R-:W-:Y:S01]  /*62b0*/  FADD.FTZ R221, R225, R220 ;  /* 0x000000dce1dd7221 */ /* 0x000fe20000010000 */
[----:B------:R-:W-:Y:S06]  /*62c0*/  @P0 BRA `(.L_x_7) ;  /* 0xffffffd800c40947 */ /* 0x000fec000383ffff */
.L_x_6:
[----:B------:R-:W1:Y:S01]  /*62d0*/  SHFL.BFLY PT, R2, R223, 0x2, 0x1f ;  /* 0x0c401f00df027f89 */ /* 0x000e6200000e0000 */
[----:B------:R-:W-:Y:S01]  /*62e0*/  MOV R8, 0x3f800000 ;  /* 0x3f80000000087802 */ /* 0x000fe20000000f00 */
[----:B------:R-:W2:Y:S01]  /*62f0*/  S2UR UR4, SR_CgaCtaId ;  /* 0x00000000000479c3 */ /* 0x000ea20000008800 */
[----:B------:R-:W-:Y:S01]  /*6300*/  UMOV UR5, 0x400 ;  /* 0x0000040000057882 */ /* 0x000fe20000000000 */
[----:B------:R-:W3:Y:S01]  /*6310*/  SHFL.BFLY PT, R0, R221, 0x2, 0x1f ;  /* 0x0c401f00dd007f89 */ /* 0x000ee200000e0000 */
[----:B------:R-:W-:Y:S01]  /*6320*/  ISETP.NE.AND P0, PT, R207, -0x1, PT ;  /* 0xffffffffcf00780c */ /* 0x000fe20003f05270 */
[----:B------:R-:W4:Y:S01]  /*6330*/  S2R R5, SR_TID.X ;  /* 0x0000000000057919 */ /* 0x000f220000002100 */
[----:B-1----:R-:W-:Y:S01]  /*6340*/  FADD.FTZ R7, R2, R223 ;  /* 0x000000df02077221 */ /* 0x002fe20000010000 */
[----:B--2---:R-:W-:Y:S01]  /*6350*/  ULEA UR4, UR4, UR5, 0x18 ;  /* 0x0000000504047291 */ /* 0x004fe2000f8ec03f */
[----:B---3--:R-:W-:-:S03]  /*6360*/  FADD.FTZ R9, R0, R221 ;  /* 0x000000dd00097221 */ /* 0x008fc60000010000 */
[----:B------:R-:W1:Y:S04]  /*6370*/  SHFL.BFLY PT, R4, R7, 0x1, 0x1f ;  /* 0x0c201f0007047f89 */ /* 0x000e6800000e0000 */
[----:B------:R-:W2:Y:S01]  /*6380*/  SHFL.BFLY PT, R2, R9, 0x1, 0x1f ;  /* 0x0c201f0009027f89 */ /* 0x000ea200000e0000 */
[----:B----4-:R-:W-:Y:S01]  /*6390*/  SHF.R.S32.HI R0, RZ, 0x1f, R5 ;  /* 0x0000001fff007819 */ /* 0x010fe20000011405 */
[----:B-1----:R-:W-:-:S03]  /*63a0*/  FADD.FTZ R4, R7, R4 ;  /* 0x0000000407047221 */ /* 0x002fc60000010000 */
[CC--:B------:R-:W-:Y:S02]  /*63b0*/  LEA.HI R7, R0.reuse, R5.reuse, RZ, 0x2 ;  /* 0x0000000500077211 */ /* 0x0c0fe400078f10ff */
[----:B------:R-:W-:Y:S01]  /*63c0*/  LEA.HI R0, R0, R5, RZ, 0x5 ;  /* 0x0000000500007211 */ /* 0x000fe200078f28ff */
[----:B--2---:R-:W-:Y:S01]  /*63d0*/  FADD.FTZ R2, R9, R2 ;  /* 0x0000000209027221 */ /* 0x004fe20000010000 */
[----:B------:R-:W-:Y:S02]  /*63e0*/  FSETP.NE.FTZ.AND P4, PT, R4, RZ, PT ;  /* 0x000000ff0400720b */ /* 0x000fe40003f95000 */
[----:B------:R-:W-:Y:S02]  /*63f0*/  MOV R9, 0x3f800000 ;  /* 0x3f80000000097802 */ /* 0x000fe40000000f00 */
[----:B------:R-:W-:Y:S02]  /*6400*/  FSETP.NE.FTZ.AND P3, PT, R2, RZ, PT ;  /* 0x000000ff0200720b */ /* 0x000fe40003f75000 */
[----:B------:R-:W-:-:S02]  /*6410*/  LOP3.LUT R6, R7, 0x3ffffffc, RZ, 0xc0, !PT ;  /* 0x3ffffffc07067812 */ /* 0x000fc400078ec0ff */
[----:B------:R-:W-:Y:S02]  /*6420*/  LOP3.LUT R10, R0, 0xffffffe0, RZ, 0xc0, !PT ;  /* 0xffffffe0000a7812 */ /* 0x000fe400078ec0ff */
[-C--:B------:R-:W-:Y:S02]  /*6430*/  IADD3 R6, -R6, R5.reuse, RZ ;  /* 0x0000000506067210 */ /* 0x080fe40007ffe1ff */
[----:B------:R-:W-:Y:S01]  /*6440*/  IADD3 R5, -R10, R5, RZ ;  /* 0x000000050a057210 */ /* 0x000fe20007ffe1ff */
[----:B------:R-:W1:Y:S08]  /*6450*/  @P4 MUFU.RCP R8, R4 ;  /* 0x0000000400084308 */ /* 0x000e700000001000 */
[----:B------:R-:W2:Y:S01]  /*6460*/  @P3 MUFU.RCP R9, R2 ;  /* 0x0000000200093308 */ /* 0x000ea20000001000 */
[C---:B-1----:R-:W-:Y:S01]  /*6470*/  FMUL.FTZ R128, R8.reuse, R128 ;  /* 0x0000008008807220 */ /* 0x042fe20000410000 */
[C---:B------:R-:W-:Y:S01]  /*6480*/  FMUL.FTZ R129, R8.reuse, R129 ;  /* 0x0000008108817220 */ /* 0x040fe20000410000 */
        /* <DEDUP_REMOVED lines=45> */
[----:B------:R-:W-:Y:S01]  /*6760*/  FMUL.FTZ R113, R8, R113 ;  /* 0x0000007108717220 */ /* 0x000fe20000410000 */
[--C-:B------:R-:W-:Y:S01]  /*6770*/  SHF.R.S32.HI R8, RZ, 0x2, R7.reuse ;  /* 0x00000002ff087819 */ /* 0x100fe20000011407 */
[C---:B--2---:R-:W-:Y:S01]  /*6780*/  FMUL.FTZ R131, R9.reuse, R131 ;  /* 0x0000008309837220 */ /* 0x044fe20000410000 */
[----:B------:R-:W-:Y:S01]  /*6790*/  SHF.R.S32.HI R7, RZ, 0x1f, R7 ;  /* 0x0000001fff077819 */ /* 0x000fe20000011407 */
[C---:B------:R-:W-:Y:S01]  /*67a0*/  FMUL.FTZ R130, R9.reuse, R130 ;  /* 0x0000008209827220 */ /* 0x040fe20000410000 */
[C---:B------:R-:W-:Y:S01]  /*67b0*/  FMUL.FTZ R127, R9.reuse, R127 ;  /* 0x0000007f097f7220 */ /* 0x040fe20000410000 */
[----:B------:R-:W-:Y:S01]  /*67c0*/  FMUL.FTZ R126, R9, R126 ;  /* 0x0000007e097e7220 */ /* 0x000fe20000410000 */
[----:B------:R-:W-:Y:S01]  /*67d0*/  LEA.HI R7, R7, R8, RZ, 0x3 ;  /* 0x0000000807077211 */ /* 0x000fe200078f18ff */
[C---:B------:R-:W-:Y:S01]  /*67e0*/  FMUL.FTZ R39, R9.reuse, R39 ;  /* 0x0000002709277220 */ /* 0x040fe20000410000 */
[C---:B------:R-:W-:Y:S01]  /*67f0*/  FMUL.FTZ R38, R9.reuse, R38 ;  /* 0x0000002609267220 */ /* 0x040fe20000410000 */
[----:B------:R-:W-:Y:S01]  /*6800*/  FMUL.FTZ R43, R9, R43 ;  /* 0x0000002b092b7220 */ /* 0x000fe20000410000 */
[----:B------:R-:W-:Y:S01]  /*6810*/  LOP3.LUT R7, R7, 0xfffffff8, RZ, 0xc0, !PT ;  /* 0xfffffff807077812 */ /* 0x000fe200078ec0ff */
[C---:B------:R-:W-:Y:S01]  /*6820*/  FMUL.FTZ R42, R9.reuse, R42 ;  /* 0x0000002a092a7220 */ /* 0x040fe20000410000 */
[C---:B------:R-:W-:Y:S01]  /*6830*/  FMUL.FTZ R47, R9.reuse, R47 ;  /* 0x0000002f092f7220 */ /* 0x040fe20000410000 */
[C---:B------:R-:W-:Y:S01]  /*6840*/  FMUL.FTZ R46, R9.reuse, R46 ;  /* 0x0000002e092e7220 */ /* 0x040fe20000410000 */
[----:B------:R-:W-:Y:S01]  /*6850*/  IADD3 R7, R8, -R7, RZ ;  /* 0x8000000708077210 */ /* 0x000fe20007ffe0ff */
[C---:B------:R-:W-:Y:S01]  /*6860*/  FMUL.FTZ R51, R9.reuse, R51 ;  /* 0x0000003309337220 */ /* 0x040fe20000410000 */
[C---:B------:R-:W-:Y:S01]  /*6870*/  FMUL.FTZ R50, R9.reuse, R50 ;  /* 0x0000003209327220 */ /* 0x040fe20000410000 */
[----:B------:R-:W-:Y:S01]  /*6880*/  FMUL.FTZ R55, R9, R55 ;  /* 0x0000003709377220 */ /* 0x000fe20000410000 */
[----:B------:R-:W-:Y:S01]  /*6890*/  SHF.L.U32 R8, R7, 0x6, RZ ;  /* 0x0000000607087819 */ /* 0x000fe200000006ff */
        /* <DEDUP_REMOVED lines=35> */
[----:B------:R-:W-:-:S02]  /*6ad0*/  SHF.R.S32.HI R9, RZ, 0x5, R0 ;  /* 0x00000005ff097819 */ /* 0x000fc40000011400 */
[----:B------:R-:W-:Y:S02]  /*6ae0*/  LOP3.LUT R8, R8, 0x1c0, RZ, 0xc0, !PT ;  /* 0x000001c008087812 */ /* 0x000fe400078ec0ff */
[----:B------:R-:W-:Y:S02]  /*6af0*/  LOP3.LUT R0, R7, 0x1, RZ, 0xc0, !PT ;  /* 0x0000000107007812 */ /* 0x000fe400078ec0ff */
[----:B------:R-:W-:Y:S02]  /*6b00*/  LEA R6, R9, R6, 0x9 ;  /* 0x0000000609067211 */ /* 0x000fe400078e48ff */
[----:B------:R-:W-:Y:S02]  /*6b10*/  LEA.HI R11, R8, R8, RZ, 0x1d ;  /* 0x00000008080b7211 */ /* 0x000fe400078fe8ff */
[----:B------:R-:W-:Y:S02]  /*6b20*/  ISETP.NE.U32.AND P5, PT, R0, 0x1, PT ;  /* 0x000000010000780c */ /* 0x000fe40003fa5070 */
[----:B------:R-:W-:-:S02]  /*6b30*/  LEA R6, R6, R11, 0x1 ;  /* 0x0000000b06067211 */ /* 0x000fc400078e08ff */
[----:B------:R-:W-:Y:S02]  /*6b40*/  R2P PR, R7, 0x6 ;  /* 0x0000000607007804 */ /* 0x000fe40000000000 */
[----:B------:R-:W-:Y:S02]  /*6b50*/  LEA R11, R6, UR4, 0x1 ;  /* 0x00000004060b7c11 */ /* 0x000fe4000f8e08ff */
[----:B------:R-:W-:Y:S01]  /*6b60*/  MOV R8, 0x20 ;  /* 0x0000002000087802 */ /* 0x000fe20000000f00 */
[----:B------:R-:W1:Y:S01]  /*6b70*/  @P0 LDC.64 R6, c[0x0][0x298] ;  /* 0x0000a600ff060b82 */ /* 0x000e620000000a00 */
[----:B------:R-:W-:Y:S02]  /*6b80*/  MOV R0, 0x40 ;  /* 0x0000004000007802 */ /* 0x000fe40000000f00 */
[----:B------:R-:W-:Y:S02]  /*6b90*/  IADD3 R13, R11, -0x10, RZ ;  /* 0xfffffff00b0d7810 */ /* 0x000fe40007ffe0ff */
[----:B------:R-:W-:-:S02]  /*6ba0*/  SEL R8, R8, 0xffffffe0, !P1 ;  /* 0xffffffe008087807 */ /* 0x000fc40004800000 */
[----:B------:R-:W-:Y:S02]  /*6bb0*/  @P5 IADD3 R13, R11, 0x10, RZ ;  /* 0x000000100b0d5810 */ /* 0x000fe40007ffe0ff */
[----:B------:R-:W-:Y:S02]  /*6bc0*/  F2FP.BF16.F32.PACK_AB R128, R129, R128 ;  /* 0x000000808180723e */ /* 0x000fe400000010ff */
[----:B------:R-:W-:Y:S02]  /*6bd0*/  F2FP.BF16.F32.PACK_AB R130, R131, R130 ;  /* 0x000000828382723e */ /* 0x000fe400000010ff */
[----:B------:R-:W-:Y:S01]  /*6be0*/  SEL R0, R0, 0xffffffc0, !P2 ;  /* 0xffffffc000007807 */ /* 0x000fe20005000000 */
[----:B------:R2:W-:Y:S01]  /*6bf0*/  STS [R11], R128 ;  /* 0x000000800b007388 */ /* 0x0005e20000000800 */
[----:B------:R-:W-:Y:S02]  /*6c00*/  F2FP.BF16.F32.PACK_AB R124, R125, R124 ;  /* 0x0000007c7d7c723e */ /* 0x000fe400000010ff */
[----:B------:R-:W-:Y:S01]  /*6c10*/  F2FP.BF16.F32.PACK_AB R126, R127, R126 ;  /* 0x0000007e7f7e723e */ /* 0x000fe200000010ff */
[----:B------:R2:W-:Y:S01]  /*6c20*/  STS [R11+0x400], R130 ;  /* 0x000400820b007388 */ /* 0x0005e20000000800 */
[----:B------:R-:W-:-:S02]  /*6c30*/  F2FP.BF16.F32.PACK_AB R36, R37, R36 ;  /* 0x000000242524723e */ /* 0x000fc400000010ff */
[----:B------:R-:W-:Y:S01]  /*6c40*/  F2FP.BF16.F32.PACK_AB R38, R39, R38 ;  /* 0x000000262726723e */ /* 0x000fe200000010ff */
[----:B------:R2:W-:Y:S01]  /*6c50*/  STS [R13], R124 ;  /* 0x0000007c0d007388 */ /* 0x0005e20000000800 */
[----:B------:R-:W-:Y:S01]  /*6c60*/  IADD3 R15, R11, R8, RZ ;  /* 0x000000080b0f7210 */ /* 0x000fe20007ffe0ff */
[----:B-1----:R-:W-:Y:S01]  /*6c70*/  @P0 IMAD.WIDE.U32 R22, R207, R6, RZ ;  /* 0x00000006cf160225 */ /* 0x002fe200078e00ff */
[----:B------:R-:W-:Y:S01]  /*6c80*/  F2FP.BF16.F32.PACK_AB R40, R41, R40 ;  /* 0x000000282928723e */ /* 0x000fe200000010ff */
[----:B------:R2:W-:Y:S01]  /*6c90*/  STS [R13+0x400], R126 ;  /* 0x0004007e0d007388 */ /* 0x0005e20000000800 */
[----:B------:R-:W-:Y:S01]  /*6ca0*/  F2FP.BF16.F32.PACK_AB R42, R43, R42 ;  /* 0x0000002a2b2a723e */ /* 0x000fe200000010ff */
[----:B------:R-:W-:Y:S01]  /*6cb0*/  @P0 IMAD R7, R207, R7, R23 ;  /* 0x00000007cf070224 */ /* 0x000fe200078e0217 */
[----:B------:R-:W-:Y:S01]  /*6cc0*/  IADD3 R17, R8, R13, RZ ;  /* 0x0000000d08117210 */ /* 0x000fe20007ffe0ff */
[----:B------:R2:W-:Y:S01]  /*6cd0*/  STS [R15], R36 ;  /* 0x000000240f007388 */ /* 0x0005e20000000800 */
[----:B------:R-:W-:-:S02]  /*6ce0*/  F2FP.BF16.F32.PACK_AB R44, R45, R44 ;  /* 0x0000002c2d2c723e */ /* 0x000fc400000010ff */
[----:B------:R-:W-:Y:S01]  /*6cf0*/  F2FP.BF16.F32.PACK_AB R46, R47, R46 ;  /* 0x0000002e2f2e723e */ /* 0x000fe200000010ff */
[----:B------:R2:W-:Y:S01]  /*6d00*/  STS [R15+0x400], R38 ;  /* 0x000400260f007388 */ /* 0x0005e20000000800 */
[----:B------:R-:W-:Y:S02]  /*6d10*/  IADD3 R19, R11, R0, RZ ;  /* 0x000000000b137210 */ /* 0x000fe40007ffe0ff */
[----:B------:R-:W-:Y:S01]  /*6d20*/  F2FP.BF16.F32.PACK_AB R48, R49, R48 ;  /* 0x000000303130723e */ /* 0x000fe200000010ff */
[----:B------:R2:W-:Y:S01]  /*6d30*/  STS [R17], R40 ;  /* 0x0000002811007388 */ /* 0x0005e20000000800 */
[----:B------:R-:W-:Y:S02]  /*6d40*/  IADD3 R21, R0, R13, RZ ;  /* 0x0000000d00157210 */ /* 0x000fe40007ffe0ff */
[----:B------:R-:W-:Y:S01]  /*6d50*/  F2FP.BF16.F32.PACK_AB R50, R51, R50 ;  /* 0x000000323332723e */ /* 0x000fe200000010ff */
[----:B------:R2:W-:Y:S01]  /*6d60*/  STS [R17+0x400], R42 ;  /* 0x0004002a11007388 */ /* 0x0005e20000000800 */
[----:B------:R-:W-:-:S02]  /*6d70*/  F2FP.BF16.F32.PACK_AB R52, R53, R52 ;  /* 0x000000343534723e */ /* 0x000fc400000010ff */
[----:B------:R-:W-:Y:S01]  /*6d80*/  F2FP.BF16.F32.PACK_AB R54, R55, R54 ;  /* 0x000000363736723e */ /* 0x000fe200000010ff */
[----:B------:R2:W-:Y:S01]  /*6d90*/  STS [R19], R44 ;  /* 0x0000002c13007388 */ /* 0x0005e20000000800 */
[----:B------:R-:W-:Y:S02]  /*6da0*/  F2FP.BF16.F32.PACK_AB R56, R57, R56 ;  /* 0x000000383938723e */ /* 0x000fe400000010ff */
[----:B------:R-:W-:Y:S01]  /*6db0*/  F2FP.BF16.F32.PACK_AB R58, R59, R58 ;  /* 0x0000003a3b3a723e */ /* 0x000fe200000010ff */
[----:B------:R2:W-:Y:S01]  /*6dc0*/  STS [R19+0x400], R46 ;  /* 0x0004002e13007388 */ /* 0x0005e20000000800 */
[----:B------:R-:W-:Y:S02]  /*6dd0*/  F2FP.BF16.F32.PACK_AB R60, R61, R60 ;  /* 0x0000003c3d3c723e */ /* 0x000fe400000010ff */
[----:B------:R-:W-:Y:S01]  /*6de0*/  F2FP.BF16.F32.PACK_AB R62, R63, R62 ;  /* 0x0000003e3f3e723e */ /* 0x000fe200000010ff */
[----:B------:R2:W-:Y:S01]  /*6df0*/  STS [R21], R48 ;  /* 0x0000003015007388 */ /* 0x0005e20000000800 */
[----:B------:R-:W-:-:S02]  /*6e00*/  F2FP.BF16.F32.PACK_AB R64, R65, R64 ;  /* 0x000000404140723e */ /* 0x000fc400000010ff */
[----:B------:R-:W-:Y:S02]  /*6e10*/  F2FP.BF16.F32.PACK_AB R66, R67, R66 ;  /* 0x000000424342723e */ /* 0x000fe400000010ff */
[----:B------:R-:W-:Y:S02]  /*6e20*/  F2FP.BF16.F32.PACK_AB R68, R69, R68 ;  /* 0x000000444544723e */ /* 0x000fe400000010ff */
[----:B------:R-:W-:Y:S02]  /*6e30*/  F2FP.BF16.F32.PACK_AB R70, R71, R70 ;  /* 0x000000464746723e */ /* 0x000fe400000010ff */
[----:B------:R-:W-:Y:S02]  /*6e40*/  F2FP.BF16.F32.PACK_AB R72, R73, R72 ;  /* 0x000000484948723e */ /* 0x000fe400000010ff */
[----:B------:R-:W-:Y:S02]  /*6e50*/  F2FP.BF16.F32.PACK_AB R74, R75, R74 ;  /* 0x0000004a4b4a723e */ /* 0x000fe400000010ff */
        /* <DEDUP_REMOVED lines=15> */
[----:B------:R-:W-:Y:S01]  /*6f50*/  F2FP.BF16.F32.PACK_AB R106, R107, R106 ;  /* 0x0000006a6b6a723e */ /* 0x000fe200000010ff */
[----:B--2---:R-:W-:Y:S06]  /*6f60*/  @P0 BRA `(.L_x_10) ;  /* 0x0000000000200947 */ /* 0x004fec0003800000 */
[----:B------:R-:W1:Y:S01]  /*6f70*/  S2R R8, SR_CTAID.Y ;  /* 0x0000000000087919 */ /* 0x000e620000002600 */
[----:B------:R-:W2:Y:S01]  /*6f80*/  LDC.64 R6, c[0x0][0x290] ;  /* 0x0000a400ff067b82 */ /* 0x000ea20000000a00 */
[----:B-1----:R-:W-:Y:S01]  /*6f90*/  SHF.R.S32.HI R23, RZ, 0x1f, R8 ;  /* 0x0000001fff177819 */ /* 0x002fe20000011408 */
[----:B--2---:R-:W-:-:S04]  /*6fa0*/  IMAD.WIDE.U32 R24, R8, R6, RZ ;  /* 0x0000000608187225 */ /* 0x004fc800078e00ff */
[----:B------:R-:W-:Y:S01]  /*6fb0*/  IMAD R23, R23, R6, RZ ;  /* 0x0000000617177224 */ /* 0x000fe200078e02ff */
[----:B------:R-:W-:-:S03]  /*6fc0*/  MOV R22, R24 ;  /* 0x0000001800167202 */ /* 0x000fc60000000f00 */
[----:B------:R-:W-:-:S05]  /*6fd0*/  IMAD R7, R8, R7, R23 ;  /* 0x0000000708077224 */ /* 0x000fca00078e0217 */
[----:B------:R-:W-:-:S07]  /*6fe0*/  IADD3 R7, R25, R7, RZ ;  /* 0x0000000719077210 */ /* 0x000fce0007ffe0ff */
.L_x_10:
[----:B------:R-:W-:Y:S01]  /*6ff0*/  ULDC.U8 UR4, c[0x0][0x3d8] ;  /* 0x0000f60000047ab9 */ /* 0x000fe20000000000 */
[----:B------:R-:W-:Y:S01]  /*7000*/  F2FP.BF16.F32.PACK_AB R120, R121, R120 ;  /* 0x000000787978723e */ /* 0x000fe200000010ff */
[----:B------:R-:W-:Y:S01]  /*7010*/  IMAD.IADD R25, R15, 0x1, R0 ;  /* 0x000000010f197824 */ /* 0x000fe200078e0200 */
[----:B------:R-:W-:Y:S01]  /*7020*/  ISETP.NE.AND P1, PT, RZ, UR4, PT ;  /* 0x00000004ff007c0c */ /* 0x000fe2000bf25270 */
[----:B------:R-:W-:Y:S01]  /*7030*/  ULDC.U8 UR4, c[0x0][0x3d9] ;  /* 0x0000f64000047ab9 */ /* 0x000fe20000000000 */
[----:B------:R-:W-:Y:S02]  /*7040*/  F2FP.BF16.F32.PACK_AB R122, R123, R122 ;  /* 0x0000007a7b7a723e */ /* 0x000fe400000010ff */
[----:B------:R-:W-:Y:S02]  /*7050*/  CS2R R26, SRZ ;  /* 0x00000000001a7805 */ /* 0x000fe4000001ff00 */
[----:B------:R-:W-:Y:S02]  /*7060*/  ISETP.NE.OR P5, PT, RZ, UR4, !P1 ;  /* 0x00000004ff007c0c */ /* 0x000fe4000cfa5670 */
[----:B------:R-:W-:-:S02]  /*7070*/  F2FP.BF16.F32.PACK_AB R108, R109, R108 ;  /* 0x0000006c6d6c723e */ /* 0x000fc400000010ff */
[----:B------:R-:W-:Y:S02]  /*7080*/  F2FP.BF16.F32.PACK_AB R110, R111, R110 ;  /* 0x0000006e6f6e723e */ /* 0x000fe400000010ff */
[----:B------:R-:W-:Y:S02]  /*7090*/  F2FP.BF16.F32.PACK_AB R116, R117, R116 ;  /* 0x000000747574723e */ /* 0x000fe400000010ff */
[----:B------:R-:W-:Y:S02]  /*70a0*/  F2FP.BF16.F32.PACK_AB R118, R119, R118 ;  /* 0x000000767776723e */ /* 0x000fe400000010ff */
[----:B------:R-:W-:Y:S02]  /*70b0*/  F2FP.BF16.F32.PACK_AB R112, R113, R112 ;  /* 0x000000707170723e */ /* 0x000fe400000010ff */
[----:B------:R-:W-:Y:S02]  /*70c0*/  F2FP.BF16.F32.PACK_AB R114, R115, R114 ;  /* 0x000000727372723e */ /* 0x000fe400000010ff */
[----:B------:R-:W-:Y:S01]  /*70d0*/  PLOP3.LUT P2, PT, PT, PT, PT, 0x8, 0x0 ;  /* 0x000000000000781c */ /* 0x000fe20003f4e170 */
[----:B------:R-:W-:-:S12]  /*70e0*/  @P5 BRA `(.L_x_11) ;  /* 0x00000000001c5947 */ /* 0x000fd80003800000 */
[----:B------:R-:W1:Y:S01]  /*70f0*/  S2R R6, SR_CTAID.Y ;  /* 0x0000000000067919 */ /* 0x000e620000002600 */
[----:B------:R-:W1:Y:S01]  /*7100*/  LDC R23, c[0x0][0x2c4] ;  /* 0x0000b100ff177b82 */ /* 0x000e620000000800 */
[----:B------:R-:W-:Y:S01]  /*7110*/  PLOP3.LUT P2, PT, PT, PT, PT, 0x80, 0x0 ;  /* 0x000000000000781c */ /* 0x000fe20003f4f070 */
[----:B-1----:R-:W-:-:S05]  /*7120*/  IMAD R6, R6, R23, RZ ;  /* 0x0000001706067224 */ /* 0x002fca00078e02ff */
[----:B------:R-:W-:-:S04]  /*7130*/  SEL R6, R6, R207, !P0 ;  /* 0x000000cf06067207 */ /* 0x000fc80004000000 */
[--C-:B------:R-:W-:Y:S01]  /*7140*/  SHF.R.S32.HI R27, RZ, 0x1f, R6.reuse ;  /* 0x0000001fff1b7819 */ /* 0x100fe20000011406 */
[----:B------:R-:W-:-:S07]  /*7150*/  IMAD.MOV.U32 R26, RZ, RZ, R6 ;  /* 0x000000ffff1a7224 */ /* 0x000fce00078e0006 */
.L_x_11:
[----:B------:R-:W-:Y:S01]  /*7160*/  ISETP.NE.AND P5, PT, RZ, UR4, PT ;  /* 0x00000004ff007c0c */ /* 0x000fe2000bfa5270 */
[----:B------:R-:W-:Y:S01]  /*7170*/  IMAD.IADD R23, R17, 0x1, R0 ;  /* 0x0000000111177824 */ /* 0x000fe200078e0200 */
[----:B------:R-:W-:Y:S01]  /*7180*/  STS [R21+0x400], R50 ;  /* 0x0004003215007388 */ /* 0x000fe20000000800 */
[----:B------:R-:W-:Y:S01]  /*7190*/  PLOP3.LUT P0, PT, PT, PT, PT, 0x8, 0x0 ;  /* 0x000000000000781c */ /* 0x000fe20003f0e170 */
[----:B------:R-:W-:Y:S01]  /*71a0*/  @P4 MUFU.LG2 R4, R4 ;  /* 0x0000000400044308 */ /* 0x000fe20000000c00 */
[----:B------:R-:W-:Y:S01]  /*71b0*/  SHF.R.S32.HI R34, RZ, 0x1f, R9 ;  /* 0x0000001fff227819 */ /* 0x000fe20000011409 */
[----:B------:R-:W-:Y:S01]  /*71c0*/  STS [R25], R52 ;  /* 0x0000003419007388 */ /* 0x000fe20000000800 */
[----:B------:R-:W-:Y:S02]  /*71d0*/  BSSY B0, `(.L_x_12) ;  /* 0x000006a000007945 */ /* 0x000fe40003800000 */
[----:B------:R-:W-:Y:S01]  /*71e0*/  LEA.HI R34, R34, R9, RZ, 0x3 ;  /* 0x0000000922227211 */ /* 0x000fe200078f18ff */
[----:B------:R-:W-:Y:S02]  /*71f0*/  STS [R25+0x400], R54 ;  /* 0x0004003619007388 */ /* 0x000fe40000000800 */
[----:B------:R-:W1:Y:S01]  /*7200*/  @P3 MUFU.LG2 R2, R2 ;  /* 0x0000000200023308 */ /* 0x000e620000000c00 */
[----:B------:R-:W2:Y:S01]  /*7210*/  @!P5 LDC R6, c[0x0][0x2c4] ;  /* 0x0000b100ff06db82 */ /* 0x000ea20000000800 */
[----:B------:R-:W-:Y:S01]  /*7220*/  STS [R23], R56 ;  /* 0x0000003817007388 */ /* 0x000fe20000000800 */
[----:B------:R-:W-:Y:S01]  /*7230*/  @!P5 PLOP3.LUT P0, PT, P1, PT, PT, 0x80, 0x0 ;  /* 0x000000000000d81c */ /* 0x000fe20000f0f070 */
[----:B------:R-:W-:Y:S01]  /*7240*/  @P5 IMAD.MOV.U32 R39, RZ, RZ, 0x1 ;  /* 0x00000001ff275424 */ /* 0x000fe200078e00ff */
[----:B------:R-:W-:Y:S01]  /*7250*/  LOP3.LUT R34, R34, 0xffffff8, RZ, 0xc0, !PT ;  /* 0x0ffffff822227812 */ /* 0x000fe200078ec0ff */
[----:B------:R-:W-:Y:S03]  /*7260*/  STS [R23+0x400], R58 ;  /* 0x0004003a17007388 */ /* 0x000fe60000000800 */
[----:B------:R-:W3:Y:S01]  /*7270*/  @!P5 LDC R33, c[0x0][0x270] ;  /* 0x00009c00ff21db82 */ /* 0x000ee20000000800 */
[----:B------:R-:W-:Y:S01]  /*7280*/  STS [R11+0x4000], R60 ;  /* 0x0040003c0b007388 */ /* 0x000fe20000000800 */
[----:B------:R-:W-:-:S03]  /*7290*/  IMAD.IADD R9, R9, 0x1, -R34 ;  /* 0x0000000109097824 */ /* 0x000fc600078e0a22 */
[----:B------:R-:W-:Y:S03]  /*72a0*/  STS [R11+0x4400], R62 ;  /* 0x0044003e0b007388 */ /* 0x000fe60000000800 */
[----:B------:R-:W4:Y:S01]  /*72b0*/  @P5 LDC R24, c[0x0][0x2c0] ;  /* 0x0000b000ff185b82 */ /* 0x000f220000000800 */
[----:B------:R-:W-:Y:S01]  /*72c0*/  STS [R13+0x4000], R64 ;  /* 0x004000400d007388 */ /* 0x000fe20000000800 */
[----:B-1----:R-:W-:-:S03]  /*72d0*/  @P3 FMUL.FTZ R2, R2, 0.69314718246459960938 ;  /* 0x3f31721802023820 */ /* 0x002fc60000410000 */
[----:B------:R-:W-:Y:S03]  /*72e0*/  STS [R13+0x4400], R66 ;  /* 0x004400420d007388 */ /* 0x000fe60000000800 */
[----:B--2---:R-:W3:Y:S01]  /*72f0*/  @P0 LDC R6, c[0x0][0x2e4] ;  /* 0x0000b900ff060b82 */ /* 0x004ee20000000800 */
[----:B------:R-:W1:Y:S01]  /*7300*/  S2R R0, SR_TID.X ;  /* 0x0000000000007919 */ /* 0x000e620000002100 */
[----:B------:R-:W-:Y:S01]  /*7310*/  LOP3.LUT P0, RZ, R5, 0x3, RZ, 0xc0, !PT ;  /* 0x0000000305ff7812 */ /* 0x000fe2000780c0ff */
[----:B------:R-:W-:Y:S04]  /*7320*/  STS [R15+0x4000], R68 ;  /* 0x004000440f007388 */ /* 0x000fe80000000800 */
[----:B------:R-:W-:Y:S04]  /*7330*/  STS [R15+0x4400], R70 ;  /* 0x004400460f007388 */ /* 0x000fe80000000800 */
[----:B------:R-:W-:Y:S01]  /*7340*/  STS [R17+0x4000], R72 ;  /* 0x0040004811007388 */ /* 0x000fe20000000800 */
[----:B------:R-:W-:-:S03]  /*7350*/  @!P5 IMAD.MOV.U32 R24, RZ, RZ, 0x1 ;  /* 0x00000001ff18d424 */ /* 0x000fc600078e00ff */
[----:B------:R-:W-:Y:S04]  /*7360*/  STS [R17+0x4400], R74 ;  /* 0x0044004a11007388 */ /* 0x000fe80000000800 */
[----:B------:R-:W-:Y:S01]  /*7370*/  STS [R19+0x4000], R76 ;  /* 0x0040004c13007388 */ /* 0x000fe20000000800 */
[----:B---3--:R-:W-:-:S03]  /*7380*/  @!P5 IMAD R39, R6, R33, RZ ;  /* 0x000000210627d224 */ /* 0x008fc600078e02ff */
[----:B------:R-:W-:Y:S04]  /*7390*/  STS [R19+0x4400], R78 ;  /* 0x0044004e13007388 */ /* 0x000fe80000000800 */
[----:B------:R-:W-:Y:S04]  /*73a0*/  STS [R21+0x4000], R80 ;  /* 0x0040005015007388 */ /* 0x000fe80000000800 */
[----:B------:R-:W-:Y:S04]  /*73b0*/  STS [R21+0x4400], R82 ;  /* 0x0044005215007388 */ /* 0x000fe80000000800 */
[----:B------:R-:W-:Y:S04]  /*73c0*/  STS [R25+0x4000], R84 ;  /* 0x0040005419007388 */ /* 0x000fe80000000800 */
[----:B------:R-:W-:Y:S04]  /*73d0*/  STS [R25+0x4400], R86 ;  /* 0x0044005619007388 */ /* 0x000fe80000000800 */
[----:B------:R-:W-:Y:S04]  /*73e0*/  STS [R23+0x4000], R88 ;  /* 0x0040005817007388 */ /* 0x000fe80000000800 */
[----:B------:R-:W-:Y:S04]  /*73f0*/  STS [R23+0x4400], R90 ;  /* 0x0044005a17007388 */ /* 0x000fe80000000800 */
[----:B------:R-:W-:Y:S04]  /*7400*/  STS [R11+0x8000], R92 ;  /* 0x0080005c0b007388 */ /* 0x000fe80000000800 */
[----:B------:R2:W-:Y:S04]  /*7410*/  STS [R11+0x8400], R94 ;  /* 0x0084005e0b007388 */ /* 0x0005e80000000800 */
[----:B------:R-:W-:Y:S04]  /*7420*/  STS [R13+0x8000], R96 ;  /* 0x008000600d007388 */ /* 0x000fe80000000800 */
[----:B------:R1:W-:Y:S04]  /*7430*/  STS [R13+0x8400], R98 ;  /* 0x008400620d007388 */ /* 0x0003e80000000800 */
[----:B------:R-:W-:Y:S04]  /*7440*/  STS [R15+0x8000], R100 ;  /* 0x008000640f007388 */ /* 0x000fe80000000800 */
[----:B------:R-:W-:Y:S04]  /*7450*/  STS [R15+0x8400], R102 ;  /* 0x008400660f007388 */ /* 0x000fe80000000800 */
[----:B------:R-:W-:Y:S04]  /*7460*/  STS [R17+0x8000], R104 ;  /* 0x0080006811007388 */ /* 0x000fe80000000800 */
[----:B------:R-:W-:Y:S01]  /*7470*/  STS [R17+0x8400], R106 ;  /* 0x0084006a11007388 */ /* 0x000fe20000000800 */
[----:B--2---:R-:W2:Y:S03]  /*7480*/  @P5 LDC.64 R10, c[0x0][0x2c0] ;  /* 0x0000b000ff0a5b82 */ /* 0x004ea60000000a00 */
[----:B------:R-:W-:Y:S04]  /*7490*/  STS [R19+0x8000], R120 ;  /* 0x0080007813007388 */ /* 0x000fe80000000800 */
[----:B------:R-:W-:Y:S01]  /*74a0*/  STS [R19+0x8400], R122 ;  /* 0x0084007a13007388 */ /* 0x000fe20000000800 */
[----:B-1----:R-:W-:-:S03]  /*74b0*/  SHF.R.S32.HI R13, RZ, 0x1f, R0 ;  /* 0x0000001fff0d7819 */ /* 0x002fc60000011400 */
[----:B------:R-:W-:Y:S01]  /*74c0*/  STS [R21+0x8000], R108 ;  /* 0x0080006c15007388 */ /* 0x000fe20000000800 */
[----:B------:R-:W-:-:S03]  /*74d0*/  LEA.HI R32, R13, R0, RZ, 0x3 ;  /* 0x000000000d207211 */ /* 0x000fc600078f18ff */
[----:B------:R1:W-:Y:S01]  /*74e0*/  STS [R21+0x8400], R110 ;  /* 0x0084006e15007388 */ /* 0x0003e20000000800 */
[----:B------:R-:W-:Y:S02]  /*74f0*/  LOP3.LUT R37, R32, 0xfffffff8, RZ, 0xc0, !PT ;  /* 0xfffffff820257812 */ /* 0x000fe400078ec0ff */
[----:B------:R-:W-:Y:S01]  /*7500*/  SHF.R.S32.HI R34, RZ, 0x3, R32 ;  /* 0x00000003ff227819 */ /* 0x000fe20000011420 */
[----:B------:R-:W-:Y:S02]  /*7510*/  STS [R25+0x8000], R116 ;  /* 0x0080007419007388 */ /* 0x000fe40000000800 */
[----:B------:R-:W-:Y:S02]  /*7520*/  IMAD.IADD R37, R0, 0x1, -R37 ;  /* 0x0000000100257824 */ /* 0x000fe400078e0a25 */
[----:B------:R-:W-:Y:S01]  /*7530*/  STS [R25+0x8400], R118 ;  /* 0x0084007619007388 */ /* 0x000fe20000000800 */
[----:B------:R-:W3:Y:S01]  /*7540*/  @P3 LDC R0, c[0x0][0x2e8] ;  /* 0x0000ba00ff003b82 */ /* 0x000ee20000000800 */
[----:B--2---:R-:W-:Y:S01]  /*7550*/  @P5 IMAD R11, R11, R10, RZ ;  /* 0x0000000a0b0b5224 */ /* 0x004fe200078e02ff */
[----:B------:R-:W-:Y:S01]  /*7560*/  SHF.R.S32.HI R10, RZ, 0x1f, R5 ;  /* 0x0000001fff0a7819 */ /* 0x000fe20000011405 */
[----:B------:R-:W-:Y:S01]  /*7570*/  STS [R23+0x8000], R112 ;  /* 0x0080007017007388 */ /* 0x000fe20000000800 */
[----:B------:R-:W-:Y:S01]  /*7580*/  @!P5 MOV R11, R6 ;  /* 0x00000006000bd202 */ /* 0x000fe20000000f00 */
[----:B------:R-:W-:Y:S01]  /*7590*/  IMAD.MOV.U32 R6, RZ, RZ, 0x7f800000 ;  /* 0x7f800000ff067424 */ /* 0x000fe200078e00ff */
[----:B------:R-:W-:Y:S01]  /*75a0*/  LEA.HI R10, R10, R5, RZ, 0x2 ;  /* 0x000000050a0a7211 */ /* 0x000fe200078f10ff */
[----:B------:R2:W-:Y:S01]  /*75b0*/  STS [R23+0x8400], R114 ;  /* 0x0084007217007388 */ /* 0x0005e20000000800 */
[----:B------:R-:W-:-:S02]  /*75c0*/  IMAD.SHL.U32 R37, R37, 0x8, RZ ;  /* 0x0000000825257824 */ /* 0x000fc400078e00ff */
[----:B------:R-:W-:Y:S01]  /*75d0*/  SHF.R.S32.HI R10, RZ, 0x2, R10 ;  /* 0x00000002ff0a7819 */ /* 0x000fe2000001140a */
[----:B------:R-:W-:Y:S04]  /*75e0*/  BAR.SYNC.DEFER_BLOCKING 0x0 ;  /* 0x0000000000007b1d */ /* 0x000fe80000010000 */
[----:B------:R-:W-:-:S04]  /*75f0*/  IMAD R9, R9, 0x10, R10 ;  /* 0x0000001009097824 */ /* 0x000fc800078e020a */
[----:B-1----:R-:W1:Y:S01]  /*7600*/  @P4 LDC R21, c[0x0][0x2e8] ;  /* 0x0000ba00ff154b82 */ /* 0x002e620000000800 */
[----:B------:R-:W5:Y:S01]  /*7610*/  S2R R8, SR_CTAID.Y ;  /* 0x0000000000087919 */ /* 0x000f620000002600 */
[----:B------:R-:W4:Y:S01]  /*7620*/  S2R R35, SR_CTAID.X ;  /* 0x0000000000237919 */ /* 0x000f220000002500 */
[----:B------:R-:W3:Y:S01]  /*7630*/  S2R R20, SR_CTAID.Z ;  /* 0x0000000000147919 */ /* 0x000ee20000002700 */
[----:B--2---:R-:W-:Y:S01]  /*7640*/  @P4 FMUL.FTZ R23, R4, 0.69314718246459960938 ;  /* 0x3f31721804174820 */ /* 0x004fe20000410000 */
[----:B------:R2:W2:Y:S04]  /*7650*/  LDS.128 R28, [R209+0x3000] ;  /* 0x00300000d11c7984 */ /* 0x0004a80000000c00 */
[----:B------:R1:W2:Y:S02]  /*7660*/  LDS.128 R16, [R209+0x7000] ;  /* 0x00700000d1107984 */ /* 0x0002a40000000c00 */
[----:B-1----:R-:W-:-:S02]  /*7670*/  @P4 FFMA.FTZ R6, R132, R21, R23 ;  /* 0x0000001584064223 */ /* 0x002fc40000010017 */
[----:B------:R1:W1:Y:S01]  /*7680*/  LDS.128 R12, [R209+0xb000] ;  /* 0x00b00000d10c7984 */ /* 0x0002620000000c00 */
[----:B-----5:R-:W-:Y:S02]  /*7690*/  IMAD R8, R8, R39, RZ ;  /* 0x0000002708087224 */ /* 0x020fe400078e02ff */
[----:B----4-:R-:W-:-:S03]  /*76a0*/  IMAD R5, R35, R24, RZ ;  /* 0x0000001823057224 */ /* 0x010fc600078e02ff */
[----:B------:R-:W-:Y:S01]  /*76b0*/  SEL R8, R8, RZ, !P2 ;  /* 0x000000ff08087207 */ /* 0x000fe20005000000 */
[----:B------:R-:W-:-:S04]  /*76c0*/  IMAD.SHL.U32 R5, R5, 0x80, RZ ;  /* 0x0000008005057824 */ /* 0x000fc800078e00ff */
[----:B---3--:R-:W-:Y:S01]  /*76d0*/  IMAD R11, R20, R11, R8 ;  /* 0x0000000b140b7224 */ /* 0x008fe200078e0208 */
[----:B------:R-:W-:Y:S01]  /*76e0*/  MOV R8, 0x7f800000 ;  /* 0x7f80000000087802 */ /* 0x000fe20000000f00 */
[----:B------:R-:W-:Y:S01]  /*76f0*/  @P3 FFMA.FTZ R8, R3, R0, R2 ;  /* 0x0000000003083223 */ /* 0x000fe20000010002 */
[----:B------:R-:W-:Y:S02]  /*7700*/  SHF.R.S32.HI R21, RZ, 0x1f, R5 ;  /* 0x0000001fff157819 */ /* 0x000fe40000011405 */
[--C-:B------:R-:W-:Y:S02]  /*7710*/  IADD3 R10, P2, P1, R5, R26, R11.reuse ;  /* 0x0000001a050a7210 */ /* 0x100fe4000795e00b */
[----:B------:R-:W-:-:S04]  /*7720*/  SHF.R.S32.HI R26, RZ, 0x1f, R11 ;  /* 0x0000001fff1a7819 */ /* 0x000fc8000001140b */
[----:B------:R-:W-:Y:S01]  /*7730*/  IADD3.X R26, R21, R27, R26, P2, P1 ;  /* 0x0000001b151a7210 */ /* 0x000fe200017e241a */
[----:B--2---:R-:W-:Y:S06]  /*7740*/  @P0 BRA `(.L_x_13) ;  /* 0x0000000000480947 */ /* 0x004fec0003800000 */
[----:B------:R-:W-:Y:S02]  /*7750*/  IMAD R210, R35, -0x80, R210 ;  /* 0xffffff8023d27824 */ /* 0x000fe400078e02d2 */
[----:B------:R-:W-:-:S03]  /*7760*/  VIADD R11, R9, 0x8 ;  /* 0x00000008090b7836 */ /* 0x000fc60000000000 */
[-C--:B------:R-:W-:Y:S02]  /*7770*/  ISETP.GE.AND P3, PT, R9, R210.reuse, PT ;  /* 0x000000d20900720c */ /* 0x080fe40003f66270 */
[----:B------:R-:W-:-:S11]  /*7780*/  ISETP.GE.AND P2, PT, R11, R210, PT ;  /* 0x000000d20b00720c */ /* 0x000fd60003f46270 */
[----:B------:R-:W2:Y:S01]  /*7790*/  @!P3 LDC.64 R4, c[0x0][0x2b0] ;  /* 0x0000ac00ff04bb82 */ /* 0x000ea20000000a00 */
[-C--:B------:R-:W-:Y:S02]  /*77a0*/  @!P3 IMAD R9, R9, R24.reuse, RZ ;  /* 0x000000180909b224 */ /* 0x080fe400078e02ff */
[----:B------:R-:W-:-:S03]  /*77b0*/  @!P2 IMAD R11, R11, R24, RZ ;  /* 0x000000180b0ba224 */ /* 0x000fc600078e02ff */
[-C--:B------:R-:W-:Y:S02]  /*77c0*/  @!P3 IADD3 R0, P1, R9, R10.reuse, RZ ;  /* 0x0000000a0900b210 */ /* 0x080fe40007f3e0ff */
[----:B------:R-:W3:Y:S01]  /*77d0*/  @!P2 LDC.64 R2, c[0x0][0x2b0] ;  /* 0x0000ac00ff02ab82 */ /* 0x000ee20000000a00 */
[----:B------:R-:W-:Y:S02]  /*77e0*/  @!P2 IADD3 R10, P0, R11, R10, RZ ;  /* 0x0000000a0b0aa210 */ /* 0x000fe40007f1e0ff */
[-C--:B------:R-:W-:Y:S02]  /*77f0*/  @!P3 LEA.HI.X.SX32 R9, R9, R26.reuse, 0x1, P1 ;  /* 0x0000001a0909b211 */ /* 0x080fe400008f0eff */
[----:B------:R-:W-:Y:S02]  /*7800*/  @!P2 LEA.HI.X.SX32 R11, R11, R26, 0x1, P0 ;  /* 0x0000001a0b0ba211 */ /* 0x000fe400000f0eff */
[----:B--2---:R-:W-:-:S04]  /*7810*/  @!P3 LEA R4, P1, R0, R4, 0x2 ;  /* 0x000000040004b211 */ /* 0x004fc800078210ff */
[----:B------:R-:W-:Y:S02]  /*7820*/  @!P3 LEA.HI.X R5, R0, R5, R9, 0x2, P1 ;  /* 0x000000050005b211 */ /* 0x000fe400008f1409 */
[----:B---3--:R-:W-:-:S03]  /*7830*/  @!P2 LEA R2, P0, R10, R2, 0x2 ;  /* 0x000000020a02a211 */ /* 0x008fc600078010ff */
[----:B------:R2:W-:Y:S01]  /*7840*/  @!P3 STG.E desc[UR14][R4.64], R6 ;  /* 0x000000060400b986 */ /* 0x0005e2000c10190e */
[----:B------:R-:W-:-:S05]  /*7850*/  @!P2 LEA.HI.X R3, R10, R3, R11, 0x2, P0 ;  /* 0x000000030a03a211 */ /* 0x000fca00000f140b */
[----:B------:R2:W-:Y:S04]  /*7860*/  @!P2 STG.E desc[UR14][R2.64], R8 ;  /* 0x000000080200a986 */ /* 0x0005e8000c10190e */
.L_x_13:
[----:B------:R-:W-:Y:S05]  /*7870*/  BSYNC B0 ;  /* 0x0000000000007941 */ /* 0x000fea0003800000 */
.L_x_12:
[----:B------:R-:W-:Y:S01]  /*7880*/  IADD3 R24, P0, R37, R22, RZ ;  /* 0x0000001625187210 */ /* 0x000fe20007f1e0ff */
[----:B------:R-:W-:Y:S01]  /*7890*/  ULDC.64 UR4, c[0x0][0x2a0] ;  /* 0x0000a80000047ab9 */ /* 0x000fe20000000a00 */
[----:B------:R-:W-:Y:S01]  /*78a0*/  SHF.R.S32.HI R0, RZ, 0x1f, R37 ;  /* 0x0000001fff007819 */ /* 0x000fe20000011425 */
[----:B--2---:R-:W-:Y:S01]  /*78b0*/  VIADD R5, R34, 0x20 ;  /* 0x0000002022057836 */ /* 0x004fe20000000000 */
[----:B------:R-:W-:Y:S01]  /*78c0*/  SHF.R.S32.HI R2, RZ, 0x1f, R20 ;  /* 0x0000001fff027819 */ /* 0x000fe20000011414 */
[----:B------:R2:W3:Y:S01]  /*78d0*/  LDS.128 R8, [R209+0x4000] ;  /* 0x00400000d1087984 */ /* 0x0004e20000000c00 */
[----:B------:R-:W-:Y:S01]  /*78e0*/  IADD3.X R25, R0, R7, RZ, P0, !PT ;  /* 0x0000000700197210 */ /* 0x000fe200007fe4ff */
[----:B------:R-:W-:Y:S01]  /*78f0*/  VIADD R3, R34, 0x40 ;  /* 0x0000004022037836 */ /* 0x000fe20000000000 */
[-C--:B------:R-:W-:Y:S01]  /*7900*/  ISETP.GE.AND P2, PT, R5, R204.reuse, PT ;  /* 0x000000cc0500720c */ /* 0x080fe20003f46270 */
[----:B------:R-:W-:Y:S01]  /*7910*/  IMAD R33, R2, UR4, RZ ;  /* 0x0000000402217c24 */ /* 0x000fe2000f8e02ff */
[----:B------:R2:W4:Y:S01]  /*7920*/  LDS.128 R4, [R209+0x8000] ;  /* 0x00800000d1047984 */ /* 0x0005220000000c00 */
[----:B------:R-:W-:Y:S01]  /*7930*/  IMAD.WIDE.U32 R24, R20, UR4, R24 ;  /* 0x0000000414187c25 */ /* 0x000fe2000f8e0018 */
[-C--:B------:R-:W-:Y:S01]  /*7940*/  ISETP.GE.AND P3, PT, R34, R204.reuse, PT ;  /* 0x000000cc2200720c */ /* 0x080fe20003f66270 */
[----:B------:R-:W-:Y:S01]  /*7950*/  BSSY B0, `(.L_x_14) ;  /* 0x0000016000007945 */ /* 0x000fe20003800000 */
[----:B------:R-:W-:Y:S01]  /*7960*/  ISETP.GE.AND P1, PT, R3, R204, PT ;  /* 0x000000cc0300720c */ /* 0x000fe20003f26270 */
[----:B------:R-:W-:Y:S01]  /*7970*/  IMAD R33, R20, UR5, R33 ;  /* 0x0000000514217c24 */ /* 0x000fe2000f8e0221 */
[----:B------:R-:W-:Y:S01]  /*7980*/  SHF.R.S32.HI R35, RZ, 0x1f, R34 ;  /* 0x0000001fff237819 */ /* 0x000fe20000011422 */
[----:B------:R2:W1:Y:S01]  /*7990*/  LDS.128 R20, [R209] ;  /* 0x00000000d1147984 */ /* 0x0004620000000c00 */
[----:B------:R-:W-:-:S02]  /*79a0*/  VIADD R3, R34, 0x60 ;  /* 0x0000006022037836 */ /* 0x000fc40000000000 */
[----:B------:R-:W-:Y:S01]  /*79b0*/  IADD3 R33, R25, R33, RZ ;  /* 0x0000002119217210 */ /* 0x000fe20007ffe0ff */
[----:B------:R-:W-:Y:S02]  /*79c0*/  IMAD.WIDE R26, R208, 0x80, R34 ;  /* 0x00000080d01a7825 */ /* 0x000fe400078e0222 */
[----:B------:R-:W-:Y:S02]  /*79d0*/  ISETP.GE.AND P0, PT, R3, R204, PT ;  /* 0x000000cc0300720c */ /* 0x000fe40003f06270 */
[----:B------:R-:W-:Y:S11]  /*79e0*/  @P3 BRA `(.L_x_15) ;  /* 0x0000000000303947 */ /* 0x000ff60003800000 */
[----:B------:R-:W-:Y:S01]  /*79f0*/  ULDC.64 UR4, c[0x0][0x298] ;  /* 0x0000a60000047ab9 */ /* 0x000fe20000000a00 */
[----:B------:R-:W-:Y:S01]  /*7a00*/  MOV R32, R24 ;  /* 0x0000001800207202 */ /* 0x000fe20000000f00 */
[----:B------:R-:W-:-:S04]  /*7a10*/  IMAD R3, R27, UR4, RZ ;  /* 0x000000041b037c24 */ /* 0x000fc8000f8e02ff */
[----:B------:R-:W-:-:S04]  /*7a20*/  IMAD.WIDE.U32 R34, R26, UR4, R32 ;  /* 0x000000041a227c25 */ /* 0x000fc8000f8e0020 */
[----:B------:R-:W-:Y:S01]  /*7a30*/  IMAD R0, R26, UR5, R3 ;  /* 0x000000051a007c24 */ /* 0x000fe2000f8e0203 */
[----:B------:R-:W-:Y:S02]  /*7a40*/  ULDC.64 UR4, c[0x0][0x280] ;  /* 0x0000a00000047ab9 */ /* 0x000fe40000000a00 */
[----:B------:R-:W-:Y:S02]  /*7a50*/  LEA R2, P3, R34, UR4, 0x1 ;  /* 0x0000000422027c11 */ /* 0x000fe4000f8608ff */
[----:B------:R-:W-:-:S04]  /*7a60*/  IADD3 R0, R35, R0, RZ ;  /* 0x0000000023007210 */ /* 0x000fc80007ffe0ff */
[----:B------:R-:W-:-:S05]  /*7a70*/  LEA.HI.X R3, R34, UR5, R0, 0x1, P3 ;  /* 0x0000000522037c11 */ /* 0x000fca00098f0c00 */
[----:B-1----:R1:W-:Y:S04]  /*7a80*/  STG.E.128 desc[UR14][R2.64], R20 ;  /* 0x0000001402007986 */ /* 0x0023e8000c101d0e */
[----:B---3--:R1:W-:Y:S04]  /*7a90*/  STG.E.128 desc[UR14][R2.64+0x80], R8 ;  /* 0x0000800802007986 */ /* 0x0083e8000c101d0e */
[----:B----4-:R1:W-:Y:S02]  /*7aa0*/  STG.E.128 desc[UR14][R2.64+0x100], R4 ;  /* 0x0001000402007986 */ /* 0x0103e4000c101d0e */
.L_x_15:
[----:B------:R-:W-:Y:S05]  /*7ab0*/  BSYNC B0 ;  /* 0x0000000000007941 */ /* 0x000fea0003800000 */
.L_x_14:
[----:B-1----:R1:W1:Y:S01]  /*7ac0*/  LDS.128 R20, [R209+0x1000] ;  /* 0x00100000d1147984 */ /* 0x0022620000000c00 */
[----:B------:R-:W-:Y:S03]  /*7ad0*/  BSSY B0, `(.L_x_16) ;  /* 0x0000013000007945 */ /* 0x000fe60003800000 */
[----:B---3--:R3:W1:Y:S04]  /*7ae0*/  LDS.128 R8, [R209+0x5000] ;  /* 0x00500000d1087984 */ /* 0x0086680000000c00 */
[----:B----4-:R3:W4:Y:S01]  /*7af0*/  LDS.128 R4, [R209+0x9000] ;  /* 0x00900000d1047984 */ /* 0x0107220000000c00 */
[----:B------:R-:W-:Y:S05]  /*7b00*/  @P2 BRA `(.L_x_17) ;  /* 0x00000000003c2947 */ /* 0x000fea0003800000 */
[----:B------:R-:W-:Y:S01]  /*7b10*/  IADD3 R2, P2, R26, 0x20, RZ ;  /* 0x000000201a027810 */ /* 0x000fe20007f5e0ff */
[----:B------:R-:W-:Y:S01]  /*7b20*/  ULDC.64 UR4, c[0x0][0x298] ;  /* 0x0000a60000047ab9 */ /* 0x000fe20000000a00 */
[----:B------:R-:W-:Y:S01]  /*7b30*/  MOV R35, R33 ;  /* 0x0000002100237202 */ /* 0x000fe20000000f00 */
[----:B------:R-:W-:Y:S02]  /*7b40*/  IMAD.MOV.U32 R34, RZ, RZ, R24 ;  /* 0x000000ffff227224 */ /* 0x000fe400078e0018 */
[----:B------:R-:W-:Y:S02]  /*7b50*/  IMAD.X R0, RZ, RZ, R27, P2 ;  /* 0x000000ffff007224 */ /* 0x000fe400010e061b */
[----:B------:R-:W-:-:S04]  /*7b60*/  IMAD.WIDE.U32 R34, R2, UR4, R34 ;  /* 0x0000000402227c25 */ /* 0x000fc8000f8e0022 */
[----:B------:R-:W-:-:S04]  /*7b70*/  IMAD R3, R0, UR4, RZ ;  /* 0x0000000400037c24 */ /* 0x000fc8000f8e02ff */
[----:B------:R-:W-:Y:S01]  /*7b80*/  IMAD R3, R2, UR5, R3 ;  /* 0x0000000502037c24 */ /* 0x000fe2000f8e0203 */
[----:B------:R-:W-:Y:S02]  /*7b90*/  ULDC.64 UR4, c[0x0][0x280] ;  /* 0x0000a00000047ab9 */ /* 0x000fe40000000a00 */
[----:B------:R-:W-:Y:S02]  /*7ba0*/  LEA R2, P2, R34, UR4, 0x1 ;  /* 0x0000000422027c11 */ /* 0x000fe4000f8408ff */
[----:B------:R-:W-:-:S04]  /*7bb0*/  IADD3 R3, R35, R3, RZ ;  /* 0x0000000323037210 */ /* 0x000fc80007ffe0ff */
[----:B------:R-:W-:-:S05]  /*7bc0*/  LEA.HI.X R3, R34, UR5, R3, 0x1, P2 ;  /* 0x0000000522037c11 */ /* 0x000fca00090f0c03 */
[----:B-1----:R1:W-:Y:S04]  /*7bd0*/  STG.E.128 desc[UR14][R2.64], R20 ;  /* 0x0000001402007986 */ /* 0x0023e8000c101d0e */
[----:B------:R1:W-:Y:S04]  /*7be0*/  STG.E.128 desc[UR14][R2.64+0x80], R8 ;  /* 0x0000800802007986 */ /* 0x0003e8000c101d0e */
[----:B----4-:R1:W-:Y:S02]  /*7bf0*/  STG.E.128 desc[UR14][R2.64+0x100], R4 ;  /* 0x0001000402007986 */ /* 0x0103e4000c101d0e */
.L_x_17:
[----:B------:R-:W-:Y:S05]  /*7c00*/  BSYNC B0 ;  /* 0x0000000000007941 */ /* 0x000fea0003800000 */
.L_x_16:
[----:B-1----:R1:W1:Y:S01]  /*7c10*/  LDS.128 R8, [R209+0x2000] ;  /* 0x00200000d1087984 */ /* 0x0022620000000c00 */
[----:B------:R-:W-:Y:S03]  /*7c20*/  BSSY B0, `(.L_x_18) ;  /* 0x0000013000007945 */ /* 0x000fe60003800000 */
[----:B----4-:R4:W1:Y:S04]  /*7c30*/  LDS.128 R4, [R209+0x6000] ;  /* 0x00600000d1047984 */ /* 0x0108680000000c00 */
[----:B------:R4:W1:Y:S01]  /*7c40*/  LDS.128 R20, [R209+0xa000] ;  /* 0x00a00000d1147984 */ /* 0x0008620000000c00 */
        /* <DEDUP_REMOVED lines=15> */
[----:B------:R1:W-:Y:S02]  /*7d40*/  STG.E.128 desc[UR14][R2.64+0x100], R20 ;  /* 0x0001001402007986 */ /* 0x0003e4000c101d0e */
.L_x_19:
[----:B------:R-:W-:Y:S05]  /*7d50*/  BSYNC B0 ;  /* 0x0000000000007941 */ /* 0x000fea0003800000 */
.L_x_18:
[----:B------:R-:W-:Y:S05]  /*7d60*/  @P0 EXIT ;  /* 0x000000000000094d */ /* 0x000fea0003800000 */
[----:B------:R-:W-:Y:S01]  /*7d70*/  IADD3 R0, P0, R26, 0x60, RZ ;  /* 0x000000601a007810 */ /* 0x000fe20007f1e0ff */
[----:B------:R-:W-:Y:S01]  /*7d80*/  ULDC.64 UR4, c[0x0][0x298] ;  /* 0x0000a60000047ab9 */ /* 0x000fe20000000a00 */
[----:B-1----:R-:W-:Y:S01]  /*7d90*/  MOV R5, R33 ;  /* 0x0000002100057202 */ /* 0x002fe20000000f00 */
        /* <DEDUP_REMOVED lines=9> */
[----:B------:R-:W-:Y:S04]  /*7e30*/  STG.E.128 desc[UR14][R2.64], R28 ;  /* 0x0000001c02007986 */ /* 0x000fe8000c101d0e */
[----:B------:R-:W-:Y:S04]  /*7e40*/  STG.E.128 desc[UR14][R2.64+0x80], R16 ;  /* 0x0000801002007986 */ /* 0x000fe8000c101d0e */
[----:B------:R-:W-:Y:S01]  /*7e50*/  STG.E.128 desc[UR14][R2.64+0x100], R12 ;  /* 0x0001000c02007986 */ /* 0x000fe2000c101d0e */
[----:B------:R-:W-:Y:S05]  /*7e60*/  EXIT ;  /* 0x000000000000794d */ /* 0x000fea0003800000 */
.L_x_2:
[----:B------:R-:W1:Y:S01]  /*7e70*/  LDC.U8 R2, c[0x0][0x3d9] ;  /* 0x0000f640ff027b82 */ /* 0x000e620000000000 */
[----:B------:R-:W-:Y:S01]  /*7e80*/  ISETP.NE.AND P4, PT, R207, -0x1, PT ;  /* 0xffffffffcf00780c */ /* 0x000fe20003f85270 */
[----:B------:R-:W-:Y:S01]  /*7e90*/  ULDC.64 UR4, c[0x0][0x2a0] ;  /* 0x0000a80000047ab9 */ /* 0x000fe20000000a00 */
[----:B------:R-:W-:Y:S01]  /*7ea0*/  SHF.R.S32.HI R15, RZ, 0x1f, R86 ;  /* 0x0000001fff0f7819 */ /* 0x000fe20000011456 */
[----:B------:R-:W-:Y:S01]  /*7eb0*/  BSSY B0, `(.L_x_20) ;  /* 0x0000048000007945 */ /* 0x000fe20003800000 */
[----:B------:R-:W-:-:S03]  /*7ec0*/  IADD3 R210, -R11, R210, RZ ;  /* 0x000000d20bd27210 */ /* 0x000fc60007ffe1ff */
[----:B------:R-:W2:Y:S06]  /*7ed0*/  LDC.U8 R0, c[0x0][0x3d8] ;  /* 0x0000f600ff007b82 */ /* 0x000eac0000000000 */
[----:B------:R-:W-:Y:S02]  /*7ee0*/  @!P4 SHF.R.S32.HI R3, RZ, 0x1f, R17 ;  /* 0x0000001fff03c819 */ /* 0x000fe40000011411 */
[----:B------:R-:W3:Y:S01]  /*7ef0*/  @!P4 LDC.64 R4, c[0x0][0x290] ;  /* 0x0000a400ff04cb82 */ /* 0x000ee20000000a00 */
[----:B-1----:R-:W-:-:S07]  /*7f00*/  ISETP.NE.AND P1, PT, R2, RZ, PT ;  /* 0x000000ff0200720c */ /* 0x002fce0003f25270 */
[----:B------:R-:W1:Y:S01]  /*7f10*/  @P4 LDC.64 R6, c[0x0][0x298] ;  /* 0x0000a600ff064b82 */ /* 0x000e620000000a00 */
[C---:B--2---:R-:W-:Y:S02]  /*7f20*/  ISETP.NE.AND P0, PT, R0.reuse, RZ, PT ;  /* 0x000000ff0000720c */ /* 0x044fe40003f05270 */
[----:B------:R-:W-:Y:S02]  /*7f30*/  ISETP.NE.AND P2, PT, R0, RZ, !P1 ;  /* 0x000000ff0000720c */ /* 0x000fe40004f45270 */
[----:B------:R-:W-:-:S03]  /*7f40*/  ISETP.NE.OR P0, PT, R2, RZ, !P0 ;  /* 0x000000ff0200720c */ /* 0x000fc60004705670 */
[----:B------:R-:W2:Y:S01]  /*7f50*/  @!P1 LDC R13, c[0x0][0x2c4] ;  /* 0x0000b100ff0d9b82 */ /* 0x000ea20000000800 */
[----:B------:R-:W-:Y:S01]  /*7f60*/  LEA.HI R0, R15, R86, RZ, 0x3 ;  /* 0x000000560f007211 */ /* 0x000fe200078f18ff */
[-C--:B---3--:R-:W-:Y:S01]  /*7f70*/  @!P4 IMAD R12, R3, R4.reuse, RZ ;  /* 0x00000004030cc224 */ /* 0x088fe200078e02ff */
[----:B------:R-:W-:Y:S01]  /*7f80*/  ISETP.NE.OR P3, PT, R207, -0x1, P0 ;  /* 0xffffffffcf00780c */ /* 0x000fe20000765670 */
[----:B------:R-:W-:Y:S01]  /*7f90*/  @!P4 IMAD.WIDE.U32 R20, R17, R4, RZ ;  /* 0x000000041114c225 */ /* 0x000fe200078e00ff */
[----:B------:R-:W-:-:S03]  /*7fa0*/  LOP3.LUT R15, R0, 0x1ffffff8, RZ, 0xc0, !PT ;  /* 0x1ffffff8000f7812 */ /* 0x000fc600078ec0ff */
[----:B------:R-:W3:Y:S01]  /*7fb0*/  @!P1 LDC R8, c[0x0][0x270] ;  /* 0x00009c00ff089b82 */ /* 0x000ee20000000800 */
[----:B------:R-:W-:Y:S01]  /*7fc0*/  @!P4 IMAD R5, R17, R5, R12 ;  /* 0x000000051105c224 */ /* 0x000fe200078e020c */
[----:B------:R-:W-:Y:S01]  /*7fd0*/  SHF.R.S32.HI R12, RZ, 0x3, R0 ;  /* 0x00000003ff0c7819 */ /* 0x000fe20000011400 */
[----:B------:R-:W-:Y:S02]  /*7fe0*/  IMAD.IADD R15, R86, 0x1, -R15 ;  /* 0x00000001560f7824 */ /* 0x000fe400078e0a0f */
[----:B-1----:R-:W-:-:S03]  /*7ff0*/  @P4 IMAD.WIDE.U32 R18, R207, R6, RZ ;  /* 0x00000006cf124225 */ /* 0x002fc600078e00ff */
[----:B------:R-:W1:Y:S01]  /*8000*/  @P1 LDC.64 R2, c[0x0][0x2c0] ;  /* 0x0000b000ff021b82 */ /* 0x000e620000000a00 */
[----:B------:R-:W-:Y:S02]  /*8010*/  IMAD.SHL.U32 R15, R15, 0x8, RZ ;  /* 0x000000080f0f7824 */ /* 0x000fe400078e00ff */
[----:B------:R-:W-:Y:S02]  /*8020*/  @!P4 IMAD.MOV.U32 R18, RZ, RZ, R20 ;  /* 0x000000ffff12c224 */ /* 0x000fe400078e0014 */
[----:B------:R-:W-:Y:S02]  /*8030*/  @P4 IMAD R7, R207, R7, R19 ;  /* 0x00000007cf074224 */ /* 0x000fe400078e0213 */
[----:B------:R-:W-:Y:S01]  /*8040*/  @!P4 IMAD.IADD R7, R21, 0x1, R5 ;  /* 0x000000011507c824 */ /* 0x000fe200078e0205 */
[----:B--2---:R-:W3:Y:S01]  /*8050*/  @P2 LDC R13, c[0x0][0x2e4] ;  /* 0x0000b900ff0d2b82 */ /* 0x004ee20000000800 */
[----:B------:R-:W-:Y:S01]  /*8060*/  ISETP.GE.AND P4, PT, R12, R210, PT ;  /* 0x000000d20c00720c */ /* 0x000fe20003f86270 */
[----:B------:R-:W-:Y:S01]  /*8070*/  @P1 IMAD.MOV.U32 R6, RZ, RZ, 0x1 ;  /* 0x00000001ff061424 */ /* 0x000fe200078e00ff */
[----:B------:R-:W-:-:S02]  /*8080*/  IADD3 R18, P2, R15, R18, RZ ;  /* 0x000000120f127210 */ /* 0x000fc40007f5e0ff */
[----:B------:R-:W-:Y:S02]  /*8090*/  CS2R R20, SRZ ;  /* 0x0000000000147805 */ /* 0x000fe4000001ff00 */
[----:B------:R-:W-:Y:S02]  /*80a0*/  SHF.R.S32.HI R5, RZ, 0x1f, R9 ;  /* 0x0000001fff057819 */ /* 0x000fe40000011409 */
[----:B------:R-:W-:Y:S01]  /*80b0*/  LEA.HI.X.SX32 R19, R15, R7, 0x1, P2 ;  /* 0x000000070f137211 */ /* 0x000fe200010f0eff */
[----:B------:R-:W2:Y:S01]  /*80c0*/  @!P0 LDC R10, c[0x0][0x2c4] ;  /* 0x0000b100ff0a8b82 */ /* 0x000ea20000000800 */
[----:B------:R-:W-:Y:S02]  /*80d0*/  VIADD R7, R12, 0x20 ;  /* 0x000000200c077836 */ /* 0x000fe40000000000 */
[----:B------:R-:W-:-:S05]  /*80e0*/  IMAD.WIDE.U32 R18, R9, UR4, R18 ;  /* 0x0000000409127c25 */ /* 0x000fca000f8e0012 */
[----:B------:R-:W4:Y:S01]  /*80f0*/  @P1 LDC R4, c[0x0][0x2c0] ;  /* 0x0000b000ff041b82 */ /* 0x000f220000000800 */
[----:B-1----:R-:W-:Y:S01]  /*8100*/  @P1 IMAD R2, R3, R2, RZ ;  /* 0x0000000203021224 */ /* 0x002fe200078e02ff */
[----:B------:R-:W-:Y:S01]  /*8110*/  IADD3 R3, R12, 0x60, RZ ;  /* 0x000000600c037810 */ /* 0x000fe20007ffe0ff */
[----:B---3--:R-:W-:Y:S02]  /*8120*/  @!P1 IMAD R6, R13, R8, RZ ;  /* 0x000000080d069224 */ /* 0x008fe400078e02ff */
[----:B------:R-:W-:Y:S02]  /*8130*/  IMAD R8, R5, UR4, RZ ;  /* 0x0000000405087c24 */ /* 0x000fe4000f8e02ff */
[C---:B------:R-:W-:Y:S02]  /*8140*/  IMAD R6, R17.reuse, R6, RZ ;  /* 0x0000000611067224 */ /* 0x040fe400078e02ff */
[----:B------:R-:W-:Y:S01]  /*8150*/  @!P1 IMAD.MOV.U32 R2, RZ, RZ, R13 ;  /* 0x000000ffff029224 */ /* 0x000fe200078e000d */
[----:B------:R-:W-:Y:S01]  /*8160*/  SHF.R.S32.HI R13, RZ, 0x1f, R12 ;  /* 0x0000001fff0d7819 */ /* 0x000fe2000001140c */
[----:B--2---:R-:W-:Y:S01]  /*8170*/  @!P3 IMAD R207, R17, R10, RZ ;  /* 0x0000000a11cfb224 */ /* 0x004fe200078e02ff */
[----:B------:R-:W-:Y:S01]  /*8180*/  LOP3.LUT P3, RZ, R86, 0x7, RZ, 0xc0, !PT ;  /* 0x0000000756ff7812 */ /* 0x000fe2000786c0ff */
[----:B------:R-:W-:Y:S01]  /*8190*/  VIADD R5, R12, 0x40 ;  /* 0x000000400c057836 */ /* 0x000fe20000000000 */
[----:B------:R-:W-:Y:S01]  /*81a0*/  SEL R6, R6, RZ, P0 ;  /* 0x000000ff06067207 */ /* 0x000fe20000000000 */
[----:B------:R-:W-:Y:S01]  /*81b0*/  IMAD R0, R9, UR5, R8 ;  /* 0x0000000509007c24 */ /* 0x000fe2000f8e0208 */
[--C-:B------:R-:W-:Y:S01]  /*81c0*/  @!P0 SHF.R.S32.HI R21, RZ, 0x1f, R207.reuse ;  /* 0x0000001fff158819 */ /* 0x100fe200000114cf */
[----:B------:R-:W-:Y:S01]  /*81d0*/  @!P0 IMAD.MOV.U32 R20, RZ, RZ, R207 ;  /* 0x000000ffff148224 */ /* 0x000fe200078e00cf */
[-C--:B------:R-:W-:Y:S01]  /*81e0*/  ISETP.GE.OR P6, PT, R12, R210.reuse, P3 ;  /* 0x000000d20c00720c */ /* 0x080fe20001fc6670 */
[----:B------:R-:W-:Y:S01]  /*81f0*/  @!P1 IMAD.MOV.U32 R4, RZ, RZ, 0x1 ;  /* 0x00000001ff049424 */ /* 0x000fe200078e00ff */
[-C--:B------:R-:W-:Y:S01]  /*8200*/  ISETP.GE.AND P1, PT, R7, R210.reuse, PT ;  /* 0x000000d20700720c */ /* 0x080fe20003f26270 */
[----:B------:R-:W-:Y:S01]  /*8210*/  IMAD.WIDE R208, R208, 0x80, R12 ;  /* 0x00000080d0d07825 */ /* 0x000fe200078e020c */
[----:B------:R-:W-:-:S02]  /*8220*/  ISETP.GE.AND P2, PT, R5, R210, PT ;  /* 0x000000d20500720c */ /* 0x000fc40003f46270 */
[-C--:B------:R-:W-:Y:S01]  /*8230*/  ISETP.GE.AND P0, PT, R3, R210.reuse, PT ;  /* 0x000000d20300720c */ /* 0x080fe20003f06270 */
[----:B------:R-:W-:Y:S01]  /*8240*/  IMAD.IADD R15, R0, 0x1, R19 ;  /* 0x00000001000f7824 */ /* 0x000fe200078e0213 */
[----:B------:R-:W-:Y:S01]  /*8250*/  ISETP.GE.OR P5, PT, R7, R210, P3 ;  /* 0x000000d20700720c */ /* 0x000fe20001fa6670 */
[----:B----4-:R-:W-:-:S12]  /*8260*/  @P4 BRA `(.L_x_21) ;  /* 0x0000000000304947 */ /* 0x010fd80003800000 */
        /* <DEDUP_REMOVED lines=9> */
[----:B------:R1:W-:Y:S04]  /*8300*/  STG.E.128 desc[UR14][R22.64], RZ ;  /* 0x000000ff16007986 */ /* 0x0003e8000c101d0e */
[----:B------:R1:W-:Y:S04]  /*8310*/  STG.E.128 desc[UR14][R22.64+0x80], RZ ;  /* 0x000080ff16007986 */ /* 0x0003e8000c101d0e */
[----:B------:R1:W-:Y:S02]  /*8320*/  STG.E.128 desc[UR14][R22.64+0x100], RZ ;  /* 0x000100ff16007986 */ /* 0x0003e4000c101d0e */
.L_x_21:
[----:B------:R-:W-:Y:S05]  /*8330*/  BSYNC B0 ;  /* 0x0000000000007941 */ /* 0x000fea0003800000 */
.L_x_20:
[----:B------:R-:W-:Y:S01]  /*8340*/  BSSY B0, `(.L_x_22) ;  /* 0x0000015000007945 */ /* 0x000fe20003800000 */
[----:B------:R-:W-:Y:S01]  /*8350*/  ISETP.GE.OR P4, PT, R5, R210, P3 ;  /* 0x000000d20500720c */ /* 0x000fe20001f86670 */
[----:B------:R-:W-:Y:S01]  /*8360*/  IMAD R9, R9, R2, R6 ;  /* 0x0000000209097224 */ /* 0x000fe200078e0206 */
[----:B------:R-:W-:Y:S01]  /*8370*/  ISETP.GE.OR P3, PT, R3, R210, P3 ;  /* 0x000000d20300720c */ /* 0x000fe20001f66670 */
[----:B------:R-:W-:Y:S01]  /*8380*/  IMAD R2, R11, R4, RZ ;  /* 0x000000040b027224 */ /* 0x000fe200078e02ff */
[----:B------:R-:W-:Y:S11]  /*8390*/  @P1 BRA `(.L_x_23) ;  /* 0x00000000003c1947 */ /* 0x000ff60003800000 */
        /* <DEDUP_REMOVED lines=15> */
.L_x_23:
[----:B------:R-:W-:Y:S05]  /*8490*/  BSYNC B0 ;  /* 0x0000000000007941 */ /* 0x000fea0003800000 */
.L_x_22:
[----:B------:R-:W-:Y:S04]  /*84a0*/  BSSY B0, `(.L_x_24) ;  /* 0x0000011000007945 */ /* 0x000fe80003800000 */
[----:B------:R-:W-:Y:S05]  /*84b0*/  @P2 BRA `(.L_x_25) ;  /* 0x00000000003c2947 */ /* 0x000fea0003800000 */
[----:B--2---:R-:W-:Y:S01]  /*84c0*/  IADD3 R11, P1, R208, 0x40, RZ ;  /* 0x00000040d00b7810 */ /* 0x004fe20007f3e0ff */
        /* <DEDUP_REMOVED lines=14> */
.L_x_25:
[----:B------:R-:W-:Y:S05]  /*85b0*/  BSYNC B0 ;  /* 0x0000000000007941 */ /* 0x000fea0003800000 */
.L_x_24:
[----:B------:R-:W-:Y:S01]  /*85c0*/  BSSY B0, `(.L_x_26) ;  /* 0x0000013000007945 */ /* 0x000fe20003800000 */
[--C-:B------:R-:W-:Y:S02]  /*85d0*/  IADD3 R0, P2, P1, R2, R20, R9.reuse ;  /* 0x0000001402007210 */ /* 0x100fe4000795e009 */
[----:B--23--:R-:W-:Y:S02]  /*85e0*/  SHF.R.S32.HI R11, RZ, 0x1f, R2 ;  /* 0x0000001fff0b7819 */ /* 0x00cfe40000011402 */
[----:B------:R-:W-:Y:S01]  /*85f0*/  SHF.R.S32.HI R9, RZ, 0x1f, R9 ;  /* 0x0000001fff097819 */ /* 0x000fe20000011409 */
[----:B------:R-:W-:Y:S08]  /*8600*/  @P0 BRA `(.L_x_27) ;  /* 0x0000000000380947 */ /* 0x000ff00003800000 */
[----:B------:R-:W-:Y:S01]  /*8610*/  IADD3 R2, P0, R208, 0x60, RZ ;  /* 0x00000060d0027810 */ /* 0x000fe20007f1e0ff */
[----:B------:R-:W-:Y:S01]  /*8620*/  ULDC.64 UR4, c[0x0][0x298] ;  /* 0x0000a60000047ab9 */ /* 0x000fe20000000a00 */
[----:B------:R-:W-:Y:S02]  /*8630*/  MOV R14, R18 ;  /* 0x00000012000e7202 */ /* 0x000fe40000000f00 */
[----:B------:R-:W-:-:S03]  /*8640*/  IADD3.X R17, RZ, R209, RZ, P0, !PT ;  /* 0x000000d1ff117210 */ /* 0x000fc600007fe4ff */
        /* <DEDUP_REMOVED lines=10> */
.L_x_27:
[----:B------:R-:W-:Y:S05]  /*86f0*/  BSYNC B0 ;  /* 0x0000000000007941 */ /* 0x000fea0003800000 */
.L_x_26:
[----:B------:R-:W-:Y:S01]  /*8700*/  BSSY B0, `(.L_x_28) ;  /* 0x000000b000007945 */ /* 0x000fe20003800000 */
[----:B------:R-:W-:-:S03]  /*8710*/  IADD3.X R9, R11, R21, R9, P2, P1 ;  /* 0x000000150b097210 */ /* 0x000fc600017e2409 */
[----:B------:R-:W-:Y:S05]  /*8720*/  @P6 BRA `(.L_x_29) ;  /* 0x0000000000206947 */ /* 0x000fea0003800000 */
[----:B------:R-:W-:Y:S01]  /*8730*/  IMAD R2, R12, R4, RZ ;  /* 0x000000040c027224 */ /* 0x000fe200078e02ff */
[----:B------:R-:W-:Y:S01]  /*8740*/  ULDC.64 UR4, c[0x0][0x2b0] ;  /* 0x0000ac0000047ab9 */ /* 0x000fe20000000a00 */
[----:B------:R-:W-:-:S03]  /*8750*/  IMAD.MOV.U32 R13, RZ, RZ, 0x7f800000 ;  /* 0x7f800000ff0d7424 */ /* 0x000fc600078e00ff */
[----:B------:R-:W-:-:S04]  /*8760*/  IADD3 R11, P0, R2, R0, RZ ;  /* 0x00000000020b7210 */ /* 0x000fc80007f1e0ff */
[----:B------:R-:W-:Y:S02]  /*8770*/  LEA.HI.X.SX32 R2, R2, R9, 0x1, P0 ;  /* 0x0000000902027211 */ /* 0x000fe400000f0eff */
[----:B------:R-:W-:-:S04]  /*8780*/  LEA R10, P0, R11, UR4, 0x2 ;  /* 0x000000040b0a7c11 */ /* 0x000fc8000f8010ff */
[----:B------:R-:W-:-:S05]  /*8790*/  LEA.HI.X R11, R11, UR5, R2, 0x2, P0 ;  /* 0x000000050b0b7c11 */ /* 0x000fca00080f1402 */
[----:B------:R3:W-:Y:S04]  /*87a0*/  STG.E desc[UR14][R10.64], R13 ;  /* 0x0000000d0a007986 */ /* 0x0007e8000c10190e */
.L_x_29:
[----:B------:R-:W-:Y:S05]  /*87b0*/  BSYNC B0 ;  /* 0x0000000000007941 */ /* 0x000fea0003800000 */
.L_x_28:
[----:B------:R-:W-:Y:S04]  /*87c0*/  BSSY B0, `(.L_x_30) ;  /* 0x000000a000007945 */ /* 0x000fe80003800000 */
[----:B------:R-:W-:Y:S05]  /*87d0*/  @P5 BRA `(.L_x_31) ;  /* 0x0000000000205947 */ /* 0x000fea0003800000 */
[----:B------:R-:W-:Y:S01]  /*87e0*/  IMAD R2, R7, R4, RZ ;  /* 0x0000000407027224 */ /* 0x000fe200078e02ff */
[----:B------:R-:W-:Y:S01]  /*87f0*/  ULDC.64 UR4, c[0x0][0x2b0] ;  /* 0x0000ac0000047ab9 */ /* 0x000fe20000000a00 */
[----:B---3--:R-:W-:-:S03]  /*8800*/  IMAD.MOV.U32 R11, RZ, RZ, 0x7f800000 ;  /* 0x7f800000ff0b7424 */ /* 0x008fc600078e00ff */
[----:B------:R-:W-:-:S04]  /*8810*/  IADD3 R7, P0, R2, R0, RZ ;  /* 0x0000000002077210 */ /* 0x000fc80007f1e0ff */
[----:B------:R-:W-:Y:S02]  /*8820*/  LEA.HI.X.SX32 R2, R2, R9, 0x1, P0 ;  /* 0x0000000902027211 */ /* 0x000fe400000f0eff */
[----:B------:R-:W-:-:S04]  /*8830*/  LEA R6, P0, R7, UR4, 0x2 ;  /* 0x0000000407067c11 */ /* 0x000fc8000f8010ff */
[----:B------:R-:W-:-:S05]  /*8840*/  LEA.HI.X R7, R7, UR5, R2, 0x2, P0 ;  /* 0x0000000507077c11 */ /* 0x000fca00080f1402 */
[----:B------:R4:W-:Y:S04]  /*8850*/  STG.E desc[UR14][R6.64], R11 ;  /* 0x0000000b06007986 */ /* 0x0009e8000c10190e */
.L_x_31:
[----:B------:R-:W-:Y:S05]  /*8860*/  BSYNC B0 ;  /* 0x0000000000007941 */ /* 0x000fea0003800000 */
.L_x_30:
[----:B------:R-:W-:Y:S04]  /*8870*/  BSSY B0, `(.L_x_32) ;  /* 0x000000a000007945 */ /* 0x000fe80003800000 */
[----:B------:R-:W-:Y:S05]  /*8880*/  @P4 BRA `(.L_x_33) ;  /* 0x0000000000204947 */ /* 0x000fea0003800000 */
[----:B------:R-:W-:Y:S01]  /*8890*/  IMAD R2, R5, R4, RZ ;  /* 0x0000000405027224 */ /* 0x000fe200078e02ff */
[----:B------:R-:W-:-:S04]  /*88a0*/  ULDC.64 UR4, c[0x0][0x2b0] ;  /* 0x0000ac0000047ab9 */ /* 0x000fc80000000a00 */
[----:B------:R-:W-:-:S04]  /*88b0*/  IADD3 R5, P0, R2, R0, RZ ;  /* 0x0000000002057210 */ /* 0x000fc80007f1e0ff */
[----:B------:R-:W-:Y:S02]  /*88c0*/  LEA.HI.X.SX32 R2, R2, R9, 0x1, P0 ;  /* 0x0000000902027211 */ /* 0x000fe400000f0eff */
[----:B----4-:R-:W-:-:S04]  /*88d0*/  LEA R6, P0, R5, UR4, 0x2 ;  /* 0x0000000405067c11 */ /* 0x010fc8000f8010ff */
[----:B------:R-:W-:Y:S01]  /*88e0*/  LEA.HI.X R7, R5, UR5, R2, 0x2, P0 ;  /* 0x0000000505077c11 */ /* 0x000fe200080f1402 */
[----:B------:R-:W-:-:S05]  /*88f0*/  IMAD.MOV.U32 R5, RZ, RZ, 0x7f800000 ;  /* 0x7f800000ff057424 */ /* 0x000fca00078e00ff */
[----:B------:R4:W-:Y:S03]  /*8900*/  STG.E desc[UR14][R6.64], R5 ;  /* 0x0000000506007986 */ /* 0x0009e6000c10190e */
.L_x_33:
[----:B------:R-:W-:Y:S05]  /*8910*/  BSYNC B0 ;  /* 0x0000000000007941 */ /* 0x000fea0003800000 */
.L_x_32:
[----:B------:R-:W-:Y:S05]  /*8920*/  @P3 EXIT ;  /* 0x000000000000394d */ /* 0x000fea0003800000 */
[----:B------:R-:W-:Y:S01]  /*8930*/  IMAD R3, R3, R4, RZ ;  /* 0x0000000403037224 */ /* 0x000fe200078e02ff */
[----:B------:R-:W-:Y:S01]  /*8940*/  ULDC.64 UR4, c[0x0][0x2b0] ;  /* 0x0000ac0000047ab9 */ /* 0x000fe20000000a00 */
[----:B----4-:R-:W-:-:S03]  /*8950*/  IMAD.MOV.U32 R5, RZ, RZ, 0x7f800000 ;  /* 0x7f800000ff057424 */ /* 0x010fc600078e00ff */
[----:B------:R-:W-:-:S04]  /*8960*/  IADD3 R0, P0, R3, R0, RZ ;  /* 0x0000000003007210 */ /* 0x000fc80007f1e0ff */
[----:B------:R-:W-:Y:S02]  /*8970*/  LEA.HI.X.SX32 R3, R3, R9, 0x1, P0 ;  /* 0x0000000903037211 */ /* 0x000fe400000f0eff */
[----:B------:R-:W-:-:S04]  /*8980*/  LEA R2, P0, R0, UR4, 0x2 ;  /* 0x0000000400027c11 */ /* 0x000fc8000f8010ff */
[----:B------:R-:W-:-:S05]  /*8990*/  LEA.HI.X R3, R0, UR5, R3, 0x2, P0 ;  /* 0x0000000500037c11 */ /* 0x000fca00080f1403 */
[----:B------:R-:W-:Y:S01]  /*89a0*/  STG.E desc[UR14][R2.64], R5 ;  /* 0x0000000502007986 */ /* 0x000fe2000c10190e */
[----:B------:R-:W-:Y:S05]  /*89b0*/  EXIT ;  /* 0x000000000000794d */ /* 0x000fea0003800000 */
.L_x_34:
[----:B------:R-:W-:-:S00]  /*89c0*/  BRA `(.L_x_34) ;  /* 0xfffffffc00fc7947 */ /* 0x000fc0000383ffff */
[----:B------:R-:W-:-:S00]  /*89d0*/  NOP ;  /* 0x0000000000007918 */ /* 0x000fc00000000000 */
        /* <DEDUP_REMOVED lines=10> */
.L_x_1508:


//--------------------- .text._ZN5flash16flash_fwd_kernelI23Flash_fwd_kernel_traitsILi192ELi128ELi64ELi8ELb0ELb0EN7cutlass10bfloat16_tE19Flash_kernel_traitsILi192ELi128ELi64ELi8ES3_EELb0ELb0ELb0ELb0ELb0ELb1ELb1ELb0EEEvNS_16Flash_fwd_paramsE --------------------------
	.section	.text._ZN5flash16flash_fwd_kernelI23Flash_fwd_kernel_traitsILi192ELi128ELi64ELi8ELb0ELb0EN7cutlass10bfloat16_tE19Flash_kernel_traitsILi192ELi128ELi64ELi8ES3_EELb0ELb0ELb0ELb0ELb0ELb1ELb1ELb0EEEvNS_16Flash_fwd_paramsE,"ax",@progbits
	.align	128
        .global         _ZN5flash16flash_fwd_kernelI23Flash_fwd_kernel_traitsILi192ELi128ELi64ELi8ELb0ELb0EN7cutlass10bfloat16_tE19Flash_kernel_traitsILi192ELi128ELi64ELi8ES3_EELb0ELb0ELb0ELb0ELb0ELb1ELb1ELb0EEEvNS_16Flash_fwd_paramsE
        .type           _ZN5flash16flash_fwd_kernelI23Flash_fwd_kernel_traitsILi192ELi128ELi64ELi8ELb0ELb0EN7cutlass10bfloat16_tE19Flash_kernel_traitsILi192ELi128ELi64ELi8ES3_EELb0ELb0ELb0ELb0ELb0ELb1ELb1ELb0EEEvNS_16Flash_fwd_paramsE,@function
        .size           _ZN5flash16flash_fwd_kernelI23Flash_fwd_kernel_traitsILi192ELi128ELi64ELi8ELb0ELb0EN7cutlass10bfloat16_tE19Flash_kernel_traitsILi192ELi128ELi64ELi8ES3_EELb0ELb0ELb0ELb0ELb0ELb1ELb1ELb0EEEvNS_16Flash_fwd_paramsE,(.L_x_1509 - _ZN5flash16flash_fwd_kernelI23Flash_fwd_kernel_traitsILi192ELi128ELi64ELi8ELb0ELb0EN7cutlass10bfloat16_tE19Flash_kernel_traitsILi192ELi128ELi64ELi8ES3_EELb0ELb0ELb0ELb0ELb0ELb1ELb1ELb0EEEvNS_16Flash_fwd_paramsE)
        .other          _ZN5flash16flash_fwd_kernelI23Flash_fwd_kernel_traitsILi192ELi128ELi64ELi8ELb0ELb0EN7cutlass10bfloat16_tE19Flash_kernel_traitsILi192ELi128ELi64ELi8ES3_EELb0ELb0ELb0ELb0ELb0ELb1ELb1ELb0EEEvNS_16Flash_fwd_paramsE,@"STO_CUDA_ENTRY STV_DEFAULT"
_ZN5flash16flash_fwd_kernelI23Flash_fwd_kernel_traitsILi192ELi128ELi64ELi8ELb0ELb0EN7cutlass10bfloat16_tE19Flash_kernel_traitsILi192ELi128ELi64ELi8ES3_EELb0ELb0ELb0ELb0ELb0ELb1ELb1ELb0EEEvNS_16Flash_fwd_paramsE:
.text._ZN5flash16flash_fwd_kernelI23Flash_fwd_kernel_traitsILi192ELi128ELi64ELi8ELb0ELb0EN7cutlass10bfloat16_tE19Flash_kernel_traitsILi192ELi128ELi64ELi8ES3_EELb0ELb0ELb0ELb0ELb0ELb1ELb1ELb0EEEvNS_16Flash_fwd_paramsE:
        /* <DEDUP_REMOVED lines=39> */
.L_x_35:
[----:B------:R-:W1:Y:S02]  /*0270*/  LDC R7, c[0x0][0x2c8] ;  /* 0x0000b200ff077b82 */ /* 0x000e640000000800 */
.L_x_36:
[----:B------:R-:W3:Y:S02]  /*0280*/  LDC.64 R4, c[0x0][0x308] ;  /* 0x0000c200ff047b82 */ /* 0x000ee40000000a00 */
[----:B---3--:R-:W-:-:S04]  /*0290*/  ISETP.NE.U32.AND P2, PT, R4, RZ, PT ;  /* 0x000000ff0400720c */ /* 0x008fc80003f45070 */
[----:B------:R-:W-:-:S13]  /*02a0*/  ISETP.NE.AND.EX P2, PT, R5, RZ, PT, P2 ;  /* 0x000000ff0500720c */ /* 0x000fda0003f45320 */
[----:B------:R-:W2:Y:S08]  /*02b0*/  @P2 LDC.64 R4, c[0x0][0x308] ;  /* 0x0000c200ff042b82 */ /* 0x000eb00000000a00 */
[----:B------:R-:W3:Y:S01]  /*02c0*/  @!P2 LDC R0, c[0x0][0x2cc] ;  /* 0x0000b300ff00ab82 */ /* 0x000ee20000000800 */
[----:B--2---:R-:W-:-:S07]  /*02d0*/  @P2 IMAD.WIDE R10, R12, 0x4, R4 ;  /* 0x000000040c0a2825 */ /* 0x004fce00078e0204 */
[----:B------:R-:W2:Y:S01]  /*02e0*/  @!P2 LDC.64 R4, c[0x0][0x318] ;  /* 0x0000c600ff04ab82 */ /* 0x000ea20000000a00 */
[----:B------:R-:W3:Y:S01]  /*02f0*/  @P2 LDG.E R9, desc[UR14][R10.64] ;  /* 0x0000000e0a092981 */ /* 0x000ee2000c1e1900 */
[----:B------:R-:W-:-:S05]  /*0300*/  IMAD.SHL.U32 R13, R212, 0x80, RZ ;  /* 0x00000080d40d7824 */ /* 0x000fca00078e00ff */
[----:B----4-:R-:W-:Y:S02]  /*0310*/  ISETP.GT.AND P0, PT, R214, R13, PT ;  /* 0x0000000dd600720c */ /* 0x010fe40003f04270 */
[----:B--2---:R-:W-:-:S04]  /*0320*/  @!P2 ISETP.NE.U32.AND P1, PT, R4, RZ, PT ;  /* 0x000000ff0400a20c */ /* 0x004fc80003f25070 */
[----:B------:R-:W-:-:S04]  /*0330*/  @!P2 ISETP.NE.AND.EX P1, PT, R5, RZ, PT, P1 ;  /* 0x000000ff0500a20c */ /* 0x000fc80003f25310 */
[----:B---3--:R-:W-:Y:S01]  /*0340*/  @!P2 SEL R0, R0, RZ, P1 ;  /* 0x000000ff0000a207 */ /* 0x008fe20000800000 */
[----:B-----5:R-:W-:-:S03]  /*0350*/  @P2 IMAD.IADD R90, R9, 0x1, -R20 ;  /* 0x00000001095a2824 */ /* 0x020fc600078e0a14 */
[----:B-1----:R-:W-:Y:S01]  /*0360*/  @!P2 IADD3 R90, R0, R7, -R20 ;  /* 0x00000007005aa210 */ /* 0x002fe20007ffe814 */
        /* <DEDUP_REMOVED lines=11> */
[----:B------:R-:W-:Y:S02]  /*0420*/  IABS R10, R8 ;  /* 0x00000008000a7213 */ /* 0x000fe40000000000 */
[CC--:B------:R-:W-:Y:S01]  /*0430*/  LEA.HI R11, R15.reuse, R88.reuse, RZ, 0x3 ;  /* 0x000000580f0b7211 */ /* 0x0c0fe200078f18ff */
[----:B------:R-:W2:Y:S01]  /*0440*/  S2UR UR6, SR_CgaCtaId ;  /* 0x00000000000679c3 */ /* 0x000ea20000008800 */
[----:B------:R-:W-:Y:S02]  /*0450*/  LEA.HI R31, R15, R88, RZ, 0x6 ;  /* 0x000000580f1f7211 */ /* 0x000fe400078f30ff */
[----:B------:R-:W-:-:S02]  /*0460*/  SHF.R.S32.HI R18, RZ, 0x3, R11 ;  /* 0x00000003ff127819 */ /* 0x000fc4000001140b */
[----:B------:R-:W-:Y:S01]  /*0470*/  LOP3.LUT R11, R11, 0xfffffff8, RZ, 0xc0, !PT ;  /* 0xfffffff80b0b7812 */ /* 0x000fe200078ec0ff */
[----:B------:R-:W-:Y:S01]  /*0480*/  IMAD.SHL.U32 R31, R31, 0x8, RZ ;  /* 0x000000081f1f7824 */ /* 0x000fe200078e00ff */
[CC--:B------:R-:W-:Y:S01]  /*0490*/  ISETP.GE.AND P3, PT, R18.reuse, R208.reuse, PT ;  /* 0x000000d01200720c */ /* 0x0c0fe20003f66270 */
[----:B------:R-:W3:Y:S01]  /*04a0*/  @!P4 LDC.64 R6, c[0x0][0x228] ;  /* 0x00008a00ff06cb82 */ /* 0x000ee20000000a00 */
[----:B------:R-:W-:Y:S01]  /*04b0*/  VIADD R13, R18, 0x20 ;  /* 0x00000020120d7836 */ /* 0x000fe20000000000 */
[----:B------:R-:W-:Y:S01]  /*04c0*/  LEA.HI.SX32 R91, R2, 0xffffffff, 0x1a ;  /* 0xffffffff025b7811 */ /* 0x000fe200078fd2ff */
[C---:B------:R-:W-:Y:S02]  /*04d0*/  IMAD.SHL.U32 R27, R18.reuse, 0x40, RZ ;  /* 0x00000040121b7824 */ /* 0x040fe400078e00ff */
[----:B------:R-:W-:Y:S01]  /*04e0*/  VIADD R23, R18, 0x40 ;  /* 0x0000004012177836 */ /* 0x000fe20000000000 */
[----:B------:R-:W-:Y:S01]  /*04f0*/  ISETP.GE.AND P0, PT, R13, R208, PT ;  /* 0x000000d00d00720c */ /* 0x000fe20003f06270 */
[----:B------:R-:W-:Y:S01]  /*0500*/  IMAD R24, R91, -0x40, R90 ;  /* 0xffffffc05b187824 */ /* 0x000fe200078e025a */
[----:B-1----:R-:W-:-:S02]  /*0510*/  IABS R9, R25 ;  /* 0x0000001900097213 */ /* 0x002fc40000000000 */
[----:B------:R-:W-:Y:S02]  /*0520*/  LOP3.LUT R27, R27, 0x1c0, RZ, 0xc0, !PT ;  /* 0x000001c01b1b7812 */ /* 0x000fe400078ec0ff */
[----:B------:R-:W1:Y:S01]  /*0530*/  I2F.RP R4, R9 ;  /* 0x0000000900047306 */ /* 0x000e620000209400 */
[----:B------:R-:W-:-:S06]  /*0540*/  ISETP.GE.AND P2, PT, R23, R208, PT ;  /* 0x000000d01700720c */ /* 0x000fcc0003f46270 */
[----:B------:R-:W4:Y:S01]  /*0550*/  @!P0 S2R R21, SR_CgaCtaId ;  /* 0x0000000000158919 */ /* 0x000f220000008800 */
[----:B-1----:R-:W1:Y:S02]  /*0560*/  MUFU.RCP R16, R4 ;  /* 0x0000000400107308 */ /* 0x002e640000001000 */
[----:B-1----:R-:W-:Y:S01]  /*0570*/  VIADD R16, R16, 0xffffffe ;  /* 0x0ffffffe10107836 */ /* 0x002fe20000000000 */
[----:B------:R-:W1:Y:S05]  /*0580*/  @P4 LDC.64 R4, c[0x0][0x240] ;  /* 0x00009000ff044b82 */ /* 0x000e6a0000000a00 */
[----:B------:R-:W5:Y:S02]  /*0590*/  F2I.FTZ.U32.TRUNC.NTZ R17, R16 ;  /* 0x0000001000117305 */ /* 0x000f64000021f000 */
[----:B-----5:R-:W-:-:S02]  /*05a0*/  IMAD.MOV R0, RZ, RZ, -R17 ;  /* 0x000000ffff007224 */ /* 0x020fc400078e0a11 */
[----:B------:R-:W-:Y:S02]  /*05b0*/  IMAD.MOV.U32 R16, RZ, RZ, RZ ;  /* 0x000000ffff107224 */ /* 0x000fe400078e00ff */
[----:B------:R-:W-:Y:S02]  /*05c0*/  IMAD R19, R0, R9, RZ ;  /* 0x0000000900137224 */ /* 0x000fe400078e02ff */
[----:B------:R-:W-:Y:S02]  /*05d0*/  IMAD.MOV.U32 R0, RZ, RZ, R10 ;  /* 0x000000ffff007224 */ /* 0x000fe400078e000a */
[----:B------:R-:W-:Y:S01]  /*05e0*/  IMAD.HI.U32 R19, R17, R19, R16 ;  /* 0x0000001311137227 */ /* 0x000fe200078e0010 */
[----:B------:R-:W-:-:S03]  /*05f0*/  @!P4 SHF.R.S32.HI R17, RZ, 0x1f, R12 ;  /* 0x0000001fff11c819 */ /* 0x000fc6000001140c */
[----:B-1----:R-:W-:-:S04]  /*0600*/  @P4 IMAD.WIDE.U32 R28, R211, R4, RZ ;  /* 0x00000004d31c4225 */ /* 0x002fc800078e00ff */
[----:B------:R-:W-:-:S04]  /*0610*/  IMAD.HI.U32 R216, R19, R0, RZ ;  /* 0x0000000013d87227 */ /* 0x000fc800078e00ff */
[----:B------:R-:W-:Y:S02]  /*0620*/  IMAD.MOV R10, RZ, RZ, -R216 ;  /* 0x000000ffff0a7224 */ /* 0x000fe400078e0ad8 */
[----:B---3--:R-:W-:Y:S02]  /*0630*/  @!P4 IMAD R14, R17, R6, RZ ;  /* 0x00000006110ec224 */ /* 0x008fe400078e02ff */
[----:B------:R-:W-:Y:S01]  /*0640*/  IMAD R10, R9, R10, R0 ;  /* 0x0000000a090a7224 */ /* 0x000fe200078e0200 */
[----:B------:R-:W-:Y:S01]  /*0650*/  IADD3 R0, -R11, R88, RZ ;  /* 0x000000580b007210 */ /* 0x000fe20007ffe1ff */
[C---:B------:R-:W-:Y:S01]  /*0660*/  @!P4 IMAD R7, R12.reuse, R7, R14 ;  /* 0x000000070c07c224 */ /* 0x040fe200078e020e */
[----:B------:R-:W-:Y:S01]  /*0670*/  SHF.R.U32.HI R14, RZ, 0x3, R27 ;  /* 0x00000003ff0e7819 */ /* 0x000fe2000001161b */
[----:B------:R-:W-:Y:S01]  /*0680*/  @!P4 IMAD.WIDE.U32 R16, R12, R6, RZ ;  /* 0x000000060c10c225 */ /* 0x000fe200078e00ff */
[----:B------:R-:W-:-:S03]  /*0690*/  ISETP.GT.U32.AND P6, PT, R9, R10, PT ;  /* 0x0000000a0900720c */ /* 0x000fc60003fc4070 */
[----:B------:R-:W-:Y:S02]  /*06a0*/  IMAD.SHL.U32 R22, R0, 0x8, RZ ;  /* 0x0000000800167824 */ /* 0x000fe400078e00ff */
[----:B------:R-:W-:Y:S02]  /*06b0*/  @P4 IMAD R5, R211, R5, R29 ;  /* 0x00000005d3054224 */ /* 0x000fe400078e021d */
[----:B------:R-:W-:Y:S01]  /*06c0*/  @!P4 IMAD.IADD R5, R17, 0x1, R7 ;  /* 0x000000011105c824 */ /* 0x000fe200078e0207 */
[----:B------:R-:W-:Y:S01]  /*06d0*/  LOP3.LUT R11, R27, 0x38, R22, 0xf8, !PT ;  /* 0x000000381b0b7812 */ /* 0x000fe200078ef816 */
[----:B------:R-:W-:Y:S01]  /*06e0*/  @P4 IMAD.MOV.U32 R4, RZ, RZ, R28 ;  /* 0x000000ffff044224 */ /* 0x000fe200078e001c */
[----:B------:R-:W1:Y:S01]  /*06f0*/  @!P3 LDC.64 R6, c[0x0][0x240] ;  /* 0x00009000ff06bb82 */ /* 0x000e620000000a00 */
[----:B------:R-:W-:Y:S01]  /*0700*/  @!P4 IMAD.MOV.U32 R4, RZ, RZ, R16 ;  /* 0x000000ffff04c224 */ /* 0x000fe200078e0010 */
[----:B------:R-:W-:Y:S01]  /*0710*/  LOP3.LUT R14, R11, R14, RZ, 0x3c, !PT ;  /* 0x0000000e0b0e7212 */ /* 0x000fe200078e3cff */
[----:B------:R-:W-:Y:S01]  /*0720*/  VIADD R19, R18, 0x60 ;  /* 0x0000006012137836 */ /* 0x000fe20000000000 */
[----:B------:R-:W-:Y:S01]  /*0730*/  SHF.R.S32.HI R11, RZ, 0x1f, R8 ;  /* 0x0000001fff0b7819 */ /* 0x000fe20000011408 */
[----:B------:R-:W-:Y:S01]  /*0740*/  @!P6 VIADD R216, R216, 0x1 ;  /* 0x00000001d8d8e836 */ /* 0x000fe20000000000 */
[----:B------:R-:W-:-:S02]  /*0750*/  SHF.R.S32.HI R23, RZ, 0x1f, R22 ;  /* 0x0000001fff177819 */ /* 0x000fc40000011416 */
[----:B------:R-:W-:Y:S01]  /*0760*/  IADD3 R26, P4, R22, R4, RZ ;  /* 0x00000004161a7210 */ /* 0x000fe20007f9e0ff */
[----:B------:R-:W-:Y:S01]  /*0770*/  IMAD R11, R11, UR4, RZ ;  /* 0x000000040b0b7c24 */ /* 0x000fe2000f8e02ff */
[-C--:B------:R-:W-:Y:S02]  /*0780*/  @!P6 IADD3 R10, R10, -R9.reuse, RZ ;  /* 0x800000090a0ae210 */ /* 0x080fe40007ffe0ff */
[----:B------:R-:W-:Y:S01]  /*0790*/  ISETP.GE.AND P1, PT, R19, R208, PT ;  /* 0x000000d01300720c */ /* 0x000fe20003f26270 */
[----:B------:R-:W-:Y:S01]  /*07a0*/  IMAD.X R27, R23, 0x1, R5, P4 ;  /* 0x00000001171b7824 */ /* 0x000fe200020e0605 */
[----:B------:R-:W-:Y:S01]  /*07b0*/  ISETP.GE.U32.AND P4, PT, R10, R9, PT ;  /* 0x000000090a00720c */ /* 0x000fe20003f86070 */
[C---:B------:R-:W-:Y:S01]  /*07c0*/  IMAD R17, R8.reuse, UR5, R11 ;  /* 0x0000000508117c24 */ /* 0x040fe2000f8e020b */
[----:B------:R-:W-:Y:S01]  /*07d0*/  SHF.R.S32.HI R19, RZ, 0x1f, R18 ;  /* 0x0000001fff137819 */ /* 0x000fe20000011412 */
[----:B------:R-:W3:Y:S01]  /*07e0*/  @!P3 LDC.64 R10, c[0x0][0x210] ;  /* 0x00008400ff0abb82 */ /* 0x000ee20000000a00 */
[----:B------:R-:W-:Y:S01]  /*07f0*/  @!P0 MOV R16, 0x400 ;  /* 0x0000040000108802 */ /* 0x000fe20000000f00 */
[C---:B------:R-:W-:Y:S01]  /*0800*/  IMAD.WIDE.U32 R26, R8.reuse, UR4, R26 ;  /* 0x00000004081a7c25 */ /* 0x040fe2000f8e001a */
[----:B------:R-:W-:Y:S01]  /*0810*/  LOP3.LUT R9, R8, R25, RZ, 0x3c, !PT ;  /* 0x0000001908097212 */ /* 0x000fe200078e3cff */
[----:B------:R-:W-:Y:S01]  /*0820*/  UMOV UR4, 0x400 ;  /* 0x0000040000047882 */ /* 0x000fe20000000000 */
[----:B----4-:R-:W-:Y:S01]  /*0830*/  @!P0 LEA R21, R21, R16, 0x18 ;  /* 0x0000001015158211 */ /* 0x010fe200078ec0ff */
[----:B------:R-:W-:Y:S01]  /*0840*/  IMAD.WIDE R28, R212, 0x80, R18 ;  /* 0x00000080d41c7825 */ /* 0x000fe200078e0212 */
[----:B------:R-:W-:Y:S01]  /*0850*/  ISETP.GE.AND P5, PT, R9, RZ, PT ;  /* 0x000000ff0900720c */ /* 0x000fe20003fa6270 */
[----:B------:R-:W4:Y:S01]  /*0860*/  @!P0 LDC.64 R4, c[0x0][0x240] ;  /* 0x00009000ff048b82 */ /* 0x000f220000000a00 */
[----:B------:R-:W-:Y:S01]  /*0870*/  LOP3.LUT R14, R14, 0xfffffe00, R31, 0xf8, !PT ;  /* 0xfffffe000e0e7812 */ /* 0x000fe200078ef81f */
[----:B-1----:R-:W-:Y:S01]  /*0880*/  @!P3 IMAD R8, R29, R6, RZ ;  /* 0x000000061d08b224 */ /* 0x002fe200078e02ff */
[----:B------:R-:W-:Y:S01]  /*0890*/  ISETP.NE.AND P6, PT, R25, RZ, PT ;  /* 0x000000ff1900720c */ /* 0x000fe20003fc5270 */
[----:B------:R-:W-:Y:S01]  /*08a0*/  IMAD.IADD R17, R27, 0x1, R17 ;  /* 0x000000011b117824 */ /* 0x000fe200078e0211 */
[----:B--2---:R-:W-:Y:S01]  /*08b0*/  ULEA UR4, UR6, UR4, 0x18 ;  /* 0x0000000406047291 */ /* 0x004fe2000f8ec03f */
[----:B------:R-:W-:Y:S01]  /*08c0*/  @!P3 IMAD.MOV.U32 R16, RZ, RZ, R26 ;  /* 0x000000ffff10b224 */ /* 0x000fe200078e001a */
[----:B------:R-:W-:Y:S01]  /*08d0*/  @!P0 LEA R21, R14, R21, 0x1 ;  /* 0x000000150e158211 */ /* 0x000fe200078e08ff */
[----:B------:R-:W-:-:S02]  /*08e0*/  @!P3 IMAD R7, R28, R7, R8 ;  /* 0x000000071c07b224 */ /* 0x000fc400078e0208 */
[----:B------:R-:W-:Y:S01]  /*08f0*/  @P4 VIADD R216, R216, 0x1 ;  /* 0x00000001d8d84836 */ /* 0x000fe20000000000 */
[----:B------:R-:W1:Y:S01]  /*0900*/  @!P0 LDC.64 R8, c[0x0][0x210] ;  /* 0x00008400ff088b82 */ /* 0x000e620000000a00 */
[C---:B------:R-:W-:Y:S01]  /*0910*/  @!P0 IADD3 R30, P4, R28.reuse, 0x20, RZ ;  /* 0x000000201c1e8810 */ /* 0x040fe20007f9e0ff */
[----:B------:R-:W-:Y:S01]  /*0920*/  @!P3 IMAD.WIDE.U32 R34, R28, R6, R16 ;  /* 0x000000061c22b225 */ /* 0x000fe200078e0010 */
[----:B------:R-:W-:Y:S02]  /*0930*/  LEA R213, R14, UR4, 0x1 ;  /* 0x000000040ed57c11 */ /* 0x000fe4000f8e08ff */
[----:B------:R-:W-:Y:S01]  /*0940*/  @!P5 IADD3 R216, -R216, RZ, RZ ;  /* 0x000000ffd8d8d210 */ /* 0x000fe20007ffe1ff */
[----:B------:R-:W-:Y:S01]  /*0950*/  @!P0 IMAD.X R31, RZ, RZ, R29, P4 ;  /* 0x000000ffff1f8224 */ /* 0x000fe200020e061d */
[----:B---3--:R-:W-:Y:S01]  /*0960*/  @!P3 LEA R10, P4, R34, R10, 0x1 ;  /* 0x0000000a220ab211 */ /* 0x008fe200078808ff */
[----:B------:R-:W-:Y:S01]  /*0970*/  @!P3 IMAD.IADD R32, R35, 0x1, R7 ;  /* 0x000000012320b824 */ /* 0x000fe200078e0207 */
[----:B------:R-:W-:Y:S01]  /*0980*/  @!P6 LOP3.LUT R216, RZ, R25, RZ, 0x33, !PT ;  /* 0x00000019ffd8e212 */ /* 0x000fe200078e33ff */
[----:B------:R-:W2:Y:S01]  /*0990*/  @!P2 LDC.64 R6, c[0x0][0x240] ;  /* 0x00009000ff06ab82 */ /* 0x000ea20000000a00 */
[----:B------:R-:W-:Y:S01]  /*09a0*/  @!P0 IMAD.MOV.U32 R33, RZ, RZ, R17 ;  /* 0x000000ffff218224 */ /* 0x000fe200078e0011 */
[----:B------:R-:W-:Y:S01]  /*09b0*/  ISETP.GE.AND P6, PT, R18, R24, PT ;  /* 0x000000181200720c */ /* 0x000fe20003fc6270 */
[----:B----4-:R-:W-:Y:S01]  /*09c0*/  @!P0 IMAD R31, R31, R4, RZ ;  /* 0x000000041f1f8224 */ /* 0x010fe200078e02ff */
[----:B------:R-:W-:Y:S01]  /*09d0*/  @!P3 LEA.HI.X R11, R34, R11, R32, 0x1, P4 ;  /* 0x0000000b220bb211 */ /* 0x000fe200020f0c20 */
[----:B------:R-:W-:Y:S01]  /*09e0*/  @!P0 IMAD.MOV.U32 R32, RZ, RZ, R26 ;  /* 0x000000ffff208224 */ /* 0x000fe200078e001a */
[----:B------:R-:W-:Y:S01]  /*09f0*/  ISETP.GE.AND P5, PT, R13, R24, PT ;  /* 0x000000180d00720c */ /* 0x000fe20003fa6270 */
[C---:B------:R-:W-:Y:S01]  /*0a00*/  @!P0 IMAD R5, R30.reuse, R5, R31 ;  /* 0x000000051e058224 */ /* 0x040fe200078e021f */
[----:B------:R-:W3:Y:S01]  /*0a10*/  @!P2 S2R R35, SR_CgaCtaId ;  /* 0x000000000023a919 */ /* 0x000ee20000008800 */
[----:B------:R-:W-:Y:S01]  /*0a20*/  @!P0 IMAD.WIDE.U32 R32, R30, R4, R32 ;  /* 0x000000041e208225 */ /* 0x000fe200078e0020 */
[----:B------:R-:W-:Y:S01]  /*0a30*/  @!PT LDS RZ, [RZ] ;  /* 0x00000000fffff984 */ /* 0x000fe20000000800 */
[----:B------:R-:W-:Y:S01]  /*0a40*/  @!PT LDS RZ, [RZ] ;  /* 0x00000000fffff984 */ /* 0x000fe20000000800 */
[----:B------:R-:W-:Y:S01]  /*0a50*/  @!PT LDS RZ, [RZ] ;  /* 0x00000000fffff984 */ /* 0x000fe20000000800 */
[----:B------:R-:W-:Y:S03]  /*0a60*/  @!P3 LDGSTS.E.BYPASS.LTC128B.128 [R213], desc[UR14][R10.64] ;  /* 0x000000000ad5bfae */ /* 0x000fe6000b901d4e */
[----:B------:R-:W-:Y:S01]  /*0a70*/  @!P0 IMAD.IADD R30, R33, 0x1, R5 ;  /* 0x00000001211e8824 */ /* 0x000fe200078e0205 */
[----:B-1----:R-:W-:Y:S01]  /*0a80*/  @!P0 LEA R38, P4, R32, R8, 0x1 ;  /* 0x0000000820268211 */ /* 0x002fe200078808ff */
[----:B------:R-:W1:Y:S01]  /*0a90*/  @!P2 LDC.64 R4, c[0x0][0x210] ;  /* 0x00008400ff04ab82 */ /* 0x000e620000000a00 */
[----:B------:R-:W-:Y:S01]  /*0aa0*/  @!P3 LDGSTS.E.BYPASS.LTC128B.128 [R213+0x4000], desc[UR14][R10.64+0x80] ;  /* 0x040000800ad5bfae */ /* 0x000fe2000b901d4e */
[----:B------:R-:W-:-:S02]  /*0ab0*/  LEA.HI R8, R15, R88, RZ, 0x4 ;  /* 0x000000580f087211 */ /* 0x000fc400078f20ff */
[----:B------:R-:W-:Y:S01]  /*0ac0*/  @!P0 LEA.HI.X R39, R32, R9, R30, 0x1, P4 ;  /* 0x0000000920278211 */ /* 0x000fe200020f0c1e */
[----:B------:R4:W-:Y:S01]  /*0ad0*/  @!P3 LDGSTS.E.BYPASS.LTC128B.128 [R213+0x8000], desc[UR14][R10.64+0x100] ;  /* 0x080001000ad5bfae */ /* 0x0009e2000b901d4e */
[C---:B------:R-:W-:Y:S02]  /*0ae0*/  @!P2 IADD3 R36, P3, R28.reuse, 0x40, RZ ;  /* 0x000000401c24a810 */ /* 0x040fe40007f7e0ff */
[----:B------:R-:W-:Y:S01]  /*0af0*/  ISETP.NE.AND P4, PT, R3, -0x1, PT ;  /* 0xffffffff0300780c */ /* 0x000fe20003f85270 */
[----:B------:R-:W5:Y:S01]  /*0b00*/  @!P6 S2R R31, SR_CgaCtaId ;  /* 0x00000000001fe919 */ /* 0x000f620000008800 */
[----:B------:R-:W-:Y:S01]  /*0b10*/  SHF.R.S32.HI R205, RZ, 0x4, R8 ;  /* 0x00000004ffcd7819 */ /* 0x000fe20000011408 */
[----:B------:R-:W-:Y:S01]  /*0b20*/  @!P2 IMAD.X R9, RZ, RZ, R29, P3 ;  /* 0x000000ffff09a224 */ /* 0x000fe200018e061d */
[----:B------:R-:W-:Y:S03]  /*0b30*/  @!P0 LDGSTS.E.BYPASS.LTC128B.128 [R21+0x1000], desc[UR14][R38.64] ;  /* 0x0100000026158fae */ /* 0x000fe6000b901d4e */
[----:B--2---:R-:W-:Y:S01]  /*0b40*/  @!P2 IMAD R9, R9, R6, RZ ;  /* 0x000000060909a224 */ /* 0x004fe200078e02ff */
[----:B------:R-:W-:Y:S04]  /*0b50*/  @!P0 LDGSTS.E.BYPASS.LTC128B.128 [R21+0x5000], desc[UR14][R38.64+0x80] ;  /* 0x0500008026158fae */ /* 0x000fe8000b901d4e */
[----:B------:R2:W-:Y:S01]  /*0b60*/  @!P0 LDGSTS.E.BYPASS.LTC128B.128 [R21+0x9000], desc[UR14][R38.64+0x100] ;  /* 0x0900010026158fae */ /* 0x0005e2000b901d4e */
[----:B------:R-:W-:Y:S01]  /*0b70*/  @!P1 IADD3 R25, P0, R28, 0x60, RZ ;  /* 0x000000601c199810 */ /* 0x000fe20007f1e0ff */
[----:B------:R-:W3:Y:S01]  /*0b80*/  @P4 LDC.64 R134, c[0x0][0x250] ;  /* 0x00009400ff864b82 */ /* 0x000ee20000000a00 */
[----:B------:R-:W5:Y:S01]  /*0b90*/  @!P1 S2R R33, SR_CgaCtaId ;  /* 0x0000000000219919 */ /* 0x000f620000008800 */
[----:B----4-:R-:W-:Y:S01]  /*0ba0*/  @!P2 IMAD R10, R36, R7, R9 ;  /* 0x00000007240aa224 */ /* 0x010fe200078e0209 */
[----:B------:R-:W4:Y:S01]  /*0bb0*/  @!P5 S2R R11, SR_CgaCtaId ;  /* 0x00000000000bd919 */ /* 0x000f220000008800 */
[----:B------:R-:W-:-:S02]  /*0bc0*/  @P4 IMAD.IADD R9, R20, 0x1, R3 ;  /* 0x0000000114094824 */ /* 0x000fc400078e0203 */
[----:B--2---:R-:W-:Y:S02]  /*0bd0*/  @!P2 IMAD.MOV.U32 R38, RZ, RZ, R26 ;  /* 0x000000ffff26a224 */ /* 0x004fe400078e001a */
[----:B------:R-:W-:Y:S02]  /*0be0*/  @!P2 IMAD.MOV.U32 R39, RZ, RZ, R17 ;  /* 0x000000ffff27a224 */ /* 0x000fe400078e0011 */
[----:B------:R-:W-:Y:S01]  /*0bf0*/  @!P1 IMAD.X R21, RZ, RZ, R29, P0 ;  /* 0x000000ffff159224 */ /* 0x000fe200000e061d */
[----:B------:R-:W-:Y:S01]  /*0c00*/  ISETP.GE.AND P0, PT, R13, R24, PT ;  /* 0x000000180d00720c */ /* 0x000fe20003f06270 */
[----:B------:R-:W-:Y:S01]  /*0c10*/  @!P2 IMAD.WIDE.U32 R36, R36, R6, R38 ;  /* 0x000000062424a225 */ /* 0x000fe200078e0026 */
[----:B------:R-:W-:Y:S01]  /*0c20*/  @P4 IADD3 R13, R20, R3, RZ ;  /* 0x00000003140d4210 */ /* 0x000fe20007ffe0ff */
[----:B------:R-:W2:Y:S02]  /*0c30*/  @P4 LDC.64 R6, c[0x0][0x248] ;  /* 0x00009200ff064b82 */ /* 0x000ea40000000a00 */
[----:B------:R-:W-:Y:S01]  /*0c40*/  @!P2 IMAD.IADD R10, R37, 0x1, R10 ;  /* 0x00000001250aa824 */ /* 0x000fe200078e020a */
[----:B-1----:R-:W-:Y:S01]  /*0c50*/  @!P2 LEA R28, P3, R36, R4, 0x1 ;  /* 0x00000004241ca211 */ /* 0x002fe200078608ff */
[C---:B---3--:R-:W-:Y:S01]  /*0c60*/  @P4 IMAD R3, R9.reuse, R135, RZ ;  /* 0x0000008709034224 */ /* 0x048fe200078e02ff */
[----:B------:R-:W-:Y:S01]  /*0c70*/  LEA.HI R4, R8, R205, RZ, 0x1 ;  /* 0x000000cd08047211 */ /* 0x000fe200078f08ff */
[----:B------:R-:W-:Y:S01]  /*0c80*/  @P4 IMAD.WIDE.U32 R38, R9, R134, RZ ;  /* 0x0000008609264225 */ /* 0x000fe200078e00ff */
[----:B------:R-:W-:-:S02]  /*0c90*/  @!P2 LEA.HI.X R29, R36, R5, R10, 0x1, P3 ;  /* 0x00000005241da211 */ /* 0x000fc400018f0c0a */
[----:B------:R-:W-:Y:S01]  /*0ca0*/  LOP3.LUT R4, R4, 0xfffffffe, RZ, 0xc0, !PT ;  /* 0xfffffffe04047812 */ /* 0x000fe200078ec0ff */
[----:B------:R-:W-:Y:S01]  /*0cb0*/  @P4 IMAD.IADD R3, R39, 0x1, R3 ;  /* 0x0000000127034824 */ /* 0x000fe200078e0203 */
[----:B------:R-:W-:Y:S02]  /*0cc0*/  @!P6 MOV R10, 0x400 ;  /* 0x00000400000ae802 */ /* 0x000fe40000000f00 */
[----:B------:R-:W-:Y:S01]  /*0cd0*/  LOP3.LUT R37, R8, 0xfffffff0, RZ, 0xc0, !PT ;  /* 0xfffffff008257812 */ /* 0x000fe200078ec0ff */
[----:B------:R-:W-:Y:S01]  /*0ce0*/  IMAD.IADD R205, R205, 0x1, -R4 ;  /* 0x00000001cdcd7824 */ /* 0x000fe200078e0a04 */
[----:B-----5:R-:W-:Y:S01]  /*0cf0*/  @!P6 LEA R31, R31, R10, 0x18 ;  /* 0x0000000a1f1fe211 */ /* 0x020fe200078ec0ff */
[----:B------:R-:W1:Y:S01]  /*0d00*/  @!P1 LDC.64 R4, c[0x0][0x240] ;  /* 0x00009000ff049b82 */ /* 0x000e620000000a00 */
[----:B------:R-:W-:Y:S01]  /*0d10*/  @!P1 MOV R10, 0x400 ;  /* 0x00000400000a9802 */ /* 0x000fe20000000f00 */
[----:B------:R-:W-:Y:S01]  /*0d20*/  IMAD.IADD R32, R88, 0x1, -R37 ;  /* 0x0000000158207824 */ /* 0x000fe200078e0a25 */
[----:B------:R-:W-:-:S02]  /*0d30*/  ISETP.GE.AND P3, PT, R18, R24, PT ;  /* 0x000000181200720c */ /* 0x000fc40003f66270 */
[----:B------:R-:W-:Y:S02]  /*0d40*/  @!P1 LEA R33, R33, R10, 0x18 ;  /* 0x0000000a21219211 */ /* 0x000fe400078ec0ff */
[----:B------:R-:W-:Y:S01]  /*0d50*/  @!P2 MOV R24, 0x400 ;  /* 0x000004000018a802 */ /* 0x000fe20000000f00 */
[C---:B--2---:R-:W-:Y:S01]  /*0d60*/  @P4 IMAD R10, R13.reuse, R7, RZ ;  /* 0x000000070d0a4224 */ /* 0x044fe200078e02ff */
[----:B------:R-:W-:Y:S01]  /*0d70*/  @!P5 MOV R8, 0x400 ;  /* 0x000004000008d802 */ /* 0x000fe20000000f00 */
[----:B------:R-:W-:Y:S01]  /*0d80*/  @P4 IMAD.WIDE.U32 R36, R13, R6, RZ ;  /* 0x000000060d244225 */ /* 0x000fe200078e00ff */
[----:B------:R-:W-:Y:S02]  /*0d90*/  SHF.R.S32.HI R13, RZ, 0x1f, R32 ;  /* 0x0000001fff0d7819 */ /* 0x000fe40000011420 */
[----:B------:R-:W-:Y:S01]  /*0da0*/  @!P2 LEA R35, R35, R24, 0x18 ;  /* 0x000000182323a211 */ /* 0x000fe200078ec0ff */
[----:B------:R-:W-:Y:S01]  /*0db0*/  @P4 IMAD.MOV.U32 R24, RZ, RZ, R38 ;  /* 0x000000ffff184224 */ /* 0x000fe200078e0026 */
[----:B----4-:R-:W-:Y:S01]  /*0dc0*/  @!P5 LEA R11, R11, R8, 0x18 ;  /* 0x000000080b0bd211 */ /* 0x010fe200078ec0ff */
[----:B------:R-:W-:Y:S01]  /*0dd0*/  @P4 IMAD.IADD R10, R37, 0x1, R10 ;  /* 0x00000001250a4824 */ /* 0x000fe200078e020a */
[----:B------:R-:W-:Y:S01]  /*0de0*/  LEA.HI R13, R13, R32, RZ, 0x3 ;  /* 0x000000200d0d7211 */ /* 0x000fe200078f18ff */
[----:B------:R-:W-:Y:S01]  /*0df0*/  @P4 IMAD.MOV.U32 R30, RZ, RZ, R36 ;  /* 0x000000ffff1e4224 */ /* 0x000fe200078e0024 */
[----:B------:R-:W-:Y:S06]  /*0e00*/  @P4 BRA `(.L_x_38) ;  /* 0x0000000000344947 */ /* 0x000fec0003800000 */
[----:B------:R-:W2:Y:S01]  /*0e10*/  LDC.64 R6, c[0x0][0x248] ;  /* 0x00009200ff067b82 */ /* 0x000ea20000000a00 */
[----:B------:R-:W-:-:S07]  /*0e20*/  SHF.R.S32.HI R37, RZ, 0x1f, R20 ;  /* 0x0000001fff257819 */ /* 0x000fce0000011414 */
[----:B------:R-:W3:Y:S01]  /*0e30*/  LDC.64 R8, c[0x0][0x230] ;  /* 0x00008c00ff087b82 */ /* 0x000ee20000000a00 */
[-C--:B--2---:R-:W-:Y:S01]  /*0e40*/  IMAD R10, R37, R6.reuse, RZ ;  /* 0x00000006250a7224 */ /* 0x084fe200078e02ff */
[----:B------:R-:W-:Y:S01]  /*0e50*/  SHF.R.S32.HI R37, RZ, 0x1f, R12 ;  /* 0x0000001fff257819 */ /* 0x000fe2000001140c */
[----:B------:R-:W-:-:S04]  /*0e60*/  IMAD.WIDE.U32 R38, R20, R6, RZ ;  /* 0x0000000614267225 */ /* 0x000fc800078e00ff */
[----:B------:R-:W-:Y:S02]  /*0e70*/  IMAD R10, R20, R7, R10 ;  /* 0x00000007140a7224 */ /* 0x000fe400078e020a */
[----:B---3--:R-:W-:-:S03]  /*0e80*/  IMAD R37, R37, R8, RZ ;  /* 0x0000000825257224 */ /* 0x008fc600078e02ff */
[----:B------:R-:W-:Y:S01]  /*0e90*/  IADD3 R39, R39, R10, RZ ;  /* 0x0000000a27277210 */ /* 0x000fe20007ffe0ff */
[C---:B------:R-:W-:Y:S02]  /*0ea0*/  IMAD R9, R12.reuse, R9, R37 ;  /* 0x000000090c097224 */ /* 0x040fe400078e0225 */
[----:B------:R-:W-:-:S05]  /*0eb0*/  IMAD.WIDE.U32 R38, R12, R8, R38 ;  /* 0x000000080c267225 */ /* 0x000fca00078e0026 */
[----:B------:R-:W-:Y:S02]  /*0ec0*/  IADD3 R10, R39, R9, RZ ;  /* 0x00000009270a7210 */ /* 0x000fe40007ffe0ff */
[----:B------:R-:W-:Y:S02]  /*0ed0*/  MOV R30, R38 ;  /* 0x00000026001e7202 */ /* 0x000fe40000000f00 */
.L_x_38:
[----:B------:R-:W-:Y:S05]  /*0ee0*/  @P4 BRA `(.L_x_39) ;  /* 0x0000000000344947 */ /* 0x000fea0003800000 */
        /* <DEDUP_REMOVED lines=12> */
[----:B------:R-:W-:-:S07]  /*0fb0*/  MOV R24, R8 ;  /* 0x0000000800187202 */ /* 0x000fce0000000f00 */
.L_x_39:
[----:B------:R-:W-:Y:S01]  /*0fc0*/  LOP3.LUT R9, R13, 0xfffffff8, RZ, 0xc0, !PT ;  /* 0xfffffff80d097812 */ /* 0x000fe200078ec0ff */
[-C--:B------:R-:W-:Y:S01]  /*0fd0*/  IMAD R8, R19, R6.reuse, RZ ;  /* 0x0000000613087224 */ /* 0x080fe200078e02ff */
[----:B------:R-:W-:Y:S01]  /*0fe0*/  ULDC.64 UR6, c[0x0][0x260] ;  /* 0x0000980000067ab9 */ /* 0x000fe20000000a00 */
[----:B------:R-:W-:Y:S01]  /*0ff0*/  IMAD.WIDE.U32 R36, R18, R6, R22 ;  /* 0x0000000612247225 */ /* 0x000fe200078e0016 */
[----:B------:R-:W-:Y:S01]  /*1000*/  SHF.L.U64.HI R209, R6, 0x6, R7 ;  /* 0x0000000606d17819 */ /* 0x000fe20000010207 */
[----:B------:R-:W-:Y:S01]  /*1010*/  ULDC UR5, c[0x0][0x39c] ;  /* 0x0000e70000057ab9 */ /* 0x000fe20000000800 */
[----:B------:R-:W-:Y:S01]  /*1020*/  LEA.HI R15, R15, R88, RZ, 0x5 ;  /* 0x000000580f0f7211 */ /* 0x000fe200078f28ff */
[----:B------:R-:W-:Y:S01]  /*1030*/  IMAD.IADD R12, R32, 0x1, -R9 ;  /* 0x00000001200c7824 */ /* 0x000fe200078e0a09 */
[----:B------:R-:W-:Y:S01]  /*1040*/  IADD3 R218, P4, R30, R36, RZ ;  /* 0x000000241eda7210 */ /* 0x000fe20007f9e0ff */
[----:B------:R-:W-:Y:S02]  /*1050*/  IMAD R9, R18, R7, R8 ;  /* 0x0000000712097224 */ /* 0x000fe400078e0208 */
[----:B------:R-:W-:-:S02]  /*1060*/  @!P2 IMAD R35, R14, 0x2, R35 ;  /* 0x000000020e23a824 */ /* 0x000fc400078e0223 */
[----:B------:R-:W-:Y:S01]  /*1070*/  @!P1 IMAD R20, R14, 0x2, R33 ;  /* 0x000000020e149824 */ /* 0x000fe200078e0221 */
[----:B------:R-:W-:Y:S01]  /*1080*/  IADD3.X R219, R10, R37, R9, P4, !PT ;  /* 0x000000250adb7210 */ /* 0x000fe200027fe409 */
[C---:B------:R-:W-:Y:S01]  /*1090*/  @!P6 IMAD R16, R14.reuse, 0x2, R31 ;  /* 0x000000020e10e824 */ /* 0x040fe200078e021f */
[----:B------:R-:W2:Y:S01]  /*10a0*/  @!P6 LDC.64 R8, c[0x0][0x218] ;  /* 0x00008600ff08eb82 */ /* 0x000ea20000000a00 */
[----:B------:R-:W-:Y:S01]  /*10b0*/  @!P5 IMAD R14, R14, 0x2, R11 ;  /* 0x000000020e0ed824 */ /* 0x000fe200078e020b */
[----:B------:R-:W-:Y:S01]  /*10c0*/  @!PT LDS RZ, [RZ] ;  /* 0x00000000fffff984 */ /* 0x000fe20000000800 */
[----:B------:R-:W-:Y:S01]  /*10d0*/  @!PT LDS RZ, [RZ] ;  /* 0x00000000fffff984 */ /* 0x000fe20000000800 */
[----:B------:R-:W-:Y:S01]  /*10e0*/  @!PT LDS RZ, [RZ] ;  /* 0x00000000fffff984 */ /* 0x000fe20000000800 */
[----:B------:R-:W-:Y:S01]  /*10f0*/  @!P2 LDGSTS.E.BYPASS.LTC128B.128 [R35+0x2000], desc[UR14][R28.64] ;  /* 0x020000001c23afae */ /* 0x000fe2000b901d4e */
[----:B------:R-:W-:Y:S02]  /*1100*/  @!P1 IMAD.MOV.U32 R30, RZ, RZ, R26 ;  /* 0x000000ffff1e9224 */ /* 0x000fe400078e001a */
[----:B------:R-:W-:Y:S01]  /*1110*/  @!P1 IMAD.MOV.U32 R31, RZ, RZ, R17 ;  /* 0x000000ffff1f9224 */ /* 0x000fe200078e0011 */
[----:B------:R-:W-:Y:S01]  /*1120*/  @!P2 LDGSTS.E.BYPASS.LTC128B.128 [R35+0x6000], desc[UR14][R28.64+0x80] ;  /* 0x060000801c23afae */ /* 0x000fe2000b901d4e */
[-C--:B-1----:R-:W-:Y:S01]  /*1130*/  @!P1 IMAD R26, R21, R4.reuse, RZ ;  /* 0x00000004151a9224 */ /* 0x082fe200078e02ff */
[----:B------:R-:W1:Y:S01]  /*1140*/  @!P1 LDC.64 R10, c[0x0][0x210] ;  /* 0x00008400ff0a9b82 */ /* 0x000e620000000a00 */
[----:B------:R-:W-:Y:S01]  /*1150*/  SHF.R.S32.HI R21, RZ, 0x1f, R216 ;  /* 0x0000001fff157819 */ /* 0x000fe200000114d8 */
[----:B------:R-:W-:Y:S01]  /*1160*/  @!P1 IMAD.WIDE.U32 R30, R25, R4, R30 ;  /* 0x00000004191e9225 */ /* 0x000fe200078e001e */
[----:B------:R1:W-:Y:S01]  /*1170*/  @!P2 LDGSTS.E.BYPASS.LTC128B.128 [R35+0xa000], desc[UR14][R28.64+0x100] ;  /* 0x0a0001001c23afae */ /* 0x0003e2000b901d4e */
[----:B------:R-:W-:-:S02]  /*1180*/  SHF.R.S32.HI R17, RZ, 0x1f, R91 ;  /* 0x0000001fff117819 */ /* 0x000fc4000001145b */
[----:B------:R-:W-:Y:S02]  /*1190*/  @!P1 IMAD R26, R25, R5, R26 ;  /* 0x00000005191a9224 */ /* 0x000fe400078e021a */
[----:B------:R-:W3:Y:S01]  /*11a0*/  @!P5 LDC.64 R4, c[0x0][0x218] ;  /* 0x00008600ff04db82 */ /* 0x000ee20000000a00 */
[----:B------:R-:W-:Y:S02]  /*11b0*/  IMAD R221, R21, UR6, RZ ;  /* 0x0000000615dd7c24 */ /* 0x000fe4000f8e02ff */
[----:B------:R-:W-:-:S04]  /*11c0*/  IMAD.WIDE.U32 R32, R18, R134, R22 ;  /* 0x0000008612207225 */ /* 0x000fc800078e0016 */
[----:B------:R-:W-:Y:S01]  /*11d0*/  IMAD R22, R19, R134, RZ ;  /* 0x0000008613167224 */ /* 0x000fe200078e02ff */
[----:B------:R-:W-:Y:S01]  /*11e0*/  IADD3 R24, P2, R24, R32, RZ ;  /* 0x0000002018187210 */ /* 0x000fe20007f5e0ff */
[C---:B------:R-:W-:Y:S02]  /*11f0*/  IMAD R221, R216.reuse, UR7, R221 ;  /* 0x00000007d8dd7c24 */ /* 0x040fe4000f8e02dd */
[----:B------:R-:W-:Y:S01]  /*1200*/  IMAD.WIDE.U32 R218, R216, UR6, R218 ;  /* 0x00000006d8da7c25 */ /* 0x000fe2000f8e00da */
[----:B------:R-:W-:-:S03]  /*1210*/  ULDC.64 UR6, c[0x0][0x268] ;  /* 0x00009a0000067ab9 */ /* 0x000fc60000000a00 */
[----:B------:R-:W-:Y:S02]  /*1220*/  IMAD R22, R18, R135, R22 ;  /* 0x0000008712167224 */ /* 0x000fe400078e0216 */
[----:B------:R-:W-:Y:S02]  /*1230*/  IMAD.SHL.U32 R210, R6, 0x40, RZ ;  /* 0x0000004006d27824 */ /* 0x000fe400078e00ff */
[----:B------:R-:W-:Y:S01]  /*1240*/  IMAD.IADD R221, R219, 0x1, R221 ;  /* 0x00000001dbdd7824 */ /* 0x000fe200078e02dd */
[----:B------:R-:W-:Y:S01]  /*1250*/  IADD3.X R25, R3, R33, R22, P2, !PT ;  /* 0x0000002103197210 */ /* 0x000fe200017fe416 */
[----:B------:R-:W-:Y:S01]  /*1260*/  IMAD.MOV.U32 R220, RZ, RZ, R218 ;  /* 0x000000ffffdc7224 */ /* 0x000fe200078e00da */
[----:B-1----:R-:W-:Y:S01]  /*1270*/  @!P1 LEA R28, P4, R30, R10, 0x1 ;  /* 0x0000000a1e1c9211 */ /* 0x002fe200078808ff */
[----:B------:R-:W-:Y:S01]  /*1280*/  IMAD R10, R209, R91, RZ ;  /* 0x0000005bd10a7224 */ /* 0x000fe200078e02ff */
[----:B------:R-:W-:Y:S01]  /*1290*/  SHF.L.U64.HI R3, R6, 0x5, R7 ;  /* 0x0000000506037819 */ /* 0x000fe20000010207 */
[----:B------:R-:W-:-:S02]  /*12a0*/  @!P1 IMAD.IADD R26, R31, 0x1, R26 ;  /* 0x000000011f1a9824 */ /* 0x000fc400078e021a */
[-C--:B------:R-:W-:Y:S02]  /*12b0*/  IMAD R10, R17, R210.reuse, R10 ;  /* 0x000000d2110a7224 */ /* 0x080fe400078e020a */
[----:B------:R-:W-:Y:S01]  /*12c0*/  IMAD.WIDE.U32 R22, R91, R210, R220 ;  /* 0x000000d25b167225 */ /* 0x000fe200078e00dc */
[----:B------:R-:W-:-:S03]  /*12d0*/  @!P1 LEA.HI.X R29, R30, R11, R26, 0x1, P4 ;  /* 0x0000000b1e1d9211 */ /* 0x000fc600020f0c1a */
[----:B------:R-:W-:Y:S01]  /*12e0*/  IMAD.SHL.U32 R6, R6, 0x20, RZ ;  /* 0x0000002006067824 */ /* 0x000fe200078e00ff */
[----:B--2---:R-:W-:Y:S01]  /*12f0*/  @!P6 LEA R26, P4, R22, R8, 0x1 ;  /* 0x00000008161ae211 */ /* 0x004fe200078808ff */
[----:B------:R-:W-:Y:S01]  /*1300*/  IMAD.IADD R10, R23, 0x1, R10 ;  /* 0x00000001170a7824 */ /* 0x000fe200078e020a */
[----:B------:R-:W-:Y:S01]  /*1310*/  @!P1 LDGSTS.E.BYPASS.LTC128B.128 [R20+0x3000], desc[UR14][R28.64] ;  /* 0x030000001c149fae */ /* 0x000fe2000b901d4e */
[----:B------:R-:W-:Y:S01]  /*1320*/  IMAD R207, R21, UR6, RZ ;  /* 0x0000000615cf7c24 */ /* 0x000fe2000f8e02ff */
[----:B------:R-:W-:Y:S01]  /*1330*/  @!P5 IADD3 R7, P2, R6, R22, RZ ;  /* 0x000000160607d210 */ /* 0x000fe20007f5e0ff */
[----:B------:R-:W-:Y:S01]  /*1340*/  IMAD.SHL.U32 R21, R205, 0x8, RZ ;  /* 0x00000008cd157824 */ /* 0x000fe200078e00ff */
[----:B------:R-:W-:Y:S01]  /*1350*/  @!P6 LEA.HI.X R27, R22, R9, R10, 0x1, P4 ;  /* 0x00000009161be211 */ /* 0x000fe200020f0c0a */
[C---:B------:R-:W-:Y:S01]  /*1360*/  IMAD R207, R216.reuse, UR7, R207 ;  /* 0x00000007d8cf7c24 */ /* 0x040fe2000f8e02cf */
[----:B------:R-:W-:Y:S01]  /*1370*/  @!P1 LDGSTS.E.BYPASS.LTC128B.128 [R20+0x7000], desc[UR14][R28.64+0x80] ;  /* 0x070000801c149fae */ /* 0x000fe2000b901d4e */
[----:B------:R-:W-:Y:S01]  /*1380*/  IMAD.WIDE.U32 R216, R216, UR6, R24 ;  /* 0x00000006d8d87c25 */ /* 0x000fe2000f8e0018 */
[----:B------:R-:W1:Y:S02]  /*1390*/  @!P0 LDC.64 R8, c[0x0][0x220] ;  /* 0x00008800ff088b82 */ /* 0x000e640000000a00 */
[----:B------:R2:W-:Y:S01]  /*13a0*/  @!P1 LDGSTS.E.BYPASS.LTC128B.128 [R20+0xb000], desc[UR14][R28.64+0x100] ;  /* 0x0b0001001c149fae */ /* 0x0005e2000b901d4e */
[----:B------:R-:W-:Y:S01]  /*13b0*/  @!P5 IMAD.X R10, R3, 0x1, R10, P2 ;  /* 0x00000001030ad824 */ /* 0x000fe200010e060a */
[C---:B---3--:R-:W-:Y:S01]  /*13c0*/  @!P5 LEA R24, P2, R7.reuse, R4, 0x1 ;  /* 0x000000040718d211 */ /* 0x048fe200078408ff */
[----:B------:R-:W-:Y:S01]  /*13d0*/  IMAD.SHL.U32 R22, R18, 0x8, RZ ;  /* 0x0000000812167824 */ /* 0x000fe200078e00ff */
[----:B------:R-:W-:Y:S01]  /*13e0*/  @!P6 LDGSTS.E.BYPASS.LTC128B.128 [R16+0xc000], desc[UR14][R26.64] ;  /* 0x0c0000001a10efae */ /* 0x000fe2000b901d4e */
[----:B------:R-:W-:Y:S01]  /*13f0*/  IMAD.SHL.U32 R4, R12, 0x40, RZ ;  /* 0x000000400c047824 */ /* 0x000fe200078e00ff */
[----:B------:R-:W-:Y:S01]  /*1400*/  @!P5 LEA.HI.X R25, R7, R5, R10, 0x1, P2 ;  /* 0x000000050719d211 */ /* 0x000fe200010f0c0a */
[----:B------:R-:W-:Y:S01]  /*1410*/  IMAD.SHL.U32 R7, R0, 0x40, RZ ;  /* 0x0000004000077824 */ /* 0x000fe200078e00ff */
[----:B------:R-:W-:Y:S01]  /*1420*/  @!P6 LDGSTS.E.BYPASS.LTC128B.128 [R16+0xe000], desc[UR14][R26.64+0x80] ;  /* 0x0e0000801a10efae */ /* 0x000fe2000b901d4e */
[----:B------:R-:W3:Y:S01]  /*1430*/  @!P3 LDC.64 R10, c[0x0][0x220] ;  /* 0x00008800ff0abb82 */ /* 0x000ee20000000a00 */
[----:B------:R-:W-:Y:S01]  /*1440*/  IMAD.WIDE.U32 R18, R91, R134, RZ ;  /* 0x000000865b127225 */ /* 0x000fe200078e00ff */
[----:B------:R-:W-:Y:S01]  /*1450*/  LOP3.LUT R4, R4, 0x1c0, RZ, 0xc0, !PT ;  /* 0x000001c004047812 */ /* 0x000fe200078ec0ff */
[----:B------:R4:W-:Y:S01]  /*1460*/  @!P6 LDGSTS.E.BYPASS.LTC128B.128 [R16+0x10000], desc[UR14][R26.64+0x100] ;  /* 0x100001001a10efae */ /* 0x0009e2000b901d4e */
[----:B------:R-:W-:Y:S01]  /*1470*/  LOP3.LUT R7, R7, 0x1c0, RZ, 0xc0, !PT ;  /* 0x000001c007077812 */ /* 0x000fe200078ec0ff */
[----:B------:R-:W-:-:S02]  /*1480*/  IMAD.IADD R207, R217, 0x1, R207 ;  /* 0x00000001d9cf7824 */ /* 0x000fc400078e02cf */
[----:B------:R-:W-:Y:S01]  /*1490*/  @!P5 LDGSTS.E.BYPASS.LTC128B.128 [R14+0xd000], desc[UR14][R24.64] ;  /* 0x0d000000180edfae */ /* 0x000fe2000b901d4e */
[----:B------:R-:W-:Y:S02]  /*14a0*/  IMAD.SHL.U32 R89, R13, 0x40, RZ ;  /* 0x000000400d597824 */ /* 0x000fe400078e00ff */
[----:B------:R-:W-:Y:S01]  /*14b0*/  IMAD.SHL.U32 R88, R88, 0x2, RZ ;  /* 0x0000000258587824 */ /* 0x000fe200078e00ff */
[----:B------:R-:W-:Y:S02]  /*14c0*/  @!P5 LDGSTS.E.BYPASS.LTC128B.128 [R14+0xf000], desc[UR14][R24.64+0x80] ;  /* 0x0f000080180edfae */ /* 0x000fe4000b901d4e */
[----:B------:R-:W-:Y:S02]  /*14d0*/  LOP3.LUT R89, R89, 0xfffffe00, RZ, 0xc0, !PT ;  /* 0xfffffe0059597812 */ /* 0x000fe400078ec0ff */
[----:B------:R5:W-:Y:S01]  /*14e0*/  @!P5 LDGSTS.E.BYPASS.LTC128B.128 [R14+0x11000], desc[UR14][R24.64+0x100] ;  /* 0x11000100180edfae */ /* 0x000be2000b901d4e */
[----:B------:R-:W-:Y:S01]  /*14f0*/  LOP3.LUT R88, R88, 0x6, RZ, 0xc0, !PT ;  /* 0x0000000658587812 */ /* 0x000fe200078ec0ff */
[----:B--2---:R-:W-:-:S02]  /*1500*/  IMAD R20, R17, R134, RZ ;  /* 0x0000008611147224 */ /* 0x004fc400078e02ff */
[----:B------:R-:W0:Y:S01]  /*1510*/  LDGDEPBAR ;  /* 0x00000000000079af */ /* 0x000e220000000000 */
[----:B------:R-:W-:Y:S01]  /*1520*/  LOP3.LUT R17, R7, 0x8, R22, 0xf8, !PT ;  /* 0x0000000807117812 */ /* 0x000fe200078ef816 */
[C---:B------:R-:W-:Y:S02]  /*1530*/  IMAD R5, R91.reuse, R135, R20 ;  /* 0x000000875b057224 */ /* 0x040fe400078e0214 */
[----:B------:R-:W-:Y:S01]  /*1540*/  IMAD R91, R91, 0x40, R88 ;  /* 0x000000405b5b7824 */ /* 0x000fe200078e0258 */
[----:B----4-:R-:W-:Y:S02]  /*1550*/  SHF.R.U32.HI R16, RZ, 0x3, R7 ;  /* 0x00000003ff107819 */ /* 0x010fe40000011607 */
[----:B------:R-:W-:Y:S02]  /*1560*/  LOP3.LUT R7, R4, 0x8, R21, 0xf8, !PT ;  /* 0x0000000804077812 */ /* 0x000fe400078ef815 */
[----:B------:R-:W-:Y:S02]  /*1570*/  SHF.R.U32.HI R4, RZ, 0x3, R4 ;  /* 0x00000003ff047819 */ /* 0x000fe40000011604 */
[----:B------:R-:W-:-:S02]  /*1580*/  LOP3.LUT R16, R17, R16, RZ, 0x3c, !PT ;  /* 0x0000001011107212 */ /* 0x000fc400078e3cff */
[----:B------:R-:W-:-:S03]  /*1590*/  LOP3.LUT R4, R7, R4, RZ, 0x3c, !PT ;  /* 0x0000000407047212 */ /* 0x000fc600078e3cff */
[----:B------:R-:W-:Y:S01]  /*15a0*/  IMAD R205, R205, 0x200, R16 ;  /* 0x00000200cdcd7824 */ /* 0x000fe200078e0210 */
[----:B------:R-:W-:-:S04]  /*15b0*/  DEPBAR.LE SB0, 0x0 ;  /* 0x000080000000791a */ /* 0x000fc80000000000 */
[----:B------:R-:W-:Y:S01]  /*15c0*/  BAR.SYNC.DEFER_BLOCKING 0x0 ;  /* 0x0000000000007b1d */ /* 0x000fe20000010000 */
[----:B-----5:R-:W-:Y:S01]  /*15d0*/  IMAD.IADD R14, R19, 0x1, R5 ;  /* 0x00000001130e7824 */ /* 0x020fe200078e0205 */
[C---:B------:R-:W-:Y:S02]  /*15e0*/  LEA R5, P1, R18.reuse, R216, 0x6 ;  /* 0x000000d812057211 */ /* 0x040fe400078230ff */
[----:B------:R-:W-:Y:S02]  /*15f0*/  LEA R205, R205, UR4, 0x1 ;  /* 0x00000004cdcd7c11 */ /* 0x000fe4000f8e08ff */
[----:B------:R-:W-:Y:S02]  /*1600*/  LEA.HI.X R14, R18, R207, R14, 0x6, P1 ;  /* 0x000000cf120e7211 */ /* 0x000fe400008f340e */
[----:B---3--:R-:W-:Y:S01]  /*1610*/  @!P3 LEA R18, P2, R5, R10, 0x1 ;  /* 0x0000000a0512b211 */ /* 0x008fe200078408ff */
[----:B------:R-:W-:Y:S01]  /*1620*/  VIADD R203, R205, 0xc020 ;  /* 0x0000c020cdcb7836 */ /* 0x000fe20000000000 */
[----:B------:R-:W-:-:S02]  /*1630*/  SHF.R.S32.HI R10, RZ, 0x5, R15 ;  /* 0x00000005ff0a7819 */ /* 0x000fc4000001140f */
[----:B------:R-:W-:Y:S02]  /*1640*/  @!P0 LEA R7, P1, R134, R5, 0x5 ;  /* 0x0000000586078211 */ /* 0x000fe400078228ff */
[----:B------:R-:W-:Y:S01]  /*1650*/  @!P3 LEA.HI.X R19, R5, R11, R14, 0x1, P2 ;  /* 0x0000000b0513b211 */ /* 0x000fe200010f0c0e */
[----:B------:R-:W-:Y:S01]  /*1660*/  IMAD R5, R10, 0x400, R89 ;  /* 0x000004000a057824 */ /* 0x000fe200078e0259 */
[C---:B-1----:R-:W-:Y:S02]  /*1670*/  @!P0 LEA R8, P4, R7.reuse, R8, 0x1 ;  /* 0x0000000807088211 */ /* 0x042fe400078808ff */
[----:B------:R-:W-:Y:S01]  /*1680*/  @!P0 LEA.HI.X R14, R134, R14, R135, 0x5, P1 ;  /* 0x0000000e860e8211 */ /* 0x000fe200008f2c87 */
[----:B------:R-:W-:Y:S01]  /*1690*/  IMAD.IADD R206, R4, 0x1, R5 ;  /* 0x0000000104ce7824 */ /* 0x000fe200078e0205 */
[----:B------:R-:W-:Y:S01]  /*16a0*/  R2P PR, R12, 0x6 ;  /* 0x000000060c007804 */ /* 0x000fe20000000000 */
[----:B------:R-:W-:Y:S01]  /*16b0*/  IMAD.MOV.U32 R5, RZ, RZ, 0x20 ;  /* 0x00000020ff057424 */ /* 0x000fe200078e00ff */
[----:B------:R-:W-:Y:S01]  /*16c0*/  @!P0 LEA.HI.X R9, R7, R9, R14, 0x1, P4 ;  /* 0x0000000907098211 */ /* 0x000fe200020f0c0e */
[----:B------:R-:W-:Y:S01]  /*16d0*/  IMAD.MOV.U32 R7, RZ, RZ, 0x10 ;  /* 0x00000010ff077424 */ /* 0x000fe200078e00ff */
[----:B------:R-:W-:Y:S01]  /*16e0*/  @P3 STS.128 [R213+0x12000], RZ ;  /* 0x012000ffd5003388 */ /* 0x000fe20000000c00 */
[----:B------:R-:W-:-:S02]  /*16f0*/  LEA R206, R206, UR4, 0x1 ;  /* 0x00000004cece7c11 */ /* 0x000fc4000f8e08ff */
[----:B------:R-:W-:Y:S01]  /*1700*/  SEL R5, R5, 0xffffffe0, !P2 ;  /* 0xffffffe005057807 */ /* 0x000fe20005000000 */
[----:B------:R-:W-:Y:S01]  /*1710*/  @P3 STS.128 [R213+0x14000], RZ ;  /* 0x014000ffd5003388 */ /* 0x000fe20000000c00 */
[----:B------:R-:W-:Y:S02]  /*1720*/  SEL R7, R7, 0xfffffff0, !P1 ;  /* 0xfffffff007077807 */ /* 0x000fe40004800000 */
[----:B------:R-:W-:Y:S01]  /*1730*/  R2P PR, R0, 0x6 ;  /* 0x0000000600007804 */ /* 0x000fe20000000000 */
[----:B------:R-:W-:Y:S01]  /*1740*/  @P3 STS.128 [R213+0x16000], RZ ;  /* 0x016000ffd5003388 */ /* 0x000fe20000000c00 */
[----:B------:R-:W-:Y:S02]  /*1750*/  VIADD R0, R205, 0xc000 ;  /* 0x0000c000cd007836 */ /* 0x000fe40000000000 */
[--C-:B------:R-:W-:Y:S01]  /*1760*/  IMAD R204, R7, 0x2, R206.reuse ;  /* 0x0000000207cc7824 */ /* 0x100fe200078e02ce */
[----:B------:R-:W-:Y:S01]  /*1770*/  @!PT LDS RZ, [RZ] ;  /* 0x00000000fffff984 */ /* 0x000fe20000000800 */
[----:B------:R-:W-:Y:S01]  /*1780*/  @!PT LDS RZ, [RZ] ;  /* 0x00000000fffff984 */ /* 0x000fe20000000800 */
[----:B------:R-:W-:Y:S01]  /*1790*/  @!PT LDS RZ, [RZ] ;  /* 0x00000000fffff984 */ /* 0x000fe20000000800 */
[----:B------:R-:W-:Y:S01]  /*17a0*/  @!P3 LDGSTS.E.BYPASS.LTC128B.128 [R213+0x12000], desc[UR14][R18.64] ;  /* 0x1200000012d5bfae */ /* 0x000fe2000b901d4e */
[----:B------:R-:W-:-:S02]  /*17b0*/  IMAD R202, R5, 0x2, R206 ;  /* 0x0000000205ca7824 */ /* 0x000fc400078e02ce */
[----:B------:R-:W-:Y:S01]  /*17c0*/  IMAD R201, R5, 0x2, R204 ;  /* 0x0000000205c97824 */ /* 0x000fe200078e02cc */
[----:B------:R-:W-:Y:S04]  /*17d0*/  @!P3 LDGSTS.E.BYPASS.LTC128B.128 [R213+0x14000], desc[UR14][R18.64+0x80] ;  /* 0x1400008012d5bfae */ /* 0x000fe8000b901d4e */
[----:B------:R-:W-:Y:S01]  /*17e0*/  @!P3 LDGSTS.E.BYPASS.LTC128B.128 [R213+0x16000], desc[UR14][R18.64+0x100] ;  /* 0x1600010012d5bfae */ /* 0x000fe2000b901d4e */
[----:B------:R-:W-:Y:S01]  /*17f0*/  @P1 VIADD R203, R0, 0xffffffe0 ;  /* 0xffffffe000cb1836 */ /* 0x000fe20000000000 */
[----:B------:R-:W-:Y:S01]  /*1800*/  ISETP.GE.AND P3, PT, R91, R90, PT ;  /* 0x0000005a5b00720c */ /* 0x000fe20003f66270 */
[----:B------:R-:W-:Y:S01]  /*1810*/  IMAD.MOV.U32 R0, RZ, RZ, 0x40 ;  /* 0x00000040ff007424 */ /* 0x000fe200078e00ff */
[----:B------:R-:W-:Y:S04]  /*1820*/  @P0 STS.128 [R213+0x13000], RZ ;  /* 0x013000ffd5000388 */ /* 0x000fe80000000c00 */
[----:B------:R-:W-:Y:S01]  /*1830*/  @P0 STS.128 [R213+0x15000], RZ ;  /* 0x015000ffd5000388 */ /* 0x000fe20000000c00 */
[----:B------:R-:W-:-:S03]  /*1840*/  SEL R0, R0, 0xffffffc0, !P2 ;  /* 0xffffffc000007807 */ /* 0x000fc60005000000 */
[----:B------:R-:W-:Y:S02]  /*1850*/  @P0 STS.128 [R213+0x17000], RZ ;  /* 0x017000ffd5000388 */ /* 0x000fe40000000c00 */
[----:B------:R-:W-:Y:S02]  /*1860*/  IMAD.IADD R199, R205, 0x1, R0 ;  /* 0x00000001cdc77824 */ /* 0x000fe400078e0200 */
[----:B------:R-:W-:Y:S01]  /*1870*/  @!PT LDS RZ, [RZ] ;  /* 0x00000000fffff984 */ /* 0x000fe20000000800 */
[----:B------:R-:W-:Y:S01]  /*1880*/  @!PT LDS RZ, [RZ] ;  /* 0x00000000fffff984 */ /* 0x000fe20000000800 */
[----:B------:R-:W-:Y:S01]  /*1890*/  @!PT LDS RZ, [RZ] ;  /* 0x00000000fffff984 */ /* 0x000fe20000000800 */
[----:B------:R-:W-:Y:S01]  /*18a0*/  @!P0 LDGSTS.E.BYPASS.LTC128B.128 [R213+0x13000], desc[UR14][R8.64] ;  /* 0x1300000008d58fae */ /* 0x000fe2000b901d4e */
[----:B------:R-:W-:-:S03]  /*18b0*/  IMAD.IADD R192, R0, 0x1, R203 ;  /* 0x0000000100c07824 */ /* 0x000fc600078e02cb */
[----:B------:R-:W-:Y:S04]  /*18c0*/  @!P0 LDGSTS.E.BYPASS.LTC128B.128 [R213+0x15000], desc[UR14][R8.64+0x80] ;  /* 0x1500008008d58fae */ /* 0x000fe8000b901d4e */
[----:B------:R1:W-:Y:S04]  /*18d0*/  @!P0 LDGSTS.E.BYPASS.LTC128B.128 [R213+0x17000], desc[UR14][R8.64+0x100] ;  /* 0x1700010008d58fae */ /* 0x0003e8000b901d4e */
[----:B------:R-:W-:Y:S04]  /*18e0*/  LDSM.16.M88.4 R24, [R206] ;  /* 0x00000000ce18783b */ /* 0x000fe80000000200 */
[----:B------:R-:W2:Y:S04]  /*18f0*/  LDSM.16.M88.4 R36, [R205+0xc000] ;  /* 0x00c00000cd24783b */ /* 0x000ea80000000200 */
[----:B------:R-:W-:Y:S04]  /*1900*/  LDSM.16.M88.4 R12, [R204] ;  /* 0x00000000cc0c783b */ /* 0x000fe80000000200 */
[----:B------:R-:W-:Y:S04]  /*1910*/  LDSM.16.M88.4 R20, [R203] ;  /* 0x00000000cb14783b */ /* 0x000fe80000000200 */
[----:B------:R-:W3:Y:S04]  /*1920*/  LDSM.16.M88.4 R28, [R205+0xc800] ;  /* 0x00c80000cd1c783b */ /* 0x000ee80000000200 */
[----:B------:R-:W4:Y:S04]  /*1930*/  LDSM.16.M88.4 R64, [R205+0xd000] ;  /* 0x00d00000cd40783b */ /* 0x000f280000000200 */
[----:B------:R-:W5:Y:S04]  /*1940*/  LDSM.16.M88.4 R40, [R205+0xd800] ;  /* 0x00d80000cd28783b */ /* 0x000f680000000200 */
[----:B------:R-:W-:Y:S04]  /*1950*/  LDSM.16.M88.4 R56, [R202] ;  /* 0x00000000ca38783b */ /* 0x000fe80000000200 */
[----:B-1----:R-:W1:Y:S04]  /*1960*/  LDSM.16.M88.4 R8, [R199+0xc000] ;  /* 0x00c00000c708783b */ /* 0x002e680000000200 */
[----:B------:R-:W1:Y:S04]  /*1970*/  LDSM.16.M88.4 R44, [R203+0x800] ;  /* 0x00080000cb2c783b */ /* 0x000e680000000200 */
[----:B------:R-:W1:Y:S01]  /*1980*/  LDSM.16.M88.4 R80, [R203+0x1000] ;  /* 0x00100000cb50783b */ /* 0x000e620000000200 */
[C---:B--2---:R-:W-:Y:S03]  /*1990*/  HMMA.16816.F32.BF16 R16, R24.reuse, R36, RZ ;  /* 0x000000241810723c */ /* 0x044fe600000418ff */
[----:B------:R-:W2:Y:S04]  /*19a0*/  LDSM.16.M88.4 R72, [R203+0x1800] ;  /* 0x00180000cb48783b */ /* 0x000ea80000000200 */
[----:B------:R-:W-:Y:S01]  /*19b0*/  LDSM.16.M88.4 R48, [R201] ;  /* 0x00000000c930783b */ /* 0x000fe20000000200 */
[C---:B------:R-:W-:Y:S03]  /*19c0*/  HMMA.16816.F32.BF16 R36, R24.reuse, R38, RZ ;  /* 0x000000261824723c */ /* 0x040fe600000418ff */
[----:B------:R-:W-:Y:S03]  /*19d0*/  LDSM.16.M88.4 R76, [R199+0xc800] ;  /* 0x00c80000c74c783b */ /* 0x000fe60000000200 */
[C---:B---3--:R-:W-:Y:S01]  /*19e0*/  HMMA.16816.F32.BF16 R32, R24.reuse, R28, RZ ;  /* 0x0000001c1820723c */ /* 0x048fe200000418ff */
[----:B------:R-:W-:Y:S04]  /*19f0*/  LDSM.16.M88.4 R52, [R199+0xd000] ;  /* 0x00d00000c734783b */ /* 0x000fe80000000200 */
[----:B------:R-:W-:Y:S01]  /*1a00*/  LDSM.16.M88.4 R84, [R199+0xe000] ;  /* 0x00e00000c754783b */ /* 0x000fe20000000200 */
[----:B----4-:R-:W-:Y:S03]  /*1a10*/  HMMA.16816.F32.BF16 R68, R24, R64, RZ ;  /* 0x000000401844723c */ /* 0x010fe600000418ff */
[----:B------:R-:W0:Y:S03]  /*1a20*/  LDGDEPBAR ;  /* 0x00000000000079af */ /* 0x000e260000000000 */
[----:B------:R-:W-:Y:S06]  /*1a30*/  HMMA.16816.F32.BF16 R16, R12, R20, R16 ;  /* 0x000000140c10723c */ /* 0x000fec0000041810 */
[C---:B------:R-:W-:Y:S06]  /*1a40*/  HMMA.16816.F32.BF16 R28, R24.reuse, R30, RZ ;  /* 0x0000001e181c723c */ /* 0x040fec00000418ff */
[C---:B------:R-:W-:Y:S06]  /*1a50*/  HMMA.16816.F32.BF16 R64, R24.reuse, R66, RZ ;  /* 0x000000421840723c */ /* 0x040fec00000418ff */
[----:B-----5:R-:W-:Y:S06]  /*1a60*/  HMMA.16816.F32.BF16 R60, R24, R40, RZ ;  /* 0x00000028183c723c */ /* 0x020fec00000418ff */
[----:B------:R-:W-:Y:S01]  /*1a70*/  HMMA.16816.F32.BF16 R36, R12, R22, R36 ;  /* 0x000000160c24723c */ /* 0x000fe20000041824 */
[----:B------:R-:W3:Y:S05]  /*1a80*/  LDSM.16.M88.4 R20, [R192] ;  /* 0x00000000c014783b */ /* 0x000eea0000000200 */
[----:B------:R-:W-:Y:S01]  /*1a90*/  HMMA.16816.F32.BF16 R24, R24, R42, RZ ;  /* 0x0000002a1818723c */ /* 0x000fe200000418ff */
[----:B------:R-:W4:Y:S05]  /*1aa0*/  LDSM.16.M88.4 R40, [R199+0xd800] ;  /* 0x00d80000c728783b */ /* 0x000f2a0000000200 */
[----:B-1----:R-:W-:Y:S06]  /*1ab0*/  HMMA.16816.F32.BF16 R16, R56, R8, R16 ;  /* 0x000000083810723c */ /* 0x002fec0000041810 */
[C---:B------:R-:W-:Y:S06]  /*1ac0*/  HMMA.16816.F32.BF16 R32, R12.reuse, R44, R32 ;  /* 0x0000002c0c20723c */ /* 0x040fec0000041820 */
[C---:B------:R-:W-:Y:S01]  /*1ad0*/  HMMA.16816.F32.BF16 R28, R12.reuse, R46, R28 ;  /* 0x0000002e0c1c723c */ /* 0x040fe2000004181c */
[----:B------:R-:W-:Y:S05]  /*1ae0*/  LDSM.16.M88.4 R44, [R192+0x800] ;  /* 0x00080000c02c783b */ /* 0x000fea0000000200 */
[C---:B------:R-:W-:Y:S06]  /*1af0*/  HMMA.16816.F32.BF16 R68, R12.reuse, R80, R68 ;  /* 0x000000500c44723c */ /* 0x040fec0000041844 */
[C---:B------:R-:W-:Y:S01]  /*1b00*/  HMMA.16816.F32.BF16 R64, R12.reuse, R82, R64 ;  /* 0x000000520c40723c */ /* 0x040fe20000041840 */
[----:B------:R-:W-:Y:S05]  /*1b10*/  LDSM.16.M88.4 R80, [R204+0x4000] ;  /* 0x00400000cc50783b */ /* 0x000fea0000000200 */
[----:B--2---:R-:W-:Y:S06]  /*1b20*/  HMMA.16816.F32.BF16 R60, R12, R72, R60 ;  /* 0x000000480c3c723c */ /* 0x004fec000004183c */
[----:B------:R-:W-:Y:S01]  /*1b30*/  HMMA.16816.F32.BF16 R36, R56, R10, R36 ;  /* 0x0000000a3824723c */ /* 0x000fe20000041824 */
[----:B------:R-:W-:Y:S05]  /*1b40*/  LDSM.16.M88.4 R8, [R192+0x1000] ;  /* 0x00100000c008783b */ /* 0x000fea0000000200 */
[----:B------:R-:W-:Y:S01]  /*1b50*/  HMMA.16816.F32.BF16 R24, R12, R74, R24 ;  /* 0x0000004a0c18723c */ /* 0x000fe20000041818 */
[----:B------:R-:W-:Y:S04]  /*1b60*/  LDSM.16.M88.4 R12, [R206+0x4000] ;  /* 0x00400000ce0c783b */ /* 0x000fe80000000200 */
[----:B------:R-:W1:Y:S01]  /*1b70*/  LDSM.16.M88.4 R72, [R205+0xe000] ;  /* 0x00e00000cd48783b */ /* 0x000e620000000200 */
[----:B---3--:R-:W-:Y:S06]  /*1b80*/  HMMA.16816.F32.BF16 R16, R48, R20, R16 ;  /* 0x000000143010723c */ /* 0x008fec0000041810 */
[C---:B------:R-:W-:Y:S06]  /*1b90*/  HMMA.16816.F32.BF16 R32, R56.reuse, R76, R32 ;  /* 0x0000004c3820723c */ /* 0x040fec0000041820 */
[C---:B------:R-:W-:Y:S01]  /*1ba0*/  HMMA.16816.F32.BF16 R28, R56.reuse, R78, R28 ;  /* 0x0000004e381c723c */ /* 0x040fe2000004181c */
[----:B------:R-:W-:Y:S05]  /*1bb0*/  LDSM.16.M88.4 R76, [R192+0x1800] ;  /* 0x00180000c04c783b */ /* 0x000fea0000000200 */
[C---:B------:R-:W-:Y:S06]  /*1bc0*/  HMMA.16816.F32.BF16 R68, R56.reuse, R52, R68 ;  /* 0x000000343844723c */ /* 0x040fec0000041844 */
[C---:B------:R-:W-:Y:S01]  /*1bd0*/  HMMA.16816.F32.BF16 R64, R56.reuse, R54, R64 ;  /* 0x000000363840723c */ /* 0x040fe20000041840 */
[----:B------:R-:W-:Y:S05]  /*1be0*/  LDSM.16.M88.4 R52, [R202+0x4000] ;  /* 0x00400000ca34783b */ /* 0x000fea0000000200 */
[----:B----4-:R-:W-:Y:S06]  /*1bf0*/  HMMA.16816.F32.BF16 R60, R56, R40, R60 ;  /* 0x00000028383c723c */ /* 0x010fec000004183c */
[----:B------:R-:W-:Y:S01]  /*1c00*/  HMMA.16816.F32.BF16 R36, R48, R22, R36 ;  /* 0x000000163024723c */ /* 0x000fe20000041824 */
[----:B------:R-:W-:Y:S05]  /*1c10*/  LDSM.16.M88.4 R20, [R205+0xf000] ;  /* 0x00f00000cd14783b */ /* 0x000fea0000000200 */
[----:B------:R-:W-:Y:S01]  /*1c20*/  HMMA.16816.F32.BF16 R56, R56, R42, R24 ;  /* 0x0000002a3838723c */ /* 0x000fe20000041818 */
[----:B------:R-:W2:Y:S04]  /*1c30*/  LDSM.16.M88.4 R40, [R203+0x2000] ;  /* 0x00200000cb28783b */ /* 0x000ea80000000200 */
[----:B------:R-:W3:Y:S01]  /*1c40*/  LDSM.16.M88.4 R24, [R205+0xe800] ;  /* 0x00e80000cd18783b */ /* 0x000ee20000000200 */
[----:B-1----:R-:W-:Y:S06]  /*1c50*/  HMMA.16816.F32.BF16 R16, R12, R72, R16 ;  /* 0x000000480c10723c */ /* 0x002fec0000041810 */
[----:B------:R-:W-:Y:S06]  /*1c60*/  HMMA.16816.F32.BF16 R32, R48, R44, R32 ;  /* 0x0000002c3020723c */ /* 0x000fec0000041820 */
[----:B------:R-:W-:Y:S01]  /*1c70*/  HMMA.16816.F32.BF16 R36, R12, R74, R36 ;  /* 0x0000004a0c24723c */ /* 0x000fe20000041824 */
[----:B------:R-:W-:Y:S05]  /*1c80*/  LDSM.16.M88.4 R72, [R203+0x3800] ;  /* 0x00380000cb48783b */ /* 0x000fea0000000200 */
[C---:B------:R-:W-:Y:S01]  /*1c90*/  HMMA.16816.F32.BF16 R28, R48.reuse, R46, R28 ;  /* 0x0000002e301c723c */ /* 0x040fe2000004181c */
[----:B------:R-:W1:Y:S05]  /*1ca0*/  LDSM.16.M88.4 R44, [R205+0xf800] ;  /* 0x00f80000cd2c783b */ /* 0x000e6a0000000200 */
[C---:B------:R-:W-:Y:S06]  /*1cb0*/  HMMA.16816.F32.BF16 R68, R48.reuse, R8, R68 ;  /* 0x000000083044723c */ /* 0x040fec0000041844 */
[----:B------:R-:W-:Y:S01]  /*1cc0*/  HMMA.16816.F32.BF16 R64, R48, R10, R64 ;  /* 0x0000000a3040723c */ /* 0x000fe20000041840 */
[----:B------:R-:W4:Y:S05]  /*1cd0*/  LDSM.16.M88.4 R8, [R203+0x2800] ;  /* 0x00280000cb08783b */ /* 0x000f2a0000000200 */
[----:B--2---:R-:W-:Y:S06]  /*1ce0*/  HMMA.16816.F32.BF16 R16, R80, R40, R16 ;  /* 0x000000285010723c */ /* 0x004fec0000041810 */
[C---:B------:R-:W-:Y:S06]  /*1cf0*/  HMMA.16816.F32.BF16 R60, R48.reuse, R76, R60 ;  /* 0x0000004c303c723c */ /* 0x040fec000004183c */
[----:B------:R-:W-:Y:S01]  /*1d00*/  HMMA.16816.F32.BF16 R56, R48, R78, R56 ;  /* 0x0000004e3038723c */ /* 0x000fe20000041838 */
[----:B------:R-:W-:Y:S04]  /*1d10*/  LDSM.16.M88.4 R76, [R203+0x3000] ;  /* 0x00300000cb4c783b */ /* 0x000fe80000000200 */
[----:B------:R-:W-:Y:S01]  /*1d20*/  LDSM.16.M88.4 R48, [R199+0xe800] ;  /* 0x00e80000c730783b */ /* 0x000fe20000000200 */
[----:B------:R-:W-:Y:S03]  /*1d30*/  HMMA.16816.F32.BF16 R36, R80, R42, R36 ;  /* 0x0000002a5024723c */ /* 0x000fe60000041824 */
[----:B------:R-:W-:Y:S03]  /*1d40*/  LDSM.16.M88.4 R40, [R199+0xf800] ;  /* 0x00f80000c728783b */ /* 0x000fe60000000200 */
[C---:B---3--:R-:W-:Y:S06]  /*1d50*/  HMMA.16816.F32.BF16 R32, R12.reuse, R24, R32 ;  /* 0x000000180c20723c */ /* 0x048fec0000041820 */
[C---:B------:R-:W-:Y:S01]  /*1d60*/  HMMA.16816.F32.BF16 R28, R12.reuse, R26, R28 ;  /* 0x0000001a0c1c723c */ /* 0x040fe2000004181c */
[----:B------:R-:W-:Y:S05]  /*1d70*/  LDSM.16.M88.4 R24, [R201+0x4000] ;  /* 0x00400000c918783b */ /* 0x000fea0000000200 */
[C---:B------:R-:W-:Y:S06]  /*1d80*/  HMMA.16816.F32.BF16 R68, R12.reuse, R20, R68 ;  /* 0x000000140c44723c */ /* 0x040fec0000041844 */
[----:B------:R-:W-:Y:S01]  /*1d90*/  HMMA.16816.F32.BF16 R64, R12, R22, R64 ;  /* 0x000000160c40723c */ /* 0x000fe20000041840 */
[----:B------:R-:W2:Y:S05]  /*1da0*/  LDSM.16.M88.4 R20, [R192+0x2000] ;  /* 0x00200000c014783b */ /* 0x000eaa0000000200 */
[----:B------:R-:W-:Y:S06]  /*1db0*/  HMMA.16816.F32.BF16 R16, R52, R84, R16 ;  /* 0x000000543410723c */ /* 0x000fec0000041810 */
[C---:B-1----:R-:W-:Y:S06]  /*1dc0*/  HMMA.16816.F32.BF16 R60, R12.reuse, R44, R60 ;  /* 0x0000002c0c3c723c */ /* 0x042fec000004183c */
[----:B------:R-:W-:Y:S01]  /*1dd0*/  HMMA.16816.F32.BF16 R56, R12, R46, R56 ;  /* 0x0000002e0c38723c */ /* 0x000fe20000041838 */
[----:B------:R-:W-:Y:S04]  /*1de0*/  LDSM.16.M88.4 R12, [R206+0x8000] ;  /* 0x00800000ce0c783b */ /* 0x000fe80000000200 */
[----:B------:R-:W-:Y:S01]  /*1df0*/  LDSM.16.M88.4 R44, [R199+0xf000] ;  /* 0x00f00000c72c783b */ /* 0x000fe20000000200 */
[----:B------:R-:W-:Y:S06]  /*1e00*/  HMMA.16816.F32.BF16 R36, R52, R86, R36 ;  /* 0x000000563424723c */ /* 0x000fec0000041824 */
[C---:B----4-:R-:W-:Y:S06]  /*1e10*/  HMMA.16816.F32.BF16 R32, R80.reuse, R8, R32 ;  /* 0x000000085020723c */ /* 0x050fec0000041820 */
[----:B------:R-:W-:Y:S01]  /*1e20*/  HMMA.16816.F32.BF16 R28, R80, R10, R28 ;  /* 0x0000000a501c723c */ /* 0x000fe2000004181c */
[----:B------:R-:W1:Y:S05]  /*1e30*/  LDSM.16.M88.4 R8, [R205+0x10000] ;  /* 0x01000000cd08783b */ /* 0x000e6a0000000200 */
[----:B--2---:R-:W-:Y:S06]  /*1e40*/  HMMA.16816.F32.BF16 R16, R24, R20, R16 ;  /* 0x000000141810723c */ /* 0x004fec0000041810 */
[C---:B------:R-:W-:Y:S06]  /*1e50*/  HMMA.16816.F32.BF16 R68, R80.reuse, R76, R68 ;  /* 0x0000004c5044723c */ /* 0x040fec0000041844 */
[C---:B------:R-:W-:Y:S01]  /*1e60*/  HMMA.16816.F32.BF16 R64, R80.reuse, R78, R64 ;  /* 0x0000004e5040723c */ /* 0x040fe20000041840 */
[----:B------:R-:W-:Y:S05]  /*1e70*/  LDSM.16.M88.4 R76, [R204+0x8000] ;  /* 0x00800000cc4c783b */ /* 0x000fea0000000200 */
[C---:B------:R-:W-:Y:S06]  /*1e80*/  HMMA.16816.F32.BF16 R60, R80.reuse, R72, R60 ;  /* 0x00000048503c723c */ /* 0x040fec000004183c */
[----:B------:R-:W-:Y:S01]  /*1e90*/  HMMA.16816.F32.BF16 R56, R80, R74, R56 ;  /* 0x0000004a5038723c */ /* 0x000fe20000041838 */
[----:B------:R-:W-:Y:S05]  /*1ea0*/  LDSM.16.M88.4 R72, [R192+0x2800] ;  /* 0x00280000c048783b */ /* 0x000fea0000000200 */
[----:B------:R-:W-:Y:S01]  /*1eb0*/  HMMA.16816.F32.BF16 R36, R24, R22, R36 ;  /* 0x000000161824723c */ /* 0x000fe20000041824 */
[----:B------:R-:W-:Y:S05]  /*1ec0*/  LDSM.16.M88.4 R20, [R205+0x10800] ;  /* 0x01080000cd14783b */ /* 0x000fea0000000200 */
[----:B------:R-:W-:Y:S01]  /*1ed0*/  HMMA.16816.F32.BF16 R80, R52, R48, R32 ;  /* 0x000000303450723c */ /* 0x000fe20000041820 */
[----:B------:R-:W2:Y:S05]  /*1ee0*/  LDSM.16.M88.4 R32, [R203+0x4000] ;  /* 0x00400000cb20783b */ /* 0x000eaa0000000200 */
[----:B-1----:R-:W-:Y:S06]  /*1ef0*/  HMMA.16816.F32.BF16 R16, R12, R8, R16 ;  /* 0x000000080c10723c */ /* 0x002fec0000041810 */
[----:B------:R-:W-:Y:S01]  /*1f00*/  HMMA.16816.F32.BF16 R28, R52, R50, R28 ;  /* 0x00000032341c723c */ /* 0x000fe2000004181c */
[----:B------:R-:W1:Y:S05]  /*1f10*/  LDSM.16.M88.4 R48, [R192+0x3000] ;  /* 0x00300000c030783b */ /* 0x000e6a0000000200 */
[----:B------:R-:W-:Y:S01]  /*1f20*/  HMMA.16816.F32.BF16 R36, R12, R10, R36 ;  /* 0x0000000a0c24723c */ /* 0x000fe20000041824 */
[----:B------:R-:W-:Y:S05]  /*1f30*/  LDSM.16.M88.4 R8, [R203+0x4800] ;  /* 0x00480000cb08783b */ /* 0x000fea0000000200 */
[C---:B------:R-:W-:Y:S06]  /*1f40*/  HMMA.16816.F32.BF16 R68, R52.reuse, R44, R68 ;  /* 0x0000002c3444723c */ /* 0x040fec0000041844 */
[C---:B------:R-:W-:Y:S01]  /*1f50*/  HMMA.16816.F32.BF16 R64, R52.reuse, R46, R64 ;  /* 0x0000002e3440723c */ /* 0x040fe20000041840 */
[----:B------:R-:W-:Y:S05]  /*1f60*/  LDSM.16.M88.4 R44, [R202+0x8000] ;  /* 0x00800000ca2c783b */ /* 0x000fea0000000200 */
[C---:B------:R-:W-:Y:S06]  /*1f70*/  HMMA.16816.F32.BF16 R60, R52.reuse, R40, R60 ;  /* 0x00000028343c723c */ /* 0x040fec000004183c */
[----:B------:R-:W-:Y:S01]  /*1f80*/  HMMA.16816.F32.BF16 R56, R52, R42, R56 ;  /* 0x0000002a3438723c */ /* 0x000fe20000041838 */
[----:B------:R-:W3:Y:S04]  /*1f90*/  LDSM.16.M88.4 R40, [R199+0x10000] ;  /* 0x01000000c728783b */ /* 0x000ee80000000200 */
[----:B------:R-:W-:Y:S01]  /*1fa0*/  LDSM.16.M88.4 R52, [R201+0x8000] ;  /* 0x00800000c934783b */ /* 0x000fe20000000200 */
[----:B--2---:R-:W-:Y:S06]  /*1fb0*/  HMMA.16816.F32.BF16 R16, R76, R32, R16 ;  /* 0x000000204c10723c */ /* 0x004fec0000041810 */
[----:B------:R-:W-:Y:S06]  /*1fc0*/  HMMA.16816.F32.BF16 R80, R24, R72, R80 ;  /* 0x000000481850723c */ /* 0x000fec0000041850 */
[----:B------:R-:W-:Y:S01]  /*1fd0*/  HMMA.16816.F32.BF16 R36, R76, R34, R36 ;  /* 0x000000224c24723c */ /* 0x000fe20000041824 */
[----:B------:R-:W2:Y:S05]  /*1fe0*/  LDSM.16.M88.4 R32, [R205+0x11000] ;  /* 0x01100000cd20783b */ /* 0x000eaa0000000200 */
[C---:B------:R-:W-:Y:S01]  /*1ff0*/  HMMA.16816.F32.BF16 R72, R24.reuse, R74, R28 ;  /* 0x0000004a1848723c */ /* 0x040fe2000004181c */
[----:B------:R-:W4:Y:S05]  /*2000*/  LDSM.16.M88.4 R28, [R192+0x4000] ;  /* 0x00400000c01c783b */ /* 0x000f2a0000000200 */
[----:B-1----:R-:W-:Y:S01]  /*2010*/  HMMA.16816.F32.BF16 R84, R24, R48, R68 ;  /* 0x000000301854723c */ /* 0x002fe20000041844 */
[----:B------:R-:W-:Y:S05]  /*2020*/  LDSM.16.M88.4 R68, [R199+0x10800] ;  /* 0x01080000c744783b */ /* 0x000fea0000000200 */
[----:B------:R-:W-:Y:S06]  /*2030*/  HMMA.16816.F32.BF16 R80, R12, R20, R80 ;  /* 0x000000140c50723c */ /* 0x000fec0000041850 */
[C---:B---3--:R-:W-:Y:S06]  /*2040*/  HMMA.16816.F32.BF16 R16, R44.reuse, R40, R16 ;  /* 0x000000282c10723c */ /* 0x048fec0000041810 */
[----:B------:R-:W-:Y:S01]  /*2050*/  HMMA.16816.F32.BF16 R36, R44, R42, R36 ;  /* 0x0000002a2c24723c */ /* 0x000fe20000041824 */
[----:B------:R-:W1:Y:S05]  /*2060*/  LDSM.16.M88.4 R40, [R203+0x5000] ;  /* 0x00500000cb28783b */ /* 0x000e6a0000000200 */
[C---:B------:R-:W-:Y:S01]  /*2070*/  HMMA.16816.F32.BF16 R72, R12.reuse, R22, R72 ;  /* 0x000000160c48723c */ /* 0x040fe20000041848 */
[----:B------:R-:W3:Y:S05]  /*2080*/  LDSM.16.M88.4 R20, [R192+0x3800] ;  /* 0x00380000c014783b */ /* 0x000eea0000000200 */
[----:B--2---:R-:W-:Y:S06]  /*2090*/  HMMA.16816.F32.BF16 R84, R12, R32, R84 ;  /* 0x000000200c54723c */ /* 0x004fec0000041854 */
[----:B----4-:R-:W-:Y:S06]  /*20a0*/  HMMA.16816.F32.BF16 R16, R52, R28, R16 ;  /* 0x0000001c3410723c */ /* 0x010fec0000041810 */
[----:B------:R-:W-:Y:S01]  /*20b0*/  HMMA.16816.F32.BF16 R64, R24, R50, R64 ;  /* 0x000000321840723c */ /* 0x000fe20000041840 */
[----:B------:R-:W-:Y:S05]  /*20c0*/  LDSM.16.M88.4 R48, [R192+0x4800] ;  /* 0x00480000c030783b */ /* 0x000fea0000000200 */
[C---:B------:R-:W-:Y:S06]  /*20d0*/  HMMA.16816.F32.BF16 R80, R76.reuse, R8, R80 ;  /* 0x000000084c50723c */ /* 0x040fec0000041850 */
[C---:B------:R-:W-:Y:S01]  /*20e0*/  HMMA.16816.F32.BF16 R72, R76.reuse, R10, R72 ;  /* 0x0000000a4c48723c */ /* 0x040fe20000041848 */
[----:B------:R-:W2:Y:S05]  /*20f0*/  LDSM.16.M88.4 R8, [R199+0x11000] ;  /* 0x01100000c708783b */ /* 0x000eaa0000000200 */
[----:B-1----:R-:W-:Y:S01]  /*2100*/  HMMA.16816.F32.BF16 R84, R76, R40, R84 ;  /* 0x000000284c54723c */ /* 0x002fe20000041854 */
[----:B------:R-:W-:Y:S01]  /*2110*/  FMUL.FTZ R0, R16, UR5 ;  /* 0x0000000510007c20 */ /* 0x000fe20008410000 */
[----:B------:R-:W-:Y:S01]  /*2120*/  FMUL.FTZ R32, R17, UR5 ;  /* 0x0000000511207c20 */ /* 0x000fe20008410000 */
[----:B------:R-:W-:-:S03]  /*2130*/  FMUL.FTZ R33, R18, UR5 ;  /* 0x0000000512217c20 */ /* 0x000fc60008410000 */
[----:B---3--:R-:W-:Y:S01]  /*2140*/  HMMA.16816.F32.BF16 R60, R24, R20, R60 ;  /* 0x00000014183c723c */ /* 0x008fe2000004183c */
[----:B------:R-:W-:Y:S01]  /*2150*/  FMUL.FTZ R40, R19, UR5 ;  /* 0x0000000513287c20 */ /* 0x000fe20008410000 */
[----:B------:R-:W-:Y:S01]  /*2160*/  MUFU.TANH R32, R32 ;  /* 0x0000002000207308 */ /* 0x000fe20000002400 */
[----:B------:R-:W1:Y:S03]  /*2170*/  LDSM.16.M88.4 R16, [R205+0x11800] ;  /* 0x01180000cd10783b */ /* 0x000e660000000200 */
[----:B------:R-:W-:Y:S04]  /*2180*/  HMMA.16816.F32.BF16 R64, R12, R34, R64 ;  /* 0x000000220c40723c */ /* 0x000fe80000041840 */
[----:B------:R-:W-:Y:S02]  /*2190*/  MUFU.TANH R40, R40 ;  /* 0x0000002800287308 */ /* 0x000fe40000002400 */
[----:B------:R-:W-:Y:S01]  /*21a0*/  HMMA.16816.F32.BF16 R56, R24, R22, R56 ;  /* 0x000000161838723c */ /* 0x000fe20000041838 */
[----:B------:R-:W3:Y:S05]  /*21b0*/  LDSM.16.M88.4 R20, [R203+0x5800] ;  /* 0x00580000cb14783b */ /* 0x000eea0000000200 */
[C---:B------:R-:W-:Y:S01]  /*21c0*/  HMMA.16816.F32.BF16 R80, R44.reuse, R68, R80 ;  /* 0x000000442c50723c */ /* 0x040fe20000041850 */
[----:B------:R-:W-:Y:S05]  /*21d0*/  MUFU.TANH R0, R0 ;  /* 0x0000000000007308 */ /* 0x000fea0000002400 */
[----:B------:R-:W-:Y:S03]  /*21e0*/  HMMA.16816.F32.BF16 R72, R44, R70, R72 ;  /* 0x000000462c48723c */ /* 0x000fe60000041848 */
[----:B------:R-:W4:Y:S03]  /*21f0*/  MUFU.TANH R33, R33 ;  /* 0x0000002100217308 */ /* 0x000f260000002400 */
[----:B------:R-:W-:Y:S06]  /*2200*/  HMMA.16816.F32.BF16 R64, R76, R42, R64 ;  /* 0x0000002a4c40723c */ /* 0x000fec0000041840 */
[----:B--2---:R-:W-:Y:S06]  /*2210*/  HMMA.16816.F32.BF16 R84, R44, R8, R84 ;  /* 0x000000082c54723c */ /* 0x004fec0000041854 */
[----:B------:R-:W-:Y:S01]  /*2220*/  HMMA.16816.F32.BF16 R36, R52, R30, R36 ;  /* 0x0000001e3424723c */ /* 0x000fe20000041824 */
[----:B------:R-:W-:Y:S01]  /*2230*/  LDSM.16.M88.4 R28, [R192+0x5000] ;  /* 0x00500000c01c783b */ /* 0x000fe20000000200 */
[----:B----4-:R-:W-:-:S04]  /*2240*/  FSEL R33, R33, -INF , !P3 ;  /* 0xff80000021217808 */ /* 0x010fc80005800000 */
[C---:B-1----:R-:W-:Y:S06]  /*2250*/  HMMA.16816.F32.BF16 R60, R12.reuse, R16, R60 ;  /* 0x000000100c3c723c */ /* 0x042fec000004183c */
[----:B------:R-:W-:Y:S01]  /*2260*/  HMMA.16816.F32.BF16 R56, R12, R18, R56 ;  /* 0x000000120c38723c */ /* 0x000fe20000041838 */
[----:B------:R-:W1:Y:S05]  /*2270*/  LDSM.16.M88.4 R12, [R199+0x11800] ;  /* 0x01180000c70c783b */ /* 0x000e6a0000000200 */
[----:B------:R-:W-:Y:S01]  /*2280*/  HMMA.16816.F32.BF16 R64, R44, R10, R64 ;  /* 0x0000000a2c40723c */ /* 0x000fe20000041840 */
[----:B------:R-:W2:Y:S01]  /*2290*/  LDSM.16.M88.4 R8, [R192+0x5800] ;  /* 0x00580000c008783b */ /* 0x000ea20000000200 */
[----:B------:R-:W-:-:S04]  /*22a0*/  DEPBAR.LE SB0, 0x0 ;  /* 0x000080000000791a */ /* 0x000fc80000000000 */
[----:B------:R-:W-:Y:S01]  /*22b0*/  HMMA.16816.F32.BF16 R80, R52, R48, R80 ;  /* 0x000000303450723c */ /* 0x000fe20000041850 */
[----:B------:R-:W-:Y:S01]  /*22c0*/  FMUL.FTZ R36, R36, UR5 ;  /* 0x0000000524247c20 */ /* 0x000fe20008410000 */
[----:B------:R-:W-:Y:S01]  /*22d0*/  FMUL.FTZ R24, R38, UR5 ;  /* 0x0000000526187c20 */ /* 0x000fe20008410000 */
[----:B------:R-:W-:Y:S01]  /*22e0*/  FMUL.FTZ R34, R37, UR5 ;  /* 0x0000000525227c20 */ /* 0x000fe20008410000 */
[----:B------:R-:W-:Y:S02]  /*22f0*/  FMUL.FTZ R25, R39, UR5 ;  /* 0x0000000527197c20 */ /* 0x000fe40008410000 */
[C---:B---3--:R-:W-:Y:S01]  /*2300*/  HMMA.16816.F32.BF16 R60, R76.reuse, R20, R60 ;  /* 0x000000144c3c723c */ /* 0x048fe2000004183c */
[----:B------:R-:W-:Y:S05]  /*2310*/  MUFU.TANH R36, R36 ;  /* 0x0000002400247308 */ /* 0x000fea0000002400 */
[----:B------:R-:W-:Y:S01]  /*2320*/  HMMA.16816.F32.BF16 R56, R76, R22, R56 ;  /* 0x000000164c38723c */ /* 0x000fe20000041838 */
[----:B------:R-:W-:-:S02]  /*2330*/  VIADD R21, R91, 0x1 ;  /* 0x000000015b157836 */ /* 0x000fc40000000000 */
[----:B------:R-:W-:Y:S03]  /*2340*/  MUFU.TANH R24, R24 ;  /* 0x0000001800187308 */ /* 0x000fe60000002400 */
[----:B------:R-:W-:Y:S01]  /*2350*/  HMMA.16816.F32.BF16 R72, R52, R50, R72 ;  /* 0x000000323448723c */ /* 0x000fe20000041848 */
[----:B------:R-:W-:Y:S01]  /*2360*/  VIADD R23, R91, 0x9 ;  /* 0x000000095b177836 */ /* 0x000fe20000000000 */
[-C--:B------:R-:W-:Y:S01]  /*2370*/  ISETP.GE.AND P0, PT, R21, R90.reuse, PT ;  /* 0x0000005a1500720c */ /* 0x080fe20003f06270 */
[----:B------:R-:W-:Y:S02]  /*2380*/  VIADD R21, R91, 0x11 ;  /* 0x000000115b157836 */ /* 0x000fe40000000000 */
[----:B------:R-:W3:Y:S01]  /*2390*/  MUFU.TANH R34, R34 ;  /* 0x0000002200227308 */ /* 0x000ee20000002400 */
[----:B------:R-:W-:Y:S01]  /*23a0*/  ISETP.GE.AND P1, PT, R23, R90, PT ;  /* 0x0000005a1700720c */ /* 0x000fe20003f26270 */
[----:B------:R-:W-:-:S02]  /*23b0*/  VIADD R23, R91, 0x10 ;  /* 0x000000105b177836 */ /* 0x000fc40000000000 */
[----:B------:R-:W-:Y:S01]  /*23c0*/  FMUL.FTZ R26, R80, UR5 ;  /* 0x00000005501a7c20 */ /* 0x000fe20008410000 */
[----:B------:R-:W-:Y:S01]  /*23d0*/  FMUL.FTZ R16, R82, UR5 ;  /* 0x0000000552107c20 */ /* 0x000fe20008410000 */
[----:B------:R-:W-:Y:S01]  /*23e0*/  FMUL.FTZ R27, R81, UR5 ;  /* 0x00000005511b7c20 */ /* 0x000fe20008410000 */
[----:B------:R-:W-:Y:S01]  /*23f0*/  FSEL R32, R32, -INF , !P0 ;  /* 0xff80000020207808 */ /* 0x000fe20004000000 */
[----:B-1----:R-:W-:Y:S01]  /*2400*/  HMMA.16816.F32.BF16 R60, R44, R12, R60 ;  /* 0x0000000c2c3c723c */ /* 0x002fe2000004183c */
[----:B------:R-:W1:Y:S01]  /*2410*/  MUFU.TANH R25, R25 ;  /* 0x0000001900197308 */ /* 0x000e620000002400 */
[-C--:B------:R-:W-:Y:S01]  /*2420*/  ISETP.GE.AND P6, PT, R23, R90.reuse, PT ;  /* 0x0000005a1700720c */ /* 0x080fe20003fc6270 */
[----:B------:R-:W-:Y:S01]  /*2430*/  FMUL.FTZ R18, R83, UR5 ;  /* 0x0000000553127c20 */ /* 0x000fe20008410000 */
[----:B------:R-:W-:Y:S02]  /*2440*/  FSEL R23, R40, -INF , !P0 ;  /* 0xff80000028177808 */ /* 0x000fe40004000000 */
[----:B------:R-:W-:Y:S01]  /*2450*/  HMMA.16816.F32.BF16 R84, R52, R28, R84 ;  /* 0x0000001c3454723c */ /* 0x000fe20000041854 */
[----:B------:R-:W-:Y:S01]  /*2460*/  VIADD R13, R91, 0x8 ;  /* 0x000000085b0d7836 */ /* 0x000fe20000000000 */
[----:B------:R-:W-:Y:S01]  /*2470*/  ISETP.GE.AND P5, PT, R21, R90, PT ;  /* 0x0000005a1500720c */ /* 0x000fe20003fa6270 */
[----:B------:R-:W4:Y:S01]  /*2480*/  MUFU.TANH R26, R26 ;  /* 0x0000001a001a7308 */ /* 0x000f220000002400 */
[----:B---3--:R-:W-:-:S02]  /*2490*/  FSEL R34, R34, -INF , !P1 ;  /* 0xff80000022227808 */ /* 0x008fc40004800000 */
[----:B------:R-:W-:Y:S01]  /*24a0*/  HMMA.16816.F32.BF16 R56, R44, R14, R56 ;  /* 0x0000000e2c38723c */ /* 0x000fe20000041838 */
[----:B------:R-:W-:Y:S01]  /*24b0*/  ISETP.GE.AND P2, PT, R13, R90, PT ;  /* 0x0000005a0d00720c */ /* 0x000fe20003f46270 */
[----:B------:R-:W-:Y:S01]  /*24c0*/  FMUL.FTZ R17, R72, UR5 ;  /* 0x0000000548117c20 */ /* 0x000fe20008410000 */
[----:B------:R-:W-:Y:S01]  /*24d0*/  FMUL.FTZ R28, R74, UR5 ;  /* 0x000000054a1c7c20 */ /* 0x000fe20008410000 */
[----:B------:R-:W-:Y:S01]  /*24e0*/  FMUL.FTZ R19, R73, UR5 ;  /* 0x0000000549137c20 */ /* 0x000fe20008410000 */
[----:B------:R-:W3:Y:S01]  /*24f0*/  MUFU.TANH R16, R16 ;  /* 0x0000001000107308 */ /* 0x000ee20000002400 */
[----:B------:R-:W-:Y:S01]  /*2500*/  FSEL R21, R24, -INF , !P2 ;  /* 0xff80000018157808 */ /* 0x000fe20005000000 */
[----:B------:R-:W-:Y:S01]  /*2510*/  FMUL.FTZ R20, R75, UR5 ;  /* 0x000000054b147c20 */ /* 0x000fe20008410000 */
[----:B------:R-:W-:Y:S01]  /*2520*/  FSEL R36, R36, -INF , !P2 ;  /* 0xff80000024247808 */ /* 0x000fe20005000000 */
[----:B------:R-:W-:Y:S01]  /*2530*/  HMMA.16816.F32.BF16 R64, R52, R30, R64 ;  /* 0x0000001e3440723c */ /* 0x000fe20000041840 */
[----:B------:R-:W-:Y:S01]  /*2540*/  VIADD R13, R91, 0x18 ;  /* 0x000000185b0d7836 */ /* 0x000fe20000000000 */
[----:B-1----:R-:W-:-:S02]  /*2550*/  FSEL R25, R25, -INF , !P1 ;  /* 0xff80000019197808 */ /* 0x002fc40004800000 */
[----:B------:R-:W1:Y:S01]  /*2560*/  MUFU.TANH R27, R27 ;  /* 0x0000001b001b7308 */ /* 0x000e620000002400 */
[----:B------:R-:W-:Y:S01]  /*2570*/  FSEL R14, R0, -INF , !P3 ;  /* 0xff800000000e7808 */ /* 0x000fe20005800000 */
[C---:B--2---:R-:W-:Y:S01]  /*2580*/  HMMA.16816.F32.BF16 R60, R52.reuse, R8, R60 ;  /* 0x00000008343c723c */ /* 0x044fe2000004183c */
[-C--:B------:R-:W-:Y:S01]  /*2590*/  ISETP.GE.AND P4, PT, R13, R90.reuse, PT ;  /* 0x0000005a0d00720c */ /* 0x080fe20003f86270 */
[----:B------:R-:W-:Y:S01]  /*25a0*/  VIADD R13, R91, 0x19 ;  /* 0x000000195b0d7836 */ /* 0x000fe20000000000 */
[----:B----4-:R-:W-:Y:S01]  /*25b0*/  FSEL R12, R26, -INF , !P6 ;  /* 0xff8000001a0c7808 */ /* 0x010fe20007000000 */
[----:B------:R-:W-:Y:S01]  /*25c0*/  FMUL.FTZ R84, R84, UR5 ;  /* 0x0000000554547c20 */ /* 0x000fe20008410000 */
[----:B------:R-:W-:Y:S01]  /*25d0*/  FMUL.FTZ R85, R85, UR5 ;  /* 0x0000000555557c20 */ /* 0x000fe20008410000 */
[----:B------:R-:W2:Y:S01]  /*25e0*/  MUFU.TANH R18, R18 ;  /* 0x0000001200127308 */ /* 0x000ea20000002400 */
[----:B------:R-:W-:Y:S01]  /*25f0*/  VIADD R9, R91, 0x20 ;  /* 0x000000205b097836 */ /* 0x000fe20000000000 */
[----:B---3--:R-:W-:Y:S01]  /*2600*/  FSEL R15, R16, -INF , !P6 ;  /* 0xff800000100f7808 */ /* 0x008fe20007000000 */
[----:B------:R-:W-:Y:S01]  /*2610*/  HMMA.16816.F32.BF16 R56, R52, R10, R56 ;  /* 0x0000000a3438723c */ /* 0x000fe20000041838 */
[-C--:B------:R-:W-:Y:S01]  /*2620*/  ISETP.GE.AND P3, PT, R13, R90.reuse, PT ;  /* 0x0000005a0d00720c */ /* 0x080fe20003f66270 */
[----:B------:R-:W-:Y:S01]  /*2630*/  FMUL.FTZ R86, R86, UR5 ;  /* 0x0000000556567c20 */ /* 0x000fe20008410000 */
[----:B------:R-:W-:Y:S01]  /*2640*/  ISETP.GE.AND P0, PT, R9, R90, PT ;  /* 0x0000005a0900720c */ /* 0x000fe20003f06270 */
[----:B------:R-:W-:Y:S01]  /*2650*/  VIADD R9, R91, 0x21 ;  /* 0x000000215b097836 */ /* 0x000fe20000000000 */
[----:B------:R-:W3:Y:S01]  /*2660*/  MUFU.TANH R17, R17 ;  /* 0x0000001100117308 */ /* 0x000ee20000002400 */
[----:B-1----:R-:W-:Y:S01]  /*2670*/  FSEL R8, R27, -INF , !P5 ;  /* 0xff8000001b087808 */ /* 0x002fe20006800000 */
[----:B------:R-:W-:Y:S01]  /*2680*/  FMUL.FTZ R87, R87, UR5 ;  /* 0x0000000557577c20 */ /* 0x000fe20008410000 */
[----:B------:R-:W-:Y:S01]  /*2690*/  FMNMX.FTZ R27, R14, R32, !PT ;  /* 0x000000200e1b7209 */ /* 0x000fe20007810000 */
[----:B------:R-:W-:Y:S01]  /*26a0*/  FMUL.FTZ R64, R64, UR5 ;  /* 0x0000000540407c20 */ /* 0x000fe20008410000 */
[-C--:B------:R-:W-:Y:S01]  /*26b0*/  ISETP.GE.AND P2, PT, R9, R90.reuse, PT ;  /* 0x0000005a0900720c */ /* 0x080fe20003f46270 */
[----:B------:R-:W-:Y:S01]  /*26c0*/  VIADD R9, R91, 0x28 ;  /* 0x000000285b097836 */ /* 0x000fe20000000000 */
[----:B------:R-:W-:Y:S01]  /*26d0*/  FMNMX.FTZ R27, R36, R27, !PT ;  /* 0x0000001b241b7209 */ /* 0x000fe20007810000 */
[----:B------:R-:W1:Y:S01]  /*26e0*/  MUFU.TANH R28, R28 ;  /* 0x0000001c001c7308 */ /* 0x000e620000002400 */
[----:B--2---:R-:W-:Y:S01]  /*26f0*/  FSEL R13, R18, -INF , !P5 ;  /* 0xff800000120d7808 */ /* 0x004fe20006800000 */
[----:B------:R-:W-:Y:S01]  /*2700*/  FMUL.FTZ R65, R65, UR5 ;  /* 0x0000000541417c20 */ /* 0x000fe20008410000 */
[-C--:B------:R-:W-:Y:S01]  /*2710*/  ISETP.GE.AND P1, PT, R9, R90.reuse, PT ;  /* 0x0000005a0900720c */ /* 0x080fe20003f26270 */
[----:B------:R-:W-:Y:S01]  /*2720*/  VIADD R9, R91, 0x29 ;  /* 0x000000295b097836 */ /* 0x000fe20000000000 */
[----:B------:R-:W-:Y:S01]  /*2730*/  FMNMX.FTZ R27, R34, R27, !PT ;  /* 0x0000001b221b7209 */ /* 0x000fe20007810000 */
[----:B------:R-:W-:Y:S01]  /*2740*/  FMUL.FTZ R60, R60, UR5 ;  /* 0x000000053c3c7c20 */ /* 0x000fe20008410000 */
[----:B------:R-:W-:Y:S01]  /*2750*/  FMUL.FTZ R61, R61, UR5 ;  /* 0x000000053d3d7c20 */ /* 0x000fe20008410000 */
[----:B------:R-:W2:Y:S01]  /*2760*/  MUFU.TANH R19, R19 ;  /* 0x0000001300137308 */ /* 0x000ea20000002400 */
[-C--:B------:R-:W-:Y:S01]  /*2770*/  ISETP.GE.AND P6, PT, R9, R90.reuse, PT ;  /* 0x0000005a0900720c */ /* 0x080fe20003fc6270 */
[----:B------:R-:W-:Y:S01]  /*2780*/  VIADD R9, R91, 0x30 ;  /* 0x000000305b097836 */ /* 0x000fe20000000000 */
[----:B---3--:R-:W-:Y:S01]  /*2790*/  FSEL R10, R17, -INF , !P4 ;  /* 0xff800000110a7808 */ /* 0x008fe20006000000 */
[----:B------:R-:W-:Y:S01]  /*27a0*/  VIADD R17, R91, 0x38 ;  /* 0x000000385b117836 */ /* 0x000fe20000000000 */
[----:B------:R-:W-:Y:S01]  /*27b0*/  FMNMX.FTZ R16, R33, R23, !PT ;  /* 0x0000001721107209 */ /* 0x000fe20007810000 */
[----:B------:R-:W-:Y:S01]  /*27c0*/  FMUL.FTZ R56, R56, UR5 ;  /* 0x0000000538387c20 */ /* 0x000fe20008410000 */
[----:B------:R-:W-:Y:S01]  /*27d0*/  ISETP.GE.AND P5, PT, R9, R90, PT ;  /* 0x0000005a0900720c */ /* 0x000fe20003fa6270 */
[----:B------:R-:W3:Y:S01]  /*27e0*/  MUFU.TANH R20, R20 ;  /* 0x0000001400147308 */ /* 0x000ee20000002400 */
[----:B------:R-:W-:Y:S01]  /*27f0*/  VIADD R9, R91, 0x31 ;  /* 0x000000315b097836 */ /* 0x000fe20000000000 */
[----:B-1----:R-:W-:Y:S01]  /*2800*/  FSEL R11, R28, -INF , !P4 ;  /* 0xff8000001c0b7808 */ /* 0x002fe20006000000 */
[----:B------:R-:W-:Y:S01]  /*2810*/  FMUL.FTZ R57, R57, UR5 ;  /* 0x0000000539397c20 */ /* 0x000fe20008410000 */
[----:B------:R-:W-:Y:S01]  /*2820*/  FMNMX.FTZ R16, R21, R16, !PT ;  /* 0x0000001015107209 */ /* 0x000fe20007810000 */
[----:B------:R-:W-:Y:S01]  /*2830*/  FMUL.FTZ R66, R66, UR5 ;  /* 0x0000000542427c20 */ /* 0x000fe20008410000 */
[----:B------:R-:W-:Y:S01]  /*2840*/  ISETP.GE.AND P4, PT, R9, R90, PT ;  /* 0x0000005a0900720c */ /* 0x000fe20003f86270 */
[----:B------:R-:W-:Y:S01]  /*2850*/  FMUL.FTZ R67, R67, UR5 ;  /* 0x0000000543437c20 */ /* 0x000fe20008410000 */
[----:B------:R-:W1:Y:S01]  /*2860*/  MUFU.TANH R158, R84 ;  /* 0x00000054009e7308 */ /* 0x000e620000002400 */
[----:B--2---:R-:W-:Y:S01]  /*2870*/  FSEL R0, R19, -INF , !P3 ;  /* 0xff80000013007808 */ /* 0x004fe20005800000 */
[----:B------:R-:W-:Y:S01]  /*2880*/  FMUL.FTZ R62, R62, UR5 ;  /* 0x000000053e3e7c20 */ /* 0x000fe20008410000 */
[----:B------:R-:W-:Y:S01]  /*2890*/  FMNMX.FTZ R16, R25, R16, !PT ;  /* 0x0000001019107209 */ /* 0x000fe20007810000 */
[----:B------:R-:W-:Y:S01]  /*28a0*/  FMUL.FTZ R63, R63, UR5 ;  /* 0x000000053f3f7c20 */ /* 0x000fe20008410000 */
[----:B------:R-:W-:Y:S01]  /*28b0*/  FMUL.FTZ R58, R58, UR5 ;  /* 0x000000053a3a7c20 */ /* 0x000fe20008410000 */
[----:B------:R-:W-:Y:S01]  /*28c0*/  VIADD R91, R91, 0x39 ;  /* 0x000000395b5b7836 */ /* 0x000fe20000000000 */
[----:B------:R-:W-:Y:S01]  /*28d0*/  FMNMX.FTZ R16, R15, R16, !PT ;  /* 0x000000100f107209 */ /* 0x000fe20007810000 */
[----:B------:R-:W2:Y:S01]  /*28e0*/  MUFU.TANH R160, R85 ;  /* 0x0000005500a07308 */ /* 0x000ea20000002400 */
[----:B---3--:R-:W-:Y:S01]  /*28f0*/  FSEL R9, R20, -INF , !P3 ;  /* 0xff80000014097808 */ /* 0x008fe20005800000 */
[----:B------:R-:W-:Y:S01]  /*2900*/  FMUL.FTZ R59, R59, UR5 ;  /* 0x000000053b3b7c20 */ /* 0x000fe20008410000 */
[----:B------:R-:W-:-:S02]  /*2910*/  ISETP.GE.AND P3, PT, R17, R90, PT ;  /* 0x0000005a1100720c */ /* 0x000fc40003f66270 */
[----:B------:R-:W-:Y:S02]  /*2920*/  FMNMX.FTZ R17, R12, R27, !PT ;  /* 0x0000001b0c117209 */ /* 0x000fe40007810000 */
[----:B------:R-:W-:Y:S01]  /*2930*/  FMNMX.FTZ R16, R13, R16, !PT ;  /* 0x000000100d107209 */ /* 0x000fe20007810000 */
[----:B------:R-:W3:Y:S01]  /*2940*/  MUFU.TANH R142, R64 ;  /* 0x00000040008e7308 */ /* 0x000ee20000002400 */
[----:B------:R-:W-:Y:S02]  /*2950*/  FMNMX.FTZ R17, R8, R17, !PT ;  /* 0x0000001108117209 */ /* 0x000fe40007810000 */
[----:B-1----:R-:W-:Y:S02]  /*2960*/  FSEL R158, R158, -INF , !P0 ;  /* 0xff8000009e9e7808 */ /* 0x002fe40004000000 */
[----:B------:R-:W-:Y:S02]  /*2970*/  FMNMX.FTZ R17, R10, R17, !PT ;  /* 0x000000110a117209 */ /* 0x000fe40007810000 */
[----:B------:R-:W-:Y:S01]  /*2980*/  FMNMX.FTZ R16, R11, R16, !PT ;  /* 0x000000100b107209 */ /* 0x000fe20007810000 */
[----:B------:R-:W1:Y:S01]  /*2990*/  MUFU.TANH R140, R65 ;  /* 0x00000041008c7308 */ /* 0x000e620000002400 */
[----:B------:R-:W-:-:S02]  /*29a0*/  FMNMX.FTZ R17, R0, R17, !PT ;  /* 0x0000001100117209 */ /* 0x000fc40007810000 */
[----:B--2---:R-:W-:Y:S02]  /*29b0*/  FSEL R160, R160, -INF , !P2 ;  /* 0xff800000a0a07808 */ /* 0x004fe40005000000 */
[----:B------:R-:W-:Y:S02]  /*29c0*/  FMNMX.FTZ R17, R158, R17, !PT ;  /* 0x000000119e117209 */ /* 0x000fe40007810000 */
[----:B------:R-:W-:Y:S01]  /*29d0*/  FMNMX.FTZ R16, R9, R16, !PT ;  /* 0x0000001009107209 */ /* 0x000fe20007810000 */
[----:B------:R-:W2:Y:S01]  /*29e0*/  MUFU.TANH R179, R86 ;  /* 0x0000005600b37308 */ /* 0x000ea20000002400 */
[----:B---3--:R-:W-:Y:S02]  /*29f0*/  FSEL R142, R142, -INF , !P1 ;  /* 0xff8000008e8e7808 */ /* 0x008fe40004800000 */
[----:B------:R-:W-:-:S04]  /*2a00*/  FMNMX.FTZ R17, R160, R17, !PT ;  /* 0x00000011a0117209 */ /* 0x000fc80007810000 */
[----:B------:R-:W-:Y:S01]  /*2a10*/  FMNMX.FTZ R17, R142, R17, !PT ;  /* 0x000000118e117209 */ /* 0x000fe20007810000 */
[----:B------:R-:W3:Y:S01]  /*2a20*/  MUFU.TANH R174, R60 ;  /* 0x0000003c00ae7308 */ /* 0x000ee20000002400 */
[----:B-1----:R-:W-:-:S04]  /*2a30*/  FSEL R140, R140, -INF , !P6 ;  /* 0xff8000008c8c7808 */ /* 0x002fc80007000000 */
[----:B------:R-:W-:-:S03]  /*2a40*/  FMNMX.FTZ R17, R140, R17, !PT ;  /* 0x000000118c117209 */ /* 0x000fc60007810000 */
[----:B------:R-:W1:Y:S01]  /*2a50*/  MUFU.TANH R172, R61 ;  /* 0x0000003d00ac7308 */ /* 0x000e620000002400 */
[----:B--2---:R-:W-:Y:S02]  /*2a60*/  FSEL R179, R179, -INF , !P0 ;  /* 0xff800000b3b37808 */ /* 0x004fe40004000000 */
[----:B------:R-:W-:Y:S02]  /*2a70*/  ISETP.GE.AND P0, PT, R90, 0x41, PT ;  /* 0x000000415a00780c */ /* 0x000fe40003f06270 */
[----:B------:R-:W-:-:S03]  /*2a80*/  FMNMX.FTZ R16, R179, R16, !PT ;  /* 0x00000010b3107209 */ /* 0x000fc60007810000 */
[----:B------:R-:W2:Y:S01]  /*2a90*/  MUFU.TANH R163, R87 ;  /* 0x0000005700a37308 */ /* 0x000ea20000002400 */
[----:B---3--:R-:W-:-:S04]  /*2aa0*/  FSEL R174, R174, -INF , !P5 ;  /* 0xff800000aeae7808 */ /* 0x008fc80006800000 */
[----:B------:R-:W-:-:S03]  /*2ab0*/  FMNMX.FTZ R17, R174, R17, !PT ;  /* 0x00000011ae117209 */ /* 0x000fc60007810000 */
[----:B------:R-:W3:Y:S01]  /*2ac0*/  MUFU.TANH R170, R56 ;  /* 0x0000003800aa7308 */ /* 0x000ee20000002400 */
[----:B-1----:R-:W-:-:S04]  /*2ad0*/  FSEL R172, R172, -INF , !P4 ;  /* 0xff800000acac7808 */ /* 0x002fc80006000000 */
[----:B------:R-:W-:-:S03]  /*2ae0*/  FMNMX.FTZ R17, R172, R17, !PT ;  /* 0x00000011ac117209 */ /* 0x000fc60007810000 */
[----:B------:R-:W1:Y:S01]  /*2af0*/  MUFU.TANH R168, R57 ;  /* 0x0000003900a87308 */ /* 0x000e620000002400 */
[----:B--2---:R-:W-:Y:S02]  /*2b00*/  FSEL R163, R163, -INF , !P2 ;  /* 0xff800000a3a37808 */ /* 0x004fe40005000000 */
[----:B------:R-:W-:Y:S02]  /*2b10*/  ISETP.GE.AND P2, PT, R91, R90, PT ;  /* 0x0000005a5b00720c */ /* 0x000fe40003f46270 */
[----:B------:R-:W-:-:S03]  /*2b20*/  FMNMX.FTZ R18, R163, R16, !PT ;  /* 0x00000010a3127209 */ /* 0x000fc60007810000 */
[----:B------:R-:W2:Y:S01]  /*2b30*/  MUFU.TANH R177, R66 ;  /* 0x0000004200b17308 */ /* 0x000ea20000002400 */
[----:B---3--:R-:W-:-:S04]  /*2b40*/  FSEL R170, R170, -INF , !P3 ;  /* 0xff800000aaaa7808 */ /* 0x008fc80005800000 */
[----:B------:R-:W-:-:S03]  /*2b50*/  FMNMX.FTZ R17, R170, R17, !PT ;  /* 0x00000011aa117209 */ /* 0x000fc60007810000 */
[----:B------:R3:W4:Y:S01]  /*2b60*/  MUFU.TANH R169, R67 ;  /* 0x0000004300a97308 */ /* 0x0007220000002400 */
[----:B-1----:R-:W-:-:S04]  /*2b70*/  FSEL R168, R168, -INF , !P2 ;  /* 0xff800000a8a87808 */ /* 0x002fc80005000000 */
[----:B------:R-:W-:-:S03]  /*2b80*/  FMNMX.FTZ R16, R168, R17, !PT ;  /* 0x00000011a8107209 */ /* 0x000fc60007810000 */
[----:B------:R3:W1:Y:S01]  /*2b90*/  MUFU.TANH R173, R62 ;  /* 0x0000003e00ad7308 */ /* 0x0006620000002400 */
[----:B--2---:R-:W-:-:S07]  /*2ba0*/  FSEL R177, R177, -INF , !P1 ;  /* 0xff800000b1b17808 */ /* 0x004fce0004800000 */
[----:B------:R3:W2:Y:S08]  /*2bb0*/  MUFU.TANH R171, R63 ;  /* 0x0000003f00ab7308 */ /* 0x0006b00000002400 */
[----:B------:R3:W1:Y:S01]  /*2bc0*/  MUFU.TANH R167, R58 ;  /* 0x0000003a00a77308 */ /* 0x0006620000002400 */
[----:B------:R-:W-:Y:S06]  /*2bd0*/  BAR.SYNC.DEFER_BLOCKING 0x0 ;  /* 0x0000000000007b1d */ /* 0x000fec0000010000 */
[----:B----4-:R-:W-:Y:S05]  /*2be0*/  @!P0 BRA `(.L_x_40) ;  /* 0x0000000000548947 */ /* 0x010fea0003800000 */
[----:B------:R-:W-:Y:S01]  /*2bf0*/  LEA.HI.SX32 R27, R2, 0xfffffffe, 0x1a ;  /* 0xfffffffe021b7811 */ /* 0x000fe200078fd2ff */
[----:B------:R-:W-:-:S03]  /*2c00*/  ULDC.64 UR6, c[0x0][0x218] ;  /* 0x0000860000067ab9 */ /* 0x000fc60000000a00 */
[----:B------:R-:W-:Y:S01]  /*2c10*/  SHF.R.S32.HI R19, RZ, 0x1f, R27 ;  /* 0x0000001fff137819 */ /* 0x000fe2000001141b */
[----:B------:R-:W-:Y:S02]  /*2c20*/  IMAD R17, R209, R27, RZ ;  /* 0x0000001bd1117224 */ /* 0x000fe400078e02ff */
[----:B------:R-:W-:-:S04]  /*2c30*/  IMAD.WIDE.U32 R26, R27, R210, R220 ;  /* 0x000000d21b1a7225 */ /* 0x000fc800078e00dc */
[----:B------:R-:W-:Y:S01]  /*2c40*/  IMAD R17, R19, R210, R17 ;  /* 0x000000d213117224 */ /* 0x000fe200078e0211 */
[----:B------:R-:W-:-:S03]  /*2c50*/  LEA R28, P1, R26, UR6, 0x1 ;  /* 0x000000061a1c7c11 */ /* 0x000fc6000f8208ff */
[----:B------:R-:W-:-:S05]  /*2c60*/  IMAD.IADD R17, R27, 0x1, R17 ;  /* 0x000000011b117824 */ /* 0x000fca00078e0211 */
[----:B------:R-:W-:Y:S02]  /*2c70*/  LEA.HI.X R29, R26, UR7, R17, 0x1, P1 ;  /* 0x000000071a1d7c11 */ /* 0x000fe400088f0c11 */
[----:B------:R-:W-:-:S03]  /*2c80*/  LEA R26, P1, R6, R28, 0x1 ;  /* 0x0000001c061a7211 */ /* 0x000fc600078208ff */
[----:B------:R-:W-:Y:S01]  /*2c90*/  @!PT LDS RZ, [RZ] ;  /* 0x00000000fffff984 */ /* 0x000fe20000000800 */
[----:B------:R-:W-:Y:S01]  /*2ca0*/  @!PT LDS RZ, [RZ] ;  /* 0x00000000fffff984 */ /* 0x000fe20000000800 */
[----:B------:R-:W-:Y:S01]  /*2cb0*/  @!PT LDS RZ, [RZ] ;  /* 0x00000000fffff984 */ /* 0x000fe20000000800 */
[----:B------:R4:W-:Y:S01]  /*2cc0*/  LDGSTS.E.BYPASS.LTC128B.128 [R213+0xc000], desc[UR14][R28.64] ;  /* 0x0c0000001cd57fae */ /* 0x0009e2000b901d4e */
[----:B------:R-:W-:-:S03]  /*2cd0*/  LEA.HI.X R27, R6, R29, R3, 0x1, P1 ;  /* 0x0000001d061b7211 */ /* 0x000fc600008f0c03 */
[----:B------:R4:W-:Y:S04]  /*2ce0*/  LDGSTS.E.BYPASS.LTC128B.128 [R213+0xe000], desc[UR14][R28.64+0x80] ;  /* 0x0e0000801cd57fae */ /* 0x0009e8000b901d4e */
[----:B------:R4:W-:Y:S04]  /*2cf0*/  LDGSTS.E.BYPASS.LTC128B.128 [R213+0x10000], desc[UR14][R28.64+0x100] ;  /* 0x100001001cd57fae */ /* 0x0009e8000b901d4e */
[----:B------:R4:W-:Y:S04]  /*2d00*/  LDGSTS.E.BYPASS.LTC128B.128 [R213+0xd000], desc[UR14][R26.64] ;  /* 0x0d0000001ad57fae */ /* 0x0009e8000b901d4e */
[----:B------:R4:W-:Y:S04]  /*2d10*/  LDGSTS.E.BYPASS.LTC128B.128 [R213+0xf000], desc[UR14][R26.64+0x80] ;  /* 0x0f0000801ad57fae */ /* 0x0009e8000b901d4e */
[----:B------:R4:W-:Y:S04]  /*2d20*/  LDGSTS.E.BYPASS.LTC128B.128 [R213+0x11000], desc[UR14][R26.64+0x100] ;  /* 0x110001001ad57fae */ /* 0x0009e8000b901d4e */
[----:B------:R-:W0:Y:S02]  /*2d30*/  LDGDEPBAR ;  /* 0x00000000000079af */ /* 0x000e240000000000 */
.L_x_40:
[----:B------:R-:W5:Y:S01]  /*2d40*/  MUFU.TANH R59, R59 ;  /* 0x0000003b003b7308 */ /* 0x000f620000002400 */
[----:B------:R-:W-:Y:S01]  /*2d50*/  FSEL R169, R169, -INF , !P6 ;  /* 0xff800000a9a97808 */ /* 0x000fe20007000000 */
[----:B------:R-:W3:Y:S01]  /*2d60*/  SHFL.BFLY PT, R3, R16, 0x2, 0x1f ;  /* 0x0c401f0010037f89 */ /* 0x000ee200000e0000 */
[----:B------:R-:W-:Y:S01]  /*2d70*/  FMNMX.FTZ R6, R177, R18, !PT ;  /* 0x00000012b1067209 */ /* 0x000fe20007810000 */
[----:B------:R-:W-:Y:S01]  /*2d80*/  ULDC UR5, c[0x0][0x2ec] ;  /* 0x0000bb0000057ab9 */ /* 0x000fe20000000800 */
[----:B-1----:R-:W-:Y:S02]  /*2d90*/  FSEL R173, R173, -INF , !P5 ;  /* 0xff800000adad7808 */ /* 0x002fe40006800000 */
[----:B------:R-:W-:Y:S02]  /*2da0*/  FMNMX.FTZ R6, R169, R6, !PT ;  /* 0x00000006a9067209 */ /* 0x000fe40007810000 */
[----:B--2---:R-:W-:Y:S02]  /*2db0*/  FSEL R171, R171, -INF , !P4 ;  /* 0xff800000abab7808 */ /* 0x004fe40006000000 */
[----:B------:R-:W-:-:S02]  /*2dc0*/  FMNMX.FTZ R6, R173, R6, !PT ;  /* 0x00000006ad067209 */ /* 0x000fc40007810000 */
[----:B------:R-:W-:Y:S02]  /*2dd0*/  FSEL R167, R167, -INF , !P3 ;  /* 0xff800000a7a77808 */ /* 0x000fe40005800000 */
[----:B------:R-:W-:Y:S02]  /*2de0*/  FMNMX.FTZ R6, R171, R6, !PT ;  /* 0x00000006ab067209 */ /* 0x000fe40007810000 */
[----:B-----5:R-:W-:Y:S02]  /*2df0*/  FSEL R165, R59, -INF , !P2 ;  /* 0xff8000003ba57808 */ /* 0x020fe40005000000 */
[----:B------:R-:W-:Y:S02]  /*2e00*/  FMNMX.FTZ R6, R167, R6, !PT ;  /* 0x00000006a7067209 */ /* 0x000fe40007810000 */
[----:B------:R-:W-:Y:S02]  /*2e10*/  IADD3 R200, R89, R4, RZ ;  /* 0x0000000459c87210 */ /* 0x000fe40007ffe0ff */
[----:B------:R-:W-:-:S02]  /*2e20*/  FMNMX.FTZ R17, R165, R6, !PT ;  /* 0x00000006a5117209 */ /* 0x000fc40007810000 */
[----:B------:R-:W-:Y:S02]  /*2e30*/  LEA R200, R200, UR4, 0x1 ;  /* 0x00000004c8c87c11 */ /* 0x000fe4000f8e08ff */
[----:B---3--:R-:W-:Y:S01]  /*2e40*/  FMNMX.FTZ R19, R16, R3, !PT ;  /* 0x0000000310137209 */ /* 0x008fe20007810000 */
[----:B------:R-:W1:Y:S01]  /*2e50*/  SHFL.BFLY PT, R6, R17, 0x2, 0x1f ;  /* 0x0c401f0011067f89 */ /* 0x000e6200000e0000 */
[-C--:B------:R-:W-:Y:S02]  /*2e60*/  LEA R198, R7, R200.reuse, 0x1 ;  /* 0x000000c807c67211 */ /* 0x080fe400078e08ff */
[C---:B------:R-:W-:Y:S01]  /*2e70*/  LEA R197, R5.reuse, R200, 0x1 ;  /* 0x000000c805c57211 */ /* 0x040fe200078e08ff */
[----:B------:R-:W2:Y:S01]  /*2e80*/  SHFL.BFLY PT, R132, R19, 0x1, 0x1f ;  /* 0x0c201f0013847f89 */ /* 0x000ea200000e0000 */
[----:B------:R-:W-:Y:S02]  /*2e90*/  LEA R196, R5, R198, 0x1 ;  /* 0x000000c605c47211 */ /* 0x000fe400078e08ff */
[C---:B------:R-:W-:Y:S01]  /*2ea0*/  IADD3 R195, R203.reuse, 0x800, RZ ;  /* 0x00000800cbc37810 */ /* 0x040fe20007ffe0ff */
[----:B------:R-:W-:Y:S01]  /*2eb0*/  LDSM.16.MT88.4 R124, [R200+0x12000] ;  /* 0x01200000c87c783b */ /* 0x000fe20000004200 */
        /* <DEDUP_REMOVED lines=10> */
[----:B------:R-:W-:Y:S01]  /*2f60*/  IADD3 R186, R203, 0x4800, RZ ;  /* 0x00004800cbba7810 */ /* 0x000fe20007ffe0ff */
[----:B------:R-:W-:Y:S01]  /*2f70*/  LDSM.16.MT88.4 R40, [R200+0x14000] ;  /* 0x01400000c828783b */ /* 0x000fe20000004200 */
[----:B-1----:R-:W-:Y:S02]  /*2f80*/  FMNMX.FTZ R6, R17, R6, !PT ;  /* 0x0000000611067209 */ /* 0x002fe40007810000 */
[----:B------:R-:W-:Y:S01]  /*2f90*/  IADD3 R185, R203, 0x5000, RZ ;  /* 0x00005000cbb97810 */ /* 0x000fe20007ffe0ff */
[----:B------:R-:W-:Y:S01]  /*2fa0*/  LDSM.16.MT88.4 R48, [R198+0x14000] ;  /* 0x01400000c630783b */ /* 0x000fe20000004200 */
[----:B--2---:R-:W-:Y:S02]  /*2fb0*/  FMNMX.FTZ R132, R19, R132, !PT ;  /* 0x0000008413847209 */ /* 0x004fe40007810000 */
[----:B------:R-:W-:Y:S01]  /*2fc0*/  IADD3 R184, R203, 0x5800, RZ ;  /* 0x00005800cbb87810 */ /* 0x000fe20007ffe0ff */
[----:B------:R-:W1:Y:S01]  /*2fd0*/  SHFL.BFLY PT, R3, R6, 0x1, 0x1f ;  /* 0x0c201f0006037f89 */ /* 0x000e6200000e0000 */
[C---:B------:R-:W-:Y:S01]  /*2fe0*/  FSETP.NEU.FTZ.AND P1, PT, R132.reuse, -INF , PT ;  /* 0xff8000008400780b */ /* 0x040fe20003f3d000 */
[----:B------:R-:W-:-:S02]  /*2ff0*/  FMUL.FTZ R175, R132, UR5 ;  /* 0x0000000584af7c20 */ /* 0x000fc40008410000 */
[----:B------:R-:W2:Y:S03]  /*3000*/  LDSM.16.MT88.4 R56, [R197+0x14000] ;  /* 0x01400000c538783b */ /* 0x000ea60000004200 */
[----:B------:R-:W-:Y:S01]  /*3010*/  FSEL R175, R175, RZ, P1 ;  /* 0x000000ffafaf7208 */ /* 0x000fe20000800000 */
[----:B------:R-:W3:Y:S04]  /*3020*/  LDSM.16.MT88.4 R64, [R196+0x14000] ;  /* 0x01400000c440783b */ /* 0x000ee80000004200 */
[----:B------:R-:W5:Y:S01]  /*3030*/  LDSM.16.MT88.4 R72, [R200+0x16000] ;  /* 0x01600000c848783b */ /* 0x000f620000004200 */
[--C-:B------:R-:W-:Y:S01]  /*3040*/  FFMA.FTZ R155, R14, UR5, -R175.reuse ;  /* 0x000000050e9b7c23 */ /* 0x100fe200080108af */
[--C-:B------:R-:W-:Y:S01]  /*3050*/  FFMA.FTZ R154, R32, UR5, -R175.reuse ;  /* 0x00000005209a7c23 */ /* 0x100fe200080108af */
[--C-:B------:R-:W-:Y:S01]  /*3060*/  FFMA.FTZ R153, R36, UR5, -R175.reuse ;  /* 0x0000000524997c23 */ /* 0x100fe200080108af */
[----:B------:R-:W5:Y:S01]  /*3070*/  LDSM.16.MT88.4 R80, [R198+0x16000] ;  /* 0x01600000c650783b */ /* 0x000f620000004200 */
[--C-:B------:R-:W-:Y:S01]  /*3080*/  FFMA.FTZ R150, R34, UR5, -R175.reuse ;  /* 0x0000000522967c23 */ /* 0x100fe200080108af */
[--C-:B------:R-:W-:Y:S01]  /*3090*/  FFMA.FTZ R144, R0, UR5, -R175.reuse ;  /* 0x0000000500907c23 */ /* 0x100fe200080108af */
[----:B------:R-:W-:Y:S01]  /*30a0*/  MUFU.EX2 R155, R155 ;  /* 0x0000009b009b7308 */ /* 0x000fe20000000800 */
[----:B------:R-:W5:Y:S01]  /*30b0*/  LDSM.16.MT88.4 R88, [R197+0x16000] ;  /* 0x01600000c558783b */ /* 0x000f620000004200 */
[--C-:B------:R-:W-:Y:S01]  /*30c0*/  FFMA.FTZ R148, R12, UR5, -R175.reuse ;  /* 0x000000050c947c23 */ /* 0x100fe200080108af */
[--C-:B------:R-:W-:Y:S01]  /*30d0*/  FFMA.FTZ R147, R8, UR5, -R175.reuse ;  /* 0x0000000508937c23 */ /* 0x100fe200080108af */
[--C-:B------:R-:W-:Y:S01]  /*30e0*/  FFMA.FTZ R145, R10, UR5, -R175.reuse ;  /* 0x000000050a917c23 */ /* 0x100fe200080108af */
[----:B-1----:R-:W-:Y:S01]  /*30f0*/  FMNMX.FTZ R3, R6, R3, !PT ;  /* 0x0000000306037209 */ /* 0x002fe20007810000 */
[----:B------:R-:W1:Y:S01]  /*3100*/  LDSM.16.MT88.4 R16, [R196+0x16000] ;  /* 0x01600000c410783b */ /* 0x000e620000004200 */
[--C-:B------:R-:W-:Y:S01]  /*3110*/  FFMA.FTZ R159, R160, UR5, -R175.reuse ;  /* 0x00000005a09f7c23 */ /* 0x100fe200080108af */
[----:B------:R-:W2:Y:S01]  /*3120*/  MUFU.EX2 R154, R154 ;  /* 0x0000009a009a7308 */ /* 0x000ea20000000800 */
[C---:B------:R-:W-:Y:S01]  /*3130*/  FSETP.NEU.FTZ.AND P1, PT, R3.reuse, -INF , PT ;  /* 0xff8000000300780b */ /* 0x040fe20003f3d000 */
[----:B------:R-:W-:Y:S01]  /*3140*/  FMUL.FTZ R166, R3, UR5 ;  /* 0x0000000503a67c20 */ /* 0x000fe20008410000 */
[----:B------:R-:W-:Y:S01]  /*3150*/  LDSM.16.MT88.4 R4, [R197+0x14800] ;  /* 0x01480000c504783b */ /* 0x000fe20000004200 */
[--C-:B------:R-:W-:Y:S01]  /*3160*/  FFMA.FTZ R158, R158, UR5, -R175.reuse ;  /* 0x000000059e9e7c23 */ /* 0x100fe200080108af */
[--C-:B------:R-:W-:Y:S01]  /*3170*/  FFMA.FTZ R160, R142, UR5, -R175.reuse ;  /* 0x000000058ea07c23 */ /* 0x100fe200080108af */
[--C-:B------:R-:W-:Y:S01]  /*3180*/  FFMA.FTZ R161, R140, UR5, -R175.reuse ;  /* 0x000000058ca17c23 */ /* 0x100fe200080108af */
[----:B------:R-:W-:Y:S01]  /*3190*/  FSEL R166, R166, RZ, P1 ;  /* 0x000000ffa6a67208 */ /* 0x000fe20000800000 */
[----:B------:R-:W-:Y:S01]  /*31a0*/  MUFU.EX2 R153, R153 ;  /* 0x0000009900997308 */ /* 0x000fe20000000800 */
[----:B----4-:R-:W-:Y:S01]  /*31b0*/  LDSM.16.MT88.4 R28, [R198+0x12800] ;  /* 0x01280000c61c783b */ /* 0x010fe20000004200 */
[--C-:B------:R-:W-:Y:S01]  /*31c0*/  FFMA.FTZ R227, R168, UR5, -R175.reuse ;  /* 0x00000005a8e37c23 */ /* 0x100fe200080108af */
[--C-:B------:R-:W-:Y:S01]  /*31d0*/  FFMA.FTZ R174, R174, UR5, -R175.reuse ;  /* 0x00000005aeae7c23 */ /* 0x100fe200080108af */
[--C-:B------:R-:W-:Y:S01]  /*31e0*/  FFMA.FTZ R156, R33, UR5, -R166.reuse ;  /* 0x00000005219c7c23 */ /* 0x100fe200080108a6 */
[--C-:B------:R-:W-:Y:S01]  /*31f0*/  FFMA.FTZ R157, R23, UR5, -R166.reuse ;  /* 0x00000005179d7c23 */ /* 0x100fe200080108a6 */
[--C-:B------:R-:W-:Y:S01]  /*3200*/  FFMA.FTZ R152, R21, UR5, -R166.reuse ;  /* 0x0000000515987c23 */ /* 0x100fe200080108a6 */
[--C-:B------:R-:W-:Y:S01]  /*3210*/  FFMA.FTZ R151, R25, UR5, -R166.reuse ;  /* 0x0000000519977c23 */ /* 0x100fe200080108a6 */
[----:B------:R-:W4:Y:S01]  /*3220*/  MUFU.EX2 R150, R150 ;  /* 0x0000009600967308 */ /* 0x000f220000000800 */
[----:B--2---:R-:W-:Y:S01]  /*3230*/  F2FP.BF16.F32.PACK_AB R96, R154, R155 ;  /* 0x0000009b9a60723e */ /* 0x004fe200000010ff */
[--C-:B------:R-:W-:Y:S01]  /*3240*/  FFMA.FTZ R149, R15, UR5, -R166.reuse ;  /* 0x000000050f957c23 */ /* 0x100fe200080108a6 */
[--C-:B------:R-:W-:Y:S01]  /*3250*/  FFMA.FTZ R146, R13, UR5, -R166.reuse ;  /* 0x000000050d927c23 */ /* 0x100fe200080108a6 */
[--C-:B------:R-:W-:Y:S01]  /*3260*/  FFMA.FTZ R133, R11, UR5, -R166.reuse ;  /* 0x000000050b857c23 */ /* 0x100fe200080108a6 */
[--C-:B------:R-:W-:Y:S01]  /*3270*/  FFMA.FTZ R0, R9, UR5, -R166.reuse ;  /* 0x0000000509007c23 */ /* 0x100fe200080108a6 */
[----:B------:R-:W2:Y:S01]  /*3280*/  LDSM.16.MT88.4 R12, [R197+0x12800] ;  /* 0x01280000c50c783b */ /* 0x000ea20000004200 */
[--C-:B------:R-:W-:Y:S01]  /*3290*/  FFMA.FTZ R162, R179, UR5, -R166.reuse ;  /* 0x00000005b3a27c23 */ /* 0x100fe200080108a6 */
[----:B------:R-:W-:Y:S01]  /*32a0*/  MUFU.EX2 R156, R156 ;  /* 0x0000009c009c7308 */ /* 0x000fe20000000800 */
[--C-:B------:R-:W-:Y:S01]  /*32b0*/  FFMA.FTZ R163, R163, UR5, -R166.reuse ;  /* 0x00000005a3a37c23 */ /* 0x100fe200080108a6 */
[----:B------:R-:W2:Y:S01]  /*32c0*/  LDSM.16.MT88.4 R8, [R198+0x14800] ;  /* 0x01480000c608783b */ /* 0x000ea20000004200 */
[--C-:B------:R-:W-:Y:S01]  /*32d0*/  FFMA.FTZ R164, R177, UR5, -R166.reuse ;  /* 0x00000005b1a47c23 */ /* 0x100fe200080108a6 */
[--C-:B------:R-:W-:Y:S01]  /*32e0*/  FFMA.FTZ R169, R169, UR5, -R166.reuse ;  /* 0x00000005a9a97c23 */ /* 0x100fe200080108a6 */
[--C-:B------:R-:W-:Y:S01]  /*32f0*/  FFMA.FTZ R168, R173, UR5, -R166.reuse ;  /* 0x00000005ada87c23 */ /* 0x100fe200080108a6 */
[----:B------:R-:W-:Y:S01]  /*3300*/  LDSM.16.MT88.4 R24, [R196+0x12800] ;  /* 0x01280000c418783b */ /* 0x000fe20000004200 */
[--C-:B------:R-:W-:Y:S01]  /*3310*/  FFMA.FTZ R171, R171, UR5, -R166.reuse ;  /* 0x00000005abab7c23 */ /* 0x100fe200080108a6 */
[----:B------:R-:W3:Y:S01]  /*3320*/  MUFU.EX2 R157, R157 ;  /* 0x0000009d009d7308 */ /* 0x000ee20000000800 */
[----:B----4-:R-:W-:Y:S01]  /*3330*/  F2FP.BF16.F32.PACK_AB R98, R150, R153 ;  /* 0x000000999662723e */ /* 0x010fe200000010ff */
[----:B------:R-:W-:Y:S01]  /*3340*/  LDSM.16.MT88.4 R20, [R200+0x14800] ;  /* 0x01480000c814783b */ /* 0x000fe20000004200 */
[--C-:B------:R-:W-:Y:S01]  /*3350*/  FFMA.FTZ R167, R167, UR5, -R166.reuse ;  /* 0x00000005a7a77c23 */ /* 0x100fe200080108a6 */
[--C-:B------:R-:W-:Y:S01]  /*3360*/  FFMA.FTZ R177, R172, UR5, -R175.reuse ;  /* 0x00000005acb17c23 */ /* 0x100fe200080108af */
[----:B------:R-:W-:Y:S01]  /*3370*/  FFMA.FTZ R170, R170, UR5, -R175 ;  /* 0x00000005aaaa7c23 */ /* 0x000fe200080108af */
[----:B------:R-:W-:Y:S01]  /*3380*/  LDSM.16.MT88.4 R32, [R200+0x12800] ;  /* 0x01280000c820783b */ /* 0x000fe20000004200 */
[----:B------:R-:W-:Y:S01]  /*3390*/  FFMA.FTZ R166, R165, UR5, -R166 ;  /* 0x00000005a5a67c23 */ /* 0x000fe200080108a6 */
[----:B------:R-:W-:Y:S01]  /*33a0*/  MUFU.EX2 R152, R152 ;  /* 0x0000009800987308 */ /* 0x000fe20000000800 */
[----:B------:R-:W-:Y:S01]  /*33b0*/  FADD.FTZ R154, R155, R154 ;  /* 0x0000009a9b9a7221 */ /* 0x000fe20000010000 */
[----:B------:R-:W-:Y:S03]  /*33c0*/  LDSM.16.MT88.4 R140, [R196+0x16800] ;  /* 0x01680000c48c783b */ /* 0x000fe60000004200 */
[----:B------:R-:W-:-:S03]  /*33d0*/  FADD.FTZ R153, R153, R154 ;  /* 0x0000009a99997221 */ /* 0x000fc60000010000 */
[----:B------:R-:W4:Y:S01]  /*33e0*/  MUFU.EX2 R151, R151 ;  /* 0x0000009700977308 */ /* 0x000f220000000800 */
[----:B---3--:R-:W-:Y:S01]  /*33f0*/  F2FP.BF16.F32.PACK_AB R97, R157, R156 ;  /* 0x0000009c9d61723e */ /* 0x008fe200000010ff */
[----:B------:R-:W-:Y:S01]  /*3400*/  FADD.FTZ R157, R156, R157 ;  /* 0x0000009d9c9d7221 */ /* 0x000fe20000010000 */
[----:B------:R-:W-:-:S05]  /*3410*/  FADD.FTZ R153, R150, R153 ;  /* 0x0000009996997221 */ /* 0x000fca0000010000 */
[----:B------:R-:W-:Y:S08]  /*3420*/  MUFU.EX2 R148, R148 ;  /* 0x0000009400947308 */ /* 0x000ff00000000800 */
[----:B------:R-:W3:Y:S01]  /*3430*/  MUFU.EX2 R147, R147 ;  /* 0x0000009300937308 */ /* 0x000ee20000000800 */
[----:B----4-:R-:W-:Y:S01]  /*3440*/  F2FP.BF16.F32.PACK_AB R99, R151, R152 ;  /* 0x000000989763723e */ /* 0x010fe200000010ff */
[----:B------:R-:W-:-:S04]  /*3450*/  FADD.FTZ R152, R152, R157 ;  /* 0x0000009d98987221 */ /* 0x000fc80000010000 */
[----:B------:R-:W-:Y:S02]  /*3460*/  FADD.FTZ R152, R151, R152 ;  /* 0x0000009897987221 */ /* 0x000fe40000010000 */
[C---:B------:R-:W-:Y:S01]  /*3470*/  HMMA.16816.F32.BF16 R128, R96.reuse, R124, RZ ;  /* 0x0000007c6080723c */ /* 0x040fe200000418ff */
[----:B------:R-:W-:Y:S05]  /*3480*/  MUFU.EX2 R145, R145 ;  /* 0x0000009100917308 */ /* 0x000fea0000000800 */
[C---:B------:R-:W-:Y:S03]  /*3490*/  HMMA.16816.F32.BF16 R120, R96.reuse, R116, RZ ;  /* 0x000000746078723c */ /* 0x040fe600000418ff */
[----:B------:R-:W4:Y:S01]  /*34a0*/  MUFU.EX2 R144, R144 ;  /* 0x0000009000907308 */ /* 0x000f220000000800 */
[C---:B---3--:R-:W-:Y:S01]  /*34b0*/  F2FP.BF16.F32.PACK_AB R136, R147.reuse, R148 ;  /* 0x000000949388723e */ /* 0x048fe200000010ff */
[----:B------:R-:W-:Y:S01]  /*34c0*/  FADD.FTZ R148, R148, R153 ;  /* 0x0000009994947221 */ /* 0x000fe20000010000 */
[----:B------:R-:W-:Y:S03]  /*34d0*/  HMMA.16816.F32.BF16 R112, R96, R108, RZ ;  /* 0x0000006c6070723c */ /* 0x000fe600000418ff */
[----:B------:R-:W-:-:S02]  /*34e0*/  FADD.FTZ R148, R147, R148 ;  /* 0x0000009493947221 */ /* 0x000fc40000010000 */
[----:B------:R-:W-:Y:S01]  /*34f0*/  MUFU.EX2 R149, R149 ;  /* 0x0000009500957308 */ /* 0x000fe20000000800 */
[C---:B------:R-:W-:Y:S06]  /*3500*/  HMMA.16816.F32.BF16 R104, R96.reuse, R100, RZ ;  /* 0x000000646068723c */ /* 0x040fec00000418ff */
[----:B------:R-:W-:Y:S01]  /*3510*/  HMMA.16816.F32.BF16 R36, R96, R40, RZ ;  /* 0x000000286024723c */ /* 0x000fe200000418ff */
[----:B------:R-:W3:Y:S01]  /*3520*/  MUFU.EX2 R146, R146 ;  /* 0x0000009200927308 */ /* 0x000ee20000000800 */
[----:B----4-:R-:W-:-:S04]  /*3530*/  F2FP.BF16.F32.PACK_AB R138, R144, R145 ;  /* 0x00000091908a723e */ /* 0x010fc800000010ff */
[C---:B------:R-:W-:Y:S03]  /*3540*/  HMMA.16816.F32.BF16 R44, R96.reuse, R48, RZ ;  /* 0x00000030602c723c */ /* 0x040fe600000418ff */
[----:B------:R-:W-:Y:S03]  /*3550*/  MUFU.EX2 R133, R133 ;  /* 0x0000008500857308 */ /* 0x000fe60000000800 */
[C---:B------:R-:W-:Y:S05]  /*3560*/  HMMA.16816.F32.BF16 R52, R96.reuse, R56, RZ ;  /* 0x000000386034723c */ /* 0x040fea00000418ff */
[----:B------:R-:W4:Y:S01]  /*3570*/  MUFU.EX2 R0, R0 ;  /* 0x0000000000007308 */ /* 0x000f220000000800 */
[----:B------:R-:W-:Y:S01]  /*3580*/  HMMA.16816.F32.BF16 R60, R96, R64, RZ ;  /* 0x00000040603c723c */ /* 0x000fe200000418ff */
[----:B---3--:R-:W-:Y:S01]  /*3590*/  F2FP.BF16.F32.PACK_AB R137, R146, R149 ;  /* 0x000000959289723e */ /* 0x008fe200000010ff */
[----:B------:R-:W-:-:S04]  /*35a0*/  FADD.FTZ R149, R149, R152 ;  /* 0x0000009895957221 */ /* 0x000fc80000010000 */
[----:B-----5:R-:W-:Y:S01]  /*35b0*/  HMMA.16816.F32.BF16 R68, R96, R72, RZ ;  /* 0x000000486044723c */ /* 0x020fe200000418ff */
[----:B------:R-:W-:Y:S01]  /*35c0*/  MUFU.EX2 R158, R158 ;  /* 0x0000009e009e7308 */ /* 0x000fe20000000800 */
[----:B------:R-:W-:-:S04]  /*35d0*/  FADD.FTZ R146, R146, R149 ;  /* 0x0000009592927221 */ /* 0x000fc80000010000 */
[C---:B------:R-:W-:Y:S03]  /*35e0*/  HMMA.16816.F32.BF16 R76, R96.reuse, R80, RZ ;  /* 0x00000050604c723c */ /* 0x040fe600000418ff */
[----:B------:R-:W3:Y:S01]  /*35f0*/  MUFU.EX2 R159, R159 ;  /* 0x0000009f009f7308 */ /* 0x000ee20000000800 */
[----:B----4-:R-:W-:Y:S02]  /*3600*/  F2FP.BF16.F32.PACK_AB R139, R0, R133 ;  /* 0x00000085008b723e */ /* 0x010fe400000010ff */
        /* <DEDUP_REMOVED lines=8> */
[----:B------:R-:W4:Y:S01]  /*3690*/  MUFU.EX2 R163, R163 ;  /* 0x000000a300a37308 */ /* 0x000f220000000800 */
        /* <DEDUP_REMOVED lines=24> */
[----:B------:R-:W3:Y:S05]  /*3820*/  LDSM.16.MT88.4 R8, [R198+0x16800] ;  /* 0x01680000c608783b */ /* 0x000eea0000004200 */
[C---:B------:R-:W-:Y:S01]  /*3830*/  HMMA.16816.F32.BF16 R52, R136.reuse, R4, R52 ;  /* 0x000000048834723c */ /* 0x040fe20000041834 */
[----:B------:R-:W5:Y:S05]  /*3840*/  MUFU.EX2 R166, R166 ;  /* 0x000000a600a67308 */ /* 0x000f6a0000000800 */
[C---:B------:R-:W-:Y:S01]  /*3850*/  HMMA.16816.F32.BF16 R56, R136.reuse, R6, R56 ;  /* 0x000000068838723c */ /* 0x040fe20000041838 */
[----:B------:R-:W4:Y:S05]  /*3860*/  LDSM.16.MT88.4 R4, [R197+0x16800] ;  /* 0x01680000c504783b */ /* 0x000f2a0000004200 */
        /* <DEDUP_REMOVED lines=15> */
[C---:B----4-:R-:W-:Y:S06]  /*3960*/  HMMA.16816.F32.BF16 R84, R136.reuse, R4, R84 ;  /* 0x000000048854723c */ /* 0x050fec0000041854 */
        /* <DEDUP_REMOVED lines=13> */
[----:B------:R-:W4:Y:S05]  /*3a40*/  LDSM.16.MT88.4 R28, [R196+0x13000] ;  /* 0x01300000c41c783b */ /* 0x000f2a0000004200 */
        /* <DEDUP_REMOVED lines=9> */
[C---:B---3--:R-:W-:Y:S06]  /*3ae0*/  HMMA.16816.F32.BF16 R52, R4.reuse, R8, R52 ;  /* 0x000000080434723c */ /* 0x048fec0000041834 */
[C---:B------:R-:W-:Y:S01]  /*3af0*/  HMMA.16816.F32.BF16 R56, R4.reuse, R10, R56 ;  /* 0x0000000a0438723c */ /* 0x040fe20000041838 */
[----:B------:R-:W3:Y:S05]  /*3b00*/  LDSM.16.MT88.4 R8, [R197+0x17000] ;  /* 0x01700000c508783b */ /* 0x000eea0000004200 */
        /* <DEDUP_REMOVED lines=10> */
[C---:B----4-:R-:W-:Y:S06]  /*3bb0*/  HMMA.16816.F32.BF16 R104, R4.reuse, R28, R104 ;  /* 0x0000001c0468723c */ /* 0x050fec0000041868 */
        /* <DEDUP_REMOVED lines=73> */
[----:B------:R-:W-:Y:S01]  /*4050*/  ULDC UR4, c[0x0][0x2ec] ;  /* 0x0000bb0000047ab9 */ /* 0x000fe20000000800 */
[----:B------:R-:W-:Y:S01]  /*4060*/  ULDC.64 UR12, c[0x0][0x250] ;  /* 0x00009400000c7ab9 */ /* 0x000fe20000000a00 */
[----:B------:R-:W-:Y:S01]  /*4070*/  ULDC.64 UR6, c[0x0][0x218] ;  /* 0x0000860000067ab9 */ /* 0x000fe20000000a00 */
[----:B------:R-:W-:Y:S01]  /*4080*/  ULDC.64 UR8, c[0x0][0x248] ;  /* 0x0000920000087ab9 */ /* 0x000fe20000000a00 */
[----:B------:R-:W-:Y:S01]  /*4090*/  ULDC.64 UR10, c[0x0][0x220] ;  /* 0x00008800000a7ab9 */ /* 0x000fe20000000a00 */
[----:B------:R-:W-:Y:S05]  /*40a0*/  BRA `(.L_x_42) ;  /* 0x00000000005c7947 */ /* 0x000fea0003800000 */
.L_x_44:
        /* <DEDUP_REMOVED lines=23> */
.L_x_42:
        /* <DEDUP_REMOVED lines=17> */
[----:B------:R-:W-:Y:S03]  /*4330*/  ISETP.GT.AND P0, PT, R223, RZ, PT ;  /* 0x000000ffdf00720c */ /* 0x000fe60003f04270 */
[----:B------:R-:W-:Y:S05]  /*4340*/  LDGSTS.E.BYPASS.LTC128B.128 [R213+0x14000], desc[UR14][R228.64+0x80] ;  /* 0x14000080e4d57fae */ /* 0x000fea000b901d4e */
[----:B------:R-:W-:Y:S05]  /*4350*/  LDGSTS.E.BYPASS.LTC128B.128 [R213+0x16000], desc[UR14][R228.64+0x100] ;  /* 0x16000100e4d57fae */ /* 0x000fea000b901d4e */
[----:B------:R-:W-:Y:S05]  /*4360*/  LDGSTS.E.BYPASS.LTC128B.128 [R213+0x13000], desc[UR14][R132.64] ;  /* 0x1300000084d57fae */ /* 0x000fea000b901d4e */
[----:B------:R-:W-:Y:S05]  /*4370*/  LDGSTS.E.BYPASS.LTC128B.128 [R213+0x15000], desc[UR14][R132.64+0x80] ;  /* 0x1500008084d57fae */ /* 0x000fea000b901d4e */
[----:B------:R1:W-:Y:S05]  /*4380*/  LDGSTS.E.BYPASS.LTC128B.128 [R213+0x17000], desc[UR14][R132.64+0x100] ;  /* 0x1700010084d57fae */ /* 0x0003ea000b901d4e */
[----:B------:R-:W-:Y:S05]  /*4390*/  LDSM.16.M88.4 R136, [R206] ;  /* 0x00000000ce88783b */ /* 0x000fea0000000200 */
[----:B------:R-:W2:Y:S05]  /*43a0*/  LDSM.16.M88.4 R140, [R205+0xc000] ;  /* 0x00c00000cd8c783b */ /* 0x000eaa0000000200 */
[----:B------:R-:W3:Y:S05]  /*43b0*/  LDSM.16.M88.4 R144, [R205+0xc800] ;  /* 0x00c80000cd90783b */ /* 0x000eea0000000200 */
[----:B------:R-:W4:Y:S05]  /*43c0*/  LDSM.16.M88.4 R148, [R205+0xd000] ;  /* 0x00d00000cd94783b */ /* 0x000f2a0000000200 */
[----:B------:R-:W5:Y:S05]  /*43d0*/  LDSM.16.M88.4 R152, [R205+0xd800] ;  /* 0x00d80000cd98783b */ /* 0x000f6a0000000200 */
[----:B------:R-:W0:Y:S05]  /*43e0*/  LDGDEPBAR ;  /* 0x00000000000079af */ /* 0x000e2a0000000000 */
[----:B------:R-:W-:Y:S05]  /*43f0*/  LDSM.16.M88.4 R156, [R204] ;  /* 0x00000000cc9c783b */ /* 0x000fea0000000200 */
[----:B------:R-:W1:Y:S05]  /*4400*/  LDSM.16.M88.4 R160, [R203] ;  /* 0x00000000cba0783b */ /* 0x000e6a0000000200 */
[----:B------:R-:W1:Y:S05]  /*4410*/  LDSM.16.M88.4 R164, [R195] ;  /* 0x00000000c3a4783b */ /* 0x000e6a0000000200 */
[----:B------:R-:W1:Y:S01]  /*4420*/  LDSM.16.M88.4 R168, [R194] ;  /* 0x00000000c2a8783b */ /* 0x000e620000000200 */
[C---:B--2---:R-:W-:Y:S04]  /*4430*/  HMMA.16816.F32.BF16 R4, R136.reuse, R140, RZ ;  /* 0x0000008c8804723c */ /* 0x044fe800000418ff */
[----:B------:R-:W2:Y:S02]  /*4440*/  LDSM.16.M88.4 R172, [R193] ;  /* 0x00000000c1ac783b */ /* 0x000ea40000000200 */
[C---:B------:R-:W-:Y:S03]  /*4450*/  HMMA.16816.F32.BF16 R8, R136.reuse, R142, RZ ;  /* 0x0000008e8808723c */ /* 0x040fe600000418ff */
[----:B------:R-:W-:Y:S03]  /*4460*/  LDSM.16.M88.4 R176, [R202] ;  /* 0x00000000cab0783b */ /* 0x000fe60000000200 */
[C---:B---3--:R-:W-:Y:S02]  /*4470*/  HMMA.16816.F32.BF16 R12, R136.reuse, R144, RZ ;  /* 0x00000090880c723c */ /* 0x048fe400000418ff */
[----:B------:R-:W3:Y:S04]  /*4480*/  LDSM.16.M88.4 R180, [R199+0xc000] ;  /* 0x00c00000c7b4783b */ /* 0x000ee80000000200 */
[C---:B------:R-:W-:Y:S01]  /*4490*/  HMMA.16816.F32.BF16 R16, R136.reuse, R146, RZ ;  /* 0x000000928810723c */ /* 0x040fe200000418ff */
[----:B------:R-:W-:Y:S05]  /*44a0*/  LDSM.16.M88.4 R140, [R199+0xd000] ;  /* 0x00d00000c78c783b */ /* 0x000fea0000000200 */
[C---:B----4-:R-:W-:Y:S01]  /*44b0*/  HMMA.16816.F32.BF16 R20, R136.reuse, R148, RZ ;  /* 0x000000948814723c */ /* 0x050fe200000418ff */
[----:B------:R-:W-:Y:S05]  /*44c0*/  LDSM.16.M88.4 R144, [R199+0xd800] ;  /* 0x00d80000c790783b */ /* 0x000fea0000000200 */
[C---:B------:R-:W-:Y:S01]  /*44d0*/  HMMA.16816.F32.BF16 R24, R136.reuse, R150, RZ ;  /* 0x000000968818723c */ /* 0x040fe200000418ff */
[----:B------:R-:W-:Y:S05]  /*44e0*/  LDSM.16.M88.4 R148, [R201] ;  /* 0x00000000c994783b */ /* 0x000fea0000000200 */
[C---:B-----5:R-:W-:Y:S06]  /*44f0*/  HMMA.16816.F32.BF16 R28, R136.reuse, R152, RZ ;  /* 0x00000098881c723c */ /* 0x060fec00000418ff */
[----:B------:R-:W-:Y:S01]  /*4500*/  HMMA.16816.F32.BF16 R32, R136, R154, RZ ;  /* 0x0000009a8820723c */ /* 0x000fe200000418ff */
[----:B------:R-:W4:Y:S05]  /*4510*/  LDSM.16.M88.4 R136, [R199+0xc800] ;  /* 0x00c80000c788783b */ /* 0x000f2a0000000200 */
[C---:B-1----:R-:W-:Y:S01]  /*4520*/  HMMA.16816.F32.BF16 R4, R156.reuse, R160, R4 ;  /* 0x000000a09c04723c */ /* 0x042fe20000041804 */
[----:B------:R-:W1:Y:S05]  /*4530*/  LDSM.16.M88.4 R152, [R192] ;  /* 0x00000000c098783b */ /* 0x000e6a0000000200 */
[C---:B------:R-:W-:Y:S01]  /*4540*/  HMMA.16816.F32.BF16 R8, R156.reuse, R162, R8 ;  /* 0x000000a29c08723c */ /* 0x040fe20000041808 */
[----:B------:R-:W-:Y:S05]  /*4550*/  LDSM.16.M88.4 R160, [R192+0x1000] ;  /* 0x00100000c0a0783b */ /* 0x000fea0000000200 */
[C---:B------:R-:W-:Y:S06]  /*4560*/  HMMA.16816.F32.BF16 R12, R156.reuse, R164, R12 ;  /* 0x000000a49c0c723c */ /* 0x040fec000004180c */
[C---:B------:R-:W-:Y:S01]  /*4570*/  HMMA.16816.F32.BF16 R16, R156.reuse, R166, R16 ;  /* 0x000000a69c10723c */ /* 0x040fe20000041810 */
[----:B------:R-:W-:Y:S05]  /*4580*/  LDSM.16.M88.4 R164, [R192+0x1800] ;  /* 0x00180000c0a4783b */ /* 0x000fea0000000200 */
[C---:B------:R-:W-:Y:S06]  /*4590*/  HMMA.16816.F32.BF16 R20, R156.reuse, R168, R20 ;  /* 0x000000a89c14723c */ /* 0x040fec0000041814 */
[C---:B------:R-:W-:Y:S01]  /*45a0*/  HMMA.16816.F32.BF16 R24, R156.reuse, R170, R24 ;  /* 0x000000aa9c18723c */ /* 0x040fe20000041818 */
[----:B------:R-:W-:Y:S05]  /*45b0*/  LDSM.16.M88.4 R168, [R206+0x4000] ;  /* 0x00400000cea8783b */ /* 0x000fea0000000200 */
[C---:B--2---:R-:W-:Y:S06]  /*45c0*/  HMMA.16816.F32.BF16 R28, R156.reuse, R172, R28 ;  /* 0x000000ac9c1c723c */ /* 0x044fec000004181c */
[----:B------:R-:W-:Y:S01]  /*45d0*/  HMMA.16816.F32.BF16 R32, R156, R174, R32 ;  /* 0x000000ae9c20723c */ /* 0x000fe20000041820 */
[----:B------:R-:W2:Y:S05]  /*45e0*/  LDSM.16.M88.4 R156, [R192+0x800] ;  /* 0x00080000c09c783b */ /* 0x000eaa0000000200 */
[C---:B---3--:R-:W-:Y:S01]  /*45f0*/  HMMA.16816.F32.BF16 R4, R176.reuse, R180, R4 ;  /* 0x000000b4b004723c */ /* 0x048fe20000041804 */
[----:B------:R-:W3:Y:S05]  /*4600*/  LDSM.16.M88.4 R172, [R205+0xe000] ;  /* 0x00e00000cdac783b */ /* 0x000eea0000000200 */
[C---:B------:R-:W-:Y:S01]  /*4610*/  HMMA.16816.F32.BF16 R8, R176.reuse, R182, R8 ;  /* 0x000000b6b008723c */ /* 0x040fe20000041808 */
[----:B------:R-:W-:Y:S05]  /*4620*/  LDSM.16.M88.4 R180, [R191] ;  /* 0x00000000bfb4783b */ /* 0x000fea0000000200 */
[C---:B----4-:R-:W-:Y:S06]  /*4630*/  HMMA.16816.F32.BF16 R12, R176.reuse, R136, R12 ;  /* 0x00000088b00c723c */ /* 0x050fec000004180c */
[C---:B------:R-:W-:Y:S01]  /*4640*/  HMMA.16816.F32.BF16 R16, R176.reuse, R138, R16 ;  /* 0x0000008ab010723c */ /* 0x040fe20000041810 */
[----:B------:R-:W4:Y:S05]  /*4650*/  LDSM.16.M88.4 R136, [R205+0xe800] ;  /* 0x00e80000cd88783b */ /* 0x000f2a0000000200 */
[C---:B------:R-:W-:Y:S06]  /*4660*/  HMMA.16816.F32.BF16 R20, R176.reuse, R140, R20 ;  /* 0x0000008cb014723c */ /* 0x040fec0000041814 */
[C---:B------:R-:W-:Y:S01]  /*4670*/  HMMA.16816.F32.BF16 R24, R176.reuse, R142, R24 ;  /* 0x0000008eb018723c */ /* 0x040fe20000041818 */
[----:B------:R-:W5:Y:S05]  /*4680*/  LDSM.16.M88.4 R140, [R205+0xf000] ;  /* 0x00f00000cd8c783b */ /* 0x000f6a0000000200 */
[C---:B------:R-:W-:Y:S06]  /*4690*/  HMMA.16816.F32.BF16 R28, R176.reuse, R144, R28 ;  /* 0x00000090b01c723c */ /* 0x040fec000004181c */
[----:B------:R-:W-:Y:S01]  /*46a0*/  HMMA.16816.F32.BF16 R32, R176, R146, R32 ;  /* 0x00000092b020723c */ /* 0x000fe20000041820 */
[----:B------:R-:W5:Y:S05]  /*46b0*/  LDSM.16.M88.4 R144, [R205+0xf800] ;  /* 0x00f80000cd90783b */ /* 0x000f6a0000000200 */
[C---:B-1----:R-:W-:Y:S01]  /*46c0*/  HMMA.16816.F32.BF16 R4, R148.reuse, R152, R4 ;  /* 0x000000989404723c */ /* 0x042fe20000041804 */
[----:B------:R-:W1:Y:S05]  /*46d0*/  LDSM.16.M88.4 R176, [R204+0x4000] ;  /* 0x00400000ccb0783b */ /* 0x000e6a0000000200 */
[C---:B------:R-:W-:Y:S01]  /*46e0*/  HMMA.16816.F32.BF16 R8, R148.reuse, R154, R8 ;  /* 0x0000009a9408723c */ /* 0x040fe20000041808 */
[----:B------:R-:W-:Y:S05]  /*46f0*/  LDSM.16.M88.4 R152, [R189] ;  /* 0x00000000bd98783b */ /* 0x000fea0000000200 */
[C---:B--2---:R-:W-:Y:S06]  /*4700*/  HMMA.16816.F32.BF16 R12, R148.reuse, R156, R12 ;  /* 0x0000009c940c723c */ /* 0x044fec000004180c */
[C---:B------:R-:W-:Y:S01]  /*4710*/  HMMA.16816.F32.BF16 R16, R148.reuse, R158, R16 ;  /* 0x0000009e9410723c */ /* 0x040fe20000041810 */
[----:B------:R-:W-:Y:S05]  /*4720*/  LDSM.16.M88.4 R156, [R188] ;  /* 0x00000000bc9c783b */ /* 0x000fea0000000200 */
[C---:B------:R-:W-:Y:S06]  /*4730*/  HMMA.16816.F32.BF16 R20, R148.reuse, R160, R20 ;  /* 0x000000a09414723c */ /* 0x040fec0000041814 */
[C---:B------:R-:W-:Y:S01]  /*4740*/  HMMA.16816.F32.BF16 R24, R148.reuse, R162, R24 ;  /* 0x000000a29418723c */ /* 0x040fe20000041818 */
[----:B------:R-:W-:Y:S05]  /*4750*/  LDSM.16.M88.4 R160, [R202+0x4000] ;  /* 0x00400000caa0783b */ /* 0x000fea0000000200 */
[C---:B------:R-:W-:Y:S06]  /*4760*/  HMMA.16816.F32.BF16 R28, R148.reuse, R164, R28 ;  /* 0x000000a4941c723c */ /* 0x040fec000004181c */
[----:B------:R-:W-:Y:S01]  /*4770*/  HMMA.16816.F32.BF16 R32, R148, R166, R32 ;  /* 0x000000a69420723c */ /* 0x000fe20000041820 */
[----:B------:R-:W2:Y:S05]  /*4780*/  LDSM.16.M88.4 R148, [R190] ;  /* 0x00000000be94783b */ /* 0x000eaa0000000200 */
[C---:B---3--:R-:W-:Y:S01]  /*4790*/  HMMA.16816.F32.BF16 R4, R168.reuse, R172, R4 ;  /* 0x000000aca804723c */ /* 0x048fe20000041804 */
[----:B------:R-:W3:Y:S05]  /*47a0*/  LDSM.16.M88.4 R164, [R199+0xe000] ;  /* 0x00e00000c7a4783b */ /* 0x000eea0000000200 */
[C---:B------:R-:W-:Y:S01]  /*47b0*/  HMMA.16816.F32.BF16 R8, R168.reuse, R174, R8 ;  /* 0x000000aea808723c */ /* 0x040fe20000041808 */
[----:B------:R-:W-:Y:S05]  /*47c0*/  LDSM.16.M88.4 R172, [R192+0x2000] ;  /* 0x00200000c0ac783b */ /* 0x000fea0000000200 */
[C---:B----4-:R-:W-:Y:S06]  /*47d0*/  HMMA.16816.F32.BF16 R12, R168.reuse, R136, R12 ;  /* 0x00000088a80c723c */ /* 0x050fec000004180c */
[C---:B------:R-:W-:Y:S01]  /*47e0*/  HMMA.16816.F32.BF16 R16, R168.reuse, R138, R16 ;  /* 0x0000008aa810723c */ /* 0x040fe20000041810 */
[----:B------:R-:W4:Y:S05]  /*47f0*/  LDSM.16.M88.4 R136, [R199+0xe800] ;  /* 0x00e80000c788783b */ /* 0x000f2a0000000200 */
[C---:B-----5:R-:W-:Y:S06]  /*4800*/  HMMA.16816.F32.BF16 R20, R168.reuse, R140, R20 ;  /* 0x0000008ca814723c */ /* 0x060fec0000041814 */
        /* <DEDUP_REMOVED lines=8> */
[----:B------:R-:W-:Y:S05]  /*4890*/  LDSM.16.M88.4 R180, [R205+0x10000] ;  /* 0x01000000cdb4783b */ /* 0x000fea0000000200 */
[C---:B--2---:R-:W-:Y:S06]  /*48a0*/  HMMA.16816.F32.BF16 R12, R176.reuse, R148, R12 ;  /* 0x00000094b00c723c */ /* 0x044fec000004180c */
[C---:B------:R-:W-:Y:S01]  /*48b0*/  HMMA.16816.F32.BF16 R16, R176.reuse, R150, R16 ;  /* 0x00000096b010723c */ /* 0x040fe20000041810 */
[----:B------:R-:W2:Y:S05]  /*48c0*/  LDSM.16.M88.4 R148, [R192+0x2800] ;  /* 0x00280000c094783b */ /* 0x000eaa0000000200 */
[C---:B------:R-:W-:Y:S06]  /*48d0*/  HMMA.16816.F32.BF16 R20, R176.reuse, R152, R20 ;  /* 0x00000098b014723c */ /* 0x040fec0000041814 */
[C---:B------:R-:W-:Y:S01]  /*48e0*/  HMMA.16816.F32.BF16 R24, R176.reuse, R154, R24 ;  /* 0x0000009ab018723c */ /* 0x040fe20000041818 */
[----:B------:R-:W2:Y:S05]  /*48f0*/  LDSM.16.M88.4 R152, [R192+0x3000] ;  /* 0x00300000c098783b */ /* 0x000eaa0000000200 */
[C---:B------:R-:W-:Y:S06]  /*4900*/  HMMA.16816.F32.BF16 R28, R176.reuse, R156, R28 ;  /* 0x0000009cb01c723c */ /* 0x040fec000004181c */
        /* <DEDUP_REMOVED lines=21> */
[----:B------:R-:W2:Y:S05]  /*4a60*/  LDSM.16.M88.4 R148, [R186] ;  /* 0x00000000ba94783b */ /* 0x000eaa0000000200 */
[C---:B------:R-:W-:Y:S06]  /*4a70*/  HMMA.16816.F32.BF16 R20, R168.reuse, R152, R20 ;  /* 0x00000098a814723c */ /* 0x040fec0000041814 */
[C---:B------:R-:W-:Y:S01]  /*4a80*/  HMMA.16816.F32.BF16 R24, R168.reuse, R154, R24 ;  /* 0x0000009aa818723c */ /* 0x040fe20000041818 */
[----:B------:R-:W2:Y:S05]  /*4a90*/  LDSM.16.M88.4 R152, [R185] ;  /* 0x00000000b998783b */ /* 0x000eaa0000000200 */
        /* <DEDUP_REMOVED lines=16> */
[----:B------:R-:W5:Y:S01]  /*4ba0*/  LDSM.16.M88.4 R176, [R201+0x8000] ;  /* 0x00800000c9b0783b */ /* 0x000f620000000200 */
[C---:B-1----:R-:W-:Y:S06]  /*4bb0*/  HMMA.16816.F32.BF16 R4, R160.reuse, R164, R4 ;  /* 0x000000a4a004723c */ /* 0x042fec0000041804 */
[C---:B------:R-:W-:Y:S06]  /*4bc0*/  HMMA.16816.F32.BF16 R8, R160.reuse, R166, R8 ;  /* 0x000000a6a008723c */ /* 0x040fec0000041808 */
[C---:B--2---:R-:W-:Y:S06]  /*4bd0*/  HMMA.16816.F32.BF16 R12, R160.reuse, R148, R12 ;  /* 0x00000094a00c723c */ /* 0x044fec000004180c */
[C---:B------:R-:W-:Y:S06]  /*4be0*/  HMMA.16816.F32.BF16 R16, R160.reuse, R150, R16 ;  /* 0x00000096a010723c */ /* 0x040fec0000041810 */
[C---:B------:R-:W-:Y:S06]  /*4bf0*/  HMMA.16816.F32.BF16 R20, R160.reuse, R152, R20 ;  /* 0x00000098a014723c */ /* 0x040fec0000041814 */
[C---:B------:R-:W-:Y:S06]  /*4c00*/  HMMA.16816.F32.BF16 R24, R160.reuse, R154, R24 ;  /* 0x0000009aa018723c */ /* 0x040fec0000041818 */
[C---:B------:R-:W-:Y:S06]  /*4c10*/  HMMA.16816.F32.BF16 R28, R160.reuse, R156, R28 ;  /* 0x0000009ca01c723c */ /* 0x040fec000004181c */
[----:B------:R-:W-:Y:S06]  /*4c20*/  HMMA.16816.F32.BF16 R32, R160, R158, R32 ;  /* 0x0000009ea020723c */ /* 0x000fec0000041820 */
[C---:B---3--:R-:W-:Y:S06]  /*4c30*/  HMMA.16816.F32.BF16 R4, R168.reuse, R172, R4 ;  /* 0x000000aca804723c */ /* 0x048fec0000041804 */
[C---:B------:R-:W-:Y:S06]  /*4c40*/  HMMA.16816.F32.BF16 R8, R168.reuse, R174, R8 ;  /* 0x000000aea808723c */ /* 0x040fec0000041808 */
[C---:B----4-:R-:W-:Y:S06]  /*4c50*/  HMMA.16816.F32.BF16 R12, R168.reuse, R136, R12 ;  /* 0x00000088a80c723c */ /* 0x050fec000004180c */
[C---:B------:R-:W-:Y:S01]  /*4c60*/  HMMA.16816.F32.BF16 R16, R168.reuse, R138, R16 ;  /* 0x0000008aa810723c */ /* 0x040fe20000041810 */
[----:B------:R-:W1:Y:S05]  /*4c70*/  LDSM.16.M88.4 R136, [R192+0x4800] ;  /* 0x00480000c088783b */ /* 0x000e6a0000000200 */
[C---:B-----5:R-:W-:Y:S06]  /*4c80*/  HMMA.16816.F32.BF16 R20, R168.reuse, R140, R20 ;  /* 0x0000008ca814723c */ /* 0x060fec0000041814 */
[C---:B------:R-:W-:Y:S01]  /*4c90*/  HMMA.16816.F32.BF16 R24, R168.reuse, R142, R24 ;  /* 0x0000008ea818723c */ /* 0x040fe20000041818 */
[----:B------:R-:W2:Y:S05]  /*4ca0*/  LDSM.16.M88.4 R140, [R192+0x5000] ;  /* 0x00500000c08c783b */ /* 0x000eaa0000000200 */
[C---:B------:R-:W-:Y:S06]  /*4cb0*/  HMMA.16816.F32.BF16 R28, R168.reuse, R144, R28 ;  /* 0x00000090a81c723c */ /* 0x040fec000004181c */
[----:B------:R-:W-:Y:S06]  /*4cc0*/  HMMA.16816.F32.BF16 R32, R168, R146, R32 ;  /* 0x00000092a820723c */ /* 0x000fec0000041820 */
[C---:B------:R-:W-:Y:S06]  /*4cd0*/  HMMA.16816.F32.BF16 R4, R176.reuse, R180, R4 ;  /* 0x000000b4b004723c */ /* 0x040fec0000041804 */
[C---:B------:R-:W-:Y:S06]  /*4ce0*/  HMMA.16816.F32.BF16 R8, R176.reuse, R182, R8 ;  /* 0x000000b6b008723c */ /* 0x040fec0000041808 */
[C---:B-1----:R-:W-:Y:S06]  /*4cf0*/  HMMA.16816.F32.BF16 R12, R176.reuse, R136, R12 ;  /* 0x00000088b00c723c */ /* 0x042fec000004180c */
[C---:B------:R-:W-:Y:S01]  /*4d00*/  HMMA.16816.F32.BF16 R16, R176.reuse, R138, R16 ;  /* 0x0000008ab010723c */ /* 0x040fe20000041810 */
[----:B------:R-:W1:Y:S01]  /*4d10*/  LDSM.16.M88.4 R136, [R192+0x5800] ;  /* 0x00580000c088783b */ /* 0x000e620000000200 */
[----:B------:R-:W-:Y:S04]  /*4d20*/  DEPBAR.LE SB0, 0x0 ;  /* 0x000080000000791a */ /* 0x000fe80000000000 */
[----:B------:R-:W-:Y:S01]  /*4d30*/  BAR.SYNC.DEFER_BLOCKING 0x0 ;  /* 0x0000000000007b1d */ /* 0x000fe20000010000 */
[C---:B--2---:R-:W-:Y:S05]  /*4d40*/  HMMA.16816.F32.BF16 R20, R176.reuse, R140, R20 ;  /* 0x0000008cb014723c */ /* 0x044fea0000041814 */
[----:B------:R-:W-:Y:S01]  /*4d50*/  FMUL.FTZ R252, R4, UR5 ;  /* 0x0000000504fc7c20 */ /* 0x000fe20008410000 */
[----:B------:R-:W-:Y:S01]  /*4d60*/  FMUL.FTZ R3, R9, UR5 ;  /* 0x0000000509037c20 */ /* 0x000fe20008410000 */
[----:B------:R-:W-:Y:S01]  /*4d70*/  FMUL.FTZ R249, R6, UR5 ;  /* 0x0000000506f97c20 */ /* 0x000fe20008410000 */
[----:B------:R-:W-:Y:S01]  /*4d80*/  FMUL.FTZ R250, R5, UR5 ;  /* 0x0000000505fa7c20 */ /* 0x000fe20008410000 */
[C---:B------:R-:W-:Y:S02]  /*4d90*/  HMMA.16816.F32.BF16 R24, R176.reuse, R142, R24 ;  /* 0x0000008eb018723c */ /* 0x040fe40000041818 */
[----:B------:R-:W2:Y:S01]  /*4da0*/  MUFU.TANH R252, R252 ;  /* 0x000000fc00fc7308 */ /* 0x000ea20000002400 */
[----:B------:R-:W-:Y:S01]  /*4db0*/  FMUL.FTZ R248, R10, UR5 ;  /* 0x000000050af87c20 */ /* 0x000fe20008410000 */
[----:B------:R-:W-:Y:S01]  /*4dc0*/  FMUL.FTZ R2, R11, UR5 ;  /* 0x000000050b027c20 */ /* 0x000fe20008410000 */
[----:B------:R-:W-:Y:S01]  /*4dd0*/  FMUL.FTZ R251, R7, UR5 ;  /* 0x0000000507fb7c20 */ /* 0x000fe20008410000 */
[----:B------:R-:W-:Y:S01]  /*4de0*/  FMUL.FTZ R132, R8, UR5 ;  /* 0x0000000508847c20 */ /* 0x000fe20008410000 */
[----:B------:R-:W-:Y:S01]  /*4df0*/  FMUL.FTZ R246, R12, UR5 ;  /* 0x000000050cf67c20 */ /* 0x000fe20008410000 */
[----:B------:R-:W-:Y:S04]  /*4e00*/  FMUL.FTZ R247, R14, UR5 ;  /* 0x000000050ef77c20 */ /* 0x000fe80008410000 */
[----:B------:R2:W-:Y:S01]  /*4e10*/  MUFU.TANH R10, R3 ;  /* 0x00000003000a7308 */ /* 0x0005e20000002400 */
[----:B------:R-:W-:Y:S01]  /*4e20*/  FMUL.FTZ R244, R13, UR5 ;  /* 0x000000050df47c20 */ /* 0x000fe20008410000 */
[----:B------:R-:W-:Y:S01]  /*4e30*/  FMUL.FTZ R245, R15, UR5 ;  /* 0x000000050ff57c20 */ /* 0x000fe20008410000 */
[----:B------:R-:W-:Y:S01]  /*4e40*/  FMUL.FTZ R242, R16, UR5 ;  /* 0x0000000510f27c20 */ /* 0x000fe20008410000 */
[----:B------:R-:W-:Y:S01]  /*4e50*/  FMUL.FTZ R243, R18, UR5 ;  /* 0x0000000512f37c20 */ /* 0x000fe20008410000 */
[----:B------:R-:W-:Y:S01]  /*4e60*/  FMUL.FTZ R240, R17, UR5 ;  /* 0x0000000511f07c20 */ /* 0x000fe20008410000 */
[----:B------:R-:W-:Y:S01]  /*4e70*/  FMUL.FTZ R241, R19, UR5 ;  /* 0x0000000513f17c20 */ /* 0x000fe20008410000 */
[----:B------:R-:W-:Y:S03]  /*4e80*/  FMUL.FTZ R238, R20, UR5 ;  /* 0x0000000514ee7c20 */ /* 0x000fe60008410000 */
[----:B------:R-:W-:Y:S01]  /*4e90*/  MUFU.TANH R249, R249 ;  /* 0x000000f900f97308 */ /* 0x000fe20000002400 */
[----:B------:R-:W-:Y:S01]  /*4ea0*/  FMUL.FTZ R237, R22, UR5 ;  /* 0x0000000516ed7c20 */ /* 0x000fe20008410000 */
[----:B------:R-:W-:Y:S01]  /*4eb0*/  FMUL.FTZ R236, R21, UR5 ;  /* 0x0000000515ec7c20 */ /* 0x000fe20008410000 */
[----:B------:R-:W-:Y:S01]  /*4ec0*/  FMUL.FTZ R239, R23, UR5 ;  /* 0x0000000517ef7c20 */ /* 0x000fe20008410000 */
[----:B------:R-:W-:Y:S01]  /*4ed0*/  FMUL.FTZ R234, R24, UR5 ;  /* 0x0000000518ea7c20 */ /* 0x000fe20008410000 */
[C---:B-1----:R-:W-:Y:S05]  /*4ee0*/  HMMA.16816.F32.BF16 R28, R176.reuse, R136, R28 ;  /* 0x00000088b01c723c */ /* 0x042fea000004181c */
[----:B------:R-:W1:Y:S01]  /*4ef0*/  MUFU.TANH R250, R250 ;  /* 0x000000fa00fa7308 */ /* 0x000e620000002400 */
[----:B--2---:R-:W-:Y:S01]  /*4f00*/  FMNMX.FTZ R3, R252, R135, !PT ;  /* 0x00000087fc037209 */ /* 0x004fe20007810000 */
[----:B------:R-:W-:Y:S01]  /*4f10*/  FMUL.FTZ R235, R26, UR5 ;  /* 0x000000051aeb7c20 */ /* 0x000fe20008410000 */
[----:B------:R-:W-:Y:S01]  /*4f20*/  FMUL.FTZ R232, R25, UR5 ;  /* 0x0000000519e87c20 */ /* 0x000fe20008410000 */
[----:B------:R-:W-:Y:S06]  /*4f30*/  HMMA.16816.F32.BF16 R32, R176, R138, R32 ;  /* 0x0000008ab020723c */ /* 0x000fec0000041820 */
[----:B------:R2:W-:Y:S01]  /*4f40*/  MUFU.TANH R9, R2 ;  /* 0x0000000200097308 */ /* 0x0005e20000002400 */
[----:B------:R-:W-:Y:S09]  /*4f50*/  FMUL.FTZ R233, R27, UR5 ;  /* 0x000000051be97c20 */ /* 0x000ff20008410000 */
[----:B------:R-:W3:Y:S01]  /*4f60*/  MUFU.TANH R251, R251 ;  /* 0x000000fb00fb7308 */ /* 0x000ee20000002400 */
[----:B-1----:R-:W-:Y:S01]  /*4f70*/  FMNMX.FTZ R3, R250, R3, !PT ;  /* 0x00000003fa037209 */ /* 0x002fe20007810000 */
[----:B------:R-:W-:Y:S08]  /*4f80*/  FMUL.FTZ R228, R28, UR5 ;  /* 0x000000051ce47c20 */ /* 0x000ff00008410000 */
[----:B------:R-:W1:Y:S01]  /*4f90*/  MUFU.TANH R162, R132 ;  /* 0x0000008400a27308 */ /* 0x000e620000002400 */
[----:B--2---:R-:W-:Y:S01]  /*4fa0*/  FMNMX.FTZ R2, R249, R0, !PT ;  /* 0x00000000f9027209 */ /* 0x004fe20007810000 */
[----:B------:R-:W-:Y:S01]  /*4fb0*/  FMUL.FTZ R231, R30, UR5 ;  /* 0x000000051ee77c20 */ /* 0x000fe20008410000 */
[----:B------:R-:W-:Y:S01]  /*4fc0*/  FMUL.FTZ R230, R29, UR5 ;  /* 0x000000051de67c20 */ /* 0x000fe20008410000 */
[----:B------:R-:W-:Y:S01]  /*4fd0*/  FMUL.FTZ R229, R31, UR5 ;  /* 0x000000051fe57c20 */ /* 0x000fe20008410000 */
[----:B------:R-:W-:Y:S01]  /*4fe0*/  FMUL.FTZ R226, R32, UR5 ;  /* 0x0000000520e27c20 */ /* 0x000fe20008410000 */
[----:B------:R-:W-:Y:S01]  /*4ff0*/  FMUL.FTZ R134, R34, UR5 ;  /* 0x0000000522867c20 */ /* 0x000fe20008410000 */
[----:B------:R-:W-:Y:S03]  /*5000*/  FMUL.FTZ R224, R33, UR5 ;  /* 0x0000000521e07c20 */ /* 0x000fe60008410000 */
[----:B------:R-:W2:Y:S01]  /*5010*/  MUFU.TANH R248, R248 ;  /* 0x000000f800f87308 */ /* 0x000ea20000002400 */
[----:B---3--:R-:W-:Y:S01]  /*5020*/  FMNMX.FTZ R133, R251, R2, !PT ;  /* 0x00000002fb857209 */ /* 0x008fe20007810000 */
[----:B------:R-:W-:Y:S08]  /*5030*/  FMUL.FTZ R35, R35, UR5 ;  /* 0x0000000523237c20 */ /* 0x000ff00008410000 */
[----:B------:R-:W3:Y:S01]  /*5040*/  MUFU.TANH R246, R246 ;  /* 0x000000f600f67308 */ /* 0x000ee20000002400 */
[----:B-1----:R-:W-:Y:S04]  /*5050*/  FMNMX.FTZ R3, R162, R3, !PT ;  /* 0x00000003a2037209 */ /* 0x002fe80007810000 */
[----:B------:R-:W-:Y:S05]  /*5060*/  FMNMX.FTZ R3, R10, R3, !PT ;  /* 0x000000030a037209 */ /* 0x000fea0007810000 */
[----:B------:R-:W1:Y:S01]  /*5070*/  MUFU.TANH R247, R247 ;  /* 0x000000f700f77308 */ /* 0x000e620000002400 */
[----:B--2---:R-:W-:Y:S04]  /*5080*/  FMNMX.FTZ R2, R248, R133, !PT ;  /* 0x00000085f8027209 */ /* 0x004fe80007810000 */
[----:B------:R-:W-:Y:S05]  /*5090*/  FMNMX.FTZ R2, R9, R2, !PT ;  /* 0x0000000209027209 */ /* 0x000fea0007810000 */
[----:B------:R-:W2:Y:S01]  /*50a0*/  MUFU.TANH R244, R244 ;  /* 0x000000f400f47308 */ /* 0x000ea20000002400 */
[----:B---3--:R-:W-:Y:S09]  /*50b0*/  FMNMX.FTZ R3, R246, R3, !PT ;  /* 0x00000003f6037209 */ /* 0x008ff20007810000 */
[----:B------:R-:W3:Y:S01]  /*50c0*/  MUFU.TANH R245, R245 ;  /* 0x000000f500f57308 */ /* 0x000ee20000002400 */
[----:B-1----:R-:W-:Y:S09]  /*50d0*/  FMNMX.FTZ R2, R247, R2, !PT ;  /* 0x00000002f7027209 */ /* 0x002ff20007810000 */
[----:B------:R-:W1:Y:S01]  /*50e0*/  MUFU.TANH R242, R242 ;  /* 0x000000f200f27308 */ /* 0x000e620000002400 */
[----:B--2---:R-:W-:Y:S09]  /*50f0*/  FMNMX.FTZ R3, R244, R3, !PT ;  /* 0x00000003f4037209 */ /* 0x004ff20007810000 */
        /* <DEDUP_REMOVED lines=36> */
[----:B------:R2:W4:Y:S01]  /*5340*/  MUFU.TANH R133, R35 ;  /* 0x0000002300857308 */ /* 0x0005220000002400 */
[----:B---3--:R-:W-:Y:S02]  /*5350*/  FMNMX.FTZ R2, R134, R3, !PT ;  /* 0x0000000386027209 */ /* 0x008fe40007810000 */
[----:B-1----:R-:W-:Y:S01]  /*5360*/  FMNMX.FTZ R13, R224, R132, !PT ;  /* 0x00000084e00d7209 */ /* 0x002fe20007810000 */
[----:B------:R-:W-:Y:S06]  /*5370*/  @P0 BRA `(.L_x_44) ;  /* 0xffffffec004c0947 */ /* 0x000fec000383ffff */
.L_x_43:
[----:B-1----:R-:W1:Y:S01]  /*5380*/  SHFL.BFLY PT, R6, R13, 0x2, 0x1f ;  /* 0x0c401f000d067f89 */ /* 0x002e6200000e0000 */
[----:B----4-:R-:W-:Y:S02]  /*5390*/  FMNMX.FTZ R7, R133, R2, !PT ;  /* 0x0000000285077209 */ /* 0x010fe40007810000 */
[----:B------:R-:W-:Y:S05]  /*53a0*/  IADD3 R223, R223, -0x1, RZ ;  /* 0xffffffffdfdf7810 */ /* 0x000fea0007ffe0ff */
[----:B------:R-:W-:Y:S08]  /*53b0*/  LDSM.16.MT88.4 R16, [R200+0x12000] ;  /* 0x01200000c810783b */ /* 0x000ff00000004200 */
[----:B------:R-:W3:Y:S08]  /*53c0*/  SHFL.BFLY PT, R2, R7, 0x2, 0x1f ;  /* 0x0c401f0007027f89 */ /* 0x000ef000000e0000 */
[----:B------:R-:W-:Y:S08]  /*53d0*/  LDSM.16.MT88.4 R24, [R198+0x12000] ;  /* 0x01200000c618783b */ /* 0x000ff00000004200 */
[----:B--2---:R-:W-:Y:S08]  /*53e0*/  LDSM.16.MT88.4 R32, [R197+0x12000] ;  /* 0x01200000c520783b */ /* 0x004ff00000004200 */
[----:B------:R-:W-:Y:S08]  /*53f0*/  LDSM.16.MT88.4 R136, [R196+0x12000] ;  /* 0x01200000c488783b */ /* 0x000ff00000004200 */
[----:B------:R-:W-:Y:S08]  /*5400*/  LDSM.16.MT88.4 R140, [R197+0x14800] ;  /* 0x01480000c58c783b */ /* 0x000ff00000004200 */
[----:B------:R-:W-:Y:S08]  /*5410*/  LDSM.16.MT88.4 R148, [R198+0x15800] ;  /* 0x01580000c694783b */ /* 0x000ff00000004200 */
[----:B------:R-:W-:Y:S08]  /*5420*/  LDSM.16.MT88.4 R152, [R197+0x15800] ;  /* 0x01580000c598783b */ /* 0x000ff00000004200 */
[----:B------:R-:W-:Y:S01]  /*5430*/  LDSM.16.MT88.4 R156, [R196+0x15800] ;  /* 0x01580000c49c783b */ /* 0x000fe20000004200 */
[----:B-1----:R-:W-:Y:S02]  /*5440*/  FMNMX.FTZ R11, R13, R6, !PT ;  /* 0x000000060d0b7209 */ /* 0x002fe40007810000 */
[----:B---3--:R-:W-:Y:S05]  /*5450*/  FMNMX.FTZ R4, R7, R2, !PT ;  /* 0x0000000207047209 */ /* 0x008fea0007810000 */
[----:B------:R-:W1:Y:S08]  /*5460*/  SHFL.BFLY PT, R132, R11, 0x1, 0x1f ;  /* 0x0c201f000b847f89 */ /* 0x000e7000000e0000 */
[----:B------:R-:W2:Y:S01]  /*5470*/  SHFL.BFLY PT, R3, R4, 0x1, 0x1f ;  /* 0x0c201f0004037f89 */ /* 0x000ea200000e0000 */
[----:B-1----:R-:W-:Y:S02]  /*5480*/  FMNMX.FTZ R132, R11, R132, !PT ;  /* 0x000000840b847209 */ /* 0x002fe40007810000 */
[----:B--2---:R-:W-:Y:S03]  /*5490*/  FMNMX.FTZ R3, R4, R3, !PT ;  /* 0x0000000304037209 */ /* 0x004fe60007810000 */
[C---:B------:R-:W-:Y:S01]  /*54a0*/  FMUL.FTZ R145, R132.reuse, UR4 ;  /* 0x0000000484917c20 */ /* 0x040fe20008410000 */
[C---:B------:R-:W-:Y:S01]  /*54b0*/  FSETP.NEU.FTZ.AND P1, PT, R132.reuse, -INF , PT ;  /* 0xff8000008400780b */ /* 0x040fe20003f3d000 */
[----:B------:R-:W-:Y:S01]  /*54c0*/  FADD.FTZ R2, -R132, R135 ;  /* 0x0000008784027221 */ /* 0x000fe20000010100 */
[----:B------:R-:W-:Y:S02]  /*54d0*/  FMUL.FTZ R144, R3, UR4 ;  /* 0x0000000403907c20 */ /* 0x000fe40008410000 */
[----:B------:R-:W-:Y:S01]  /*54e0*/  FSEL R145, R145, RZ, P1 ;  /* 0x000000ff91917208 */ /* 0x000fe20000800000 */
[C---:B------:R-:W-:Y:S01]  /*54f0*/  FADD.FTZ R0, -R3.reuse, R0 ;  /* 0x0000000003007221 */ /* 0x040fe20000010100 */
[----:B------:R-:W-:Y:S01]  /*5500*/  FSETP.NEU.FTZ.AND P1, PT, R3, -INF , PT ;  /* 0xff8000000300780b */ /* 0x000fe20003f3d000 */
[----:B------:R-:W-:Y:S02]  /*5510*/  FMUL.FTZ R5, R2, UR4 ;  /* 0x0000000402057c20 */ /* 0x000fe40008410000 */
[--C-:B------:R-:W-:Y:S01]  /*5520*/  FFMA.FTZ R167, R162, UR4, -R145.reuse ;  /* 0x00000004a2a77c23 */ /* 0x100fe20008010891 */
[----:B------:R-:W-:Y:S01]  /*5530*/  FSEL R144, R144, RZ, P1 ;  /* 0x000000ff90907208 */ /* 0x000fe20000800000 */
[--C-:B------:R-:W-:Y:S01]  /*5540*/  FFMA.FTZ R171, R252, UR4, -R145.reuse ;  /* 0x00000004fcab7c23 */ /* 0x100fe20008010891 */
[--C-:B------:R-:W-:Y:S01]  /*5550*/  FFMA.FTZ R168, R250, UR4, -R145.reuse ;  /* 0x00000004faa87c23 */ /* 0x100fe20008010891 */
[--C-:B------:R-:W-:Y:S01]  /*5560*/  FFMA.FTZ R166, R10, UR4, -R145.reuse ;  /* 0x000000040aa67c23 */ /* 0x100fe20008010891 */
[----:B------:R-:W-:Y:S01]  /*5570*/  FMUL.FTZ R6, R0, UR4 ;  /* 0x0000000400067c20 */ /* 0x000fe20008410000 */
[--C-:B------:R-:W-:Y:S01]  /*5580*/  FFMA.FTZ R169, R249, UR4, -R144.reuse ;  /* 0x00000004f9a97c23 */ /* 0x100fe20008010890 */
[--C-:B------:R-:W-:Y:S01]  /*5590*/  FFMA.FTZ R165, R251, UR4, -R144.reuse ;  /* 0x00000004fba57c23 */ /* 0x100fe20008010890 */
[--C-:B------:R-:W-:Y:S01]  /*55a0*/  FFMA.FTZ R164, R248, UR4, -R144.reuse ;  /* 0x00000004f8a47c23 */ /* 0x100fe20008010890 */
[--C-:B------:R-:W-:Y:S01]  /*55b0*/  FFMA.FTZ R135, R9, UR4, -R144.reuse ;  /* 0x0000000409877c23 */ /* 0x100fe20008010890 */
[----:B------:R-:W1:Y:S01]  /*55c0*/  MUFU.EX2 R2, R5 ;  /* 0x0000000500027308 */ /* 0x000e620000000800 */
[----:B------:R-:W-:Y:S01]  /*55d0*/  LDSM.16.MT88.4 R160, [R200+0x17800] ;  /* 0x01780000c8a0783b */ /* 0x000fe20000004200 */
[--C-:B------:R-:W-:Y:S01]  /*55e0*/  FFMA.FTZ R172, R247, UR4, -R144.reuse ;  /* 0x00000004f7ac7c23 */ /* 0x100fe20008010890 */
[--C-:B------:R-:W-:Y:S01]  /*55f0*/  FFMA.FTZ R175, R245, UR4, -R144.reuse ;  /* 0x00000004f5af7c23 */ /* 0x100fe20008010890 */
[--C-:B------:R-:W-:Y:S01]  /*5600*/  FFMA.FTZ R176, R243, UR4, -R144.reuse ;  /* 0x00000004f3b07c23 */ /* 0x100fe20008010890 */
[--C-:B------:R-:W-:Y:S01]  /*5610*/  FFMA.FTZ R179, R241, UR4, -R144.reuse ;  /* 0x00000004f1b37c23 */ /* 0x100fe20008010890 */
[--C-:B------:R-:W-:Y:S01]  /*5620*/  FFMA.FTZ R180, R237, UR4, -R144.reuse ;  /* 0x00000004edb47c23 */ /* 0x100fe20008010890 */
[--C-:B------:R-:W-:Y:S03]  /*5630*/  FFMA.FTZ R183, R239, UR4, -R144.reuse ;  /* 0x00000004efb77c23 */ /* 0x100fe60008010890 */
[----:B------:R-:W2:Y:S01]  /*5640*/  MUFU.EX2 R0, R6 ;  /* 0x0000000600007308 */ /* 0x000ea20000000800 */
[--C-:B------:R-:W-:Y:S01]  /*5650*/  FFMA.FTZ R233, R233, UR4, -R144.reuse ;  /* 0x00000004e9e97c23 */ /* 0x100fe20008010890 */
[--C-:B------:R-:W-:Y:S01]  /*5660*/  FFMA.FTZ R229, R229, UR4, -R144.reuse ;  /* 0x00000004e5e57c23 */ /* 0x100fe20008010890 */
[--C-:B------:R-:W-:Y:S01]  /*5670*/  FFMA.FTZ R134, R134, UR4, -R144.reuse ;  /* 0x0000000486867c23 */ /* 0x100fe20008010890 */
[--C-:B------:R-:W-:Y:S01]  /*5680*/  FFMA.FTZ R133, R133, UR4, -R144.reuse ;  /* 0x0000000485857c23 */ /* 0x100fe20008010890 */
[--C-:B------:R-:W-:Y:S01]  /*5690*/  FFMA.FTZ R170, R246, UR4, -R145.reuse ;  /* 0x00000004f6aa7c23 */ /* 0x100fe20008010891 */
[--C-:B------:R-:W-:Y:S01]  /*56a0*/  FFMA.FTZ R173, R244, UR4, -R145.reuse ;  /* 0x00000004f4ad7c23 */ /* 0x100fe20008010891 */
[--C-:B------:R-:W-:Y:S03]  /*56b0*/  FFMA.FTZ R174, R242, UR4, -R145.reuse ;  /* 0x00000004f2ae7c23 */ /* 0x100fe60008010891 */
[----:B------:R-:W-:Y:S01]  /*56c0*/  MUFU.EX2 R171, R171 ;  /* 0x000000ab00ab7308 */ /* 0x000fe20000000800 */
[C---:B-1----:R-:W-:Y:S01]  /*56d0*/  FMUL.FTZ R4, R2.reuse, R128 ;  /* 0x0000008002047220 */ /* 0x042fe20000410000 */
[C---:B------:R-:W-:Y:S01]  /*56e0*/  FMUL.FTZ R5, R2.reuse, R129 ;  /* 0x0000008102057220 */ /* 0x040fe20000410000 */
[C---:B------:R-:W-:Y:S01]  /*56f0*/  FMUL.FTZ R8, R2.reuse, R124 ;  /* 0x0000007c02087220 */ /* 0x040fe20000410000 */
[C---:B------:R-:W-:Y:S01]  /*5700*/  FMUL.FTZ R9, R2.reuse, R125 ;  /* 0x0000007d02097220 */ /* 0x040fe20000410000 */
[C---:B------:R-:W-:Y:S01]  /*5710*/  FMUL.FTZ R12, R2.reuse, R120 ;  /* 0x00000078020c7220 */ /* 0x040fe20000410000 */
[C---:B------:R-:W-:Y:S01]  /*5720*/  FMUL.FTZ R13, R2.reuse, R121 ;  /* 0x00000079020d7220 */ /* 0x040fe20000410000 */
[----:B------:R-:W-:Y:S03]  /*5730*/  FMUL.FTZ R20, R2, R112 ;  /* 0x0000007002147220 */ /* 0x000fe60000410000 */
[----:B------:R-:W1:Y:S01]  /*5740*/  MUFU.EX2 R168, R168 ;  /* 0x000000a800a87308 */ /* 0x000e620000000800 */
[C---:B--2---:R-:W-:Y:S01]  /*5750*/  FMUL.FTZ R6, R0.reuse, R130 ;  /* 0x0000008200067220 */ /* 0x044fe20000410000 */
[C---:B------:R-:W-:Y:S01]  /*5760*/  FMUL.FTZ R7, R0.reuse, R131 ;  /* 0x0000008300077220 */ /* 0x040fe20000410000 */
[C---:B------:R-:W-:Y:S01]  /*5770*/  FMUL.FTZ R10, R0.reuse, R126 ;  /* 0x0000007e000a7220 */ /* 0x040fe20000410000 */
[C---:B------:R-:W-:Y:S01]  /*5780*/  FMUL.FTZ R11, R0.reuse, R127 ;  /* 0x0000007f000b7220 */ /* 0x040fe20000410000 */
[C---:B------:R-:W-:Y:S01]  /*5790*/  FMUL.FTZ R14, R0.reuse, R122 ;  /* 0x0000007a000e7220 */ /* 0x040fe20000410000 */
[----:B------:R-:W-:Y:S01]  /*57a0*/  FMUL.FTZ R15, R0, R123 ;  /* 0x0000007b000f7220 */ /* 0x000fe20000410000 */
[----:B------:R-:W-:Y:S03]  /*57b0*/  FMUL.FTZ R21, R2, R113 ;  /* 0x0000007102157220 */ /* 0x000fe60000410000 */
[----:B------:R-:W-:Y:S01]  /*57c0*/  MUFU.EX2 R169, R169 ;  /* 0x000000a900a97308 */ /* 0x000fe20000000800 */
[----:B------:R-:W2:Y:S01]  /*57d0*/  LDSM.16.MT88.4 R120, [R200+0x14000] ;  /* 0x01400000c878783b */ /* 0x000ea20000004200 */
[C---:B------:R-:W-:Y:S01]  /*57e0*/  FMUL.FTZ R22, R0.reuse, R114 ;  /* 0x0000007200167220 */ /* 0x040fe20000410000 */
[----:B------:R-:W-:Y:S01]  /*57f0*/  FMUL.FTZ R23, R0, R115 ;  /* 0x0000007300177220 */ /* 0x000fe20000410000 */
[C---:B------:R-:W-:Y:S01]  /*5800*/  FMUL.FTZ R28, R2.reuse, R104 ;  /* 0x00000068021c7220 */ /* 0x040fe20000410000 */
[----:B------:R-:W-:Y:S01]  /*5810*/  FMUL.FTZ R29, R2, R105 ;  /* 0x00000069021d7220 */ /* 0x000fe20000410000 */
[C---:B------:R-:W-:Y:S01]  /*5820*/  FMUL.FTZ R30, R0.reuse, R106 ;  /* 0x0000006a001e7220 */ /* 0x040fe20000410000 */
[----:B------:R-:W-:Y:S03]  /*5830*/  FMUL.FTZ R31, R0, R107 ;  /* 0x0000006b001f7220 */ /* 0x000fe60000410000 */
[----:B------:R-:W3:Y:S01]  /*5840*/  MUFU.EX2 R165, R165 ;  /* 0x000000a500a57308 */ /* 0x000ee20000000800 */
[----:B-1----:R-:W-:Y:S01]  /*5850*/  F2FP.BF16.F32.PACK_AB R128, R168, R171 ;  /* 0x000000aba880723e */ /* 0x002fe200000010ff */
[----:B------:R-:W1:Y:S01]  /*5860*/  LDSM.16.MT88.4 R104, [R198+0x14000] ;  /* 0x01400000c668783b */ /* 0x000e620000004200 */
[C---:B------:R-:W-:Y:S01]  /*5870*/  FMUL.FTZ R36, R2.reuse, R36 ;  /* 0x0000002402247220 */ /* 0x040fe20000410000 */
[----:B------:R-:W-:Y:S01]  /*5880*/  FMUL.FTZ R37, R2, R37 ;  /* 0x0000002502257220 */ /* 0x000fe20000410000 */
[C---:B------:R-:W-:Y:S01]  /*5890*/  FMUL.FTZ R38, R0.reuse, R38 ;  /* 0x0000002600267220 */ /* 0x040fe20000410000 */
[----:B------:R-:W-:Y:S01]  /*58a0*/  FMUL.FTZ R39, R0, R39 ;  /* 0x0000002700277220 */ /* 0x000fe20000410000 */
[C---:B------:R-:W-:Y:S03]  /*58b0*/  FMUL.FTZ R40, R2.reuse, R40 ;  /* 0x0000002802287220 */ /* 0x040fe60000410000 */
[----:B------:R-:W-:Y:S01]  /*58c0*/  MUFU.EX2 R167, R167 ;  /* 0x000000a700a77308 */ /* 0x000fe20000000800 */
[----:B------:R-:W-:Y:S01]  /*58d0*/  FMUL.FTZ R41, R2, R41 ;  /* 0x0000002902297220 */ /* 0x000fe20000410000 */
[----:B------:R-:W-:Y:S01]  /*58e0*/  LDSM.16.MT88.4 R112, [R200+0x16000] ;  /* 0x01600000c870783b */ /* 0x000fe20000004200 */
[C---:B------:R-:W-:Y:S01]  /*58f0*/  FMUL.FTZ R42, R0.reuse, R42 ;  /* 0x0000002a002a7220 */ /* 0x040fe20000410000 */
[----:B------:R-:W-:Y:S01]  /*5900*/  FMUL.FTZ R43, R0, R43 ;  /* 0x0000002b002b7220 */ /* 0x000fe20000410000 */
[C---:B------:R-:W-:Y:S01]  /*5910*/  FMUL.FTZ R44, R2.reuse, R44 ;  /* 0x0000002c022c7220 */ /* 0x040fe20000410000 */
[----:B------:R-:W-:Y:S01]  /*5920*/  FMUL.FTZ R45, R2, R45 ;  /* 0x0000002d022d7220 */ /* 0x000fe20000410000 */
[C---:B------:R-:W-:Y:S03]  /*5930*/  FMUL.FTZ R46, R0.reuse, R46 ;  /* 0x0000002e002e7220 */ /* 0x040fe60000410000 */
[----:B------:R-:W4:Y:S01]  /*5940*/  MUFU.EX2 R166, R166 ;  /* 0x000000a600a67308 */ /* 0x000f220000000800 */
[----:B---3--:R-:W-:Y:S01]  /*5950*/  F2FP.BF16.F32.PACK_AB R129, R165, R169 ;  /* 0x000000a9a581723e */ /* 0x008fe200000010ff */
[----:B------:R-:W-:Y:S01]  /*5960*/  LDSM.16.MT88.4 R124, [R200+0x14800] ;  /* 0x01480000c87c783b */ /* 0x000fe20000004200 */
        /* <DEDUP_REMOVED lines=13> */
[----:B------:R-:W3:Y:S01]  /*5a40*/  MUFU.EX2 R135, R135 ;  /* 0x0000008700877308 */ /* 0x000ee20000000800 */
[----:B----4-:R-:W-:Y:S01]  /*5a50*/  F2FP.BF16.F32.PACK_AB R130, R166, R167 ;  /* 0x000000a7a682723e */ /* 0x010fe200000010ff */
        /* <DEDUP_REMOVED lines=15> */
[----:B---3--:R-:W-:Y:S01]  /*5b50*/  F2FP.BF16.F32.PACK_AB R131, R135, R164 ;  /* 0x000000a48783723e */ /* 0x008fe200000010ff */
[C---:B------:R-:W-:Y:S01]  /*5b60*/  FMUL.FTZ R74, R0.reuse, R74 ;  /* 0x0000004a004a7220 */ /* 0x040fe20000410000 */
[----:B------:R-:W-:Y:S01]  /*5b70*/  FMUL.FTZ R75, R0, R75 ;  /* 0x0000004b004b7220 */ /* 0x000fe20000410000 */
[C---:B------:R-:W-:Y:S01]  /*5b80*/  FMUL.FTZ R76, R2.reuse, R76 ;  /* 0x0000004c024c7220 */ /* 0x040fe20000410000 */
[----:B------:R-:W-:Y:S01]  /*5b90*/  FMUL.FTZ R77, R2, R77 ;  /* 0x0000004d024d7220 */ /* 0x000fe20000410000 */
[C---:B------:R-:W-:Y:S01]  /*5ba0*/  FMUL.FTZ R78, R0.reuse, R78 ;  /* 0x0000004e004e7220 */ /* 0x040fe20000410000 */
[----:B------:R-:W-:Y:S01]  /*5bb0*/  FMUL.FTZ R79, R0, R79 ;  /* 0x0000004f004f7220 */ /* 0x000fe20000410000 */
[C---:B------:R-:W-:Y:S01]  /*5bc0*/  HMMA.16816.F32.BF16 R4, R128.reuse, R16, R4 ;  /* 0x000000108004723c */ /* 0x040fe20000041804 */
[----:B------:R-:W-:Y:S04]  /*5bd0*/  MUFU.EX2 R170, R170 ;  /* 0x000000aa00aa7308 */ /* 0x000fe80000000800 */
[C---:B------:R-:W-:Y:S01]  /*5be0*/  FMUL.FTZ R80, R2.reuse, R80 ;  /* 0x0000005002507220 */ /* 0x040fe20000410000 */
[C---:B------:R-:W-:Y:S05]  /*5bf0*/  HMMA.16816.F32.BF16 R8, R128.reuse, R18, R8 ;  /* 0x000000128008723c */ /* 0x040fea0000041808 */
[----:B------:R-:W3:Y:S01]  /*5c00*/  MUFU.EX2 R173, R173 ;  /* 0x000000ad00ad7308 */ /* 0x000ee20000000800 */
[C---:B------:R-:W-:Y:S01]  /*5c10*/  FMUL.FTZ R16, R2.reuse, R116 ;  /* 0x0000007402107220 */ /* 0x040fe20000410000 */
[C---:B------:R-:W-:Y:S04]  /*5c20*/  HMMA.16816.F32.BF16 R12, R128.reuse, R24, R12 ;  /* 0x00000018800c723c */ /* 0x040fe8000004180c */
[----:B------:R-:W-:Y:S01]  /*5c30*/  FMUL.FTZ R17, R2, R117 ;  /* 0x0000007502117220 */ /* 0x000fe20000410000 */
[C---:B------:R-:W-:Y:S01]  /*5c40*/  FMUL.FTZ R18, R0.reuse, R118 ;  /* 0x0000007600127220 */ /* 0x040fe20000410000 */
[----:B------:R-:W-:Y:S01]  /*5c50*/  FMUL.FTZ R19, R0, R119 ;  /* 0x0000007700137220 */ /* 0x000fe20000410000 */
[C---:B------:R-:W-:Y:S01]  /*5c60*/  FMUL.FTZ R24, R2.reuse, R108 ;  /* 0x0000006c02187220 */ /* 0x040fe20000410000 */
[----:B------:R-:W-:Y:S01]  /*5c70*/  LDSM.16.MT88.4 R116, [R197+0x12800] ;  /* 0x01280000c574783b */ /* 0x000fe20000004200 */
[----:B------:R-:W-:Y:S02]  /*5c80*/  MUFU.EX2 R172, R172 ;  /* 0x000000ac00ac7308 */ /* 0x000fe40000000800 */
[C---:B------:R-:W-:Y:S01]  /*5c90*/  FMUL.FTZ R25, R2.reuse, R109 ;  /* 0x0000006d02197220 */ /* 0x040fe20000410000 */
[----:B------:R-:W-:Y:S01]  /*5ca0*/  FMUL.FTZ R81, R2, R81 ;  /* 0x0000005102517220 */ /* 0x000fe20000410000 */
[C---:B------:R-:W-:Y:S01]  /*5cb0*/  FMUL.FTZ R82, R0.reuse, R82 ;  /* 0x0000005200527220 */ /* 0x040fe20000410000 */
[C---:B------:R-:W-:Y:S03]  /*5cc0*/  HMMA.16816.F32.BF16 R16, R128.reuse, R26, R16 ;  /* 0x0000001a8010723c */ /* 0x040fe60000041810 */
[----:B------:R-:W-:Y:S01]  /*5cd0*/  FMUL.FTZ R83, R0, R83 ;  /* 0x0000005300537220 */ /* 0x000fe20000410000 */
[C---:B------:R-:W-:Y:S01]  /*5ce0*/  FMUL.FTZ R84, R2.reuse, R84 ;  /* 0x0000005402547220 */ /* 0x040fe20000410000 */
[----:B------:R-:W-:Y:S01]  /*5cf0*/  FMUL.FTZ R85, R2, R85 ;  /* 0x0000005502557220 */ /* 0x000fe20000410000 */
[C---:B------:R-:W-:Y:S01]  /*5d00*/  HMMA.16816.F32.BF16 R20, R128.reuse, R32, R20 ;  /* 0x000000208014723c */ /* 0x040fe20000041814 */
[----:B------:R-:W4:Y:S04]  /*5d10*/  MUFU.EX2 R175, R175 ;  /* 0x000000af00af7308 */ /* 0x000f280000000800 */
[C---:B------:R-:W-:Y:S01]  /*5d20*/  FMUL.FTZ R26, R0.reuse, R110 ;  /* 0x0000006e001a7220 */ /* 0x040fe20000410000 */
[----:B------:R-:W-:Y:S01]  /*5d30*/  FMUL.FTZ R27, R0, R111 ;  /* 0x0000006f001b7220 */ /* 0x000fe20000410000 */
[C---:B------:R-:W-:Y:S01]  /*5d40*/  FMUL.FTZ R32, R2.reuse, R100 ;  /* 0x0000006402207220 */ /* 0x040fe20000410000 */
[----:B------:R-:W5:Y:S03]  /*5d50*/  LDSM.16.MT88.4 R108, [R197+0x14000] ;  /* 0x01400000c56c783b */ /* 0x000f660000004200 */
[----:B------:R-:W-:Y:S01]  /*5d60*/  MUFU.EX2 R174, R174 ;  /* 0x000000ae00ae7308 */ /* 0x000fe20000000800 */
[----:B------:R-:W-:Y:S01]  /*5d70*/  FMUL.FTZ R33, R2, R101 ;  /* 0x0000006502217220 */ /* 0x000fe20000410000 */
[C---:B------:R-:W-:Y:S01]  /*5d80*/  FMUL.FTZ R86, R0.reuse, R86 ;  /* 0x0000005600567220 */ /* 0x040fe20000410000 */
[C---:B------:R-:W-:Y:S03]  /*5d90*/  HMMA.16816.F32.BF16 R24, R128.reuse, R34, R24 ;  /* 0x000000228018723c */ /* 0x040fe60000041818 */
[----:B------:R-:W-:Y:S01]  /*5da0*/  FMUL.FTZ R87, R0, R87 ;  /* 0x0000005700577220 */ /* 0x000fe20000410000 */
[--C-:B------:R-:W-:Y:S01]  /*5db0*/  FFMA.FTZ R177, R240, UR4, -R145.reuse ;  /* 0x00000004f0b17c23 */ /* 0x100fe20008010891 */
[----:B------:R-:W-:Y:S01]  /*5dc0*/  FMUL.FTZ R88, R2, R88 ;  /* 0x0000005802587220 */ /* 0x000fe20000410000 */
[C---:B------:R-:W-:Y:S01]  /*5dd0*/  HMMA.16816.F32.BF16 R28, R128.reuse, R136, R28 ;  /* 0x00000088801c723c */ /* 0x040fe2000004181c */
[----:B------:R-:W-:Y:S04]  /*5de0*/  MUFU.EX2 R176, R176 ;  /* 0x000000b000b07308 */ /* 0x000fe80000000800 */
[C---:B------:R-:W-:Y:S01]  /*5df0*/  FMUL.FTZ R34, R0.reuse, R102 ;  /* 0x0000006600227220 */ /* 0x040fe20000410000 */
[----:B------:R-:W-:Y:S01]  /*5e00*/  FMUL.FTZ R35, R0, R103 ;  /* 0x0000006700237220 */ /* 0x000fe20000410000 */
[----:B------:R-:W-:Y:S01]  /*5e10*/  FMUL.FTZ R89, R2, R89 ;  /* 0x0000005902597220 */ /* 0x000fe20000410000 */
[----:B------:R-:W3:Y:S03]  /*5e20*/  LDSM.16.MT88.4 R100, [R196+0x14000] ;  /* 0x01400000c464783b */ /* 0x000ee60000004200 */
[----:B------:R-:W4:Y:S01]  /*5e30*/  MUFU.EX2 R177, R177 ;  /* 0x000000b100b17308 */ /* 0x000f220000000800 */
[C---:B------:R-:W-:Y:S01]  /*5e40*/  FMUL.FTZ R90, R0.reuse, R90 ;  /* 0x0000005a005a7220 */ /* 0x040fe20000410000 */
[----:B------:R-:W-:Y:S01]  /*5e50*/  FMUL.FTZ R91, R0, R91 ;  /* 0x0000005b005b7220 */ /* 0x000fe20000410000 */
[C---:B------:R-:W-:Y:S02]  /*5e60*/  HMMA.16816.F32.BF16 R32, R128.reuse, R138, R32 ;  /* 0x0000008a8020723c */ /* 0x040fe40000041820 */
[----:B------:R-:W-:Y:S05]  /*5e70*/  LDSM.16.MT88.4 R136, [R198+0x14800] ;  /* 0x01480000c688783b */ /* 0x000fea0000004200 */
[----:B------:R-:W4:Y:S01]  /*5e80*/  MUFU.EX2 R179, R179 ;  /* 0x000000b300b37308 */ /* 0x000f220000000800 */
[C---:B------:R-:W-:Y:S01]  /*5e90*/  FMUL.FTZ R92, R2.reuse, R92 ;  /* 0x0000005c025c7220 */ /* 0x040fe20000410000 */
[C---:B--2---:R-:W-:Y:S03]  /*5ea0*/  HMMA.16816.F32.BF16 R36, R128.reuse, R120, R36 ;  /* 0x000000788024723c */ /* 0x044fe60000041824 */
[----:B------:R-:W-:Y:S03]  /*5eb0*/  FMUL.FTZ R93, R2, R93 ;  /* 0x0000005d025d7220 */ /* 0x000fe60000410000 */
[C---:B------:R-:W-:Y:S01]  /*5ec0*/  HMMA.16816.F32.BF16 R40, R128.reuse, R122, R40 ;  /* 0x0000007a8028723c */ /* 0x040fe20000041828 */
[----:B------:R-:W-:Y:S01]  /*5ed0*/  LDSM.16.MT88.4 R120, [R196+0x12800] ;  /* 0x01280000c478783b */ /* 0x000fe20000004200 */
[----:B------:R-:W-:Y:S03]  /*5ee0*/  MUFU.EX2 R180, R180 ;  /* 0x000000b400b47308 */ /* 0x000fe60000000800 */
[C---:B------:R-:W-:Y:S01]  /*5ef0*/  FMUL.FTZ R94, R0.reuse, R94 ;  /* 0x0000005e005e7220 */ /* 0x040fe20000410000 */
[C---:B-1----:R-:W-:Y:S06]  /*5f00*/  HMMA.16816.F32.BF16 R44, R128.reuse, R104, R44 ;  /* 0x00000068802c723c */ /* 0x042fec000004182c */
[----:B------:R-:W-:Y:S01]  /*5f10*/  MUFU.EX2 R183, R183 ;  /* 0x000000b700b77308 */ /* 0x000fe20000000800 */
[----:B------:R-:W-:Y:S01]  /*5f20*/  FMUL.FTZ R95, R0, R95 ;  /* 0x0000005f005f7220 */ /* 0x000fe20000410000 */
[C---:B------:R-:W-:Y:S01]  /*5f30*/  HMMA.16816.F32.BF16 R48, R128.reuse, R106, R48 ;  /* 0x0000006a8030723c */ /* 0x040fe20000041830 */
[----:B------:R-:W1:Y:S02]  /*5f40*/  LDSM.16.MT88.4 R104, [R198+0x16000] ;  /* 0x01600000c668783b */ /* 0x000e640000004200 */
[C---:B------:R-:W-:Y:S03]  /*5f50*/  FMUL.FTZ R96, R2.reuse, R96 ;  /* 0x0000006002607220 */ /* 0x040fe60000410000 */
[C---:B-----5:R-:W-:Y:S02]  /*5f60*/  HMMA.16816.F32.BF16 R52, R128.reuse, R108, R52 ;  /* 0x0000006c8034723c */ /* 0x060fe40000041834 */
[----:B------:R-:W-:Y:S03]  /*5f70*/  MUFU.EX2 R233, R233 ;  /* 0x000000e900e97308 */ /* 0x000fe60000000800 */
[----:B------:R-:W-:Y:S01]  /*5f80*/  FMUL.FTZ R97, R2, R97 ;  /* 0x0000006102617220 */ /* 0x000fe20000410000 */
[C---:B------:R-:W-:Y:S01]  /*5f90*/  HMMA.16816.F32.BF16 R56, R128.reuse, R110, R56 ;  /* 0x0000006e8038723c */ /* 0x040fe20000041838 */
[----:B------:R-:W-:Y:S05]  /*5fa0*/  LDSM.16.MT88.4 R108, [R200+0x12800] ;  /* 0x01280000c86c783b */ /* 0x000fea0000004200 */
[----:B------:R-:W-:Y:S01]  /*5fb0*/  MUFU.EX2 R229, R229 ;  /* 0x000000e500e57308 */ /* 0x000fe20000000800 */
[C---:B------:R-:W-:Y:S01]  /*5fc0*/  FMUL.FTZ R98, R0.reuse, R98 ;  /* 0x0000006200627220 */ /* 0x040fe20000410000 */
[C---:B---3--:R-:W-:Y:S03]  /*5fd0*/  HMMA.16816.F32.BF16 R60, R128.reuse, R100, R60 ;  /* 0x00000064803c723c */ /* 0x048fe6000004183c */
[----:B------:R-:W-:Y:S03]  /*5fe0*/  FMUL.FTZ R99, R0, R99 ;  /* 0x0000006300637220 */ /* 0x000fe60000410000 */
[C---:B------:R-:W-:Y:S01]  /*5ff0*/  HMMA.16816.F32.BF16 R64, R128.reuse, R102, R64 ;  /* 0x000000668040723c */ /* 0x040fe20000041840 */
[----:B------:R-:W2:Y:S01]  /*6000*/  LDSM.16.MT88.4 R100, [R197+0x16000] ;  /* 0x01600000c564783b */ /* 0x000ea20000004200 */
[----:B------:R-:W-:Y:S03]  /*6010*/  MUFU.EX2 R134, R134 ;  /* 0x0000008600867308 */ /* 0x000fe60000000800 */
[--C-:B------:R-:W-:Y:S01]  /*6020*/  FFMA.FTZ R237, R232, UR4, -R145.reuse ;  /* 0x00000004e8ed7c23 */ /* 0x100fe20008010891 */
[C---:B------:R-:W-:Y:S06]  /*6030*/  HMMA.16816.F32.BF16 R68, R128.reuse, R112, R68 ;  /* 0x000000708044723c */ /* 0x040fec0000041844 */
[----:B------:R-:W-:Y:S01]  /*6040*/  MUFU.EX2 R133, R133 ;  /* 0x0000008500857308 */ /* 0x000fe20000000800 */
[--C-:B------:R-:W-:Y:S01]  /*6050*/  FFMA.FTZ R232, R235, UR4, -R144.reuse ;  /* 0x00000004ebe87c23 */ /* 0x100fe20008010890 */
[C---:B------:R-:W-:Y:S01]  /*6060*/  HMMA.16816.F32.BF16 R72, R128.reuse, R114, R72 ;  /* 0x000000728048723c */ /* 0x040fe20000041848 */
[----:B------:R-:W-:Y:S02]  /*6070*/  LDSM.16.MT88.4 R112, [R198+0x12800] ;  /* 0x01280000c670783b */ /* 0x000fe40000004200 */
[--C-:B------:R-:W-:Y:S03]  /*6080*/  FFMA.FTZ R178, R238, UR4, -R145.reuse ;  /* 0x00000004eeb27c23 */ /* 0x100fe60008010891 */
[C---:B-1----:R-:W-:Y:S02]  /*6090*/  HMMA.16816.F32.BF16 R76, R128.reuse, R104, R76 ;  /* 0x00000068804c723c */ /* 0x042fe4000004184c */
[----:B------:R-:W-:Y:S03]  /*60a0*/  MUFU.EX2 R237, R237 ;  /* 0x000000ed00ed7308 */ /* 0x000fe60000000800 */
[--C-:B------:R-:W-:Y:S01]  /*60b0*/  FFMA.FTZ R181, R236, UR4, -R145.reuse ;  /* 0x00000004ecb57c23 */ /* 0x100fe20008010891 */
[C---:B------:R-:W-:Y:S01]  /*60c0*/  HMMA.16816.F32.BF16 R80, R128.reuse, R106, R80 ;  /* 0x0000006a8050723c */ /* 0x040fe20000041850 */
[----:B------:R-:W1:Y:S05]  /*60d0*/  LDSM.16.MT88.4 R104, [R196+0x16000] ;  /* 0x01600000c468783b */ /* 0x000e6a0000004200 */
[----:B------:R-:W-:Y:S01]  /*60e0*/  MUFU.EX2 R178, R178 ;  /* 0x000000b200b27308 */ /* 0x000fe20000000800 */
[--C-:B------:R-:W-:Y:S01]  /*60f0*/  FFMA.FTZ R182, R234, UR4, -R145.reuse ;  /* 0x00000004eab67c23 */ /* 0x100fe20008010891 */
[--C-:B------:R-:W-:Y:S03]  /*6100*/  FFMA.FTZ R235, R230, UR4, -R145.reuse ;  /* 0x00000004e6eb7c23 */ /* 0x100fe60008010891 */
[----:B------:R-:W-:Y:S01]  /*6110*/  FFMA.FTZ R230, R231, UR4, -R144 ;  /* 0x00000004e7e67c23 */ /* 0x000fe20008010890 */
[--C-:B------:R-:W-:Y:S01]  /*6120*/  FFMA.FTZ R228, R228, UR4, -R145.reuse ;  /* 0x00000004e4e47c23 */ /* 0x100fe20008010891 */
[--C-:B------:R-:W-:Y:S01]  /*6130*/  FFMA.FTZ R226, R226, UR4, -R145.reuse ;  /* 0x00000004e2e27c23 */ /* 0x100fe20008010891 */
[----:B------:R-:W-:Y:S02]  /*6140*/  FFMA.FTZ R145, R224, UR4, -R145 ;  /* 0x00000004e0917c23 */ /* 0x000fe40008010891 */
[----:B------:R-:W3:Y:S01]  /*6150*/  MUFU.EX2 R181, R181 ;  /* 0x000000b500b57308 */ /* 0x000ee20000000800 */
[----:B------:R-:W-:Y:S01]  /*6160*/  FFMA.FTZ R171, R2, R227, R171 ;  /* 0x000000e302ab7223 */ /* 0x000fe200000100ab */
[----:B------:R-:W-:Y:S01]  /*6170*/  FFMA.FTZ R169, R0, R225, R169 ;  /* 0x000000e100a97223 */ /* 0x000fe200000100a9 */
[----:B------:R-:W-:Y:S01]  /*6180*/  MOV R0, R3 ;  /* 0x0000000300007202 */ /* 0x000fe20000000f00 */
[C---:B--2---:R-:W-:Y:S03]  /*6190*/  HMMA.16816.F32.BF16 R84, R128.reuse, R100, R84 ;  /* 0x000000648054723c */ /* 0x044fe60000041854 */
[----:B------:R-:W-:Y:S03]  /*61a0*/  FADD.FTZ R168, R168, R171 ;  /* 0x000000aba8a87221 */ /* 0x000fe60000010000 */
[----:B------:R2:W-:Y:S01]  /*61b0*/  MUFU.EX2 R231, R145 ;  /* 0x0000009100e77308 */ /* 0x0005e20000000800 */
[----:B------:R-:W-:Y:S01]  /*61c0*/  FADD.FTZ R169, R165, R169 ;  /* 0x000000a9a5a97221 */ /* 0x000fe20000010000 */
[C---:B------:R-:W-:Y:S03]  /*61d0*/  HMMA.16816.F32.BF16 R88, R128.reuse, R102, R88 ;  /* 0x000000668058723c */ /* 0x040fe60000041858 */
[----:B------:R-:W-:Y:S05]  /*61e0*/  F2FP.BF16.F32.PACK_AB R100, R173, R170 ;  /* 0x000000aaad64723e */ /* 0x000fea00000010ff */
[----:B------:R-:W5:Y:S03]  /*61f0*/  MUFU.EX2 R182, R182 ;  /* 0x000000b600b67308 */ /* 0x000f660000000800 */
[----:B----4-:R-:W-:Y:S01]  /*6200*/  F2FP.BF16.F32.PACK_AB R101, R175, R172 ;  /* 0x000000acaf65723e */ /* 0x010fe200000010ff */
[----:B------:R-:W-:Y:S01]  /*6210*/  FADD.FTZ R164, R164, R169 ;  /* 0x000000a9a4a47221 */ /* 0x000fe20000010000 */
[----:B------:R-:W-:Y:S03]  /*6220*/  F2FP.BF16.F32.PACK_AB R102, R177, R174 ;  /* 0x000000aeb166723e */ /* 0x000fe600000010ff */
[----:B------:R-:W-:Y:S01]  /*6230*/  FADD.FTZ R135, R135, R164 ;  /* 0x000000a487877221 */ /* 0x000fe20000010000 */
[----:B------:R-:W-:Y:S01]  /*6240*/  F2FP.BF16.F32.PACK_AB R103, R179, R176 ;  /* 0x000000b0b367723e */ /* 0x000fe200000010ff */
[----:B------:R-:W4:Y:S01]  /*6250*/  MUFU.EX2 R232, R232 ;  /* 0x000000e800e87308 */ /* 0x000f220000000800 */
[----:B--2---:R-:W-:Y:S01]  /*6260*/  LDSM.16.MT88.4 R144, [R200+0x15800] ;  /* 0x01580000c890783b */ /* 0x004fe20000004200 */
[----:B------:R-:W-:Y:S01]  /*6270*/  FADD.FTZ R172, R172, R135 ;  /* 0x00000087acac7221 */ /* 0x000fe20000010000 */
[----:B------:R-:W-:Y:S01]  /*6280*/  MOV R135, R132 ;  /* 0x0000008400877202 */ /* 0x000fe20000000f00 */
[C---:B-1----:R-:W-:Y:S03]  /*6290*/  HMMA.16816.F32.BF16 R92, R128.reuse, R104, R92 ;  /* 0x00000068805c723c */ /* 0x042fe6000004185c */
[----:B------:R-:W-:Y:S03]  /*62a0*/  FADD.FTZ R175, R175, R172 ;  /* 0x000000acafaf7221 */ /* 0x000fe60000010000 */
[----:B------:R-:W-:Y:S01]  /*62b0*/  MUFU.EX2 R228, R228 ;  /* 0x000000e400e47308 */ /* 0x000fe20000000800 */
[----:B------:R-:W-:Y:S01]  /*62c0*/  HMMA.16816.F32.BF16 R96, R128, R106, R96 ;  /* 0x0000006a8060723c */ /* 0x000fe20000041860 */
[----:B------:R-:W1:Y:S03]  /*62d0*/  LDSM.16.MT88.4 R104, [R196+0x14800] ;  /* 0x01480000c468783b */ /* 0x000e660000004200 */
[----:B------:R-:W-:Y:S02]  /*62e0*/  FADD.FTZ R176, R176, R175 ;  /* 0x000000afb0b07221 */ /* 0x000fe40000010000 */
[C---:B------:R-:W-:Y:S03]  /*62f0*/  HMMA.16816.F32.BF16 R4, R100.reuse, R108, R4 ;  /* 0x0000006c6404723c */ /* 0x040fe60000041804 */
[----:B------:R-:W2:Y:S01]  /*6300*/  MUFU.EX2 R235, R235 ;  /* 0x000000eb00eb7308 */ /* 0x000ea20000000800 */
[----:B------:R-:W-:Y:S01]  /*6310*/  LDSM.16.MT88.4 R128, [R196+0x13000] ;  /* 0x01300000c480783b */ /* 0x000fe20000004200 */
[----:B------:R-:W-:Y:S01]  /*6320*/  FADD.FTZ R179, R179, R176 ;  /* 0x000000b0b3b37221 */ /* 0x000fe20000010000 */
[C---:B------:R-:W-:Y:S07]  /*6330*/  HMMA.16816.F32.BF16 R8, R100.reuse, R110, R8 ;  /* 0x0000006e6408723c */ /* 0x040fee0000041808 */
[----:B------:R-:W2:Y:S01]  /*6340*/  MUFU.EX2 R230, R230 ;  /* 0x000000e600e67308 */ /* 0x000ea20000000800 */
[----:B------:R-:W3:Y:S01]  /*6350*/  LDSM.16.MT88.4 R108, [R200+0x16800] ;  /* 0x01680000c86c783b */ /* 0x000ee20000004200 */
[C---:B------:R-:W-:Y:S08]  /*6360*/  HMMA.16816.F32.BF16 R12, R100.reuse, R112, R12 ;  /* 0x00000070640c723c */ /* 0x040ff0000004180c */
[----:B------:R-:W2:Y:S01]  /*6370*/  MUFU.EX2 R226, R226 ;  /* 0x000000e200e27308 */ /* 0x000ea20000000800 */
[C---:B------:R-:W-:Y:S01]  /*6380*/  HMMA.16816.F32.BF16 R16, R100.reuse, R114, R16 ;  /* 0x000000726410723c */ /* 0x040fe20000041810 */
[----:B------:R-:W5:Y:S05]  /*6390*/  LDSM.16.MT88.4 R112, [R198+0x16800] ;  /* 0x01680000c670783b */ /* 0x000f6a0000004200 */
[C---:B------:R-:W-:Y:S06]  /*63a0*/  HMMA.16816.F32.BF16 R20, R100.reuse, R116, R20 ;  /* 0x000000746414723c */ /* 0x040fec0000041814 */
[C---:B------:R-:W-:Y:S01]  /*63b0*/  HMMA.16816.F32.BF16 R24, R100.reuse, R118, R24 ;  /* 0x000000766418723c */ /* 0x040fe20000041818 */
[----:B------:R-:W4:Y:S05]  /*63c0*/  LDSM.16.MT88.4 R116, [R197+0x16800] ;  /* 0x01680000c574783b */ /* 0x000f2a0000004200 */
        /* <DEDUP_REMOVED lines=12> */
[C---:B-1----:R-:W-:Y:S06]  /*6490*/  HMMA.16816.F32.BF16 R60, R100.reuse, R104, R60 ;  /* 0x00000068643c723c */ /* 0x042fec000004183c */
[C---:B------:R-:W-:Y:S01]  /*64a0*/  HMMA.16816.F32.BF16 R64, R100.reuse, R106, R64 ;  /* 0x0000006a6440723c */ /* 0x040fe20000041840 */
[----:B------:R-:W1:Y:S05]  /*64b0*/  LDSM.16.MT88.4 R104, [R196+0x16800] ;  /* 0x01680000c468783b */ /* 0x000e6a0000004200 */
[C---:B---3--:R-:W-:Y:S06]  /*64c0*/  HMMA.16816.F32.BF16 R68, R100.reuse, R108, R68 ;  /* 0x0000006c6444723c */ /* 0x048fec0000041844 */
[C---:B------:R-:W-:Y:S05]  /*64d0*/  HMMA.16816.F32.BF16 R72, R100.reuse, R110, R72 ;  /* 0x0000006e6448723c */ /* 0x040fea0000041848 */
[----:B------:R-:W-:Y:S01]  /*64e0*/  F2FP.BF16.F32.PACK_AB R108, R181, R178 ;  /* 0x000000b2b56c723e */ /* 0x000fe200000010ff */
[C---:B-----5:R-:W-:Y:S05]  /*64f0*/  HMMA.16816.F32.BF16 R76, R100.reuse, R112, R76 ;  /* 0x00000070644c723c */ /* 0x060fea000004184c */
[----:B------:R-:W-:Y:S01]  /*6500*/  F2FP.BF16.F32.PACK_AB R109, R183, R180 ;  /* 0x000000b4b76d723e */ /* 0x000fe200000010ff */
[C---:B------:R-:W-:Y:S01]  /*6510*/  HMMA.16816.F32.BF16 R80, R100.reuse, R114, R80 ;  /* 0x000000726450723c */ /* 0x040fe20000041850 */
[----:B------:R-:W3:Y:S04]  /*6520*/  LDSM.16.MT88.4 R112, [R197+0x13000] ;  /* 0x01300000c570783b */ /* 0x000ee80000004200 */
[----:B------:R-:W-:Y:S01]  /*6530*/  F2FP.BF16.F32.PACK_AB R110, R237, R182 ;  /* 0x000000b6ed6e723e */ /* 0x000fe200000010ff */
[C---:B----4-:R-:W-:Y:S05]  /*6540*/  HMMA.16816.F32.BF16 R84, R100.reuse, R116, R84 ;  /* 0x000000746454723c */ /* 0x050fea0000041854 */
[----:B------:R-:W-:Y:S01]  /*6550*/  F2FP.BF16.F32.PACK_AB R111, R233, R232 ;  /* 0x000000e8e96f723e */ /* 0x000fe200000010ff */
[C---:B------:R-:W-:Y:S01]  /*6560*/  HMMA.16816.F32.BF16 R88, R100.reuse, R118, R88 ;  /* 0x000000766458723c */ /* 0x040fe20000041858 */
[----:B------:R-:W4:Y:S04]  /*6570*/  LDSM.16.MT88.4 R116, [R198+0x15000] ;  /* 0x01500000c674783b */ /* 0x000f280000004200 */
[----:B------:R-:W-:Y:S01]  /*6580*/  FADD.FTZ R180, R180, R179 ;  /* 0x000000b3b4b47221 */ /* 0x000fe20000010000 */
[C---:B-1----:R-:W-:Y:S05]  /*6590*/  HMMA.16816.F32.BF16 R92, R100.reuse, R104, R92 ;  /* 0x00000068645c723c */ /* 0x042fea000004185c */
[----:B------:R-:W-:Y:S01]  /*65a0*/  FADD.FTZ R183, R183, R180 ;  /* 0x000000b4b7b77221 */ /* 0x000fe20000010000 */
[----:B------:R-:W-:Y:S01]  /*65b0*/  HMMA.16816.F32.BF16 R96, R100, R106, R96 ;  /* 0x0000006a6460723c */ /* 0x000fe20000041860 */
[----:B------:R-:W1:Y:S04]  /*65c0*/  LDSM.16.MT88.4 R100, [R196+0x15000] ;  /* 0x01500000c464783b */ /* 0x000e680000004200 */
[----:B------:R-:W-:Y:S01]  /*65d0*/  FADD.FTZ R232, R232, R183 ;  /* 0x000000b7e8e87221 */ /* 0x000fe20000010000 */
[C---:B------:R-:W-:Y:S03]  /*65e0*/  HMMA.16816.F32.BF16 R4, R108.reuse, R120, R4 ;  /* 0x000000786c04723c */ /* 0x040fe60000041804 */
[----:B------:R-:W5:Y:S02]  /*65f0*/  LDSM.16.MT88.4 R104, [R200+0x17000] ;  /* 0x01700000c868783b */ /* 0x000f640000004200 */
[----:B------:R-:W-:Y:S01]  /*6600*/  FADD.FTZ R233, R233, R232 ;  /* 0x000000e8e9e97221 */ /* 0x000fe20000010000 */
[C---:B------:R-:W-:Y:S05]  /*6610*/  HMMA.16816.F32.BF16 R8, R108.reuse, R122, R8 ;  /* 0x0000007a6c08723c */ /* 0x040fea0000041808 */
[----:B------:R-:W-:Y:S01]  /*6620*/  LDSM.16.MT88.4 R120, [R196+0x17000] ;  /* 0x01700000c478783b */ /* 0x000fe20000004200 */
[C---:B------:R-:W-:Y:S06]  /*6630*/  HMMA.16816.F32.BF16 R12, R108.reuse, R124, R12 ;  /* 0x0000007c6c0c723c */ /* 0x040fec000004180c */
[C---:B------:R-:W-:Y:S01]  /*6640*/  HMMA.16816.F32.BF16 R16, R108.reuse, R126, R16 ;  /* 0x0000007e6c10723c */ /* 0x040fe20000041810 */
[----:B------:R-:W-:Y:S05]  /*6650*/  LDSM.16.MT88.4 R124, [R200+0x13800] ;  /* 0x01380000c87c783b */ /* 0x000fea0000004200 */
[C---:B---3--:R-:W-:Y:S06]  /*6660*/  HMMA.16816.F32.BF16 R20, R108.reuse, R112, R20 ;  /* 0x000000706c14723c */ /* 0x048fec0000041814 */
[C---:B------:R-:W-:Y:S01]  /*6670*/  HMMA.16816.F32.BF16 R24, R108.reuse, R114, R24 ;  /* 0x000000726c18723c */ /* 0x040fe20000041818 */
[----:B------:R-:W3:Y:S05]  /*6680*/  LDSM.16.MT88.4 R112, [R198+0x17000] ;  /* 0x01700000c670783b */ /* 0x000eea0000004200 */
[C---:B------:R-:W-:Y:S06]  /*6690*/  HMMA.16816.F32.BF16 R28, R108.reuse, R128, R28 ;  /* 0x000000806c1c723c */ /* 0x040fec000004181c */
[C---:B------:R-:W-:Y:S06]  /*66a0*/  HMMA.16816.F32.BF16 R32, R108.reuse, R130, R32 ;  /* 0x000000826c20723c */ /* 0x040fec0000041820 */
[C---:B------:R-:W-:Y:S06]  /*66b0*/  HMMA.16816.F32.BF16 R36, R108.reuse, R136, R36 ;  /* 0x000000886c24723c */ /* 0x040fec0000041824 */
[C---:B------:R-:W-:Y:S05]  /*66c0*/  HMMA.16816.F32.BF16 R40, R108.reuse, R138, R40 ;  /* 0x0000008a6c28723c */ /* 0x040fea0000041828 */
[----:B--2---:R-:W-:Y:S01]  /*66d0*/  F2FP.BF16.F32.PACK_AB R136, R235, R228 ;  /* 0x000000e4eb88723e */ /* 0x004fe200000010ff */
[C---:B----4-:R-:W-:Y:S05]  /*66e0*/  HMMA.16816.F32.BF16 R44, R108.reuse, R116, R44 ;  /* 0x000000746c2c723c */ /* 0x050fea000004182c */
[----:B------:R-:W-:Y:S01]  /*66f0*/  F2FP.BF16.F32.PACK_AB R137, R229, R230 ;  /* 0x000000e6e589723e */ /* 0x000fe200000010ff */
[C---:B------:R-:W-:Y:S01]  /*6700*/  HMMA.16816.F32.BF16 R48, R108.reuse, R118, R48 ;  /* 0x000000766c30723c */ /* 0x040fe20000041830 */
[----:B------:R-:W2:Y:S04]  /*6710*/  LDSM.16.MT88.4 R116, [R197+0x17000] ;  /* 0x01700000c574783b */ /* 0x000ea80000004200 */
[----:B------:R-:W-:Y:S01]  /*6720*/  F2FP.BF16.F32.PACK_AB R138, R231, R226 ;  /* 0x000000e2e78a723e */ /* 0x000fe200000010ff */
[C---:B------:R-:W-:Y:S05]  /*6730*/  HMMA.16816.F32.BF16 R52, R108.reuse, R140, R52 ;  /* 0x0000008c6c34723c */ /* 0x040fea0000041834 */
[----:B------:R-:W-:Y:S01]  /*6740*/  F2FP.BF16.F32.PACK_AB R139, R133, R134 ;  /* 0x00000086858b723e */ /* 0x000fe200000010ff */
[C---:B------:R-:W-:Y:S01]  /*6750*/  HMMA.16816.F32.BF16 R56, R108.reuse, R142, R56 ;  /* 0x0000008e6c38723c */ /* 0x040fe20000041838 */
[----:B------:R-:W-:Y:S04]  /*6760*/  LDSM.16.MT88.4 R140, [R196+0x13800] ;  /* 0x01380000c48c783b */ /* 0x000fe80000004200 */
[----:B------:R-:W-:Y:S01]  /*6770*/  FADD.FTZ R230, R230, R233 ;  /* 0x000000e9e6e67221 */ /* 0x000fe20000010000 */
[C---:B-1----:R-:W-:Y:S05]  /*6780*/  HMMA.16816.F32.BF16 R60, R108.reuse, R100, R60 ;  /* 0x000000646c3c723c */ /* 0x042fea000004183c */
[----:B------:R-:W-:Y:S01]  /*6790*/  FADD.FTZ R229, R229, R230 ;  /* 0x000000e6e5e57221 */ /* 0x000fe20000010000 */
[C---:B------:R-:W-:Y:S01]  /*67a0*/  HMMA.16816.F32.BF16 R64, R108.reuse, R102, R64 ;  /* 0x000000666c40723c */ /* 0x040fe20000041840 */
[----:B------:R-:W1:Y:S04]  /*67b0*/  LDSM.16.MT88.4 R100, [R198+0x13800] ;  /* 0x01380000c664783b */ /* 0x000e680000004200 */
[----:B------:R-:W-:Y:S01]  /*67c0*/  FADD.FTZ R134, R134, R229 ;  /* 0x000000e586867221 */ /* 0x000fe20000010000 */
[C---:B-----5:R-:W-:Y:S05]  /*67d0*/  HMMA.16816.F32.BF16 R68, R108.reuse, R104, R68 ;  /* 0x000000686c44723c */ /* 0x060fea0000041844 */
[----:B------:R-:W-:Y:S01]  /*67e0*/  FADD.FTZ R225, R133, R134 ;  /* 0x0000008685e17221 */ /* 0x000fe20000010000 */
[C---:B------:R-:W-:Y:S01]  /*67f0*/  HMMA.16816.F32.BF16 R72, R108.reuse, R106, R72 ;  /* 0x0000006a6c48723c */ /* 0x040fe20000041848 */
[----:B------:R-:W4:Y:S05]  /*6800*/  LDSM.16.MT88.4 R104, [R197+0x13800] ;  /* 0x01380000c568783b */ /* 0x000f2a0000004200 */
[C---:B---3--:R-:W-:Y:S06]  /*6810*/  HMMA.16816.F32.BF16 R76, R108.reuse, R112, R76 ;  /* 0x000000706c4c723c */ /* 0x048fec000004184c */
[C---:B------:R-:W-:Y:S06]  /*6820*/  HMMA.16816.F32.BF16 R80, R108.reuse, R114, R80 ;  /* 0x000000726c50723c */ /* 0x040fec0000041850 */
[C---:B--2---:R-:W-:Y:S06]  /*6830*/  HMMA.16816.F32.BF16 R84, R108.reuse, R116, R84 ;  /* 0x000000746c54723c */ /* 0x044fec0000041854 */
[C---:B------:R-:W-:Y:S06]  /*6840*/  HMMA.16816.F32.BF16 R88, R108.reuse, R118, R88 ;  /* 0x000000766c58723c */ /* 0x040fec0000041858 */
[C---:B------:R-:W-:Y:S06]  /*6850*/  HMMA.16816.F32.BF16 R92, R108.reuse, R120, R92 ;  /* 0x000000786c5c723c */ /* 0x040fec000004185c */
[----:B------:R-:W-:Y:S06]  /*6860*/  HMMA.16816.F32.BF16 R96, R108, R122, R96 ;  /* 0x0000007a6c60723c */ /* 0x000fec0000041860 */
[C---:B------:R-:W-:Y:S01]  /*6870*/  HMMA.16816.F32.BF16 R128, R136.reuse, R124, R4 ;  /* 0x0000007c8880723c */ /* 0x040fe20000041804 */
[----:B------:R-:W2:Y:S05]  /*6880*/  LDSM.16.MT88.4 R4, [R198+0x17800] ;  /* 0x01780000c604783b */ /* 0x000eaa0000004200 */
[C---:B------:R-:W-:Y:S03]  /*6890*/  HMMA.16816.F32.BF16 R124, R136.reuse, R126, R8 ;  /* 0x0000007e887c723c */ /* 0x040fe60000041808 */
[----:B------:R-:W3:Y:S03]  /*68a0*/  LDSM.16.MT88.4 R8, [R197+0x17800] ;  /* 0x01780000c508783b */ /* 0x000ee60000004200 */
[C---:B-1----:R-:W-:Y:S05]  /*68b0*/  HMMA.16816.F32.BF16 R120, R136.reuse, R100, R12 ;  /* 0x000000648878723c */ /* 0x042fea000004180c */
[----:B------:R-:W1:Y:S01]  /*68c0*/  LDSM.16.MT88.4 R12, [R196+0x17800] ;  /* 0x01780000c40c783b */ /* 0x000e620000004200 */
[C---:B------:R-:W-:Y:S06]  /*68d0*/  HMMA.16816.F32.BF16 R116, R136.reuse, R102, R16 ;  /* 0x000000668874723c */ /* 0x040fec0000041810 */
[C---:B----4-:R-:W-:Y:S05]  /*68e0*/  HMMA.16816.F32.BF16 R112, R136.reuse, R104, R20 ;  /* 0x000000688870723c */ /* 0x050fea0000041814 */
[----:B------:R-:W-:Y:S01]  /*68f0*/  FADD.FTZ R17, R167, R168 ;  /* 0x000000a8a7117221 */ /* 0x000fe20000010000 */
[C---:B------:R-:W-:Y:S05]  /*6900*/  HMMA.16816.F32.BF16 R108, R136.reuse, R106, R24 ;  /* 0x0000006a886c723c */ /* 0x040fea0000041818 */
        /* <DEDUP_REMOVED lines=25> */
[C---:B--2---:R-:W-:Y:S06]  /*6aa0*/  HMMA.16816.F32.BF16 R76, R136.reuse, R4, R76 ;  /* 0x00000004884c723c */ /* 0x044fec000004184c */
[C---:B------:R-:W-:Y:S06]  /*6ab0*/  HMMA.16816.F32.BF16 R80, R136.reuse, R6, R80 ;  /* 0x000000068850723c */ /* 0x040fec0000041850 */
[C---:B---3--:R-:W-:Y:S06]  /*6ac0*/  HMMA.16816.F32.BF16 R84, R136.reuse, R8, R84 ;  /* 0x000000088854723c */ /* 0x048fec0000041854 */
[C---:B------:R-:W-:Y:S06]  /*6ad0*/  HMMA.16816.F32.BF16 R88, R136.reuse, R10, R88 ;  /* 0x0000000a8858723c */ /* 0x040fec0000041858 */
[C---:B-1----:R-:W-:Y:S06]  /*6ae0*/  HMMA.16816.F32.BF16 R92, R136.reuse, R12, R92 ;  /* 0x0000000c885c723c */ /* 0x042fec000004185c */
[----:B------:R-:W-:Y:S01]  /*6af0*/  HMMA.16816.F32.BF16 R96, R136, R14, R96 ;  /* 0x0000000e8860723c */ /* 0x000fe20000041860 */
[----:B------:R-:W-:Y:S11]  /*6b00*/  @!UPT UIADD3 URZ, URZ, URZ, URZ ;  /* 0x0000003f3f3ff290 */ /* 0x000ff6000fffe03f */
[----:B------:R-:W-:Y:S01]  /*6b10*/  @!UPT UIADD3 URZ, URZ, URZ, URZ ;  /* 0x0000003f3f3ff290 */ /* 0x000fe2000fffe03f */
[----:B------:R-:W-:Y:S11]  /*6b20*/  @P0 BRA `(.L_x_42) ;  /* 0xffffffd400bc0947 */ /* 0x000ff6000383ffff */
.L_x_41:
        /* <DEDUP_REMOVED lines=210> */
.L_x_45:
        /* <DEDUP_REMOVED lines=23> */
.L_x_46:
        /* <DEDUP_REMOVED lines=113> */
.L_x_48:
[----:B------:R-:W-:Y:S05]  /*80d0*/  BSYNC B0 ;  /* 0x0000000000007941 */ /* 0x000fea0003800000 */
.L_x_47:
        /* <DEDUP_REMOVED lines=35> */
.L_x_50:
[----:B------:R-:W-:Y:S05]  /*8310*/  BSYNC B0 ;  /* 0x0000000000007941 */ /* 0x000fea0003800000 */
.L_x_49:
        /* <DEDUP_REMOVED lines=20> */
.L_x_52:
[----:B------:R-:W-:Y:S05]  /*8460*/  BSYNC B0 ;  /* 0x0000000000007941 */ /* 0x000fea0003800000 */
.L_x_51:
        /* <DEDUP_REMOVED lines=20> */
.L_x_54:
[----:B------:R-:W-:Y:S05]  /*85b0*/  BSYNC B0 ;  /* 0x0000000000007941 */ /* 0x000fea0003800000 */
.L_x_53:
        /* <DEDUP_REMOVED lines=17> */
.L_x_37:
        /* <DEDUP_REMOVED lines=24> */
[----:B-1----:R-:W-:Y:S01]  /*8850*/  @P4 IMAD.WIDE.U32 R16, R211, R6, RZ ;  /* 0x00000006d3104225 */ /* 0x002fe200078e00ff */
[----:B------:R-:W-:Y:S02]  /*8860*/  SHF.R.S32.HI R6, RZ, 0x1f, R8 ;  /* 0x0000001fff067819 */ /* 0x000fe40000011408 */
[----:B------:R-:W1:Y:S01]  /*8870*/  @P1 LDC.64 R2, c[0x0][0x2c0] ;  /* 0x0000b000ff021b82 */ /* 0x000e620000000a00 */
[----:B------:R-:W-:Y:S02]  /*8880*/  IMAD.SHL.U32 R15, R15, 0x8, RZ ;  /* 0x000000080f0f7824 */ /* 0x000fe400078e00ff */
[----:B------:R-:W-:-:S02]  /*8890*/  @!P4 IMAD.MOV.U32 R16, RZ, RZ, R18 ;  /* 0x000000ffff10c224 */ /* 0x000fc400078e0012 */
[----:B------:R-:W-:Y:S02]  /*88a0*/  @P4 IMAD R7, R211, R7, R17 ;  /* 0x00000007d3074224 */ /* 0x000fe400078e0211 */
[----:B------:R-:W-:Y:S01]  /*88b0*/  @!P4 IMAD.IADD R7, R19, 0x1, R5 ;  /* 0x000000011307c824 */ /* 0x000fe200078e0205 */
[----:B--2---:R-:W3:Y:S01]  /*88c0*/  @P2 LDC R10, c[0x0][0x2e4] ;  /* 0x0000b900ff0a2b82 */ /* 0x004ee20000000800 */
[C---:B------:R-:W-:Y:S01]  /*88d0*/  IADD3 R16, P2, R15.reuse, R16, RZ ;  /* 0x000000100f107210 */ /* 0x040fe20007f5e0ff */
[----:B------:R-:W-:Y:S01]  /*88e0*/  @P1 IMAD.MOV.U32 R5, RZ, RZ, 0x1 ;  /* 0x00000001ff051424 */ /* 0x000fe200078e00ff */
[----:B------:R-:W-:Y:S02]  /*88f0*/  ISETP.GE.AND P4, PT, R14, R214, PT ;  /* 0x000000d60e00720c */ /* 0x000fe40003f86270 */
[----:B------:R-:W-:Y:S02]  /*8900*/  CS2R R18, SRZ ;  /* 0x0000000000127805 */ /* 0x000fe4000001ff00 */
[----:B------:R-:W-:Y:S01]  /*8910*/  LEA.HI.X.SX32 R17, R15, R7, 0x1, P2 ;  /* 0x000000070f117211 */ /* 0x000fe200010f0eff */
[----:B------:R-:W-:Y:S01]  /*8920*/  IMAD R7, R6, UR4, RZ ;  /* 0x0000000406077c24 */ /* 0x000fe2000f8e02ff */
[----:B------:R-:W-:Y:S01]  /*8930*/  SHF.R.S32.HI R15, RZ, 0x1f, R14 ;  /* 0x0000001fff0f7819 */ /* 0x000fe2000001140e */
[----:B------:R-:W2:Y:S02]  /*8940*/  @!P0 LDC R11, c[0x0][0x2c4] ;  /* 0x0000b100ff0b8b82 */ /* 0x000ea40000000800 */
[----:B------:R-:W-:-:S02]  /*8950*/  IMAD R0, R8, UR5, R7 ;  /* 0x0000000508007c24 */ /* 0x000fc4000f8e0207 */
[----:B------:R-:W-:Y:S02]  /*8960*/  VIADD R7, R14, 0x40 ;  /* 0x000000400e077836 */ /* 0x000fe40000000000 */
[----:B------:R-:W-:Y:S02]  /*8970*/  IMAD.WIDE.U32 R16, R8, UR4, R16 ;  /* 0x0000000408107c25 */ /* 0x000fe4000f8e0010 */
[----:B------:R-:W4:Y:S01]  /*8980*/  @P1 LDC R4, c[0x0][0x2c0] ;  /* 0x0000b000ff041b82 */ /* 0x000f220000000800 */
[----:B------:R-:W-:Y:S01]  /*8990*/  ISETP.GE.AND P2, PT, R7, R214, PT ;  /* 0x000000d60700720c */ /* 0x000fe20003f46270 */
[----:B-1----:R-:W-:Y:S02]  /*89a0*/  @P1 IMAD R3, R3, R2, RZ ;  /* 0x0000000203031224 */ /* 0x002fe400078e02ff */
[----:B------:R-:W-:-:S04]  /*89b0*/  IMAD.WIDE R212, R212, 0x80, R14 ;  /* 0x00000080d4d47825 */ /* 0x000fc800078e020e */
[----:B---3--:R-:W-:Y:S02]  /*89c0*/  @!P1 IMAD R5, R10, R9, RZ ;  /* 0x000000090a059224 */ /* 0x008fe400078e02ff */
[----:B------:R-:W-:Y:S02]  /*89d0*/  VIADD R9, R14, 0x20 ;  /* 0x000000200e097836 */ /* 0x000fe40000000000 */
[----:B------:R-:W-:Y:S01]  /*89e0*/  IMAD R2, R12, R5, RZ ;  /* 0x000000050c027224 */ /* 0x000fe200078e02ff */
[----:B------:R-:W-:Y:S01]  /*89f0*/  IADD3 R5, R14, 0x60, RZ ;  /* 0x000000600e057810 */ /* 0x000fe20007ffe0ff */
[----:B------:R-:W-:Y:S02]  /*8a00*/  @!P1 IMAD.MOV.U32 R3, RZ, RZ, R10 ;  /* 0x000000ffff039224 */ /* 0x000fe400078e000a */
[----:B--2---:R-:W-:Y:S01]  /*8a10*/  @!P3 IMAD R211, R12, R11, RZ ;  /* 0x0000000b0cd3b224 */ /* 0x004fe200078e02ff */
[----:B------:R-:W-:Y:S01]  /*8a20*/  LOP3.LUT P3, RZ, R88, 0x7, RZ, 0xc0, !PT ;  /* 0x0000000758ff7812 */ /* 0x000fe2000786c0ff */
[----:B------:R-:W-:Y:S01]  /*8a30*/  IMAD.IADD R11, R0, 0x1, R17 ;  /* 0x00000001000b7824 */ /* 0x000fe200078e0211 */
[----:B------:R-:W-:Y:S01]  /*8a40*/  SEL R2, R2, RZ, P0 ;  /* 0x000000ff02027207 */ /* 0x000fe20000000000 */
[--C-:B------:R-:W-:Y:S01]  /*8a50*/  @!P0 IMAD.MOV.U32 R18, RZ, RZ, R211.reuse ;  /* 0x000000ffff128224 */ /* 0x100fe200078e00d3 */
[----:B------:R-:W-:-:S02]  /*8a60*/  @!P0 SHF.R.S32.HI R19, RZ, 0x1f, R211 ;  /* 0x0000001fff138819 */ /* 0x000fc400000114d3 */
[-C--:B------:R-:W-:Y:S01]  /*8a70*/  ISETP.GE.OR P6, PT, R14, R214.reuse, P3 ;  /* 0x000000d60e00720c */ /* 0x080fe20001fc6670 */
[----:B------:R-:W-:Y:S01]  /*8a80*/  @!P1 IMAD.MOV.U32 R4, RZ, RZ, 0x1 ;  /* 0x00000001ff049424 */ /* 0x000fe200078e00ff */
[-C--:B------:R-:W-:Y:S02]  /*8a90*/  ISETP.GE.AND P1, PT, R9, R214.reuse, PT ;  /* 0x000000d60900720c */ /* 0x080fe40003f26270 */
[-C--:B------:R-:W-:Y:S02]  /*8aa0*/  ISETP.GE.AND P0, PT, R5, R214.reuse, PT ;  /* 0x000000d60500720c */ /* 0x080fe40003f06270 */
        /* <DEDUP_REMOVED lines=14> */
.L_x_56:
[----:B------:R-:W-:Y:S05]  /*8b90*/  BSYNC B0 ;  /* 0x0000000000007941 */ /* 0x000fea0003800000 */
.L_x_55:
[----:B------:R-:W-:Y:S01]  /*8ba0*/  BSSY B0, `(.L_x_57) ;  /* 0x0000015000007945 */ /* 0x000fe20003800000 */
[-C--:B------:R-:W-:Y:S01]  /*8bb0*/  ISETP.GE.OR P4, PT, R7, R214.reuse, P3 ;  /* 0x000000d60700720c */ /* 0x080fe20001f86670 */
        /* <DEDUP_REMOVED lines=19> */
.L_x_58:
[----:B------:R-:W-:Y:S05]  /*8cf0*/  BSYNC B0 ;  /* 0x0000000000007941 */ /* 0x000fea0003800000 */
.L_x_57:
        /* <DEDUP_REMOVED lines=17> */
.L_x_60:
[----:B------:R-:W-:Y:S05]  /*8e10*/  BSYNC B0 ;  /* 0x0000000000007941 */ /* 0x000fea0003800000 */
.L_x_59:
        /* <DEDUP_REMOVED lines=19> */
.L_x_62:
[----:B------:R-:W-:Y:S05]  /*8f50*/  BSYNC B0 ;  /* 0x0000000000007941 */ /* 0x000fea0003800000 */
.L_x_61:
        /* <DEDUP_REMOVED lines=11> */
.L_x_64:
[----:B------:R-:W-:Y:S05]  /*9010*/  BSYNC B0 ;  /* 0x0000000000007941 */ /* 0x000fea0003800000 */
.L_x_63:
        /* <DEDUP_REMOVED lines=10> */
.L_x_66:
[----:B------:R-:W-:Y:S05]  /*90c0*/  BSYNC B0 ;  /* 0x0000000000007941 */ /* 0x000fea0003800000 */
.L_x_65:
[----:B------:R-:W-:Y:S04]  /*90d0*/  BSSY B0, `(.L_x_67) ;  /* 0x000000a000007945 */ /* 0x000fe80003800000 */
[----:B------:R-:W-:Y:S05]  /*90e0*/  @P4 BRA `(.L_x_68) ;  /* 0x0000000000204947 */ /* 0x000fea0003800000 */
[----:B------:R-:W-:Y:S01]  /*90f0*/  IMAD R2, R7, R4, RZ ;  /* 0x0000000407027224 */ /* 0x000fe200078e02ff */
[----:B------:R-:W-:Y:S01]  /*9100*/  ULDC.64 UR4, c[0x0][0x2b0] ;  /* 0x0000ac0000047ab9 */ /* 0x000fe20000000a00 */
[----:B----4-:R-:W-:-:S03]  /*9110*/  IMAD.MOV.U32 R9, RZ, RZ, 0x7f800000 ;  /* 0x7f800000ff097424 */ /* 0x010fc600078e00ff */
[----:B------:R-:W-:-:S04]  /*9120*/  IADD3 R7, P0, R2, R0, RZ ;  /* 0x0000000002077210 */ /* 0x000fc80007f1e0ff */
[----:B------:R-:W-:Y:S02]  /*9130*/  LEA.HI.X.SX32 R2, R2, R3, 0x1, P0 ;  /* 0x0000000302027211 */ /* 0x000fe400000f0eff */
[----:B------:R-:W-:-:S04]  /*9140*/  LEA R6, P0, R7, UR4, 0x2 ;  /* 0x0000000407067c11 */ /* 0x000fc8000f8010ff */
[----:B------:R-:W-:-:S05]  /*9150*/  LEA.HI.X R7, R7, UR5, R2, 0x2, P0 ;  /* 0x0000000507077c11 */ /* 0x000fca00080f1402 */
[----:B------:R4:W-:Y:S04]  /*9160*/  STG.E desc[UR14][R6.64], R9 ;  /* 0x0000000906007986 */ /* 0x0009e8000c10190e */
.L_x_68:
[----:B------:R-:W-:Y:S05]  /*9170*/  BSYNC B0 ;  /* 0x0000000000007941 */ /* 0x000fea0003800000 */
.L_x_67:
[----:B------:R-:W-:Y:S05]  /*9180*/  @P3 EXIT ;  /* 0x000000000000394d */ /* 0x000fea0003800000 */
[----:B------:R-:W-:Y:S01]  /*9190*/  IMAD R4, R5, R4, RZ ;  /* 0x0000000405047224 */ /* 0x000fe200078e02ff */
[----:B------:R-:W-:Y:S01]  /*91a0*/  ULDC.64 UR4, c[0x0][0x2b0] ;  /* 0x0000ac0000047ab9 */ /* 0x000fe20000000a00 */
[----:B------:R-:W-:-:S03]  /*91b0*/  IMAD.MOV.U32 R5, RZ, RZ, 0x7f800000 ;  /* 0x7f800000ff057424 */ /* 0x000fc600078e00ff */
[----:B------:R-:W-:-:S04]  /*91c0*/  IADD3 R0, P0, R4, R0, RZ ;  /* 0x0000000004007210 */ /* 0x000fc80007f1e0ff */
[----:B------:R-:W-:Y:S02]  /*91d0*/  LEA.HI.X.SX32 R3, R4, R3, 0x1, P0 ;  /* 0x0000000304037211 */ /* 0x000fe400000f0eff */
[----:B------:R-:W-:-:S04]  /*91e0*/  LEA R2, P0, R0, UR4, 0x2 ;  /* 0x0000000400027c11 */ /* 0x000fc8000f8010ff */
[----:B------:R-:W-:-:S05]  /*91f0*/  LEA.HI.X R3, R0, UR5, R3, 0x2, P0 ;  /* 0x0000000500037c11 */ /* 0x000fca00080f1403 */
[----:B------:R-:W-:Y:S01]  /*9200*/  STG.E desc[UR14][R2.64], R5 ;  /* 0x0000000502007986 */ /* 0x000fe2000c10190e */
[----:B------:R-:W-:Y:S05]  /*9210*/  EXIT ;  /* 0x000000000000794d */ /* 0x000fea0003800000 */
.L_x_69:
        /* <DEDUP_REMOVED lines=14> */
.L_x_1509:


//--------------------- .text._ZN5flash16flash_fwd_kernelI23Flash_fwd_kernel_traitsILi192ELi128ELi64ELi8ELb0ELb0EN7cutlass10bfloat16_tE19Flash_kernel_traitsILi192ELi128ELi64ELi8ES3_EELb0ELb0ELb0ELb0ELb0ELb0ELb0ELb0EEEvNS_16Flash_fwd_paramsE --------------------------
	.section	.text._ZN5flash16flash_fwd_kernelI23Flash_fwd_kernel_traitsILi192ELi128ELi64ELi8ELb0ELb0EN7cutlass10bfloat16_tE19Flash_kernel_traitsILi192ELi128ELi64ELi8ES3_EELb0ELb0ELb0ELb0ELb0ELb0ELb0ELb0EEEvNS_16Flash_fwd_paramsE,"ax",@progbits
	.align	128
        .global         _ZN5flash16flash_fwd_kernelI23Flash_fwd_kernel_traitsILi192ELi128ELi64ELi8ELb0ELb0EN7cutlass10bfloat16_tE19Flash_kernel_traitsILi192ELi128ELi64ELi8ES3_EELb0ELb0ELb0ELb0ELb0ELb0ELb0ELb0EEEvNS_16Flash_fwd_paramsE
        .type           _ZN5flash16flash_fwd_kernelI23Flash_fwd_kernel_traitsILi192ELi128ELi64ELi8ELb0ELb0EN7cutlass10bfloat16_tE19Flash_kernel_traitsILi192ELi128ELi64ELi8ES3_EELb0ELb0ELb0ELb0ELb0ELb0ELb0ELb0EEEvNS_16Flash_fwd_paramsE,@function
        .size           _ZN5flash16flash_fwd_kernelI23Flash_fwd_kernel_traitsILi192ELi128ELi64ELi8ELb0ELb0EN7cutlass10bfloat16_tE19Flash_kernel_traitsILi192ELi128ELi64ELi8ES3_EELb0ELb0ELb0ELb0ELb0ELb0ELb0ELb0EEEvNS_16Flash_fwd_paramsE,(.L_x_1510 - _ZN5flash16flash_fwd_kernelI23Flash_fwd_kernel_traitsILi192ELi128ELi64ELi8ELb0ELb0EN7cutlass10bfloat16_tE19Flash_kernel_traitsILi192ELi128ELi64ELi8ES3_EELb0ELb0ELb0ELb0ELb0ELb0ELb0ELb0EEEvNS_16Flash_fwd_paramsE)
        .other          _ZN5flash16flash_fwd_kernelI23Flash_fwd_kernel_traitsILi192ELi128ELi64ELi8ELb0ELb0EN7cutlass10bfloat16_tE19Flash_kernel_traitsILi192ELi128ELi64ELi8ES3_EELb0ELb0ELb0ELb0ELb0ELb0ELb0ELb0EEEvNS_16Flash_fwd_paramsE,@"STO_CUDA_ENTRY STV_DEFAULT"
_ZN5flash16flash_fwd_kernelI23Flash_fwd_kernel_traitsILi192ELi128ELi64ELi8ELb0ELb0EN7cutlass10bfloat16_tE19Flash_kernel_traitsILi192ELi128ELi64ELi8ES3_EELb0ELb0ELb0ELb0ELb0ELb0ELb0ELb0EEEvNS_16Flash_fwd_paramsE:
.text._ZN5flash16flash_fwd_kernelI23Flash_fwd_kernel_traitsILi192ELi128ELi64ELi8ELb0ELb0EN7cutlass10bfloat16_tE19Flash_kernel_traitsILi192ELi128ELi64ELi8ES3_EELb0ELb0ELb0ELb0ELb0ELb0ELb0ELb0EEEvNS_16Flash_fwd_paramsE:
        /* <DEDUP_REMOVED lines=16> */
[----:B------:R-:W4:Y:S03]  /*0100*/  @P2 LDG.E R218, desc[UR8][R16.64+0x4] ;  /* 0x0000040810da2981 */ /* 0x000f26000c1e1900 */
        /* <DEDUP_REMOVED lines=22> */
.L_x_70:
[----:B------:R-:W1:Y:S02]  /*0270*/  LDC R5, c[0x0][0x2c8] ;  /* 0x0000b200ff057b82 */ /* 0x000e640000000800 */
.L_x_71:
        /* <DEDUP_REMOVED lines=22> */
[----:B------:R-:W-:Y:S01]  /*03e0*/  IABS R25, R23 ;  /* 0x0000001700197213 */ /* 0x000fe20000000000 */
[----:B------:R-:W-:Y:S01]  /*03f0*/  IMAD.IADD R203, R218, 0x1, -R203 ;  /* 0x00000001dacb7824 */ /* 0x000fe200078e0acb */
[----:B------:R-:W-:Y:S02]  /*0400*/  SHF.R.S32.HI R17, RZ, 0x1f, R6 ;  /* 0x0000001fff117819 */ /* 0x000fe40000011406 */
[----:B------:R-:W-:Y:S02]  /*0410*/  ISETP.NE.AND P3, PT, R213, -0x1, PT ;  /* 0xffffffffd500780c */ /* 0x000fe40003f65270 */
[----:B------:R-:W-:Y:S02]  /*0420*/  LEA.HI R201, R17, R6, RZ, 0x4 ;  /* 0x0000000611c97211 */ /* 0x000fe400078f20ff */
[----:B------:R-:W-:Y:S02]  /*0430*/  ISETP.NE.AND P0, PT, R7, -0x1, PT ;  /* 0xffffffff0700780c */ /* 0x000fe40003f05270 */
[----:B------:R-:W-:-:S02]  /*0440*/  LOP3.LUT R19, R201, 0xfffffff0, RZ, 0xc0, !PT ;  /* 0xfffffff0c9137812 */ /* 0x000fc400078ec0ff */
[----:B------:R-:W-:-:S03]  /*0450*/  LEA.HI R20, R17, R6, RZ, 0x6 ;  /* 0x0000000611147211 */ /* 0x000fc600078f30ff */
[----:B------:R-:W-:Y:S02]  /*0460*/  IMAD.IADD R19, R6, 0x1, -R19 ;  /* 0x0000000106137824 */ /* 0x000fe400078e0a13 */
[----:B------:R-:W2:Y:S01]  /*0470*/  @!P3 LDC.64 R10, c[0x0][0x228] ;  /* 0x00008a00ff0abb82 */ /* 0x000ea20000000a00 */
[----:B------:R-:W-:Y:S01]  /*0480*/  @!P3 SHF.R.S32.HI R21, RZ, 0x1f, R3 ;  /* 0x0000001fff15b819 */ /* 0x000fe20000011403 */
[----:B------:R-:W-:Y:S02]  /*0490*/  IMAD.SHL.U32 R20, R20, 0x8, RZ ;  /* 0x0000000814147824 */ /* 0x000fe400078e00ff */
[----:B------:R-:W-:Y:S01]  /*04a0*/  @P0 IMAD.IADD R24, R4, 0x1, R7 ;  /* 0x0000000104180824 */ /* 0x000fe200078e0207 */
[----:B-1----:R-:W-:-:S03]  /*04b0*/  IABS R16, R14 ;  /* 0x0000000e00107213 */ /* 0x002fc60000000000 */
[----:B------:R-:W1:Y:S01]  /*04c0*/  @P3 LDC.64 R12, c[0x0][0x240] ;  /* 0x00009000ff0c3b82 */ /* 0x000e620000000a00 */
[----:B------:R-:W3:Y:S07]  /*04d0*/  I2F.RP R2, R16 ;  /* 0x0000001000027306 */ /* 0x000eee0000209400 */
[----:B------:R-:W4:Y:S01]  /*04e0*/  @P0 LDC.64 R210, c[0x0][0x248] ;  /* 0x00009200ffd20b82 */ /* 0x000f220000000a00 */
[----:B--2---:R-:W-:Y:S01]  /*04f0*/  @!P3 IMAD.WIDE.U32 R26, R3, R10, RZ ;  /* 0x0000000a031ab225 */ /* 0x004fe200078e00ff */
[----:B---3--:R-:W2:Y:S03]  /*0500*/  MUFU.RCP R8, R2 ;  /* 0x0000000200087308 */ /* 0x008ea60000001000 */
[----:B--2---:R-:W-:-:S05]  /*0510*/  VIADD R8, R8, 0xffffffe ;  /* 0x0ffffffe08087836 */ /* 0x004fca0000000000 */
[----:B------:R-:W2:Y:S02]  /*0520*/  F2I.FTZ.U32.TRUNC.NTZ R9, R8 ;  /* 0x0000000800097305 */ /* 0x000ea4000021f000 */
[----:B--2---:R-:W-:Y:S02]  /*0530*/  IMAD.MOV R5, RZ, RZ, -R9 ;  /* 0x000000ffff057224 */ /* 0x004fe400078e0a09 */
[----:B------:R-:W-:Y:S02]  /*0540*/  IMAD.MOV.U32 R8, RZ, RZ, RZ ;  /* 0x000000ffff087224 */ /* 0x000fe400078e00ff */
[----:B------:R-:W-:Y:S01]  /*0550*/  IMAD R0, R5, R16, RZ ;  /* 0x0000001005007224 */ /* 0x000fe200078e02ff */
[----:B------:R-:W-:-:S03]  /*0560*/  LEA.HI R5, R17, R6, RZ, 0x3 ;  /* 0x0000000611057211 */ /* 0x000fc600078f18ff */
[----:B------:R-:W-:Y:S01]  /*0570*/  IMAD.HI.U32 R0, R9, R0, R8 ;  /* 0x0000000009007227 */ /* 0x000fe200078e0008 */
[----:B------:R-:W-:Y:S02]  /*0580*/  SHF.R.S32.HI R18, RZ, 0x3, R5 ;  /* 0x00000003ff127819 */ /* 0x000fe40000011405 */
[----:B------:R-:W-:Y:S02]  /*0590*/  LOP3.LUT R5, R5, 0xfffffff8, RZ, 0xc0, !PT ;  /* 0xfffffff805057812 */ /* 0x000fe400078ec0ff */
[----:B------:R-:W-:Y:S01]  /*05a0*/  SHF.R.S32.HI R8, RZ, 0x4, R201 ;  /* 0x00000004ff087819 */ /* 0x000fe200000114c9 */
[----:B------:R-:W-:Y:S01]  /*05b0*/  IMAD.HI.U32 R15, R0, R25, RZ ;  /* 0x00000019000f7227 */ /* 0x000fe200078e00ff */
[----:B------:R-:W-:Y:S02]  /*05c0*/  SHF.L.U32 R215, R18, 0x6, RZ ;  /* 0x0000000612d77819 */ /* 0x000fe400000006ff */
[----:B------:R-:W-:Y:S01]  /*05d0*/  LEA.HI R201, R201, R8, RZ, 0x1 ;  /* 0x00000008c9c97211 */ /* 0x000fe200078f08ff */
[----:B------:R-:W-:Y:S01]  /*05e0*/  IMAD.MOV R0, RZ, RZ, -R15 ;  /* 0x000000ffff007224 */ /* 0x000fe200078e0a0f */
[----:B------:R-:W-:Y:S01]  /*05f0*/  LOP3.LUT R215, R215, 0x1c0, RZ, 0xc0, !PT ;  /* 0x000001c0d7d77812 */ /* 0x000fe200078ec0ff */
[----:B------:R-:W-:Y:S01]  /*0600*/  IMAD.IADD R5, R6, 0x1, -R5 ;  /* 0x0000000106057824 */ /* 0x000fe200078e0a05 */
[----:B------:R-:W-:Y:S01]  /*0610*/  LOP3.LUT R201, R201, 0xfffffffe, RZ, 0xc0, !PT ;  /* 0xfffffffec9c97812 */ /* 0x000fe200078ec0ff */
[----:B------:R-:W-:-:S02]  /*0620*/  IMAD R25, R16, R0, R25 ;  /* 0x0000000010197224 */ /* 0x000fc400078e0219 */
[C---:B------:R-:W-:Y:S02]  /*0630*/  VIADD R0, R18.reuse, 0x60 ;  /* 0x0000006012007836 */ /* 0x040fe40000000000 */
[----:B------:R-:W-:Y:S01]  /*0640*/  VIADD R2, R18, 0x40 ;  /* 0x0000004012027836 */ /* 0x000fe20000000000 */
[----:B------:R-:W-:Y:S01]  /*0650*/  ISETP.GT.U32.AND P2, PT, R16, R25, PT ;  /* 0x000000191000720c */ /* 0x000fe20003f44070 */
[----:B------:R-:W-:Y:S01]  /*0660*/  IMAD.SHL.U32 R134, R5, 0x8, RZ ;  /* 0x0000000805867824 */ /* 0x000fe200078e00ff */
[-C--:B------:R-:W-:Y:S01]  /*0670*/  ISETP.GE.AND P4, PT, R0, R203.reuse, PT ;  /* 0x000000cb0000720c */ /* 0x080fe20003f86270 */
[----:B------:R-:W-:Y:S01]  /*0680*/  IMAD.IADD R201, R8, 0x1, -R201 ;  /* 0x0000000108c97824 */ /* 0x000fe200078e0ac9 */
[----:B------:R-:W-:Y:S01]  /*0690*/  SHF.R.S32.HI R0, RZ, 0x1f, R19 ;  /* 0x0000001fff007819 */ /* 0x000fe20000011413 */
[----:B------:R-:W2:Y:S01]  /*06a0*/  @P0 LDC.64 R8, c[0x0][0x250] ;  /* 0x00009400ff080b82 */ /* 0x000ea20000000a00 */
[----:B------:R-:W-:Y:S02]  /*06b0*/  ISETP.GE.AND P5, PT, R2, R203, PT ;  /* 0x000000cb0200720c */ /* 0x000fe40003fa6270 */
[----:B------:R-:W-:-:S02]  /*06c0*/  LOP3.LUT R2, R215, 0x38, R134, 0xf8, !PT ;  /* 0x00000038d7027812 */ /* 0x000fc400078ef886 */
[----:B------:R-:W-:Y:S02]  /*06d0*/  SHF.R.U32.HI R215, RZ, 0x3, R215 ;  /* 0x00000003ffd77819 */ /* 0x000fe400000116d7 */
[----:B------:R-:W-:Y:S01]  /*06e0*/  LEA.HI R0, R0, R19, RZ, 0x3 ;  /* 0x0000001300007211 */ /* 0x000fe200078f18ff */
[----:B------:R-:W-:Y:S01]  /*06f0*/  @!P2 VIADD R15, R15, 0x1 ;  /* 0x000000010f0fa836 */ /* 0x000fe20000000000 */
[----:B------:R-:W-:Y:S02]  /*0700*/  LOP3.LUT R215, R2, R215, RZ, 0x3c, !PT ;  /* 0x000000d702d77212 */ /* 0x000fe400078e3cff */
[----:B------:R-:W-:Y:S02]  /*0710*/  LOP3.LUT R2, R0, 0xfffffff8, RZ, 0xc0, !PT ;  /* 0xfffffff800027812 */ /* 0x000fe400078ec0ff */
[-C--:B------:R-:W-:Y:S02]  /*0720*/  @!P2 IADD3 R25, R25, -R16.reuse, RZ ;  /* 0x800000101919a210 */ /* 0x080fe40007ffe0ff */
[----:B------:R-:W-:Y:S01]  /*0730*/  ISETP.NE.AND P2, PT, R14, RZ, PT ;  /* 0x000000ff0e00720c */ /* 0x000fe20003f45270 */
[----:B------:R-:W-:Y:S01]  /*0740*/  IMAD.IADD R2, R19, 0x1, -R2 ;  /* 0x0000000113027824 */ /* 0x000fe200078e0a02 */
[----:B------:R-:W-:Y:S01]  /*0750*/  ISETP.GE.U32.AND P6, PT, R25, R16, PT ;  /* 0x000000101900720c */ /* 0x000fe20003fc6070 */
[----:B------:R-:W-:Y:S01]  /*0760*/  @!P3 IMAD R16, R21, R10, RZ ;  /* 0x0000000a1510b224 */ /* 0x000fe200078e02ff */
[----:B------:R-:W-:-:S02]  /*0770*/  LOP3.LUT R19, R23, R14, RZ, 0x3c, !PT ;  /* 0x0000000e17137212 */ /* 0x000fc400078e3cff */
[----:B------:R-:W-:Y:S01]  /*0780*/  LOP3.LUT R215, R215, 0xfffffe00, R20, 0xf8, !PT ;  /* 0xfffffe00d7d77812 */ /* 0x000fe200078ef814 */
[----:B-1----:R-:W-:Y:S01]  /*0790*/  @P3 IMAD.WIDE.U32 R20, R213, R12, RZ ;  /* 0x0000000cd5143225 */ /* 0x002fe200078e00ff */
[----:B------:R-:W-:Y:S02]  /*07a0*/  ISETP.GE.AND P1, PT, R19, RZ, PT ;  /* 0x000000ff1300720c */ /* 0x000fe40003f26270 */
[----:B------:R-:W-:Y:S01]  /*07b0*/  @P0 IADD3 R10, R4, R7, RZ ;  /* 0x00000007040a0210 */ /* 0x000fe20007ffe0ff */
[----:B------:R-:W-:Y:S01]  /*07c0*/  @!P3 IMAD R11, R3, R11, R16 ;  /* 0x0000000b030bb224 */ /* 0x000fe200078e0210 */
[----:B------:R-:W-:Y:S01]  /*07d0*/  SHF.R.S32.HI R19, RZ, 0x1f, R18 ;  /* 0x0000001fff137819 */ /* 0x000fe20000011412 */
[----:B------:R-:W-:Y:S01]  /*07e0*/  @P3 IMAD R13, R213, R13, R21 ;  /* 0x0000000dd50d3224 */ /* 0x000fe200078e0215 */
[----:B------:R-:W-:Y:S01]  /*07f0*/  SHF.R.S32.HI R135, RZ, 0x1f, R134 ;  /* 0x0000001fff877819 */ /* 0x000fe20000011486 */
[----:B------:R-:W-:Y:S02]  /*0800*/  @P6 VIADD R15, R15, 0x1 ;  /* 0x000000010f0f6836 */ /* 0x000fe40000000000 */
[----:B------:R-:W-:-:S02]  /*0810*/  @!P3 IMAD.IADD R13, R27, 0x1, R11 ;  /* 0x000000011b0db824 */ /* 0x000fc400078e020b */
[----:B------:R-:W-:Y:S02]  /*0820*/  @!P3 IMAD.MOV.U32 R20, RZ, RZ, R26 ;  /* 0x000000ffff14b224 */ /* 0x000fe400078e001a */
[C---:B--2---:R-:W-:Y:S02]  /*0830*/  @P0 IMAD R11, R10.reuse, R9, RZ ;  /* 0x000000090a0b0224 */ /* 0x044fe400078e02ff */
[----:B------:R-:W-:-:S04]  /*0840*/  @P0 IMAD.WIDE.U32 R26, R10, R8, RZ ;  /* 0x000000080a1a0225 */ /* 0x000fc800078e00ff */
[C---:B----4-:R-:W-:Y:S02]  /*0850*/  @P0 IMAD R7, R24.reuse, R211, RZ ;  /* 0x000000d318070224 */ /* 0x050fe400078e02ff */
[----:B------:R-:W-:-:S04]  /*0860*/  @P0 IMAD.WIDE.U32 R24, R24, R210, RZ ;  /* 0x000000d218180225 */ /* 0x000fc800078e00ff */
[----:B------:R-:W-:Y:S01]  /*0870*/  @!P1 IMAD.MOV R15, RZ, RZ, -R15 ;  /* 0x000000ffff0f9224 */ /* 0x000fe200078e0a0f */
[----:B------:R-:W-:Y:S01]  /*0880*/  @!P2 LOP3.LUT R15, RZ, R14, RZ, 0x33, !PT ;  /* 0x0000000eff0fa212 */ /* 0x000fe200078e33ff */
[----:B------:R-:W-:Y:S01]  /*0890*/  @P0 IMAD.MOV.U32 R16, RZ, RZ, R26 ;  /* 0x000000ffff100224 */ /* 0x000fe200078e001a */
[----:B------:R-:W-:Y:S01]  /*08a0*/  IADD3 R20, P1, R134, R20, RZ ;  /* 0x0000001486147210 */ /* 0x000fe20007f3e0ff */
[----:B------:R-:W-:Y:S01]  /*08b0*/  @P0 IMAD.IADD R7, R25, 0x1, R7 ;  /* 0x0000000119070824 */ /* 0x000fe200078e0207 */
[----:B------:R-:W-:Y:S01]  /*08c0*/  @P0 IADD3 R14, R27, R11, RZ ;  /* 0x0000000b1b0e0210 */ /* 0x000fe20007ffe0ff */
[----:B------:R-:W-:Y:S01]  /*08d0*/  @P0 IMAD.MOV.U32 R12, RZ, RZ, R24 ;  /* 0x000000ffff0c0224 */ /* 0x000fe200078e0018 */
[----:B------:R-:W-:Y:S09]  /*08e0*/  @P0 BRA `(.L_x_73) ;  /* 0x0000000000340947 */ /* 0x000ff20003800000 */
        /* <DEDUP_REMOVED lines=13> */
.L_x_73:
        /* <DEDUP_REMOVED lines=14> */
.L_x_74:
[----:B------:R-:W1:Y:S01]  /*0aa0*/  S2UR UR10, SR_CgaCtaId ;  /* 0x00000000000a79c3 */ /* 0x000e620000008800 */
[-C--:B------:R-:W-:Y:S01]  /*0ab0*/  IMAD R4, R19, R210.reuse, RZ ;  /* 0x000000d213047224 */ /* 0x080fe200078e02ff */
[----:B------:R-:W-:Y:S01]  /*0ac0*/  IADD3.X R21, R135, R13, RZ, P1, !PT ;  /* 0x0000000d87157210 */ /* 0x000fe20000ffe4ff */
[C---:B------:R-:W-:Y:S01]  /*0ad0*/  IMAD.WIDE.U32 R26, R18.reuse, R210, R134 ;  /* 0x000000d2121a7225 */ /* 0x040fe200078e0086 */
[----:B------:R-:W-:Y:S01]  /*0ae0*/  SHF.R.S32.HI R3, RZ, 0x1f, R23 ;  /* 0x0000001fff037819 */ /* 0x000fe20000011417 */
[----:B------:R-:W-:Y:S01]  /*0af0*/  ULDC.64 UR4, c[0x0][0x258] ;  /* 0x0000960000047ab9 */ /* 0x000fe20000000a00 */
[----:B------:R-:W-:Y:S01]  /*0b00*/  ULDC.64 UR6, c[0x0][0x260] ;  /* 0x0000980000067ab9 */ /* 0x000fe20000000a00 */
[----:B------:R-:W-:Y:S01]  /*0b10*/  IMAD.WIDE.U32 R24, R18, R8, R134 ;  /* 0x0000000812187225 */ /* 0x000fe200078e0086 */
[----:B------:R-:W-:Y:S01]  /*0b20*/  IADD3 R222, P1, R12, R26, RZ ;  /* 0x0000001a0cde7210 */ /* 0x000fe20007f3e0ff */
[----:B------:R-:W-:Y:S01]  /*0b30*/  BSSY B0, `(.L_x_75) ;  /* 0x0000042000007945 */ /* 0x000fe20003800000 */
[----:B------:R-:W-:Y:S01]  /*0b40*/  IADD3 R217, R134, 0x40, RZ ;  /* 0x0000004086d97810 */ /* 0x000fe20007ffe0ff */
[----:B------:R-:W-:Y:S01]  /*0b50*/  IMAD R11, R19, R8, RZ ;  /* 0x00000008130b7224 */ /* 0x000fe200078e02ff */
[----:B------:R-:W-:Y:S01]  /*0b60*/  IADD3 R220, P0, R16, R24, RZ ;  /* 0x0000001810dc7210 */ /* 0x000fe20007f1e0ff */
[----:B------:R-:W-:Y:S01]  /*0b70*/  IMAD R4, R18, R211, R4 ;  /* 0x000000d312047224 */ /* 0x000fe200078e0204 */
[----:B------:R-:W-:Y:S01]  /*0b80*/  IADD3 R216, R134, 0x80, RZ ;  /* 0x0000008086d87810 */ /* 0x000fe20007ffe0ff */
[----:B------:R-:W-:-:S02]  /*0b90*/  IMAD R11, R18, R9, R11 ;  /* 0x00000009120b7224 */ /* 0x000fc400078e020b */
[----:B------:R-:W-:Y:S01]  /*0ba0*/  IMAD.WIDE.U32 R20, R23, UR4, R20 ;  /* 0x0000000417147c25 */ /* 0x000fe2000f8e0014 */
[----:B------:R-:W-:Y:S02]  /*0bb0*/  IADD3.X R223, R7, R27, R4, P1, !PT ;  /* 0x0000001b07df7210 */ /* 0x000fe40000ffe404 */
[----:B------:R-:W-:Y:S01]  /*0bc0*/  IADD3.X R221, R14, R25, R11, P0, !PT ;  /* 0x000000190edd7210 */ /* 0x000fe200007fe40b */
[----:B------:R-:W-:Y:S01]  /*0bd0*/  IMAD R4, R3, UR4, RZ ;  /* 0x0000000403047c24 */ /* 0x000fe2000f8e02ff */
[----:B------:R-:W-:Y:S01]  /*0be0*/  SHF.R.S32.HI R3, RZ, 0x1f, R15 ;  /* 0x0000001fff037819 */ /* 0x000fe2000001140f */
[----:B------:R-:W-:Y:S01]  /*0bf0*/  IMAD.WIDE.U32 R222, R15, UR6, R222 ;  /* 0x000000060fde7c25 */ /* 0x000fe2000f8e00de */
[CC--:B------:R-:W-:Y:S02]  /*0c00*/  ISETP.GE.AND P0, PT, R18.reuse, R203.reuse, PT ;  /* 0x000000cb1200720c */ /* 0x0c0fe40003f06270 */
[----:B------:R-:W-:Y:S01]  /*0c10*/  IADD3 R14, R18, 0x20, RZ ;  /* 0x00000020120e7810 */ /* 0x000fe20007ffe0ff */
[----:B------:R-:W-:Y:S01]  /*0c20*/  IMAD R23, R23, UR5, R4 ;  /* 0x0000000517177c24 */ /* 0x000fe2000f8e0204 */
[----:B------:R-:W-:Y:S01]  /*0c30*/  ULDC.64 UR4, c[0x0][0x268] ;  /* 0x00009a0000047ab9 */ /* 0x000fe20000000a00 */
[C---:B------:R-:W-:Y:S01]  /*0c40*/  IMAD R10, R3.reuse, UR6, RZ ;  /* 0x00000006030a7c24 */ /* 0x040fe2000f8e02ff */
[----:B------:R-:W-:Y:S01]  /*0c50*/  ISETP.GE.AND P1, PT, R14, R203, PT ;  /* 0x000000cb0e00720c */ /* 0x000fe20003f26270 */
[----:B------:R-:W-:Y:S01]  /*0c60*/  IMAD R4, R3, UR4, RZ ;  /* 0x0000000403047c24 */ /* 0x000fe2000f8e02ff */
[----:B------:R-:W-:Y:S01]  /*0c70*/  IADD3 R23, R21, R23, RZ ;  /* 0x0000001715177210 */ /* 0x000fe20007ffe0ff */
[----:B------:R-:W-:Y:S01]  /*0c80*/  IMAD.WIDE.U32 R220, R15, UR4, R220 ;  /* 0x000000040fdc7c25 */ /* 0x000fe2000f8e00dc */
[----:B------:R-:W-:-:S02]  /*0c90*/  UMOV UR4, 0x400 ;  /* 0x0000040000047882 */ /* 0x000fc40000000000 */
[----:B-1----:R-:W-:Y:S01]  /*0ca0*/  ULEA UR4, UR10, UR4, 0x18 ;  /* 0x000000040a047291 */ /* 0x002fe2000f8ec03f */
[C---:B------:R-:W-:Y:S02]  /*0cb0*/  IMAD R225, R15.reuse, UR7, R10 ;  /* 0x000000070fe17c24 */ /* 0x040fe4000f8e020a */
[----:B------:R-:W-:Y:S01]  /*0cc0*/  IMAD R15, R15, UR5, R4 ;  /* 0x000000050f0f7c24 */ /* 0x000fe2000f8e0204 */
[----:B------:R-:W-:Y:S01]  /*0cd0*/  LEA.HI.SX32 R4, R133, 0xffffffff, 0x1a ;  /* 0xffffffff85047811 */ /* 0x000fe200078fd2ff */
[----:B------:R-:W-:Y:S01]  /*0ce0*/  IMAD.WIDE R24, R214, 0x80, R18 ;  /* 0x00000080d6187825 */ /* 0x000fe200078e0212 */
[----:B------:R-:W-:-:S03]  /*0cf0*/  LEA R215, R215, UR4, 0x1 ;  /* 0x00000004d7d77c11 */ /* 0x000fc6000f8e08ff */
[----:B------:R-:W-:Y:S01]  /*0d00*/  IMAD R7, R4, -0x40, R83 ;  /* 0xffffffc004077824 */ /* 0x000fe200078e0253 */
[----:B------:R-:W-:Y:S06]  /*0d10*/  @P0 BRA `(.L_x_76) ;  /* 0x00000000008c0947 */ /* 0x000fec0003800000 */
[----:B------:R-:W-:Y:S01]  /*0d20*/  ULDC UR5, c[0x0][0x2d0] ;  /* 0x0000b40000057ab9 */ /* 0x000fe20000000800 */
[----:B------:R-:W-:Y:S01]  /*0d30*/  ULDC.64 UR6, c[0x0][0x240] ;  /* 0x0000900000067ab9 */ /* 0x000fe20000000a00 */
[----:B------:R-:W-:Y:S01]  /*0d40*/  ISETP.GE.AND P6, PT, R134, UR5, PT ;  /* 0x0000000586007c0c */ /* 0x000fe2000bfc6270 */
[----:B------:R-:W-:Y:S01]  /*0d50*/  IMAD R3, R25, UR6, RZ ;  /* 0x0000000619037c24 */ /* 0x000fe2000f8e02ff */
[----:B------:R-:W-:Y:S01]  /*0d60*/  ISETP.GE.AND P3, PT, R217, UR5, PT ;  /* 0x00000005d9007c0c */ /* 0x000fe2000bf66270 */
[----:B------:R-:W-:Y:S01]  /*0d70*/  IMAD.MOV.U32 R22, RZ, RZ, R20 ;  /* 0x000000ffff167224 */ /* 0x000fe200078e0014 */
[----:B------:R-:W-:Y:S01]  /*0d80*/  ISETP.GE.AND P2, PT, R216, UR5, PT ;  /* 0x00000005d8007c0c */ /* 0x000fe2000bf46270 */
[C---:B------:R-:W-:Y:S02]  /*0d90*/  IMAD R16, R24.reuse, UR7, R3 ;  /* 0x0000000718107c24 */ /* 0x040fe4000f8e0203 */
[----:B------:R-:W-:-:S04]  /*0da0*/  IMAD.WIDE.U32 R26, R24, UR6, R22 ;  /* 0x00000006181a7c25 */ /* 0x000fc8000f8e0016 */
[----:B------:R-:W-:Y:S02]  /*0db0*/  IMAD.IADD R16, R27, 0x1, R16 ;  /* 0x000000011b107824 */ /* 0x000fe400078e0210 */
[----:B------:R-:W1:Y:S01]  /*0dc0*/  @!P6 LDC.64 R12, c[0x0][0x210] ;  /* 0x00008400ff0ceb82 */ /* 0x000e620000000a00 */
[----:B------:R2:W-:Y:S07]  /*0dd0*/  @P6 STS.128 [R215], RZ ;  /* 0x000000ffd7006388 */ /* 0x0005ee0000000c00 */
[----:B------:R-:W3:Y:S01]  /*0de0*/  @!P3 LDC.64 R10, c[0x0][0x210] ;  /* 0x00008400ff0abb82 */ /* 0x000ee20000000a00 */
[----:B-1----:R-:W-:-:S04]  /*0df0*/  @!P6 LEA R12, P0, R26, R12, 0x1 ;  /* 0x0000000c1a0ce211 */ /* 0x002fc800078008ff */
[C---:B------:R-:W-:Y:S02]  /*0e00*/  @!P6 LEA.HI.X R13, R26.reuse, R13, R16, 0x1, P0 ;  /* 0x0000000d1a0de211 */ /* 0x040fe400000f0c10 */
[----:B---3--:R-:W-:-:S03]  /*0e10*/  @!P3 LEA R10, P0, R26, R10, 0x1 ;  /* 0x0000000a1a0ab211 */ /* 0x008fc600078008ff */
[----:B------:R-:W-:Y:S01]  /*0e20*/  @!PT LDS RZ, [RZ] ;  /* 0x00000000fffff984 */ /* 0x000fe20000000800 */
[----:B------:R-:W-:Y:S01]  /*0e30*/  @!PT LDS RZ, [RZ] ;  /* 0x00000000fffff984 */ /* 0x000fe20000000800 */
[----:B------:R-:W-:Y:S01]  /*0e40*/  @!PT LDS RZ, [RZ] ;  /* 0x00000000fffff984 */ /* 0x000fe20000000800 */
[----:B------:R2:W-:Y:S01]  /*0e50*/  @!P6 LDGSTS.E.BYPASS.LTC128B.128 [R215], desc[UR8][R12.64] ;  /* 0x000000000cd7efae */ /* 0x0005e2000b901d48 */
[----:B------:R-:W-:-:S03]  /*0e60*/  @!P3 LEA.HI.X R11, R26, R11, R16, 0x1, P0 ;  /* 0x0000000b1a0bb211 */ /* 0x000fc600000f0c10 */
[----:B------:R2:W-:Y:S04]  /*0e70*/  @P3 STS.128 [R215+0x4000], RZ ;  /* 0x004000ffd7003388 */ /* 0x0005e80000000c00 */
[----:B------:R-:W-:Y:S01]  /*0e80*/  @!PT LDS RZ, [RZ] ;  /* 0x00000000fffff984 */ /* 0x000fe20000000800 */
[----:B------:R-:W-:Y:S01]  /*0e90*/  @!PT LDS RZ, [RZ] ;  /* 0x00000000fffff984 */ /* 0x000fe20000000800 */
[----:B------:R-:W-:Y:S01]  /*0ea0*/  @!PT LDS RZ, [RZ] ;  /* 0x00000000fffff984 */ /* 0x000fe20000000800 */
[----:B------:R2:W-:Y:S04]  /*0eb0*/  @!P3 LDGSTS.E.BYPASS.LTC128B.128 [R215+0x4000], desc[UR8][R10.64+0x80] ;  /* 0x040000800ad7bfae */ /* 0x0005e8000b901d48 */
[----:B------:R2:W-:Y:S01]  /*0ec0*/  @P2 STS.128 [R215+0x8000], RZ ;  /* 0x008000ffd7002388 */ /* 0x0005e20000000c00 */
[----:B------:R-:W-:Y:S05]  /*0ed0*/  @P2 BRA `(.L_x_76) ;  /* 0x00000000001c2947 */ /* 0x000fea0003800000 */
[----:B------:R-:W-:Y:S02]  /*0ee0*/  ULDC.64 UR6, c[0x0][0x210] ;  /* 0x0000840000067ab9 */ /* 0x000fe40000000a00 */
[----:B--2---:R-:W-:-:S04]  /*0ef0*/  LEA R10, P0, R26, UR6, 0x1 ;  /* 0x000000061a0a7c11 */ /* 0x004fc8000f8008ff */
[----:B------:R-:W-:-:S05]  /*0f00*/  LEA.HI.X R11, R26, UR7, R16, 0x1, P0 ;  /* 0x000000071a0b7c11 */ /* 0x000fca00080f0c10 */
[----:B------:R-:W-:Y:S01]  /*0f10*/  @!PT LDS RZ, [RZ] ;  /* 0x00000000fffff984 */ /* 0x000fe20000000800 */
[----:B------:R-:W-:Y:S01]  /*0f20*/  @!PT LDS RZ, [RZ] ;  /* 0x00000000fffff984 */ /* 0x000fe20000000800 */
[----:B------:R-:W-:Y:S01]  /*0f30*/  @!PT LDS RZ, [RZ] ;  /* 0x00000000fffff984 */ /* 0x000fe20000000800 */
[----:B------:R1:W-:Y:S04]  /*0f40*/  LDGSTS.E.BYPASS.LTC128B.128 [R215+0x8000], desc[UR8][R10.64+0x100] ;  /* 0x080001000ad77fae */ /* 0x0003e8000b901d48 */
.L_x_76:
[----:B------:R-:W-:Y:S05]  /*0f50*/  BSYNC B0 ;  /* 0x0000000000007941 */ /* 0x000fea0003800000 */
.L_x_75:
[----:B------:R-:W-:Y:S04]  /*0f60*/  BSSY B0, `(.L_x_77) ;  /* 0x0000028000007945 */ /* 0x000fe80003800000 */
[----:B------:R-:W-:Y:S05]  /*0f70*/  @P1 BRA `(.L_x_78) ;  /* 0x0000000000981947 */ /* 0x000fea0003800000 */
[----:B------:R-:W-:Y:S01]  /*0f80*/  ULDC UR5, c[0x0][0x2d0] ;  /* 0x0000b40000057ab9 */ /* 0x000fe20000000800 */
[----:B------:R-:W-:Y:S01]  /*0f90*/  IADD3 R16, P0, R24, 0x20, RZ ;  /* 0x0000002018107810 */ /* 0x000fe20007f1e0ff */
[----:B------:R-:W-:Y:S01]  /*0fa0*/  ULDC.64 UR6, c[0x0][0x240] ;  /* 0x0000900000067ab9 */ /* 0x000fe20000000a00 */
[----:B------:R-:W-:Y:S01]  /*0fb0*/  ISETP.GE.AND P3, PT, R134, UR5, PT ;  /* 0x0000000586007c0c */ /* 0x000fe2000bf66270 */
[----:B------:R-:W-:Y:S01]  /*0fc0*/  IMAD.MOV.U32 R26, RZ, RZ, R20 ;  /* 0x000000ffff1a7224 */ /* 0x000fe200078e0014 */
[----:B------:R-:W-:Y:S01]  /*0fd0*/  ISETP.GE.AND P2, PT, R217, UR5, PT ;  /* 0x00000005d9007c0c */ /* 0x000fe2000bf46270 */
[----:B------:R-:W-:Y:S01]  /*0fe0*/  IMAD.X R3, RZ, RZ, R25, P0 ;  /* 0x000000ffff037224 */ /* 0x000fe200000e0619 */
[----:B------:R-:W-:Y:S01]  /*0ff0*/  ISETP.GE.AND P0, PT, R216, UR5, PT ;  /* 0x00000005d8007c0c */ /* 0x000fe2000bf06270 */
[----:B------:R-:W-:Y:S02]  /*1000*/  IMAD.MOV.U32 R27, RZ, RZ, R23 ;  /* 0x000000ffff1b7224 */ /* 0x000fe400078e0017 */
[----:B------:R-:W-:-:S02]  /*1010*/  IMAD R3, R3, UR6, RZ ;  /* 0x0000000603037c24 */ /* 0x000fc4000f8e02ff */
[----:B------:R-:W-:-:S04]  /*1020*/  IMAD.WIDE.U32 R26, R16, UR6, R26 ;  /* 0x00000006101a7c25 */ /* 0x000fc8000f8e001a */
[----:B--2---:R-:W2:Y:S01]  /*1030*/  @!P3 LDC.64 R12, c[0x0][0x210] ;  /* 0x00008400ff0cbb82 */ /* 0x004ea20000000a00 */
[----:B------:R-:W-:Y:S01]  /*1040*/  IMAD R3, R16, UR7, R3 ;  /* 0x0000000710037c24 */ /* 0x000fe2000f8e0203 */
[----:B------:R3:W-:Y:S06]  /*1050*/  @P3 STS.128 [R215+0x1000], RZ ;  /* 0x001000ffd7003388 */ /* 0x0007ec0000000c00 */
[----:B-1----:R-:W1:Y:S01]  /*1060*/  @!P2 LDC.64 R10, c[0x0][0x210] ;  /* 0x00008400ff0aab82 */ /* 0x002e620000000a00 */
[----:B--2---:R-:W-:Y:S01]  /*1070*/  @!P3 LEA R28, P6, R26, R12, 0x1 ;  /* 0x0000000c1a1cb211 */ /* 0x004fe200078c08ff */
[----:B------:R-:W-:-:S05]  /*1080*/  IMAD.IADD R12, R27, 0x1, R3 ;  /* 0x000000011b0c7824 */ /* 0x000fca00078e0203 */
[C---:B------:R-:W-:Y:S02]  /*1090*/  @!P3 LEA.HI.X R29, R26.reuse, R13, R12, 0x1, P6 ;  /* 0x0000000d1a1db211 */ /* 0x040fe400030f0c0c */
[----:B-1----:R-:W-:-:S03]  /*10a0*/  @!P2 LEA R10, P1, R26, R10, 0x1 ;  /* 0x0000000a1a0aa211 */ /* 0x002fc600078208ff */
[----:B------:R-:W-:Y:S01]  /*10b0*/  @!PT LDS RZ, [RZ] ;  /* 0x00000000fffff984 */ /* 0x000fe20000000800 */
[----:B------:R-:W-:Y:S01]  /*10c0*/  @!PT LDS RZ, [RZ] ;  /* 0x00000000fffff984 */ /* 0x000fe20000000800 */
[----:B------:R-:W-:Y:S01]  /*10d0*/  @!PT LDS RZ, [RZ] ;  /* 0x00000000fffff984 */ /* 0x000fe20000000800 */
[----:B------:R3:W-:Y:S01]  /*10e0*/  @!P3 LDGSTS.E.BYPASS.LTC128B.128 [R215+0x1000], desc[UR8][R28.64] ;  /* 0x010000001cd7bfae */ /* 0x0007e2000b901d48 */
        /* <DEDUP_REMOVED lines=9> */
[----:B---3--:R-:W-:-:S04]  /*1180*/  LEA R10, P0, R26, UR6, 0x1 ;  /* 0x000000061a0a7c11 */ /* 0x008fc8000f8008ff */
[----:B------:R-:W-:-:S05]  /*1190*/  LEA.HI.X R11, R26, UR7, R12, 0x1, P0 ;  /* 0x000000071a0b7c11 */ /* 0x000fca00080f0c0c */
[----:B------:R-:W-:Y:S01]  /*11a0*/  @!PT LDS RZ, [RZ] ;  /* 0x00000000fffff984 */ /* 0x000fe20000000800 */
[----:B------:R-:W-:Y:S01]  /*11b0*/  @!PT LDS RZ, [RZ] ;  /* 0x00000000fffff984 */ /* 0x000fe20000000800 */
[----:B------:R-:W-:Y:S01]  /*11c0*/  @!PT LDS RZ, [RZ] ;  /* 0x00000000fffff984 */ /* 0x000fe20000000800 */
[----:B------:R4:W-:Y:S04]  /*11d0*/  LDGSTS.E.BYPASS.LTC128B.128 [R215+0x9000], desc[UR8][R10.64+0x100] ;  /* 0x090001000ad77fae */ /* 0x0009e8000b901d48 */
.L_x_78:
[----:B------:R-:W-:Y:S05]  /*11e0*/  BSYNC B0 ;  /* 0x0000000000007941 */ /* 0x000fea0003800000 */
.L_x_77:
        /* <DEDUP_REMOVED lines=16> */
[----:B-1-34-:R-:W1:Y:S01]  /*12f0*/  @!P2 LDC.64 R10, c[0x0][0x210] ;  /* 0x00008400ff0aab82 */ /* 0x01ae620000000a00 */
        /* <DEDUP_REMOVED lines=17> */
[----:B-1----:R-:W-:-:S04]  /*1410*/  LEA R10, P0, R26, UR6, 0x1 ;  /* 0x000000061a0a7c11 */ /* 0x002fc8000f8008ff */
[----:B------:R-:W-:-:S05]  /*1420*/  LEA.HI.X R11, R26, UR7, R12, 0x1, P0 ;  /* 0x000000071a0b7c11 */ /* 0x000fca00080f0c0c */
[----:B------:R-:W-:Y:S01]  /*1430*/  @!PT LDS RZ, [RZ] ;  /* 0x00000000fffff984 */ /* 0x000fe20000000800 */
[----:B------:R-:W-:Y:S01]  /*1440*/  @!PT LDS RZ, [RZ] ;  /* 0x00000000fffff984 */ /* 0x000fe20000000800 */
[----:B------:R-:W-:Y:S01]  /*1450*/  @!PT LDS RZ, [RZ] ;  /* 0x00000000fffff984 */ /* 0x000fe20000000800 */
[----:B------:R1:W-:Y:S04]  /*1460*/  LDGSTS.E.BYPASS.LTC128B.128 [R215+0xa000], desc[UR8][R10.64+0x100] ;  /* 0x0a0001000ad77fae */ /* 0x0003e8000b901d48 */
.L_x_80:
[----:B------:R-:W-:Y:S05]  /*1470*/  BSYNC B0 ;  /* 0x0000000000007941 */ /* 0x000fea0003800000 */
.L_x_79:
        /* <DEDUP_REMOVED lines=10> */
[----:B------:R-:W-:-:S04]  /*1520*/  IMAD.WIDE.U32 R20, R3, UR6, R20 ;  /* 0x0000000603147c25 */ /* 0x000fc8000f8e0014 */
[----:B------:R-:W-:-:S04]  /*1530*/  IMAD R16, R16, UR6, RZ ;  /* 0x0000000610107c24 */ /* 0x000fc8000f8e02ff */
[----:B--2---:R-:W2:Y:S01]  /*1540*/  @!P3 LDC.64 R12, c[0x0][0x210] ;  /* 0x00008400ff0cbb82 */ /* 0x004ea20000000a00 */
[----:B------:R-:W-:Y:S01]  /*1550*/  IMAD R16, R3, UR7, R16 ;  /* 0x0000000703107c24 */ /* 0x000fe2000f8e0210 */
[----:B------:R2:W-:Y:S03]  /*1560*/  @P3 STS.128 [R215+0x3000], RZ ;  /* 0x003000ffd7003388 */ /* 0x0005e60000000c00 */
[----:B------:R-:W-:-:S03]  /*1570*/  IMAD.IADD R16, R21, 0x1, R16 ;  /* 0x0000000115107824 */ /* 0x000fc600078e0210 */
[----:B-1-34-:R-:W1:Y:S01]  /*1580*/  @!P2 LDC.64 R10, c[0x0][0x210] ;  /* 0x00008400ff0aab82 */ /* 0x01ae620000000a00 */
[----:B--2---:R-:W-:-:S04]  /*1590*/  @!P3 LEA R12, P4, R20, R12, 0x1 ;  /* 0x0000000c140cb211 */ /* 0x004fc800078808ff */
        /* <DEDUP_REMOVED lines=21> */
.L_x_82:
[----:B------:R-:W-:Y:S05]  /*16f0*/  BSYNC B0 ;  /* 0x0000000000007941 */ /* 0x000fea0003800000 */
.L_x_81:
[-C--:B------:R-:W-:Y:S01]  /*1700*/  ISETP.GE.AND P0, PT, R18, R7.reuse, PT ;  /* 0x000000071200720c */ /* 0x080fe20003f06270 */
[----:B------:R-:W-:Y:S01]  /*1710*/  IMAD.IADD R225, R223, 0x1, R225 ;  /* 0x00000001dfe17824 */ /* 0x000fe200078e02e1 */
[C---:B------:R-:W-:Y:S01]  /*1720*/  SHF.L.U64.HI R3, R210.reuse, 0x6, R211 ;  /* 0x00000006d2037819 */ /* 0x040fe200000102d3 */
[----:B------:R-:W-:Y:S01]  /*1730*/  IMAD.SHL.U32 R81, R210, 0x40, RZ ;  /* 0x00000040d2517824 */ /* 0x000fe200078e00ff */
[----:B------:R-:W-:Y:S01]  /*1740*/  SHF.R.S32.HI R20, RZ, 0x1f, R4 ;  /* 0x0000001fff147819 */ /* 0x000fe20000011404 */
[----:B------:R-:W-:Y:S01]  /*1750*/  IMAD.SHL.U32 R24, R2, 0x40, RZ ;  /* 0x0000004002187824 */ /* 0x000fe200078e00ff */
[----:B------:R-:W-:Y:S01]  /*1760*/  MOV R224, R222 ;  /* 0x000000de00e07202 */ /* 0x000fe20000000f00 */
[----:B-1234-:R-:W-:Y:S01]  /*1770*/  IMAD R11, R3, R4, RZ ;  /* 0x00000004030b7224 */ /* 0x01efe200078e02ff */
[----:B------:R-:W-:Y:S01]  /*1780*/  SHF.L.U32 R22, R5, 0x6, RZ ;  /* 0x0000000605167819 */ /* 0x000fe200000006ff */
[----:B------:R-:W-:Y:S01]  /*1790*/  BSSY B0, `(.L_x_83) ;  /* 0x0000027000007945 */ /* 0x000fe20003800000 */
[----:B------:R-:W-:Y:S01]  /*17a0*/  ISETP.GE.AND P5, PT, R14, R7, PT ;  /* 0x000000070e00720c */ /* 0x000fe20003fa6270 */
[----:B------:R-:W-:Y:S01]  /*17b0*/  IMAD.WIDE.U32 R26, R4, R81, R224 ;  /* 0x00000051041a7225 */ /* 0x000fe200078e00e0 */
[----:B------:R-:W-:-:S02]  /*17c0*/  LOP3.LUT R22, R22, 0x1c0, RZ, 0xc0, !PT ;  /* 0x000001c016167812 */ /* 0x000fc400078ec0ff */
[----:B------:R-:W-:Y:S01]  /*17d0*/  SHF.L.U32 R23, R201, 0x3, RZ ;  /* 0x00000003c9177819 */ /* 0x000fe200000006ff */
[----:B------:R-:W-:Y:S01]  /*17e0*/  IMAD R11, R20, R81, R11 ;  /* 0x00000051140b7224 */ /* 0x000fe200078e020b */
[----:B------:R-:W-:Y:S01]  /*17f0*/  LOP3.LUT R24, R24, 0x1c0, RZ, 0xc0, !PT ;  /* 0x000001c018187812 */ /* 0x000fe200078ec0ff */
[----:B------:R-:W-:Y:S02]  /*1800*/  IMAD.SHL.U32 R21, R18, 0x8, RZ ;  /* 0x0000000812157824 */ /* 0x000fe400078e00ff */
[----:B------:R-:W-:Y:S01]  /*1810*/  IMAD.IADD R16, R27, 0x1, R11 ;  /* 0x000000011b107824 */ /* 0x000fe200078e020b */
[----:B------:R-:W-:Y:S06]  /*1820*/  @P0 BRA `(.L_x_84) ;  /* 0x0000000000740947 */ /* 0x000fec0003800000 */
[----:B------:R-:W-:Y:S02]  /*1830*/  ULDC UR5, c[0x0][0x2d0] ;  /* 0x0000b40000057ab9 */ /* 0x000fe40000000800 */
[----:B------:R-:W-:Y:S02]  /*1840*/  ISETP.GE.AND P3, PT, R134, UR5, PT ;  /* 0x0000000586007c0c */ /* 0x000fe4000bf66270 */
[----:B------:R-:W-:Y:S02]  /*1850*/  ISETP.GE.AND P2, PT, R217, UR5, PT ;  /* 0x00000005d9007c0c */ /* 0x000fe4000bf46270 */
[----:B------:R-:W-:-:S09]  /*1860*/  ISETP.GE.AND P0, PT, R216, UR5, PT ;  /* 0x00000005d8007c0c */ /* 0x000fd2000bf06270 */
[----:B------:R-:W1:Y:S01]  /*1870*/  @!P3 LDC.64 R12, c[0x0][0x218] ;  /* 0x00008600ff0cbb82 */ /* 0x000e620000000a00 */
[----:B------:R2:W-:Y:S07]  /*1880*/  @P3 STS.128 [R215+0xc000], RZ ;  /* 0x00c000ffd7003388 */ /* 0x0005ee0000000c00 */
[----:B------:R-:W3:Y:S01]  /*1890*/  @!P2 LDC.64 R10, c[0x0][0x218] ;  /* 0x00008600ff0aab82 */ /* 0x000ee20000000a00 */
[----:B-1----:R-:W-:-:S04]  /*18a0*/  @!P3 LEA R12, P4, R26, R12, 0x1 ;  /* 0x0000000c1a0cb211 */ /* 0x002fc800078808ff */
[C---:B------:R-:W-:Y:S02]  /*18b0*/  @!P3 LEA.HI.X R13, R26.reuse, R13, R16, 0x1, P4 ;  /* 0x0000000d1a0db211 */ /* 0x040fe400020f0c10 */
[----:B---3--:R-:W-:-:S03]  /*18c0*/  @!P2 LEA R10, P1, R26, R10, 0x1 ;  /* 0x0000000a1a0aa211 */ /* 0x008fc600078208ff */
        /* <DEDUP_REMOVED lines=19> */
.L_x_84:
[----:B------:R-:W-:Y:S05]  /*1a00*/  BSYNC B0 ;  /* 0x0000000000007941 */ /* 0x000fea0003800000 */
.L_x_83:
[----:B------:R-:W-:Y:S01]  /*1a10*/  BSSY B0, `(.L_x_85) ;  /* 0x0000023000007945 */ /* 0x000fe20003800000 */
[C---:B------:R-:W-:Y:S02]  /*1a20*/  SHF.L.U64.HI R211, R210.reuse, 0x5, R211 ;  /* 0x00000005d2d37819 */ /* 0x040fe400000102d3 */
[----:B------:R-:W-:Y:S01]  /*1a30*/  SHF.L.U32 R212, R210, 0x5, RZ ;  /* 0x00000005d2d47819 */ /* 0x000fe200000006ff */
[----:B------:R-:W-:Y:S06]  /*1a40*/  @P5 BRA `(.L_x_86) ;  /* 0x00000000007c5947 */ /* 0x000fec0003800000 */
[----:B------:R-:W-:Y:S01]  /*1a50*/  ULDC UR5, c[0x0][0x2d0] ;  /* 0x0000b40000057ab9 */ /* 0x000fe20000000800 */
[----:B------:R-:W-:Y:S02]  /*1a60*/  IADD3 R26, P0, R212, R26, RZ ;  /* 0x0000001ad41a7210 */ /* 0x000fe40007f1e0ff */
[----:B------:R-:W-:Y:S02]  /*1a70*/  ISETP.GE.AND P3, PT, R134, UR5, PT ;  /* 0x0000000586007c0c */ /* 0x000fe4000bf66270 */
[----:B------:R-:W-:Y:S01]  /*1a80*/  ISETP.GE.AND P2, PT, R217, UR5, PT ;  /* 0x00000005d9007c0c */ /* 0x000fe2000bf46270 */
[----:B------:R-:W-:Y:S01]  /*1a90*/  IMAD.X R25, R211, 0x1, R16, P0 ;  /* 0x00000001d3197824 */ /* 0x000fe200000e0610 */
[----:B------:R-:W-:-:S09]  /*1aa0*/  ISETP.GE.AND P0, PT, R216, UR5, PT ;  /* 0x00000005d8007c0c */ /* 0x000fd2000bf06270 */
[----:B--2---:R-:W2:Y:S01]  /*1ab0*/  @!P3 LDC.64 R12, c[0x0][0x218] ;  /* 0x00008600ff0cbb82 */ /* 0x004ea20000000a00 */
[----:B------:R3:W-:Y:S07]  /*1ac0*/  @P3 STS.128 [R215+0xd000], RZ ;  /* 0x00d000ffd7003388 */ /* 0x0007ee0000000c00 */
[----:B-1----:R-:W1:Y:S01]  /*1ad0*/  @!P2 LDC.64 R10, c[0x0][0x218] ;  /* 0x00008600ff0aab82 */ /* 0x002e620000000a00 */
        /* <DEDUP_REMOVED lines=22> */
.L_x_86:
[----:B------:R-:W-:Y:S05]  /*1c40*/  BSYNC B0 ;  /* 0x0000000000007941 */ /* 0x000fea0003800000 */
.L_x_85:
[----:B------:R-:W0:Y:S01]  /*1c50*/  LDGDEPBAR ;  /* 0x00000000000079af */ /* 0x000e220000000000 */
[----:B------:R-:W-:Y:S01]  /*1c60*/  ISETP.GE.AND P1, PT, R18, R7, PT ;  /* 0x000000071200720c */ /* 0x000fe20003f26270 */
[----:B------:R-:W-:Y:S01]  /*1c70*/  IMAD.SHL.U32 R0, R0, 0x40, RZ ;  /* 0x0000004000007824 */ /* 0x000fe200078e00ff */
[----:B------:R-:W-:Y:S01]  /*1c80*/  LOP3.LUT R23, R24, 0x8, R23, 0xf8, !PT ;  /* 0x0000000818177812 */ /* 0x000fe200078ef817 */
[----:B-1234-:R-:W-:Y:S01]  /*1c90*/  IMAD R11, R20, R8, RZ ;  /* 0x00000008140b7224 */ /* 0x01efe200078e02ff */
[----:B------:R-:W-:Y:S01]  /*1ca0*/  SHF.R.U32.HI R24, RZ, 0x3, R24 ;  /* 0x00000003ff187819 */ /* 0x000fe20000011618 */
[----:B------:R-:W-:Y:S01]  /*1cb0*/  IMAD.IADD R210, R221, 0x1, R15 ;  /* 0x00000001ddd27824 */ /* 0x000fe200078e020f */
[----:B------:R-:W-:Y:S01]  /*1cc0*/  LOP3.LUT R21, R22, 0x8, R21, 0xf8, !PT ;  /* 0x0000000816157812 */ /* 0x000fe200078ef815 */
[----:B------:R-:W-:Y:S01]  /*1cd0*/  IMAD R11, R4, R9, R11 ;  /* 0x00000009040b7224 */ /* 0x000fe200078e020b */
[----:B------:R-:W-:Y:S01]  /*1ce0*/  SHF.R.U32.HI R22, RZ, 0x3, R22 ;  /* 0x00000003ff167819 */ /* 0x000fe20000011616 */
[----:B------:R-:W-:Y:S01]  /*1cf0*/  BSSY B0, `(.L_x_87) ;  /* 0x0000032000007945 */ /* 0x000fe20003800000 */
[----:B------:R-:W-:-:S02]  /*1d00*/  LOP3.LUT R23, R23, R24, RZ, 0x3c, !PT ;  /* 0x0000001817177212 */ /* 0x000fc400078e3cff */
[----:B------:R-:W-:Y:S01]  /*1d10*/  LEA.HI R13, R17, R6, RZ, 0x5 ;  /* 0x00000006110d7211 */ /* 0x000fe200078f28ff */
[----:B------:R-:W-:Y:S01]  /*1d20*/  IMAD.WIDE.U32 R16, R4, R8, RZ ;  /* 0x0000000804107225 */ /* 0x000fe200078e00ff */
[----:B------:R-:W-:Y:S02]  /*1d30*/  LOP3.LUT R22, R21, R22, RZ, 0x3c, !PT ;  /* 0x0000001615167212 */ /* 0x000fe400078e3cff */
[----:B------:R-:W-:Y:S01]  /*1d40*/  LOP3.LUT R0, R23, 0xfffffe00, R0, 0xf8, !PT ;  /* 0xfffffe0017007812 */ /* 0x000fe200078ef800 */
[----:B------:R-:W-:Y:S01]  /*1d50*/  IMAD.IADD R11, R17, 0x1, R11 ;  /* 0x00000001110b7824 */ /* 0x000fe200078e020b */
[----:B------:R-:W-:Y:S01]  /*1d60*/  SHF.R.S32.HI R13, RZ, 0x5, R13 ;  /* 0x00000005ff0d7819 */ /* 0x000fe2000001140d */
[----:B------:R-:W-:Y:S01]  /*1d70*/  IMAD R201, R201, 0x200, R22 ;  /* 0x00000200c9c97824 */ /* 0x000fe200078e0216 */
[----:B------:R-:W-:Y:S02]  /*1d80*/  LEA R15, P0, R16, R220, 0x6 ;  /* 0x000000dc100f7211 */ /* 0x000fe400078030ff */
[----:B------:R-:W-:Y:S01]  /*1d90*/  ISETP.GE.AND P5, PT, R14, R7, PT ;  /* 0x000000070e00720c */ /* 0x000fe20003fa6270 */
[----:B------:R-:W-:-:S04]  /*1da0*/  DEPBAR.LE SB0, 0x0 ;  /* 0x000080000000791a */ /* 0x000fc80000000000 */
[----:B------:R-:W-:Y:S01]  /*1db0*/  BAR.SYNC.DEFER_BLOCKING 0x0 ;  /* 0x0000000000007b1d */ /* 0x000fe20000010000 */
[----:B------:R-:W-:Y:S01]  /*1dc0*/  IMAD R202, R13, 0x400, R0 ;  /* 0x000004000dca7824 */ /* 0x000fe200078e0200 */
[----:B------:R-:W-:Y:S02]  /*1dd0*/  LEA.HI.X R14, R16, R210, R11, 0x6, P0 ;  /* 0x000000d2100e7211 */ /* 0x000fe400000f340b */
[----:B------:R-:W-:Y:S02]  /*1de0*/  LEA R201, R201, UR4, 0x1 ;  /* 0x00000004c9c97c11 */ /* 0x000fe4000f8e08ff */
[----:B------:R-:W-:Y:S01]  /*1df0*/  LEA R202, R202, UR4, 0x1 ;  /* 0x00000004caca7c11 */ /* 0x000fe2000f8e08ff */
[----:B------:R1:W-:Y:S04]  /*1e00*/  @P1 STS.128 [R215+0x12000], RZ ;  /* 0x012000ffd7001388 */ /* 0x0003e80000000c00 */
[----:B------:R1:W-:Y:S04]  /*1e10*/  @P1 STS.128 [R215+0x14000], RZ ;  /* 0x014000ffd7001388 */ /* 0x0003e80000000c00 */
[----:B------:R1:W-:Y:S01]  /*1e20*/  @P1 STS.128 [R215+0x16000], RZ ;  /* 0x016000ffd7001388 */ /* 0x0003e20000000c00 */
[----:B------:R-:W-:Y:S05]  /*1e30*/  @P1 BRA `(.L_x_88) ;  /* 0x0000000000741947 */ /* 0x000fea0003800000 */
[----:B------:R-:W-:Y:S02]  /*1e40*/  ULDC UR5, c[0x0][0x2d0] ;  /* 0x0000b40000057ab9 */ /* 0x000fe40000000800 */
[----:B------:R-:W-:Y:S02]  /*1e50*/  ISETP.GE.AND P3, PT, R134, UR5, PT ;  /* 0x0000000586007c0c */ /* 0x000fe4000bf66270 */
[----:B------:R-:W-:Y:S02]  /*1e60*/  ISETP.GE.AND P2, PT, R217, UR5, PT ;  /* 0x00000005d9007c0c */ /* 0x000fe4000bf46270 */
[----:B------:R-:W-:-:S09]  /*1e70*/  ISETP.GE.AND P0, PT, R216, UR5, PT ;  /* 0x00000005d8007c0c */ /* 0x000fd2000bf06270 */
[----:B------:R-:W2:Y:S01]  /*1e80*/  @!P3 LDC.64 R12, c[0x0][0x220] ;  /* 0x00008800ff0cbb82 */ /* 0x000ea20000000a00 */
[----:B------:R3:W-:Y:S07]  /*1e90*/  @P3 STS.128 [R215+0x12000], RZ ;  /* 0x012000ffd7003388 */ /* 0x0007ee0000000c00 */
[----:B------:R-:W4:Y:S01]  /*1ea0*/  @!P2 LDC.64 R10, c[0x0][0x220] ;  /* 0x00008800ff0aab82 */ /* 0x000f220000000a00 */
[----:B--2---:R-:W-:-:S04]  /*1eb0*/  @!P3 LEA R12, P4, R15, R12, 0x1 ;  /* 0x0000000c0f0cb211 */ /* 0x004fc800078808ff */
[C---:B------:R-:W-:Y:S02]  /*1ec0*/  @!P3 LEA.HI.X R13, R15.reuse, R13, R14, 0x1, P4 ;  /* 0x0000000d0f0db211 */ /* 0x040fe400020f0c0e */
[----:B----4-:R-:W-:-:S03]  /*1ed0*/  @!P2 LEA R10, P1, R15, R10, 0x1 ;  /* 0x0000000a0f0aa211 */ /* 0x010fc600078208ff */
        /* <DEDUP_REMOVED lines=19> */
.L_x_88:
[----:B------:R-:W-:Y:S05]  /*2010*/  BSYNC B0 ;  /* 0x0000000000007941 */ /* 0x000fea0003800000 */
.L_x_87:
[----:B------:R4:W-:Y:S01]  /*2020*/  @P5 STS.128 [R215+0x13000], RZ ;  /* 0x013000ffd7005388 */ /* 0x0009e20000000c00 */
[----:B------:R-:W-:Y:S03]  /*2030*/  BSSY B0, `(.L_x_89) ;  /* 0x0000025000007945 */ /* 0x000fe60003800000 */
[----:B------:R4:W-:Y:S04]  /*2040*/  @P5 STS.128 [R215+0x15000], RZ ;  /* 0x015000ffd7005388 */ /* 0x0009e80000000c00 */
[----:B------:R4:W-:Y:S01]  /*2050*/  @P5 STS.128 [R215+0x17000], RZ ;  /* 0x017000ffd7005388 */ /* 0x0009e20000000c00 */
[----:B------:R-:W-:Y:S05]  /*2060*/  @P5 BRA `(.L_x_90) ;  /* 0x0000000000845947 */ /* 0x000fea0003800000 */
[----:B------:R-:W-:Y:S01]  /*2070*/  ULDC UR5, c[0x0][0x2d0] ;  /* 0x0000b40000057ab9 */ /* 0x000fe20000000800 */
[----:B------:R-:W-:Y:S01]  /*2080*/  IMAD.WIDE.U32 R16, R8, 0x20, RZ ;  /* 0x0000002008107825 */ /* 0x000fe200078e00ff */
[----:B------:R-:W-:Y:S02]  /*2090*/  ISETP.GE.AND P3, PT, R134, UR5, PT ;  /* 0x0000000586007c0c */ /* 0x000fe4000bf66270 */
[----:B------:R-:W-:Y:S01]  /*20a0*/  ISETP.GE.AND P2, PT, R217, UR5, PT ;  /* 0x00000005d9007c0c */ /* 0x000fe2000bf46270 */
[----:B------:R-:W-:Y:S01]  /*20b0*/  IMAD.SHL.U32 R9, R9, 0x20, RZ ;  /* 0x0000002009097824 */ /* 0x000fe200078e00ff */
[----:B------:R-:W-:-:S04]  /*20c0*/  IADD3 R15, P0, R15, R16, RZ ;  /* 0x000000100f0f7210 */ /* 0x000fc80007f1e0ff */
[----:B------:R-:W-:Y:S02]  /*20d0*/  IADD3.X R14, R14, R17, R9, P0, !PT ;  /* 0x000000110e0e7210 */ /* 0x000fe400007fe409 */
[----:B------:R-:W-:-:S03]  /*20e0*/  ISETP.GE.AND P0, PT, R216, UR5, PT ;  /* 0x00000005d8007c0c */ /* 0x000fc6000bf06270 */
[----:B---3--:R-:W3:Y:S01]  /*20f0*/  @!P3 LDC.64 R12, c[0x0][0x220] ;  /* 0x00008800ff0cbb82 */ /* 0x008ee20000000a00 */
[----:B------:R1:W-:Y:S07]  /*2100*/  @P3 STS.128 [R215+0x13000], RZ ;  /* 0x013000ffd7003388 */ /* 0x0003ee0000000c00 */
[----:B--2---:R-:W2:Y:S01]  /*2110*/  @!P2 LDC.64 R10, c[0x0][0x220] ;  /* 0x00008800ff0aab82 */ /* 0x004ea20000000a00 */
[----:B---3--:R-:W-:-:S04]  /*2120*/  @!P3 LEA R12, P4, R15, R12, 0x1 ;  /* 0x0000000c0f0cb211 */ /* 0x008fc800078808ff */
[C---:B------:R-:W-:Y:S02]  /*2130*/  @!P3 LEA.HI.X R13, R15.reuse, R13, R14, 0x1, P4 ;  /* 0x0000000d0f0db211 */ /* 0x040fe400020f0c0e */
[----:B--2---:R-:W-:-:S03]  /*2140*/  @!P2 LEA R10, P1, R15, R10, 0x1 ;  /* 0x0000000a0f0aa211 */ /* 0x004fc600078208ff */
        /* <DEDUP_REMOVED lines=13> */
[----:B------:R-:W-:-:S04]  /*2220*/  LEA R8, P0, R15, UR6, 0x1 ;  /* 0x000000060f087c11 */ /* 0x000fc8000f8008ff */
[----:B------:R-:W-:-:S05]  /*2230*/  LEA.HI.X R9, R15, UR7, R14, 0x1, P0 ;  /* 0x000000070f097c11 */ /* 0x000fca00080f0c0e */
[----:B------:R-:W-:Y:S01]  /*2240*/  @!PT LDS RZ, [RZ] ;  /* 0x00000000fffff984 */ /* 0x000fe20000000800 */
[----:B------:R-:W-:Y:S01]  /*2250*/  @!PT LDS RZ, [RZ] ;  /* 0x00000000fffff984 */ /* 0x000fe20000000800 */
[----:B------:R-:W-:Y:S01]  /*2260*/  @!PT LDS RZ, [RZ] ;  /* 0x00000000fffff984 */ /* 0x000fe20000000800 */
[----:B------:R2:W-:Y:S04]  /*2270*/  LDGSTS.E.BYPASS.LTC128B.128 [R215+0x17000], desc[UR8][R8.64+0x100] ;  /* 0x1700010008d77fae */ /* 0x0005e8000b901d48 */
.L_x_90:
[----:B------:R-:W-:Y:S05]  /*2280*/  BSYNC B0 ;  /* 0x0000000000007941 */ /* 0x000fea0003800000 */
.L_x_89:
[----:B------:R-:W-:Y:S01]  /*2290*/  LDSM.16.M88.4 R52, [R202] ;  /* 0x00000000ca34783b */ /* 0x000fe20000000200 */
[----:B------:R-:W-:Y:S01]  /*22a0*/  R2P PR, R5, 0x6 ;  /* 0x0000000605007804 */ /* 0x000fe20000000000 */
[----:B------:R-:W-:Y:S01]  /*22b0*/  IMAD.MOV.U32 R7, RZ, RZ, 0x10 ;  /* 0x00000010ff077424 */ /* 0x000fe200078e00ff */
[C---:B------:R-:W-:Y:S01]  /*22c0*/  LOP3.LUT P0, RZ, R2.reuse, 0x2, RZ, 0xc0, !PT ;  /* 0x0000000202ff7812 */ /* 0x040fe2000780c0ff */
[----:B------:R-:W5:Y:S01]  /*22d0*/  LDSM.16.M88.4 R24, [R201+0xc000] ;  /* 0x00c00000c918783b */ /* 0x000f620000000200 */
[----:B------:R-:W-:Y:S02]  /*22e0*/  VIADD R5, R201, 0xc000 ;  /* 0x0000c000c9057836 */ /* 0x000fe40000000000 */
[----:B------:R-:W-:Y:S01]  /*22f0*/  SEL R7, R7, 0xfffffff0, !P0 ;  /* 0xfffffff007077807 */ /* 0x000fe20004000000 */
[----:B------:R-:W4:Y:S01]  /*2300*/  LDSM.16.M88.4 R16, [R201+0xc800] ;  /* 0x00c80000c910783b */ /* 0x000f220000000200 */
[----:B------:R-:W-:Y:S01]  /*2310*/  VIADD R199, R201, 0xc020 ;  /* 0x0000c020c9c77836 */ /* 0x000fe20000000000 */
[----:B------:R-:W-:Y:S01]  /*2320*/  LOP3.LUT P0, RZ, R2, 0x4, RZ, 0xc0, !PT ;  /* 0x0000000402ff7812 */ /* 0x000fe2000780c0ff */
[----:B------:R-:W-:Y:S01]  /*2330*/  IMAD.MOV.U32 R2, RZ, RZ, 0x40 ;  /* 0x00000040ff027424 */ /* 0x000fe200078e00ff */
[----:B------:R-:W4:Y:S01]  /*2340*/  LDSM.16.M88.4 R60, [R201+0xd000] ;  /* 0x00d00000c93c783b */ /* 0x000f220000000200 */
[----:B------:R-:W-:-:S02]  /*2350*/  IMAD R200, R7, 0x2, R202 ;  /* 0x0000000207c87824 */ /* 0x000fc400078e02ca */
[----:B------:R-:W-:Y:S01]  /*2360*/  @P1 VIADD R199, R5, 0xffffffe0 ;  /* 0xffffffe005c71836 */ /* 0x000fe20000000000 */
[----:B------:R-:W4:Y:S01]  /*2370*/  LDSM.16.M88.4 R36, [R201+0xd800] ;  /* 0x00d80000c924783b */ /* 0x000f220000000200 */
[----:B------:R-:W-:Y:S01]  /*2380*/  IMAD.MOV.U32 R5, RZ, RZ, 0x20 ;  /* 0x00000020ff057424 */ /* 0x000fe200078e00ff */
[----:B------:R-:W-:Y:S01]  /*2390*/  SEL R2, R2, 0xffffffc0, !P2 ;  /* 0xffffffc002027807 */ /* 0x000fe20005000000 */
[----:B------:R-:W-:Y:S01]  /*23a0*/  IMAD.SHL.U32 R6, R6, 0x2, RZ ;  /* 0x0000000206067824 */ /* 0x000fe200078e00ff */
[----:B------:R-:W-:Y:S01]  /*23b0*/  LDSM.16.M88.4 R40, [R200] ;  /* 0x00000000c828783b */ /* 0x000fe20000000200 */
[----:B------:R-:W-:Y:S01]  /*23c0*/  VIADD R191, R199, 0x800 ;  /* 0x00000800c7bf7836 */ /* 0x000fe20000000000 */
[----:B------:R-:W-:Y:S01]  /*23d0*/  SEL R5, R5, 0xffffffe0, !P0 ;  /* 0xffffffe005057807 */ /* 0x000fe20004000000 */
[----:B------:R-:W-:Y:S01]  /*23e0*/  IMAD.IADD R195, R201, 0x1, R2 ;  /* 0x00000001c9c37824 */ /* 0x000fe200078e0202 */
[----:B-1-3--:R-:W1:Y:S01]  /*23f0*/  LDSM.16.M88.4 R12, [R199] ;  /* 0x00000000c70c783b */ /* 0x00ae620000000200 */
[----:B------:R-:W-:-:S02]  /*2400*/  IMAD.IADD R188, R2, 0x1, R199 ;  /* 0x0000000102bc7824 */ /* 0x000fc400078e02c7 */
[C---:B------:R-:W-:Y:S01]  /*2410*/  IMAD R198, R5.reuse, 0x2, R202 ;  /* 0x0000000205c67824 */ /* 0x040fe200078e02ca */
[----:B------:R-:W3:Y:S01]  /*2420*/  LDSM.16.M88.4 R68, [R199+0x800] ;  /* 0x00080000c744783b */ /* 0x000ee20000000200 */
[----:B------:R-:W-:Y:S02]  /*2430*/  IMAD R197, R5, 0x2, R200 ;  /* 0x0000000205c57824 */ /* 0x000fe400078e02c8 */
[C---:B------:R-:W-:Y:S01]  /*2440*/  VIADD R190, R199.reuse, 0x1000 ;  /* 0x00001000c7be7836 */ /* 0x040fe20000000000 */
[----:B------:R-:W3:Y:S01]  /*2450*/  LDSM.16.M88.4 R48, [R199+0x1000] ;  /* 0x00100000c730783b */ /* 0x000ee20000000200 */
[C---:B------:R-:W-:Y:S02]  /*2460*/  VIADD R189, R199.reuse, 0x1800 ;  /* 0x00001800c7bd7836 */ /* 0x040fe40000000000 */
[C---:B------:R-:W-:Y:S01]  /*2470*/  VIADD R187, R199.reuse, 0x2000 ;  /* 0x00002000c7bb7836 */ /* 0x040fe20000000000 */
[----:B------:R-:W3:Y:S01]  /*2480*/  LDSM.16.M88.4 R44, [R199+0x1800] ;  /* 0x00180000c72c783b */ /* 0x000ee20000000200 */
[----:B------:R-:W-:-:S02]  /*2490*/  VIADD R186, R199, 0x2800 ;  /* 0x00002800c7ba7836 */ /* 0x000fc40000000000 */
[C---:B------:R-:W-:Y:S01]  /*24a0*/  VIADD R185, R199.reuse, 0x3000 ;  /* 0x00003000c7b97836 */ /* 0x040fe20000000000 */
[----:B--2---:R-:W-:Y:S01]  /*24b0*/  LDSM.16.M88.4 R8, [R198] ;  /* 0x00000000c608783b */ /* 0x004fe20000000200 */
[C---:B------:R-:W-:Y:S02]  /*24c0*/  VIADD R184, R199.reuse, 0x3800 ;  /* 0x00003800c7b87836 */ /* 0x040fe40000000000 */
[C---:B------:R-:W-:Y:S01]  /*24d0*/  VIADD R183, R199.reuse, 0x4000 ;  /* 0x00004000c7b77836 */ /* 0x040fe20000000000 */
[C---:B-----5:R-:W-:Y:S01]  /*24e0*/  HMMA.16816.F32.BF16 R28, R52.reuse, R24, RZ ;  /* 0x00000018341c723c */ /* 0x060fe200000418ff */
[----:B------:R-:W2:Y:S01]  /*24f0*/  LDSM.16.M88.4 R32, [R195+0xc000] ;  /* 0x00c00000c320783b */ /* 0x000ea20000000200 */
[C---:B------:R-:W-:Y:S02]  /*2500*/  VIADD R182, R199.reuse, 0x4800 ;  /* 0x00004800c7b67836 */ /* 0x040fe40000000000 */
[C---:B------:R-:W-:Y:S01]  /*2510*/  VIADD R181, R199.reuse, 0x5000 ;  /* 0x00005000c7b57836 */ /* 0x040fe20000000000 */
[----:B------:R-:W-:Y:S01]  /*2520*/  LDSM.16.M88.4 R76, [R195+0xd800] ;  /* 0x00d80000c34c783b */ /* 0x000fe20000000200 */
[----:B------:R-:W-:Y:S01]  /*2530*/  HMMA.16816.F32.BF16 R24, R52, R26, RZ ;  /* 0x0000001a3418723c */ /* 0x000fe200000418ff */
[----:B------:R-:W-:-:S02]  /*2540*/  VIADD R180, R199, 0x5800 ;  /* 0x00005800c7b47836 */ /* 0x000fc40000000000 */
[----:B------:R-:W-:Y:S03]  /*2550*/  LDSM.16.M88.4 R72, [R188] ;  /* 0x00000000bc48783b */ /* 0x000fe60000000200 */
[C---:B----4-:R-:W-:Y:S01]  /*2560*/  HMMA.16816.F32.BF16 R20, R52.reuse, R16, RZ ;  /* 0x000000103414723c */ /* 0x050fe200000418ff */
[----:B------:R-:W0:Y:S05]  /*2570*/  LDGDEPBAR ;  /* 0x00000000000079af */ /* 0x000e2a0000000000 */
[C---:B------:R-:W-:Y:S06]  /*2580*/  HMMA.16816.F32.BF16 R64, R52.reuse, R60, RZ ;  /* 0x0000003c3440723c */ /* 0x040fec00000418ff */
[C---:B------:R-:W-:Y:S06]  /*2590*/  HMMA.16816.F32.BF16 R16, R52.reuse, R18, RZ ;  /* 0x000000123410723c */ /* 0x040fec00000418ff */
[C---:B------:R-:W-:Y:S06]  /*25a0*/  HMMA.16816.F32.BF16 R60, R52.reuse, R62, RZ ;  /* 0x0000003e343c723c */ /* 0x040fec00000418ff */
[C---:B------:R-:W-:Y:S06]  /*25b0*/  HMMA.16816.F32.BF16 R56, R52.reuse, R36, RZ ;  /* 0x000000243438723c */ /* 0x040fec00000418ff */
[----:B------:R-:W-:Y:S01]  /*25c0*/  HMMA.16816.F32.BF16 R52, R52, R38, RZ ;  /* 0x000000263434723c */ /* 0x000fe200000418ff */
[----:B------:R-:W4:Y:S05]  /*25d0*/  LDSM.16.M88.4 R36, [R195+0xc800] ;  /* 0x00c80000c324783b */ /* 0x000f2a0000000200 */
[C---:B-1----:R-:W-:Y:S06]  /*25e0*/  HMMA.16816.F32.BF16 R28, R40.reuse, R12, R28 ;  /* 0x0000000c281c723c */ /* 0x042fec000004181c */
[C---:B------:R-:W-:Y:S01]  /*25f0*/  HMMA.16816.F32.BF16 R24, R40.reuse, R14, R24 ;  /* 0x0000000e2818723c */ /* 0x040fe20000041818 */
[----:B------:R-:W1:Y:S05]  /*2600*/  LDSM.16.M88.4 R12, [R195+0xd000] ;  /* 0x00d00000c30c783b */ /* 0x000e6a0000000200 */
[C---:B---3--:R-:W-:Y:S06]  /*2610*/  HMMA.16816.F32.BF16 R20, R40.reuse, R68, R20 ;  /* 0x000000442814723c */ /* 0x048fec0000041814 */
[C---:B------:R-:W-:Y:S01]  /*2620*/  HMMA.16816.F32.BF16 R16, R40.reuse, R70, R16 ;  /* 0x000000462810723c */ /* 0x040fe20000041810 */
[----:B------:R-:W-:Y:S05]  /*2630*/  LDSM.16.M88.4 R68, [R202+0x4000] ;  /* 0x00400000ca44783b */ /* 0x000fea0000000200 */
[C---:B------:R-:W-:Y:S06]  /*2640*/  HMMA.16816.F32.BF16 R64, R40.reuse, R48, R64 ;  /* 0x000000302840723c */ /* 0x040fec0000041840 */
[C---:B------:R-:W-:Y:S01]  /*2650*/  HMMA.16816.F32.BF16 R60, R40.reuse, R50, R60 ;  /* 0x00000032283c723c */ /* 0x040fe2000004183c */
[----:B------:R-:W-:Y:S05]  /*2660*/  LDSM.16.M88.4 R48, [R188+0x800] ;  /* 0x00080000bc30783b */ /* 0x000fea0000000200 */
[C---:B------:R-:W-:Y:S06]  /*2670*/  HMMA.16816.F32.BF16 R56, R40.reuse, R44, R56 ;  /* 0x0000002c2838723c */ /* 0x040fec0000041838 */
[----:B------:R-:W-:Y:S01]  /*2680*/  HMMA.16816.F32.BF16 R52, R40, R46, R52 ;  /* 0x0000002e2834723c */ /* 0x000fe20000041834 */
[----:B------:R-:W3:Y:S04]  /*2690*/  LDSM.16.M88.4 R40, [R197] ;  /* 0x00000000c528783b */ /* 0x000ee80000000200 */
[----:B------:R-:W-:Y:S01]  /*26a0*/  LDSM.16.M88.4 R44, [R188+0x1800] ;  /* 0x00180000bc2c783b */ /* 0x000fe20000000200 */
[C---:B--2---:R-:W-:Y:S06]  /*26b0*/  HMMA.16816.F32.BF16 R28, R8.reuse, R32, R28 ;  /* 0x00000020081c723c */ /* 0x044fec000004181c */
[C---:B------:R-:W-:Y:S01]  /*26c0*/  HMMA.16816.F32.BF16 R24, R8.reuse, R34, R24 ;  /* 0x000000220818723c */ /* 0x040fe20000041818 */
[----:B------:R-:W2:Y:S05]  /*26d0*/  LDSM.16.M88.4 R32, [R188+0x1000] ;  /* 0x00100000bc20783b */ /* 0x000eaa0000000200 */
[C---:B----4-:R-:W-:Y:S06]  /*26e0*/  HMMA.16816.F32.BF16 R20, R8.reuse, R36, R20 ;  /* 0x000000240814723c */ /* 0x050fec0000041814 */
[C---:B------:R-:W-:Y:S01]  /*26f0*/  HMMA.16816.F32.BF16 R16, R8.reuse, R38, R16 ;  /* 0x000000260810723c */ /* 0x040fe20000041810 */
[----:B------:R-:W4:Y:S05]  /*2700*/  LDSM.16.M88.4 R36, [R201+0xe000] ;  /* 0x00e00000c924783b */ /* 0x000f2a0000000200 */
[C---:B-1----:R-:W-:Y:S06]  /*2710*/  HMMA.16816.F32.BF16 R64, R8.reuse, R12, R64 ;  /* 0x0000000c0840723c */ /* 0x042fec0000041840 */
[C---:B------:R-:W-:Y:S01]  /*2720*/  HMMA.16816.F32.BF16 R60, R8.reuse, R14, R60 ;  /* 0x0000000e083c723c */ /* 0x040fe2000004183c */
[----:B------:R-:W1:Y:S05]  /*2730*/  LDSM.16.M88.4 R12, [R201+0xe800] ;  /* 0x00e80000c90c783b */ /* 0x000e6a0000000200 */
        /* <DEDUP_REMOVED lines=9> */
[----:B------:R-:W-:Y:S05]  /*27d0*/  LDSM.16.M88.4 R48, [R199+0x2000] ;  /* 0x00200000c730783b */ /* 0x000fea0000000200 */
[C---:B--2---:R-:W-:Y:S06]  /*27e0*/  HMMA.16816.F32.BF16 R64, R40.reuse, R32, R64 ;  /* 0x000000202840723c */ /* 0x044fec0000041840 */
[C---:B------:R-:W-:Y:S01]  /*27f0*/  HMMA.16816.F32.BF16 R60, R40.reuse, R34, R60 ;  /* 0x00000022283c723c */ /* 0x040fe2000004183c */
[----:B------:R-:W2:Y:S05]  /*2800*/  LDSM.16.M88.4 R32, [R200+0x4000] ;  /* 0x00400000c820783b */ /* 0x000eaa0000000200 */
[C---:B------:R-:W-:Y:S06]  /*2810*/  HMMA.16816.F32.BF16 R56, R40.reuse, R44, R56 ;  /* 0x0000002c2838723c */ /* 0x040fec0000041838 */
[----:B------:R-:W-:Y:S01]  /*2820*/  HMMA.16816.F32.BF16 R52, R40, R46, R52 ;  /* 0x0000002e2834723c */ /* 0x000fe20000041834 */
[----:B------:R-:W2:Y:S04]  /*2830*/  LDSM.16.M88.4 R44, [R199+0x2800] ;  /* 0x00280000c72c783b */ /* 0x000ea80000000200 */
[----:B------:R-:W2:Y:S01]  /*2840*/  LDSM.16.M88.4 R40, [R199+0x3000] ;  /* 0x00300000c728783b */ /* 0x000ea20000000200 */
[C---:B----4-:R-:W-:Y:S06]  /*2850*/  HMMA.16816.F32.BF16 R28, R68.reuse, R36, R28 ;  /* 0x00000024441c723c */ /* 0x050fec000004181c */
[C---:B------:R-:W-:Y:S01]  /*2860*/  HMMA.16816.F32.BF16 R24, R68.reuse, R38, R24 ;  /* 0x000000264418723c */ /* 0x040fe20000041818 */
[----:B------:R-:W4:Y:S05]  /*2870*/  LDSM.16.M88.4 R36, [R199+0x3800] ;  /* 0x00380000c724783b */ /* 0x000f2a0000000200 */
[C---:B-1----:R-:W-:Y:S06]  /*2880*/  HMMA.16816.F32.BF16 R20, R68.reuse, R12, R20 ;  /* 0x0000000c4414723c */ /* 0x042fec0000041814 */
[C---:B------:R-:W-:Y:S01]  /*2890*/  HMMA.16816.F32.BF16 R16, R68.reuse, R14, R16 ;  /* 0x0000000e4410723c */ /* 0x040fe20000041810 */
[----:B------:R-:W1:Y:S05]  /*28a0*/  LDSM.16.M88.4 R12, [R195+0xe000] ;  /* 0x00e00000c30c783b */ /* 0x000e6a0000000200 */
[C---:B-----5:R-:W-:Y:S06]  /*28b0*/  HMMA.16816.F32.BF16 R64, R68.reuse, R8, R64 ;  /* 0x000000084440723c */ /* 0x060fec0000041840 */
[C---:B------:R-:W-:Y:S01]  /*28c0*/  HMMA.16816.F32.BF16 R60, R68.reuse, R10, R60 ;  /* 0x0000000a443c723c */ /* 0x040fe2000004183c */
[----:B------:R-:W5:Y:S05]  /*28d0*/  LDSM.16.M88.4 R8, [R195+0xe800] ;  /* 0x00e80000c308783b */ /* 0x000f6a0000000200 */
[C---:B---3--:R-:W-:Y:S06]  /*28e0*/  HMMA.16816.F32.BF16 R56, R68.reuse, R72, R56 ;  /* 0x000000484438723c */ /* 0x048fec0000041838 */
[----:B------:R-:W-:Y:S01]  /*28f0*/  HMMA.16816.F32.BF16 R52, R68, R74, R52 ;  /* 0x0000004a4434723c */ /* 0x000fe20000041834 */
[----:B------:R-:W3:Y:S04]  /*2900*/  LDSM.16.M88.4 R72, [R195+0xf000] ;  /* 0x00f00000c348783b */ /* 0x000ee80000000200 */
[----:B------:R-:W3:Y:S01]  /*2910*/  LDSM.16.M88.4 R68, [R195+0xf800] ;  /* 0x00f80000c344783b */ /* 0x000ee20000000200 */
[C---:B--2---:R-:W-:Y:S06]  /*2920*/  HMMA.16816.F32.BF16 R28, R32.reuse, R48, R28 ;  /* 0x00000030201c723c */ /* 0x044fec000004181c */
[C---:B------:R-:W-:Y:S01]  /*2930*/  HMMA.16816.F32.BF16 R24, R32.reuse, R50, R24 ;  /* 0x000000322018723c */ /* 0x040fe20000041818 */
[----:B------:R-:W-:Y:S05]  /*2940*/  LDSM.16.M88.4 R48, [R197+0x4000] ;  /* 0x00400000c530783b */ /* 0x000fea0000000200 */
[C---:B------:R-:W-:Y:S06]  /*2950*/  HMMA.16816.F32.BF16 R20, R32.reuse, R44, R20 ;  /* 0x0000002c2014723c */ /* 0x040fec0000041814 */
[C---:B------:R-:W-:Y:S01]  /*2960*/  HMMA.16816.F32.BF16 R16, R32.reuse, R46, R16 ;  /* 0x0000002e2010723c */ /* 0x040fe20000041810 */
[----:B------:R-:W2:Y:S05]  /*2970*/  LDSM.16.M88.4 R44, [R188+0x2000] ;  /* 0x00200000bc2c783b */ /* 0x000eaa0000000200 */
[C---:B------:R-:W-:Y:S06]  /*2980*/  HMMA.16816.F32.BF16 R64, R32.reuse, R40, R64 ;  /* 0x000000282040723c */ /* 0x040fec0000041840 */
[C---:B------:R-:W-:Y:S01]  /*2990*/  HMMA.16816.F32.BF16 R60, R32.reuse, R42, R60 ;  /* 0x0000002a203c723c */ /* 0x040fe2000004183c */
[----:B------:R-:W2:Y:S05]  /*29a0*/  LDSM.16.M88.4 R40, [R188+0x2800] ;  /* 0x00280000bc28783b */ /* 0x000eaa0000000200 */
[C---:B----4-:R-:W-:Y:S06]  /*29b0*/  HMMA.16816.F32.BF16 R56, R32.reuse, R36, R56 ;  /* 0x000000242038723c */ /* 0x050fec0000041838 */
[----:B------:R-:W-:Y:S01]  /*29c0*/  HMMA.16816.F32.BF16 R52, R32, R38, R52 ;  /* 0x000000262034723c */ /* 0x000fe20000041834 */
[----:B------:R-:W4:Y:S04]  /*29d0*/  LDSM.16.M88.4 R36, [R188+0x3000] ;  /* 0x00300000bc24783b */ /* 0x000f280000000200 */
[----:B------:R-:W4:Y:S01]  /*29e0*/  LDSM.16.M88.4 R32, [R188+0x3800] ;  /* 0x00380000bc20783b */ /* 0x000f220000000200 */
[C---:B-1----:R-:W-:Y:S06]  /*29f0*/  HMMA.16816.F32.BF16 R28, R76.reuse, R12, R28 ;  /* 0x0000000c4c1c723c */ /* 0x042fec000004181c */
[C---:B------:R-:W-:Y:S01]  /*2a00*/  HMMA.16816.F32.BF16 R24, R76.reuse, R14, R24 ;  /* 0x0000000e4c18723c */ /* 0x040fe20000041818 */
[----:B------:R-:W-:Y:S05]  /*2a10*/  LDSM.16.M88.4 R12, [R202+0x8000] ;  /* 0x00800000ca0c783b */ /* 0x000fea0000000200 */
[C---:B-----5:R-:W-:Y:S06]  /*2a20*/  HMMA.16816.F32.BF16 R20, R76.reuse, R8, R20 ;  /* 0x000000084c14723c */ /* 0x060fec0000041814 */
[C---:B------:R-:W-:Y:S01]  /*2a30*/  HMMA.16816.F32.BF16 R16, R76.reuse, R10, R16 ;  /* 0x0000000a4c10723c */ /* 0x040fe20000041810 */
[----:B------:R-:W1:Y:S05]  /*2a40*/  LDSM.16.M88.4 R8, [R201+0x10000] ;  /* 0x01000000c908783b */ /* 0x000e6a0000000200 */
[C---:B---3--:R-:W-:Y:S06]  /*2a50*/  HMMA.16816.F32.BF16 R64, R76.reuse, R72, R64 ;  /* 0x000000484c40723c */ /* 0x048fec0000041840 */
[C---:B------:R-:W-:Y:S06]  /*2a60*/  HMMA.16816.F32.BF16 R60, R76.reuse, R74, R60 ;  /* 0x0000004a4c3c723c */ /* 0x040fec000004183c */
[C---:B------:R-:W-:Y:S06]  /*2a70*/  HMMA.16816.F32.BF16 R56, R76.reuse, R68, R56 ;  /* 0x000000444c38723c */ /* 0x040fec0000041838 */
[----:B------:R-:W-:Y:S01]  /*2a80*/  HMMA.16816.F32.BF16 R52, R76, R70, R52 ;  /* 0x000000464c34723c */ /* 0x000fe20000041834 */
[----:B------:R-:W3:Y:S04]  /*2a90*/  LDSM.16.M88.4 R68, [R201+0x10800] ;  /* 0x01080000c944783b */ /* 0x000ee80000000200 */
[----:B------:R-:W-:Y:S01]  /*2aa0*/  LDSM.16.M88.4 R76, [R201+0x11800] ;  /* 0x01180000c94c783b */ /* 0x000fe20000000200 */
[C---:B--2---:R-:W-:Y:S06]  /*2ab0*/  HMMA.16816.F32.BF16 R28, R48.reuse, R44, R28 ;  /* 0x0000002c301c723c */ /* 0x044fec000004181c */
[C---:B------:R-:W-:Y:S01]  /*2ac0*/  HMMA.16816.F32.BF16 R24, R48.reuse, R46, R24 ;  /* 0x0000002e3018723c */ /* 0x040fe20000041818 */
[----:B------:R-:W2:Y:S05]  /*2ad0*/  LDSM.16.M88.4 R44, [R201+0x11000] ;  /* 0x01100000c92c783b */ /* 0x000eaa0000000200 */
[C---:B------:R-:W-:Y:S06]  /*2ae0*/  HMMA.16816.F32.BF16 R20, R48.reuse, R40, R20 ;  /* 0x000000283014723c */ /* 0x040fec0000041814 */
[C---:B------:R-:W-:Y:S01]  /*2af0*/  HMMA.16816.F32.BF16 R16, R48.reuse, R42, R16 ;  /* 0x0000002a3010723c */ /* 0x040fe20000041810 */
[----:B------:R-:W-:Y:S05]  /*2b00*/  LDSM.16.M88.4 R40, [R199+0x4000] ;  /* 0x00400000c728783b */ /* 0x000fea0000000200 */
[C---:B----4-:R-:W-:Y:S01]  /*2b10*/  HMMA.16816.F32.BF16 R72, R48.reuse, R36, R64 ;  /* 0x000000243048723c */ /* 0x050fe20000041840 */
[----:B------:R-:W4:Y:S05]  /*2b20*/  LDSM.16.M88.4 R64, [R200+0x8000] ;  /* 0x00800000c840783b */ /* 0x000f2a0000000200 */
[C---:B------:R-:W-:Y:S01]  /*2b30*/  HMMA.16816.F32.BF16 R60, R48.reuse, R38, R60 ;  /* 0x00000026303c723c */ /* 0x040fe2000004183c */
[----:B------:R-:W-:Y:S05]  /*2b40*/  LDSM.16.M88.4 R36, [R199+0x5000] ;  /* 0x00500000c724783b */ /* 0x000fea0000000200 */
[C---:B------:R-:W-:Y:S06]  /*2b50*/  HMMA.16816.F32.BF16 R56, R48.reuse, R32, R56 ;  /* 0x000000203038723c */ /* 0x040fec0000041838 */
[----:B------:R-:W-:Y:S01]  /*2b60*/  HMMA.16816.F32.BF16 R52, R48, R34, R52 ;  /* 0x000000223034723c */ /* 0x000fe20000041834 */
[----:B------:R-:W5:Y:S04]  /*2b70*/  LDSM.16.M88.4 R32, [R199+0x4800] ;  /* 0x00480000c720783b */ /* 0x000f680000000200 */
[----:B------:R-:W-:Y:S01]  /*2b80*/  LDSM.16.M88.4 R48, [R195+0x10000] ;  /* 0x01000000c330783b */ /* 0x000fe20000000200 */
[C---:B-1----:R-:W-:Y:S06]  /*2b90*/  HMMA.16816.F32.BF16 R28, R12.reuse, R8, R28 ;  /* 0x000000080c1c723c */ /* 0x042fec000004181c */
[C---:B------:R-:W-:Y:S01]  /*2ba0*/  HMMA.16816.F32.BF16 R24, R12.reuse, R10, R24 ;  /* 0x0000000a0c18723c */ /* 0x040fe20000041818 */
[----:B------:R-:W1:Y:S05]  /*2bb0*/  LDSM.16.M88.4 R8, [R199+0x5800] ;  /* 0x00580000c708783b */ /* 0x000e6a0000000200 */
[C---:B---3--:R-:W-:Y:S06]  /*2bc0*/  HMMA.16816.F32.BF16 R20, R12.reuse, R68, R20 ;  /* 0x000000440c14723c */ /* 0x048fec0000041814 */
[C---:B------:R-:W-:Y:S01]  /*2bd0*/  HMMA.16816.F32.BF16 R16, R12.reuse, R70, R16 ;  /* 0x000000460c10723c */ /* 0x040fe20000041810 */
[----:B------:R-:W3:Y:S05]  /*2be0*/  LDSM.16.M88.4 R68, [R198+0x8000] ;  /* 0x00800000c644783b */ /* 0x000eea0000000200 */
[C---:B--2---:R-:W-:Y:S06]  /*2bf0*/  HMMA.16816.F32.BF16 R72, R12.reuse, R44, R72 ;  /* 0x0000002c0c48723c */ /* 0x044fec0000041848 */
[C---:B------:R-:W-:Y:S01]  /*2c00*/  HMMA.16816.F32.BF16 R60, R12.reuse, R46, R60 ;  /* 0x0000002e0c3c723c */ /* 0x040fe2000004183c */
[----:B------:R-:W-:Y:S05]  /*2c10*/  LDSM.16.M88.4 R44, [R188+0x4000] ;  /* 0x00400000bc2c783b */ /* 0x000fea0000000200 */
[C---:B------:R-:W-:Y:S06]  /*2c20*/  HMMA.16816.F32.BF16 R56, R12.reuse, R76, R56 ;  /* 0x0000004c0c38723c */ /* 0x040fec0000041838 */
[----:B------:R-:W-:Y:S01]  /*2c30*/  HMMA.16816.F32.BF16 R52, R12, R78, R52 ;  /* 0x0000004e0c34723c */ /* 0x000fe20000041834 */
[----:B------:R-:W2:Y:S05]  /*2c40*/  LDSM.16.M88.4 R12, [R195+0x10800] ;  /* 0x01080000c30c783b */ /* 0x000eaa0000000200 */
[C---:B----4-:R-:W-:Y:S06]  /*2c50*/  HMMA.16816.F32.BF16 R28, R64.reuse, R40, R28 ;  /* 0x00000028401c723c */ /* 0x050fec000004181c */
[C---:B------:R-:W-:Y:S01]  /*2c60*/  HMMA.16816.F32.BF16 R24, R64.reuse, R42, R24 ;  /* 0x0000002a4018723c */ /* 0x040fe20000041818 */
[----:B------:R-:W4:Y:S05]  /*2c70*/  LDSM.16.M88.4 R40, [R195+0x11000] ;  /* 0x01100000c328783b */ /* 0x000f2a0000000200 */
[C---:B-----5:R-:W-:Y:S06]  /*2c80*/  HMMA.16816.F32.BF16 R20, R64.reuse, R32, R20 ;  /* 0x000000204014723c */ /* 0x060fec0000041814 */
[C---:B------:R-:W-:Y:S01]  /*2c90*/  HMMA.16816.F32.BF16 R76, R64.reuse, R36, R72 ;  /* 0x00000024404c723c */ /* 0x040fe20000041848 */
[----:B------:R-:W5:Y:S05]  /*2ca0*/  LDSM.16.M88.4 R72, [R197+0x8000] ;  /* 0x00800000c548783b */ /* 0x000f6a0000000200 */
[C---:B------:R-:W-:Y:S01]  /*2cb0*/  HMMA.16816.F32.BF16 R16, R64.reuse, R34, R16 ;  /* 0x000000224010723c */ /* 0x040fe20000041810 */
[----:B------:R-:W5:Y:S05]  /*2cc0*/  LDSM.16.M88.4 R32, [R195+0x11800] ;  /* 0x01180000c320783b */ /* 0x000f6a0000000200 */
[C---:B-1----:R-:W-:Y:S06]  /*2cd0*/  HMMA.16816.F32.BF16 R56, R64.reuse, R8, R56 ;  /* 0x000000084038723c */ /* 0x042fec0000041838 */
[C---:B------:R-:W-:Y:S01]  /*2ce0*/  HMMA.16816.F32.BF16 R52, R64.reuse, R10, R52 ;  /* 0x0000000a4034723c */ /* 0x040fe20000041834 */
[----:B------:R-:W1:Y:S05]  /*2cf0*/  LDSM.16.M88.4 R8, [R188+0x5000] ;  /* 0x00500000bc08783b */ /* 0x000e6a0000000200 */
[----:B------:R-:W-:Y:S01]  /*2d00*/  HMMA.16816.F32.BF16 R60, R64, R38, R60 ;  /* 0x00000026403c723c */ /* 0x000fe2000004183c */
[----:B------:R-:W1:Y:S05]  /*2d10*/  LDSM.16.M88.4 R36, [R188+0x4800] ;  /* 0x00480000bc24783b */ /* 0x000e6a0000000200 */
[C---:B---3--:R-:W-:Y:S06]  /*2d20*/  HMMA.16816.F32.BF16 R28, R68.reuse, R48, R28 ;  /* 0x00000030441c723c */ /* 0x048fec000004181c */
[C---:B--2---:R-:W-:Y:S06]  /*2d30*/  HMMA.16816.F32.BF16 R20, R68.reuse, R12, R20 ;  /* 0x0000000c4414723c */ /* 0x044fec0000041814 */
[----:B------:R-:W-:Y:S01]  /*2d40*/  HMMA.16816.F32.BF16 R24, R68, R50, R24 ;  /* 0x000000324418723c */ /* 0x000fe20000041818 */
[----:B------:R-:W-:-:S05]  /*2d50*/  LOP3.LUT R13, R6, 0x6, RZ, 0xc0, !PT ;  /* 0x00000006060d7812 */ /* 0x000fca00078ec0ff */
[C---:B----4-:R-:W-:Y:S06]  /*2d60*/  HMMA.16816.F32.BF16 R76, R68.reuse, R40, R76 ;  /* 0x00000028444c723c */ /* 0x050fec000004184c */
[----:B------:R-:W-:Y:S01]  /*2d70*/  HMMA.16816.F32.BF16 R16, R68, R14, R16 ;  /* 0x0000000e4410723c */ /* 0x000fe20000041810 */
[----:B------:R-:W-:Y:S02]  /*2d80*/  IMAD R40, R4, 0x40, R13 ;  /* 0x0000004004287824 */ /* 0x000fe400078e020d */
[----:B------:R-:W2:Y:S01]  /*2d90*/  LDSM.16.M88.4 R12, [R188+0x5800] ;  /* 0x00580000bc0c783b */ /* 0x000ea20000000200 */
[----:B------:R-:W-:-:S04]  /*2da0*/  DEPBAR.LE SB0, 0x0 ;  /* 0x000080000000791a */ /* 0x000fc80000000000 */
[----:B-----5:R-:W-:Y:S01]  /*2db0*/  HMMA.16816.F32.BF16 R28, R72, R44, R28 ;  /* 0x0000002c481c723c */ /* 0x020fe2000004181c */
[C---:B------:R-:W-:Y:S01]  /*2dc0*/  VIADD R4, R40.reuse, 0x1 ;  /* 0x0000000128047836 */ /* 0x040fe20000000000 */
[CC--:B------:R-:W-:Y:S01]  /*2dd0*/  ISETP.GE.AND P1, PT, R40.reuse, R83.reuse, PT ;  /* 0x000000532800720c */ /* 0x0c0fe20003f26270 */
[C---:B------:R-:W-:Y:S02]  /*2de0*/  VIADD R2, R40.reuse, 0x8 ;  /* 0x0000000828027836 */ /* 0x040fe40000000000 */
[----:B------:R-:W-:Y:S01]  /*2df0*/  VIADD R6, R40, 0x9 ;  /* 0x0000000928067836 */ /* 0x000fe20000000000 */
[C---:B------:R-:W-:Y:S01]  /*2e00*/  HMMA.16816.F32.BF16 R60, R68.reuse, R42, R60 ;  /* 0x0000002a443c723c */ /* 0x040fe2000004183c */
[-C--:B------:R-:W-:Y:S01]  /*2e10*/  ISETP.GE.AND P5, PT, R4, R83.reuse, PT ;  /* 0x000000530400720c */ /* 0x080fe20003fa6270 */
[----:B------:R-:W-:Y:S01]  /*2e20*/  VIADD R4, R40, 0x10 ;  /* 0x0000001028047836 */ /* 0x000fe20000000000 */
[-C--:B------:R-:W-:Y:S01]  /*2e30*/  ISETP.GE.AND P0, PT, R2, R83.reuse, PT ;  /* 0x000000530200720c */ /* 0x080fe20003f06270 */
[----:B------:R-:W-:Y:S01]  /*2e40*/  VIADD R2, R40, 0x11 ;  /* 0x0000001128027836 */ /* 0x000fe20000000000 */
[-C--:B------:R-:W-:Y:S01]  /*2e50*/  ISETP.GE.AND P6, PT, R6, R83.reuse, PT ;  /* 0x000000530600720c */ /* 0x080fe20003fc6270 */
[----:B------:R-:W-:Y:S01]  /*2e60*/  HMMA.16816.F32.BF16 R56, R68, R32, R56 ;  /* 0x000000204438723c */ /* 0x000fe20000041838 */
[-C--:B------:R-:W-:Y:S01]  /*2e70*/  ISETP.GE.AND P4, PT, R4, R83.reuse, PT ;  /* 0x000000530400720c */ /* 0x080fe20003f86270 */
[----:B------:R-:W-:Y:S01]  /*2e80*/  VIADD R4, R40, 0x19 ;  /* 0x0000001928047836 */ /* 0x000fe20000000000 */
[----:B------:R-:W-:Y:S01]  /*2e90*/  ISETP.GE.AND P3, PT, R2, R83, PT ;  /* 0x000000530200720c */ /* 0x000fe20003f66270 */
[----:B------:R-:W-:-:S02]  /*2ea0*/  VIADD R2, R40, 0x18 ;  /* 0x0000001828027836 */ /* 0x000fc40000000000 */
[----:B------:R-:W-:Y:S03]  /*2eb0*/  HMMA.16816.F32.BF16 R52, R68, R34, R52 ;  /* 0x000000224434723c */ /* 0x000fe60000041834 */
[-C--:B------:R-:W-:Y:S01]  /*2ec0*/  ISETP.GE.AND P2, PT, R2, R83.reuse, PT ;  /* 0x000000530200720c */ /* 0x080fe20003f46270 */
[----:B------:R-:W-:Y:S02]  /*2ed0*/  VIADD R2, R40, 0x21 ;  /* 0x0000002128027836 */ /* 0x000fe40000000000 */
[C---:B------:R-:W-:Y:S01]  /*2ee0*/  HMMA.16816.F32.BF16 R24, R72.reuse, R46, R24 ;  /* 0x0000002e4818723c */ /* 0x040fe20000041818 */
[----:B------:R-:W-:Y:S02]  /*2ef0*/  FSEL R30, R30, -INF , !P1 ;  /* 0xff8000001e1e7808 */ /* 0x000fe40004800000 */
[----:B------:R-:W-:Y:S02]  /*2f00*/  FSEL R33, R28, -INF , !P1 ;  /* 0xff8000001c217808 */ /* 0x000fe40004800000 */
[----:B------:R-:W-:Y:S01]  /*2f10*/  ISETP.GE.AND P1, PT, R4, R83, PT ;  /* 0x000000530400720c */ /* 0x000fe20003f26270 */
[----:B-1----:R-:W-:Y:S01]  /*2f20*/  HMMA.16816.F32.BF16 R76, R72, R8, R76 ;  /* 0x00000008484c723c */ /* 0x002fe2000004184c */
[----:B------:R-:W-:Y:S01]  /*2f30*/  VIADD R4, R40, 0x20 ;  /* 0x0000002028047836 */ /* 0x000fe20000000000 */
[----:B------:R-:W-:-:S02]  /*2f40*/  FSEL R32, R31, -INF , !P5 ;  /* 0xff8000001f207808 */ /* 0x000fc40006800000 */
[----:B------:R-:W-:Y:S02]  /*2f50*/  FSEL R31, R29, -INF , !P5 ;  /* 0xff8000001d1f7808 */ /* 0x000fe40006800000 */
[----:B------:R-:W-:Y:S01]  /*2f60*/  HMMA.16816.F32.BF16 R20, R72, R36, R20 ;  /* 0x000000244814723c */ /* 0x000fe20000041814 */
[----:B------:R-:W-:Y:S01]  /*2f70*/  ISETP.GE.AND P5, PT, R4, R83, PT ;  /* 0x000000530400720c */ /* 0x000fe20003fa6270 */
[----:B------:R-:W-:-:S04]  /*2f80*/  VIADD R4, R40, 0x28 ;  /* 0x0000002828047836 */ /* 0x000fc80000000000 */
[C---:B------:R-:W-:Y:S06]  /*2f90*/  HMMA.16816.F32.BF16 R16, R72.reuse, R38, R16 ;  /* 0x000000264810723c */ /* 0x040fec0000041810 */
[C---:B------:R-:W-:Y:S01]  /*2fa0*/  HMMA.16816.F32.BF16 R60, R72.reuse, R10, R60 ;  /* 0x0000000a483c723c */ /* 0x040fe2000004183c */
[----:B------:R-:W-:Y:S02]  /*2fb0*/  FSEL R6, R26, -INF , !P0 ;  /* 0xff8000001a067808 */ /* 0x000fe40004000000 */
[----:B------:R-:W-:Y:S02]  /*2fc0*/  FSEL R35, R24, -INF , !P0 ;  /* 0xff80000018237808 */ /* 0x000fe40004000000 */
[----:B------:R-:W-:Y:S01]  /*2fd0*/  ISETP.GE.AND P0, PT, R2, R83, PT ;  /* 0x000000530200720c */ /* 0x000fe20003f06270 */
[----:B--2---:R-:W-:Y:S01]  /*2fe0*/  HMMA.16816.F32.BF16 R56, R72, R12, R56 ;  /* 0x0000000c4838723c */ /* 0x004fe20000041838 */
[----:B------:R-:W-:Y:S01]  /*2ff0*/  VIADD R2, R40, 0x29 ;  /* 0x0000002928027836 */ /* 0x000fe20000000000 */
[----:B------:R-:W-:Y:S01]  /*3000*/  FSEL R160, R78, -INF , !P5 ;  /* 0xff8000004ea07808 */ /* 0x000fe20006800000 */
[----:B------:R-:W-:Y:S01]  /*3010*/  VIADD R10, R40, 0x30 ;  /* 0x00000030280a7836 */ /* 0x000fe20000000000 */
[----:B------:R-:W-:-:S02]  /*3020*/  FSEL R169, R76, -INF , !P5 ;  /* 0xff8000004ca97808 */ /* 0x000fc40006800000 */
[----:B------:R-:W-:Y:S01]  /*3030*/  HMMA.16816.F32.BF16 R52, R72, R14, R52 ;  /* 0x0000000e4834723c */ /* 0x000fe20000041834 */
[----:B------:R-:W-:Y:S02]  /*3040*/  ISETP.GE.AND P5, PT, R83, 0x41, PT ;  /* 0x000000415300780c */ /* 0x000fe40003fa6270 */
[----:B------:R-:W-:Y:S02]  /*3050*/  FSEL R8, R27, -INF , !P6 ;  /* 0xff8000001b087808 */ /* 0x000fe40007000000 */
[----:B------:R-:W-:Y:S02]  /*3060*/  FSEL R37, R25, -INF , !P6 ;  /* 0xff80000019257808 */ /* 0x000fe40007000000 */
[----:B------:R-:W-:Y:S02]  /*3070*/  ISETP.GE.AND P6, PT, R4, R83, PT ;  /* 0x000000530400720c */ /* 0x000fe40003fc6270 */
[----:B------:R-:W-:Y:S02]  /*3080*/  FSEL R22, R22, -INF , !P4 ;  /* 0xff80000016167808 */ /* 0x000fe40006000000 */
[----:B------:R-:W-:-:S02]  /*3090*/  FSEL R11, R20, -INF , !P4 ;  /* 0xff800000140b7808 */ /* 0x000fc40006000000 */
[-C--:B------:R-:W-:Y:S01]  /*30a0*/  ISETP.GE.AND P4, PT, R2, R83.reuse, PT ;  /* 0x000000530200720c */ /* 0x080fe20003f86270 */
[----:B------:R-:W-:Y:S01]  /*30b0*/  VIADD R2, R40, 0x31 ;  /* 0x0000003128027836 */ /* 0x000fe20000000000 */
[----:B------:R-:W-:Y:S02]  /*30c0*/  FSEL R4, R23, -INF , !P3 ;  /* 0xff80000017047808 */ /* 0x000fe40005800000 */
[----:B------:R-:W-:Y:S02]  /*30d0*/  FSEL R21, R21, -INF , !P3 ;  /* 0xff80000015157808 */ /* 0x000fe40005800000 */
[----:B------:R-:W-:Y:S01]  /*30e0*/  ISETP.GE.AND P3, PT, R10, R83, PT ;  /* 0x000000530a00720c */ /* 0x000fe20003f66270 */
[----:B------:R-:W-:Y:S01]  /*30f0*/  VIADD R10, R40, 0x38 ;  /* 0x00000038280a7836 */ /* 0x000fe20000000000 */
[----:B------:R-:W-:Y:S01]  /*3100*/  FSEL R18, R18, -INF , !P2 ;  /* 0xff80000012127808 */ /* 0x000fe20005000000 */
[----:B------:R-:W-:Y:S01]  /*3110*/  VIADD R40, R40, 0x39 ;  /* 0x0000003928287836 */ /* 0x000fe20000000000 */
[----:B------:R-:W-:-:S02]  /*3120*/  FSEL R9, R16, -INF , !P2 ;  /* 0xff80000010097808 */ /* 0x000fc40005000000 */
[-C--:B------:R-:W-:Y:S02]  /*3130*/  ISETP.GE.AND P2, PT, R2, R83.reuse, PT ;  /* 0x000000530200720c */ /* 0x080fe40003f46270 */
[----:B------:R-:W-:Y:S02]  /*3140*/  FSEL R2, R19, -INF , !P1 ;  /* 0xff80000013027808 */ /* 0x000fe40004800000 */
[----:B------:R-:W-:Y:S02]  /*3150*/  FSEL R17, R17, -INF , !P1 ;  /* 0xff80000011117808 */ /* 0x000fe40004800000 */
[----:B------:R-:W-:Y:S02]  /*3160*/  FSEL R176, R79, -INF , !P0 ;  /* 0xff8000004fb07808 */ /* 0x000fe40004000000 */
[----:B------:R-:W-:Y:S02]  /*3170*/  FSEL R161, R77, -INF , !P0 ;  /* 0xff8000004da17808 */ /* 0x000fe40004000000 */
[----:B------:R-:W-:-:S02]  /*3180*/  ISETP.GE.AND P1, PT, R10, R83, PT ;  /* 0x000000530a00720c */ /* 0x000fc40003f26270 */
[----:B------:R-:W-:Y:S02]  /*3190*/  ISETP.GE.AND P0, PT, R40, R83, PT ;  /* 0x000000532800720c */ /* 0x000fe40003f06270 */
[----:B------:R-:W-:Y:S02]  /*31a0*/  FSEL R164, R62, -INF , !P6 ;  /* 0xff8000003ea47808 */ /* 0x000fe40007000000 */
[----:B------:R-:W-:Y:S02]  /*31b0*/  FSEL R165, R60, -INF , !P6 ;  /* 0xff8000003ca57808 */ /* 0x000fe40007000000 */
[----:B------:R-:W-:Y:S02]  /*31c0*/  FSEL R174, R63, -INF , !P4 ;  /* 0xff8000003fae7808 */ /* 0x000fe40006000000 */
[----:B------:R-:W-:Y:S02]  /*31d0*/  FSEL R163, R61, -INF , !P4 ;  /* 0xff8000003da37808 */ /* 0x000fe40006000000 */
[----:B------:R-:W-:-:S02]  /*31e0*/  FSEL R170, R58, -INF , !P3 ;  /* 0xff8000003aaa7808 */ /* 0x000fc40005800000 */
[----:B------:R-:W-:Y:S02]  /*31f0*/  FSEL R177, R56, -INF , !P3 ;  /* 0xff80000038b17808 */ /* 0x000fe40005800000 */
[----:B------:R-:W-:Y:S02]  /*3200*/  FSEL R168, R59, -INF , !P2 ;  /* 0xff8000003ba87808 */ /* 0x000fe40005000000 */
[----:B------:R-:W-:Y:S02]  /*3210*/  FSEL R175, R57, -INF , !P2 ;  /* 0xff80000039af7808 */ /* 0x000fe40005000000 */
[----:B------:R-:W-:Y:S02]  /*3220*/  FSEL R166, R54, -INF , !P1 ;  /* 0xff80000036a67808 */ /* 0x000fe40004800000 */
[----:B------:R-:W-:Y:S02]  /*3230*/  FSEL R173, R52, -INF , !P1 ;  /* 0xff80000034ad7808 */ /* 0x000fe40004800000 */
[----:B------:R-:W-:-:S02]  /*3240*/  FSEL R162, R55, -INF , !P0 ;  /* 0xff80000037a27808 */ /* 0x000fc40004000000 */
[----:B------:R-:W-:Y:S01]  /*3250*/  FSEL R171, R53, -INF , !P0 ;  /* 0xff80000035ab7808 */ /* 0x000fe20004000000 */
[----:B------:R-:W-:Y:S06]  /*3260*/  BAR.SYNC.DEFER_BLOCKING 0x0 ;  /* 0x0000000000007b1d */ /* 0x000fec0000010000 */
[----:B------:R-:W-:Y:S05]  /*3270*/  @!P5 BRA `(.L_x_91) ;  /* 0x000000040000d947 */ /* 0x000fea0003800000 */
[----:B------:R-:W-:Y:S01]  /*3280*/  ULDC UR5, c[0x0][0x2d0] ;  /* 0x0000b40000057ab9 */ /* 0x000fe20000000800 */
[----:B------:R-:W-:Y:S01]  /*3290*/  LEA.HI.SX32 R16, R133, 0xfffffffe, 0x1a ;  /* 0xfffffffe85107811 */ /* 0x000fe200078fd2ff */
[----:B------:R-:W-:Y:S01]  /*32a0*/  BSSY B0, `(.L_x_92) ;  /* 0x000003c000007945 */ /* 0x000fe20003800000 */
[----:B------:R-:W-:Y:S02]  /*32b0*/  ISETP.GE.AND P4, PT, R134, UR5, PT ;  /* 0x0000000586007c0c */ /* 0x000fe4000bf86270 */
[----:B------:R-:W-:Y:S01]  /*32c0*/  ISETP.GE.AND P3, PT, R217, UR5, PT ;  /* 0x00000005d9007c0c */ /* 0x000fe2000bf66270 */
[----:B------:R-:W-:Y:S01]  /*32d0*/  IMAD R3, R3, R16, RZ ;  /* 0x0000001003037224 */ /* 0x000fe200078e02ff */
[----:B------:R-:W-:Y:S01]  /*32e0*/  ISETP.GE.AND P1, PT, R216, UR5, PT ;  /* 0x00000005d8007c0c */ /* 0x000fe2000bf26270 */
[----:B------:R-:W-:Y:S01]  /*32f0*/  IMAD.WIDE.U32 R38, R16, R81, R224 ;  /* 0x0000005110267225 */ /* 0x000fe200078e00e0 */
[----:B------:R-:W-:-:S05]  /*3300*/  SHF.R.S32.HI R10, RZ, 0x1f, R16 ;  /* 0x0000001fff0a7819 */ /* 0x000fca0000011410 */
[----:B------:R-:W-:Y:S02]  /*3310*/  IMAD R10, R10, R81, R3 ;  /* 0x000000510a0a7224 */ /* 0x000fe400078e0203 */
[----:B------:R-:W1:Y:S01]  /*3320*/  @!P4 LDC.64 R28, c[0x0][0x218] ;  /* 0x00008600ff1ccb82 */ /* 0x000e620000000a00 */
[----:B------:R2:W-:Y:S01]  /*3330*/  @P4 STS.128 [R215+0xc000], RZ ;  /* 0x00c000ffd7004388 */ /* 0x0005e20000000c00 */
[----:B------:R-:W-:-:S06]  /*3340*/  IMAD.IADD R10, R39, 0x1, R10 ;  /* 0x00000001270a7824 */ /* 0x000fcc00078e020a */
[----:B------:R-:W3:Y:S08]  /*3350*/  @!P3 LDC.64 R26, c[0x0][0x218] ;  /* 0x00008600ff1abb82 */ /* 0x000ef00000000a00 */
[----:B------:R-:W4:Y:S08]  /*3360*/  @!P1 LDC.64 R24, c[0x0][0x218] ;  /* 0x00008600ff189b82 */ /* 0x000f300000000a00 */
[----:B------:R-:W5:Y:S01]  /*3370*/  @!P4 LDC.64 R14, c[0x0][0x218] ;  /* 0x00008600ff0ecb82 */ /* 0x000f620000000a00 */
[----:B-1----:R-:W-:-:S04]  /*3380*/  @!P4 LEA R28, P6, R38, R28, 0x1 ;  /* 0x0000001c261cc211 */ /* 0x002fc800078c08ff */
[--C-:B------:R-:W-:Y:S02]  /*3390*/  @!P4 LEA.HI.X R29, R38, R29, R10.reuse, 0x1, P6 ;  /* 0x0000001d261dc211 */ /* 0x100fe400030f0c0a */
[----:B------:R-:W-:Y:S01]  /*33a0*/  IADD3 R3, P6, R212, R38, RZ ;  /* 0x00000026d4037210 */ /* 0x000fe20007fde0ff */
[----:B------:R-:W1:Y:S01]  /*33b0*/  @!P3 LDC.64 R12, c[0x0][0x218] ;  /* 0x00008600ff0cbb82 */ /* 0x000e620000000a00 */
[C---:B---3--:R-:W-:Y:S01]  /*33c0*/  @!P3 LEA R26, P2, R38.reuse, R26, 0x1 ;  /* 0x0000001a261ab211 */ /* 0x048fe200078408ff */
[----:B------:R-:W-:Y:S01]  /*33d0*/  @!PT LDS RZ, [RZ] ;  /* 0x00000000fffff984 */ /* 0x000fe20000000800 */
[----:B------:R-:W-:Y:S01]  /*33e0*/  @!PT LDS RZ, [RZ] ;  /* 0x00000000fffff984 */ /* 0x000fe20000000800 */
[----:B------:R-:W-:Y:S01]  /*33f0*/  @!PT LDS RZ, [RZ] ;  /* 0x00000000fffff984 */ /* 0x000fe20000000800 */
[----:B------:R2:W-:Y:S03]  /*3400*/  @!P4 LDGSTS.E.BYPASS.LTC128B.128 [R215+0xc000], desc[UR8][R28.64] ;  /* 0x0c0000001cd7cfae */ /* 0x0005e6000b901d48 */
[C---:B------:R-:W-:Y:S01]  /*3410*/  @!P3 LEA.HI.X R27, R38.reuse, R27, R10, 0x1, P2 ;  /* 0x0000001b261bb211 */ /* 0x040fe200010f0c0a */
[----:B------:R2:W-:Y:S01]  /*3420*/  @P3 STS.128 [R215+0xe000], RZ ;  /* 0x00e000ffd7003388 */ /* 0x0005e20000000c00 */
[----:B----4-:R-:W-:-:S03]  /*3430*/  @!P1 LEA R24, P0, R38, R24, 0x1 ;  /* 0x0000001826189211 */ /* 0x010fc600078008ff */
[----:B------:R-:W-:Y:S01]  /*3440*/  @!PT LDS RZ, [RZ] ;  /* 0x00000000fffff984 */ /* 0x000fe20000000800 */
[----:B------:R-:W-:Y:S01]  /*3450*/  @!PT LDS RZ, [RZ] ;  /* 0x00000000fffff984 */ /* 0x000fe20000000800 */
[----:B------:R-:W-:Y:S01]  /*3460*/  @!PT LDS RZ, [RZ] ;  /* 0x00000000fffff984 */ /* 0x000fe20000000800 */
[----:B------:R2:W-:Y:S01]  /*3470*/  @!P3 LDGSTS.E.BYPASS.LTC128B.128 [R215+0xe000], desc[UR8][R26.64+0x80] ;  /* 0x0e0000801ad7bfae */ /* 0x0005e2000b901d48 */
[--C-:B------:R-:W-:Y:S01]  /*3480*/  @!P1 LEA.HI.X R25, R38, R25, R10.reuse, 0x1, P0 ;  /* 0x0000001926199211 */ /* 0x100fe200000f0c0a */
[----:B------:R-:W-:Y:S02]  /*3490*/  IMAD.X R10, R211, 0x1, R10, P6 ;  /* 0x00000001d30a7824 */ /* 0x000fe400030e060a */
[----:B------:R2:W-:Y:S01]  /*34a0*/  @P1 STS.128 [R215+0x10000], RZ ;  /* 0x010000ffd7001388 */ /* 0x0005e20000000c00 */
[----:B-----5:R-:W-:-:S03]  /*34b0*/  @!P4 LEA R14, P0, R3, R14, 0x1 ;  /* 0x0000000e030ec211 */ /* 0x020fc600078008ff */
[----:B------:R-:W-:Y:S01]  /*34c0*/  @!PT LDS RZ, [RZ] ;  /* 0x00000000fffff984 */ /* 0x000fe20000000800 */
[----:B------:R-:W-:Y:S01]  /*34d0*/  @!PT LDS RZ, [RZ] ;  /* 0x00000000fffff984 */ /* 0x000fe20000000800 */
[----:B------:R-:W-:Y:S01]  /*34e0*/  @!PT LDS RZ, [RZ] ;  /* 0x00000000fffff984 */ /* 0x000fe20000000800 */
[----:B------:R2:W-:Y:S01]  /*34f0*/  @!P1 LDGSTS.E.BYPASS.LTC128B.128 [R215+0x10000], desc[UR8][R24.64+0x100] ;  /* 0x1000010018d79fae */ /* 0x0005e2000b901d48 */
[----:B------:R-:W-:-:S03]  /*3500*/  @!P4 LEA.HI.X R15, R3, R15, R10, 0x1, P0 ;  /* 0x0000000f030fc211 */ /* 0x000fc600000f0c0a */
[----:B------:R2:W-:Y:S01]  /*3510*/  @P4 STS.128 [R215+0xd000], RZ ;  /* 0x00d000ffd7004388 */ /* 0x0005e20000000c00 */
        /* <DEDUP_REMOVED lines=20> */
.L_x_93:
[----:B------:R-:W-:Y:S05]  /*3660*/  BSYNC B0 ;  /* 0x0000000000007941 */ /* 0x000fea0003800000 */
.L_x_92:
[----:B------:R-:W0:Y:S02]  /*3670*/  LDGDEPBAR ;  /* 0x00000000000079af */ /* 0x000e240000000000 */
.L_x_91:
[----:B-12---:R-:W-:Y:S01]  /*3680*/  FMNMX.FTZ R12, R33, R31, !PT ;  /* 0x0000001f210c7209 */ /* 0x006fe20007810000 */
[----:B------:R-:W-:Y:S01]  /*3690*/  ULDC UR5, c[0x0][0x2ec] ;  /* 0x0000bb0000057ab9 */ /* 0x000fe20000000800 */
[----:B------:R-:W-:Y:S02]  /*36a0*/  FMNMX.FTZ R15, R30, R32, !PT ;  /* 0x000000201e0f7209 */ /* 0x000fe40007810000 */
[----:B------:R-:W-:Y:S02]  /*36b0*/  FMNMX.FTZ R12, R35, R12, !PT ;  /* 0x0000000c230c7209 */ /* 0x000fe40007810000 */
[----:B------:R-:W-:Y:S02]  /*36c0*/  FMNMX.FTZ R15, R6, R15, !PT ;  /* 0x0000000f060f7209 */ /* 0x000fe40007810000 */
[----:B------:R-:W-:Y:S02]  /*36d0*/  FMNMX.FTZ R12, R37, R12, !PT ;  /* 0x0000000c250c7209 */ /* 0x000fe40007810000 */
[----:B------:R-:W-:-:S02]  /*36e0*/  FMNMX.FTZ R15, R8, R15, !PT ;  /* 0x0000000f080f7209 */ /* 0x000fc40007810000 */
[----:B------:R-:W-:Y:S02]  /*36f0*/  FMNMX.FTZ R12, R11, R12, !PT ;  /* 0x0000000c0b0c7209 */ /* 0x000fe40007810000 */
        /* <DEDUP_REMOVED lines=23> */
[----:B------:R-:W-:Y:S01]  /*3870*/  LEA R196, R0, UR4, 0x1 ;  /* 0x0000000400c47c11 */ /* 0x000fe2000f8e08ff */
[----:B------:R-:W1:Y:S03]  /*3880*/  SHFL.BFLY PT, R13, R12, 0x2, 0x1f ;  /* 0x0c401f000c0d7f89 */ /* 0x000e6600000e0000 */
[-C--:B------:R-:W-:Y:S01]  /*3890*/  LEA R194, R7, R196.reuse, 0x1 ;  /* 0x000000c407c27211 */ /* 0x080fe200078e08ff */
[----:B------:R-:W2:Y:S01]  /*38a0*/  SHFL.BFLY PT, R10, R15, 0x2, 0x1f ;  /* 0x0c401f000f0a7f89 */ /* 0x000ea200000e0000 */
[C---:B------:R-:W-:Y:S02]  /*38b0*/  LEA R193, R5.reuse, R196, 0x1 ;  /* 0x000000c405c17211 */ /* 0x040fe400078e08ff */
[----:B------:R-:W-:Y:S01]  /*38c0*/  LEA R192, R5, R194, 0x1 ;  /* 0x000000c205c07211 */ /* 0x000fe200078e08ff */
[----:B------:R-:W-:Y:S04]  /*38d0*/  LDSM.16.MT88.4 R40, [R194+0x12000] ;  /* 0x01200000c228783b */ /* 0x000fe80000004200 */
[----:B------:R-:W-:Y:S04]  /*38e0*/  LDSM.16.MT88.4 R64, [R196+0x14000] ;  /* 0x01400000c440783b */ /* 0x000fe80000004200 */
[----:B------:R-:W-:Y:S04]  /*38f0*/  LDSM.16.MT88.4 R80, [R193+0x14000] ;  /* 0x01400000c150783b */ /* 0x000fe80000004200 */
[----:B------:R-:W-:Y:S01]  /*3900*/  LDSM.16.MT88.4 R88, [R192+0x14000] ;  /* 0x01400000c058783b */ /* 0x000fe20000004200 */
[----:B-1----:R-:W-:-:S03]  /*3910*/  FMNMX.FTZ R13, R12, R13, !PT ;  /* 0x0000000d0c0d7209 */ /* 0x002fc60007810000 */
[----:B------:R-:W-:Y:S01]  /*3920*/  LDSM.16.MT88.4 R96, [R196+0x16000] ;  /* 0x01600000c460783b */ /* 0x000fe20000004200 */
[----:B--2---:R-:W-:-:S03]  /*3930*/  FMNMX.FTZ R10, R15, R10, !PT ;  /* 0x0000000a0f0a7209 */ /* 0x004fc60007810000 */
[----:B------:R-:W1:Y:S04]  /*3940*/  SHFL.BFLY PT, R132, R13, 0x1, 0x1f ;  /* 0x0c201f000d847f89 */ /* 0x000e6800000e0000 */
[----:B------:R-:W2:Y:S04]  /*3950*/  SHFL.BFLY PT, R3, R10, 0x1, 0x1f ;  /* 0x0c201f000a037f89 */ /* 0x000ea800000e0000 */
[----:B------:R-:W3:Y:S04]  /*3960*/  LDSM.16.MT88.4 R104, [R194+0x16000] ;  /* 0x01600000c268783b */ /* 0x000ee80000004200 */
[----:B------:R-:W-:Y:S04]  /*3970*/  LDSM.16.MT88.4 R48, [R193+0x12000] ;  /* 0x01200000c130783b */ /* 0x000fe80000004200 */
[----:B------:R-:W-:Y:S04]  /*3980*/  LDSM.16.MT88.4 R124, [R196+0x12000] ;  /* 0x01200000c47c783b */ /* 0x000fe80000004200 */
[----:B------:R-:W-:Y:S01]  /*3990*/  LDSM.16.MT88.4 R56, [R192+0x12000] ;  /* 0x01200000c038783b */ /* 0x000fe20000004200 */
[----:B-1----:R-:W-:-:S03]  /*39a0*/  FMNMX.FTZ R132, R13, R132, !PT ;  /* 0x000000840d847209 */ /* 0x002fc60007810000 */
[----:B------:R-:W-:Y:S01]  /*39b0*/  LDSM.16.MT88.4 R72, [R194+0x14000] ;  /* 0x01400000c248783b */ /* 0x000fe20000004200 */
[----:B--2---:R-:W-:Y:S01]  /*39c0*/  FMNMX.FTZ R3, R10, R3, !PT ;  /* 0x000000030a037209 */ /* 0x004fe20007810000 */
[C---:B------:R-:W-:Y:S01]  /*39d0*/  FMUL.FTZ R172, R132.reuse, UR5 ;  /* 0x0000000584ac7c20 */ /* 0x040fe20008410000 */
[----:B------:R-:W-:Y:S01]  /*39e0*/  FSETP.NEU.FTZ.AND P0, PT, R132, -INF , PT ;  /* 0xff8000008400780b */ /* 0x000fe20003f1d000 */
[----:B------:R-:W1:Y:S02]  /*39f0*/  LDSM.16.MT88.4 R12, [R194+0x12800] ;  /* 0x01280000c20c783b */ /* 0x000e640000004200 */
[C---:B------:R-:W-:Y:S01]  /*3a00*/  FMUL.FTZ R167, R3.reuse, UR5 ;  /* 0x0000000503a77c20 */ /* 0x040fe20008410000 */
[----:B------:R-:W-:Y:S01]  /*3a10*/  FSEL R172, R172, RZ, P0 ;  /* 0x000000ffacac7208 */ /* 0x000fe20000000000 */
[----:B------:R-:W-:Y:S01]  /*3a20*/  LDSM.16.MT88.4 R108, [R193+0x16000] ;  /* 0x01600000c16c783b */ /* 0x000fe20000004200 */
[----:B------:R-:W-:-:S03]  /*3a30*/  FSETP.NEU.FTZ.AND P0, PT, R3, -INF , PT ;  /* 0xff8000000300780b */ /* 0x000fc60003f1d000 */
[--C-:B------:R-:W-:Y:S01]  /*3a40*/  FFMA.FTZ R157, R33, UR5, -R172.reuse ;  /* 0x00000005219d7c23 */ /* 0x100fe200080108ac */
[----:B------:R-:W-:Y:S01]  /*3a50*/  FSEL R167, R167, RZ, P0 ;  /* 0x000000ffa7a77208 */ /* 0x000fe20000000000 */
[--C-:B------:R-:W-:Y:S01]  /*3a60*/  FFMA.FTZ R152, R31, UR5, -R172.reuse ;  /* 0x000000051f987c23 */ /* 0x100fe200080108ac */
        /* <DEDUP_REMOVED lines=12> */
[--C-:B------:R-:W-:Y:S01]  /*3b30*/  FFMA.FTZ R149, R22, UR5, -R167.reuse ;  /* 0x0000000516957c23 */ /* 0x100fe200080108a7 */
[--C-:B------:R-:W-:Y:S01]  /*3b40*/  FFMA.FTZ R144, R4, UR5, -R167.reuse ;  /* 0x0000000504907c23 */ /* 0x100fe200080108a7 */
[--C-:B------:R-:W-:Y:S01]  /*3b50*/  FFMA.FTZ R145, R18, UR5, -R167.reuse ;  /* 0x0000000512917c23 */ /* 0x100fe200080108a7 */
[----:B------:R-:W4:Y:S01]  /*3b60*/  MUFU.EX2 R152, R152 ;  /* 0x0000009800987308 */ /* 0x000f220000000800 */
[--C-:B------:R-:W-:Y:S01]  /*3b70*/  FFMA.FTZ R2, R2, UR5, -R167.reuse ;  /* 0x0000000502027c23 */ /* 0x100fe200080108a7 */
[----:B------:R-:W5:Y:S01]  /*3b80*/  LDSM.16.MT88.4 R20, [R193+0x14800] ;  /* 0x01480000c114783b */ /* 0x000f620000004200 */
[--C-:B------:R-:W-:Y:S01]  /*3b90*/  FFMA.FTZ R156, R169, UR5, -R172.reuse ;  /* 0x00000005a99c7c23 */ /* 0x100fe200080108ac */
[--C-:B------:R-:W-:Y:S01]  /*3ba0*/  FFMA.FTZ R158, R165, UR5, -R172.reuse ;  /* 0x00000005a59e7c23 */ /* 0x100fe200080108ac */
[--C-:B------:R-:W-:Y:S01]  /*3bb0*/  FFMA.FTZ R161, R161, UR5, -R172.reuse ;  /* 0x00000005a1a17c23 */ /* 0x100fe200080108ac */
[----:B------:R-:W5:Y:S01]  /*3bc0*/  LDSM.16.MT88.4 R16, [R192+0x14800] ;  /* 0x01480000c010783b */ /* 0x000f620000004200 */
[--C-:B------:R-:W-:Y:S01]  /*3bd0*/  FFMA.FTZ R163, R163, UR5, -R172.reuse ;  /* 0x00000005a3a37c23 */ /* 0x100fe200080108ac */
[----:B------:R-:W-:Y:S01]  /*3be0*/  MUFU.EX2 R153, R153 ;  /* 0x0000009900997308 */ /* 0x000fe20000000800 */
[--C-:B------:R-:W-:Y:S01]  /*3bf0*/  FFMA.FTZ R160, R160, UR5, -R167.reuse ;  /* 0x00000005a0a07c23 */ /* 0x100fe200080108a7 */
[----:B------:R-:W-:Y:S01]  /*3c00*/  LDSM.16.MT88.4 R140, [R192+0x16000] ;  /* 0x01600000c08c783b */ /* 0x000fe20000004200 */
        /* <DEDUP_REMOVED lines=12> */
[--C-:B------:R-:W-:Y:S01]  /*3cd0*/  FFMA.FTZ R170, R170, UR5, -R167.reuse ;  /* 0x00000005aaaa7c23 */ /* 0x100fe200080108a7 */
[----:B------:R-:W-:Y:S01]  /*3ce0*/  MUFU.EX2 R154, R154 ;  /* 0x0000009a009a7308 */ /* 0x000fe20000000800 */
[--C-:B------:R-:W-:Y:S01]  /*3cf0*/  FFMA.FTZ R171, R168, UR5, -R167.reuse ;  /* 0x00000005a8ab7c23 */ /* 0x100fe200080108a7 */
[----:B------:R-:W-:Y:S01]  /*3d00*/  LDSM.16.MT88.4 R24, [R194+0x14800] ;  /* 0x01480000c218783b */ /* 0x000fe20000004200 */
[--C-:B------:R-:W-:Y:S01]  /*3d10*/  FFMA.FTZ R166, R166, UR5, -R167.reuse ;  /* 0x00000005a6a67c23 */ /* 0x100fe200080108a7 */
[----:B------:R-:W-:Y:S01]  /*3d20*/  FFMA.FTZ R227, R162, UR5, -R167 ;  /* 0x00000005a2e37c23 */ /* 0x000fe200080108a7 */
[----:B------:R-:W-:-:S03]  /*3d30*/  FADD.FTZ R152, R157, R152 ;  /* 0x000000989d987221 */ /* 0x000fc60000010000 */
[----:B------:R-:W4:Y:S01]  /*3d40*/  MUFU.EX2 R159, R159 ;  /* 0x0000009f009f7308 */ /* 0x000f220000000800 */
[----:B---3--:R-:W-:Y:S01]  /*3d50*/  F2FP.BF16.F32.PACK_AB R114, R148, R153 ;  /* 0x000000999472723e */ /* 0x008fe200000010ff */
[----:B------:R-:W-:-:S04]  /*3d60*/  FADD.FTZ R153, R153, R152 ;  /* 0x0000009899997221 */ /* 0x000fc80000010000 */
[----:B------:R-:W-:Y:S02]  /*3d70*/  FADD.FTZ R148, R148, R153 ;  /* 0x0000009994947221 */ /* 0x000fe40000010000 */
[----:B------:R-:W-:Y:S08]  /*3d80*/  MUFU.EX2 R155, R155 ;  /* 0x0000009b009b7308 */ /* 0x000ff00000000800 */
        /* <DEDUP_REMOVED lines=20> */
[----:B---3--:R-:W-:Y:S01]  /*3ed0*/  F2FP.BF16.F32.PACK_AB R6, R0, R147 ;  /* 0x000000930006723e */ /* 0x008fe200000010ff */
[----:B------:R-:W-:-:S03]  /*3ee0*/  FADD.FTZ R147, R147, R146 ;  /* 0x0000009293937221 */ /* 0x000fc60000010000 */
[C---:B------:R-:W-:Y:S01]  /*3ef0*/  HMMA.16816.F32.BF16 R84, R112.reuse, R88, RZ ;  /* 0x000000587054723c */ /* 0x040fe200000418ff */
[----:B------:R-:W-:Y:S02]  /*3f00*/  FADD.FTZ R147, R0, R147 ;  /* 0x0000009300937221 */ /* 0x000fe40000010000 */
[----:B------:R-:W-:Y:S03]  /*3f10*/  MUFU.EX2 R145, R145 ;  /* 0x0000009100917308 */ /* 0x000fe60000000800 */
[C---:B------:R-:W-:Y:S05]  /*3f20*/  HMMA.16816.F32.BF16 R80, R112.reuse, R82, RZ ;  /* 0x000000527050723c */ /* 0x040fea00000418ff */
[----:B------:R-:W3:Y:S01]  /*3f30*/  MUFU.EX2 R2, R2 ;  /* 0x0000000200027308 */ /* 0x000ee20000000800 */
[----:B----4-:R-:W-:Y:S01]  /*3f40*/  F2FP.BF16.F32.PACK_AB R5, R144, R149 ;  /* 0x000000959005723e */ /* 0x010fe200000010ff */
[----:B------:R-:W-:Y:S01]  /*3f50*/  HMMA.16816.F32.BF16 R88, R112, R90, RZ ;  /* 0x0000005a7058723c */ /* 0x000fe200000418ff */
[----:B------:R-:W-:-:S04]  /*3f60*/  FADD.FTZ R149, R149, R150 ;  /* 0x0000009695957221 */ /* 0x000fc80000010000 */
[----:B------:R-:W-:Y:S01]  /*3f70*/  FADD.FTZ R144, R144, R149 ;  /* 0x0000009590907221 */ /* 0x000fe20000010000 */
[C---:B------:R-:W-:Y:S01]  /*3f80*/  HMMA.16816.F32.BF16 R92, R112.reuse, R96, RZ ;  /* 0x00000060705c723c */ /* 0x040fe200000418ff */
[----:B------:R-:W-:Y:S05]  /*3f90*/  MUFU.EX2 R156, R156 ;  /* 0x0000009c009c7308 */ /* 0x000fea0000000800 */
[----:B------:R-:W-:Y:S01]  /*3fa0*/  HMMA.16816.F32.BF16 R100, R112, R104, RZ ;  /* 0x000000687064723c */ /* 0x000fe200000418ff */
[----:B---3--:R-:W-:Y:S02]  /*3fb0*/  F2FP.BF16.F32.PACK_AB R7, R2, R145 ;  /* 0x000000910207723e */ /* 0x008fe400000010ff */
[----:B------:R-:W3:Y:S01]  /*3fc0*/  MUFU.EX2 R161, R161 ;  /* 0x000000a100a17308 */ /* 0x000ee20000000800 */
[----:B------:R-:W-:-:S02]  /*3fd0*/  FADD.FTZ R145, R145, R144 ;  /* 0x0000009091917221 */ /* 0x000fc40000010000 */
[----:B------:R-:W-:Y:S02]  /*3fe0*/  HMMA.16816.F32.BF16 R96, R112, R98, RZ ;  /* 0x000000627060723c */ /* 0x000fe400000418ff */
[----:B------:R-:W-:-:S04]  /*3ff0*/  FADD.FTZ R145, R2, R145 ;  /* 0x0000009102917221 */ /* 0x000fc80000010000 */
[C---:B-1----:R-:W-:Y:S01]  /*4000*/  HMMA.16816.F32.BF16 R36, R4.reuse, R12, R36 ;  /* 0x0000000c0424723c */ /* 0x042fe20000041824 */
[----:B------:R-:W-:Y:S05]  /*4010*/  MUFU.EX2 R158, R158 ;  /* 0x0000009e009e7308 */ /* 0x000fea0000000800 */
[C---:B------:R-:W-:Y:S01]  /*4020*/  HMMA.16816.F32.BF16 R40, R4.reuse, R14, R40 ;  /* 0x0000000e0428723c */ /* 0x040fe20000041828 */
[----:B------:R-:W1:Y:S02]  /*4030*/  LDSM.16.MT88.4 R12, [R196+0x16800] ;  /* 0x01680000c40c783b */ /* 0x000e640000004200 */
[----:B------:R-:W-:Y:S03]  /*4040*/  MUFU.EX2 R163, R163 ;  /* 0x000000a300a37308 */ /* 0x000fe60000000800 */
[C---:B--2---:R-:W-:Y:S05]  /*4050*/  HMMA.16816.F32.BF16 R60, R4.reuse, R8, R60 ;  /* 0x00000008043c723c */ /* 0x044fea000004183c */
[----:B------:R-:W-:Y:S01]  /*4060*/  MUFU.EX2 R160, R160 ;  /* 0x000000a000a07308 */ /* 0x000fe20000000800 */
[----:B------:R-:W-:Y:S01]  /*4070*/  HMMA.16816.F32.BF16 R64, R4, R10, R64 ;  /* 0x0000000a0440723c */ /* 0x000fe20000041840 */
[----:B------:R-:W2:Y:S05]  /*4080*/  LDSM.16.MT88.4 R8, [R194+0x16800] ;  /* 0x01680000c208783b */ /* 0x000eaa0000004200 */
[C---:B------:R-:W-:Y:S01]  /*4090*/  HMMA.16816.F32.BF16 R104, R112.reuse, R106, RZ ;  /* 0x0000006a7068723c */ /* 0x040fe200000418ff */
[----:B------:R-:W4:Y:S05]  /*40a0*/  MUFU.EX2 R165, R165 ;  /* 0x000000a500a57308 */ /* 0x000f2a0000000800 */
[----:B------:R-:W-:Y:S03]  /*40b0*/  HMMA.16816.F32.BF16 R44, R112, R48, RZ ;  /* 0x00000030702c723c */ /* 0x000fe600000418ff */
[----:B------:R-:W-:Y:S03]  /*40c0*/  MUFU.EX2 R164, R164 ;  /* 0x000000a400a47308 */ /* 0x000fe60000000800 */
[C---:B-----5:R-:W-:Y:S05]  /*40d0*/  HMMA.16816.F32.BF16 R76, R4.reuse, R20, R76 ;  /* 0x00000014044c723c */ /* 0x060fea000004184c */
[----:B------:R-:W5:Y:S01]  /*40e0*/  MUFU.EX2 R169, R169 ;  /* 0x000000a900a97308 */ /* 0x000f620000000800 */
[C---:B------:R-:W-:Y:S01]  /*40f0*/  HMMA.16816.F32.BF16 R80, R4.reuse, R22, R80 ;  /* 0x000000160450723c */ /* 0x040fe20000041850 */
[----:B------:R-:W3:Y:S05]  /*4100*/  LDSM.16.MT88.4 R20, [R193+0x16800] ;  /* 0x01680000c114783b */ /* 0x000eea0000004200 */
[C---:B------:R-:W-:Y:S01]  /*4110*/  HMMA.16816.F32.BF16 R84, R4.reuse, R16, R84 ;  /* 0x000000100454723c */ /* 0x040fe20000041854 */
[----:B------:R-:W-:Y:S05]  /*4120*/  MUFU.EX2 R174, R174 ;  /* 0x000000ae00ae7308 */ /* 0x000fea0000000800 */
[----:B------:R-:W-:Y:S01]  /*4130*/  HMMA.16816.F32.BF16 R88, R4, R18, R88 ;  /* 0x000000120458723c */ /* 0x000fe20000041858 */
[----:B------:R-:W4:Y:S02]  /*4140*/  LDSM.16.MT88.4 R16, [R192+0x16800] ;  /* 0x01680000c010783b */ /* 0x000f240000004200 */
[----:B------:R-:W5:Y:S03]  /*4150*/  MUFU.EX2 R175, R175 ;  /* 0x000000af00af7308 */ /* 0x000f660000000800 */
[----:B------:R-:W-:Y:S05]  /*4160*/  HMMA.16816.F32.BF16 R48, R112, R50, RZ ;  /* 0x000000327030723c */ /* 0x000fea00000418ff */
[----:B------:R-:W-:Y:S01]  /*4170*/  MUFU.EX2 R173, R173 ;  /* 0x000000ad00ad7308 */ /* 0x000fe20000000800 */
[C---:B-1----:R-:W-:Y:S06]  /*4180*/  HMMA.16816.F32.BF16 R92, R4.reuse, R12, R92 ;  /* 0x0000000c045c723c */ /* 0x042fec000004185c */
[C---:B------:R-:W-:Y:S01]  /*4190*/  HMMA.16816.F32.BF16 R96, R4.reuse, R14, R96 ;  /* 0x0000000e0460723c */ /* 0x040fe20000041860 */
[----:B------:R-:W1:Y:S01]  /*41a0*/  LDSM.16.MT88.4 R12, [R193+0x13000] ;  /* 0x01300000c10c783b */ /* 0x000e620000004200 */
[----:B------:R-:W-:Y:S04]  /*41b0*/  MUFU.EX2 R172, R172 ;  /* 0x000000ac00ac7308 */ /* 0x000fe80000000800 */
[C---:B--2---:R-:W-:Y:S04]  /*41c0*/  HMMA.16816.F32.BF16 R100, R4.reuse, R8, R100 ;  /* 0x000000080464723c */ /* 0x044fe80000041864 */
[----:B------:R-:W-:Y:S02]  /*41d0*/  MUFU.EX2 R170, R170 ;  /* 0x000000aa00aa7308 */ /* 0x000fe40000000800 */
[----:B------:R-:W-:Y:S01]  /*41e0*/  HMMA.16816.F32.BF16 R104, R4, R10, R104 ;  /* 0x0000000a0468723c */ /* 0x000fe20000041868 */
[----:B------:R-:W2:Y:S05]  /*41f0*/  LDSM.16.MT88.4 R8, [R193+0x15000] ;  /* 0x01500000c108783b */ /* 0x000eaa0000004200 */
[C---:B------:R-:W-:Y:S01]  /*4200*/  HMMA.16816.F32.BF16 R128, R112.reuse, R124, RZ ;  /* 0x0000007c7080723c */ /* 0x040fe200000418ff */
[----:B------:R-:W2:Y:S05]  /*4210*/  MUFU.EX2 R171, R171 ;  /* 0x000000ab00ab7308 */ /* 0x000eaa0000000800 */
[C---:B------:R-:W-:Y:S03]  /*4220*/  HMMA.16816.F32.BF16 R52, R112.reuse, R56, RZ ;  /* 0x000000387034723c */ /* 0x040fe600000418ff */
[----:B------:R-:W-:Y:S03]  /*4230*/  MUFU.EX2 R166, R166 ;  /* 0x000000a600a67308 */ /* 0x000fe60000000800 */
[C---:B------:R-:W-:Y:S05]  /*4240*/  HMMA.16816.F32.BF16 R68, R112.reuse, R72, RZ ;  /* 0x000000487044723c */ /* 0x040fea00000418ff */
[----:B------:R-:W2:Y:S01]  /*4250*/  MUFU.EX2 R227, R227 ;  /* 0x000000e300e37308 */ /* 0x000ea20000000800 */
[C---:B------:R-:W-:Y:S06]  /*4260*/  HMMA.16816.F32.BF16 R120, R112.reuse, R108, RZ ;  /* 0x0000006c7078723c */ /* 0x040fec00000418ff */
[C---:B------:R-:W-:Y:S06]  /*4270*/  HMMA.16816.F32.BF16 R124, R112.reuse, R126, RZ ;  /* 0x0000007e707c723c */ /* 0x040fec00000418ff */
[C---:B------:R-:W-:Y:S06]  /*4280*/  HMMA.16816.F32.BF16 R56, R112.reuse, R58, RZ ;  /* 0x0000003a7038723c */ /* 0x040fec00000418ff */
[C---:B------:R-:W-:Y:S06]  /*4290*/  HMMA.16816.F32.BF16 R72, R112.reuse, R74, RZ ;  /* 0x0000004a7048723c */ /* 0x040fec00000418ff */
[C---:B------:R-:W-:Y:S06]  /*42a0*/  HMMA.16816.F32.BF16 R108, R112.reuse, R110, RZ ;  /* 0x0000006e706c723c */ /* 0x040fec00000418ff */
[C---:B------:R-:W-:Y:S06]  /*42b0*/  HMMA.16816.F32.BF16 R116, R112.reuse, R140, RZ ;  /* 0x0000008c7074723c */ /* 0x040fec00000418ff */
[----:B------:R-:W-:Y:S01]  /*42c0*/  HMMA.16816.F32.BF16 R112, R112, R142, RZ ;  /* 0x0000008e7070723c */ /* 0x000fe200000418ff */
        /* <DEDUP_REMOVED lines=13> */
[C---:B---3--:R-:W-:Y:S06]  /*43a0*/  HMMA.16816.F32.BF16 R120, R4.reuse, R20, R120 ;  /* 0x000000140478723c */ /* 0x048fec0000041878 */
[C---:B------:R-:W-:Y:S01]  /*43b0*/  HMMA.16816.F32.BF16 R108, R4.reuse, R22, R108 ;  /* 0x00000016046c723c */ /* 0x040fe2000004186c */
[----:B------:R-:W3:Y:S05]  /*43c0*/  LDSM.16.MT88.4 R20, [R192+0x15000] ;  /* 0x01500000c014783b */ /* 0x000eea0000004200 */
[C---:B----4-:R-:W-:Y:S06]  /*43d0*/  HMMA.16816.F32.BF16 R116, R4.reuse, R16, R116 ;  /* 0x000000100474723c */ /* 0x050fec0000041874 */
[----:B------:R-:W-:Y:S01]  /*43e0*/  HMMA.16816.F32.BF16 R112, R4, R18, R112 ;  /* 0x000000120470723c */ /* 0x000fe20000041870 */
[----:B------:R-:W4:Y:S06]  /*43f0*/  LDSM.16.MT88.4 R16, [R196+0x17000] ;  /* 0x01700000c410783b */ /* 0x000f2c0000004200 */
[----:B------:R-:W-:Y:S01]  /*4400*/  F2FP.BF16.F32.PACK_AB R4, R161, R156 ;  /* 0x0000009ca104723e */ /* 0x000fe200000010ff */
[----:B------:R-:W-:Y:S01]  /*4410*/  FADD.FTZ R156, R156, R147 ;  /* 0x000000939c9c7221 */ /* 0x000fe20000010000 */
[----:B------:R-:W-:Y:S01]  /*4420*/  F2FP.BF16.F32.PACK_AB R5, R165, R160 ;  /* 0x000000a0a505723e */ /* 0x000fe200000010ff */
[----:B------:R-:W-:Y:S01]  /*4430*/  FADD.FTZ R160, R160, R145 ;  /* 0x00000091a0a07221 */ /* 0x000fe20000010000 */
[----:B------:R-:W-:Y:S01]  /*4440*/  F2FP.BF16.F32.PACK_AB R6, R163, R158 ;  /* 0x0000009ea306723e */ /* 0x000fe200000010ff */
[----:B------:R-:W-:Y:S01]  /*4450*/  FADD.FTZ R161, R161, R156 ;  /* 0x0000009ca1a17221 */ /* 0x000fe20000010000 */
[----:B-----5:R-:W-:Y:S01]  /*4460*/  F2FP.BF16.F32.PACK_AB R7, R169, R164 ;  /* 0x000000a4a907723e */ /* 0x020fe200000010ff */
[----:B------:R-:W-:-:S02]  /*4470*/  FADD.FTZ R165, R165, R160 ;  /* 0x000000a0a5a57221 */ /* 0x000fc40000010000 */
[----:B------:R-:W-:Y:S02]  /*4480*/  FADD.FTZ R158, R158, R161 ;  /* 0x000000a19e9e7221 */ /* 0x000fe40000010000 */
[----:B------:R-:W-:Y:S02]  /*4490*/  FADD.FTZ R164, R164, R165 ;  /* 0x000000a5a4a47221 */ /* 0x000fe40000010000 */
[----:B-1----:R-:W-:Y:S01]  /*44a0*/  HMMA.16816.F32.BF16 R44, R4, R12, R44 ;  /* 0x0000000c042c723c */ /* 0x002fe2000004182c */
[----:B------:R-:W-:Y:S01]  /*44b0*/  FADD.FTZ R163, R163, R158 ;  /* 0x0000009ea3a37221 */ /* 0x000fe20000010000 */
[----:B------:R-:W-:-:S04]  /*44c0*/  FADD.FTZ R169, R169, R164 ;  /* 0x000000a4a9a97221 */ /* 0x000fc80000010000 */
        /* <DEDUP_REMOVED lines=9> */
[C---:B------:R-:W-:Y:S01]  /*4560*/  HMMA.16816.F32.BF16 R96, R4.reuse, R18, R96 ;  /* 0x000000120460723c */ /* 0x040fe20000041860 */
[----:B------:R-:W4:Y:S05]  /*4570*/  LDSM.16.MT88.4 R16, [R196+0x13800] ;  /* 0x01380000c410783b */ /* 0x000f2a0000004200 */
[C---:B-1----:R-:W-:Y:S06]  /*4580*/  HMMA.16816.F32.BF16 R100, R4.reuse, R12, R100 ;  /* 0x0000000c0464723c */ /* 0x042fec0000041864 */
[C---:B------:R-:W-:Y:S01]  /*4590*/  HMMA.16816.F32.BF16 R104, R4.reuse, R14, R104 ;  /* 0x0000000e0468723c */ /* 0x040fe20000041868 */
[----:B------:R-:W1:Y:S05]  /*45a0*/  LDSM.16.MT88.4 R12, [R194+0x13800] ;  /* 0x01380000c20c783b */ /* 0x000e6a0000004200 */
[C---:B--2---:R-:W-:Y:S06]  /*45b0*/  HMMA.16816.F32.BF16 R120, R4.reuse, R8, R120 ;  /* 0x000000080478723c */ /* 0x044fec0000041878 */
[C---:B------:R-:W-:Y:S01]  /*45c0*/  HMMA.16816.F32.BF16 R108, R4.reuse, R10, R108 ;  /* 0x0000000a046c723c */ /* 0x040fe2000004186c */
[----:B------:R-:W2:Y:S05]  /*45d0*/  LDSM.16.MT88.4 R8, [R193+0x15800] ;  /* 0x01580000c108783b */ /* 0x000eaa0000004200 */
[C---:B------:R-:W-:Y:S06]  /*45e0*/  HMMA.16816.F32.BF16 R128, R4.reuse, R140, R128 ;  /* 0x0000008c0480723c */ /* 0x040fec0000041880 */
[C---:B------:R-:W-:Y:S01]  /*45f0*/  HMMA.16816.F32.BF16 R124, R4.reuse, R142, R124 ;  /* 0x0000008e047c723c */ /* 0x040fe2000004187c */
[----:B------:R-:W5:Y:S05]  /*4600*/  LDSM.16.MT88.4 R140, [R193+0x13800] ;  /* 0x01380000c18c783b */ /* 0x000f6a0000004200 */
        /* <DEDUP_REMOVED lines=12> */
[C---:B---3--:R-:W-:Y:S06]  /*46d0*/  HMMA.16816.F32.BF16 R116, R4.reuse, R20, R116 ;  /* 0x000000140474723c */ /* 0x048fec0000041874 */
[----:B------:R-:W-:Y:S01]  /*46e0*/  HMMA.16816.F32.BF16 R112, R4, R22, R112 ;  /* 0x000000160470723c */ /* 0x000fe20000041870 */
[----:B------:R-:W3:Y:S06]  /*46f0*/  LDSM.16.MT88.4 R20, [R196+0x17800] ;  /* 0x01780000c414783b */ /* 0x000eec0000004200 */
[----:B------:R-:W-:Y:S01]  /*4700*/  F2FP.BF16.F32.PACK_AB R4, R175, R174 ;  /* 0x000000aeaf04723e */ /* 0x000fe200000010ff */
[----:B------:R-:W-:Y:S01]  /*4710*/  FADD.FTZ R174, R174, R163 ;  /* 0x000000a3aeae7221 */ /* 0x000fe20000010000 */
[----:B------:R-:W-:Y:S01]  /*4720*/  F2FP.BF16.F32.PACK_AB R5, R171, R170 ;  /* 0x000000aaab05723e */ /* 0x000fe200000010ff */
[----:B------:R-:W-:Y:S01]  /*4730*/  FADD.FTZ R170, R170, R169 ;  /* 0x000000a9aaaa7221 */ /* 0x000fe20000010000 */
[----:B------:R-:W-:Y:S01]  /*4740*/  F2FP.BF16.F32.PACK_AB R6, R172, R173 ;  /* 0x000000adac06723e */ /* 0x000fe200000010ff */
[----:B------:R-:W-:Y:S01]  /*4750*/  FADD.FTZ R174, R175, R174 ;  /* 0x000000aeafae7221 */ /* 0x000fe20000010000 */
[----:B------:R-:W-:Y:S01]  /*4760*/  F2FP.BF16.F32.PACK_AB R7, R227, R166 ;  /* 0x000000a6e307723e */ /* 0x000fe200000010ff */
[----:B------:R-:W-:-:S02]  /*4770*/  FADD.FTZ R171, R171, R170 ;  /* 0x000000aaabab7221 */ /* 0x000fc40000010000 */
[----:B------:R-:W-:Y:S02]  /*4780*/  FADD.FTZ R173, R173, R174 ;  /* 0x000000aeadad7221 */ /* 0x000fe40000010000 */
[----:B------:R-:W-:Y:S02]  /*4790*/  FADD.FTZ R166, R166, R171 ;  /* 0x000000aba6a67221 */ /* 0x000fe40000010000 */
[----:B----4-:R-:W-:Y:S01]  /*47a0*/  HMMA.16816.F32.BF16 R128, R4, R16, R128 ;  /* 0x000000100480723c */ /* 0x010fe20000041880 */
[----:B------:R-:W-:Y:S01]  /*47b0*/  FADD.FTZ R229, R172, R173 ;  /* 0x000000adace57221 */ /* 0x000fe20000010000 */
[----:B------:R-:W-:-:S04]  /*47c0*/  FADD.FTZ R227, R227, R166 ;  /* 0x000000a6e3e37221 */ /* 0x000fc80000010000 */
        /* <DEDUP_REMOVED lines=8> */
[C---:B-----5:R-:W-:Y:S06]  /*4850*/  HMMA.16816.F32.BF16 R44, R4.reuse, R140, R44 ;  /* 0x0000008c042c723c */ /* 0x060fec000004182c */
[C---:B------:R-:W-:Y:S06]  /*4860*/  HMMA.16816.F32.BF16 R48, R4.reuse, R142, R48 ;  /* 0x0000008e0430723c */ /* 0x040fec0000041830 */
        /* <DEDUP_REMOVED lines=8> */
[C---:B---3--:R-:W-:Y:S06]  /*48f0*/  HMMA.16816.F32.BF16 R92, R4.reuse, R20, R92 ;  /* 0x00000014045c723c */ /* 0x048fec000004185c */
[C---:B------:R-:W-:Y:S06]  /*4900*/  HMMA.16816.F32.BF16 R96, R4.reuse, R22, R96 ;  /* 0x000000160460723c */ /* 0x040fec0000041860 */
[C---:B----4-:R-:W-:Y:S06]  /*4910*/  HMMA.16816.F32.BF16 R100, R4.reuse, R16, R100 ;  /* 0x000000100464723c */ /* 0x050fec0000041864 */
[C---:B------:R-:W-:Y:S06]  /*4920*/  HMMA.16816.F32.BF16 R104, R4.reuse, R18, R104 ;  /* 0x000000120468723c */ /* 0x040fec0000041868 */
[C---:B-1----:R-:W-:Y:S06]  /*4930*/  HMMA.16816.F32.BF16 R120, R4.reuse, R12, R120 ;  /* 0x0000000c0478723c */ /* 0x042fec0000041878 */
[C---:B------:R-:W-:Y:S06]  /*4940*/  HMMA.16816.F32.BF16 R108, R4.reuse, R14, R108 ;  /* 0x0000000e046c723c */ /* 0x040fec000004186c */
[C---:B--2---:R-:W-:Y:S06]  /*4950*/  HMMA.16816.F32.BF16 R116, R4.reuse, R8, R116 ;  /* 0x000000080474723c */ /* 0x044fec0000041874 */
[----:B------:R-:W-:Y:S01]  /*4960*/  HMMA.16816.F32.BF16 R112, R4, R10, R112 ;  /* 0x0000000a0470723c */ /* 0x000fe20000041870 */
[----:B------:R-:W-:-:S08]  /*4970*/  NOP ;  /* 0x0000000000007918 */ /* 0x000fd00000000000 */
[----:B------:R-:W-:-:S15]  /*4980*/  @!P5 BRA `(.L_x_94) ;  /* 0x0000002800f0d947 */ /* 0x000fde0003800000 */
[----:B------:R-:W-:Y:S01]  /*4990*/  ULDC UR4, c[0x0][0x2d0] ;  /* 0x0000b40000047ab9 */ /* 0x000fe20000000800 */
[----:B------:R-:W1:Y:S01]  /*49a0*/  LDC.64 R208, c[0x0][0x250] ;  /* 0x00009400ffd07b82 */ /* 0x000e620000000a00 */
[----:B------:R-:W-:Y:S01]  /*49b0*/  ISETP.GE.AND P4, PT, R134, UR4, PT ;  /* 0x0000000486007c0c */ /* 0x000fe2000bf86270 */
[----:B------:R-:W-:Y:S01]  /*49c0*/  IMAD.MOV.U32 R0, RZ, RZ, R3 ;  /* 0x000000ffff007224 */ /* 0x000fe200078e0003 */
[----:B------:R-:W-:Y:S01]  /*49d0*/  LEA.HI.SX32 R219, R133, 0xfffffffe, 0x1a ;  /* 0xfffffffe85db7811 */ /* 0x000fe200078fd2ff */
[----:B------:R-:W-:Y:S01]  /*49e0*/  IMAD.MOV.U32 R133, RZ, RZ, R132 ;  /* 0x000000ffff857224 */ /* 0x000fe200078e0084 */
[----:B------:R-:W-:Y:S01]  /*49f0*/  ULDC UR5, c[0x0][0x2d0] ;  /* 0x0000b40000057ab9 */ /* 0x000fe20000000800 */
[----:B------:R-:W-:Y:S01]  /*4a00*/  ULDC UR4, c[0x0][0x2ec] ;  /* 0x0000bb0000047ab9 */ /* 0x000fe20000000800 */
[----:B------:R-:W-:-:S07]  /*4a10*/  ULDC.64 UR6, c[0x0][0x248] ;  /* 0x0000920000067ab9 */ /* 0x000fce0000000a00 */
[----:B------:R-:W2:Y:S08]  /*4a20*/  @!P4 LDC.64 R206, c[0x0][0x220] ;  /* 0x00008800ffcecb82 */ /* 0x000eb00000000a00 */
[----:B------:R-:W3:Y:S01]  /*4a30*/  @!P4 LDC.64 R204, c[0x0][0x220] ;  /* 0x00008800ffcccb82 */ /* 0x000ee20000000a00 */
[----:B------:R-:W-:Y:S05]  /*4a40*/  BRA `(.L_x_95) ;  /* 0x0000000000f07947 */ /* 0x000fea0003800000 */
.L_x_97:
[----:B------:R1:W-:Y:S01]  /*4a50*/  @P4 STS.128 [R215+0xc000], RZ ;  /* 0x00c000ffd7004388 */ /* 0x0003e20000000c00 */
[----:B------:R-:W2:Y:S01]  /*4a60*/  @!P4 LDC.64 R144, c[0x0][0x218] ;  /* 0x00008600ff90cb82 */ /* 0x000ea20000000a00 */
[----:B------:R-:W-:Y:S05]  /*4a70*/  VIADD R147, R219, 0xffffffff ;  /* 0xffffffffdb937836 */ /* 0x000fea0000000000 */
[----:B------:R-:W-:Y:S02]  /*4a80*/  SHF.R.S32.HI R132, RZ, 0x1f, R147 ;  /* 0x0000001fff847819 */ /* 0x000fe40000011493 */
[----:B------:R-:W3:Y:S03]  /*4a90*/  @!P3 LDC.64 R142, c[0x0][0x218] ;  /* 0x00008600ff8ebb82 */ /* 0x000ee60000000a00 */
[----:B------:R-:W-:Y:S04]  /*4aa0*/  IMAD R132, R132, UR6, RZ ;  /* 0x0000000684847c24 */ /* 0x000fe8000f8e02ff */
[C---:B------:R-:W-:Y:S01]  /*4ab0*/  IMAD R132, R147.reuse, UR7, R132 ;  /* 0x0000000793847c24 */ /* 0x040fe2000f8e0284 */
[----:B------:R-:W4:Y:S01]  /*4ac0*/  @!P2 LDC.64 R140, c[0x0][0x218] ;  /* 0x00008600ff8cab82 */ /* 0x000f220000000a00 */
[----:B------:R-:W-:Y:S04]  /*4ad0*/  IMAD.WIDE.U32 R146, R147, UR6, RZ ;  /* 0x0000000693927c25 */ /* 0x000fe8000f8e00ff */
[----:B------:R-:W-:Y:S01]  /*4ae0*/  IMAD.IADD R147, R147, 0x1, R132 ;  /* 0x0000000193937824 */ /* 0x000fe200078e0284 */
[C---:B------:R-:W-:Y:S02]  /*4af0*/  LEA R3, P0, R146.reuse, R222, 0x6 ;  /* 0x000000de92037211 */ /* 0x040fe400078030ff */
[----:B------:R-:W5:Y:S02]  /*4b00*/  @!P4 LDC.64 R138, c[0x0][0x218] ;  /* 0x00008600ff8acb82 */ /* 0x000f640000000a00 */
[----:B------:R-:W-:Y:S06]  /*4b10*/  LEA.HI.X R132, R146, R225, R147, 0x6, P0 ;  /* 0x000000e192847211 */ /* 0x000fec00000f3493 */
[----:B------:R-:W1:Y:S08]  /*4b20*/  @!P3 LDC.64 R136, c[0x0][0x218] ;  /* 0x00008600ff88bb82 */ /* 0x000e700000000a00 */
[----:B------:R-:W1:Y:S01]  /*4b30*/  @!P2 LDC.64 R134, c[0x0][0x218] ;  /* 0x00008600ff86ab82 */ /* 0x000e620000000a00 */
[C---:B--2---:R-:W-:Y:S02]  /*4b40*/  @!P4 LEA R148, P0, R3.reuse, R144, 0x1 ;  /* 0x000000900394c211 */ /* 0x044fe400078008ff */
[C---:B---3--:R-:W-:Y:S02]  /*4b50*/  @!P3 LEA R142, P6, R3.reuse, R142, 0x1 ;  /* 0x0000008e038eb211 */ /* 0x048fe400078c08ff */
[C-C-:B------:R-:W-:Y:S02]  /*4b60*/  @!P4 LEA.HI.X R149, R3.reuse, R145, R132.reuse, 0x1, P0 ;  /* 0x000000910395c211 */ /* 0x140fe400000f0c84 */
[C-C-:B------:R-:W-:Y:S02]  /*4b70*/  @!P3 LEA.HI.X R143, R3.reuse, R143, R132.reuse, 0x1, P6 ;  /* 0x0000008f038fb211 */ /* 0x140fe400030f0c84 */
[C---:B----4-:R-:W-:Y:S01]  /*4b80*/  @!P2 LEA R140, P1, R3.reuse, R140, 0x1 ;  /* 0x0000008c038ca211 */ /* 0x050fe200078208ff */
[----:B------:R-:W-:Y:S01]  /*4b90*/  @!PT LDS RZ, [RZ] ;  /* 0x00000000fffff984 */ /* 0x000fe20000000800 */
[----:B------:R-:W-:Y:S01]  /*4ba0*/  @!PT LDS RZ, [RZ] ;  /* 0x00000000fffff984 */ /* 0x000fe20000000800 */
[----:B------:R-:W-:Y:S01]  /*4bb0*/  @!PT LDS RZ, [RZ] ;  /* 0x00000000fffff984 */ /* 0x000fe20000000800 */
[----:B------:R2:W-:Y:S01]  /*4bc0*/  @!P4 LDGSTS.E.BYPASS.LTC128B.128 [R215+0xc000], desc[UR8][R148.64] ;  /* 0x0c00000094d7cfae */ /* 0x0005e2000b901d48 */
[----:B------:R-:W-:Y:S02]  /*4bd0*/  IADD3 R144, P0, R212, R3, RZ ;  /* 0x00000003d4907210 */ /* 0x000fe40007f1e0ff */
[--C-:B------:R-:W-:Y:S01]  /*4be0*/  @!P2 LEA.HI.X R141, R3, R141, R132.reuse, 0x1, P1 ;  /* 0x0000008d038da211 */ /* 0x100fe200008f0c84 */
[----:B------:R2:W-:Y:S01]  /*4bf0*/  @P3 STS.128 [R215+0xe000], RZ ;  /* 0x00e000ffd7003388 */ /* 0x0005e20000000c00 */
[C---:B-----5:R-:W-:Y:S01]  /*4c00*/  @!P4 LEA R138, P6, R144.reuse, R138, 0x1 ;  /* 0x0000008a908ac211 */ /* 0x060fe200078c08ff */
[----:B------:R-:W-:Y:S01]  /*4c10*/  IMAD.X R132, R211, 0x1, R132, P0 ;  /* 0x00000001d3847824 */ /* 0x000fe200000e0684 */
[C---:B-1----:R-:W-:Y:S01]  /*4c20*/  @!P3 LEA R136, P1, R144.reuse, R136, 0x1 ;  /* 0x000000889088b211 */ /* 0x042fe200078208ff */
[----:B------:R-:W-:Y:S01]  /*4c30*/  @!PT LDS RZ, [RZ] ;  /* 0x00000000fffff984 */ /* 0x000fe20000000800 */
[----:B------:R-:W-:Y:S01]  /*4c40*/  @!PT LDS RZ, [RZ] ;  /* 0x00000000fffff984 */ /* 0x000fe20000000800 */
[----:B------:R-:W-:Y:S01]  /*4c50*/  @!PT LDS RZ, [RZ] ;  /* 0x00000000fffff984 */ /* 0x000fe20000000800 */
[----:B------:R2:W-:Y:S03]  /*4c60*/  @!P3 LDGSTS.E.BYPASS.LTC128B.128 [R215+0xe000], desc[UR8][R142.64+0x80] ;  /* 0x0e0000808ed7bfae */ /* 0x0005e6000b901d48 */
[C-C-:B------:R-:W-:Y:S01]  /*4c70*/  @!P4 LEA.HI.X R139, R144.reuse, R139, R132.reuse, 0x1, P6 ;  /* 0x0000008b908bc211 */ /* 0x140fe200030f0c84 */
[----:B------:R2:W-:Y:S01]  /*4c80*/  @P2 STS.128 [R215+0x10000], RZ ;  /* 0x010000ffd7002388 */ /* 0x0005e20000000c00 */
[C-C-:B------:R-:W-:Y:S02]  /*4c90*/  @!P3 LEA.HI.X R137, R144.reuse, R137, R132.reuse, 0x1, P1 ;  /* 0x000000899089b211 */ /* 0x140fe400008f0c84 */
[C---:B------:R-:W-:Y:S01]  /*4ca0*/  @!P2 LEA R134, P0, R144.reuse, R134, 0x1 ;  /* 0x000000869086a211 */ /* 0x040fe200078008ff */
[----:B------:R-:W-:Y:S01]  /*4cb0*/  @!PT LDS RZ, [RZ] ;  /* 0x00000000fffff984 */ /* 0x000fe20000000800 */
[----:B------:R-:W-:Y:S01]  /*4cc0*/  @!PT LDS RZ, [RZ] ;  /* 0x00000000fffff984 */ /* 0x000fe20000000800 */
[----:B------:R-:W-:Y:S01]  /*4cd0*/  @!PT LDS RZ, [RZ] ;  /* 0x00000000fffff984 */ /* 0x000fe20000000800 */
[----:B------:R2:W-:Y:S03]  /*4ce0*/  @!P2 LDGSTS.E.BYPASS.LTC128B.128 [R215+0x10000], desc[UR8][R140.64+0x100] ;  /* 0x100001008cd7afae */ /* 0x0005e6000b901d48 */
[----:B------:R-:W-:Y:S01]  /*4cf0*/  @!P2 LEA.HI.X R135, R144, R135, R132, 0x1, P0 ;  /* 0x000000879087a211 */ /* 0x000fe200000f0c84 */
[----:B------:R2:W-:Y:S04]  /*4d00*/  @P4 STS.128 [R215+0xd000], RZ ;  /* 0x00d000ffd7004388 */ /* 0x0005e80000000c00 */
[----:B------:R-:W-:Y:S01]  /*4d10*/  @!PT LDS RZ, [RZ] ;  /* 0x00000000fffff984 */ /* 0x000fe20000000800 */
[----:B------:R-:W-:Y:S01]  /*4d20*/  @!PT LDS RZ, [RZ] ;  /* 0x00000000fffff984 */ /* 0x000fe20000000800 */
[----:B------:R-:W-:Y:S01]  /*4d30*/  @!PT LDS RZ, [RZ] ;  /* 0x00000000fffff984 */ /* 0x000fe20000000800 */
[----:B------:R2:W-:Y:S04]  /*4d40*/  @!P4 LDGSTS.E.BYPASS.LTC128B.128 [R215+0xd000], desc[UR8][R138.64] ;  /* 0x0d0000008ad7cfae */ /* 0x0005e8000b901d48 */
        /* <DEDUP_REMOVED lines=10> */
[----:B------:R-:W0:Y:S01]  /*4df0*/  LDGDEPBAR ;  /* 0x00000000000079af */ /* 0x000e220000000000 */
[----:B------:R-:W-:Y:S05]  /*4e00*/  BRA `(.L_x_96) ;  /* 0x0000000c00ec7947 */ /* 0x000fea0003800000 */
.L_x_95:
[----:B------:R-:W-:Y:S01]  /*4e10*/  ISETP.GE.AND P3, PT, R217, UR5, PT ;  /* 0x00000005d9007c0c */ /* 0x000fe2000bf66270 */
[----:B------:R-:W-:Y:S04]  /*4e20*/  DEPBAR.LE SB0, 0x0 ;  /* 0x000080000000791a */ /* 0x000fe80000000000 */
[----:B------:R-:W-:Y:S01]  /*4e30*/  BAR.SYNC.DEFER_BLOCKING 0x0 ;  /* 0x0000000000007b1d */ /* 0x000fe20000010000 */
[----:B------:R-:W-:Y:S01]  /*4e40*/  ISETP.GE.AND P2, PT, R216, UR5, PT ;  /* 0x00000005d8007c0c */ /* 0x000fe2000bf46270 */
[----:B-1----:R-:W-:Y:S01]  /*4e50*/  IMAD.WIDE.U32 R236, R219, R208, RZ ;  /* 0x000000d0dbec7225 */ /* 0x002fe200078e00ff */
[----:B------:R-:W-:Y:S02]  /*4e60*/  SHF.R.S32.HI R3, RZ, 0x1f, R219 ;  /* 0x0000001fff037819 */ /* 0x000fe400000114db */
[----:B------:R-:W-:Y:S03]  /*4e70*/  LEA R235, P0, R236, R220, 0x6 ;  /* 0x000000dceceb7211 */ /* 0x000fe600078030ff */
[----:B------:R-:W-:Y:S04]  /*4e80*/  IMAD R132, R3, R208, RZ ;  /* 0x000000d003847224 */ /* 0x000fe800078e02ff */
[----:B------:R-:W-:Y:S04]  /*4e90*/  IMAD R132, R219, R209, R132 ;  /* 0x000000d1db847224 */ /* 0x000fe800078e0284 */
[----:B------:R-:W-:Y:S01]  /*4ea0*/  IMAD.IADD R237, R237, 0x1, R132 ;  /* 0x00000001eded7824 */ /* 0x000fe200078e0284 */
[----:B------:R-:W-:Y:S04]  /*4eb0*/  LEA R132, P6, R208, R235, 0x5 ;  /* 0x000000ebd0847211 */ /* 0x000fe800078c28ff */
[----:B------:R-:W-:Y:S02]  /*4ec0*/  LEA.HI.X R226, R236, R210, R237, 0x6, P0 ;  /* 0x000000d2ece27211 */ /* 0x000fe400000f34ed */
[C---:B--2---:R-:W-:Y:S01]  /*4ed0*/  @!P4 LEA R238, P0, R235.reuse, R206, 0x1 ;  /* 0x000000ceebeec211 */ /* 0x044fe200078008ff */
[----:B------:R-:W1:Y:S01]  /*4ee0*/  @!P3 LDC.64 R232, c[0x0][0x220] ;  /* 0x00008800ffe8bb82 */ /* 0x000e620000000a00 */
[----:B------:R-:W-:Y:S01]  /*4ef0*/  @P4 STS.128 [R215+0x12000], RZ ;  /* 0x012000ffd7004388 */ /* 0x000fe20000000c00 */
[----:B---3--:R-:W-:Y:S02]  /*4f00*/  @!P4 LEA R234, P5, R132, R204, 0x1 ;  /* 0x000000cc84eac211 */ /* 0x008fe400078a08ff */
[C-C-:B------:R-:W-:Y:S04]  /*4f10*/  @!P4 LEA.HI.X R239, R235.reuse, R207, R226.reuse, 0x1, P0 ;  /* 0x000000cfebefc211 */ /* 0x140fe800000f0ce2 */
[----:B------:R-:W2:Y:S01]  /*4f20*/  @!P2 LDC.64 R230, c[0x0][0x220] ;  /* 0x00008800ffe6ab82 */ /* 0x000ea20000000a00 */
[----:B------:R-:W-:Y:S01]  /*4f30*/  @!PT LDS RZ, [RZ] ;  /* 0x00000000fffff984 */ /* 0x000fe20000000800 */
[----:B------:R-:W-:Y:S01]  /*4f40*/  @!PT LDS RZ, [RZ] ;  /* 0x00000000fffff984 */ /* 0x000fe20000000800 */
[----:B------:R-:W-:Y:S01]  /*4f50*/  @!PT LDS RZ, [RZ] ;  /* 0x00000000fffff984 */ /* 0x000fe20000000800 */
[----:B------:R-:W-:Y:S04]  /*4f60*/  @!P4 LDGSTS.E.BYPASS.LTC128B.128 [R215+0x12000], desc[UR8][R238.64] ;  /* 0x12000000eed7cfae */ /* 0x000fe8000b901d48 */
[----:B------:R-:W-:Y:S03]  /*4f70*/  @P3 STS.128 [R215+0x14000], RZ ;  /* 0x014000ffd7003388 */ /* 0x000fe60000000c00 */
[----:B------:R-:W3:Y:S08]  /*4f80*/  @!P3 LDC.64 R134, c[0x0][0x220] ;  /* 0x00008800ff86bb82 */ /* 0x000ef00000000a00 */
[----:B------:R-:W4:Y:S01]  /*4f90*/  @!P2 LDC.64 R2, c[0x0][0x220] ;  /* 0x00008800ff02ab82 */ /* 0x000f220000000a00 */
[C---:B-1----:R-:W-:Y:S04]  /*4fa0*/  @!P3 LEA R232, P1, R235.reuse, R232, 0x1 ;  /* 0x000000e8ebe8b211 */ /* 0x042fe800078208ff */
[C-C-:B------:R-:W-:Y:S02]  /*4fb0*/  @!P3 LEA.HI.X R233, R235.reuse, R233, R226.reuse, 0x1, P1 ;  /* 0x000000e9ebe9b211 */ /* 0x140fe400008f0ce2 */
[C---:B--2---:R-:W-:Y:S03]  /*4fc0*/  @!P2 LEA R230, P0, R235.reuse, R230, 0x1 ;  /* 0x000000e6ebe6a211 */ /* 0x044fe600078008ff */
[----:B------:R-:W-:Y:S01]  /*4fd0*/  @!PT LDS RZ, [RZ] ;  /* 0x00000000fffff984 */ /* 0x000fe20000000800 */
[----:B------:R-:W-:Y:S01]  /*4fe0*/  @!PT LDS RZ, [RZ] ;  /* 0x00000000fffff984 */ /* 0x000fe20000000800 */
[----:B------:R-:W-:Y:S01]  /*4ff0*/  @!PT LDS RZ, [RZ] ;  /* 0x00000000fffff984 */ /* 0x000fe20000000800 */
[----:B------:R-:W-:Y:S01]  /*5000*/  @!P3 LDGSTS.E.BYPASS.LTC128B.128 [R215+0x14000], desc[UR8][R232.64+0x80] ;  /* 0x14000080e8d7bfae */ /* 0x000fe2000b901d48 */
[----:B------:R-:W-:Y:S03]  /*5010*/  @!P2 LEA.HI.X R231, R235, R231, R226, 0x1, P0 ;  /* 0x000000e7ebe7a211 */ /* 0x000fe600000f0ce2 */
[----:B------:R-:W-:Y:S01]  /*5020*/  @P2 STS.128 [R215+0x16000], RZ ;  /* 0x016000ffd7002388 */ /* 0x000fe20000000c00 */
[----:B------:R-:W-:Y:S02]  /*5030*/  LEA.HI.X R226, R208, R226, R209, 0x5, P6 ;  /* 0x000000e2d0e27211 */ /* 0x000fe400030f2cd1 */
[C---:B---3--:R-:W-:Y:S01]  /*5040*/  @!P3 LEA R134, P1, R132.reuse, R134, 0x1 ;  /* 0x000000868486b211 */ /* 0x048fe200078208ff */
[----:B------:R-:W-:Y:S01]  /*5050*/  @!PT LDS RZ, [RZ] ;  /* 0x00000000fffff984 */ /* 0x000fe20000000800 */
[----:B------:R-:W-:Y:S01]  /*5060*/  @!PT LDS RZ, [RZ] ;  /* 0x00000000fffff984 */ /* 0x000fe20000000800 */
[----:B------:R-:W-:Y:S01]  /*5070*/  @!PT LDS RZ, [RZ] ;  /* 0x00000000fffff984 */ /* 0x000fe20000000800 */
[----:B------:R-:W-:Y:S01]  /*5080*/  @!P2 LDGSTS.E.BYPASS.LTC128B.128 [R215+0x16000], desc[UR8][R230.64+0x100] ;  /* 0x16000100e6d7afae */ /* 0x000fe2000b901d48 */
[C-C-:B------:R-:W-:Y:S02]  /*5090*/  @!P4 LEA.HI.X R235, R132.reuse, R205, R226.reuse, 0x1, P5 ;  /* 0x000000cd84ebc211 */ /* 0x140fe400028f0ce2 */
[C-C-:B------:R-:W-:Y:S01]  /*50a0*/  @!P3 LEA.HI.X R135, R132.reuse, R135, R226.reuse, 0x1, P1 ;  /* 0x000000878487b211 */ /* 0x140fe200008f0ce2 */
[----:B------:R-:W-:Y:S01]  /*50b0*/  @P4 STS.128 [R215+0x13000], RZ ;  /* 0x013000ffd7004388 */ /* 0x000fe20000000c00 */
[----:B------:R-:W-:Y:S02]  /*50c0*/  ISETP.GT.AND P5, PT, R219, RZ, PT ;  /* 0x000000ffdb00720c */ /* 0x000fe40003fa4270 */
[C---:B----4-:R-:W-:Y:S01]  /*50d0*/  @!P2 LEA R2, P0, R132.reuse, R2, 0x1 ;  /* 0x000000028402a211 */ /* 0x050fe200078008ff */
[----:B------:R-:W-:Y:S01]  /*50e0*/  @!PT LDS RZ, [RZ] ;  /* 0x00000000fffff984 */ /* 0x000fe20000000800 */
[----:B------:R-:W-:Y:S01]  /*50f0*/  @!PT LDS RZ, [RZ] ;  /* 0x00000000fffff984 */ /* 0x000fe20000000800 */
[----:B------:R-:W-:Y:S01]  /*5100*/  @!PT LDS RZ, [RZ] ;  /* 0x00000000fffff984 */ /* 0x000fe20000000800 */
[----:B------:R-:W-:Y:S03]  /*5110*/  @!P4 LDGSTS.E.BYPASS.LTC128B.128 [R215+0x13000], desc[UR8][R234.64] ;  /* 0x13000000ead7cfae */ /* 0x000fe6000b901d48 */
[----:B------:R-:W-:Y:S01]  /*5120*/  @!P2 LEA.HI.X R3, R132, R3, R226, 0x1, P0 ;  /* 0x000000038403a211 */ /* 0x000fe200000f0ce2 */
[----:B------:R-:W-:Y:S04]  /*5130*/  @P3 STS.128 [R215+0x15000], RZ ;  /* 0x015000ffd7003388 */ /* 0x000fe80000000c00 */
[----:B------:R-:W-:Y:S01]  /*5140*/  @!PT LDS RZ, [RZ] ;  /* 0x00000000fffff984 */ /* 0x000fe20000000800 */
[----:B------:R-:W-:Y:S01]  /*5150*/  @!PT LDS RZ, [RZ] ;  /* 0x00000000fffff984 */ /* 0x000fe20000000800 */
[----:B------:R-:W-:Y:S01]  /*5160*/  @!PT LDS RZ, [RZ] ;  /* 0x00000000fffff984 */ /* 0x000fe20000000800 */
[----:B------:R-:W-:Y:S04]  /*5170*/  @!P3 LDGSTS.E.BYPASS.LTC128B.128 [R215+0x15000], desc[UR8][R134.64+0x80] ;  /* 0x1500008086d7bfae */ /* 0x000fe8000b901d48 */
[----:B------:R-:W-:Y:S04]  /*5180*/  @P2 STS.128 [R215+0x17000], RZ ;  /* 0x017000ffd7002388 */ /* 0x000fe80000000c00 */
[----:B------:R-:W-:Y:S01]  /*5190*/  @!PT LDS RZ, [RZ] ;  /* 0x00000000fffff984 */ /* 0x000fe20000000800 */
[----:B------:R-:W-:Y:S01]  /*51a0*/  @!PT LDS RZ, [RZ] ;  /* 0x00000000fffff984 */ /* 0x000fe20000000800 */
[----:B------:R-:W-:Y:S01]  /*51b0*/  @!PT LDS RZ, [RZ] ;  /* 0x00000000fffff984 */ /* 0x000fe20000000800 */
[----:B------:R1:W-:Y:S04]  /*51c0*/  @!P2 LDGSTS.E.BYPASS.LTC128B.128 [R215+0x17000], desc[UR8][R2.64+0x100] ;  /* 0x1700010002d7afae */ /* 0x0003e8000b901d48 */
        /* <DEDUP_REMOVED lines=191> */
.L_x_96:
[----:B--2---:R-:W-:Y:S01]  /*5dc0*/  FMNMX.FTZ R135, R35, R2, !PT ;  /* 0x0000000223877209 */ /* 0x004fe20007810000 */
        /* <DEDUP_REMOVED lines=376> */
.L_x_94:
        /* <DEDUP_REMOVED lines=136> */
[----:B------:R-:W-:Y:S01]  /*7dd0*/  LEA R11, R11, UR4, 0x1 ;  /* 0x000000040b0b7c11 */ /* 0x000fe2000f8e08ff */
[----:B------:R-:W1:Y:S01]  /*7de0*/  @P0 LDC.64 R6, c[0x0][0x298] ;  /* 0x0000a600ff060b82 */ /* 0x000e620000000a00 */
[----:B------:R-:W-:Y:S02]  /*7df0*/  MOV R8, 0x20 ;  /* 0x0000002000087802 */ /* 0x000fe40000000f00 */
        /* <DEDUP_REMOVED lines=28> */
[----:B------:R-:W-:Y:S02]  /*7fc0*/  F2FP.BF16.F32.PACK_AB R50, R51, R50 ;  /* 0x000000323332723e */ /* 0x000fe400000010ff */
        /* <DEDUP_REMOVED lines=40> */
.L_x_98:
        /* <DEDUP_REMOVED lines=23> */
.L_x_99:
[----:B------:R-:W-:Y:S01]  /*83c0*/  ISETP.NE.AND P5, PT, RZ, UR4, PT ;  /* 0x00000004ff007c0c */ /* 0x000fe2000bfa5270 */
[--C-:B------:R-:W-:Y:S01]  /*83d0*/  IMAD.IADD R21, R15, 0x1, R0.reuse ;  /* 0x000000010f157824 */ /* 0x100fe200078e0200 */
[----:B------:R-:W-:Y:S01]  /*83e0*/  STS [R23], R48 ;  /* 0x0000003017007388 */ /* 0x000fe20000000800 */
[----:B------:R-:W-:Y:S01]  /*83f0*/  IMAD.IADD R27, R17, 0x1, R0 ;  /* 0x00000001111b7824 */ /* 0x000fe200078e0200 */
[----:B------:R-:W-:Y:S01]  /*8400*/  PLOP3.LUT P0, PT, PT, PT, PT, 0x8, 0x0 ;  /* 0x000000000000781c */ /* 0x000fe20003f0e170 */
[----:B------:R-:W-:Y:S01]  /*8410*/  @P4 MUFU.LG2 R4, R4 ;  /* 0x0000000400044308 */ /* 0x000fe20000000c00 */
[----:B------:R-:W-:Y:S01]  /*8420*/  STS [R23+0x400], R50 ;  /* 0x0004003217007388 */ /* 0x000fe20000000800 */
[----:B------:R-:W-:Y:S01]  /*8430*/  SHF.R.S32.HI R30, RZ, 0x1f, R9 ;  /* 0x0000001fff1e7819 */ /* 0x000fe20000011409 */
[----:B------:R-:W-:Y:S02]  /*8440*/  BSSY B0, `(.L_x_100) ;  /* 0x000006a000007945 */ /* 0x000fe40003800000 */
[----:B------:R-:W-:Y:S01]  /*8450*/  STS [R21], R52 ;  /* 0x0000003415007388 */ /* 0x000fe20000000800 */
[----:B------:R-:W-:-:S02]  /*8460*/  LEA.HI R30, R30, R9, RZ, 0x3 ;  /* 0x000000091e1e7211 */ /* 0x000fc400078f18ff */
[----:B------:R-:W1:Y:S01]  /*8470*/  @!P5 LDC R6, c[0x0][0x2c4] ;  /* 0x0000b100ff06db82 */ /* 0x000e620000000800 */
[----:B------:R-:W-:Y:S01]  /*8480*/  STS [R21+0x400], R54 ;  /* 0x0004003615007388 */ /* 0x000fe20000000800 */
[----:B------:R-:W-:Y:S01]  /*8490*/  @!P5 PLOP3.LUT P0, PT, P1, PT, PT, 0x80, 0x0 ;  /* 0x000000000000d81c */ /* 0x000fe20000f0f070 */
[----:B------:R-:W-:Y:S01]  /*84a0*/  @P5 IMAD.MOV.U32 R35, RZ, RZ, 0x1 ;  /* 0x00000001ff235424 */ /* 0x000fe200078e00ff */
[----:B------:R-:W2:Y:S01]  /*84b0*/  @P3 MUFU.LG2 R2, R2 ;  /* 0x0000000200023308 */ /* 0x000ea20000000c00 */
[----:B------:R-:W-:Y:S01]  /*84c0*/  STS [R27], R56 ;  /* 0x000000381b007388 */ /* 0x000fe20000000800 */
[----:B------:R-:W-:Y:S02]  /*84d0*/  LOP3.LUT R30, R30, 0xffffff8, RZ, 0xc0, !PT ;  /* 0x0ffffff81e1e7812 */ /* 0x000fe400078ec0ff */
[----:B------:R-:W3:Y:S01]  /*84e0*/  @!P5 LDC R31, c[0x0][0x270] ;  /* 0x00009c00ff1fdb82 */ /* 0x000ee20000000800 */
[----:B------:R-:W-:Y:S02]  /*84f0*/  STS [R27+0x400], R58 ;  /* 0x0004003a1b007388 */ /* 0x000fe40000000800 */
[----:B------:R-:W-:-:S02]  /*8500*/  IMAD.IADD R30, R9, 0x1, -R30 ;  /* 0x00000001091e7824 */ /* 0x000fc400078e0a1e */
[----:B------:R-:W-:Y:S03]  /*8510*/  STS [R11+0x4000], R60 ;  /* 0x0040003c0b007388 */ /* 0x000fe60000000800 */
[----:B------:R-:W4:Y:S01]  /*8520*/  @P5 LDC.64 R28, c[0x0][0x2c0] ;  /* 0x0000b000ff1c5b82 */ /* 0x000f220000000a00 */
[----:B------:R-:W-:Y:S04]  /*8530*/  STS [R11+0x4400], R62 ;  /* 0x0044003e0b007388 */ /* 0x000fe80000000800 */
[----:B------:R-:W-:Y:S01]  /*8540*/  STS [R13+0x4000], R64 ;  /* 0x004000400d007388 */ /* 0x000fe20000000800 */
[----:B--2---:R-:W-:Y:S02]  /*8550*/  @P3 FMUL.FTZ R2, R2, 0.69314718246459960938 ;  /* 0x3f31721802023820 */ /* 0x004fe40000410000 */
[----:B-1----:R-:W3:Y:S01]  /*8560*/  @P0 LDC R6, c[0x0][0x2e4] ;  /* 0x0000b900ff060b82 */ /* 0x002ee20000000800 */
[----:B------:R-:W-:Y:S01]  /*8570*/  STS [R13+0x4400], R66 ;  /* 0x004400420d007388 */ /* 0x000fe20000000800 */
[----:B------:R-:W-:-:S03]  /*8580*/  LOP3.LUT P0, RZ, R5, 0x3, RZ, 0xc0, !PT ;  /* 0x0000000305ff7812 */ /* 0x000fc6000780c0ff */
[----:B------:R-:W-:Y:S01]  /*8590*/  STS [R15+0x4000], R68 ;  /* 0x004000440f007388 */ /* 0x000fe20000000800 */
[----:B------:R-:W1:Y:S03]  /*85a0*/  S2R R0, SR_TID.X ;  /* 0x0000000000007919 */ /* 0x000e660000002100 */
[----:B------:R-:W-:Y:S01]  /*85b0*/  STS [R15+0x4400], R70 ;  /* 0x004400460f007388 */ /* 0x000fe20000000800 */
[----:B----4-:R-:W-:-:S03]  /*85c0*/  @P5 IMAD R29, R29, R28, RZ ;  /* 0x0000001c1d1d5224 */ /* 0x010fc600078e02ff */
[----:B------:R-:W-:Y:S01]  /*85d0*/  STS [R17+0x4000], R72 ;  /* 0x0040004811007388 */ /* 0x000fe20000000800 */
[----:B------:R-:W-:-:S03]  /*85e0*/  SHF.R.S32.HI R28, RZ, 0x1f, R5 ;  /* 0x0000001fff1c7819 */ /* 0x000fc60000011405 */
[----:B------:R-:W-:Y:S01]  /*85f0*/  STS [R17+0x4400], R74 ;  /* 0x0044004a11007388 */ /* 0x000fe20000000800 */
[----:B------:R-:W-:Y:S01]  /*8600*/  LEA.HI R28, R28, R5, RZ, 0x2 ;  /* 0x000000051c1c7211 */ /* 0x000fe200078f10ff */
[----:B---3--:R-:W-:Y:S02]  /*8610*/  @!P5 IMAD R35, R6, R31, RZ ;  /* 0x0000001f0623d224 */ /* 0x008fe400078e02ff */
[----:B------:R-:W-:Y:S01]  /*8620*/  STS [R19+0x4000], R76 ;  /* 0x0040004c13007388 */ /* 0x000fe20000000800 */
[----:B------:R-:W-:Y:S01]  /*8630*/  @!P5 MOV R29, R6 ;  /* 0x00000006001dd202 */ /* 0x000fe20000000f00 */
[----:B------:R-:W-:Y:S01]  /*8640*/  IMAD.MOV.U32 R6, RZ, RZ, 0x7f800000 ;  /* 0x7f800000ff067424 */ /* 0x000fe200078e00ff */
[----:B------:R-:W-:Y:S01]  /*8650*/  SHF.R.S32.HI R5, RZ, 0x2, R28 ;  /* 0x00000002ff057819 */ /* 0x000fe2000001141c */
        /* <DEDUP_REMOVED lines=15> */
[----:B--2---:R-:W2:Y:S03]  /*8750*/  @P5 LDC R11, c[0x0][0x2c0] ;  /* 0x0000b000ff0b5b82 */ /* 0x004ea60000000800 */
        /* <DEDUP_REMOVED lines=12> */
[----:B------:R-:W-:-:S02]  /*8820*/  @!P5 IMAD.MOV.U32 R11, RZ, RZ, 0x1 ;  /* 0x00000001ff0bd424 */ /* 0x000fc400078e00ff */
[----:B------:R-:W-:Y:S04]  /*8830*/  STS [R27+0x8000], R112 ;  /* 0x008000701b007388 */ /* 0x000fe80000000800 */
[----:B------:R4:W-:Y:S01]  /*8840*/  STS [R27+0x8400], R114 ;  /* 0x008400721b007388 */ /* 0x0009e20000000800 */
[----:B------:R-:W-:Y:S08]  /*8850*/  BAR.SYNC.DEFER_BLOCKING 0x0 ;  /* 0x0000000000007b1d */ /* 0x000ff00000010000 */
[----:B-1----:R-:W1:Y:S01]  /*8860*/  @P4 LDC R23, c[0x0][0x2e8] ;  /* 0x0000ba00ff174b82 */ /* 0x002e620000000800 */
[----:B------:R-:W5:Y:S01]  /*8870*/  S2R R8, SR_CTAID.Y ;  /* 0x0000000000087919 */ /* 0x000f620000002600 */
[----:B------:R-:W2:Y:S01]  /*8880*/  S2R R22, SR_CTAID.X ;  /* 0x0000000000167919 */ /* 0x000ea20000002500 */
[----:B------:R-:W3:Y:S01]  /*8890*/  S2R R10, SR_CTAID.Z ;  /* 0x00000000000a7919 */ /* 0x000ee20000002700 */
[----:B----4-:R-:W-:Y:S01]  /*88a0*/  @P4 FMUL.FTZ R27, R4, 0.69314718246459960938 ;  /* 0x3f317218041b4820 */ /* 0x010fe20000410000 */
[----:B------:R4:W3:Y:S04]  /*88b0*/  LDS.128 R16, [R215+0x3000] ;  /* 0x00300000d7107984 */ /* 0x0008e80000000c00 */
[----:B------:R4:W4:Y:S01]  /*88c0*/  LDS.128 R12, [R215+0x7000] ;  /* 0x00700000d70c7984 */ /* 0x0009220000000c00 */
[----:B-1----:R-:W-:Y:S01]  /*88d0*/  @P4 FFMA.FTZ R6, R132, R23, R27 ;  /* 0x0000001784064223 */ /* 0x002fe2000001001b */
[----:B-----5:R-:W-:-:S02]  /*88e0*/  IMAD R8, R8, R35, RZ ;  /* 0x0000002308087224 */ /* 0x020fc400078e02ff */
[----:B--2---:R-:W-:-:S03]  /*88f0*/  IMAD R9, R22, R11, RZ ;  /* 0x0000000b16097224 */ /* 0x004fc600078e02ff */
[----:B------:R-:W-:Y:S01]  /*8900*/  SEL R21, R8, RZ, !P2 ;  /* 0x000000ff08157207 */ /* 0x000fe20005000000 */
[----:B------:R-:W-:Y:S02]  /*8910*/  IMAD R8, R30, 0x10, R5 ;  /* 0x000000101e087824 */ /* 0x000fe400078e0205 */
[----:B------:R-:W-:Y:S01]  /*8920*/  IMAD.SHL.U32 R4, R9, 0x80, RZ ;  /* 0x0000008009047824 */ /* 0x000fe200078e00ff */
[----:B------:R-:W-:Y:S01]  /*8930*/  MOV R9, 0x7f800000 ;  /* 0x7f80000000097802 */ /* 0x000fe20000000f00 */
[----:B---3--:R-:W-:Y:S02]  /*8940*/  IMAD R21, R10, R29, R21 ;  /* 0x0000001d0a157224 */ /* 0x008fe400078e0215 */
[----:B------:R-:W-:Y:S01]  /*8950*/  @P3 FFMA.FTZ R9, R3, R0, R2 ;  /* 0x0000000003093223 */ /* 0x000fe20000010002 */
[----:B------:R-:W-:Y:S02]  /*8960*/  SHF.R.S32.HI R5, RZ, 0x1f, R4 ;  /* 0x0000001fff057819 */ /* 0x000fe40000011404 */
[----:B------:R-:W-:-:S02]  /*8970*/  IADD3 R23, P2, P1, R4, R24, R21 ;  /* 0x0000001804177210 */ /* 0x000fc4000795e015 */
[----:B------:R-:W-:Y:S01]  /*8980*/  SHF.R.S32.HI R24, RZ, 0x1f, R21 ;  /* 0x0000001fff187819 */ /* 0x000fe20000011415 */
[----:B------:R-:W-:-:S03]  /*8990*/  IMAD.SHL.U32 R21, R33, 0x8, RZ ;  /* 0x0000000821157824 */ /* 0x000fc600078e00ff */
[----:B------:R-:W-:Y:S01]  /*89a0*/  IADD3.X R24, R5, R25, R24, P2, P1 ;  /* 0x0000001905187210 */ /* 0x000fe200017e2418 */
[----:B----4-:R-:W-:Y:S06]  /*89b0*/  @P0 BRA `(.L_x_101) ;  /* 0x0000000000480947 */ /* 0x010fec0003800000 */
[----:B------:R-:W-:Y:S02]  /*89c0*/  IMAD R3, R22, -0x80, R218 ;  /* 0xffffff8016037824 */ /* 0x000fe400078e02da */
[----:B------:R-:W-:-:S03]  /*89d0*/  VIADD R0, R8, 0x8 ;  /* 0x0000000808007836 */ /* 0x000fc60000000000 */
[-C--:B------:R-:W-:Y:S02]  /*89e0*/  ISETP.GE.AND P3, PT, R8, R3.reuse, PT ;  /* 0x000000030800720c */ /* 0x080fe40003f66270 */
[----:B------:R-:W-:-:S11]  /*89f0*/  ISETP.GE.AND P2, PT, R0, R3, PT ;  /* 0x000000030000720c */ /* 0x000fd60003f46270 */
[----:B------:R-:W1:Y:S01]  /*8a00*/  @!P3 LDC.64 R4, c[0x0][0x2b0] ;  /* 0x0000ac00ff04bb82 */ /* 0x000e620000000a00 */
[-C--:B------:R-:W-:Y:S02]  /*8a10*/  @!P3 IMAD R8, R8, R11.reuse, RZ ;  /* 0x0000000b0808b224 */ /* 0x080fe400078e02ff */
[----:B------:R-:W-:-:S03]  /*8a20*/  @!P2 IMAD R11, R0, R11, RZ ;  /* 0x0000000b000ba224 */ /* 0x000fc600078e02ff */
[CC--:B------:R-:W-:Y:S02]  /*8a30*/  @!P3 IADD3 R0, P1, R8.reuse, R23.reuse, RZ ;  /* 0x000000170800b210 */ /* 0x0c0fe40007f3e0ff */
[----:B------:R-:W2:Y:S01]  /*8a40*/  @!P2 LDC.64 R2, c[0x0][0x2b0] ;  /* 0x0000ac00ff02ab82 */ /* 0x000ea20000000a00 */
[C---:B------:R-:W-:Y:S02]  /*8a50*/  @!P2 IADD3 R23, P0, R11.reuse, R23, RZ ;  /* 0x000000170b17a210 */ /* 0x040fe40007f1e0ff */
[-C--:B------:R-:W-:Y:S02]  /*8a60*/  @!P3 LEA.HI.X.SX32 R8, R8, R24.reuse, 0x1, P1 ;  /* 0x000000180808b211 */ /* 0x080fe400008f0eff */
[----:B------:R-:W-:Y:S02]  /*8a70*/  @!P2 LEA.HI.X.SX32 R24, R11, R24, 0x1, P0 ;  /* 0x000000180b18a211 */ /* 0x000fe400000f0eff */
[----:B-1----:R-:W-:-:S04]  /*8a80*/  @!P3 LEA R4, P1, R0, R4, 0x2 ;  /* 0x000000040004b211 */ /* 0x002fc800078210ff */
[----:B------:R-:W-:Y:S02]  /*8a90*/  @!P3 LEA.HI.X R5, R0, R5, R8, 0x2, P1 ;  /* 0x000000050005b211 */ /* 0x000fe400008f1408 */
[----:B--2---:R-:W-:-:S03]  /*8aa0*/  @!P2 LEA R2, P0, R23, R2, 0x2 ;  /* 0x000000021702a211 */ /* 0x004fc600078010ff */
[----:B------:R1:W-:Y:S01]  /*8ab0*/  @!P3 STG.E desc[UR8][R4.64], R6 ;  /* 0x000000060400b986 */ /* 0x0003e2000c101908 */
[----:B------:R-:W-:-:S05]  /*8ac0*/  @!P2 LEA.HI.X R3, R23, R3, R24, 0x2, P0 ;  /* 0x000000031703a211 */ /* 0x000fca00000f1418 */
[----:B------:R1:W-:Y:S04]  /*8ad0*/  @!P2 STG.E desc[UR8][R2.64], R9 ;  /* 0x000000090200a986 */ /* 0x0003e8000c101908 */
.L_x_101:
[----:B------:R-:W-:Y:S05]  /*8ae0*/  BSYNC B0 ;  /* 0x0000000000007941 */ /* 0x000fea0003800000 */
.L_x_100:
[C---:B------:R-:W-:Y:S01]  /*8af0*/  VIADD R0, R26.reuse, 0x40 ;  /* 0x000000401a007836 */ /* 0x040fe20000000000 */
[----:B-1----:R-:W-:Y:S01]  /*8b00*/  SHF.R.S32.HI R4, RZ, 0x1f, R21 ;  /* 0x0000001fff047819 */ /* 0x002fe20000011415 */
[----:B------:R-:W-:Y:S01]  /*8b10*/  VIADD R2, R26, 0x20 ;  /* 0x000000201a027836 */ /* 0x000fe20000000000 */
[----:B------:R-:W-:Y:S01]  /*8b20*/  IADD3 R6, P0, R21, R20, RZ ;  /* 0x0000001415067210 */ /* 0x000fe20007f1e0ff */
[----:B------:R-:W-:Y:S01]  /*8b30*/  ULDC.64 UR4, c[0x0][0x2a0] ;  /* 0x0000a80000047ab9 */ /* 0x000fe20000000a00 */
[-C--:B------:R-:W-:Y:S01]  /*8b40*/  ISETP.GE.AND P1, PT, R0, R203.reuse, PT ;  /* 0x000000cb0000720c */ /* 0x080fe20003f26270 */
[----:B------:R-:W-:Y:S01]  /*8b50*/  BSSY B0, `(.L_x_102) ;  /* 0x0000021000007945 */ /* 0x000fe20003800000 */
[----:B------:R-:W-:Y:S02]  /*8b60*/  SHF.R.S32.HI R0, RZ, 0x1f, R10 ;  /* 0x0000001fff007819 */ /* 0x000fe4000001140a */
[----:B------:R-:W-:Y:S01]  /*8b70*/  ISETP.GE.AND P2, PT, R2, R203, PT ;  /* 0x000000cb0200720c */ /* 0x000fe20003f46270 */
[----:B------:R-:W-:Y:S01]  /*8b80*/  VIADD R2, R26, 0x60 ;  /* 0x000000601a027836 */ /* 0x000fe20000000000 */
[----:B------:R-:W-:Y:S01]  /*8b90*/  IADD3.X R7, R4, R7, RZ, P0, !PT ;  /* 0x0000000704077210 */ /* 0x000fe200007fe4ff */
[----:B------:R-:W-:Y:S01]  /*8ba0*/  IMAD R29, R0, UR4, RZ ;  /* 0x00000004001d7c24 */ /* 0x000fe2000f8e02ff */
[----:B------:R-:W-:-:S02]  /*8bb0*/  SHF.R.S32.HI R27, RZ, 0x1f, R26 ;  /* 0x0000001fff1b7819 */ /* 0x000fc4000001141a */
[-C--:B------:R-:W-:Y:S01]  /*8bc0*/  ISETP.GE.AND P0, PT, R2, R203.reuse, PT ;  /* 0x000000cb0200720c */ /* 0x080fe20003f06270 */
[----:B------:R-:W-:Y:S01]  /*8bd0*/  IMAD R29, R10, UR5, R29 ;  /* 0x000000050a1d7c24 */ /* 0x000fe2000f8e021d */
[----:B------:R-:W-:Y:S01]  /*8be0*/  ISETP.GE.AND P3, PT, R26, R203, PT ;  /* 0x000000cb1a00720c */ /* 0x000fe20003f66270 */
[----:B------:R-:W-:Y:S02]  /*8bf0*/  IMAD.WIDE.U32 R2, R10, UR4, R6 ;  /* 0x000000040a027c25 */ /* 0x000fe4000f8e0006 */
[----:B------:R1:W2:Y:S02]  /*8c00*/  LDS.128 R8, [R215+0x4000] ;  /* 0x00400000d7087984 */ /* 0x0002a40000000c00 */
[----:B------:R-:W-:Y:S01]  /*8c10*/  IMAD.WIDE R22, R214, 0x80, R26 ;  /* 0x00000080d6167825 */ /* 0x000fe200078e021a */
[----:B------:R-:W-:Y:S01]  /*8c20*/  IADD3 R29, R3, R29, RZ ;  /* 0x0000001d031d7210 */ /* 0x000fe20007ffe0ff */
[----:B------:R1:W3:Y:S04]  /*8c30*/  LDS.128 R24, [R215] ;  /* 0x00000000d7187984 */ /* 0x0002e80000000c00 */
[----:B------:R1:W4:Y:S02]  /*8c40*/  LDS.128 R4, [R215+0x8000] ;  /* 0x00800000d7047984 */ /* 0x0003240000000c00 */
[----:B------:R-:W-:Y:S05]  /*8c50*/  @P3 BRA `(.L_x_103) ;  /* 0x0000000000403947 */ /* 0x000fea0003800000 */
[----:B------:R-:W-:Y:S01]  /*8c60*/  ULDC.64 UR4, c[0x0][0x298] ;  /* 0x0000a60000047ab9 */ /* 0x000fe20000000a00 */
[----:B------:R-:W-:Y:S01]  /*8c70*/  IMAD.MOV.U32 R28, RZ, RZ, R2 ;  /* 0x000000ffff1c7224 */ /* 0x000fe200078e0002 */
[----:B------:R-:W-:Y:S01]  /*8c80*/  ULDC UR6, c[0x0][0x2d0] ;  /* 0x0000b40000067ab9 */ /* 0x000fe20000000800 */
[----:B------:R-:W-:Y:S01]  /*8c90*/  IMAD R31, R23, UR4, RZ ;  /* 0x00000004171f7c24 */ /* 0x000fe2000f8e02ff */
[----:B------:R-:W-:Y:S01]  /*8ca0*/  ISETP.GE.AND P6, PT, R21, UR6, PT ;  /* 0x0000000615007c0c */ /* 0x000fe2000bfc6270 */
[----:B------:R-:W-:Y:S01]  /*8cb0*/  IMAD.WIDE.U32 R32, R22, UR4, R28 ;  /* 0x0000000416207c25 */ /* 0x000fe2000f8e001c */
[----:B------:R-:W-:Y:S02]  /*8cc0*/  ISETP.GE.AND P5, PT, R217, UR6, PT ;  /* 0x00000006d9007c0c */ /* 0x000fe4000bfa6270 */
[----:B------:R-:W-:Y:S01]  /*8cd0*/  ISETP.GE.AND P4, PT, R216, UR6, PT ;  /* 0x00000006d8007c0c */ /* 0x000fe2000bf86270 */
[----:B------:R-:W-:Y:S01]  /*8ce0*/  IMAD R0, R22, UR5, R31 ;  /* 0x0000000516007c24 */ /* 0x000fe2000f8e021f */
[----:B------:R-:W-:-:S02]  /*8cf0*/  ULDC.64 UR4, c[0x0][0x280] ;  /* 0x0000a00000047ab9 */ /* 0x000fc40000000a00 */
[----:B------:R-:W-:Y:S01]  /*8d00*/  LEA R30, P3, R32, UR4, 0x1 ;  /* 0x00000004201e7c11 */ /* 0x000fe2000f8608ff */
[----:B------:R-:W-:-:S05]  /*8d10*/  IMAD.IADD R0, R33, 0x1, R0 ;  /* 0x0000000121007824 */ /* 0x000fca00078e0200 */
[----:B------:R-:W-:-:S05]  /*8d20*/  LEA.HI.X R31, R32, UR5, R0, 0x1, P3 ;  /* 0x00000005201f7c11 */ /* 0x000fca00098f0c00 */
[----:B---3--:R3:W-:Y:S04]  /*8d30*/  @!P6 STG.E.128 desc[UR8][R30.64], R24 ;  /* 0x000000181e00e986 */ /* 0x0087e8000c101d08 */
[----:B--2---:R3:W-:Y:S04]  /*8d40*/  @!P5 STG.E.128 desc[UR8][R30.64+0x80], R8 ;  /* 0x000080081e00d986 */ /* 0x0047e8000c101d08 */
[----:B----4-:R3:W-:Y:S02]  /*8d50*/  @!P4 STG.E.128 desc[UR8][R30.64+0x100], R4 ;  /* 0x000100041e00c986 */ /* 0x0107e4000c101d08 */
.L_x_103:
[----:B------:R-:W-:Y:S05]  /*8d60*/  BSYNC B0 ;  /* 0x0000000000007941 */ /* 0x000fea0003800000 */
.L_x_102:
[----:B---3--:R3:W1:Y:S01]  /*8d70*/  LDS.128 R24, [R215+0x1000] ;  /* 0x00100000d7187984 */ /* 0x0086620000000c00 */
[----:B------:R-:W-:Y:S03]  /*8d80*/  BSSY B0, `(.L_x_104) ;  /* 0x0000017000007945 */ /* 0x000fe60003800000 */
[----:B--2---:R3:W2:Y:S04]  /*8d90*/  LDS.128 R8, [R215+0x5000] ;  /* 0x00500000d7087984 */ /* 0x0046a80000000c00 */
[----:B----4-:R3:W4:Y:S01]  /*8da0*/  LDS.128 R4, [R215+0x9000] ;  /* 0x00900000d7047984 */ /* 0x0107220000000c00 */
[----:B------:R-:W-:Y:S05]  /*8db0*/  @P2 BRA `(.L_x_105) ;  /* 0x00000000004c2947 */ /* 0x000fea0003800000 */
[----:B------:R-:W-:Y:S01]  /*8dc0*/  IADD3 R20, P2, R22, 0x20, RZ ;  /* 0x0000002016147810 */ /* 0x000fe20007f5e0ff */
[----:B------:R-:W-:Y:S01]  /*8dd0*/  ULDC.64 UR4, c[0x0][0x298] ;  /* 0x0000a60000047ab9 */ /* 0x000fe20000000a00 */
[----:B------:R-:W-:Y:S01]  /*8de0*/  MOV R33, R29 ;  /* 0x0000001d00217202 */ /* 0x000fe20000000f00 */
[----:B------:R-:W-:Y:S01]  /*8df0*/  IMAD.MOV.U32 R32, RZ, RZ, R2 ;  /* 0x000000ffff207224 */ /* 0x000fe200078e0002 */
[----:B------:R-:W-:Y:S01]  /*8e00*/  ULDC UR6, c[0x0][0x2d0] ;  /* 0x0000b40000067ab9 */ /* 0x000fe20000000800 */
[----:B------:R-:W-:Y:S01]  /*8e10*/  IMAD.X R0, RZ, RZ, R23, P2 ;  /* 0x000000ffff007224 */ /* 0x000fe200010e0617 */
[----:B------:R-:W-:Y:S01]  /*8e20*/  ISETP.GE.AND P4, PT, R21, UR6, PT ;  /* 0x0000000615007c0c */ /* 0x000fe2000bf86270 */
[----:B------:R-:W-:Y:S01]  /*8e30*/  IMAD.WIDE.U32 R32, R20, UR4, R32 ;  /* 0x0000000414207c25 */ /* 0x000fe2000f8e0020 */
[----:B------:R-:W-:Y:S02]  /*8e40*/  ISETP.GE.AND P3, PT, R217, UR6, PT ;  /* 0x00000006d9007c0c */ /* 0x000fe4000bf66270 */
[----:B------:R-:W-:Y:S01]  /*8e50*/  ISETP.GE.AND P2, PT, R216, UR6, PT ;  /* 0x00000006d8007c0c */ /* 0x000fe2000bf46270 */
[----:B------:R-:W-:-:S04]  /*8e60*/  IMAD R31, R0, UR4, RZ ;  /* 0x00000004001f7c24 */ /* 0x000fc8000f8e02ff */
[----:B------:R-:W-:Y:S01]  /*8e70*/  IMAD R31, R20, UR5, R31 ;  /* 0x00000005141f7c24 */ /* 0x000fe2000f8e021f */
[----:B------:R-:W-:Y:S02]  /*8e80*/  ULDC.64 UR4, c[0x0][0x280] ;  /* 0x0000a00000047ab9 */ /* 0x000fe40000000a00 */
[----:B------:R-:W-:Y:S01]  /*8e90*/  LEA R30, P5, R32, UR4, 0x1 ;  /* 0x00000004201e7c11 */ /* 0x000fe2000f8a08ff */
[----:B------:R-:W-:-:S05]  /*8ea0*/  IMAD.IADD R31, R33, 0x1, R31 ;  /* 0x00000001211f7824 */ /* 0x000fca00078e021f */
[----:B------:R-:W-:-:S05]  /*8eb0*/  LEA.HI.X R31, R32, UR5, R31, 0x1, P5 ;  /* 0x00000005201f7c11 */ /* 0x000fca000a8f0c1f */
[----:B-1----:R1:W-:Y:S04]  /*8ec0*/  @!P4 STG.E.128 desc[UR8][R30.64], R24 ;  /* 0x000000181e00c986 */ /* 0x0023e8000c101d08 */
[----:B--2---:R1:W-:Y:S04]  /*8ed0*/  @!P3 STG.E.128 desc[UR8][R30.64+0x80], R8 ;  /* 0x000080081e00b986 */ /* 0x0043e8000c101d08 */
[----:B----4-:R1:W-:Y:S02]  /*8ee0*/  @!P2 STG.E.128 desc[UR8][R30.64+0x100], R4 ;  /* 0x000100041e00a986 */ /* 0x0103e4000c101d08 */
.L_x_105:
[----:B------:R-:W-:Y:S05]  /*8ef0*/  BSYNC B0 ;  /* 0x0000000000007941 */ /* 0x000fea0003800000 */
.L_x_104:
[----:B-1----:R1:W1:Y:S01]  /*8f00*/  LDS.128 R24, [R215+0x2000] ;  /* 0x00200000d7187984 */ /* 0x0022620000000c00 */
[----:B------:R-:W-:Y:S03]  /*8f10*/  BSSY B0, `(.L_x_106) ;  /* 0x0000017000007945 */ /* 0x000fe60003800000 */
[----:B--2---:R2:W1:Y:S04]  /*8f20*/  LDS.128 R8, [R215+0x6000] ;  /* 0x00600000d7087984 */ /* 0x0044680000000c00 */
        /* <DEDUP_REMOVED lines=19> */
[----:B------:R1:W-:Y:S04]  /*9060*/  @!P2 STG.E.128 desc[UR8][R30.64+0x80], R8 ;  /* 0x000080081e00a986 */ /* 0x0003e8000c101d08 */
[----:B----4-:R1:W-:Y:S02]  /*9070*/  @!P1 STG.E.128 desc[UR8][R30.64+0x100], R4 ;  /* 0x000100041e009986 */ /* 0x0103e4000c101d08 */
.L_x_107:
[----:B------:R-:W-:Y:S05]  /*9080*/  BSYNC B0 ;  /* 0x0000000000007941 */ /* 0x000fea0003800000 */
.L_x_106:
[----:B-1--4-:R1:W4:Y:S01]  /*9090*/  LDS.128 R4, [R215+0xb000] ;  /* 0x00b00000d7047984 */ /* 0x0123220000000c00 */
[----:B------:R-:W-:Y:S05]  /*90a0*/  @P0 EXIT ;  /* 0x000000000000094d */ /* 0x000fea0003800000 */
        /* <DEDUP_REMOVED lines=16> */
[----:B------:R1:W-:Y:S04]  /*91b0*/  @!P2 STG.E.128 desc[UR8][R2.64], R16 ;  /* 0x000000100200a986 */ /* 0x0003e8000c101d08 */
[----:B------:R1:W-:Y:S01]  /*91c0*/  @!P1 STG.E.128 desc[UR8][R2.64+0x80], R12 ;  /* 0x0000800c02009986 */ /* 0x0003e2000c101d08 */
[----:B------:R-:W-:Y:S05]  /*91d0*/  @P0 EXIT ;  /* 0x000000000000094d */ /* 0x000fea0003800000 */
[----:B----4-:R-:W-:Y:S01]  /*91e0*/  STG.E.128 desc[UR8][R2.64+0x100], R4 ;  /* 0x0001000402007986 */ /* 0x010fe2000c101d08 */
[----:B------:R-:W-:Y:S05]  /*91f0*/  EXIT ;  /* 0x000000000000794d */ /* 0x000fea0003800000 */
.L_x_72:
[----:B------:R-:W1:Y:S01]  /*9200*/  LDC.U8 R10, c[0x0][0x3d9] ;  /* 0x0000f640ff0a7b82 */ /* 0x000e620000000000 */
[----:B------:R-:W-:Y:S01]  /*9210*/  ISETP.NE.AND P3, PT, R213, -0x1, PT ;  /* 0xffffffffd500780c */ /* 0x000fe20003f65270 */
[----:B------:R-:W-:Y:S01]  /*9220*/  ULDC.64 UR4, c[0x0][0x2a0] ;  /* 0x0000a80000047ab9 */ /* 0x000fe20000000a00 */
[----:B------:R-:W-:Y:S01]  /*9230*/  IADD3 R218, -R203, R218, RZ ;  /* 0x000000dacbda7210 */ /* 0x000fe20007ffe1ff */
[----:B------:R-:W-:Y:S04]  /*9240*/  BSSY B0, `(.L_x_108) ;  /* 0x000003b000007945 */ /* 0x000fe80003800000 */
[----:B------:R-:W2:Y:S06]  /*9250*/  LDC.U8 R2, c[0x0][0x3d8] ;  /* 0x0000f600ff027b82 */ /* 0x000eac0000000000 */
[----:B------:R-:W-:-:S02]  /*9260*/  @!P3 SHF.R.S32.HI R7, RZ, 0x1f, R3 ;  /* 0x0000001fff07b819 */ /* 0x000fc40000011403 */
[----:B------:R-:W3:Y:S01]  /*9270*/  @!P3 LDC.64 R4, c[0x0][0x290] ;  /* 0x0000a400ff04bb82 */ /* 0x000ee20000000a00 */
[----:B-1----:R-:W-:-:S07]  /*9280*/  ISETP.NE.AND P0, PT, R10, RZ, PT ;  /* 0x000000ff0a00720c */ /* 0x002fce0003f05270 */
[----:B------:R-:W1:Y:S01]  /*9290*/  @P3 LDC.64 R8, c[0x0][0x298] ;  /* 0x0000a600ff083b82 */ /* 0x000e620000000a00 */
[C---:B--2---:R-:W-:Y:S02]  /*92a0*/  ISETP.NE.AND P2, PT, R2.reuse, RZ, PT ;  /* 0x000000ff0200720c */ /* 0x044fe40003f45270 */
[----:B------:R-:W-:Y:S02]  /*92b0*/  ISETP.NE.AND P1, PT, R2, RZ, !P0 ;  /* 0x000000ff0200720c */ /* 0x000fe40004725270 */
[----:B------:R-:W-:-:S03]  /*92c0*/  ISETP.NE.OR P2, PT, R10, RZ, !P2 ;  /* 0x000000ff0a00720c */ /* 0x000fc60005745670 */
[----:B------:R-:W2:Y:S01]  /*92d0*/  @!P0 LDC R0, c[0x0][0x2c4] ;  /* 0x0000b100ff008b82 */ /* 0x000ea20000000800 */
[-C--:B---3--:R-:W-:Y:S01]  /*92e0*/  @!P3 IMAD R12, R7, R4.reuse, RZ ;  /* 0x00000004070cb224 */ /* 0x088fe200078e02ff */
[----:B------:R-:W-:Y:S01]  /*92f0*/  SHF.R.S32.HI R7, RZ, 0x1f, R6 ;  /* 0x0000001fff077819 */ /* 0x000fe20000011406 */
[----:B------:R-:W-:-:S05]  /*9300*/  @!P3 IMAD.WIDE.U32 R14, R3, R4, RZ ;  /* 0x00000004030eb225 */ /* 0x000fca00078e00ff */
[----:B------:R-:W3:Y:S01]  /*9310*/  @P0 LDC R10, c[0x0][0x2c0] ;  /* 0x0000b000ff0a0b82 */ /* 0x000ee20000000800 */
[----:B------:R-:W-:Y:S01]  /*9320*/  @!P3 IMAD R5, R3, R5, R12 ;  /* 0x000000050305b224 */ /* 0x000fe200078e020c */
[----:B------:R-:W-:Y:S01]  /*9330*/  LEA.HI R12, R7, R6, RZ, 0x3 ;  /* 0x00000006070c7211 */ /* 0x000fe200078f18ff */
[----:B-1----:R-:W-:-:S03]  /*9340*/  @P3 IMAD.WIDE.U32 R20, R213, R8, RZ ;  /* 0x00000008d5143225 */ /* 0x002fc600078e00ff */
[----:B------:R-:W-:Y:S01]  /*9350*/  LOP3.LUT R7, R12, 0xfffffff8, RZ, 0xc0, !PT ;  /* 0xfffffff80c077812 */ /* 0x000fe200078ec0ff */
[----:B------:R-:W-:Y:S01]  /*9360*/  @!P3 IMAD.MOV.U32 R20, RZ, RZ, R14 ;  /* 0x000000ffff14b224 */ /* 0x000fe200078e000e */
[----:B------:R-:W1:Y:S01]  /*9370*/  @!P2 LDC R8, c[0x0][0x2c4] ;  /* 0x0000b100ff08ab82 */ /* 0x000e620000000800 */
[----:B------:R-:W-:Y:S01]  /*9380*/  @P3 IMAD R11, R213, R9, R21 ;  /* 0x00000009d50b3224 */ /* 0x000fe200078e0215 */
[----:B------:R-:W-:Y:S01]  /*9390*/  SHF.R.S32.HI R12, RZ, 0x3, R12 ;  /* 0x00000003ff0c7819 */ /* 0x000fe2000001140c */
[----:B------:R-:W-:Y:S01]  /*93a0*/  IMAD.IADD R6, R6, 0x1, -R7 ;  /* 0x0000000106067824 */ /* 0x000fe200078e0a07 */
[----:B------:R-:W-:Y:S01]  /*93b0*/  SHF.R.S32.HI R14, RZ, 0x1f, R23 ;  /* 0x0000001fff0e7819 */ /* 0x000fe20000011417 */
[----:B------:R-:W-:Y:S01]  /*93c0*/  @!P3 IMAD.IADD R11, R15, 0x1, R5 ;  /* 0x000000010f0bb824 */ /* 0x000fe200078e0205 */
[----:B------:R-:W-:Y:S01]  /*93d0*/  SHF.R.S32.HI R13, RZ, 0x1f, R12 ;  /* 0x0000001fff0d7819 */ /* 0x000fe2000001140c */
[----:B------:R-:W-:Y:S01]  /*93e0*/  IMAD.SHL.U32 R2, R6, 0x8, RZ ;  /* 0x0000000806027824 */ /* 0x000fe200078e00ff */
[----:B--2---:R-:W2:Y:S01]  /*93f0*/  @P1 LDC R0, c[0x0][0x2e4] ;  /* 0x0000b900ff001b82 */ /* 0x004ea20000000800 */
[----:B------:R-:W-:-:S02]  /*9400*/  IMAD R14, R14, UR4, RZ ;  /* 0x000000040e0e7c24 */ /* 0x000fc4000f8e02ff */
[----:B------:R-:W-:Y:S01]  /*9410*/  VIADD R9, R12, 0x20 ;  /* 0x000000200c097836 */ /* 0x000fe20000000000 */
[C---:B------:R-:W-:Y:S01]  /*9420*/  IADD3 R20, P1, R2.reuse, R20, RZ ;  /* 0x0000001402147210 */ /* 0x040fe20007f3e0ff */
[----:B------:R-:W-:Y:S01]  /*9430*/  IMAD R25, R23, UR5, R14 ;  /* 0x0000000517197c24 */ /* 0x000fe2000f8e020e */
[----:B------:R-:W-:Y:S01]  /*9440*/  IADD3 R14, R2, 0x80, RZ ;  /* 0x00000080020e7810 */ /* 0x000fe20007ffe0ff */
[----:B------:R-:W-:Y:S01]  /*9450*/  IMAD.WIDE R214, R214, 0x80, R12 ;  /* 0x00000080d6d67825 */ /* 0x000fe200078e020c */
[----:B------:R-:W4:Y:S01]  /*9460*/  @!P0 LDC R7, c[0x0][0x270] ;  /* 0x00009c00ff078b82 */ /* 0x000f220000000800 */
[----:B------:R-:W-:Y:S02]  /*9470*/  LEA.HI.X.SX32 R21, R2, R11, 0x1, P1 ;  /* 0x0000000b02157211 */ /* 0x000fe400008f0eff */
[-C--:B------:R-:W-:Y:S01]  /*9480*/  ISETP.GE.AND P1, PT, R12, R218.reuse, PT ;  /* 0x000000da0c00720c */ /* 0x080fe20003f26270 */
[----:B------:R-:W-:Y:S01]  /*9490*/  VIADD R15, R2, 0x40 ;  /* 0x00000040020f7836 */ /* 0x000fe20000000000 */
[----:B------:R-:W-:Y:S01]  /*94a0*/  ISETP.GE.AND P3, PT, R9, R218, PT ;  /* 0x000000da0900720c */ /* 0x000fe20003f66270 */
[----:B------:R-:W-:-:S02]  /*94b0*/  IMAD.WIDE.U32 R20, R23, UR4, R20 ;  /* 0x0000000417147c25 */ /* 0x000fc4000f8e0014 */
[----:B------:R-:W1:Y:S02]  /*94c0*/  @P0 LDC.64 R4, c[0x0][0x2c0] ;  /* 0x0000b000ff040b82 */ /* 0x000e640000000a00 */
[----:B------:R-:W-:-:S06]  /*94d0*/  IMAD.IADD R25, R25, 0x1, R21 ;  /* 0x0000000119197824 */ /* 0x000fcc00078e0215 */
[----:B---3--:R-:W-:Y:S05]  /*94e0*/  @P1 BRA `(.L_x_109) ;  /* 0x0000000000401947 */ /* 0x008fea0003800000 */
        /* <DEDUP_REMOVED lines=13> */
[----:B------:R3:W-:Y:S04]  /*95c0*/  @!P5 STG.E.128 desc[UR8][R18.64], RZ ;  /* 0x000000ff1200d986 */ /* 0x0007e8000c101d08 */
[----:B------:R3:W-:Y:S04]  /*95d0*/  @!P4 STG.E.128 desc[UR8][R18.64+0x80], RZ ;  /* 0x000080ff1200c986 */ /* 0x0007e8000c101d08 */
[----:B------:R3:W-:Y:S02]  /*95e0*/  @!P1 STG.E.128 desc[UR8][R18.64+0x100], RZ ;  /* 0x000100ff12009986 */ /* 0x0007e4000c101d08 */
.L_x_109:
[----:B------:R-:W-:Y:S05]  /*95f0*/  BSYNC B0 ;  /* 0x0000000000007941 */ /* 0x000fea0003800000 */
.L_x_108:
[----:B------:R-:W-:Y:S01]  /*9600*/  BSSY B0, `(.L_x_110) ;  /* 0x0000018000007945 */ /* 0x000fe20003800000 */
[----:B------:R-:W-:Y:S01]  /*9610*/  ISETP.NE.OR P1, PT, R213, -0x1, P2 ;  /* 0xffffffffd500780c */ /* 0x000fe20001725670 */
[----:B---3--:R-:W-:Y:S01]  /*9620*/  @P0 IMAD.MOV.U32 R18, RZ, RZ, 0x1 ;  /* 0x00000001ff120424 */ /* 0x008fe200078e00ff */
[----:B------:R-:W-:Y:S01]  /*9630*/  IADD3 R11, R12, 0x40, RZ ;  /* 0x000000400c0b7810 */ /* 0x000fe20007ffe0ff */
        /* <DEDUP_REMOVED lines=17> */
[----:B------:R3:W-:Y:S04]  /*9750*/  @!P5 STG.E.128 desc[UR8][R28.64], RZ ;  /* 0x000000ff1c00d986 */ /* 0x0007e8000c101d08 */
[----:B------:R3:W-:Y:S04]  /*9760*/  @!P4 STG.E.128 desc[UR8][R28.64+0x80], RZ ;  /* 0x000080ff1c00c986 */ /* 0x0007e8000c101d08 */
[----:B------:R3:W-:Y:S02]  /*9770*/  @!P3 STG.E.128 desc[UR8][R28.64+0x100], RZ ;  /* 0x000100ff1c00b986 */ /* 0x0007e4000c101d08 */
.L_x_111:
[----:B------:R-:W-:Y:S05]  /*9780*/  BSYNC B0 ;  /* 0x0000000000007941 */ /* 0x000fea0003800000 */
.L_x_110:
[----:B------:R-:W-:Y:S01]  /*9790*/  ISETP.GE.AND P4, PT, R11, R218, PT ;  /* 0x000000da0b00720c */ /* 0x000fe20003f86270 */
[----:B--2-4-:R-:W-:Y:S01]  /*97a0*/  @!P0 IMAD R18, R0, R7, RZ ;  /* 0x0000000700128224 */ /* 0x014fe200078e02ff */
[----:B------:R-:W-:Y:S01]  /*97b0*/  BSSY B0, `(.L_x_112) ;  /* 0x000001b000007945 */ /* 0x000fe20003800000 */
[----:B-1----:R-:W-:Y:S01]  /*97c0*/  @P0 IMAD R4, R5, R4, RZ ;  /* 0x0000000405040224 */ /* 0x002fe200078e02ff */
[----:B------:R-:W-:Y:S01]  /*97d0*/  ISETP.NE.AND P3, PT, R6, RZ, PT ;  /* 0x000000ff0600720c */ /* 0x000fe20003f65270 */
[C---:B------:R-:W-:Y:S01]  /*97e0*/  @!P1 IMAD R213, R3.reuse, R8, RZ ;  /* 0x0000000803d59224 */ /* 0x040fe200078e02ff */
[----:B------:R-:W-:Y:S01]  /*97f0*/  @!P0 MOV R4, R0 ;  /* 0x0000000000048202 */ /* 0x000fe20000000f00 */
[----:B------:R-:W-:Y:S01]  /*9800*/  IMAD R18, R3, R18, RZ ;  /* 0x0000001203127224 */ /* 0x000fe200078e02ff */
[----:B------:R-:W-:-:S05]  /*9810*/  IADD3 R3, R12, 0x60, RZ ;  /* 0x000000600c037810 */ /* 0x000fca0007ffe0ff */
        /* <DEDUP_REMOVED lines=20> */
.L_x_113:
[----:B------:R-:W-:Y:S05]  /*9960*/  BSYNC B0 ;  /* 0x0000000000007941 */ /* 0x000fea0003800000 */
.L_x_112:
[-C--:B------:R-:W-:Y:S01]  /*9970*/  ISETP.GE.AND P1, PT, R3, R218.reuse, PT ;  /* 0x000000da0300720c */ /* 0x080fe20003f26270 */
[----:B------:R-:W-:Y:S01]  /*9980*/  @!P0 IMAD.MOV.U32 R10, RZ, RZ, 0x1 ;  /* 0x00000001ff0a8424 */ /* 0x000fe200078e00ff */
[----:B------:R-:W-:Y:S01]  /*9990*/  SEL R18, R18, RZ, P2 ;  /* 0x000000ff12127207 */ /* 0x000fe20001000000 */
[----:B------:R-:W-:Y:S01]  /*99a0*/  BSSY B0, `(.L_x_114) ;  /* 0x000001d000007945 */ /* 0x000fe20003800000 */
[-C--:B------:R-:W-:Y:S02]  /*99b0*/  ISETP.GE.OR P6, PT, R12, R218.reuse, P3 ;  /* 0x000000da0c00720c */ /* 0x080fe40001fc6670 */
[----:B-1----:R-:W-:Y:S02]  /*99c0*/  CS2R R16, SRZ ;  /* 0x0000000000107805 */ /* 0x002fe4000001ff00 */
[----:B------:R-:W-:Y:S01]  /*99d0*/  ISETP.GE.OR P5, PT, R9, R218, P3 ;  /* 0x000000da0900720c */ /* 0x000fe20001fa6670 */
[----:B------:R-:W-:Y:S01]  /*99e0*/  IMAD R4, R23, R4, R18 ;  /* 0x0000000417047224 */ /* 0x000fe200078e0212 */
[----:B------:R-:W-:Y:S01]  /*99f0*/  ISETP.GE.OR P4, PT, R11, R218, P3 ;  /* 0x000000da0b00720c */ /* 0x000fe20001f86670 */
[----:B------:R-:W-:Y:S01]  /*9a00*/  IMAD R203, R203, R10, RZ ;  /* 0x0000000acbcb7224 */ /* 0x000fe200078e02ff */
[----:B------:R-:W-:-:S02]  /*9a10*/  ISETP.GE.OR P3, PT, R3, R218, P3 ;  /* 0x000000da0300720c */ /* 0x000fc40001f66670 */
[----:B------:R-:W-:Y:S01]  /*9a20*/  @!P2 SHF.R.S32.HI R6, RZ, 0x1f, R213 ;  /* 0x0000001fff06a819 */ /* 0x000fe200000114d5 */
[----:B------:R-:W-:Y:S10]  /*9a30*/  @P1 BRA `(.L_x_115) ;  /* 0x00000000004c1947 */ /* 0x000ff40003800000 */
[----:B------:R-:W-:Y:S01]  /*9a40*/  IADD3 R0, P0, R214, 0x60, RZ ;  /* 0x00000060d6007810 */ /* 0x000fe20007f1e0ff */
[----:B------:R-:W-:Y:S01]  /*9a50*/  ULDC.64 UR4, c[0x0][0x298] ;  /* 0x0000a60000047ab9 */ /* 0x000fe20000000a00 */
[----:B------:R-:W-:Y:S01]  /*9a60*/  MOV R19, R25 ;  /* 0x0000001900137202 */ /* 0x000fe20000000f00 */
[----:B------:R-:W-:Y:S01]  /*9a70*/  IMAD.MOV.U32 R18, RZ, RZ, R20 ;  /* 0x000000ffff127224 */ /* 0x000fe200078e0014 */
[----:B------:R-:W-:Y:S01]  /*9a80*/  ULDC UR6, c[0x0][0x2d0] ;  /* 0x0000b40000067ab9 */ /* 0x000fe20000000800 */
[----:B------:R-:W-:Y:S01]  /*9a90*/  IMAD.X R5, RZ, RZ, R215, P0 ;  /* 0x000000ffff057224 */ /* 0x000fe200000e06d7 */
[----:B------:R-:W-:Y:S01]  /*9aa0*/  ISETP.GE.AND P0, PT, R2, UR6, PT ;  /* 0x0000000602007c0c */ /* 0x000fe2000bf06270 */
[----:B------:R-:W-:-:S04]  /*9ab0*/  IMAD.WIDE.U32 R18, R0, UR4, R18 ;  /* 0x0000000400127c25 */ /* 0x000fc8000f8e0012 */
[----:B------:R-:W-:-:S04]  /*9ac0*/  IMAD R5, R5, UR4, RZ ;  /* 0x0000000405057c24 */ /* 0x000fc8000f8e02ff */
[----:B------:R-:W-:Y:S01]  /*9ad0*/  IMAD R5, R0, UR5, R5 ;  /* 0x0000000500057c24 */ /* 0x000fe2000f8e0205 */
[----:B------:R-:W-:Y:S02]  /*9ae0*/  ULDC.64 UR4, c[0x0][0x280] ;  /* 0x0000a00000047ab9 */ /* 0x000fe40000000a00 */
[----:B------:R-:W-:Y:S01]  /*9af0*/  LEA R20, P1, R18, UR4, 0x1 ;  /* 0x0000000412147c11 */ /* 0x000fe2000f8208ff */
[----:B------:R-:W-:-:S05]  /*9b00*/  IMAD.IADD R5, R19, 0x1, R5 ;  /* 0x0000000113057824 */ /* 0x000fca00078e0205 */
[----:B------:R-:W-:Y:S02]  /*9b10*/  LEA.HI.X R21, R18, UR5, R5, 0x1, P1 ;  /* 0x0000000512157c11 */ /* 0x000fe400088f0c05 */
[----:B------:R-:W-:-:S03]  /*9b20*/  ISETP.GE.AND P1, PT, R15, UR6, PT ;  /* 0x000000060f007c0c */ /* 0x000fc6000bf26270 */
[----:B------:R1:W-:Y:S01]  /*9b30*/  @!P0 STG.E.128 desc[UR8][R20.64], RZ ;  /* 0x000000ff14008986 */ /* 0x0003e2000c101d08 */
[----:B------:R-:W-:-:S09]  /*9b40*/  ISETP.GE.AND P0, PT, R14, UR6, PT ;  /* 0x000000060e007c0c */ /* 0x000fd2000bf06270 */
[----:B------:R1:W-:Y:S04]  /*9b50*/  @!P1 STG.E.128 desc[UR8][R20.64+0x80], RZ ;  /* 0x000080ff14009986 */ /* 0x0003e8000c101d08 */
[----:B------:R1:W-:Y:S02]  /*9b60*/  @!P0 STG.E.128 desc[UR8][R20.64+0x100], RZ ;  /* 0x000100ff14008986 */ /* 0x0003e4000c101d08 */
.L_x_115:
[----:B------:R-:W-:Y:S05]  /*9b70*/  BSYNC B0 ;  /* 0x0000000000007941 */ /* 0x000fea0003800000 */
.L_x_114:
[----:B------:R-:W-:Y:S01]  /*9b80*/  @!P2 IMAD.MOV.U32 R16, RZ, RZ, R213 ;  /* 0x000000ffff10a224 */ /* 0x000fe200078e00d5 */
[----:B------:R-:W-:Y:S01]  /*9b90*/  SHF.R.S32.HI R5, RZ, 0x1f, R203 ;  /* 0x0000001fff057819 */ /* 0x000fe200000114cb */
[----:B------:R-:W-:Y:S01]  /*9ba0*/  @!P2 IMAD.MOV.U32 R17, RZ, RZ, R6 ;  /* 0x000000ffff11a224 */ /* 0x000fe200078e0006 */
[----:B------:R-:W-:Y:S02]  /*9bb0*/  BSSY B0, `(.L_x_116) ;  /* 0x000000d000007945 */ /* 0x000fe40003800000 */
[--C-:B------:R-:W-:Y:S02]  /*9bc0*/  IADD3 R203, P1, P0, R203, R16, R4.reuse ;  /* 0x00000010cbcb7210 */ /* 0x100fe4000783e004 */
[----:B------:R-:W-:-:S04]  /*9bd0*/  SHF.R.S32.HI R16, RZ, 0x1f, R4 ;  /* 0x0000001fff107819 */ /* 0x000fc80000011404 */
[----:B------:R-:W-:Y:S01]  /*9be0*/  IADD3.X R16, R5, R17, R16, P1, P0 ;  /* 0x0000001105107210 */ /* 0x000fe20000fe0410 */
[----:B------:R-:W-:Y:S06]  /*9bf0*/  @P6 BRA `(.L_x_117) ;  /* 0x0000000000206947 */ /* 0x000fec0003800000 */
        /* <DEDUP_REMOVED lines=8> */
.L_x_117:
[----:B------:R-:W-:Y:S05]  /*9c80*/  BSYNC B0 ;  /* 0x0000000000007941 */ /* 0x000fea0003800000 */
.L_x_116:
[----:B------:R-:W-:Y:S04]  /*9c90*/  BSSY B0, `(.L_x_118) ;  /* 0x000000a000007945 */ /* 0x000fe80003800000 */
[----:B------:R-:W-:Y:S05]  /*9ca0*/  @P5 BRA `(.L_x_119) ;  /* 0x0000000000205947 */ /* 0x000fea0003800000 */
[----:B------:R-:W-:Y:S01]  /*9cb0*/  IMAD R0, R9, R10, RZ ;  /* 0x0000000a09007224 */ /* 0x000fe200078e02ff */
[----:B------:R-:W-:Y:S01]  /*9cc0*/  ULDC.64 UR4, c[0x0][0x2b0] ;  /* 0x0000ac0000047ab9 */ /* 0x000fe20000000a00 */
[----:B--2---:R-:W-:-:S03]  /*9cd0*/  IMAD.MOV.U32 R7, RZ, RZ, 0x7f800000 ;  /* 0x7f800000ff077424 */ /* 0x004fc600078e00ff */
[----:B------:R-:W-:-:S04]  /*9ce0*/  IADD3 R5, P0, R0, R203, RZ ;  /* 0x000000cb00057210 */ /* 0x000fc80007f1e0ff */
[----:B------:R-:W-:Y:S02]  /*9cf0*/  LEA.HI.X.SX32 R0, R0, R16, 0x1, P0 ;  /* 0x0000001000007211 */ /* 0x000fe400000f0eff */
[----:B------:R-:W-:-:S04]  /*9d00*/  LEA R4, P0, R5, UR4, 0x2 ;  /* 0x0000000405047c11 */ /* 0x000fc8000f8010ff */
[----:B------:R-:W-:-:S05]  /*9d10*/  LEA.HI.X R5, R5, UR5, R0, 0x2, P0 ;  /* 0x0000000505057c11 */ /* 0x000fca00080f1400 */
[----:B------:R4:W-:Y:S04]  /*9d20*/  STG.E desc[UR8][R4.64], R7 ;  /* 0x0000000704007986 */ /* 0x0009e8000c101908 */
.L_x_119:
[----:B------:R-:W-:Y:S05]  /*9d30*/  BSYNC B0 ;  /* 0x0000000000007941 */ /* 0x000fea0003800000 */
.L_x_118:
[----:B------:R-:W-:Y:S04]  /*9d40*/  BSSY B0, `(.L_x_120) ;  /* 0x000000a000007945 */ /* 0x000fe80003800000 */
[----:B------:R-:W-:Y:S05]  /*9d50*/  @P4 BRA `(.L_x_121) ;  /* 0x0000000000204947 */ /* 0x000fea0003800000 */
[----:B------:R-:W-:Y:S01]  /*9d60*/  IMAD R0, R11, R10, RZ ;  /* 0x0000000a0b007224 */ /* 0x000fe200078e02ff */
[----:B------:R-:W-:Y:S01]  /*9d70*/  ULDC.64 UR4, c[0x0][0x2b0] ;  /* 0x0000ac0000047ab9 */ /* 0x000fe20000000a00 */
[----:B--2-4-:R-:W-:-:S03]  /*9d80*/  IMAD.MOV.U32 R7, RZ, RZ, 0x7f800000 ;  /* 0x7f800000ff077424 */ /* 0x014fc600078e00ff */
[----:B------:R-:W-:-:S04]  /*9d90*/  IADD3 R5, P0, R0, R203, RZ ;  /* 0x000000cb00057210 */ /* 0x000fc80007f1e0ff */
[----:B------:R-:W-:Y:S02]  /*9da0*/  LEA.HI.X.SX32 R0, R0, R16, 0x1, P0 ;  /* 0x0000001000007211 */ /* 0x000fe400000f0eff */
[----:B------:R-:W-:-:S04]  /*9db0*/  LEA R4, P0, R5, UR4, 0x2 ;  /* 0x0000000405047c11 */ /* 0x000fc8000f8010ff */
[----:B------:R-:W-:-:S05]  /*9dc0*/  LEA.HI.X R5, R5, UR5, R0, 0x2, P0 ;  /* 0x0000000505057c11 */ /* 0x000fca00080f1400 */
[----:B------:R2:W-:Y:S04]  /*9dd0*/  STG.E desc[UR8][R4.64], R7 ;  /* 0x0000000704007986 */ /* 0x0005e8000c101908 */
.L_x_121:
[----:B------:R-:W-:Y:S05]  /*9de0*/  BSYNC B0 ;  /* 0x0000000000007941 */ /* 0x000fea0003800000 */
.L_x_120:
[----:B------:R-:W-:Y:S05]  /*9df0*/  @P3 EXIT ;  /* 0x000000000000394d */ /* 0x000fea0003800000 */
[----:B------:R-:W-:Y:S01]  /*9e00*/  IMAD R3, R3, R10, RZ ;  /* 0x0000000a03037224 */ /* 0x000fe200078e02ff */
[----:B------:R-:W-:Y:S01]  /*9e10*/  ULDC.64 UR4, c[0x0][0x2b0] ;  /* 0x0000ac0000047ab9 */ /* 0x000fe20000000a00 */
[----:B--2-4-:R-:W-:-:S03]  /*9e20*/  IMAD.MOV.U32 R5, RZ, RZ, 0x7f800000 ;  /* 0x7f800000ff057424 */ /* 0x014fc600078e00ff */
[----:B------:R-:W-:-:S04]  /*9e30*/  IADD3 R203, P0, R3, R203, RZ ;  /* 0x000000cb03cb7210 */ /* 0x000fc80007f1e0ff */
[----:B------:R-:W-:Y:S02]  /*9e40*/  LEA.HI.X.SX32 R16, R3, R16, 0x1, P0 ;  /* 0x0000001003107211 */ /* 0x000fe400000f0eff */
[----:B------:R-:W-:-:S04]  /*9e50*/  LEA R2, P0, R203, UR4, 0x2 ;  /* 0x00000004cb027c11 */ /* 0x000fc8000f8010ff */
[----:B------:R-:W-:-:S05]  /*9e60*/  LEA.HI.X R3, R203, UR5, R16, 0x2, P0 ;  /* 0x00000005cb037c11 */ /* 0x000fca00080f1410 */
[----:B------:R-:W-:Y:S01]  /*9e70*/  STG.E desc[UR8][R2.64], R5 ;  /* 0x0000000502007986 */ /* 0x000fe2000c101908 */
[----:B------:R-:W-:Y:S05]  /*9e80*/  EXIT ;  /* 0x000000000000794d */ /* 0x000fea0003800000 */
.L_x_122:
        /* <DEDUP_REMOVED lines=15> */
.L_x_1510:


//--------------------- .text._ZN5flash16flash_fwd_kernelI23Flash_fwd_kernel_traitsILi192ELi128ELi64ELi8ELb0ELb0EN7cutlass10bfloat16_tE19Flash_kernel_traitsILi192ELi128ELi64ELi8ES3_EELb0ELb0ELb0ELb0ELb0ELb0ELb1ELb0EEEvNS_16Flash_fwd_paramsE --------------------------
	.section	.text._ZN5flash16flash_fwd_kernelI23Flash_fwd_kernel_traitsILi192ELi128ELi64ELi8ELb0ELb0EN7cutlass10bfloat16_tE19Flash_kernel_traitsILi192ELi128ELi64ELi8ES3_EELb0ELb0ELb0ELb0ELb0ELb0ELb1ELb0EEEvNS_16Flash_fwd_paramsE,"ax",@progbits
	.align	128
        .global         _ZN5flash16flash_fwd_kernelI23Flash_fwd_kernel_traitsILi192ELi128ELi64ELi8ELb0ELb0EN7cutlass10bfloat16_tE19Flash_kernel_traitsILi192ELi128ELi64ELi8ES3_EELb0ELb0ELb0ELb0ELb0ELb0ELb1ELb0EEEvNS_16Flash_fwd_paramsE
        .type           _ZN5flash16flash_fwd_kernelI23Flash_fwd_kernel_traitsILi192ELi128ELi64ELi8ELb0ELb0EN7cutlass10bfloat16_tE19Flash_kernel_traitsILi192ELi128ELi64ELi8ES3_EELb0ELb0ELb0ELb0ELb0ELb0ELb1ELb0EEEvNS_16Flash_fwd_paramsE,@function
        .size           _ZN5flash16flash_fwd_kernelI23Flash_fwd_kernel_traitsILi192ELi128ELi64ELi8ELb0ELb0EN7cutlass10bfloat16_tE19Flash_kernel_traitsILi192ELi128ELi64ELi8ES3_EELb0ELb0ELb0ELb0ELb0ELb0ELb1ELb0EEEvNS_16Flash_fwd_paramsE,(.L_x_1511 - _ZN5flash16flash_fwd_kernelI23Flash_fwd_kernel_traitsILi192ELi128ELi64ELi8ELb0ELb0EN7cutlass10bfloat16_tE19Flash_kernel_traitsILi192ELi128ELi64ELi8ES3_EELb0ELb0ELb0ELb0ELb0ELb0ELb1ELb0EEEvNS_16Flash_fwd_paramsE)
        .other          _ZN5flash16flash_fwd_kernelI23Flash_fwd_kernel_traitsILi192ELi128ELi64ELi8ELb0ELb0EN7cutlass10bfloat16_tE19Flash_kernel_traitsILi192ELi128ELi64ELi8ES3_EELb0ELb0ELb0ELb0ELb0ELb0ELb1ELb0EEEvNS_16Flash_fwd_paramsE,@"STO_CUDA_ENTRY STV_DEFAULT"
_ZN5flash16flash_fwd_kernelI23Flash_fwd_kernel_traitsILi192ELi128ELi64ELi8ELb0ELb0EN7cutlass10bfloat16_tE19Flash_kernel_traitsILi192ELi128ELi64ELi8ES3_EELb0ELb0ELb0ELb0ELb0ELb0ELb1ELb0EEEvNS_16Flash_fwd_paramsE:
.text._ZN5flash16flash_fwd_kernelI23Flash_fwd_kernel_traitsILi192ELi128ELi64ELi8ELb0ELb0EN7cutlass10bfloat16_tE19Flash_kernel_traitsILi192ELi128ELi64ELi8ES3_EELb0ELb0ELb0ELb0ELb0ELb0ELb1ELb0EEEvNS_16Flash_fwd_paramsE:
        /* <DEDUP_REMOVED lines=39> */
.L_x_123:
[----:B------:R-:W1:Y:S02]  /*0270*/  LDC R5, c[0x0][0x2c8] ;  /* 0x0000b200ff057b82 */ /* 0x000e640000000800 */
.L_x_124:
        /* <DEDUP_REMOVED lines=116> */
.L_x_126:
        /* <DEDUP_REMOVED lines=14> */
.L_x_127:
        /* <DEDUP_REMOVED lines=75> */
.L_x_129:
[----:B------:R-:W-:Y:S05]  /*0f50*/  BSYNC B0 ;  /* 0x0000000000007941 */ /* 0x000fea0003800000 */
.L_x_128:
        /* <DEDUP_REMOVED lines=40> */
.L_x_131:
[----:B------:R-:W-:Y:S05]  /*11e0*/  BSYNC B0 ;  /* 0x0000000000007941 */ /* 0x000fea0003800000 */
.L_x_130:
        /* <DEDUP_REMOVED lines=40> */
.L_x_133:
[----:B------:R-:W-:Y:S05]  /*1470*/  BSYNC B0 ;  /* 0x0000000000007941 */ /* 0x000fea0003800000 */
.L_x_132:
        /* <DEDUP_REMOVED lines=39> */
.L_x_135:
[----:B------:R-:W-:Y:S05]  /*16f0*/  BSYNC B0 ;  /* 0x0000000000007941 */ /* 0x000fea0003800000 */
.L_x_134:
        /* <DEDUP_REMOVED lines=48> */
.L_x_137:
[----:B------:R-:W-:Y:S05]  /*1a00*/  BSYNC B0 ;  /* 0x0000000000007941 */ /* 0x000fea0003800000 */
.L_x_136:
        /* <DEDUP_REMOVED lines=35> */
.L_x_139:
[----:B------:R-:W-:Y:S05]  /*1c40*/  BSYNC B0 ;  /* 0x0000000000007941 */ /* 0x000fea0003800000 */
.L_x_138:
        /* <DEDUP_REMOVED lines=60> */
.L_x_141:
[----:B------:R-:W-:Y:S05]  /*2010*/  BSYNC B0 ;  /* 0x0000000000007941 */ /* 0x000fea0003800000 */
.L_x_140:
        /* <DEDUP_REMOVED lines=38> */
.L_x_143:
[----:B------:R-:W-:Y:S05]  /*2280*/  BSYNC B0 ;  /* 0x0000000000007941 */ /* 0x000fea0003800000 */
.L_x_142:
[----:B-1-3--:R-:W-:Y:S01]  /*2290*/  LDSM.16.M88.4 R12, [R206] ;  /* 0x00000000ce0c783b */ /* 0x00afe20000000200 */
[----:B------:R-:W-:Y:S01]  /*22a0*/  R2P PR, R5, 0x6 ;  /* 0x0000000605007804 */ /* 0x000fe20000000000 */
[----:B------:R-:W-:Y:S01]  /*22b0*/  IMAD.MOV.U32 R7, RZ, RZ, 0x10 ;  /* 0x00000010ff077424 */ /* 0x000fe200078e00ff */
[C---:B------:R-:W-:Y:S01]  /*22c0*/  LOP3.LUT P0, RZ, R2.reuse, 0x2, RZ, 0xc0, !PT ;  /* 0x0000000202ff7812 */ /* 0x040fe2000780c0ff */
[----:B------:R-:W1:Y:S01]  /*22d0*/  LDSM.16.M88.4 R28, [R205+0xc000] ;  /* 0x00c00000cd1c783b */ /* 0x000e620000000200 */
[----:B------:R-:W-:Y:S01]  /*22e0*/  VIADD R5, R205, 0xc000 ;  /* 0x0000c000cd057836 */ /* 0x000fe20000000000 */
[----:B------:R-:W-:Y:S01]  /*22f0*/  ULDC UR5, c[0x0][0x39c] ;  /* 0x0000e70000057ab9 */ /* 0x000fe20000000800 */
[----:B------:R-:W-:Y:S01]  /*2300*/  SEL R7, R7, 0xfffffff0, !P0 ;  /* 0xfffffff007077807 */ /* 0x000fe20004000000 */
[----:B------:R-:W-:Y:S01]  /*2310*/  VIADD R203, R205, 0xc020 ;  /* 0x0000c020cdcb7836 */ /* 0x000fe20000000000 */
[----:B------:R-:W3:Y:S01]  /*2320*/  LDSM.16.M88.4 R60, [R205+0xc800] ;  /* 0x00c80000cd3c783b */ /* 0x000ee20000000200 */
[----:B------:R-:W-:Y:S01]  /*2330*/  LOP3.LUT P0, RZ, R2, 0x4, RZ, 0xc0, !PT ;  /* 0x0000000402ff7812 */ /* 0x000fe2000780c0ff */
[----:B------:R-:W-:-:S02]  /*2340*/  IMAD.MOV.U32 R2, RZ, RZ, 0x40 ;  /* 0x00000040ff027424 */ /* 0x000fc400078e00ff */
[--C-:B------:R-:W-:Y:S01]  /*2350*/  IMAD R204, R7, 0x2, R206.reuse ;  /* 0x0000000207cc7824 */ /* 0x100fe200078e02ce */
[----:B------:R-:W-:Y:S01]  /*2360*/  @P1 IADD3 R203, R5, -0x20, RZ ;  /* 0xffffffe005cb1810 */ /* 0x000fe20007ffe0ff */
[----:B------:R-:W5:Y:S01]  /*2370*/  LDSM.16.M88.4 R52, [R205+0xd000] ;  /* 0x00d00000cd34783b */ /* 0x000f620000000200 */
[----:B------:R-:W-:Y:S01]  /*2380*/  IMAD.MOV.U32 R5, RZ, RZ, 0x20 ;  /* 0x00000020ff057424 */ /* 0x000fe200078e00ff */
[----:B------:R-:W-:Y:S01]  /*2390*/  SEL R2, R2, 0xffffffc0, !P2 ;  /* 0xffffffc002027807 */ /* 0x000fe20005000000 */
[----:B------:R-:W-:Y:S01]  /*23a0*/  IMAD.SHL.U32 R6, R6, 0x2, RZ ;  /* 0x0000000206067824 */ /* 0x000fe200078e00ff */
[----:B------:R-:W-:Y:S01]  /*23b0*/  LDSM.16.M88.4 R68, [R204] ;  /* 0x00000000cc44783b */ /* 0x000fe20000000200 */
[C---:B------:R-:W-:Y:S01]  /*23c0*/  IADD3 R195, R203.reuse, 0x800, RZ ;  /* 0x00000800cbc37810 */ /* 0x040fe20007ffe0ff */
[----:B------:R-:W-:Y:S01]  /*23d0*/  VIADD R194, R203, 0x1000 ;  /* 0x00001000cbc27836 */ /* 0x000fe20000000000 */
[----:B------:R-:W-:Y:S01]  /*23e0*/  SEL R5, R5, 0xffffffe0, !P0 ;  /* 0xffffffe005057807 */ /* 0x000fe20004000000 */
[----:B------:R-:W4:Y:S01]  /*23f0*/  LDSM.16.M88.4 R64, [R203] ;  /* 0x00000000cb40783b */ /* 0x000f220000000200 */
[----:B------:R-:W-:Y:S01]  /*2400*/  IADD3 R199, R205, R2, RZ ;  /* 0x00000002cdc77210 */ /* 0x000fe20007ffe0ff */
[----:B------:R-:W-:Y:S01]  /*2410*/  IMAD.IADD R192, R2, 0x1, R203 ;  /* 0x0000000102c07824 */ /* 0x000fe200078e02cb */
[----:B------:R-:W-:Y:S01]  /*2420*/  IADD3 R190, R203, 0x2800, RZ ;  /* 0x00002800cbbe7810 */ /* 0x000fe20007ffe0ff */
[C---:B------:R-:W-:Y:S01]  /*2430*/  IMAD R202, R5.reuse, 0x2, R206 ;  /* 0x0000000205ca7824 */ /* 0x040fe200078e02ce */
[----:B------:R-:W4:Y:S01]  /*2440*/  LDSM.16.M88.4 R36, [R205+0xd800] ;  /* 0x00d80000cd24783b */ /* 0x000f220000000200 */
[----:B------:R-:W-:Y:S01]  /*2450*/  IMAD R201, R5, 0x2, R204 ;  /* 0x0000000205c97824 */ /* 0x000fe200078e02cc */
[C---:B------:R-:W-:Y:S01]  /*2460*/  IADD3 R186, R203.reuse, 0x4800, RZ ;  /* 0x00004800cbba7810 */ /* 0x040fe20007ffe0ff */
[C---:B------:R-:W-:Y:S01]  /*2470*/  VIADD R193, R203.reuse, 0x1800 ;  /* 0x00001800cbc17836 */ /* 0x040fe20000000000 */
[----:B------:R-:W-:Y:S01]  /*2480*/  LDSM.16.M88.4 R76, [R202] ;  /* 0x00000000ca4c783b */ /* 0x000fe20000000200 */
[----:B------:R-:W-:-:S02]  /*2490*/  VIADD R191, R203, 0x2000 ;  /* 0x00002000cbbf7836 */ /* 0x000fc40000000000 */
[C---:B------:R-:W-:Y:S01]  /*24a0*/  VIADD R189, R203.reuse, 0x3000 ;  /* 0x00003000cbbd7836 */ /* 0x040fe20000000000 */
[----:B------:R-:W4:Y:S01]  /*24b0*/  LDSM.16.M88.4 R88, [R199+0xc000] ;  /* 0x00c00000c758783b */ /* 0x000f220000000200 */
[C---:B------:R-:W-:Y:S02]  /*24c0*/  VIADD R188, R203.reuse, 0x3800 ;  /* 0x00003800cbbc7836 */ /* 0x040fe40000000000 */
[C---:B------:R-:W-:Y:S01]  /*24d0*/  VIADD R187, R203.reuse, 0x4000 ;  /* 0x00004000cbbb7836 */ /* 0x040fe20000000000 */
[----:B------:R-:W4:Y:S01]  /*24e0*/  LDSM.16.M88.4 R24, [R203+0x800] ;  /* 0x00080000cb18783b */ /* 0x000f220000000200 */
[C---:B------:R-:W-:Y:S02]  /*24f0*/  VIADD R185, R203.reuse, 0x5000 ;  /* 0x00005000cbb97836 */ /* 0x040fe40000000000 */
[----:B------:R-:W-:Y:S01]  /*2500*/  VIADD R184, R203, 0x5800 ;  /* 0x00005800cbb87836 */ /* 0x000fe20000000000 */
[C---:B-1----:R-:W-:Y:S01]  /*2510*/  HMMA.16816.F32.BF16 R16, R12.reuse, R28, RZ ;  /* 0x0000001c0c10723c */ /* 0x042fe200000418ff */
[----:B------:R-:W1:Y:S04]  /*2520*/  LDSM.16.M88.4 R32, [R203+0x1000] ;  /* 0x00100000cb20783b */ /* 0x000e680000000200 */
[----:B------:R-:W1:Y:S01]  /*2530*/  LDSM.16.M88.4 R48, [R203+0x1800] ;  /* 0x00180000cb30783b */ /* 0x000e620000000200 */
[C---:B------:R-:W-:Y:S03]  /*2540*/  HMMA.16816.F32.BF16 R28, R12.reuse, R30, RZ ;  /* 0x0000001e0c1c723c */ /* 0x040fe600000418ff */
[----:B------:R-:W-:Y:S03]  /*2550*/  LDSM.16.M88.4 R20, [R201] ;  /* 0x00000000c914783b */ /* 0x000fe60000000200 */
[C---:B---3--:R-:W-:Y:S01]  /*2560*/  HMMA.16816.F32.BF16 R40, R12.reuse, R60, RZ ;  /* 0x0000003c0c28723c */ /* 0x048fe200000418ff */
[----:B------:R-:W3:Y:S04]  /*2570*/  LDSM.16.M88.4 R84, [R192] ;  /* 0x00000000c054783b */ /* 0x000ee80000000200 */
[----:B--2---:R-:W2:Y:S01]  /*2580*/  LDSM.16.M88.4 R8, [R199+0xc800] ;  /* 0x00c80000c708783b */ /* 0x004ea20000000200 */
[----:B-----5:R-:W-:Y:S03]  /*2590*/  HMMA.16816.F32.BF16 R56, R12, R52, RZ ;  /* 0x000000340c38723c */ /* 0x020fe600000418ff */
[----:B------:R-:W5:Y:S03]  /*25a0*/  LDSM.16.M88.4 R44, [R199+0xd000] ;  /* 0x00d00000c72c783b */ /* 0x000f660000000200 */
[C---:B----4-:R-:W-:Y:S01]  /*25b0*/  HMMA.16816.F32.BF16 R16, R68.reuse, R64, R16 ;  /* 0x000000404410723c */ /* 0x050fe20000041810 */
[----:B------:R-:W4:Y:S04]  /*25c0*/  LDSM.16.M88.4 R72, [R199+0xd800] ;  /* 0x00d80000c748783b */ /* 0x000f280000000200 */
[----:B------:R-:W-:Y:S01]  /*25d0*/  LDSM.16.M88.4 R96, [R199+0xe800] ;  /* 0x00e80000c760783b */ /* 0x000fe20000000200 */
[----:B------:R-:W-:Y:S03]  /*25e0*/  HMMA.16816.F32.BF16 R28, R68, R66, R28 ;  /* 0x00000042441c723c */ /* 0x000fe6000004181c */
[----:B------:R-:W-:Y:S03]  /*25f0*/  LDSM.16.M88.4 R64, [R205+0xe000] ;  /* 0x00e00000cd40783b */ /* 0x000fe60000000200 */
[C---:B------:R-:W-:Y:S01]  /*2600*/  HMMA.16816.F32.BF16 R60, R12.reuse, R62, RZ ;  /* 0x0000003e0c3c723c */ /* 0x040fe200000418ff */
[----:B------:R-:W-:Y:S04]  /*2610*/  LDSM.16.M88.4 R92, [R205+0x10000] ;  /* 0x01000000cd5c783b */ /* 0x000fe80000000200 */
[----:B------:R-:W0:Y:S01]  /*2620*/  LDGDEPBAR ;  /* 0x00000000000079af */ /* 0x000e220000000000 */
[C---:B------:R-:W-:Y:S06]  /*2630*/  HMMA.16816.F32.BF16 R52, R12.reuse, R54, RZ ;  /* 0x000000360c34723c */ /* 0x040fec00000418ff */
[C---:B------:R-:W-:Y:S06]  /*2640*/  HMMA.16816.F32.BF16 R80, R12.reuse, R36, RZ ;  /* 0x000000240c50723c */ /* 0x040fec00000418ff */
[----:B------:R-:W-:Y:S01]  /*2650*/  HMMA.16816.F32.BF16 R12, R12, R38, RZ ;  /* 0x000000260c0c723c */ /* 0x000fe200000418ff */
[----:B------:R-:W-:Y:S05]  /*2660*/  LDSM.16.M88.4 R36, [R192+0x800] ;  /* 0x00080000c024783b */ /* 0x000fea0000000200 */
[C---:B------:R-:W-:Y:S06]  /*2670*/  HMMA.16816.F32.BF16 R16, R76.reuse, R88, R16 ;  /* 0x000000584c10723c */ /* 0x040fec0000041810 */
[----:B------:R-:W-:Y:S01]  /*2680*/  HMMA.16816.F32.BF16 R28, R76, R90, R28 ;  /* 0x0000005a4c1c723c */ /* 0x000fe2000004181c */
[----:B------:R-:W-:Y:S05]  /*2690*/  LDSM.16.M88.4 R88, [R204+0x4000] ;  /* 0x00400000cc58783b */ /* 0x000fea0000000200 */
[C---:B------:R-:W-:Y:S06]  /*26a0*/  HMMA.16816.F32.BF16 R40, R68.reuse, R24, R40 ;  /* 0x000000184428723c */ /* 0x040fec0000041828 */
[C---:B------:R-:W-:Y:S01]  /*26b0*/  HMMA.16816.F32.BF16 R60, R68.reuse, R26, R60 ;  /* 0x0000001a443c723c */ /* 0x040fe2000004183c */
[----:B------:R-:W-:Y:S05]  /*26c0*/  LDSM.16.M88.4 R24, [R192+0x1000] ;  /* 0x00100000c018783b */ /* 0x000fea0000000200 */
[C---:B-1----:R-:W-:Y:S06]  /*26d0*/  HMMA.16816.F32.BF16 R56, R68.reuse, R32, R56 ;  /* 0x000000204438723c */ /* 0x042fec0000041838 */
[C---:B------:R-:W-:Y:S01]  /*26e0*/  HMMA.16816.F32.BF16 R52, R68.reuse, R34, R52 ;  /* 0x000000224434723c */ /* 0x040fe20000041834 */
[----:B------:R-:W1:Y:S05]  /*26f0*/  LDSM.16.M88.4 R32, [R206+0x4000] ;  /* 0x00400000ce20783b */ /* 0x000e6a0000000200 */
[C---:B------:R-:W-:Y:S06]  /*2700*/  HMMA.16816.F32.BF16 R80, R68.reuse, R48, R80 ;  /* 0x000000304450723c */ /* 0x040fec0000041850 */
[----:B------:R-:W-:Y:S01]  /*2710*/  HMMA.16816.F32.BF16 R68, R68, R50, R12 ;  /* 0x000000324444723c */ /* 0x000fe2000004180c */
[----:B------:R-:W1:Y:S04]  /*2720*/  LDSM.16.M88.4 R48, [R192+0x1800] ;  /* 0x00180000c030783b */ /* 0x000e680000000200 */
[----:B------:R-:W-:Y:S01]  /*2730*/  LDSM.16.M88.4 R12, [R205+0xe800] ;  /* 0x00e80000cd0c783b */ /* 0x000fe20000000200 */
[C---:B---3--:R-:W-:Y:S06]  /*2740*/  HMMA.16816.F32.BF16 R16, R20.reuse, R84, R16 ;  /* 0x000000541410723c */ /* 0x048fec0000041810 */
[----:B------:R-:W-:Y:S01]  /*2750*/  HMMA.16816.F32.BF16 R28, R20, R86, R28 ;  /* 0x00000056141c723c */ /* 0x000fe2000004181c */
[----:B------:R-:W-:Y:S05]  /*2760*/  LDSM.16.M88.4 R84, [R203+0x3800] ;  /* 0x00380000cb54783b */ /* 0x000fea0000000200 */
[C---:B--2---:R-:W-:Y:S06]  /*2770*/  HMMA.16816.F32.BF16 R40, R76.reuse, R8, R40 ;  /* 0x000000084c28723c */ /* 0x044fec0000041828 */
[C---:B------:R-:W-:Y:S01]  /*2780*/  HMMA.16816.F32.BF16 R60, R76.reuse, R10, R60 ;  /* 0x0000000a4c3c723c */ /* 0x040fe2000004183c */
[----:B------:R-:W-:Y:S05]  /*2790*/  LDSM.16.M88.4 R8, [R205+0xf000] ;  /* 0x00f00000cd08783b */ /* 0x000fea0000000200 */
[C---:B-----5:R-:W-:Y:S06]  /*27a0*/  HMMA.16816.F32.BF16 R56, R76.reuse, R44, R56 ;  /* 0x0000002c4c38723c */ /* 0x060fec0000041838 */
[C---:B------:R-:W-:Y:S01]  /*27b0*/  HMMA.16816.F32.BF16 R52, R76.reuse, R46, R52 ;  /* 0x0000002e4c34723c */ /* 0x040fe20000041834 */
[----:B------:R-:W2:Y:S05]  /*27c0*/  LDSM.16.M88.4 R44, [R203+0x2000] ;  /* 0x00200000cb2c783b */ /* 0x000eaa0000000200 */
[C---:B----4-:R-:W-:Y:S06]  /*27d0*/  HMMA.16816.F32.BF16 R80, R76.reuse, R72, R80 ;  /* 0x000000484c50723c */ /* 0x050fec0000041850 */
[----:B------:R-:W-:Y:S01]  /*27e0*/  HMMA.16816.F32.BF16 R76, R76, R74, R68 ;  /* 0x0000004a4c4c723c */ /* 0x000fe20000041844 */
[----:B------:R-:W-:Y:S04]  /*27f0*/  LDSM.16.M88.4 R72, [R202+0x4000] ;  /* 0x00400000ca48783b */ /* 0x000fe80000000200 */
[----:B------:R-:W-:Y:S01]  /*2800*/  LDSM.16.M88.4 R68, [R199+0xf000] ;  /* 0x00f00000c744783b */ /* 0x000fe20000000200 */
[C---:B-1----:R-:W-:Y:S06]  /*2810*/  HMMA.16816.F32.BF16 R16, R32.reuse, R64, R16 ;  /* 0x000000402010723c */ /* 0x042fec0000041810 */
[----:B------:R-:W-:Y:S01]  /*2820*/  HMMA.16816.F32.BF16 R28, R32, R66, R28 ;  /* 0x00000042201c723c */ /* 0x000fe2000004181c */
[----:B------:R-:W-:Y:S05]  /*2830*/  LDSM.16.M88.4 R64, [R199+0xf800] ;  /* 0x00f80000c740783b */ /* 0x000fea0000000200 */
[C---:B------:R-:W-:Y:S06]  /*2840*/  HMMA.16816.F32.BF16 R40, R20.reuse, R36, R40 ;  /* 0x000000241428723c */ /* 0x040fec0000041828 */
[C---:B------:R-:W-:Y:S01]  /*2850*/  HMMA.16816.F32.BF16 R60, R20.reuse, R38, R60 ;  /* 0x00000026143c723c */ /* 0x040fe2000004183c */
[----:B------:R-:W-:Y:S05]  /*2860*/  LDSM.16.M88.4 R36, [R205+0xf800] ;  /* 0x00f80000cd24783b */ /* 0x000fea0000000200 */
[C---:B------:R-:W-:Y:S06]  /*2870*/  HMMA.16816.F32.BF16 R56, R20.reuse, R24, R56 ;  /* 0x000000181438723c */ /* 0x040fec0000041838 */
[C---:B------:R-:W-:Y:S01]  /*2880*/  HMMA.16816.F32.BF16 R52, R20.reuse, R26, R52 ;  /* 0x0000001a1434723c */ /* 0x040fe20000041834 */
[----:B------:R-:W1:Y:S05]  /*2890*/  LDSM.16.M88.4 R24, [R199+0xe000] ;  /* 0x00e00000c718783b */ /* 0x000e6a0000000200 */
[C---:B------:R-:W-:Y:S06]  /*28a0*/  HMMA.16816.F32.BF16 R80, R20.reuse, R48, R80 ;  /* 0x000000301450723c */ /* 0x040fec0000041850 */
[----:B------:R-:W-:Y:S01]  /*28b0*/  HMMA.16816.F32.BF16 R76, R20, R50, R76 ;  /* 0x00000032144c723c */ /* 0x000fe2000004184c */
[----:B------:R-:W3:Y:S04]  /*28c0*/  LDSM.16.M88.4 R20, [R203+0x2800] ;  /* 0x00280000cb14783b */ /* 0x000ee80000000200 */
[----:B------:R-:W-:Y:S01]  /*28d0*/  LDSM.16.M88.4 R48, [R201+0x4000] ;  /* 0x00400000c930783b */ /* 0x000fe20000000200 */
[C---:B--2---:R-:W-:Y:S06]  /*28e0*/  HMMA.16816.F32.BF16 R16, R88.reuse, R44, R16 ;  /* 0x0000002c5810723c */ /* 0x044fec0000041810 */
[----:B------:R-:W-:Y:S01]  /*28f0*/  HMMA.16816.F32.BF16 R28, R88, R46, R28 ;  /* 0x0000002e581c723c */ /* 0x000fe2000004181c */
[----:B------:R-:W-:Y:S05]  /*2900*/  LDSM.16.M88.4 R44, [R192+0x2800] ;  /* 0x00280000c02c783b */ /* 0x000fea0000000200 */
[C---:B------:R-:W-:Y:S06]  /*2910*/  HMMA.16816.F32.BF16 R40, R32.reuse, R12, R40 ;  /* 0x0000000c2028723c */ /* 0x040fec0000041828 */
[C---:B------:R-:W-:Y:S01]  /*2920*/  HMMA.16816.F32.BF16 R60, R32.reuse, R14, R60 ;  /* 0x0000000e203c723c */ /* 0x040fe2000004183c */
[----:B------:R-:W2:Y:S05]  /*2930*/  LDSM.16.M88.4 R12, [R192+0x2000] ;  /* 0x00200000c00c783b */ /* 0x000eaa0000000200 */
[C---:B------:R-:W-:Y:S06]  /*2940*/  HMMA.16816.F32.BF16 R56, R32.reuse, R8, R56 ;  /* 0x000000082038723c */ /* 0x040fec0000041838 */
[----:B------:R-:W-:Y:S01]  /*2950*/  HMMA.16816.F32.BF16 R52, R32, R10, R52 ;  /* 0x0000000a2034723c */ /* 0x000fe20000041834 */
[----:B------:R-:W4:Y:S05]  /*2960*/  LDSM.16.M88.4 R8, [R203+0x3000] ;  /* 0x00300000cb08783b */ /* 0x000f2a0000000200 */
[C---:B-1----:R-:W-:Y:S06]  /*2970*/  HMMA.16816.F32.BF16 R16, R72.reuse, R24, R16 ;  /* 0x000000184810723c */ /* 0x042fec0000041810 */
[----:B------:R-:W-:Y:S01]  /*2980*/  HMMA.16816.F32.BF16 R28, R72, R26, R28 ;  /* 0x0000001a481c723c */ /* 0x000fe2000004181c */
[----:B------:R-:W-:Y:S05]  /*2990*/  LDSM.16.M88.4 R24, [R204+0x8000] ;  /* 0x00800000cc18783b */ /* 0x000fea0000000200 */
[C---:B------:R-:W-:Y:S06]  /*29a0*/  HMMA.16816.F32.BF16 R80, R32.reuse, R36, R80 ;  /* 0x000000242050723c */ /* 0x040fec0000041850 */
[----:B------:R-:W-:Y:S01]  /*29b0*/  HMMA.16816.F32.BF16 R76, R32, R38, R76 ;  /* 0x00000026204c723c */ /* 0x000fe2000004184c */
[----:B------:R-:W1:Y:S04]  /*29c0*/  LDSM.16.M88.4 R36, [R206+0x8000] ;  /* 0x00800000ce24783b */ /* 0x000e680000000200 */
[----:B------:R-:W-:Y:S01]  /*29d0*/  LDSM.16.M88.4 R32, [R205+0x10800] ;  /* 0x01080000cd20783b */ /* 0x000fe20000000200 */
[----:B---3--:R-:W-:Y:S06]  /*29e0*/  HMMA.16816.F32.BF16 R40, R88, R20, R40 ;  /* 0x000000145828723c */ /* 0x008fec0000041828 */
[C---:B--2---:R-:W-:Y:S06]  /*29f0*/  HMMA.16816.F32.BF16 R16, R48.reuse, R12, R16 ;  /* 0x0000000c3010723c */ /* 0x044fec0000041810 */
[----:B------:R-:W-:Y:S01]  /*2a00*/  HMMA.16816.F32.BF16 R28, R48, R14, R28 ;  /* 0x0000000e301c723c */ /* 0x000fe2000004181c */
[----:B------:R-:W-:Y:S05]  /*2a10*/  LDSM.16.M88.4 R12, [R202+0x8000] ;  /* 0x00800000ca0c783b */ /* 0x000fea0000000200 */
[C---:B------:R-:W-:Y:S01]  /*2a20*/  HMMA.16816.F32.BF16 R60, R88.reuse, R22, R60 ;  /* 0x00000016583c723c */ /* 0x040fe2000004183c */
[----:B------:R-:W2:Y:S05]  /*2a30*/  LDSM.16.M88.4 R20, [R203+0x4000] ;  /* 0x00400000cb14783b */ /* 0x000eaa0000000200 */
[----:B----4-:R-:W-:Y:S06]  /*2a40*/  HMMA.16816.F32.BF16 R56, R88, R8, R56 ;  /* 0x000000085838723c */ /* 0x010fec0000041838 */
[----:B------:R-:W-:Y:S06]  /*2a50*/  HMMA.16816.F32.BF16 R40, R72, R96, R40 ;  /* 0x000000604828723c */ /* 0x000fec0000041828 */
[----:B------:R-:W-:Y:S01]  /*2a60*/  HMMA.16816.F32.BF16 R52, R88, R10, R52 ;  /* 0x0000000a5834723c */ /* 0x000fe20000041834 */
[----:B------:R-:W-:Y:S05]  /*2a70*/  LDSM.16.M88.4 R8, [R199+0x10000] ;  /* 0x01000000c708783b */ /* 0x000fea0000000200 */
[----:B-1----:R-:W-:Y:S06]  /*2a80*/  HMMA.16816.F32.BF16 R16, R36, R92, R16 ;  /* 0x0000005c2410723c */ /* 0x002fec0000041810 */
[C---:B------:R-:W-:Y:S06]  /*2a90*/  HMMA.16816.F32.BF16 R80, R88.reuse, R84, R80 ;  /* 0x000000545850723c */ /* 0x040fec0000041850 */
[----:B------:R-:W-:Y:S01]  /*2aa0*/  HMMA.16816.F32.BF16 R76, R88, R86, R76 ;  /* 0x00000056584c723c */ /* 0x000fe2000004184c */
[----:B------:R-:W1:Y:S04]  /*2ab0*/  LDSM.16.M88.4 R84, [R192+0x3000] ;  /* 0x00300000c054783b */ /* 0x000e680000000200 */
[----:B------:R-:W3:Y:S01]  /*2ac0*/  LDSM.16.M88.4 R88, [R203+0x4800] ;  /* 0x00480000cb58783b */ /* 0x000ee20000000200 */
[----:B------:R-:W-:Y:S03]  /*2ad0*/  HMMA.16816.F32.BF16 R28, R36, R94, R28 ;  /* 0x0000005e241c723c */ /* 0x000fe6000004181c */
[----:B------:R-:W-:Y:S03]  /*2ae0*/  LDSM.16.M88.4 R92, [R201+0x8000] ;  /* 0x00800000c95c783b */ /* 0x000fe60000000200 */
[----:B------:R-:W-:Y:S06]  /*2af0*/  HMMA.16816.F32.BF16 R60, R72, R98, R60 ;  /* 0x00000062483c723c */ /* 0x000fec000004183c */
[----:B------:R-:W-:Y:S06]  /*2b00*/  HMMA.16816.F32.BF16 R40, R48, R44, R40 ;  /* 0x0000002c3028723c */ /* 0x000fec0000041828 */
[C---:B------:R-:W-:Y:S01]  /*2b10*/  HMMA.16816.F32.BF16 R96, R72.reuse, R68, R56 ;  /* 0x000000444860723c */ /* 0x040fe20000041838 */
[----:B------:R-:W-:Y:S05]  /*2b20*/  LDSM.16.M88.4 R56, [R192+0x4000] ;  /* 0x00400000c038783b */ /* 0x000fea0000000200 */
[----:B------:R-:W-:Y:S06]  /*2b30*/  HMMA.16816.F32.BF16 R52, R72, R70, R52 ;  /* 0x000000464834723c */ /* 0x000fec0000041834 */
[C---:B--2---:R-:W-:Y:S06]  /*2b40*/  HMMA.16816.F32.BF16 R16, R24.reuse, R20, R16 ;  /* 0x000000141810723c */ /* 0x044fec0000041810 */
[----:B------:R-:W-:Y:S01]  /*2b50*/  HMMA.16816.F32.BF16 R28, R24, R22, R28 ;  /* 0x00000016181c723c */ /* 0x000fe2000004181c */
[----:B------:R-:W2:Y:S05]  /*2b60*/  LDSM.16.M88.4 R20, [R205+0x11000] ;  /* 0x01100000cd14783b */ /* 0x000eaa0000000200 */
[----:B------:R-:W-:Y:S01]  /*2b70*/  HMMA.16816.F32.BF16 R60, R48, R46, R60 ;  /* 0x0000002e303c723c */ /* 0x000fe2000004183c */
[----:B------:R-:W-:Y:S05]  /*2b80*/  LDSM.16.M88.4 R44, [R199+0x10800] ;  /* 0x01080000c72c783b */ /* 0x000fea0000000200 */
[----:B------:R-:W-:Y:S06]  /*2b90*/  HMMA.16816.F32.BF16 R40, R36, R32, R40 ;  /* 0x000000202428723c */ /* 0x000fec0000041828 */
[----:B-1----:R-:W-:Y:S06]  /*2ba0*/  HMMA.16816.F32.BF16 R96, R48, R84, R96 ;  /* 0x000000543060723c */ /* 0x002fec0000041860 */
[C---:B------:R-:W-:Y:S06]  /*2bb0*/  HMMA.16816.F32.BF16 R80, R72.reuse, R64, R80 ;  /* 0x000000404850723c */ /* 0x040fec0000041850 */
[----:B------:R-:W-:Y:S01]  /*2bc0*/  HMMA.16816.F32.BF16 R76, R72, R66, R76 ;  /* 0x00000042484c723c */ /* 0x000fe2000004184c */
[----:B------:R-:W1:Y:S05]  /*2bd0*/  LDSM.16.M88.4 R64, [R192+0x3800] ;  /* 0x00380000c040783b */ /* 0x000e6a0000000200 */
[----:B------:R-:W-:Y:S06]  /*2be0*/  HMMA.16816.F32.BF16 R52, R48, R86, R52 ;  /* 0x000000563034723c */ /* 0x000fec0000041834 */
[C---:B------:R-:W-:Y:S06]  /*2bf0*/  HMMA.16816.F32.BF16 R16, R12.reuse, R8, R16 ;  /* 0x000000080c10723c */ /* 0x040fec0000041810 */
[----:B------:R-:W-:Y:S01]  /*2c00*/  HMMA.16816.F32.BF16 R28, R12, R10, R28 ;  /* 0x0000000a0c1c723c */ /* 0x000fe2000004181c */
[----:B------:R-:W4:Y:S05]  /*2c10*/  LDSM.16.M88.4 R8, [R203+0x5000] ;  /* 0x00500000cb08783b */ /* 0x000f2a0000000200 */
[----:B------:R-:W-:Y:S01]  /*2c20*/  HMMA.16816.F32.BF16 R60, R36, R34, R60 ;  /* 0x00000022243c723c */ /* 0x000fe2000004183c */
[----:B------:R-:W-:Y:S05]  /*2c30*/  LDSM.16.M88.4 R32, [R192+0x4800] ;  /* 0x00480000c020783b */ /* 0x000fea0000000200 */
[----:B---3--:R-:W-:Y:S06]  /*2c40*/  HMMA.16816.F32.BF16 R40, R24, R88, R40 ;  /* 0x000000581828723c */ /* 0x008fec0000041828 */
[C---:B--2---:R-:W-:Y:S06]  /*2c50*/  HMMA.16816.F32.BF16 R96, R36.reuse, R20, R96 ;  /* 0x000000142460723c */ /* 0x044fec0000041860 */
[----:B------:R-:W-:Y:S01]  /*2c60*/  HMMA.16816.F32.BF16 R52, R36, R22, R52 ;  /* 0x000000162434723c */ /* 0x000fe20000041834 */
[----:B------:R-:W2:Y:S05]  /*2c70*/  LDSM.16.M88.4 R20, [R205+0x11800] ;  /* 0x01180000cd14783b */ /* 0x000eaa0000000200 */
[C---:B------:R-:W-:Y:S06]  /*2c80*/  HMMA.16816.F32.BF16 R16, R92.reuse, R56, R16 ;  /* 0x000000385c10723c */ /* 0x040fec0000041810 */
[----:B------:R-:W-:Y:S01]  /*2c90*/  HMMA.16816.F32.BF16 R28, R92, R58, R28 ;  /* 0x0000003a5c1c723c */ /* 0x000fe2000004181c */
[----:B------:R-:W3:Y:S05]  /*2ca0*/  LDSM.16.M88.4 R56, [R199+0x11000] ;  /* 0x01100000c738783b */ /* 0x000eea0000000200 */
[C---:B-1----:R-:W-:Y:S06]  /*2cb0*/  HMMA.16816.F32.BF16 R80, R48.reuse, R64, R80 ;  /* 0x000000403050723c */ /* 0x042fec0000041850 */
[----:B------:R-:W-:Y:S06]  /*2cc0*/  HMMA.16816.F32.BF16 R76, R48, R66, R76 ;  /* 0x00000042304c723c */ /* 0x000fec000004184c */
[----:B------:R-:W-:Y:S01]  /*2cd0*/  HMMA.16816.F32.BF16 R60, R24, R90, R60 ;  /* 0x0000005a183c723c */ /* 0x000fe2000004183c */
[----:B------:R-:W-:Y:S01]  /*2ce0*/  FMUL.FTZ R17, R17, UR5 ;  /* 0x0000000511117c20 */ /* 0x000fe20008410000 */
[----:B------:R-:W-:-:S04]  /*2cf0*/  FMUL.FTZ R2, R16, UR5 ;  /* 0x0000000510027c20 */ /* 0x000fc80008410000 */
[----:B------:R-:W-:Y:S01]  /*2d00*/  HMMA.16816.F32.BF16 R40, R12, R44, R40 ;  /* 0x0000002c0c28723c */ /* 0x000fe20000041828 */
[----:B------:R-:W-:Y:S01]  /*2d10*/  FMUL.FTZ R28, R28, UR5 ;  /* 0x000000051c1c7c20 */ /* 0x000fe20008410000 */
[----:B------:R-:W-:Y:S01]  /*2d20*/  FMUL.FTZ R29, R29, UR5 ;  /* 0x000000051d1d7c20 */ /* 0x000fe20008410000 */
[----:B------:R-:W-:Y:S01]  /*2d30*/  FMUL.FTZ R30, R30, UR5 ;  /* 0x000000051e1e7c20 */ /* 0x000fe20008410000 */
[----:B------:R1:W-:Y:S02]  /*2d40*/  MUFU.TANH R44, R17 ;  /* 0x00000011002c7308 */ /* 0x0003e40000002400 */
[----:B----4-:R-:W-:Y:S01]  /*2d50*/  HMMA.16816.F32.BF16 R96, R24, R8, R96 ;  /* 0x000000081860723c */ /* 0x010fe20000041860 */
[----:B------:R-:W-:-:S05]  /*2d60*/  FMUL.FTZ R45, R18, UR5 ;  /* 0x00000005122d7c20 */ /* 0x000fca0008410000 */
[----:B------:R-:W-:Y:S01]  /*2d70*/  HMMA.16816.F32.BF16 R52, R24, R10, R52 ;  /* 0x0000000a1834723c */ /* 0x000fe20000041834 */
[----:B------:R-:W4:Y:S01]  /*2d80*/  LDSM.16.M88.4 R8, [R203+0x5800] ;  /* 0x00580000cb08783b */ /* 0x000f220000000200 */
[----:B------:R-:W5:Y:S04]  /*2d90*/  MUFU.TANH R2, R2 ;  /* 0x0000000200027308 */ /* 0x000f680000002400 */
[C---:B--2---:R-:W-:Y:S04]  /*2da0*/  HMMA.16816.F32.BF16 R80, R36.reuse, R20, R80 ;  /* 0x000000142450723c */ /* 0x044fe80000041850 */
[----:B------:R-:W-:Y:S02]  /*2db0*/  MUFU.TANH R45, R45 ;  /* 0x0000002d002d7308 */ /* 0x000fe40000002400 */
[----:B------:R-:W-:Y:S01]  /*2dc0*/  HMMA.16816.F32.BF16 R76, R36, R22, R76 ;  /* 0x00000016244c723c */ /* 0x000fe2000004184c */
[----:B------:R-:W-:Y:S05]  /*2dd0*/  LDSM.16.M88.4 R20, [R192+0x5800] ;  /* 0x00580000c014783b */ /* 0x000fea0000000200 */
[----:B------:R-:W-:Y:S01]  /*2de0*/  HMMA.16816.F32.BF16 R60, R12, R46, R60 ;  /* 0x0000002e0c3c723c */ /* 0x000fe2000004183c */
[----:B------:R-:W-:Y:S05]  /*2df0*/  MUFU.TANH R47, R30 ;  /* 0x0000001e002f7308 */ /* 0x000fea0000002400 */
[----:B------:R-:W-:Y:S01]  /*2e00*/  HMMA.16816.F32.BF16 R40, R92, R32, R40 ;  /* 0x000000205c28723c */ /* 0x000fe20000041828 */
[----:B------:R-:W-:-:S02]  /*2e10*/  FMUL.FTZ R46, R19, UR5 ;  /* 0x00000005132e7c20 */ /* 0x000fc40008410000 */
[----:B------:R-:W-:Y:S01]  /*2e20*/  MUFU.TANH R32, R28 ;  /* 0x0000001c00207308 */ /* 0x000fe20000002400 */
[----:B-1----:R-:W1:Y:S02]  /*2e30*/  LDSM.16.M88.4 R16, [R192+0x5000] ;  /* 0x00500000c010783b */ /* 0x002e640000000200 */
[C---:B---3--:R-:W-:Y:S05]  /*2e40*/  HMMA.16816.F32.BF16 R96, R12.reuse, R56, R96 ;  /* 0x000000380c60723c */ /* 0x048fea0000041860 */
[----:B------:R2:W-:Y:S01]  /*2e50*/  MUFU.TANH R33, R29 ;  /* 0x0000001d00217308 */ /* 0x0005e20000002400 */
[----:B------:R-:W-:Y:S01]  /*2e60*/  HMMA.16816.F32.BF16 R52, R12, R58, R52 ;  /* 0x0000003a0c34723c */ /* 0x000fe20000041834 */
[----:B------:R-:W-:-:S05]  /*2e70*/  FMUL.FTZ R56, R31, UR5 ;  /* 0x000000051f387c20 */ /* 0x000fca0008410000 */
[C---:B----4-:R-:W-:Y:S01]  /*2e80*/  HMMA.16816.F32.BF16 R80, R24.reuse, R8, R80 ;  /* 0x000000081850723c */ /* 0x050fe20000041850 */
[----:B------:R-:W3:Y:S05]  /*2e90*/  MUFU.TANH R46, R46 ;  /* 0x0000002e002e7308 */ /* 0x000eea0000002400 */
[----:B------:R-:W-:Y:S03]  /*2ea0*/  HMMA.16816.F32.BF16 R76, R24, R10, R76 ;  /* 0x0000000a184c723c */ /* 0x000fe6000004184c */
[----:B------:R-:W4:Y:S01]  /*2eb0*/  MUFU.TANH R56, R56 ;  /* 0x0000003800387308 */ /* 0x000f220000002400 */
[----:B--2---:R-:W2:Y:S01]  /*2ec0*/  LDSM.16.M88.4 R28, [R199+0x11800] ;  /* 0x01180000c71c783b */ /* 0x004ea20000000200 */
[----:B------:R-:W-:-:S04]  /*2ed0*/  DEPBAR.LE SB0, 0x0 ;  /* 0x000080000000791a */ /* 0x000fc80000000000 */
[----:B------:R-:W-:Y:S01]  /*2ee0*/  HMMA.16816.F32.BF16 R60, R92, R34, R60 ;  /* 0x000000225c3c723c */ /* 0x000fe2000004183c */
[----:B------:R-:W-:-:S06]  /*2ef0*/  LOP3.LUT R11, R6, 0x6, RZ, 0xc0, !PT ;  /* 0x00000006060b7812 */ /* 0x000fcc00078ec0ff */
[----:B------:R-:W-:Y:S01]  /*2f00*/  FMUL.FTZ R34, R40, UR5 ;  /* 0x0000000528227c20 */ /* 0x000fe20008410000 */
[----:B------:R-:W-:Y:S01]  /*2f10*/  FMUL.FTZ R40, R42, UR5 ;  /* 0x000000052a287c20 */ /* 0x000fe20008410000 */
[----:B------:R-:W-:Y:S01]  /*2f20*/  FMUL.FTZ R35, R41, UR5 ;  /* 0x0000000529237c20 */ /* 0x000fe20008410000 */
[----:B------:R-:W-:Y:S01]  /*2f30*/  FMUL.FTZ R41, R43, UR5 ;  /* 0x000000052b297c20 */ /* 0x000fe20008410000 */
[C---:B-1----:R-:W-:Y:S02]  /*2f40*/  HMMA.16816.F32.BF16 R96, R92.reuse, R16, R96 ;  /* 0x000000105c60723c */ /* 0x042fe40000041860 */
[----:B------:R-:W-:Y:S04]  /*2f50*/  MUFU.TANH R34, R34 ;  /* 0x0000002200227308 */ /* 0x000fe80000002400 */
[----:B------:R-:W-:Y:S04]  /*2f60*/  HMMA.16816.F32.BF16 R52, R92, R18, R52 ;  /* 0x000000125c34723c */ /* 0x000fe80000041834 */
[----:B------:R-:W1:Y:S03]  /*2f70*/  MUFU.TANH R40, R40 ;  /* 0x0000002800287308 */ /* 0x000e660000002400 */
[----:B------:R-:W-:Y:S01]  /*2f80*/  LEA R18, R4, R11, 0x6 ;  /* 0x0000000b04127211 */ /* 0x000fe200078e30ff */
[----:B------:R-:W-:Y:S01]  /*2f90*/  FMUL.FTZ R16, R60, UR5 ;  /* 0x000000053c107c20 */ /* 0x000fe20008410000 */
[----:B------:R-:W-:Y:S01]  /*2fa0*/  FMUL.FTZ R36, R62, UR5 ;  /* 0x000000053e247c20 */ /* 0x000fe20008410000 */
[----:B------:R-:W-:Y:S01]  /*2fb0*/  FMUL.FTZ R9, R61, UR5 ;  /* 0x000000053d097c20 */ /* 0x000fe20008410000 */
[CC--:B------:R-:W-:Y:S01]  /*2fc0*/  ISETP.GE.AND P1, PT, R18.reuse, R103.reuse, PT ;  /* 0x000000671200720c */ /* 0x0c0fe20003f26270 */
[C---:B------:R-:W-:Y:S01]  /*2fd0*/  VIADD R6, R18.reuse, 0x1 ;  /* 0x0000000112067836 */ /* 0x040fe20000000000 */
[----:B------:R-:W-:Y:S01]  /*2fe0*/  MUFU.TANH R35, R35 ;  /* 0x0000002300237308 */ /* 0x000fe20000002400 */
[----:B------:R-:W-:Y:S01]  /*2ff0*/  VIADD R4, R18, 0x8 ;  /* 0x0000000812047836 */ /* 0x000fe20000000000 */
[----:B-----5:R-:W-:Y:S01]  /*3000*/  FSEL R27, R2, -INF , !P1 ;  /* 0xff800000021b7808 */ /* 0x020fe20004800000 */
[----:B------:R-:W-:Y:S01]  /*3010*/  FMUL.FTZ R17, R63, UR5 ;  /* 0x000000053f117c20 */ /* 0x000fe20008410000 */
[-C--:B------:R-:W-:Y:S01]  /*3020*/  ISETP.GE.AND P5, PT, R6, R103.reuse, PT ;  /* 0x000000670600720c */ /* 0x080fe20003fa6270 */
[C---:B--2---:R-:W-:Y:S01]  /*3030*/  HMMA.16816.F32.BF16 R80, R12.reuse, R28, R80 ;  /* 0x0000001c0c50723c */ /* 0x044fe20000041850 */
[----:B------:R-:W-:Y:S01]  /*3040*/  IADD3 R2, R18, 0x20, RZ ;  /* 0x0000002012027810 */ /* 0x000fe20007ffe0ff */
[----:B------:R-:W-:Y:S01]  /*3050*/  FMUL.FTZ R96, R96, UR5 ;  /* 0x0000000560607c20 */ /* 0x000fe20008410000 */
[----:B------:R-:W-:Y:S01]  /*3060*/  FMUL.FTZ R98, R98, UR5 ;  /* 0x0000000562627c20 */ /* 0x000fe20008410000 */
[----:B---3--:R-:W-:Y:S01]  /*3070*/  FSEL R46, R46, -INF , !P5 ;  /* 0xff8000002e2e7808 */ /* 0x008fe20006800000 */
[----:B------:R-:W-:Y:S01]  /*3080*/  VIADD R6, R18, 0x9 ;  /* 0x0000000912067836 */ /* 0x000fe20000000000 */
[----:B------:R-:W-:Y:S01]  /*3090*/  HMMA.16816.F32.BF16 R76, R12, R30, R76 ;  /* 0x0000001e0c4c723c */ /* 0x000fe2000004184c */
[----:B------:R-:W-:Y:S01]  /*30a0*/  FSEL R29, R44, -INF , !P5 ;  /* 0xff8000002c1d7808 */ /* 0x000fe20006800000 */
[----:B------:R-:W-:Y:S01]  /*30b0*/  MUFU.TANH R169, R96 ;  /* 0x0000006000a97308 */ /* 0x000fe20000002400 */
[-C--:B------:R-:W-:Y:S01]  /*30c0*/  ISETP.GE.AND P5, PT, R2, R103.reuse, PT ;  /* 0x000000670200720c */ /* 0x080fe20003fa6270 */
[----:B------:R-:W-:Y:S01]  /*30d0*/  VIADD R2, R18, 0x21 ;  /* 0x0000002112027836 */ /* 0x000fe20000000000 */
[-C--:B------:R-:W-:Y:S01]  /*30e0*/  ISETP.GE.AND P0, PT, R4, R103.reuse, PT ;  /* 0x000000670400720c */ /* 0x080fe20003f06270 */
[----:B------:R-:W-:Y:S01]  /*30f0*/  FMUL.FTZ R97, R97, UR5 ;  /* 0x0000000561617c20 */ /* 0x000fe20008410000 */
[-C--:B------:R-:W-:Y:S01]  /*3100*/  ISETP.GE.AND P6, PT, R6, R103.reuse, PT ;  /* 0x000000670600720c */ /* 0x080fe20003fc6270 */
[----:B------:R-:W-:Y:S01]  /*3110*/  FMUL.FTZ R99, R99, UR5 ;  /* 0x0000000563637c20 */ /* 0x000fe20008410000 */
[----:B------:R-:W-:Y:S01]  /*3120*/  FSEL R10, R47, -INF , !P0 ;  /* 0xff8000002f0a7808 */ /* 0x000fe20004000000 */
[----:B------:R-:W2:Y:S01]  /*3130*/  MUFU.TANH R160, R98 ;  /* 0x0000006200a07308 */ /* 0x000ea20000002400 */
[----:B------:R-:W-:Y:S01]  /*3140*/  FSEL R31, R32, -INF , !P0 ;  /* 0xff800000201f7808 */ /* 0x000fe20004000000 */
[----:B------:R-:W-:Y:S01]  /*3150*/  VIADD R6, R18, 0x11 ;  /* 0x0000001112067836 */ /* 0x000fe20000000000 */
[-C--:B------:R-:W-:Y:S01]  /*3160*/  ISETP.GE.AND P0, PT, R2, R103.reuse, PT ;  /* 0x000000670200720c */ /* 0x080fe20003f06270 */
[C---:B------:R-:W-:Y:S01]  /*3170*/  VIADD R2, R18.reuse, 0x28 ;  /* 0x0000002812027836 */ /* 0x040fe20000000000 */
[----:B------:R-:W-:Y:S01]  /*3180*/  IADD3 R4, R18, 0x10, RZ ;  /* 0x0000001012047810 */ /* 0x000fe20007ffe0ff */
[----:B------:R-:W-:Y:S01]  /*3190*/  FMUL.FTZ R52, R52, UR5 ;  /* 0x0000000534347c20 */ /* 0x000fe20008410000 */
[----:B----4-:R-:W-:Y:S01]  /*31a0*/  FSEL R56, R56, -INF , !P6 ;  /* 0xff80000038387808 */ /* 0x010fe20007000000 */
[C---:B------:R-:W-:Y:S01]  /*31b0*/  HMMA.16816.F32.BF16 R80, R92.reuse, R20, R80 ;  /* 0x000000145c50723c */ /* 0x040fe20000041850 */
[----:B------:R-:W3:Y:S01]  /*31c0*/  MUFU.TANH R41, R41 ;  /* 0x0000002900297308 */ /* 0x000ee20000002400 */
[----:B------:R-:W-:Y:S01]  /*31d0*/  FSEL R33, R33, -INF , !P6 ;  /* 0xff80000021217808 */ /* 0x000fe20007000000 */
[----:B------:R-:W-:Y:S01]  /*31e0*/  FMUL.FTZ R53, R53, UR5 ;  /* 0x0000000535357c20 */ /* 0x000fe20008410000 */
[-C--:B------:R-:W-:Y:S01]  /*31f0*/  ISETP.GE.AND P6, PT, R2, R103.reuse, PT ;  /* 0x000000670200720c */ /* 0x080fe20003fc6270 */
[----:B------:R-:W-:Y:S01]  /*3200*/  VIADD R2, R18, 0x29 ;  /* 0x0000002912027836 */ /* 0x000fe20000000000 */
[----:B------:R-:W-:Y:S01]  /*3210*/  HMMA.16816.F32.BF16 R76, R92, R22, R76 ;  /* 0x000000165c4c723c */ /* 0x000fe2000004184c */
[----:B------:R-:W-:Y:S01]  /*3220*/  ISETP.GE.AND P4, PT, R4, R103, PT ;  /* 0x000000670400720c */ /* 0x000fe20003f86270 */
[----:B------:R-:W-:Y:S01]  /*3230*/  FMUL.FTZ R54, R54, UR5 ;  /* 0x0000000536367c20 */ /* 0x000fe20008410000 */
[----:B------:R-:W-:Y:S01]  /*3240*/  MUFU.TANH R16, R16 ;  /* 0x0000001000107308 */ /* 0x000fe20000002400 */
[----:B------:R-:W-:Y:S01]  /*3250*/  FMUL.FTZ R55, R55, UR5 ;  /* 0x0000000537377c20 */ /* 0x000fe20008410000 */
[----:B------:R-:W-:Y:S01]  /*3260*/  VIADD R4, R18, 0x18 ;  /* 0x0000001812047836 */ /* 0x000fe20000000000 */
[----:B-1----:R-:W-:Y:S01]  /*3270*/  FSEL R8, R40, -INF , !P4 ;  /* 0xff80000028087808 */ /* 0x002fe20006000000 */
[----:B------:R-:W-:Y:S01]  /*3280*/  VIADD R14, R18, 0x38 ;  /* 0x00000038120e7836 */ /* 0x000fe20000000000 */
[----:B------:R-:W-:-:S02]  /*3290*/  FSEL R15, R34, -INF , !P4 ;  /* 0xff800000220f7808 */ /* 0x000fc40006000000 */
[-C--:B------:R-:W-:Y:S01]  /*32a0*/  ISETP.GE.AND P3, PT, R6, R103.reuse, PT ;  /* 0x000000670600720c */ /* 0x080fe20003f66270 */
[----:B------:R-:W1:Y:S01]  /*32b0*/  MUFU.TANH R36, R36 ;  /* 0x0000002400247308 */ /* 0x000e620000002400 */
[-C--:B------:R-:W-:Y:S02]  /*32c0*/  ISETP.GE.AND P4, PT, R2, R103.reuse, PT ;  /* 0x000000670200720c */ /* 0x080fe40003f86270 */
[----:B------:R-:W-:Y:S02]  /*32d0*/  IADD3 R2, R18, 0x30, RZ ;  /* 0x0000003012027810 */ /* 0x000fe40007ffe0ff */
[----:B--2---:R-:W-:Y:S02]  /*32e0*/  FSEL R160, R160, -INF , !P5 ;  /* 0xff800000a0a07808 */ /* 0x004fe40006800000 */
[----:B------:R-:W-:Y:S01]  /*32f0*/  FMUL.FTZ R80, R80, UR5 ;  /* 0x0000000550507c20 */ /* 0x000fe20008410000 */
[----:B------:R-:W-:Y:S01]  /*3300*/  MUFU.TANH R9, R9 ;  /* 0x0000000900097308 */ /* 0x000fe20000002400 */
[----:B------:R-:W-:Y:S01]  /*3310*/  FMUL.FTZ R81, R81, UR5 ;  /* 0x0000000551517c20 */ /* 0x000fe20008410000 */
[----:B------:R-:W-:Y:S01]  /*3320*/  FMUL.FTZ R82, R82, UR5 ;  /* 0x0000000552527c20 */ /* 0x000fe20008410000 */
[----:B------:R-:W-:Y:S01]  /*3330*/  FMUL.FTZ R83, R83, UR5 ;  /* 0x0000000553537c20 */ /* 0x000fe20008410000 */
[----:B------:R-:W-:Y:S01]  /*3340*/  FSEL R169, R169, -INF , !P5 ;  /* 0xff800000a9a97808 */ /* 0x000fe20006800000 */
[----:B------:R-:W-:Y:S01]  /*3350*/  FMUL.FTZ R76, R76, UR5 ;  /* 0x000000054c4c7c20 */ /* 0x000fe20008410000 */
[----:B------:R-:W-:Y:S01]  /*3360*/  FMUL.FTZ R78, R78, UR5 ;  /* 0x000000054e4e7c20 */ /* 0x000fe20008410000 */
[----:B------:R-:W-:Y:S01]  /*3370*/  FMUL.FTZ R77, R77, UR5 ;  /* 0x000000054d4d7c20 */ /* 0x000fe20008410000 */
[----:B------:R-:W2:Y:S01]  /*3380*/  MUFU.TANH R17, R17 ;  /* 0x0000001100117308 */ /* 0x000ea20000002400 */
[----:B------:R-:W-:Y:S01]  /*3390*/  FMUL.FTZ R79, R79, UR5 ;  /* 0x000000054f4f7c20 */ /* 0x000fe20008410000 */
[----:B------:R-:W-:Y:S01]  /*33a0*/  ISETP.GE.AND P2, PT, R4, R103, PT ;  /* 0x000000670400720c */ /* 0x000fe20003f46270 */
[----:B------:R-:W-:Y:S01]  /*33b0*/  VIADD R4, R18, 0x19 ;  /* 0x0000001912047836 */ /* 0x000fe20000000000 */
[----:B------:R-:W-:-:S02]  /*33c0*/  ISETP.GE.AND P5, PT, R103, 0x41, PT ;  /* 0x000000416700780c */ /* 0x000fc40003fa6270 */
[----:B---3--:R-:W-:Y:S02]  /*33d0*/  FSEL R6, R41, -INF , !P3 ;  /* 0xff80000029067808 */ /* 0x008fe40005800000 */
[----:B------:R-:W3:Y:S01]  /*33e0*/  MUFU.TANH R161, R97 ;  /* 0x0000006100a17308 */ /* 0x000ee20000002400 */
[----:B------:R-:W-:Y:S02]  /*33f0*/  FSEL R13, R35, -INF , !P3 ;  /* 0xff800000230d7808 */ /* 0x000fe40005800000 */
[-C--:B------:R-:W-:Y:S01]  /*3400*/  ISETP.GE.AND P3, PT, R2, R103.reuse, PT ;  /* 0x000000670200720c */ /* 0x080fe20003f66270 */
[C---:B------:R-:W-:Y:S01]  /*3410*/  VIADD R2, R18.reuse, 0x31 ;  /* 0x0000003112027836 */ /* 0x040fe20000000000 */
[----:B------:R-:W-:Y:S01]  /*3420*/  FSEL R12, R45, -INF , !P1 ;  /* 0xff8000002d0c7808 */ /* 0x000fe20004800000 */
[----:B------:R-:W-:Y:S01]  /*3430*/  VIADD R18, R18, 0x39 ;  /* 0x0000003912127836 */ /* 0x000fe20000000000 */
[----:B------:R-:W-:Y:S01]  /*3440*/  ISETP.GE.AND P1, PT, R4, R103, PT ;  /* 0x000000670400720c */ /* 0x000fe20003f26270 */
[----:B------:R-:W4:Y:S01]  /*3450*/  MUFU.TANH R176, R99 ;  /* 0x0000006300b07308 */ /* 0x000f220000002400 */
[----:B-1----:R-:W-:-:S02]  /*3460*/  FSEL R4, R36, -INF , !P2 ;  /* 0xff80000024047808 */ /* 0x002fc40005000000 */
[----:B------:R-:W-:Y:S02]  /*3470*/  FSEL R11, R16, -INF , !P2 ;  /* 0xff800000100b7808 */ /* 0x000fe40005000000 */
[-C--:B------:R-:W-:Y:S02]  /*3480*/  ISETP.GE.AND P2, PT, R2, R103.reuse, PT ;  /* 0x000000670200720c */ /* 0x080fe40003f46270 */
[----:B--2---:R-:W-:Y:S01]  /*3490*/  FSEL R2, R17, -INF , !P1 ;  /* 0xff80000011027808 */ /* 0x004fe20004800000 */
[----:B------:R-:W1:Y:S01]  /*34a0*/  MUFU.TANH R165, R52 ;  /* 0x0000003400a57308 */ /* 0x000e620000002400 */
[----:B------:R-:W-:Y:S02]  /*34b0*/  FSEL R9, R9, -INF , !P1 ;  /* 0xff80000009097808 */ /* 0x000fe40004800000 */
[----:B---3--:R-:W-:Y:S02]  /*34c0*/  FSEL R161, R161, -INF , !P0 ;  /* 0xff800000a1a17808 */ /* 0x008fe40004000000 */
[----:B------:R-:W-:-:S03]  /*34d0*/  ISETP.GE.AND P1, PT, R14, R103, PT ;  /* 0x000000670e00720c */ /* 0x000fc60003f26270 */
[----:B------:R-:W2:Y:S01]  /*34e0*/  MUFU.TANH R163, R53 ;  /* 0x0000003500a37308 */ /* 0x000ea20000002400 */
[----:B----4-:R-:W-:Y:S02]  /*34f0*/  FSEL R176, R176, -INF , !P0 ;  /* 0xff800000b0b07808 */ /* 0x010fe40004000000 */
[----:B------:R-:W-:-:S05]  /*3500*/  ISETP.GE.AND P0, PT, R18, R103, PT ;  /* 0x000000671200720c */ /* 0x000fca0003f06270 */
[----:B------:R-:W3:Y:S01]  /*3510*/  MUFU.TANH R164, R54 ;  /* 0x0000003600a47308 */ /* 0x000ee20000002400 */
[----:B-1----:R-:W-:-:S07]  /*3520*/  FSEL R165, R165, -INF , !P6 ;  /* 0xff800000a5a57808 */ /* 0x002fce0007000000 */
[----:B------:R-:W1:Y:S01]  /*3530*/  MUFU.TANH R174, R55 ;  /* 0x0000003700ae7308 */ /* 0x000e620000002400 */
[----:B--2---:R-:W-:-:S07]  /*3540*/  FSEL R163, R163, -INF , !P4 ;  /* 0xff800000a3a37808 */ /* 0x004fce0006000000 */
[----:B------:R-:W2:Y:S01]  /*3550*/  MUFU.TANH R177, R80 ;  /* 0x0000005000b17308 */ /* 0x000ea20000002400 */
[----:B---3--:R-:W-:-:S07]  /*3560*/  FSEL R164, R164, -INF , !P6 ;  /* 0xff800000a4a47808 */ /* 0x008fce0007000000 */
        /* <DEDUP_REMOVED lines=13> */
[----:B-1----:R-:W-:Y:S02]  /*3640*/  FSEL R166, R166, -INF , !P1 ;  /* 0xff800000a6a67808 */ /* 0x002fe40004800000 */
[----:B--2---:R-:W-:Y:S02]  /*3650*/  FSEL R162, R162, -INF , !P0 ;  /* 0xff800000a2a27808 */ /* 0x004fe40004000000 */
[----:B---3--:R-:W-:Y:S01]  /*3660*/  FSEL R171, R171, -INF , !P0 ;  /* 0xff800000abab7808 */ /* 0x008fe20004000000 */
        /* <DEDUP_REMOVED lines=64> */
.L_x_146:
[----:B------:R-:W-:Y:S05]  /*3a70*/  BSYNC B0 ;  /* 0x0000000000007941 */ /* 0x000fea0003800000 */
.L_x_145:
[----:B------:R-:W0:Y:S02]  /*3a80*/  LDGDEPBAR ;  /* 0x00000000000079af */ /* 0x000e240000000000 */
.L_x_144:
        /* <DEDUP_REMOVED lines=46> */
[----:B------:R-:W-:Y:S04]  /*3d70*/  LDSM.16.MT88.4 R108, [R197+0x12000] ;  /* 0x01200000c56c783b */ /* 0x000fe80000004200 */
        /* <DEDUP_REMOVED lines=8> */
[----:B------:R-:W-:Y:S02]  /*3e00*/  LDSM.16.MT88.4 R16, [R196+0x14800] ;  /* 0x01480000c410783b */ /* 0x000fe40000004200 */
        /* <DEDUP_REMOVED lines=17> */
[--C-:B------:R-:W-:Y:S01]  /*3f20*/  FFMA.FTZ R0, R9, UR5, -R172.reuse ;  /* 0x0000000509007c23 */ /* 0x100fe200080108ac */
[--C-:B------:R-:W-:Y:S01]  /*3f30*/  FFMA.FTZ R149, R8, UR5, -R167.reuse ;  /* 0x0000000508957c23 */ /* 0x100fe200080108a7 */
[----:B------:R-:W-:Y:S01]  /*3f40*/  LDSM.16.MT88.4 R12, [R198+0x12800] ;  /* 0x01280000c60c783b */ /* 0x000fe20000004200 */
[--C-:B------:R-:W-:Y:S01]  /*3f50*/  FFMA.FTZ R144, R6, UR5, -R167.reuse ;  /* 0x0000000506907c23 */ /* 0x100fe200080108a7 */
[--C-:B------:R-:W-:Y:S01]  /*3f60*/  FFMA.FTZ R145, R4, UR5, -R167.reuse ;  /* 0x0000000504917c23 */ /* 0x100fe200080108a7 */
[----:B------:R-:W1:Y:S01]  /*3f70*/  MUFU.EX2 R152, R152 ;  /* 0x0000009800987308 */ /* 0x000e620000000800 */
[----:B------:R-:W-:Y:S01]  /*3f80*/  LDSM.16.MT88.4 R8, [R200+0x14800] ;  /* 0x01480000c808783b */ /* 0x000fe20000004200 */
[--C-:B------:R-:W-:Y:S01]  /*3f90*/  FFMA.FTZ R2, R2, UR5, -R167.reuse ;  /* 0x0000000502027c23 */ /* 0x100fe200080108a7 */
[--C-:B------:R-:W-:Y:S01]  /*3fa0*/  FFMA.FTZ R156, R169, UR5, -R172.reuse ;  /* 0x00000005a99c7c23 */ /* 0x100fe200080108ac */
[--C-:B------:R-:W-:Y:S01]  /*3fb0*/  FFMA.FTZ R158, R165, UR5, -R172.reuse ;  /* 0x00000005a59e7c23 */ /* 0x100fe200080108ac */
[----:B------:R-:W2:Y:S01]  /*3fc0*/  LDSM.16.MT88.4 R56, [R197+0x14000] ;  /* 0x01400000c538783b */ /* 0x000ea20000004200 */
[--C-:B------:R-:W-:Y:S01]  /*3fd0*/  FFMA.FTZ R161, R161, UR5, -R172.reuse ;  /* 0x00000005a1a17c23 */ /* 0x100fe200080108ac */
[--C-:B------:R-:W-:Y:S01]  /*3fe0*/  FFMA.FTZ R163, R163, UR5, -R172.reuse ;  /* 0x00000005a3a37c23 */ /* 0x100fe200080108ac */
[----:B------:R-:W-:Y:S01]  /*3ff0*/  MUFU.EX2 R153, R153 ;  /* 0x0000009900997308 */ /* 0x000fe20000000800 */
[----:B------:R-:W-:Y:S01]  /*4000*/  LDSM.16.MT88.4 R140, [R196+0x16000] ;  /* 0x01600000c48c783b */ /* 0x000fe20000004200 */
[--C-:B------:R-:W-:Y:S01]  /*4010*/  FFMA.FTZ R160, R160, UR5, -R167.reuse ;  /* 0x00000005a0a07c23 */ /* 0x100fe200080108a7 */
[--C-:B------:R-:W-:Y:S01]  /*4020*/  FFMA.FTZ R165, R176, UR5, -R167.reuse ;  /* 0x00000005b0a57c23 */ /* 0x100fe200080108a7 */
[--C-:B------:R-:W-:Y:S01]  /*4030*/  FFMA.FTZ R164, R164, UR5, -R167.reuse ;  /* 0x00000005a4a47c23 */ /* 0x100fe200080108a7 */
[----:B------:R-:W-:Y:S01]  /*4040*/  LDSM.16.MT88.4 R32, [R197+0x12800] ;  /* 0x01280000c520783b */ /* 0x000fe20000004200 */
[--C-:B------:R-:W-:Y:S01]  /*4050*/  FFMA.FTZ R169, R174, UR5, -R167.reuse ;  /* 0x00000005aea97c23 */ /* 0x100fe200080108a7 */
[--C-:B------:R-:W-:Y:S01]  /*4060*/  FFMA.FTZ R174, R177, UR5, -R172.reuse ;  /* 0x00000005b1ae7c23 */ /* 0x100fe200080108ac */
[----:B------:R-:W3:Y:S01]  /*4070*/  MUFU.EX2 R148, R148 ;  /* 0x0000009400947308 */ /* 0x000ee20000000800 */
[----:B-1----:R-:W-:Y:S01]  /*4080*/  F2FP.BF16.F32.PACK_AB R96, R152, R157 ;  /* 0x0000009d9860723e */ /* 0x002fe200000010ff */
        /* <DEDUP_REMOVED lines=12> */
[----:B------:R-:W1:Y:S01]  /*4150*/  MUFU.EX2 R159, R159 ;  /* 0x0000009f009f7308 */ /* 0x000e620000000800 */
[----:B---3--:R-:W-:Y:S01]  /*4160*/  F2FP.BF16.F32.PACK_AB R98, R148, R153 ;  /* 0x000000999462723e */ /* 0x008fe200000010ff */
[----:B------:R-:W-:-:S04]  /*4170*/  FADD.FTZ R153, R153, R152 ;  /* 0x0000009899997221 */ /* 0x000fc80000010000 */
[----:B------:R-:W-:Y:S02]  /*4180*/  FADD.FTZ R148, R148, R153 ;  /* 0x0000009994947221 */ /* 0x000fe40000010000 */
[----:B------:R-:W-:Y:S08]  /*4190*/  MUFU.EX2 R155, R155 ;  /* 0x0000009b009b7308 */ /* 0x000ff00000000800 */
[----:B------:R-:W3:Y:S01]  /*41a0*/  MUFU.EX2 R150, R150 ;  /* 0x0000009600967308 */ /* 0x000ee20000000800 */
[----:B-1----:R-:W-:Y:S01]  /*41b0*/  F2FP.BF16.F32.PACK_AB R97, R159, R154 ;  /* 0x0000009a9f61723e */ /* 0x002fe200000010ff */
[----:B------:R-:W-:-:S06]  /*41c0*/  FADD.FTZ R154, R154, R159 ;  /* 0x0000009f9a9a7221 */ /* 0x000fcc0000010000 */
[----:B------:R-:W-:Y:S08]  /*41d0*/  MUFU.EX2 R151, R151 ;  /* 0x0000009700977308 */ /* 0x000ff00000000800 */
[----:B------:R-:W1:Y:S01]  /*41e0*/  MUFU.EX2 R146, R146 ;  /* 0x0000009200927308 */ /* 0x000e620000000800 */
[----:B---3--:R-:W-:Y:S01]  /*41f0*/  F2FP.BF16.F32.PACK_AB R99, R150, R155 ;  /* 0x0000009b9663723e */ /* 0x008fe200000010ff */
[----:B------:R-:W-:-:S04]  /*4200*/  FADD.FTZ R155, R155, R154 ;  /* 0x0000009a9b9b7221 */ /* 0x000fc80000010000 */
[----:B------:R-:W-:Y:S02]  /*4210*/  FADD.FTZ R150, R150, R155 ;  /* 0x0000009b96967221 */ /* 0x000fe40000010000 */
[C---:B------:R-:W-:Y:S01]  /*4220*/  HMMA.16816.F32.BF16 R120, R96.reuse, R116, RZ ;  /* 0x000000746078723c */ /* 0x040fe200000418ff */
[----:B------:R-:W-:Y:S05]  /*4230*/  MUFU.EX2 R147, R147 ;  /* 0x0000009300937308 */ /* 0x000fea0000000800 */
[C---:B------:R-:W-:Y:S03]  /*4240*/  HMMA.16816.F32.BF16 R36, R96.reuse, R40, RZ ;  /* 0x000000286024723c */ /* 0x040fe600000418ff */
[----:B------:R-:W3:Y:S01]  /*4250*/  MUFU.EX2 R0, R0 ;  /* 0x0000000000007308 */ /* 0x000ee20000000800 */
[C---:B-1----:R-:W-:Y:S01]  /*4260*/  F2FP.BF16.F32.PACK_AB R4, R146.reuse, R151 ;  /* 0x000000979204723e */ /* 0x042fe200000010ff */
[----:B------:R-:W-:Y:S01]  /*4270*/  FADD.FTZ R151, R151, R148 ;  /* 0x0000009497977221 */ /* 0x000fe20000010000 */
[----:B------:R-:W-:Y:S03]  /*4280*/  HMMA.16816.F32.BF16 R116, R96, R118, RZ ;  /* 0x000000766074723c */ /* 0x000fe600000418ff */
[----:B------:R-:W-:-:S02]  /*4290*/  FADD.FTZ R146, R146, R151 ;  /* 0x0000009792927221 */ /* 0x000fc40000010000 */
[----:B------:R-:W-:Y:S01]  /*42a0*/  MUFU.EX2 R149, R149 ;  /* 0x0000009500957308 */ /* 0x000fe20000000800 */
[C---:B------:R-:W-:Y:S06]  /*42b0*/  HMMA.16816.F32.BF16 R40, R96.reuse, R42, RZ ;  /* 0x0000002a6028723c */ /* 0x040fec00000418ff */
[----:B--2---:R-:W-:Y:S01]  /*42c0*/  HMMA.16816.F32.BF16 R52, R96, R56, RZ ;  /* 0x000000386034723c */ /* 0x004fe200000418ff */
[----:B------:R-:W1:Y:S01]  /*42d0*/  MUFU.EX2 R144, R144 ;  /* 0x0000009000907308 */ /* 0x000e620000000800 */
[----:B---3--:R-:W-:Y:S01]  /*42e0*/  F2FP.BF16.F32.PACK_AB R6, R0, R147 ;  /* 0x000000930006723e */ /* 0x008fe200000010ff */
[----:B------:R-:W-:-:S03]  /*42f0*/  FADD.FTZ R147, R147, R146 ;  /* 0x0000009293937221 */ /* 0x000fc60000010000 */
[C---:B------:R-:W-:Y:S01]  /*4300*/  HMMA.16816.F32.BF16 R60, R96.reuse, R64, RZ ;  /* 0x00000040603c723c */ /* 0x040fe200000418ff */
[----:B------:R-:W-:Y:S02]  /*4310*/  FADD.FTZ R147, R0, R147 ;  /* 0x0000009300937221 */ /* 0x000fe40000010000 */
[----:B------:R-:W-:Y:S03]  /*4320*/  MUFU.EX2 R145, R145 ;  /* 0x0000009100917308 */ /* 0x000fe60000000800 */
[C---:B------:R-:W-:Y:S05]  /*4330*/  HMMA.16816.F32.BF16 R56, R96.reuse, R58, RZ ;  /* 0x0000003a6038723c */ /* 0x040fea00000418ff */
[----:B------:R-:W2:Y:S01]  /*4340*/  MUFU.EX2 R2, R2 ;  /* 0x0000000200027308 */ /* 0x000ea20000000800 */
[----:B-1----:R-:W-:Y:S01]  /*4350*/  F2FP.BF16.F32.PACK_AB R5, R144, R149 ;  /* 0x000000959005723e */ /* 0x002fe200000010ff */
[----:B------:R-:W-:Y:S01]  /*4360*/  HMMA.16816.F32.BF16 R64, R96, R66, RZ ;  /* 0x000000426040723c */ /* 0x000fe200000418ff */
[----:B------:R-:W-:-:S04]  /*4370*/  FADD.FTZ R149, R149, R150 ;  /* 0x0000009695957221 */ /* 0x000fc80000010000 */
[----:B------:R-:W-:Y:S01]  /*4380*/  FADD.FTZ R144, R144, R149 ;  /* 0x0000009590907221 */ /* 0x000fe20000010000 */
[C---:B------:R-:W-:Y:S01]  /*4390*/  HMMA.16816.F32.BF16 R68, R96.reuse, R72, RZ ;  /* 0x000000486044723c */ /* 0x040fe200000418ff */
[----:B------:R-:W-:Y:S05]  /*43a0*/  MUFU.EX2 R156, R156 ;  /* 0x0000009c009c7308 */ /* 0x000fea0000000800 */
[----:B------:R-:W-:Y:S01]  /*43b0*/  HMMA.16816.F32.BF16 R76, R96, R80, RZ ;  /* 0x00000050604c723c */ /* 0x000fe200000418ff */
[----:B--2---:R-:W-:Y:S02]  /*43c0*/  F2FP.BF16.F32.PACK_AB R7, R2, R145 ;  /* 0x000000910207723e */ /* 0x004fe400000010ff */
[----:B------:R-:W1:Y:S01]  /*43d0*/  MUFU.EX2 R161, R161 ;  /* 0x000000a100a17308 */ /* 0x000e620000000800 */
[----:B------:R-:W-:-:S02]  /*43e0*/  FADD.FTZ R145, R145, R144 ;  /* 0x0000009091917221 */ /* 0x000fc40000010000 */
[----:B------:R-:W-:Y:S02]  /*43f0*/  HMMA.16816.F32.BF16 R72, R96, R74, RZ ;  /* 0x0000004a6048723c */ /* 0x000fe400000418ff */
[----:B------:R-:W-:-:S04]  /*4400*/  FADD.FTZ R145, R2, R145 ;  /* 0x0000009102917221 */ /* 0x000fc80000010000 */
[C---:B------:R-:W-:Y:S01]  /*4410*/  HMMA.16816.F32.BF16 R120, R4.reuse, R12, R120 ;  /* 0x0000000c0478723c */ /* 0x040fe20000041878 */
[----:B------:R-:W-:Y:S05]  /*4420*/  MUFU.EX2 R158, R158 ;  /* 0x0000009e009e7308 */ /* 0x000fea0000000800 */
[C---:B------:R-:W-:Y:S01]  /*4430*/  HMMA.16816.F32.BF16 R116, R4.reuse, R14, R116 ;  /* 0x0000000e0474723c */ /* 0x040fe20000041874 */
[----:B------:R-:W2:Y:S02]  /*4440*/  LDSM.16.MT88.4 R12, [R200+0x16800] ;  /* 0x01680000c80c783b */ /* 0x000ea40000004200 */
[----:B------:R-:W-:Y:S03]  /*4450*/  MUFU.EX2 R163, R163 ;  /* 0x000000a300a37308 */ /* 0x000fe60000000800 */
[C---:B------:R-:W-:Y:S05]  /*4460*/  HMMA.16816.F32.BF16 R36, R4.reuse, R8, R36 ;  /* 0x000000080424723c */ /* 0x040fea0000041824 */
[----:B------:R-:W-:Y:S01]  /*4470*/  MUFU.EX2 R160, R160 ;  /* 0x000000a000a07308 */ /* 0x000fe20000000800 */
[----:B------:R-:W-:Y:S01]  /*4480*/  HMMA.16816.F32.BF16 R40, R4, R10, R40 ;  /* 0x0000000a0428723c */ /* 0x000fe20000041828 */
[----:B------:R-:W3:Y:S05]  /*4490*/  LDSM.16.MT88.4 R8, [R198+0x16800] ;  /* 0x01680000c608783b */ /* 0x000eea0000004200 */
[C---:B------:R-:W-:Y:S01]  /*44a0*/  HMMA.16816.F32.BF16 R80, R96.reuse, R82, RZ ;  /* 0x000000526050723c */ /* 0x040fe200000418ff */
[----:B------:R-:W4:Y:S05]  /*44b0*/  MUFU.EX2 R165, R165 ;  /* 0x000000a500a57308 */ /* 0x000f2a0000000800 */
[----:B------:R-:W-:Y:S03]  /*44c0*/  HMMA.16816.F32.BF16 R112, R96, R108, RZ ;  /* 0x0000006c6070723c */ /* 0x000fe600000418ff */
[----:B------:R-:W-:Y:S03]  /*44d0*/  MUFU.EX2 R164, R164 ;  /* 0x000000a400a47308 */ /* 0x000fe60000000800 */
[C---:B------:R-:W-:Y:S05]  /*44e0*/  HMMA.16816.F32.BF16 R52, R4.reuse, R20, R52 ;  /* 0x000000140434723c */ /* 0x040fea0000041834 */
[----:B------:R-:W5:Y:S01]  /*44f0*/  MUFU.EX2 R169, R169 ;  /* 0x000000a900a97308 */ /* 0x000f620000000800 */
[C---:B------:R-:W-:Y:S01]  /*4500*/  HMMA.16816.F32.BF16 R56, R4.reuse, R22, R56 ;  /* 0x000000160438723c */ /* 0x040fe20000041838 */
[----:B------:R-:W1:Y:S05]  /*4510*/  LDSM.16.MT88.4 R20, [R197+0x16800] ;  /* 0x01680000c514783b */ /* 0x000e6a0000004200 */
[C---:B------:R-:W-:Y:S01]  /*4520*/  HMMA.16816.F32.BF16 R60, R4.reuse, R16, R60 ;  /* 0x00000010043c723c */ /* 0x040fe2000004183c */
[----:B------:R-:W-:Y:S05]  /*4530*/  MUFU.EX2 R174, R174 ;  /* 0x000000ae00ae7308 */ /* 0x000fea0000000800 */
[----:B------:R-:W-:Y:S01]  /*4540*/  HMMA.16816.F32.BF16 R64, R4, R18, R64 ;  /* 0x000000120440723c */ /* 0x000fe20000041840 */
[----:B------:R-:W4:Y:S02]  /*4550*/  LDSM.16.MT88.4 R16, [R196+0x16800] ;  /* 0x01680000c410783b */ /* 0x000f240000004200 */
[----:B------:R-:W5:Y:S03]  /*4560*/  MUFU.EX2 R175, R175 ;  /* 0x000000af00af7308 */ /* 0x000f660000000800 */
[----:B------:R-:W-:Y:S05]  /*4570*/  HMMA.16816.F32.BF16 R108, R96, R110, RZ ;  /* 0x0000006e606c723c */ /* 0x000fea00000418ff */
[----:B------:R-:W-:Y:S01]  /*4580*/  MUFU.EX2 R173, R173 ;  /* 0x000000ad00ad7308 */ /* 0x000fe20000000800 */
[C---:B--2---:R-:W-:Y:S06]  /*4590*/  HMMA.16816.F32.BF16 R68, R4.reuse, R12, R68 ;  /* 0x0000000c0444723c */ /* 0x044fec0000041844 */
[C---:B------:R-:W-:Y:S01]  /*45a0*/  HMMA.16816.F32.BF16 R72, R4.reuse, R14, R72 ;  /* 0x0000000e0448723c */ /* 0x040fe20000041848 */
[----:B------:R-:W2:Y:S01]  /*45b0*/  LDSM.16.MT88.4 R12, [R197+0x13000] ;  /* 0x01300000c50c783b */ /* 0x000ea20000004200 */
[----:B------:R-:W-:Y:S04]  /*45c0*/  MUFU.EX2 R172, R172 ;  /* 0x000000ac00ac7308 */ /* 0x000fe80000000800 */
[C---:B---3--:R-:W-:Y:S04]  /*45d0*/  HMMA.16816.F32.BF16 R76, R4.reuse, R8, R76 ;  /* 0x00000008044c723c */ /* 0x048fe8000004184c */
[----:B------:R-:W-:Y:S02]  /*45e0*/  MUFU.EX2 R170, R170 ;  /* 0x000000aa00aa7308 */ /* 0x000fe40000000800 */
[----:B------:R-:W-:Y:S01]  /*45f0*/  HMMA.16816.F32.BF16 R80, R4, R10, R80 ;  /* 0x0000000a0450723c */ /* 0x000fe20000041850 */
[----:B------:R-:W3:Y:S05]  /*4600*/  LDSM.16.MT88.4 R8, [R197+0x15000] ;  /* 0x01500000c508783b */ /* 0x000eea0000004200 */
[C---:B------:R-:W-:Y:S01]  /*4610*/  HMMA.16816.F32.BF16 R128, R96.reuse, R124, RZ ;  /* 0x0000007c6080723c */ /* 0x040fe200000418ff */
[----:B------:R-:W3:Y:S05]  /*4620*/  MUFU.EX2 R171, R171 ;  /* 0x000000ab00ab7308 */ /* 0x000eea0000000800 */
[C---:B------:R-:W-:Y:S03]  /*4630*/  HMMA.16816.F32.BF16 R104, R96.reuse, R100, RZ ;  /* 0x000000646068723c */ /* 0x040fe600000418ff */
[----:B------:R-:W-:Y:S03]  /*4640*/  MUFU.EX2 R166, R166 ;  /* 0x000000a600a67308 */ /* 0x000fe60000000800 */
[C---:B------:R-:W-:Y:S05]  /*4650*/  HMMA.16816.F32.BF16 R44, R96.reuse, R48, RZ ;  /* 0x00000030602c723c */ /* 0x040fea00000418ff */
[----:B------:R-:W3:Y:S01]  /*4660*/  MUFU.EX2 R231, R231 ;  /* 0x000000e700e77308 */ /* 0x000ee20000000800 */
        /* <DEDUP_REMOVED lines=36> */
[----:B--2---:R-:W-:Y:S01]  /*48b0*/  HMMA.16816.F32.BF16 R112, R4, R12, R112 ;  /* 0x0000000c0470723c */ /* 0x004fe20000041870 */
[----:B------:R-:W-:Y:S01]  /*48c0*/  FADD.FTZ R163, R163, R158 ;  /* 0x0000009ea3a37221 */ /* 0x000fe20000010000 */
[----:B------:R-:W-:-:S04]  /*48d0*/  FADD.FTZ R169, R169, R164 ;  /* 0x000000a4a9a97221 */ /* 0x000fc80000010000 */
[C---:B------:R-:W-:Y:S01]  /*48e0*/  HMMA.16816.F32.BF16 R108, R4.reuse, R14, R108 ;  /* 0x0000000e046c723c */ /* 0x040fe2000004186c */
[----:B------:R-:W2:Y:S05]  /*48f0*/  LDSM.16.MT88.4 R12, [R198+0x17000] ;  /* 0x01700000c60c783b */ /* 0x000eaa0000004200 */
[C---:B---3--:R-:W-:Y:S06]  /*4900*/  HMMA.16816.F32.BF16 R52, R4.reuse, R8, R52 ;  /* 0x000000080434723c */ /* 0x048fec0000041834 */
[C---:B------:R-:W-:Y:S01]  /*4910*/  HMMA.16816.F32.BF16 R56, R4.reuse, R10, R56 ;  /* 0x0000000a0438723c */ /* 0x040fe20000041838 */
[----:B------:R-:W3:Y:S05]  /*4920*/  LDSM.16.MT88.4 R8, [R197+0x17000] ;  /* 0x01700000c508783b */ /* 0x000eea0000004200 */
[C---:B-1----:R-:W-:Y:S06]  /*4930*/  HMMA.16816.F32.BF16 R60, R4.reuse, R20, R60 ;  /* 0x00000014043c723c */ /* 0x042fec000004183c */
[C---:B------:R-:W-:Y:S01]  /*4940*/  HMMA.16816.F32.BF16 R64, R4.reuse, R22, R64 ;  /* 0x000000160440723c */ /* 0x040fe20000041840 */
[----:B------:R-:W1:Y:S05]  /*4950*/  LDSM.16.MT88.4 R20, [R196+0x17000] ;  /* 0x01700000c414783b */ /* 0x000e6a0000004200 */
[C---:B----4-:R-:W-:Y:S06]  /*4960*/  HMMA.16816.F32.BF16 R68, R4.reuse, R16, R68 ;  /* 0x000000100444723c */ /* 0x050fec0000041844 */
[C---:B------:R-:W-:Y:S01]  /*4970*/  HMMA.16816.F32.BF16 R72, R4.reuse, R18, R72 ;  /* 0x000000120448723c */ /* 0x040fe20000041848 */
[----:B------:R-:W4:Y:S05]  /*4980*/  LDSM.16.MT88.4 R16, [R200+0x13800] ;  /* 0x01380000c810783b */ /* 0x000f2a0000004200 */
[C---:B--2---:R-:W-:Y:S06]  /*4990*/  HMMA.16816.F32.BF16 R76, R4.reuse, R12, R76 ;  /* 0x0000000c044c723c */ /* 0x044fec000004184c */
[C---:B------:R-:W-:Y:S01]  /*49a0*/  HMMA.16816.F32.BF16 R80, R4.reuse, R14, R80 ;  /* 0x0000000e0450723c */ /* 0x040fe20000041850 */
[----:B------:R-:W2:Y:S05]  /*49b0*/  LDSM.16.MT88.4 R12, [R198+0x13800] ;  /* 0x01380000c60c783b */ /* 0x000eaa0000004200 */
[C---:B---3--:R-:W-:Y:S06]  /*49c0*/  HMMA.16816.F32.BF16 R84, R4.reuse, R8, R84 ;  /* 0x000000080454723c */ /* 0x048fec0000041854 */
[C---:B------:R-:W-:Y:S01]  /*49d0*/  HMMA.16816.F32.BF16 R88, R4.reuse, R10, R88 ;  /* 0x0000000a0458723c */ /* 0x040fe20000041858 */
[----:B------:R-:W3:Y:S05]  /*49e0*/  LDSM.16.MT88.4 R8, [R197+0x15800] ;  /* 0x01580000c508783b */ /* 0x000eea0000004200 */
        /* <DEDUP_REMOVED lines=15> */
[C---:B-1----:R-:W-:Y:S06]  /*4ae0*/  HMMA.16816.F32.BF16 R92, R4.reuse, R20, R92 ;  /* 0x00000014045c723c */ /* 0x042fec000004185c */
[----:B------:R-:W-:Y:S01]  /*4af0*/  HMMA.16816.F32.BF16 R96, R4, R22, R96 ;  /* 0x000000160460723c */ /* 0x000fe20000041860 */
[----:B------:R-:W1:Y:S06]  /*4b00*/  LDSM.16.MT88.4 R20, [R200+0x17800] ;  /* 0x01780000c814783b */ /* 0x000e6c0000004200 */
        /* <DEDUP_REMOVED lines=31> */
[C---:B-1----:R-:W-:Y:S06]  /*4d00*/  HMMA.16816.F32.BF16 R68, R4.reuse, R20, R68 ;  /* 0x000000140444723c */ /* 0x042fec0000041844 */
[C---:B------:R-:W-:Y:S06]  /*4d10*/  HMMA.16816.F32.BF16 R72, R4.reuse, R22, R72 ;  /* 0x000000160448723c */ /* 0x040fec0000041848 */
[C---:B----4-:R-:W-:Y:S06]  /*4d20*/  HMMA.16816.F32.BF16 R76, R4.reuse, R16, R76 ;  /* 0x00000010044c723c */ /* 0x050fec000004184c */
[C---:B------:R-:W-:Y:S06]  /*4d30*/  HMMA.16816.F32.BF16 R80, R4.reuse, R18, R80 ;  /* 0x000000120450723c */ /* 0x040fec0000041850 */
[C---:B--2---:R-:W-:Y:S06]  /*4d40*/  HMMA.16816.F32.BF16 R84, R4.reuse, R12, R84 ;  /* 0x0000000c0454723c */ /* 0x044fec0000041854 */
[C---:B------:R-:W-:Y:S06]  /*4d50*/  HMMA.16816.F32.BF16 R88, R4.reuse, R14, R88 ;  /* 0x0000000e0458723c */ /* 0x040fec0000041858 */
[C---:B---3--:R-:W-:Y:S06]  /*4d60*/  HMMA.16816.F32.BF16 R92, R4.reuse, R8, R92 ;  /* 0x00000008045c723c */ /* 0x048fec000004185c */
        /* <DEDUP_REMOVED lines=11> */
[----:B------:R-:W-:Y:S01]  /*4e20*/  ULDC UR4, c[0x0][0x2ec] ;  /* 0x0000bb0000047ab9 */ /* 0x000fe20000000800 */
[----:B------:R-:W-:-:S06]  /*4e30*/  ULDC.64 UR6, c[0x0][0x248] ;  /* 0x0000920000067ab9 */ /* 0x000fcc0000000a00 */
[----:B------:R-:W2:Y:S08]  /*4e40*/  @!P4 LDC.64 R210, c[0x0][0x220] ;  /* 0x00008800ffd2cb82 */ /* 0x000eb00000000a00 */
[----:B------:R-:W3:Y:S01]  /*4e50*/  @!P4 LDC.64 R208, c[0x0][0x220] ;  /* 0x00008800ffd0cb82 */ /* 0x000ee20000000a00 */
[----:B------:R-:W-:Y:S05]  /*4e60*/  BRA `(.L_x_148) ;  /* 0x0000000000f07947 */ /* 0x000fea0003800000 */
.L_x_150:
[----:B------:R2:W-:Y:S01]  /*4e70*/  @P4 STS.128 [R219+0xc000], RZ ;  /* 0x00c000ffdb004388 */ /* 0x0005e20000000c00 */
[----:B------:R-:W3:Y:S01]  /*4e80*/  @!P4 LDC.64 R14, c[0x0][0x218] ;  /* 0x00008600ff0ecb82 */ /* 0x000ee20000000a00 */
[----:B------:R-:W-:Y:S05]  /*4e90*/  VIADD R19, R223, 0xffffffff ;  /* 0xffffffffdf137836 */ /* 0x000fea0000000000 */
[----:B------:R-:W-:Y:S02]  /*4ea0*/  SHF.R.S32.HI R16, RZ, 0x1f, R19 ;  /* 0x0000001fff107819 */ /* 0x000fe40000011413 */
[----:B------:R-:W5:Y:S03]  /*4eb0*/  @!P3 LDC.64 R12, c[0x0][0x218] ;  /* 0x00008600ff0cbb82 */ /* 0x000f660000000a00 */
[----:B------:R-:W-:Y:S04]  /*4ec0*/  IMAD R16, R16, UR6, RZ ;  /* 0x0000000610107c24 */ /* 0x000fe8000f8e02ff */
[C---:B------:R-:W-:Y:S01]  /*4ed0*/  IMAD R16, R19.reuse, UR7, R16 ;  /* 0x0000000713107c24 */ /* 0x040fe2000f8e0210 */
[----:B------:R-:W1:Y:S01]  /*4ee0*/  @!P2 LDC.64 R10, c[0x0][0x218] ;  /* 0x00008600ff0aab82 */ /* 0x000e620000000a00 */
[----:B------:R-:W-:Y:S04]  /*4ef0*/  IMAD.WIDE.U32 R18, R19, UR6, RZ ;  /* 0x0000000613127c25 */ /* 0x000fe8000f8e00ff */
[----:B------:R-:W-:Y:S01]  /*4f00*/  IMAD.IADD R19, R19, 0x1, R16 ;  /* 0x0000000113137824 */ /* 0x000fe200078e0210 */
[C---:B------:R-:W-:Y:S02]  /*4f10*/  LEA R3, P0, R18.reuse, R226, 0x6 ;  /* 0x000000e212037211 */ /* 0x040fe400078030ff */
[----:B------:R-:W4:Y:S02]  /*4f20*/  @!P4 LDC.64 R8, c[0x0][0x218] ;  /* 0x00008600ff08cb82 */ /* 0x000f240000000a00 */
[----:B------:R-:W-:Y:S06]  /*4f30*/  LEA.HI.X R16, R18, R229, R19, 0x6, P0 ;  /* 0x000000e512107211 */ /* 0x000fec00000f3413 */
[----:B------:R-:W2:Y:S08]  /*4f40*/  @!P3 LDC.64 R6, c[0x0][0x218] ;  /* 0x00008600ff06bb82 */ /* 0x000eb00000000a00 */
[----:B------:R-:W2:Y:S01]  /*4f50*/  @!P2 LDC.64 R4, c[0x0][0x218] ;  /* 0x00008600ff04ab82 */ /* 0x000ea20000000a00 */
[C---:B---3--:R-:W-:Y:S02]  /*4f60*/  @!P4 LEA R20, P0, R3.reuse, R14, 0x1 ;  /* 0x0000000e0314c211 */ /* 0x048fe400078008ff */
[C---:B-----5:R-:W-:Y:S02]  /*4f70*/  @!P3 LEA R12, P6, R3.reuse, R12, 0x1 ;  /* 0x0000000c030cb211 */ /* 0x060fe400078c08ff */
[C-C-:B------:R-:W-:Y:S02]  /*4f80*/  @!P4 LEA.HI.X R21, R3.reuse, R15, R16.reuse, 0x1, P0 ;  /* 0x0000000f0315c211 */ /* 0x140fe400000f0c10 */
[C-C-:B------:R-:W-:Y:S02]  /*4f90*/  @!P3 LEA.HI.X R13, R3.reuse, R13, R16.reuse, 0x1, P6 ;  /* 0x0000000d030db211 */ /* 0x140fe400030f0c10 */
[C---:B-1----:R-:W-:Y:S01]  /*4fa0*/  @!P2 LEA R10, P1, R3.reuse, R10, 0x1 ;  /* 0x0000000a030aa211 */ /* 0x042fe200078208ff */
[----:B------:R-:W-:Y:S01]  /*4fb0*/  @!PT LDS RZ, [RZ] ;  /* 0x00000000fffff984 */ /* 0x000fe20000000800 */
[----:B------:R-:W-:Y:S01]  /*4fc0*/  @!PT LDS RZ, [RZ] ;  /* 0x00000000fffff984 */ /* 0x000fe20000000800 */
[----:B------:R-:W-:Y:S01]  /*4fd0*/  @!PT LDS RZ, [RZ] ;  /* 0x00000000fffff984 */ /* 0x000fe20000000800 */
[----:B------:R3:W-:Y:S01]  /*4fe0*/  @!P4 LDGSTS.E.BYPASS.LTC128B.128 [R219+0xc000], desc[UR8][R20.64] ;  /* 0x0c00000014dbcfae */ /* 0x0007e2000b901d48 */
[----:B------:R-:W-:Y:S02]  /*4ff0*/  IADD3 R14, P0, R216, R3, RZ ;  /* 0x00000003d80e7210 */ /* 0x000fe40007f1e0ff */
[--C-:B------:R-:W-:Y:S01]  /*5000*/  @!P2 LEA.HI.X R11, R3, R11, R16.reuse, 0x1, P1 ;  /* 0x0000000b030ba211 */ /* 0x100fe200008f0c10 */
[----:B------:R3:W-:Y:S01]  /*5010*/  @P3 STS.128 [R219+0xe000], RZ ;  /* 0x00e000ffdb003388 */ /* 0x0007e20000000c00 */
[C---:B----4-:R-:W-:Y:S01]  /*5020*/  @!P4 LEA R8, P6, R14.reuse, R8, 0x1 ;  /* 0x000000080e08c211 */ /* 0x050fe200078c08ff */
[----:B------:R-:W-:Y:S01]  /*5030*/  IMAD.X R16, R215, 0x1, R16, P0 ;  /* 0x00000001d7107824 */ /* 0x000fe200000e0610 */
[C---:B--2---:R-:W-:Y:S01]  /*5040*/  @!P3 LEA R6, P1, R14.reuse, R6, 0x1 ;  /* 0x000000060e06b211 */ /* 0x044fe200078208ff */
        /* <DEDUP_REMOVED lines=30> */
.L_x_148:
        /* <DEDUP_REMOVED lines=21> */
[----:B------:R-:W-:Y:S05]  /*5380*/  @!P4 LDGSTS.E.BYPASS.LTC128B.128 [R219+0x12000], desc[UR8][R242.64] ;  /* 0x12000000f2dbcfae */ /* 0x000fea000b901d48 */
[----:B------:R-:W-:Y:S02]  /*5390*/  @P3 STS.128 [R219+0x14000], RZ ;  /* 0x014000ffdb003388 */ /* 0x000fe40000000c00 */
        /* <DEDUP_REMOVED lines=9> */
[----:B------:R-:W-:Y:S04]  /*5430*/  @!P2 LEA.HI.X R235, R239, R235, R230, 0x1, P0 ;  /* 0x000000ebefeba211 */ /* 0x000fe800000f0ce6 */
[----:B------:R-:W-:Y:S01]  /*5440*/  @P2 STS.128 [R219+0x16000], RZ ;  /* 0x016000ffdb002388 */ /* 0x000fe20000000c00 */
[----:B------:R-:W-:Y:S02]  /*5450*/  LEA.HI.X R230, R212, R230, R213, 0x5, P6 ;  /* 0x000000e6d4e67211 */ /* 0x000fe400030f2cd5 */
[C---:B---3--:R-:W-:Y:S02]  /*5460*/  @!P3 LEA R132, P1, R134.reuse, R132, 0x1 ;  /* 0x000000848684b211 */ /* 0x048fe400078208ff */
[----:B------:R-:W-:Y:S01]  /*5470*/  @!PT LDS RZ, [RZ] ;  /* 0x00000000fffff984 */ /* 0x000fe20000000800 */
[----:B------:R-:W-:Y:S01]  /*5480*/  @!PT LDS RZ, [RZ] ;  /* 0x00000000fffff984 */ /* 0x000fe20000000800 */
[----:B------:R-:W-:Y:S01]  /*5490*/  @!PT LDS RZ, [RZ] ;  /* 0x00000000fffff984 */ /* 0x000fe20000000800 */
[----:B------:R-:W-:Y:S01]  /*54a0*/  @!P2 LDGSTS.E.BYPASS.LTC128B.128 [R219+0x16000], desc[UR8][R234.64+0x100] ;  /* 0x16000100eadbafae */ /* 0x000fe2000b901d48 */
[C-C-:B------:R-:W-:Y:S02]  /*54b0*/  @!P4 LEA.HI.X R239, R134.reuse, R209, R230.reuse, 0x1, P5 ;  /* 0x000000d186efc211 */ /* 0x140fe400028f0ce6 */
[C-C-:B------:R-:W-:Y:S02]  /*54c0*/  @!P3 LEA.HI.X R133, R134.reuse, R133, R230.reuse, 0x1, P1 ;  /* 0x000000858685b211 */ /* 0x140fe400008f0ce6 */
[----:B------:R-:W-:Y:S01]  /*54d0*/  @P4 STS.128 [R219+0x13000], RZ ;  /* 0x013000ffdb004388 */ /* 0x000fe20000000c00 */
[----:B------:R-:W-:Y:S02]  /*54e0*/  ISETP.GT.AND P5, PT, R223, RZ, PT ;  /* 0x000000ffdf00720c */ /* 0x000fe40003fa4270 */
[C---:B----4-:R-:W-:Y:S02]  /*54f0*/  @!P2 LEA R2, P0, R134.reuse, R2, 0x1 ;  /* 0x000000028602a211 */ /* 0x050fe400078008ff */
[----:B------:R-:W-:Y:S01]  /*5500*/  @!PT LDS RZ, [RZ] ;  /* 0x00000000fffff984 */ /* 0x000fe20000000800 */
[----:B------:R-:W-:Y:S01]  /*5510*/  @!PT LDS RZ, [RZ] ;  /* 0x00000000fffff984 */ /* 0x000fe20000000800 */
[----:B------:R-:W-:Y:S01]  /*5520*/  @!PT LDS RZ, [RZ] ;  /* 0x00000000fffff984 */ /* 0x000fe20000000800 */
[----:B------:R-:W-:Y:S02]  /*5530*/  @!P4 LDGSTS.E.BYPASS.LTC128B.128 [R219+0x13000], desc[UR8][R238.64] ;  /* 0x13000000eedbcfae */ /* 0x000fe4000b901d48 */
[----:B------:R-:W-:Y:S03]  /*5540*/  @!P2 LEA.HI.X R3, R134, R3, R230, 0x1, P0 ;  /* 0x000000038603a211 */ /* 0x000fe600000f0ce6 */
[----:B------:R-:W-:Y:S05]  /*5550*/  @P3 STS.128 [R219+0x15000], RZ ;  /* 0x015000ffdb003388 */ /* 0x000fea0000000c00 */
[----:B------:R-:W-:Y:S01]  /*5560*/  @!PT LDS RZ, [RZ] ;  /* 0x00000000fffff984 */ /* 0x000fe20000000800 */
[----:B------:R-:W-:Y:S01]  /*5570*/  @!PT LDS RZ, [RZ] ;  /* 0x00000000fffff984 */ /* 0x000fe20000000800 */
[----:B------:R-:W-:Y:S01]  /*5580*/  @!PT LDS RZ, [RZ] ;  /* 0x00000000fffff984 */ /* 0x000fe20000000800 */
[----:B------:R-:W-:Y:S05]  /*5590*/  @!P3 LDGSTS.E.BYPASS.LTC128B.128 [R219+0x15000], desc[UR8][R132.64+0x80] ;  /* 0x1500008084dbbfae */ /* 0x000fea000b901d48 */
[----:B------:R-:W-:Y:S05]  /*55a0*/  @P2 STS.128 [R219+0x17000], RZ ;  /* 0x017000ffdb002388 */ /* 0x000fea0000000c00 */
[----:B------:R-:W-:Y:S01]  /*55b0*/  @!PT LDS RZ, [RZ] ;  /* 0x00000000fffff984 */ /* 0x000fe20000000800 */
[----:B------:R-:W-:Y:S01]  /*55c0*/  @!PT LDS RZ, [RZ] ;  /* 0x00000000fffff984 */ /* 0x000fe20000000800 */
[----:B------:R-:W-:Y:S01]  /*55d0*/  @!PT LDS RZ, [RZ] ;  /* 0x00000000fffff984 */ /* 0x000fe20000000800 */
[----:B------:R1:W-:Y:S05]  /*55e0*/  @!P2 LDGSTS.E.BYPASS.LTC128B.128 [R219+0x17000], desc[UR8][R2.64+0x100] ;  /* 0x1700010002dbafae */ /* 0x0003ea000b901d48 */
        /* <DEDUP_REMOVED lines=160> */
[----:B------:R2:W3:Y:S01]  /*5ff0*/  MUFU.TANH R170, R3 ;  /* 0x0000000300aa7308 */ /* 0x0004e20000002400 */
[C---:B------:R-:W-:Y:S03]  /*6000*/  HMMA.16816.F32.BF16 R24, R176.reuse, R142, R24 ;  /* 0x0000008eb018723c */ /* 0x040fe60000041818 */
[----:B------:R-:W-:Y:S01]  /*6010*/  FMUL.FTZ R133, R8, UR5 ;  /* 0x0000000508857c20 */ /* 0x000fe20008410000 */
[----:B------:R-:W-:Y:S01]  /*6020*/  FMUL.FTZ R132, R9, UR5 ;  /* 0x0000000509847c20 */ /* 0x000fe20008410000 */
[----:B------:R-:W-:Y:S01]  /*6030*/  FMUL.FTZ R250, R14, UR5 ;  /* 0x000000050efa7c20 */ /* 0x000fe20008410000 */
[----:B------:R-:W-:Y:S03]  /*6040*/  FMUL.FTZ R252, R13, UR5 ;  /* 0x000000050dfc7c20 */ /* 0x000fe60008410000 */
[----:B------:R4:W-:Y:S02]  /*6050*/  MUFU.TANH R163, R2 ;  /* 0x0000000200a37308 */ /* 0x0009e40000002400 */
[----:B------:R-:W-:Y:S01]  /*6060*/  FMUL.FTZ R251, R15, UR5 ;  /* 0x000000050ffb7c20 */ /* 0x000fe20008410000 */
[----:B------:R-:W-:Y:S01]  /*6070*/  FMUL.FTZ R248, R16, UR5 ;  /* 0x0000000510f87c20 */ /* 0x000fe20008410000 */
[----:B------:R-:W-:Y:S01]  /*6080*/  FMUL.FTZ R249, R18, UR5 ;  /* 0x0000000512f97c20 */ /* 0x000fe20008410000 */
[----:B------:R-:W-:Y:S01]  /*6090*/  FMUL.FTZ R246, R17, UR5 ;  /* 0x0000000511f67c20 */ /* 0x000fe20008410000 */
[----:B------:R-:W-:Y:S04]  /*60a0*/  FMUL.FTZ R247, R19, UR5 ;  /* 0x0000000513f77c20 */ /* 0x000fe80008410000 */
[----:B------:R5:W-:Y:S01]  /*60b0*/  MUFU.TANH R165, R134 ;  /* 0x0000008600a57308 */ /* 0x000be20000002400 */
[----:B--2---:R-:W-:Y:S01]  /*60c0*/  FMUL.FTZ R3, R10, UR5 ;  /* 0x000000050a037c20 */ /* 0x004fe20008410000 */
[----:B------:R-:W-:Y:S01]  /*60d0*/  FMUL.FTZ R244, R20, UR5 ;  /* 0x0000000514f47c20 */ /* 0x000fe20008410000 */
[----:B------:R-:W-:Y:S01]  /*60e0*/  FMUL.FTZ R243, R22, UR5 ;  /* 0x0000000516f37c20 */ /* 0x000fe20008410000 */
[----:B------:R-:W-:Y:S01]  /*60f0*/  FMUL.FTZ R242, R21, UR5 ;  /* 0x0000000515f27c20 */ /* 0x000fe20008410000 */
[----:B------:R-:W-:Y:S05]  /*6100*/  FMUL.FTZ R245, R23, UR5 ;  /* 0x0000000517f57c20 */ /* 0x000fea0008410000 */
[----:B------:R3:W-:Y:S01]  /*6110*/  MUFU.TANH R173, R3 ;  /* 0x0000000300ad7308 */ /* 0x0007e20000002400 */
[----:B----4-:R-:W-:Y:S01]  /*6120*/  FMUL.FTZ R2, R11, UR5 ;  /* 0x000000050b027c20 */ /* 0x010fe20008410000 */
[C---:B-1----:R-:W-:Y:S03]  /*6130*/  HMMA.16816.F32.BF16 R28, R176.reuse, R136, R28 ;  /* 0x00000088b01c723c */ /* 0x042fe6000004181c */
[----:B------:R-:W-:Y:S01]  /*6140*/  FMUL.FTZ R240, R24, UR5 ;  /* 0x0000000518f07c20 */ /* 0x000fe20008410000 */
[----:B------:R-:W-:Y:S01]  /*6150*/  FMUL.FTZ R241, R26, UR5 ;  /* 0x000000051af17c20 */ /* 0x000fe20008410000 */
[----:B------:R-:W-:Y:S03]  /*6160*/  FMUL.FTZ R238, R25, UR5 ;  /* 0x0000000519ee7c20 */ /* 0x000fe60008410000 */
[----:B------:R-:W1:Y:S03]  /*6170*/  MUFU.TANH R166, R230 ;  /* 0x000000e600a67308 */ /* 0x000e660000002400 */
[----:B-----5:R-:W-:Y:S01]  /*6180*/  FMUL.FTZ R134, R12, UR5 ;  /* 0x000000050c867c20 */ /* 0x020fe20008410000 */
[----:B------:R-:W-:Y:S03]  /*6190*/  HMMA.16816.F32.BF16 R32, R176, R138, R32 ;  /* 0x0000008ab020723c */ /* 0x000fe60000041820 */
[----:B------:R-:W-:Y:S03]  /*61a0*/  FMUL.FTZ R239, R27, UR5 ;  /* 0x000000051bef7c20 */ /* 0x000fe60008410000 */
[----:B------:R2:W-:Y:S01]  /*61b0*/  MUFU.TANH R175, R2 ;  /* 0x0000000200af7308 */ /* 0x0005e20000002400 */
[----:B---3--:R-:W-:Y:S09]  /*61c0*/  FMNMX.FTZ R3, R170, R135, !PT ;  /* 0x00000087aa037209 */ /* 0x008ff20007810000 */
[----:B------:R-:W3:Y:S01]  /*61d0*/  MUFU.TANH R182, R133 ;  /* 0x0000008500b67308 */ /* 0x000ee20000002400 */
[----:B-1----:R-:W-:Y:S01]  /*61e0*/  FMNMX.FTZ R3, R166, R3, !PT ;  /* 0x00000003a6037209 */ /* 0x002fe20007810000 */
[----:B------:R-:W-:Y:S01]  /*61f0*/  FMUL.FTZ R234, R28, UR5 ;  /* 0x000000051cea7c20 */ /* 0x000fe20008410000 */
[----:B------:R-:W-:Y:S01]  /*6200*/  FMUL.FTZ R237, R30, UR5 ;  /* 0x000000051eed7c20 */ /* 0x000fe20008410000 */
[----:B------:R-:W-:Y:S01]  /*6210*/  FMUL.FTZ R236, R29, UR5 ;  /* 0x000000051dec7c20 */ /* 0x000fe20008410000 */
[----:B------:R-:W-:Y:S05]  /*6220*/  FMUL.FTZ R235, R31, UR5 ;  /* 0x000000051feb7c20 */ /* 0x000fea0008410000 */
[----:B------:R-:W1:Y:S01]  /*6230*/  MUFU.TANH R174, R132 ;  /* 0x0000008400ae7308 */ /* 0x000e620000002400 */
[----:B--2---:R-:W-:Y:S01]  /*6240*/  FMNMX.FTZ R2, R163, R0, !PT ;  /* 0x00000000a3027209 */ /* 0x004fe20007810000 */
[----:B------:R-:W-:Y:S01]  /*6250*/  FMUL.FTZ R232, R32, UR5 ;  /* 0x0000000520e87c20 */ /* 0x000fe20008410000 */
[----:B------:R-:W-:Y:S01]  /*6260*/  FMUL.FTZ R230, R33, UR5 ;  /* 0x0000000521e67c20 */ /* 0x000fe20008410000 */
[----:B------:R-:W-:Y:S01]  /*6270*/  FMUL.FTZ R35, R35, UR5 ;  /* 0x0000000523237c20 */ /* 0x000fe20008410000 */
[----:B------:R-:W-:Y:S05]  /*6280*/  FMNMX.FTZ R2, R165, R2, !PT ;  /* 0x00000002a5027209 */ /* 0x000fea0007810000 */
[----:B------:R-:W2:Y:S01]  /*6290*/  MUFU.TANH R162, R134 ;  /* 0x0000008600a27308 */ /* 0x000ea20000002400 */
[----:B---3--:R-:W-:Y:S02]  /*62a0*/  FMNMX.FTZ R3, R182, R3, !PT ;  /* 0x00000003b6037209 */ /* 0x008fe40007810000 */
[----:B------:R-:W-:Y:S04]  /*62b0*/  FMNMX.FTZ R2, R173, R2, !PT ;  /* 0x00000002ad027209 */ /* 0x000fe80007810000 */
[----:B------:R-:W-:Y:S03]  /*62c0*/  FMNMX.FTZ R133, R175, R2, !PT ;  /* 0x00000002af857209 */ /* 0x000fe60007810000 */
[----:B------:R-:W3:Y:S01]  /*62d0*/  MUFU.TANH R250, R250 ;  /* 0x000000fa00fa7308 */ /* 0x000ee20000002400 */
[----:B-1----:R-:W-:Y:S09]  /*62e0*/  FMNMX.FTZ R3, R174, R3, !PT ;  /* 0x00000003ae037209 */ /* 0x002ff20007810000 */
[----:B------:R-:W1:Y:S01]  /*62f0*/  MUFU.TANH R252, R252 ;  /* 0x000000fc00fc7308 */ /* 0x000e620000002400 */
[----:B--2---:R-:W-:Y:S01]  /*6300*/  FMNMX.FTZ R3, R162, R3, !PT ;  /* 0x00000003a2037209 */ /* 0x004fe20007810000 */
[----:B------:R-:W-:Y:S08]  /*6310*/  FMUL.FTZ R134, R34, UR5 ;  /* 0x0000000522867c20 */ /* 0x000ff00008410000 */
        /* <DEDUP_REMOVED lines=40> */
[----:B------:R1:W4:Y:S01]  /*65a0*/  MUFU.TANH R133, R35 ;  /* 0x0000002300857308 */ /* 0x0003220000002400 */
[----:B--2---:R-:W-:Y:S02]  /*65b0*/  FMNMX.FTZ R2, R134, R3, !PT ;  /* 0x0000000386027209 */ /* 0x004fe40007810000 */
[----:B---3--:R-:W-:Y:S01]  /*65c0*/  FMNMX.FTZ R17, R230, R132, !PT ;  /* 0x00000084e6117209 */ /* 0x008fe20007810000 */
[----:B------:R-:W-:Y:S06]  /*65d0*/  @P5 BRA `(.L_x_150) ;  /* 0xffffffe800245947 */ /* 0x000fec000383ffff */
.L_x_149:
[----:B---3--:R-:W2:Y:S01]  /*65e0*/  SHFL.BFLY PT, R6, R17, 0x2, 0x1f ;  /* 0x0c401f0011067f89 */ /* 0x008ea200000e0000 */
[----:B----4-:R-:W-:Y:S02]  /*65f0*/  FMNMX.FTZ R7, R133, R2, !PT ;  /* 0x0000000285077209 */ /* 0x010fe40007810000 */
[----:B------:R-:W-:Y:S05]  /*6600*/  IADD3 R223, R223, -0x1, RZ ;  /* 0xffffffffdfdf7810 */ /* 0x000fea0007ffe0ff */
[----:B------:R-:W-:Y:S08]  /*6610*/  LDSM.16.MT88.4 R24, [R198+0x12000] ;  /* 0x01200000c618783b */ /* 0x000ff00000004200 */
[----:B------:R-:W3:Y:S08]  /*6620*/  SHFL.BFLY PT, R2, R7, 0x2, 0x1f ;  /* 0x0c401f0007027f89 */ /* 0x000ef000000e0000 */
[----:B-1----:R-:W-:Y:S08]  /*6630*/  LDSM.16.MT88.4 R32, [R197+0x12000] ;  /* 0x01200000c520783b */ /* 0x002ff00000004200 */
[----:B------:R-:W-:Y:S08]  /*6640*/  LDSM.16.MT88.4 R136, [R196+0x12000] ;  /* 0x01200000c488783b */ /* 0x000ff00000004200 */
[----:B------:R-:W-:Y:S08]  /*6650*/  LDSM.16.MT88.4 R140, [R197+0x14800] ;  /* 0x01480000c58c783b */ /* 0x000ff00000004200 */
[----:B------:R-:W-:Y:S08]  /*6660*/  LDSM.16.MT88.4 R148, [R198+0x15800] ;  /* 0x01580000c694783b */ /* 0x000ff00000004200 */
[----:B------:R-:W-:Y:S08]  /*6670*/  LDSM.16.MT88.4 R152, [R197+0x15800] ;  /* 0x01580000c598783b */ /* 0x000ff00000004200 */
[----:B------:R-:W-:Y:S01]  /*6680*/  LDSM.16.MT88.4 R156, [R196+0x15800] ;  /* 0x01580000c49c783b */ /* 0x000fe20000004200 */
[----:B--2---:R-:W-:Y:S02]  /*6690*/  FMNMX.FTZ R9, R17, R6, !PT ;  /* 0x0000000611097209 */ /* 0x004fe40007810000 */
[----:B---3--:R-:W-:Y:S05]  /*66a0*/  FMNMX.FTZ R4, R7, R2, !PT ;  /* 0x0000000207047209 */ /* 0x008fea0007810000 */
[----:B------:R-:W1:Y:S08]  /*66b0*/  SHFL.BFLY PT, R132, R9, 0x1, 0x1f ;  /* 0x0c201f0009847f89 */ /* 0x000e7000000e0000 */
[----:B------:R-:W2:Y:S08]  /*66c0*/  SHFL.BFLY PT, R3, R4, 0x1, 0x1f ;  /* 0x0c201f0004037f89 */ /* 0x000eb000000e0000 */
[----:B------:R-:W3:Y:S01]  /*66d0*/  LDSM.16.MT88.4 R16, [R200+0x12000] ;  /* 0x01200000c810783b */ /* 0x000ee20000004200 */
        /* <DEDUP_REMOVED lines=21> */
[--C-:B------:R-:W-:Y:S01]  /*6830*/  FFMA.FTZ R170, R162, UR4, -R145.reuse ;  /* 0x00000004a2aa7c23 */ /* 0x100fe20008010891 */
[--C-:B------:R-:W-:Y:S01]  /*6840*/  FFMA.FTZ R172, R250, UR4, -R144.reuse ;  /* 0x00000004faac7c23 */ /* 0x100fe20008010890 */
[----:B------:R-:W-:Y:S01]  /*6850*/  LDSM.16.MT88.4 R160, [R200+0x17800] ;  /* 0x01780000c8a0783b */ /* 0x000fe20000004200 */
        /* <DEDUP_REMOVED lines=36> */
[----:B------:R-:W4:Y:S01]  /*6aa0*/  MUFU.EX2 R165, R165 ;  /* 0x000000a500a57308 */ /* 0x000f220000000800 */
        /* <DEDUP_REMOVED lines=15> */
[----:B------:R-:W5:Y:S01]  /*6ba0*/  MUFU.EX2 R166, R166 ;  /* 0x000000a600a67308 */ /* 0x000f620000000800 */
[----:B----4-:R-:W-:Y:S01]  /*6bb0*/  F2FP.BF16.F32.PACK_AB R129, R165, R169 ;  /* 0x000000a9a581723e */ /* 0x010fe200000010ff */
        /* <DEDUP_REMOVED lines=14> */
[----:B------:R-:W4:Y:S01]  /*6ca0*/  MUFU.EX2 R135, R135 ;  /* 0x0000008700877308 */ /* 0x000f220000000800 */
[----:B-----5:R-:W-:Y:S01]  /*6cb0*/  F2FP.BF16.F32.PACK_AB R130, R166, R167 ;  /* 0x000000a7a682723e */ /* 0x020fe200000010ff */
        /* <DEDUP_REMOVED lines=15> */
[----:B----4-:R-:W-:Y:S01]  /*6db0*/  F2FP.BF16.F32.PACK_AB R131, R135, R164 ;  /* 0x000000a48783723e */ /* 0x010fe200000010ff */
[C---:B------:R-:W-:Y:S01]  /*6dc0*/  FMUL.FTZ R74, R0.reuse, R74 ;  /* 0x0000004a004a7220 */ /* 0x040fe20000410000 */
[----:B------:R-:W-:Y:S01]  /*6dd0*/  FMUL.FTZ R75, R0, R75 ;  /* 0x0000004b004b7220 */ /* 0x000fe20000410000 */
[C---:B------:R-:W-:Y:S01]  /*6de0*/  FMUL.FTZ R76, R2.reuse, R76 ;  /* 0x0000004c024c7220 */ /* 0x040fe20000410000 */
[----:B------:R-:W-:Y:S01]  /*6df0*/  FMUL.FTZ R77, R2, R77 ;  /* 0x0000004d024d7220 */ /* 0x000fe20000410000 */
[C---:B------:R-:W-:Y:S01]  /*6e00*/  FMUL.FTZ R78, R0.reuse, R78 ;  /* 0x0000004e004e7220 */ /* 0x040fe20000410000 */
[----:B------:R-:W-:Y:S01]  /*6e10*/  FMUL.FTZ R79, R0, R79 ;  /* 0x0000004f004f7220 */ /* 0x000fe20000410000 */
[C---:B---3--:R-:W-:Y:S01]  /*6e20*/  HMMA.16816.F32.BF16 R4, R128.reuse, R16, R4 ;  /* 0x000000108004723c */ /* 0x048fe20000041804 */
        /* <DEDUP_REMOVED lines=246> */
.L_x_147:
        /* <DEDUP_REMOVED lines=208> */
.L_x_151:
        /* <DEDUP_REMOVED lines=23> */
.L_x_152:
        /* <DEDUP_REMOVED lines=114> */
.L_x_154:
[----:B------:R-:W-:Y:S05]  /*9320*/  BSYNC B0 ;  /* 0x0000000000007941 */ /* 0x000fea0003800000 */
.L_x_153:
        /* <DEDUP_REMOVED lines=39> */
.L_x_156:
[----:B------:R-:W-:Y:S05]  /*95a0*/  BSYNC B0 ;  /* 0x0000000000007941 */ /* 0x000fea0003800000 */
.L_x_155:
        /* <DEDUP_REMOVED lines=24> */
.L_x_158:
[----:B------:R-:W-:Y:S05]  /*9730*/  BSYNC B0 ;  /* 0x0000000000007941 */ /* 0x000fea0003800000 */
.L_x_157:
        /* <DEDUP_REMOVED lines=24> */
.L_x_160:
[----:B------:R-:W-:Y:S05]  /*98c0*/  BSYNC B0 ;  /* 0x0000000000007941 */ /* 0x000fea0003800000 */
.L_x_159:
        /* <DEDUP_REMOVED lines=23> */
.L_x_125:
        /* <DEDUP_REMOVED lines=63> */
.L_x_162:
[----:B------:R-:W-:Y:S05]  /*9e30*/  BSYNC B0 ;  /* 0x0000000000007941 */ /* 0x000fea0003800000 */
.L_x_161:
        /* <DEDUP_REMOVED lines=24> */
.L_x_164:
[----:B------:R-:W-:Y:S05]  /*9fc0*/  BSYNC B0 ;  /* 0x0000000000007941 */ /* 0x000fea0003800000 */
.L_x_163:
        /* <DEDUP_REMOVED lines=29> */
.L_x_166:
[----:B------:R-:W-:Y:S05]  /*a1a0*/  BSYNC B0 ;  /* 0x0000000000007941 */ /* 0x000fea0003800000 */
.L_x_165:
        /* <DEDUP_REMOVED lines=32> */
.L_x_168:
[----:B------:R-:W-:Y:S05]  /*a3b0*/  BSYNC B0 ;  /* 0x0000000000007941 */ /* 0x000fea0003800000 */
.L_x_167:
        /* <DEDUP_REMOVED lines=16> */
.L_x_170:
[----:B------:R-:W-:Y:S05]  /*a4c0*/  BSYNC B0 ;  /* 0x0000000000007941 */ /* 0x000fea0003800000 */
.L_x_169:
        /* <DEDUP_REMOVED lines=10> */
.L_x_172:
[----:B------:R-:W-:Y:S05]  /*a570*/  BSYNC B0 ;  /* 0x0000000000007941 */ /* 0x000fea0003800000 */
.L_x_171:
        /* <DEDUP_REMOVED lines=10> */
.L_x_174:
[----:B------:R-:W-:Y:S05]  /*a620*/  BSYNC B0 ;  /* 0x0000000000007941 */ /* 0x000fea0003800000 */
.L_x_173:
        /* <DEDUP_REMOVED lines=10> */
.L_x_175:
        /* <DEDUP_REMOVED lines=11> */
.L_x_1511:


//--------------------- .text._ZN5flash16flash_fwd_kernelI23Flash_fwd_kernel_traitsILi192ELi128ELi64ELi8ELb0ELb0EN7cutlass10bfloat16_tE19Flash_kernel_traitsILi192ELi128ELi64ELi8ES3_EELb0ELb0ELb0ELb1ELb0ELb0ELb0ELb0EEEvNS_16Flash_fwd_paramsE --------------------------
	.section	.text._ZN5flash16flash_fwd_kernelI23Flash_fwd_kernel_traitsILi192ELi128ELi64ELi8ELb0ELb0EN7cutlass10bfloat16_tE19Flash_kernel_traitsILi192ELi128ELi64ELi8ES3_EELb0ELb0ELb0ELb1ELb0ELb0ELb0ELb0EEEvNS_16Flash_fwd_paramsE,"ax",@progbits
	.align	128
        .global         _ZN5flash16flash_fwd_kernelI23Flash_fwd_kernel_traitsILi192ELi128ELi64ELi8ELb0ELb0EN7cutlass10bfloat16_tE19Flash_kernel_traitsILi192ELi128ELi64ELi8ES3_EELb0ELb0ELb0ELb1ELb0ELb0ELb0ELb0EEEvNS_16Flash_fwd_paramsE
        .type           _ZN5flash16flash_fwd_kernelI23Flash_fwd_kernel_traitsILi192ELi128ELi64ELi8ELb0ELb0EN7cutlass10bfloat16_tE19Flash_kernel_traitsILi192ELi128ELi64ELi8ES3_EELb0ELb0ELb0ELb1ELb0ELb0ELb0ELb0EEEvNS_16Flash_fwd_paramsE,@function
        .size           _ZN5flash16flash_fwd_kernelI23Flash_fwd_kernel_traitsILi192ELi128ELi64ELi8ELb0ELb0EN7cutlass10bfloat16_tE19Flash_kernel_traitsILi192ELi128ELi64ELi8ES3_EELb0ELb0ELb0ELb1ELb0ELb0ELb0ELb0EEEvNS_16Flash_fwd_paramsE,(.L_x_1512 - _ZN5flash16flash_fwd_kernelI23Flash_fwd_kernel_traitsILi192ELi128ELi64ELi8ELb0ELb0EN7cutlass10bfloat16_tE19Flash_kernel_traitsILi192ELi128ELi64ELi8ES3_EELb0ELb0ELb0ELb1ELb0ELb0ELb0ELb0EEEvNS_16Flash_fwd_paramsE)
        .other          _ZN5flash16flash_fwd_kernelI23Flash_fwd_kernel_traitsILi192ELi128ELi64ELi8ELb0ELb0EN7cutlass10bfloat16_tE19Flash_kernel_traitsILi192ELi128ELi64ELi8ES3_EELb0ELb0ELb0ELb1ELb0ELb0ELb0ELb0EEEvNS_16Flash_fwd_paramsE,@"STO_CUDA_ENTRY STV_DEFAULT"
_ZN5flash16flash_fwd_kernelI23Flash_fwd_kernel_traitsILi192ELi128ELi64ELi8ELb0ELb0EN7cutlass10bfloat16_tE19Flash_kernel_traitsILi192ELi128ELi64ELi8ES3_EELb0ELb0ELb0ELb1ELb0ELb0ELb0ELb0EEEvNS_16Flash_fwd_paramsE:
.text._ZN5flash16flash_fwd_kernelI23Flash_fwd_kernel_traitsILi192ELi128ELi64ELi8ELb0ELb0EN7cutlass10bfloat16_tE19Flash_kernel_traitsILi192ELi128ELi64ELi8ES3_EELb0ELb0ELb0ELb1ELb0ELb0ELb0ELb0EEEvNS_16Flash_fwd_paramsE:
        /* <DEDUP_REMOVED lines=22> */
[----:B--2---:R-:W-:-:S04]  /*0160*/  ISETP.EQ.U32.AND P0, PT, R2, RZ, PT ;  /* 0x000000ff0200720c */ /* 0x004fc80003f02070 */
[----:B------:R-:W-:Y:S01]  /*0170*/  ISETP.EQ.OR.EX P0, PT, R3, RZ, !P3, P0 ;  /* 0x000000ff0300720c */ /* 0x000fe20005f02700 */
[----:B------:R-:W-:Y:S02]  /*0180*/  IMAD.MOV.U32 R16, RZ, RZ, -0x1 ;  /* 0xffffffffff107424 */ /* 0x000fe400078e00ff */
[----:B-1----:R-:W-:Y:S01]  /*0190*/  IMAD.WIDE R4, R18, 0x4, R6 ;  /* 0x0000000412047825 */ /* 0x002fe200078e0206 */
        /* <DEDUP_REMOVED lines=13> */
.L_x_176:
[----:B------:R-:W1:Y:S02]  /*0270*/  LDC R0, c[0x0][0x2c8] ;  /* 0x0000b200ff007b82 */ /* 0x000e640000000800 */
.L_x_177:
[----:B------:R-:W3:Y:S02]  /*0280*/  LDC.64 R2, c[0x0][0x308] ;  /* 0x0000c200ff027b82 */ /* 0x000ee40000000a00 */
[----:B---3--:R-:W-:-:S04]  /*0290*/  ISETP.NE.U32.AND P2, PT, R2, RZ, PT ;  /* 0x000000ff0200720c */ /* 0x008fc80003f45070 */
[----:B------:R-:W-:-:S13]  /*02a0*/  ISETP.NE.AND.EX P2, PT, R3, RZ, PT, P2 ;  /* 0x000000ff0300720c */ /* 0x000fda0003f45320 */
[----:B------:R-:W3:Y:S08]  /*02b0*/  @P2 LDC.64 R2, c[0x0][0x308] ;  /* 0x0000c200ff022b82 */ /* 0x000ef00000000a00 */
[----:B--2---:R-:W2:Y:S01]  /*02c0*/  @!P2 LDC R4, c[0x0][0x2cc] ;  /* 0x0000b300ff04ab82 */ /* 0x004ea20000000800 */
[----:B---3--:R-:W-:-:S07]  /*02d0*/  @P2 IMAD.WIDE R6, R18, 0x4, R2 ;  /* 0x0000000412062825 */ /* 0x008fce00078e0202 */
[----:B------:R-:W3:Y:S01]  /*02e0*/  @!P2 LDC.64 R2, c[0x0][0x318] ;  /* 0x0000c600ff02ab82 */ /* 0x000ee20000000a00 */
[----:B------:R-:W2:Y:S01]  /*02f0*/  @P2 LDG.E R6, desc[UR8][R6.64] ;  /* 0x0000000806062981 */ /* 0x000ea2000c1e1900 */
[----:B------:R-:W-:-:S05]  /*0300*/  IMAD.SHL.U32 R89, R210, 0x80, RZ ;  /* 0x00000080d2597824 */ /* 0x000fca00078e00ff */
[----:B----4-:R-:W-:Y:S02]  /*0310*/  ISETP.GT.AND P0, PT, R214, R89, PT ;  /* 0x00000059d600720c */ /* 0x010fe40003f04270 */
[----:B---3--:R-:W-:-:S04]  /*0320*/  @!P2 ISETP.NE.U32.AND P1, PT, R2, RZ, PT ;  /* 0x000000ff0200a20c */ /* 0x008fc80003f25070 */
[----:B------:R-:W-:-:S04]  /*0330*/  @!P2 ISETP.NE.AND.EX P1, PT, R3, RZ, PT, P1 ;  /* 0x000000ff0300a20c */ /* 0x000fc80003f25310 */
[----:B--2---:R-:W-:Y:S01]  /*0340*/  @!P2 SEL R4, R4, RZ, P1 ;  /* 0x000000ff0404a207 */ /* 0x004fe20000800000 */
[----:B-----5:R-:W-:-:S03]  /*0350*/  @P2 IMAD.IADD R135, R6, 0x1, -R13 ;  /* 0x0000000106872824 */ /* 0x020fc600078e0a0d */
[----:B-1----:R-:W-:Y:S01]  /*0360*/  @!P2 IADD3 R135, R4, R0, -R13 ;  /* 0x000000000487a210 */ /* 0x002fe20007ffe80d */
[----:B------:R-:W-:Y:S06]  /*0370*/  @!P0 EXIT ;  /* 0x000000000000894d */ /* 0x000fec0003800000 */
[----:B------:R-:W-:-:S13]  /*0380*/  ISETP.GE.AND P0, PT, R135, 0x1, PT ;  /* 0x000000018700780c */ /* 0x000fda0003f06270 */
[----:B------:R-:W-:Y:S05]  /*0390*/  @!P0 BRA `(.L_x_178) ;  /* 0x0000009c00c48947 */ /* 0x000fea0003800000 */
[----:B------:R-:W1:Y:S01]  /*03a0*/  LDC R17, c[0x0][0x278] ;  /* 0x00009e00ff117b82 */ /* 0x000e620000000800 */
[----:B------:R-:W-:Y:S02]  /*03b0*/  IABS R2, R12 ;  /* 0x0000000c00027213 */ /* 0x000fe40000000000 */
[----:B------:R-:W-:Y:S02]  /*03c0*/  ISETP.NE.AND P0, PT, R16, -0x1, PT ;  /* 0xffffffff1000780c */ /* 0x000fe40003f05270 */
[----:B------:R-:W-:Y:S02]  /*03d0*/  ISETP.NE.AND P5, PT, R209, -0x1, PT ;  /* 0xffffffffd100780c */ /* 0x000fe40003fa5270 */
[----:B------:R-:W-:Y:S02]  /*03e0*/  SHF.R.S32.HI R19, RZ, 0x1f, R134 ;  /* 0x0000001fff137819 */ /* 0x000fe40000011486 */
[----:B------:R-:W-:-:S07]  /*03f0*/  IADD3 R199, -R89, R214, RZ ;  /* 0x000000d659c77210 */ /* 0x000fce0007ffe1ff */
[----:B------:R-:W2:Y:S01]  /*0400*/  @P0 LDC.64 R206, c[0x0][0x248] ;  /* 0x00009200ffce0b82 */ /* 0x000ea20000000a00 */
[----:B------:R-:W-:Y:S02]  /*0410*/  @P0 IADD3 R26, R13, R16, RZ ;  /* 0x000000100d1a0210 */ /* 0x000fe40007ffe0ff */
[----:B------:R-:W-:Y:S02]  /*0420*/  @!P5 SHF.R.S32.HI R7, RZ, 0x1f, R18 ;  /* 0x0000001fff07d819 */ /* 0x000fe40000011412 */
[----:B-1----:R-:W-:-:S03]  /*0430*/  IABS R6, R17 ;  /* 0x0000001100067213 */ /* 0x002fc60000000000 */
[----:B------:R-:W1:Y:S01]  /*0440*/  @!P5 LDC.64 R14, c[0x0][0x228] ;  /* 0x00008a00ff0edb82 */ /* 0x000e620000000a00 */
[----:B------:R-:W3:Y:S08]  /*0450*/  I2F.RP R3, R6 ;  /* 0x0000000600037306 */ /* 0x000ef00000209400 */
[----:B---3--:R-:W3:Y:S02]  /*0460*/  MUFU.RCP R8, R3 ;  /* 0x0000000300087308 */ /* 0x008ee40000001000 */
[----:B---3--:R-:W-:-:S02]  /*0470*/  VIADD R8, R8, 0xffffffe ;  /* 0x0ffffffe08087836 */ /* 0x008fc40000000000 */
[----:B------:R-:W-:-:S04]  /*0480*/  VIADD R3, R135, 0x3f ;  /* 0x0000003f87037836 */ /* 0x000fc80000000000 */
[----:B------:R-:W3:Y:S01]  /*0490*/  F2I.FTZ.U32.TRUNC.NTZ R9, R8 ;  /* 0x0000000800097305 */ /* 0x000ee2000021f000 */
[----:B------:R-:W-:-:S04]  /*04a0*/  SHF.R.S32.HI R4, RZ, 0x1f, R3 ;  /* 0x0000001fff047819 */ /* 0x000fc80000011403 */
[----:B------:R-:W-:Y:S01]  /*04b0*/  LEA.HI R4, R4, R3, RZ, 0x6 ;  /* 0x0000000304047211 */ /* 0x000fe200078f30ff */
[----:B---3--:R-:W-:Y:S02]  /*04c0*/  IMAD.MOV R0, RZ, RZ, -R9 ;  /* 0x000000ffff007224 */ /* 0x008fe400078e0a09 */
[----:B------:R-:W-:Y:S02]  /*04d0*/  IMAD.MOV.U32 R8, RZ, RZ, RZ ;  /* 0x000000ffff087224 */ /* 0x000fe400078e00ff */
[----:B------:R-:W-:-:S04]  /*04e0*/  IMAD R5, R0, R6, RZ ;  /* 0x0000000600057224 */ /* 0x000fc800078e02ff */
[----:B------:R-:W-:Y:S02]  /*04f0*/  IMAD.HI.U32 R5, R9, R5, R8 ;  /* 0x0000000509057227 */ /* 0x000fe400078e0008 */
[----:B------:R-:W3:Y:S04]  /*0500*/  @P0 LDC.64 R8, c[0x0][0x250] ;  /* 0x00009400ff080b82 */ /* 0x000ee80000000a00 */
[----:B------:R-:W-:Y:S01]  /*0510*/  IMAD.HI.U32 R0, R5, R2, RZ ;  /* 0x0000000205007227 */ /* 0x000fe200078e00ff */
[----:B------:R-:W-:-:S04]  /*0520*/  LEA.HI R5, R19, R134, RZ, 0x3 ;  /* 0x0000008613057211 */ /* 0x000fc800078f18ff */
[----:B------:R-:W-:Y:S02]  /*0530*/  IADD3 R21, -R0, RZ, RZ ;  /* 0x000000ff00157210 */ /* 0x000fe40007ffe1ff */
[----:B------:R-:W-:Y:S02]  /*0540*/  SHF.R.S32.HI R24, RZ, 0x3, R5 ;  /* 0x00000003ff187819 */ /* 0x000fe40000011405 */
[----:B------:R-:W-:Y:S01]  /*0550*/  LOP3.LUT R5, R5, 0xfffffff8, RZ, 0xc0, !PT ;  /* 0xfffffff805057812 */ /* 0x000fe200078ec0ff */
[----:B------:R-:W-:Y:S01]  /*0560*/  IMAD R21, R6, R21, R2 ;  /* 0x0000001506157224 */ /* 0x000fe200078e0202 */
[----:B------:R-:W-:Y:S01]  /*0570*/  LOP3.LUT R2, R12, R17, RZ, 0x3c, !PT ;  /* 0x000000110c027212 */ /* 0x000fe200078e3cff */
[----:B------:R-:W-:Y:S02]  /*0580*/  IMAD.SHL.U32 R211, R24, 0x40, RZ ;  /* 0x0000004018d37824 */ /* 0x000fe400078e00ff */
[----:B------:R-:W-:Y:S01]  /*0590*/  IMAD.IADD R5, R134, 0x1, -R5 ;  /* 0x0000000186057824 */ /* 0x000fe200078e0a05 */
[----:B------:R-:W-:Y:S01]  /*05a0*/  ISETP.GT.U32.AND P4, PT, R6, R21, PT ;  /* 0x000000150600720c */ /* 0x000fe20003f84070 */
[----:B------:R-:W-:Y:S01]  /*05b0*/  VIADD R10, R24, 0x60 ;  /* 0x00000060180a7836 */ /* 0x000fe20000000000 */
[----:B------:R-:W-:Y:S01]  /*05c0*/  LOP3.LUT R211, R211, 0x1c0, RZ, 0xc0, !PT ;  /* 0x000001c0d3d37812 */ /* 0x000fe200078ec0ff */
[----:B------:R-:W-:Y:S01]  /*05d0*/  IMAD.SHL.U32 R146, R5, 0x8, RZ ;  /* 0x0000000805927824 */ /* 0x000fe200078e00ff */
[----:B------:R-:W-:Y:S01]  /*05e0*/  ISETP.GE.AND P1, PT, R2, RZ, PT ;  /* 0x000000ff0200720c */ /* 0x000fe20003f26270 */
[----:B------:R-:W-:Y:S01]  /*05f0*/  VIADD R20, R24, 0x40 ;  /* 0x0000004018147836 */ /* 0x000fe20000000000 */
[----:B------:R-:W-:Y:S01]  /*0600*/  ISETP.GE.AND P2, PT, R10, R199, PT ;  /* 0x000000c70a00720c */ /* 0x000fe20003f46270 */
[----:B------:R-:W4:Y:S01]  /*0610*/  LDC.64 R2, c[0x0][0x3c8] ;  /* 0x0000f200ff027b82 */ /* 0x000f220000000a00 */
[----:B------:R-:W-:-:S02]  /*0620*/  LOP3.LUT R22, R211, 0x38, R146, 0xf8, !PT ;  /* 0x00000038d3167812 */ /* 0x000fc400078ef892 */
[----:B------:R-:W-:Y:S02]  /*0630*/  SHF.R.U32.HI R211, RZ, 0x3, R211 ;  /* 0x00000003ffd37819 */ /* 0x000fe400000116d3 */
[----:B------:R-:W-:Y:S01]  /*0640*/  ISETP.GE.AND P3, PT, R20, R199, PT ;  /* 0x000000c71400720c */ /* 0x000fe20003f66270 */
[----:B------:R-:W-:Y:S01]  /*0650*/  @!P4 IMAD.IADD R21, R21, 0x1, -R6 ;  /* 0x000000011515c824 */ /* 0x000fe200078e0a06 */
[----:B------:R-:W-:Y:S01]  /*0660*/  LOP3.LUT R211, R22, R211, RZ, 0x3c, !PT ;  /* 0x000000d316d37212 */ /* 0x000fe200078e3cff */
[----:B------:R-:W4:Y:S01]  /*0670*/  @P5 LDC.64 R10, c[0x0][0x240] ;  /* 0x00009000ff0a5b82 */ /* 0x000f220000000a00 */
[----:B------:R-:W-:Y:S01]  /*0680*/  LEA.HI R22, R19, R134, RZ, 0x6 ;  /* 0x0000008613167211 */ /* 0x000fe200078f30ff */
[----:B-1----:R-:W-:Y:S01]  /*0690*/  @!P5 IMAD R20, R7, R14, RZ ;  /* 0x0000000e0714d224 */ /* 0x002fe200078e02ff */
[----:B------:R-:W-:Y:S01]  /*06a0*/  ISETP.GE.U32.AND P6, PT, R21, R6, PT ;  /* 0x000000061500720c */ /* 0x000fe20003fc6070 */
[----:B------:R-:W-:Y:S02]  /*06b0*/  @P0 IMAD.IADD R6, R13, 0x1, R16 ;  /* 0x000000010d060824 */ /* 0x000fe400078e0210 */
[----:B------:R-:W-:-:S02]  /*06c0*/  IMAD.SHL.U32 R22, R22, 0x8, RZ ;  /* 0x0000000816167824 */ /* 0x000fc400078e00ff */
[C---:B---3--:R-:W-:Y:S02]  /*06d0*/  @P0 IMAD R21, R26.reuse, R9, RZ ;  /* 0x000000091a150224 */ /* 0x048fe400078e02ff */
[----:B------:R-:W-:Y:S01]  /*06e0*/  @P0 IMAD.WIDE.U32 R26, R26, R8, RZ ;  /* 0x000000081a1a0225 */ /* 0x000fe200078e00ff */
[----:B------:R-:W-:-:S03]  /*06f0*/  LOP3.LUT R211, R211, 0xfffffe00, R22, 0xf8, !PT ;  /* 0xfffffe00d3d37812 */ /* 0x000fc600078ef816 */
[C---:B--2---:R-:W-:Y:S01]  /*0700*/  @P0 IMAD R16, R6.reuse, R207, RZ ;  /* 0x000000cf06100224 */ /* 0x044fe200078e02ff */
[----:B------:R-:W-:Y:S01]  /*0710*/  @P0 MOV R22, R26 ;  /* 0x0000001a00160202 */ /* 0x000fe20000000f00 */
[----:B------:R-:W-:-:S04]  /*0720*/  @P0 IMAD.WIDE.U32 R6, R6, R206, RZ ;  /* 0x000000ce06060225 */ /* 0x000fc800078e00ff */
[----:B------:R-:W-:Y:S02]  /*0730*/  @!P5 IMAD R15, R18, R15, R20 ;  /* 0x0000000f120fd224 */ /* 0x000fe400078e0214 */
[----:B------:R-:W-:Y:S02]  /*0740*/  @P0 IMAD.IADD R21, R27, 0x1, R21 ;  /* 0x000000011b150824 */ /* 0x000fe400078e0215 */
[----:B------:R-:W-:Y:S02]  /*0750*/  @P0 IMAD.IADD R16, R7, 0x1, R16 ;  /* 0x0000000107100824 */ /* 0x000fe400078e0210 */
[----:B------:R-:W-:Y:S01]  /*0760*/  @P0 IMAD.MOV.U32 R20, RZ, RZ, R6 ;  /* 0x000000ffff140224 */ /* 0x000fe200078e0006 */
[----:B------:R-:W-:Y:S06]  /*0770*/  @P0 BRA `(.L_x_179) ;  /* 0x0000000000340947 */ /* 0x000fec0003800000 */
        /* <DEDUP_REMOVED lines=13> */
.L_x_179:
        /* <DEDUP_REMOVED lines=12> */
[----:B------:R-:W-:-:S07]  /*0910*/  IADD3 R21, R23, R21, RZ ;  /* 0x0000001517157210 */ /* 0x000fce0007ffe0ff */
.L_x_180:
[----:B------:R-:W-:Y:S01]  /*0920*/  ISETP.NE.AND P0, PT, R17, RZ, PT ;  /* 0x000000ff1100720c */ /* 0x000fe20003f05270 */
[----:B----4-:R-:W-:Y:S01]  /*0930*/  @P5 IMAD.WIDE.U32 R26, R209, R10, RZ ;  /* 0x0000000ad11a5225 */ /* 0x010fe200078e00ff */
[----:B------:R-:W-:Y:S01]  /*0940*/  @!P4 IADD3 R0, R0, 0x1, RZ ;  /* 0x000000010000c810 */ /* 0x000fe20007ffe0ff */
[----:B------:R-:W1:Y:S01]  /*0950*/  S2UR UR10, SR_CgaCtaId ;  /* 0x00000000000a79c3 */ /* 0x000e620000008800 */
[----:B------:R-:W-:Y:S01]  /*0960*/  SHF.R.S32.HI R147, RZ, 0x1f, R146 ;  /* 0x0000001fff937819 */ /* 0x000fe20000011492 */
[----:B------:R-:W-:Y:S01]  /*0970*/  @!P5 IMAD.WIDE.U32 R28, R18, R14, RZ ;  /* 0x0000000e121cd225 */ /* 0x000fe200078e00ff */
[----:B------:R-:W-:Y:S01]  /*0980*/  @P6 IADD3 R0, R0, 0x1, RZ ;  /* 0x0000000100006810 */ /* 0x000fe20007ffe0ff */
[----:B------:R-:W-:Y:S01]  /*0990*/  ULDC.64 UR4, c[0x0][0x260] ;  /* 0x0000980000047ab9 */ /* 0x000fe20000000a00 */
[----:B------:R-:W-:Y:S01]  /*09a0*/  SHF.R.S32.HI R25, RZ, 0x1f, R24 ;  /* 0x0000001fff197819 */ /* 0x000fe20000011418 */
[-C--:B------:R-:W-:Y:S01]  /*09b0*/  IMAD.WIDE.U32 R30, R24, R206.reuse, R146 ;  /* 0x000000ce181e7225 */ /* 0x080fe200078e0092 */
[----:B------:R-:W-:Y:S01]  /*09c0*/  @!P1 IADD3 R0, -R0, RZ, RZ ;  /* 0x000000ff00009210 */ /* 0x000fe20007ffe1ff */
[----:B------:R-:W-:Y:S01]  /*09d0*/  ULDC.64 UR6, c[0x0][0x268] ;  /* 0x00009a0000067ab9 */ /* 0x000fe20000000a00 */
[----:B------:R-:W-:Y:S01]  /*09e0*/  ISETP.NE.U32.AND P1, PT, R2, RZ, PT ;  /* 0x000000ff0200720c */ /* 0x000fe20003f25070 */
[----:B------:R-:W-:Y:S01]  /*09f0*/  IMAD R6, R25, R206, RZ ;  /* 0x000000ce19067224 */ /* 0x000fe200078e02ff */
[----:B------:R-:W-:Y:S01]  /*0a00*/  @!P0 LOP3.LUT R0, RZ, R17, RZ, 0x33, !PT ;  /* 0x00000011ff008212 */ /* 0x000fe200078e33ff */
[----:B------:R-:W-:Y:S01]  /*0a10*/  @P5 IMAD R11, R209, R11, R27 ;  /* 0x0000000bd10b5224 */ /* 0x000fe200078e021b */
[----:B------:R-:W-:Y:S01]  /*0a20*/  ISETP.NE.AND.EX P0, PT, R3, RZ, PT, P1 ;  /* 0x000000ff0300720c */ /* 0x000fe20003f05310 */
[----:B------:R-:W-:Y:S01]  /*0a30*/  @!P5 IMAD.IADD R11, R29, 0x1, R15 ;  /* 0x000000011d0bd824 */ /* 0x000fe200078e020f */
[----:B------:R-:W-:Y:S01]  /*0a40*/  IADD3 R218, P4, R20, R30, RZ ;  /* 0x0000001e14da7210 */ /* 0x000fe20007f9e0ff */
[C---:B------:R-:W-:Y:S01]  /*0a50*/  IMAD R7, R24.reuse, R207, R6 ;  /* 0x000000cf18077224 */ /* 0x040fe200078e0206 */
[----:B------:R-:W-:Y:S01]  /*0a60*/  SHF.R.S32.HI R17, RZ, 0x1f, R0 ;  /* 0x0000001fff117819 */ /* 0x000fe20000011400 */
[-C--:B------:R-:W-:Y:S01]  /*0a70*/  IMAD.WIDE.U32 R14, R24, R8.reuse, R146 ;  /* 0x00000008180e7225 */ /* 0x080fe200078e0092 */
[----:B------:R-:W-:Y:S01]  /*0a80*/  SHF.R.S32.HI R13, RZ, 0x1f, R12 ;  /* 0x0000001fff0d7819 */ /* 0x000fe2000001140c */
[----:B------:R-:W-:Y:S01]  /*0a90*/  BSSY B0, `(.L_x_181) ;  /* 0x0000042000007945 */ /* 0x000fe20003800000 */
[----:B------:R-:W-:Y:S01]  /*0aa0*/  IADD3.X R219, R16, R31, R7, P4, !PT ;  /* 0x0000001f10db7210 */ /* 0x000fe200027fe407 */
[----:B------:R-:W-:Y:S01]  /*0ab0*/  IMAD R6, R25, R8, RZ ;  /* 0x0000000819067224 */ /* 0x000fe200078e02ff */
[----:B------:R-:W-:Y:S01]  /*0ac0*/  IADD3 R216, P4, R22, R14, RZ ;  /* 0x0000000e16d87210 */ /* 0x000fe20007f9e0ff */
[----:B------:R-:W-:Y:S01]  /*0ad0*/  @!P5 IMAD.MOV.U32 R26, RZ, RZ, R28 ;  /* 0x000000ffff1ad224 */ /* 0x000fe200078e001c */
[----:B------:R-:W-:Y:S01]  /*0ae0*/  LEA.HI R35, R19, R134, RZ, 0x4 ;  /* 0x0000008613237211 */ /* 0x000fe200078f20ff */
[C---:B------:R-:W-:Y:S01]  /*0af0*/  IMAD R6, R24.reuse, R9, R6 ;  /* 0x0000000918067224 */ /* 0x040fe200078e0206 */
[----:B------:R-:W-:Y:S01]  /*0b00*/  IADD3 R16, R24, 0x20, RZ ;  /* 0x0000002018107810 */ /* 0x000fe20007ffe0ff */
[----:B------:R-:W-:Y:S01]  /*0b10*/  IMAD R221, R17, UR4, RZ ;  /* 0x0000000411dd7c24 */ /* 0x000fe2000f8e02ff */
[----:B------:R-:W-:Y:S01]  /*0b20*/  IADD3 R26, P1, R146, R26, RZ ;  /* 0x0000001a921a7210 */ /* 0x000fe20007f3e0ff */
[----:B------:R-:W-:Y:S01]  /*0b30*/  IMAD.WIDE.U32 R218, R0, UR4, R218 ;  /* 0x0000000400da7c25 */ /* 0x000fe2000f8e00da */
[----:B------:R-:W-:-:S02]  /*0b40*/  IADD3.X R217, R21, R15, R6, P4, !PT ;  /* 0x0000000f15d97210 */ /* 0x000fc400027fe406 */
[----:B------:R-:W2:Y:S01]  /*0b50*/  @P0 LDC.64 R14, c[0x0][0x3d0] ;  /* 0x0000f400ff0e0b82 */ /* 0x000ea20000000a00 */
[----:B------:R-:W-:Y:S01]  /*0b60*/  IADD3.X R27, R147, R11, RZ, P1, !PT ;  /* 0x0000000b931b7210 */ /* 0x000fe20000ffe4ff */
[----:B------:R-:W-:Y:S01]  /*0b70*/  IMAD R221, R0, UR5, R221 ;  /* 0x0000000500dd7c24 */ /* 0x000fe2000f8e02dd */
[----:B------:R-:W-:Y:S01]  /*0b80*/  ISETP.GE.AND P1, PT, R24, R199, PT ;  /* 0x000000c71800720c */ /* 0x000fe20003f26270 */
[----:B------:R-:W-:Y:S01]  /*0b90*/  ULDC.64 UR4, c[0x0][0x258] ;  /* 0x0000960000047ab9 */ /* 0x000fe20000000a00 */
[----:B------:R-:W-:Y:S01]  /*0ba0*/  IMAD R17, R17, UR6, RZ ;  /* 0x0000000611117c24 */ /* 0x000fe2000f8e02ff */
[----:B------:R-:W-:Y:S01]  /*0bb0*/  IADD3 R212, R146, 0x80, RZ ;  /* 0x0000008092d47810 */ /* 0x000fe20007ffe0ff */
[----:B------:R-:W-:Y:S02]  /*0bc0*/  IMAD R29, R13, UR4, RZ ;  /* 0x000000040d1d7c24 */ /* 0x000fe4000f8e02ff */
[----:B------:R-:W-:Y:S01]  /*0bd0*/  IMAD.WIDE.U32 R26, R12, UR4, R26 ;  /* 0x000000040c1a7c25 */ /* 0x000fe2000f8e001a */
[----:B------:R-:W-:-:S02]  /*0be0*/  UMOV UR4, 0x400 ;  /* 0x0000040000047882 */ /* 0x000fc40000000000 */
[----:B-1----:R-:W-:Y:S01]  /*0bf0*/  ULEA UR4, UR10, UR4, 0x18 ;  /* 0x000000040a047291 */ /* 0x002fe2000f8ec03f */
[----:B------:R-:W-:Y:S02]  /*0c00*/  IMAD R29, R12, UR5, R29 ;  /* 0x000000050c1d7c24 */ /* 0x000fe4000f8e021d */
[----:B------:R-:W-:-:S03]  /*0c10*/  IMAD.WIDE.U32 R216, R0, UR6, R216 ;  /* 0x0000000600d87c25 */ /* 0x000fc6000f8e00d8 */
[----:B------:R-:W-:Y:S01]  /*0c20*/  LEA R211, R211, UR4, 0x1 ;  /* 0x00000004d3d37c11 */ /* 0x000fe2000f8e08ff */
[----:B------:R-:W-:Y:S01]  /*0c30*/  IMAD R17, R0, UR7, R17 ;  /* 0x0000000700117c24 */ /* 0x000fe2000f8e0211 */
[----:B------:R-:W-:Y:S01]  /*0c40*/  IADD3 R29, R27, R29, RZ ;  /* 0x0000001d1b1d7210 */ /* 0x000fe20007ffe0ff */
[----:B------:R-:W-:-:S04]  /*0c50*/  IMAD.WIDE R30, R210, 0x80, R24 ;  /* 0x00000080d21e7825 */ /* 0x000fc800078e0218 */
[----:B------:R-:W-:Y:S01]  /*0c60*/  VIADD R213, R146, 0x40 ;  /* 0x0000004092d57836 */ /* 0x000fe20000000000 */
        /* <DEDUP_REMOVED lines=13> */
[----:B------:R-:W4:Y:S01]  /*0d40*/  @!P5 LDC.64 R6, c[0x0][0x210] ;  /* 0x00008400ff06db82 */ /* 0x000f220000000a00 */
[----:B-1----:R-:W-:-:S04]  /*0d50*/  @!P6 LEA R10, P1, R22, R10, 0x1 ;  /* 0x0000000a160ae211 */ /* 0x002fc800078208ff */
[C---:B------:R-:W-:Y:S02]  /*0d60*/  @!P6 LEA.HI.X R11, R22.reuse, R11, R0, 0x1, P1 ;  /* 0x0000000b160be211 */ /* 0x040fe400008f0c00 */
[----:B----4-:R-:W-:-:S03]  /*0d70*/  @!P5 LEA R6, P1, R22, R6, 0x1 ;  /* 0x000000061606d211 */ /* 0x010fc600078208ff */
        /* <DEDUP_REMOVED lines=19> */
.L_x_182:
[----:B------:R-:W-:Y:S05]  /*0eb0*/  BSYNC B0 ;  /* 0x0000000000007941 */ /* 0x000fea0003800000 */
.L_x_181:
[----:B------:R-:W-:Y:S01]  /*0ec0*/  ISETP.GE.AND P1, PT, R16, R199, PT ;  /* 0x000000c71000720c */ /* 0x000fe20003f26270 */
[----:B------:R-:W-:Y:S01]  /*0ed0*/  BSSY B0, `(.L_x_183) ;  /* 0x000002d000007945 */ /* 0x000fe20003800000 */
[----:B-1-3--:R-:W-:Y:S02]  /*0ee0*/  LOP3.LUT R7, R35, 0xfffffff0, RZ, 0xc0, !PT ;  /* 0xfffffff023077812 */ /* 0x00afe400078ec0ff */
[----:B------:R-:W-:Y:S02]  /*0ef0*/  LEA.HI.SX32 R85, R4, 0xffffffff, 0x1a ;  /* 0xffffffff04557811 */ /* 0x000fe400078fd2ff */
[----:B------:R-:W-:Y:S01]  /*0f00*/  SHF.R.S32.HI R20, RZ, 0x4, R35 ;  /* 0x00000004ff147819 */ /* 0x000fe20000011423 */
[----:B------:R-:W-:Y:S02]  /*0f10*/  IMAD.IADD R0, R134, 0x1, -R7 ;  /* 0x0000000186007824 */ /* 0x000fe400078e0a07 */
[----:B------:R-:W-:-:S04]  /*0f20*/  IMAD R21, R85, -0x40, R135 ;  /* 0xffffffc055157824 */ /* 0x000fc800078e0287 */
        /* <DEDUP_REMOVED lines=12> */
[----:B------:R-:W1:Y:S01]  /*0ff0*/  @!P6 LDC.64 R10, c[0x0][0x210] ;  /* 0x00008400ff0aeb82 */ /* 0x000e620000000a00 */
[----:B------:R-:W-:Y:S01]  /*1000*/  IMAD R22, R23, UR7, R22 ;  /* 0x0000000717167c24 */ /* 0x000fe2000f8e0216 */
[----:B------:R3:W-:Y:S03]  /*1010*/  @P6 STS.128 [R211+0x1000], RZ ;  /* 0x001000ffd3006388 */ /* 0x0007e60000000c00 */
[----:B------:R-:W-:-:S03]  /*1020*/  IMAD.IADD R22, R33, 0x1, R22 ;  /* 0x0000000121167824 */ /* 0x000fc600078e0216 */
[----:B------:R-:W4:Y:S01]  /*1030*/  @!P5 LDC.64 R6, c[0x0][0x210] ;  /* 0x00008400ff06db82 */ /* 0x000f220000000a00 */
[----:B-1----:R-:W-:-:S04]  /*1040*/  @!P6 LEA R10, P4, R32, R10, 0x1 ;  /* 0x0000000a200ae211 */ /* 0x002fc800078808ff */
        /* <DEDUP_REMOVED lines=21> */
.L_x_184:
[----:B------:R-:W-:Y:S05]  /*11a0*/  BSYNC B0 ;  /* 0x0000000000007941 */ /* 0x000fea0003800000 */
.L_x_183:
[----:B------:R-:W-:Y:S01]  /*11b0*/  IMAD.SHL.U32 R34, R5, 0x40, RZ ;  /* 0x0000004005227824 */ /* 0x000fe200078e00ff */
[----:B-1-3--:R-:W-:Y:S01]  /*11c0*/  SHF.R.S32.HI R7, RZ, 0x1f, R0 ;  /* 0x0000001fff077819 */ /* 0x00afe20000011400 */
[----:B------:R-:W-:Y:S01]  /*11d0*/  BSSY B0, `(.L_x_185) ;  /* 0x000002d000007945 */ /* 0x000fe20003800000 */
[C---:B------:R-:W-:Y:S01]  /*11e0*/  ISETP.GE.AND P1, PT, R24.reuse, R21, PT ;  /* 0x000000151800720c */ /* 0x040fe20003f26270 */
[----:B------:R-:W-:Y:S01]  /*11f0*/  IMAD.SHL.U32 R33, R24, 0x8, RZ ;  /* 0x0000000818217824 */ /* 0x000fe200078e00ff */
[----:B------:R-:W-:Y:S02]  /*1200*/  LEA.HI R35, R35, R20, RZ, 0x1 ;  /* 0x0000001423237211 */ /* 0x000fe400078f08ff */
[----:B------:R-:W-:Y:S02]  /*1210*/  LEA.HI R22, R7, R0, RZ, 0x3 ;  /* 0x0000000007167211 */ /* 0x000fe400078f18ff */
[----:B------:R-:W-:Y:S01]  /*1220*/  LOP3.LUT R34, R34, 0x1c0, RZ, 0xc0, !PT ;  /* 0x000001c022227812 */ /* 0x000fe200078ec0ff */
[----:B------:R-:W-:Y:S06]  /*1230*/  @P3 BRA `(.L_x_186) ;  /* 0x0000000000983947 */ /* 0x000fec0003800000 */
        /* <DEDUP_REMOVED lines=13> */
[----:B------:R3:W-:Y:S06]  /*1310*/  @P6 STS.128 [R211+0x2000], RZ ;  /* 0x002000ffd3006388 */ /* 0x0007ec0000000c00 */
[----:B------:R-:W4:Y:S01]  /*1320*/  @!P5 LDC.64 R6, c[0x0][0x210] ;  /* 0x00008400ff06db82 */ /* 0x000f220000000a00 */
[----:B-1----:R-:W-:Y:S01]  /*1330*/  @!P6 LEA R38, P4, R36, R10, 0x1 ;  /* 0x0000000a2426e211 */ /* 0x002fe200078808ff */
[----:B------:R-:W-:-:S05]  /*1340*/  IMAD.IADD R10, R37, 0x1, R23 ;  /* 0x00000001250a7824 */ /* 0x000fca00078e0217 */
        /* <DEDUP_REMOVED lines=21> */
.L_x_186:
[----:B------:R-:W-:Y:S05]  /*14a0*/  BSYNC B0 ;  /* 0x0000000000007941 */ /* 0x000fea0003800000 */
.L_x_185:
[----:B------:R-:W-:Y:S01]  /*14b0*/  LOP3.LUT R35, R35, 0xfffffffe, RZ, 0xc0, !PT ;  /* 0xfffffffe23237812 */ /* 0x000fe200078ec0ff */
[----:B------:R-:W-:Y:S01]  /*14c0*/  BSSY B0, `(.L_x_187) ;  /* 0x000002e000007945 */ /* 0x000fe20003800000 */
[----:B------:R-:W-:Y:S02]  /*14d0*/  LOP3.LUT R33, R34, 0x8, R33, 0xf8, !PT ;  /* 0x0000000822217812 */ /* 0x000fe400078ef821 */
[----:B-1-3--:R-:W-:Y:S01]  /*14e0*/  LOP3.LUT R7, R22, 0xfffffff8, RZ, 0xc0, !PT ;  /* 0xfffffff816077812 */ /* 0x00afe200078ec0ff */
[----:B------:R-:W-:Y:S01]  /*14f0*/  IMAD.IADD R20, R20, 0x1, -R35 ;  /* 0x0000000114147824 */ /* 0x000fe200078e0a23 */
[----:B------:R-:W-:Y:S02]  /*1500*/  SHF.R.U32.HI R34, RZ, 0x3, R34 ;  /* 0x00000003ff227819 */ /* 0x000fe40000011622 */
[----:B------:R-:W-:Y:S01]  /*1510*/  ISETP.GE.AND P5, PT, R24, R21, PT ;  /* 0x000000151800720c */ /* 0x000fe20003fa6270 */
[----:B------:R-:W-:Y:S01]  /*1520*/  IMAD.IADD R0, R0, 0x1, -R7 ;  /* 0x0000000100007824 */ /* 0x000fe200078e0a07 */
[----:B------:R-:W-:Y:S01]  /*1530*/  LOP3.LUT R197, R33, R34, RZ, 0x3c, !PT ;  /* 0x0000002221c57212 */ /* 0x000fe200078e3cff */
[----:B------:R-:W-:Y:S10]  /*1540*/  @P2 BRA `(.L_x_188) ;  /* 0x0000000000942947 */ /* 0x000ff40003800000 */
        /* <DEDUP_REMOVED lines=37> */
.L_x_188:
[----:B------:R-:W-:Y:S05]  /*17a0*/  BSYNC B0 ;  /* 0x0000000000007941 */ /* 0x000fea0003800000 */
.L_x_187:
[----:B------:R-:W-:Y:S01]  /*17b0*/  IMAD.SHL.U32 R24, R0, 0x40, RZ ;  /* 0x0000004000187824 */ /* 0x000fe200078e00ff */
[----:B-1-3--:R-:W-:Y:S01]  /*17c0*/  SHF.L.U64.HI R6, R206, 0x6, R207 ;  /* 0x00000006ce067819 */ /* 0x00afe200000102cf */
[----:B------:R-:W-:Y:S01]  /*17d0*/  IMAD.SHL.U32 R29, R20, 0x8, RZ ;  /* 0x00000008141d7824 */ /* 0x000fe200078e00ff */
[----:B------:R-:W-:Y:S01]  /*17e0*/  SHF.R.S32.HI R23, RZ, 0x1f, R85 ;  /* 0x0000001fff177819 */ /* 0x000fe20000011455 */
[----:B------:R-:W-:Y:S01]  /*17f0*/  IMAD.SHL.U32 R7, R206, 0x40, RZ ;  /* 0x00000040ce077824 */ /* 0x000fe200078e00ff */
[----:B------:R-:W-:Y:S01]  /*1800*/  LOP3.LUT R24, R24, 0x1c0, RZ, 0xc0, !PT ;  /* 0x000001c018187812 */ /* 0x000fe200078ec0ff */
[----:B------:R-:W-:Y:S01]  /*1810*/  IMAD R10, R6, R85, RZ ;  /* 0x00000055060a7224 */ /* 0x000fe200078e02ff */
[----:B------:R-:W-:Y:S01]  /*1820*/  IADD3 R221, R219, R221, RZ ;  /* 0x000000dddbdd7210 */ /* 0x000fe20007ffe0ff */
[----:B------:R-:W-:Y:S01]  /*1830*/  BSSY B0, `(.L_x_189) ;  /* 0x000002a000007945 */ /* 0x000fe20003800000 */
[----:B------:R-:W-:Y:S01]  /*1840*/  MOV R220, R218 ;  /* 0x000000da00dc7202 */ /* 0x000fe20000000f00 */
[----:B------:R-:W-:Y:S01]  /*1850*/  IMAD R11, R23, R7, R10 ;  /* 0x00000007170b7224 */ /* 0x000fe200078e020a */
[----:B------:R-:W-:-:S02]  /*1860*/  LOP3.LUT R29, R24, 0x8, R29, 0xf8, !PT ;  /* 0x00000008181d7812 */ /* 0x000fc400078ef81d */
[----:B------:R-:W-:Y:S01]  /*1870*/  @P0 SHF.R.S32.HI R25, RZ, 0x1f, R18 ;  /* 0x0000001fff190819 */ /* 0x000fe20000011412 */
[----:B------:R-:W-:Y:S01]  /*1880*/  IMAD.WIDE.U32 R26, R85, R7, R220 ;  /* 0x00000007551a7225 */ /* 0x000fe200078e00dc */
[----:B------:R-:W-:Y:S02]  /*1890*/  SHF.R.U32.HI R24, RZ, 0x3, R24 ;  /* 0x00000003ff187819 */ /* 0x000fe40000011618 */
[----:B------:R-:W-:Y:S01]  /*18a0*/  ISETP.GE.AND P6, PT, R16, R21, PT ;  /* 0x000000151000720c */ /* 0x000fe20003fc6270 */
[----:B--2---:R-:W-:Y:S01]  /*18b0*/  @P0 IMAD R25, R25, R14, RZ ;  /* 0x0000000e19190224 */ /* 0x004fe200078e02ff */
[----:B------:R-:W-:Y:S01]  /*18c0*/  LOP3.LUT R24, R29, R24, RZ, 0x3c, !PT ;  /* 0x000000181d187212 */ /* 0x000fe200078e3cff */
[----:B------:R-:W-:-:S04]  /*18d0*/  @P0 IMAD.WIDE.U32 R28, R18, R14, R12 ;  /* 0x0000000e121c0225 */ /* 0x000fc800078e000c */
        /* <DEDUP_REMOVED lines=31> */
.L_x_190:
[----:B------:R-:W-:Y:S05]  /*1ad0*/  BSYNC B0 ;  /* 0x0000000000007941 */ /* 0x000fea0003800000 */
.L_x_189:
        /* <DEDUP_REMOVED lines=35> */
.L_x_192:
[----:B------:R-:W-:Y:S05]  /*1d10*/  BSYNC B0 ;  /* 0x0000000000007941 */ /* 0x000fea0003800000 */
.L_x_191:
[----:B------:R-:W0:Y:S01]  /*1d20*/  LDGDEPBAR ;  /* 0x00000000000079af */ /* 0x000e220000000000 */
[----:B------:R-:W-:Y:S01]  /*1d30*/  @P0 IMAD R15, R18, R15, R25 ;  /* 0x0000000f120f0224 */ /* 0x000fe200078e0219 */
[----:B--23--:R-:W-:Y:S01]  /*1d40*/  @P0 LEA R12, P1, R28, R2, 0x2 ;  /* 0x000000021c0c0211 */ /* 0x00cfe200078210ff */
[----:B-1--4-:R-:W-:Y:S01]  /*1d50*/  IMAD.SHL.U32 R11, R22, 0x40, RZ ;  /* 0x00000040160b7824 */ /* 0x012fe200078e00ff */
[----:B------:R-:W-:Y:S01]  /*1d60*/  LEA.HI R86, R19, R134, RZ, 0x5 ;  /* 0x0000008613567211 */ /* 0x000fe200078f28ff */
[----:B------:R-:W-:Y:S02]  /*1d70*/  @P0 IMAD.IADD R15, R29, 0x1, R15 ;  /* 0x000000011d0f0824 */ /* 0x000fe400078e020f */
[-C--:B------:R-:W-:Y:S01]  /*1d80*/  IMAD R10, R23, R8.reuse, RZ ;  /* 0x00000008170a7224 */ /* 0x080fe200078e02ff */
[----:B------:R-:W-:Y:S01]  /*1d90*/  LOP3.LUT R2, R24, 0xfffffe00, R11, 0xf8, !PT ;  /* 0xfffffe0018027812 */ /* 0x000fe200078ef80b */
[----:B------:R-:W-:Y:S01]  /*1da0*/  IMAD.WIDE.U32 R22, R85, R8, RZ ;  /* 0x0000000855167225 */ /* 0x000fe200078e00ff */
[----:B------:R-:W-:-:S02]  /*1db0*/  @P0 LEA.HI.X R13, R28, R3, R15, 0x2, P1 ;  /* 0x000000031c0d0211 */ /* 0x000fc400008f140f */
[----:B------:R-:W-:Y:S01]  /*1dc0*/  SHF.R.S32.HI R87, RZ, 0x5, R86 ;  /* 0x00000005ff577819 */ /* 0x000fe20000011456 */
[----:B------:R-:W-:Y:S01]  /*1dd0*/  IMAD R10, R85, R9, R10 ;  /* 0x00000009550a7224 */ /* 0x000fe200078e020a */
[----:B------:R-:W-:Y:S01]  /*1de0*/  LEA R3, P2, R22, R216, 0x6 ;  /* 0x000000d816037211 */ /* 0x000fe200078430ff */
[----:B------:R1:W5:Y:S01]  /*1df0*/  @P0 LDG.E R84, desc[UR8][R12.64] ;  /* 0x000000080c540981 */ /* 0x000362000c1e1900 */
[----:B------:R-:W-:Y:S02]  /*1e00*/  IMAD.IADD R206, R217, 0x1, R17 ;  /* 0x00000001d9ce7824 */ /* 0x000fe400078e0211 */
[----:B------:R-:W-:Y:S01]  /*1e10*/  IMAD R197, R20, 0x200, R197 ;  /* 0x0000020014c57824 */ /* 0x000fe200078e02c5 */
[----:B------:R-:W-:Y:S01]  /*1e20*/  BSSY B0, `(.L_x_193) ;  /* 0x000002a000007945 */ /* 0x000fe20003800000 */
[----:B------:R-:W-:Y:S01]  /*1e30*/  IMAD.IADD R11, R23, 0x1, R10 ;  /* 0x00000001170b7824 */ /* 0x000fe200078e020a */
[----:B------:R-:W-:Y:S01]  /*1e40*/  ISETP.GE.AND P1, PT, R16, R21, PT ;  /* 0x000000151000720c */ /* 0x000fe20003f26270 */
[----:B------:R-:W-:Y:S01]  /*1e50*/  IMAD R198, R87, 0x400, R2 ;  /* 0x0000040057c67824 */ /* 0x000fe200078e0202 */
[----:B------:R-:W-:-:S04]  /*1e60*/  DEPBAR.LE SB0, 0x0 ;  /* 0x000080000000791a */ /* 0x000fc80000000000 */
[----:B------:R-:W-:Y:S01]  /*1e70*/  BAR.SYNC.DEFER_BLOCKING 0x0 ;  /* 0x0000000000007b1d */ /* 0x000fe20000010000 */
[----:B------:R-:W-:Y:S02]  /*1e80*/  LEA.HI.X R14, R22, R206, R11, 0x6, P2 ;  /* 0x000000ce160e7211 */ /* 0x000fe400010f340b */
[----:B------:R-:W-:-:S03]  /*1e90*/  LEA R197, R197, UR4, 0x1 ;  /* 0x00000004c5c57c11 */ /* 0x000fc6000f8e08ff */
[----:B------:R1:W-:Y:S04]  /*1ea0*/  @P5 STS.128 [R211+0x12000], RZ ;  /* 0x012000ffd3005388 */ /* 0x0003e80000000c00 */
[----:B------:R1:W-:Y:S04]  /*1eb0*/  @P5 STS.128 [R211+0x14000], RZ ;  /* 0x014000ffd3005388 */ /* 0x0003e80000000c00 */
[----:B------:R1:W-:Y:S01]  /*1ec0*/  @P5 STS.128 [R211+0x16000], RZ ;  /* 0x016000ffd3005388 */ /* 0x0003e20000000c00 */
[----:B------:R-:W-:Y:S01]  /*1ed0*/  LEA R198, R198, UR4, 0x1 ;  /* 0x00000004c6c67c11 */ /* 0x000fe2000f8e08ff */
[----:B------:R-:W-:Y:S06]  /*1ee0*/  @P5 BRA `(.L_x_194) ;  /* 0x0000000000745947 */ /* 0x000fec0003800000 */
[----:B------:R-:W-:Y:S02]  /*1ef0*/  ULDC UR5, c[0x0][0x2d0] ;  /* 0x0000b40000057ab9 */ /* 0x000fe40000000800 */
[----:B------:R-:W-:Y:S02]  /*1f00*/  ISETP.GE.AND P5, PT, R146, UR5, PT ;  /* 0x0000000592007c0c */ /* 0x000fe4000bfa6270 */
[----:B------:R-:W-:Y:S02]  /*1f10*/  ISETP.GE.AND P4, PT, R213, UR5, PT ;  /* 0x00000005d5007c0c */ /* 0x000fe4000bf86270 */
[----:B------:R-:W-:-:S09]  /*1f20*/  ISETP.GE.AND P2, PT, R212, UR5, PT ;  /* 0x00000005d4007c0c */ /* 0x000fd2000bf46270 */
[----:B-1----:R-:W1:Y:S01]  /*1f30*/  @!P5 LDC.64 R12, c[0x0][0x220] ;  /* 0x00008800ff0cdb82 */ /* 0x002e620000000a00 */
        /* <DEDUP_REMOVED lines=24> */
.L_x_194:
[----:B------:R-:W-:Y:S05]  /*20c0*/  BSYNC B0 ;  /* 0x0000000000007941 */ /* 0x000fea0003800000 */
.L_x_193:
        /* <DEDUP_REMOVED lines=13> */
[----:B-12---:R-:W1:Y:S01]  /*21a0*/  @!P4 LDC.64 R12, c[0x0][0x220] ;  /* 0x00008800ff0ccb82 */ /* 0x006e620000000a00 */
[----:B------:R2:W-:Y:S07]  /*21b0*/  @P4 STS.128 [R211+0x13000], RZ ;  /* 0x013000ffd3004388 */ /* 0x0005ee0000000c00 */
[----:B---3--:R-:W3:Y:S01]  /*21c0*/  @!P3 LDC.64 R10, c[0x0][0x220] ;  /* 0x00008800ff0abb82 */ /* 0x008ee20000000a00 */
        /* <DEDUP_REMOVED lines=22> */
.L_x_196:
[----:B------:R-:W-:Y:S05]  /*2330*/  BSYNC B0 ;  /* 0x0000000000007941 */ /* 0x000fea0003800000 */
.L_x_195:
[----:B------:R-:W-:Y:S01]  /*2340*/  LDSM.16.M88.4 R28, [R198] ;  /* 0x00000000c61c783b */ /* 0x000fe20000000200 */
[----:B------:R-:W-:Y:S01]  /*2350*/  R2P PR, R5, 0x6 ;  /* 0x0000000605007804 */ /* 0x000fe20000000000 */
[----:B------:R-:W-:Y:S01]  /*2360*/  IMAD.MOV.U32 R5, RZ, RZ, 0x10 ;  /* 0x00000010ff057424 */ /* 0x000fe200078e00ff */
[----:B------:R-:W-:Y:S01]  /*2370*/  LOP3.LUT P3, RZ, R0, 0x2, RZ, 0xc0, !PT ;  /* 0x0000000200ff7812 */ /* 0x000fe2000786c0ff */
[----:B------:R-:W3:Y:S01]  /*2380*/  LDSM.16.M88.4 R76, [R197+0xc000] ;  /* 0x00c00000c54c783b */ /* 0x000ee20000000200 */
[----:B------:R-:W-:Y:S02]  /*2390*/  VIADD R3, R197, 0xc000 ;  /* 0x0000c000c5037836 */ /* 0x000fe40000000000 */
[----:B------:R-:W-:Y:S01]  /*23a0*/  SEL R5, R5, 0xfffffff0, !P3 ;  /* 0xfffffff005057807 */ /* 0x000fe20005800000 */
[----:B------:R-:W4:Y:S01]  /*23b0*/  LDSM.16.M88.4 R44, [R197+0xc800] ;  /* 0x00c80000c52c783b */ /* 0x000f220000000200 */
[----:B------:R-:W-:-:S03]  /*23c0*/  VIADD R195, R197, 0xc020 ;  /* 0x0000c020c5c37836 */ /* 0x000fc60000000000 */
[----:B------:R-:W4:Y:S01]  /*23d0*/  LDSM.16.M88.4 R36, [R197+0xd000] ;  /* 0x00d00000c524783b */ /* 0x000f220000000200 */
[--C-:B------:R-:W-:Y:S02]  /*23e0*/  IMAD R196, R5, 0x2, R198.reuse ;  /* 0x0000000205c47824 */ /* 0x100fe400078e02c6 */
[----:B------:R-:W-:Y:S01]  /*23f0*/  @P1 VIADD R195, R3, 0xffffffe0 ;  /* 0xffffffe003c31836 */ /* 0x000fe20000000000 */
[----:B-12---:R-:W1:Y:S01]  /*2400*/  LDSM.16.M88.4 R12, [R197+0xd800] ;  /* 0x00d80000c50c783b */ /* 0x006e620000000200 */
[----:B------:R-:W-:Y:S01]  /*2410*/  LOP3.LUT P1, RZ, R0, 0x4, RZ, 0xc0, !PT ;  /* 0x0000000400ff7812 */ /* 0x000fe2000782c0ff */
[----:B------:R-:W-:Y:S02]  /*2420*/  IMAD.MOV.U32 R3, RZ, RZ, 0x20 ;  /* 0x00000020ff037424 */ /* 0x000fe400078e00ff */
[----:B------:R-:W-:Y:S01]  /*2430*/  LDSM.16.M88.4 R64, [R196] ;  /* 0x00000000c440783b */ /* 0x000fe20000000200 */
[----:B------:R-:W-:Y:S02]  /*2440*/  IMAD.MOV.U32 R0, RZ, RZ, 0x40 ;  /* 0x00000040ff007424 */ /* 0x000fe400078e00ff */
[----:B------:R-:W-:Y:S01]  /*2450*/  SEL R3, R3, 0xffffffe0, !P1 ;  /* 0xffffffe003037807 */ /* 0x000fe20004800000 */
[----:B------:R-:W2:Y:S01]  /*2460*/  LDSM.16.M88.4 R68, [R195] ;  /* 0x00000000c344783b */ /* 0x000ea20000000200 */
[C---:B------:R-:W-:Y:S01]  /*2470*/  VIADD R187, R195.reuse, 0x800 ;  /* 0x00000800c3bb7836 */ /* 0x040fe20000000000 */
[----:B------:R-:W-:Y:S01]  /*2480*/  SEL R0, R0, 0xffffffc0, !P2 ;  /* 0xffffffc000007807 */ /* 0x000fe20005000000 */
[----:B------:R-:W-:Y:S01]  /*2490*/  VIADD R186, R195, 0x1000 ;  /* 0x00001000c3ba7836 */ /* 0x000fe20000000000 */
[----:B------:R-:W2:Y:S01]  /*24a0*/  LDSM.16.M88.4 R52, [R195+0x1800] ;  /* 0x00180000c334783b */ /* 0x000ea20000000200 */
[----:B------:R-:W-:-:S02]  /*24b0*/  IMAD R194, R3, 0x2, R198 ;  /* 0x0000000203c27824 */ /* 0x000fc400078e02c6 */
[----:B------:R-:W-:Y:S01]  /*24c0*/  IMAD.IADD R191, R197, 0x1, R0 ;  /* 0x00000001c5bf7824 */ /* 0x000fe200078e0200 */
[----:B------:R-:W2:Y:S01]  /*24d0*/  LDSM.16.M88.4 R60, [R195+0x800] ;  /* 0x00080000c33c783b */ /* 0x000ea20000000200 */
[----:B------:R-:W-:Y:S02]  /*24e0*/  IMAD R193, R3, 0x2, R196 ;  /* 0x0000000203c17824 */ /* 0x000fe400078e02c4 */
[----:B------:R-:W-:Y:S01]  /*24f0*/  IMAD.IADD R184, R0, 0x1, R195 ;  /* 0x0000000100b87824 */ /* 0x000fe200078e02c3 */
[----:B------:R-:W2:Y:S01]  /*2500*/  LDSM.16.M88.4 R56, [R195+0x1000] ;  /* 0x00100000c338783b */ /* 0x000ea20000000200 */
[C---:B------:R-:W-:Y:S02]  /*2510*/  VIADD R185, R195.reuse, 0x1800 ;  /* 0x00001800c3b97836 */ /* 0x040fe40000000000 */
[C---:B------:R-:W-:Y:S01]  /*2520*/  VIADD R183, R195.reuse, 0x2000 ;  /* 0x00002000c3b77836 */ /* 0x040fe20000000000 */
[----:B------:R-:W-:Y:S01]  /*2530*/  LDSM.16.M88.4 R24, [R194] ;  /* 0x00000000c218783b */ /* 0x000fe20000000200 */
[----:B------:R-:W-:-:S02]  /*2540*/  VIADD R182, R195, 0x2800 ;  /* 0x00002800c3b67836 */ /* 0x000fc40000000000 */
[C---:B------:R-:W-:Y:S01]  /*2550*/  VIADD R181, R195.reuse, 0x3000 ;  /* 0x00003000c3b57836 */ /* 0x040fe20000000000 */
[C---:B---3--:R-:W-:Y:S01]  /*2560*/  HMMA.16816.F32.BF16 R8, R28.reuse, R76, RZ ;  /* 0x0000004c1c08723c */ /* 0x048fe200000418ff */
[----:B------:R-:W3:Y:S01]  /*2570*/  LDSM.16.M88.4 R20, [R191+0xc000] ;  /* 0x00c00000bf14783b */ /* 0x000ee20000000200 */
[C---:B------:R-:W-:Y:S02]  /*2580*/  VIADD R180, R195.reuse, 0x3800 ;  /* 0x00003800c3b47836 */ /* 0x040fe40000000000 */
[C---:B------:R-:W-:Y:S01]  /*2590*/  VIADD R179, R195.reuse, 0x4000 ;  /* 0x00004000c3b37836 */ /* 0x040fe20000000000 */
[----:B------:R-:W3:Y:S01]  /*25a0*/  LDSM.16.M88.4 R80, [R191+0xd800] ;  /* 0x00d80000bf50783b */ /* 0x000ee20000000200 */
[----:B------:R-:W-:Y:S01]  /*25b0*/  HMMA.16816.F32.BF16 R76, R28, R78, RZ ;  /* 0x0000004e1c4c723c */ /* 0x000fe200000418ff */
[C---:B------:R-:W-:Y:S02]  /*25c0*/  VIADD R178, R195.reuse, 0x4800 ;  /* 0x00004800c3b27836 */ /* 0x040fe40000000000 */
[----:B------:R-:W3:Y:S01]  /*25d0*/  LDSM.16.M88.4 R16, [R191+0xc800] ;  /* 0x00c80000bf10783b */ /* 0x000ee20000000200 */
[----:B------:R-:W-:-:S02]  /*25e0*/  VIADD R177, R195, 0x5000 ;  /* 0x00005000c3b17836 */ /* 0x000fc40000000000 */
[----:B----4-:R-:W-:Y:S01]  /*25f0*/  HMMA.16816.F32.BF16 R48, R28, R44, RZ ;  /* 0x0000002c1c30723c */ /* 0x010fe200000418ff */
[----:B------:R-:W-:Y:S01]  /*2600*/  LDSM.16.M88.4 R72, [R193] ;  /* 0x00000000c148783b */ /* 0x000fe20000000200 */
[----:B------:R-:W-:-:S03]  /*2610*/  VIADD R176, R195, 0x5800 ;  /* 0x00005800c3b07836 */ /* 0x000fc60000000000 */
[----:B------:R-:W0:Y:S01]  /*2620*/  LDGDEPBAR ;  /* 0x00000000000079af */ /* 0x000e220000000000 */
[C---:B------:R-:W-:Y:S06]  /*2630*/  HMMA.16816.F32.BF16 R40, R28.reuse, R36, RZ ;  /* 0x000000241c28723c */ /* 0x040fec00000418ff */
[C---:B------:R-:W-:Y:S06]  /*2640*/  HMMA.16816.F32.BF16 R44, R28.reuse, R46, RZ ;  /* 0x0000002e1c2c723c */ /* 0x040fec00000418ff */
[C---:B------:R-:W-:Y:S06]  /*2650*/  HMMA.16816.F32.BF16 R36, R28.reuse, R38, RZ ;  /* 0x000000261c24723c */ /* 0x040fec00000418ff */
[C---:B-1----:R-:W-:Y:S06]  /*2660*/  HMMA.16816.F32.BF16 R32, R28.reuse, R12, RZ ;  /* 0x0000000c1c20723c */ /* 0x042fec00000418ff */
[----:B------:R-:W-:Y:S01]  /*2670*/  HMMA.16816.F32.BF16 R28, R28, R14, RZ ;  /* 0x0000000e1c1c723c */ /* 0x000fe200000418ff */
[----:B------:R-:W1:Y:S05]  /*2680*/  LDSM.16.M88.4 R12, [R191+0xd000] ;  /* 0x00d00000bf0c783b */ /* 0x000e6a0000000200 */
[C---:B--2---:R-:W-:Y:S06]  /*2690*/  HMMA.16816.F32.BF16 R8, R64.reuse, R68, R8 ;  /* 0x000000444008723c */ /* 0x044fec0000041808 */
[C---:B------:R-:W-:Y:S01]  /*26a0*/  HMMA.16816.F32.BF16 R76, R64.reuse, R70, R76 ;  /* 0x00000046404c723c */ /* 0x040fe2000004184c */
[----:B------:R-:W2:Y:S05]  /*26b0*/  LDSM.16.M88.4 R68, [R184] ;  /* 0x00000000b844783b */ /* 0x000eaa0000000200 */
[C---:B------:R-:W-:Y:S06]  /*26c0*/  HMMA.16816.F32.BF16 R32, R64.reuse, R52, R32 ;  /* 0x000000344020723c */ /* 0x040fec0000041820 */
[C---:B------:R-:W-:Y:S01]  /*26d0*/  HMMA.16816.F32.BF16 R52, R64.reuse, R54, R28 ;  /* 0x000000364034723c */ /* 0x040fe2000004181c */
[----:B------:R-:W-:Y:S05]  /*26e0*/  LDSM.16.M88.4 R28, [R184+0x800] ;  /* 0x00080000b81c783b */ /* 0x000fea0000000200 */
[C---:B------:R-:W-:Y:S06]  /*26f0*/  HMMA.16816.F32.BF16 R48, R64.reuse, R60, R48 ;  /* 0x0000003c4030723c */ /* 0x040fec0000041830 */
[C---:B------:R-:W-:Y:S01]  /*2700*/  HMMA.16816.F32.BF16 R44, R64.reuse, R62, R44 ;  /* 0x0000003e402c723c */ /* 0x040fe2000004182c */
[----:B------:R-:W-:Y:S05]  /*2710*/  LDSM.16.M88.4 R60, [R184+0x1000] ;  /* 0x00100000b83c783b */ /* 0x000fea0000000200 */
[C---:B------:R-:W-:Y:S06]  /*2720*/  HMMA.16816.F32.BF16 R40, R64.reuse, R56, R40 ;  /* 0x000000384028723c */ /* 0x040fec0000041828 */
[----:B------:R-:W-:Y:S01]  /*2730*/  HMMA.16816.F32.BF16 R36, R64, R58, R36 ;  /* 0x0000003a4024723c */ /* 0x000fe20000041824 */
[----:B------:R-:W4:Y:S04]  /*2740*/  LDSM.16.M88.4 R56, [R184+0x1800] ;  /* 0x00180000b838783b */ /* 0x000f280000000200 */
[----:B------:R-:W-:Y:S01]  /*2750*/  LDSM.16.M88.4 R64, [R198+0x4000] ;  /* 0x00400000c640783b */ /* 0x000fe20000000200 */
[C---:B---3--:R-:W-:Y:S06]  /*2760*/  HMMA.16816.F32.BF16 R8, R24.reuse, R20, R8 ;  /* 0x000000141808723c */ /* 0x048fec0000041808 */
[C---:B------:R-:W-:Y:S01]  /*2770*/  HMMA.16816.F32.BF16 R76, R24.reuse, R22, R76 ;  /* 0x00000016184c723c */ /* 0x040fe2000004184c */
[----:B------:R-:W3:Y:S05]  /*2780*/  LDSM.16.M88.4 R20, [R197+0xe000] ;  /* 0x00e00000c514783b */ /* 0x000eea0000000200 */
[C---:B------:R-:W-:Y:S06]  /*2790*/  HMMA.16816.F32.BF16 R52, R24.reuse, R82, R52 ;  /* 0x000000521834723c */ /* 0x040fec0000041834 */
[C---:B------:R-:W-:Y:S06]  /*27a0*/  HMMA.16816.F32.BF16 R32, R24.reuse, R80, R32 ;  /* 0x000000501820723c */ /* 0x040fec0000041820 */
[C---:B------:R-:W-:Y:S06]  /*27b0*/  HMMA.16816.F32.BF16 R48, R24.reuse, R16, R48 ;  /* 0x000000101830723c */ /* 0x040fec0000041830 */
[C---:B------:R-:W-:Y:S01]  /*27c0*/  HMMA.16816.F32.BF16 R44, R24.reuse, R18, R44 ;  /* 0x00000012182c723c */ /* 0x040fe2000004182c */
[----:B------:R-:W3:Y:S05]  /*27d0*/  LDSM.16.M88.4 R16, [R197+0xf800] ;  /* 0x00f80000c510783b */ /* 0x000eea0000000200 */
[C---:B-1----:R-:W-:Y:S06]  /*27e0*/  HMMA.16816.F32.BF16 R36, R24.reuse, R14, R36 ;  /* 0x0000000e1824723c */ /* 0x042fec0000041824 */
[----:B------:R-:W-:Y:S01]  /*27f0*/  HMMA.16816.F32.BF16 R40, R24, R12, R40 ;  /* 0x0000000c1828723c */ /* 0x000fe20000041828 */
[----:B------:R-:W1:Y:S04]  /*2800*/  LDSM.16.M88.4 R24, [R197+0xf000] ;  /* 0x00f00000c518783b */ /* 0x000e680000000200 */
[----:B------:R-:W1:Y:S01]  /*2810*/  LDSM.16.M88.4 R12, [R197+0xe800] ;  /* 0x00e80000c50c783b */ /* 0x000e620000000200 */
[C---:B--2---:R-:W-:Y:S06]  /*2820*/  HMMA.16816.F32.BF16 R8, R72.reuse, R68, R8 ;  /* 0x000000444808723c */ /* 0x044fec0000041808 */
[C---:B------:R-:W-:Y:S01]  /*2830*/  HMMA.16816.F32.BF16 R80, R72.reuse, R70, R76 ;  /* 0x000000464850723c */ /* 0x040fe2000004184c */
[----:B------:R-:W-:Y:S04]  /*2840*/  LDSM.16.M88.4 R76, [R196+0x4000] ;  /* 0x00400000c44c783b */ /* 0x000fe80000000200 */
[----:B------:R-:W2:Y:S01]  /*2850*/  LDSM.16.M88.4 R68, [R195+0x2000] ;  /* 0x00200000c344783b */ /* 0x000ea20000000200 */
[C---:B----4-:R-:W-:Y:S06]  /*2860*/  HMMA.16816.F32.BF16 R52, R72.reuse, R58, R52 ;  /* 0x0000003a4834723c */ /* 0x050fec0000041834 */
[C---:B------:R-:W-:Y:S01]  /*2870*/  HMMA.16816.F32.BF16 R32, R72.reuse, R56, R32 ;  /* 0x000000384820723c */ /* 0x040fe20000041820 */
[----:B------:R-:W4:Y:S05]  /*2880*/  LDSM.16.M88.4 R56, [R195+0x3800] ;  /* 0x00380000c338783b */ /* 0x000f2a0000000200 */
[C---:B------:R-:W-:Y:S06]  /*2890*/  HMMA.16816.F32.BF16 R36, R72.reuse, R62, R36 ;  /* 0x0000003e4824723c */ /* 0x040fec0000041824 */
[C---:B------:R-:W-:Y:S06]  /*28a0*/  HMMA.16816.F32.BF16 R48, R72.reuse, R28, R48 ;  /* 0x0000001c4830723c */ /* 0x040fec0000041830 */
[C---:B------:R-:W-:Y:S01]  /*28b0*/  HMMA.16816.F32.BF16 R44, R72.reuse, R30, R44 ;  /* 0x0000001e482c723c */ /* 0x040fe2000004182c */
[----:B------:R-:W-:Y:S05]  /*28c0*/  LDSM.16.M88.4 R28, [R195+0x2800] ;  /* 0x00280000c31c783b */ /* 0x000fea0000000200 */
[----:B------:R-:W-:Y:S01]  /*28d0*/  HMMA.16816.F32.BF16 R40, R72, R60, R40 ;  /* 0x0000003c4828723c */ /* 0x000fe20000041828 */
[----:B------:R-:W4:Y:S04]  /*28e0*/  LDSM.16.M88.4 R60, [R195+0x3000] ;  /* 0x00300000c33c783b */ /* 0x000f280000000200 */
        /* <DEDUP_REMOVED lines=8> */
[C---:B------:R-:W-:Y:S06]  /*2970*/  HMMA.16816.F32.BF16 R48, R64.reuse, R12, R48 ;  /* 0x0000000c4030723c */ /* 0x040fec0000041830 */
[C---:B------:R-:W-:Y:S01]  /*2980*/  HMMA.16816.F32.BF16 R44, R64.reuse, R14, R44 ;  /* 0x0000000e402c723c */ /* 0x040fe2000004182c */
[----:B------:R-:W-:Y:S05]  /*2990*/  LDSM.16.M88.4 R12, [R191+0xe800] ;  /* 0x00e80000bf0c783b */ /* 0x000fea0000000200 */
        /* <DEDUP_REMOVED lines=59> */
[C---:B------:R-:W-:Y:S06]  /*2d50*/  HMMA.16816.F32.BF16 R32, R72.reuse, R56, R32 ;  /* 0x000000384820723c */ /* 0x040fec0000041820 */
[C---:B------:R-:W-:Y:S06]  /*2d60*/  HMMA.16816.F32.BF16 R36, R72.reuse, R62, R36 ;  /* 0x0000003e4824723c */ /* 0x040fec0000041824 */
[C---:B------:R-:W-:Y:S06]  /*2d70*/  HMMA.16816.F32.BF16 R48, R72.reuse, R28, R48 ;  /* 0x0000001c4830723c */ /* 0x040fec0000041830 */
[----:B------:R-:W-:Y:S01]  /*2d80*/  HMMA.16816.F32.BF16 R44, R72, R30, R44 ;  /* 0x0000001e482c723c */ /* 0x000fe2000004182c */
[----:B------:R-:W-:Y:S05]  /*2d90*/  LDSM.16.M88.4 R28, [R184+0x4800] ;  /* 0x00480000b81c783b */ /* 0x000fea0000000200 */
[C---:B---3--:R-:W-:Y:S06]  /*2da0*/  HMMA.16816.F32.BF16 R8, R68.reuse, R20, R8 ;  /* 0x000000144408723c */ /* 0x048fec0000041808 */
[----:B------:R-:W-:Y:S01]  /*2db0*/  HMMA.16816.F32.BF16 R80, R68, R22, R80 ;  /* 0x000000164450723c */ /* 0x000fe20000041850 */
[----:B------:R-:W3:Y:S05]  /*2dc0*/  LDSM.16.M88.4 R20, [R184+0x5000] ;  /* 0x00500000b814783b */ /* 0x000eea0000000200 */
[----:B------:R-:W-:Y:S06]  /*2dd0*/  HMMA.16816.F32.BF16 R40, R72, R60, R40 ;  /* 0x0000003c4828723c */ /* 0x000fec0000041828 */
[C---:B------:R-:W-:Y:S06]  /*2de0*/  HMMA.16816.F32.BF16 R52, R68.reuse, R18, R52 ;  /* 0x000000124434723c */ /* 0x040fec0000041834 */
[C---:B------:R-:W-:Y:S01]  /*2df0*/  HMMA.16816.F32.BF16 R32, R68.reuse, R16, R32 ;  /* 0x000000104420723c */ /* 0x040fe20000041820 */
[----:B------:R-:W-:Y:S01]  /*2e00*/  LOP3.LUT R19, R86, 0xffffffe0, RZ, 0xc0, !PT ;  /* 0xffffffe056137812 */ /* 0x000fe200078ec0ff */
[----:B------:R-:W4:Y:S04]  /*2e10*/  @P0 LDC R17, c[0x0][0x2e8] ;  /* 0x0000ba00ff110b82 */ /* 0x000f280000000800 */
[----:B------:R-:W-:Y:S01]  /*2e20*/  IMAD.IADD R19, R134, 0x1, -R19 ;  /* 0x0000000186137824 */ /* 0x000fe200078e0a13 */
[----:B-1----:R-:W-:Y:S04]  /*2e30*/  HMMA.16816.F32.BF16 R36, R68, R26, R36 ;  /* 0x0000001a4424723c */ /* 0x002fe80000041824 */
[----:B------:R-:W-:-:S02]  /*2e40*/  SHF.R.S32.HI R0, RZ, 0x1f, R19 ;  /* 0x0000001fff007819 */ /* 0x000fc40000011413 */
[----:B------:R-:W-:Y:S02]  /*2e50*/  HMMA.16816.F32.BF16 R48, R68, R12, R48 ;  /* 0x0000000c4430723c */ /* 0x000fe40000041830 */
[----:B------:R-:W-:Y:S01]  /*2e60*/  LEA.HI R19, R0, R19, RZ, 0x2 ;  /* 0x0000001300137211 */ /* 0x000fe200078f10ff */
[----:B------:R-:W-:-:S03]  /*2e70*/  IMAD.SHL.U32 R0, R134, 0x2, RZ ;  /* 0x0000000286007824 */ /* 0x000fc600078e00ff */
[----:B------:R-:W-:Y:S01]  /*2e80*/  HMMA.16816.F32.BF16 R44, R68, R14, R44 ;  /* 0x0000000e442c723c */ /* 0x000fe2000004182c */
[----:B------:R-:W1:Y:S01]  /*2e90*/  LDSM.16.M88.4 R12, [R184+0x5800] ;  /* 0x00580000b80c783b */ /* 0x000e620000000200 */
[----:B------:R-:W-:Y:S01]  /*2ea0*/  SHF.R.S32.HI R16, RZ, 0x2, R19 ;  /* 0x00000002ff107819 */ /* 0x000fe20000011413 */
[----:B------:R-:W-:-:S04]  /*2eb0*/  DEPBAR.LE SB0, 0x0 ;  /* 0x000080000000791a */ /* 0x000fc80000000000 */
[----:B------:R-:W-:Y:S01]  /*2ec0*/  HMMA.16816.F32.BF16 R40, R68, R24, R40 ;  /* 0x000000184428723c */ /* 0x000fe20000041828 */
[----:B------:R-:W-:Y:S01]  /*2ed0*/  IMAD R16, R87, 0x10, R16 ;  /* 0x0000001057107824 */ /* 0x000fe200078e0210 */
[----:B------:R-:W-:Y:S01]  /*2ee0*/  LOP3.LUT R0, R0, 0x6, RZ, 0xc0, !PT ;  /* 0x0000000600007812 */ /* 0x000fe200078ec0ff */
[----:B----4-:R-:W4:Y:S02]  /*2ef0*/  @P0 MUFU.RCP R17, R17 ;  /* 0x0000001100110308 */ /* 0x010f240000001000 */
[----:B------:R-:W-:Y:S01]  /*2f00*/  IMAD.IADD R144, R89, 0x1, R16 ;  /* 0x0000000159907824 */ /* 0x000fe200078e0210 */
[C---:B--2---:R-:W-:Y:S01]  /*2f10*/  HMMA.16816.F32.BF16 R8, R64.reuse, R76, R8 ;  /* 0x0000004c4008723c */ /* 0x044fe20000041808 */
[----:B------:R-:W-:Y:S02]  /*2f20*/  IMAD R85, R85, 0x40, R0 ;  /* 0x0000004055557824 */ /* 0x000fe400078e0200 */
[----:B------:R-:W-:Y:S01]  /*2f30*/  IMAD.MOV.U32 R0, RZ, RZ, RZ ;  /* 0x000000ffff007224 */ /* 0x000fe200078e00ff */
[----:B------:R-:W-:Y:S01]  /*2f40*/  IADD3 R16, R135, R144, -R214 ;  /* 0x0000009087107210 */ /* 0x000fe20007ffe8d6 */
[C---:B------:R-:W-:Y:S01]  /*2f50*/  VIADD R19, R85.reuse, 0x1 ;  /* 0x0000000155137836 */ /* 0x040fe20000000000 */
[----:B---3--:R-:W-:Y:S01]  /*2f60*/  HMMA.16816.F32.BF16 R36, R64, R22, R36 ;  /* 0x000000164024723c */ /* 0x008fe20000041824 */
[C---:B------:R-:W-:Y:S01]  /*2f70*/  VIADD R18, R85.reuse, 0x8 ;  /* 0x0000000855127836 */ /* 0x040fe20000000000 */
[----:B------:R-:W-:-:S04]  /*2f80*/  ISETP.GE.AND P1, PT, R85, R135, PT ;  /* 0x000000875500720c */ /* 0x000fc80003f26270 */
[C---:B------:R-:W-:Y:S01]  /*2f90*/  HMMA.16816.F32.BF16 R80, R64.reuse, R78, R80 ;  /* 0x0000004e4050723c */ /* 0x040fe20000041850 */
[----:B------:R-:W-:Y:S02]  /*2fa0*/  IMAD.IADD R22, R16, 0x1, -R85 ;  /* 0x0000000110167824 */ /* 0x000fe400078e0a55 */
[----:B----45:R-:W-:Y:S01]  /*2fb0*/  @P0 FMUL.FTZ R0, R84, R17 ;  /* 0x0000001154000220 */ /* 0x030fe20000410000 */
[----:B------:R-:W-:Y:S01]  /*2fc0*/  VIADD R23, R85, 0x9 ;  /* 0x0000000955177836 */ /* 0x000fe20000000000 */
[-C--:B------:R-:W-:Y:S02]  /*2fd0*/  ISETP.GE.AND P5, PT, R18, R135.reuse, PT ;  /* 0x000000871200720c */ /* 0x080fe40003fa6270 */
[----:B------:R-:W-:Y:S01]  /*2fe0*/  IABS R22, R22 ;  /* 0x0000001600167213 */ /* 0x000fe20000000000 */
[C---:B------:R-:W-:Y:S01]  /*2ff0*/  HMMA.16816.F32.BF16 R40, R64.reuse, R20, R40 ;  /* 0x000000144028723c */ /* 0x040fe20000041828 */
[-C--:B------:R-:W-:Y:S02]  /*3000*/  ISETP.GE.AND P6, PT, R23, R135.reuse, PT ;  /* 0x000000871700720c */ /* 0x080fe40003fc6270 */
[----:B------:R-:W-:Y:S01]  /*3010*/  I2FP.F32.S32 R17, R22 ;  /* 0x0000001600117245 */ /* 0x000fe20000201400 */
[----:B------:R-:W-:Y:S01]  /*3020*/  BAR.SYNC.DEFER_BLOCKING 0x0 ;  /* 0x0000000000007b1d */ /* 0x000fe20000010000 */
[----:B------:R-:W-:Y:S01]  /*3030*/  ISETP.GE.AND P0, PT, R19, R135, PT ;  /* 0x000000871300720c */ /* 0x000fe20003f06270 */
[----:B------:R-:W-:Y:S01]  /*3040*/  HMMA.16816.F32.BF16 R48, R64, R28, R48 ;  /* 0x0000001c4030723c */ /* 0x000fe20000041830 */
[----:B------:R-:W-:-:S02]  /*3050*/  IMAD.IADD R21, R16, 0x1, -R19 ;  /* 0x0000000110157824 */ /* 0x000fc400078e0a13 */
[----:B------:R-:W-:-:S03]  /*3060*/  IMAD.IADD R20, R16, 0x1, -R18 ;  /* 0x0000000110147824 */ /* 0x000fc600078e0a12 */
[C---:B------:R-:W-:Y:S01]  /*3070*/  HMMA.16816.F32.BF16 R44, R64.reuse, R30, R44 ;  /* 0x0000001e402c723c */ /* 0x040fe2000004182c */
[----:B------:R-:W-:Y:S01]  /*3080*/  IABS R21, R21 ;  /* 0x0000001500157213 */ /* 0x000fe20000000000 */
[----:B------:R-:W-:Y:S01]  /*3090*/  IMAD.IADD R28, R16, 0x1, -R23 ;  /* 0x00000001101c7824 */ /* 0x000fe200078e0a17 */
[----:B------:R-:W-:Y:S02]  /*30a0*/  IABS R20, R20 ;  /* 0x0000001400147213 */ /* 0x000fe40000000000 */
[----:B------:R-:W-:Y:S01]  /*30b0*/  I2FP.F32.S32 R26, R21 ;  /* 0x00000015001a7245 */ /* 0x000fe20000201400 */
[C---:B-1----:R-:W-:Y:S01]  /*30c0*/  HMMA.16816.F32.BF16 R32, R64.reuse, R12, R32 ;  /* 0x0000000c4020723c */ /* 0x042fe20000041820 */
[----:B------:R-:W-:Y:S01]  /*30d0*/  FFMA.FTZ R30, R17, -R0, R8 ;  /* 0x80000000111e7223 */ /* 0x000fe20000010008 */
[C---:B------:R-:W-:Y:S01]  /*30e0*/  VIADD R17, R85.reuse, 0x10 ;  /* 0x0000001055117836 */ /* 0x040fe20000000000 */
[----:B------:R-:W-:Y:S01]  /*30f0*/  IABS R28, R28 ;  /* 0x0000001c001c7213 */ /* 0x000fe20000000000 */
[----:B------:R-:W-:Y:S01]  /*3100*/  FFMA.FTZ R26, R26, -R0, R9 ;  /* 0x800000001a1a7223 */ /* 0x000fe20000010009 */
[----:B------:R-:W-:Y:S01]  /*3110*/  VIADD R9, R85, 0x19 ;  /* 0x0000001955097836 */ /* 0x000fe20000000000 */
[----:B------:R-:W-:Y:S01]  /*3120*/  HMMA.16816.F32.BF16 R52, R64, R14, R52 ;  /* 0x0000000e4034723c */ /* 0x000fe20000041834 */
[C---:B------:R-:W-:Y:S01]  /*3130*/  IMAD.IADD R21, R16.reuse, 0x1, -R17 ;  /* 0x0000000110157824 */ /* 0x040fe200078e0a11 */
[----:B------:R-:W-:Y:S01]  /*3140*/  I2FP.F32.S32 R13, R20 ;  /* 0x00000014000d7245 */ /* 0x000fe20000201400 */
[C---:B------:R-:W-:Y:S01]  /*3150*/  VIADD R20, R16.reuse, 0x8 ;  /* 0x0000000810147836 */ /* 0x040fe20000000000 */
[----:B------:R-:W-:Y:S01]  /*3160*/  ISETP.GE.AND P4, PT, R17, R135, PT ;  /* 0x000000871100720c */ /* 0x000fe20003f86270 */
[----:B------:R-:W-:Y:S01]  /*3170*/  IMAD.IADD R8, R16, 0x1, -R9 ;  /* 0x0000000110087824 */ /* 0x000fe200078e0a09 */
[----:B------:R-:W-:Y:S01]  /*3180*/  IABS R21, R21 ;  /* 0x0000001500157213 */ /* 0x000fe20000000000 */
[----:B------:R-:W-:Y:S01]  /*3190*/  FFMA.FTZ R80, R13, -R0, R80 ;  /* 0x800000000d507223 */ /* 0x000fe20000010050 */
[----:B------:R-:W-:Y:S01]  /*31a0*/  VIADD R13, R85, 0x18 ;  /* 0x00000018550d7836 */ /* 0x000fe20000000000 */
[----:B------:R-:W-:Y:S01]  /*31b0*/  FSEL R30, R30, -INF , !P1 ;  /* 0xff8000001e1e7808 */ /* 0x000fe20004800000 */
[----:B------:R-:W-:Y:S01]  /*31c0*/  IMAD.IADD R24, R20, 0x1, -R85 ;  /* 0x0000000114187824 */ /* 0x000fe200078e0a55 */
[----:B------:R-:W-:Y:S01]  /*31d0*/  I2FP.F32.S32 R21, R21 ;  /* 0x0000001500157245 */ /* 0x000fe20000201400 */
[----:B------:R-:W-:Y:S01]  /*31e0*/  IMAD.IADD R25, R16, 0x1, -R13 ;  /* 0x0000000110197824 */ /* 0x000fe200078e0a0d */
[----:B------:R-:W-:Y:S01]  /*31f0*/  IABS R8, R8 ;  /* 0x0000000800087213 */ /* 0x000fe20000000000 */
[C---:B------:R-:W-:Y:S01]  /*3200*/  IMAD.IADD R18, R20.reuse, 0x1, -R18 ;  /* 0x0000000114127824 */ /* 0x040fe200078e0a12 */
[----:B------:R-:W-:Y:S01]  /*3210*/  IABS R24, R24 ;  /* 0x0000001800187213 */ /* 0x000fe20000000000 */
[----:B------:R-:W-:Y:S01]  /*3220*/  FFMA.FTZ R14, R21, -R0, R48 ;  /* 0x80000000150e7223 */ /* 0x000fe20000010030 */
[C---:B------:R-:W-:Y:S01]  /*3230*/  VIADD R21, R85.reuse, 0x20 ;  /* 0x0000002055157836 */ /* 0x040fe20000000000 */
[----:B------:R-:W-:Y:S01]  /*3240*/  IABS R25, R25 ;  /* 0x0000001900197213 */ /* 0x000fe20000000000 */
[----:B------:R-:W-:Y:S01]  /*3250*/  IMAD.IADD R23, R20, 0x1, -R23 ;  /* 0x0000000114177824 */ /* 0x000fe200078e0a17 */
[----:B------:R-:W-:Y:S01]  /*3260*/  IABS R18, R18 ;  /* 0x0000001200127213 */ /* 0x000fe20000000000 */
[----:B------:R-:W-:Y:S01]  /*3270*/  IMAD.IADD R22, R16, 0x1, -R21 ;  /* 0x0000000110167824 */ /* 0x000fe200078e0a15 */
[----:B------:R-:W-:Y:S01]  /*3280*/  I2FP.F32.S32 R25, R25 ;  /* 0x0000001900197245 */ /* 0x000fe20000201400 */
[----:B------:R-:W-:Y:S01]  /*3290*/  IMAD.IADD R19, R20, 0x1, -R19 ;  /* 0x0000000114137824 */ /* 0x000fe200078e0a13 */
[----:B------:R-:W-:Y:S01]  /*32a0*/  IABS R23, R23 ;  /* 0x0000001700177213 */ /* 0x000fe20000000000 */
[----:B------:R-:W-:Y:S01]  /*32b0*/  VIADD R15, R85, 0x11 ;  /* 0x00000011550f7836 */ /* 0x000fe20000000000 */
[----:B------:R-:W-:Y:S01]  /*32c0*/  IABS R22, R22 ;  /* 0x0000001600167213 */ /* 0x000fe20000000000 */
[----:B------:R-:W-:Y:S01]  /*32d0*/  FFMA.FTZ R44, R25, -R0, R44 ;  /* 0x80000000192c7223 */ /* 0x000fe2000001002c */
[----:B------:R-:W-:Y:S01]  /*32e0*/  I2FP.F32.S32 R27, R24 ;  /* 0x00000018001b7245 */ /* 0x000fe20000201400 */
[----:B------:R-:W-:Y:S01]  /*32f0*/  IMAD.IADD R12, R16, 0x1, -R15 ;  /* 0x00000001100c7824 */ /* 0x000fe200078e0a0f */
[----:B------:R-:W-:-:S02]  /*3300*/  IABS R19, R19 ;  /* 0x0000001300137213 */ /* 0x000fc40000000000 */
[----:B------:R-:W-:Y:S01]  /*3310*/  I2FP.F32.S32 R29, R18 ;  /* 0x00000012001d7245 */ /* 0x000fe20000201400 */
[----:B------:R-:W-:Y:S01]  /*3320*/  FFMA.FTZ R10, R27, -R0, R10 ;  /* 0x800000001b0a7223 */ /* 0x000fe2000001000a */
[----:B------:R-:W-:Y:S02]  /*3330*/  I2FP.F32.S32 R18, R23 ;  /* 0x0000001700127245 */ /* 0x000fe40000201400 */
[----:B------:R-:W-:Y:S01]  /*3340*/  I2FP.F32.S32 R8, R8 ;  /* 0x0000000800087245 */ /* 0x000fe20000201400 */
[----:B------:R-:W-:Y:S01]  /*3350*/  FFMA.FTZ R29, R29, -R0, R82 ;  /* 0x800000001d1d7223 */ /* 0x000fe20000010052 */
[----:B------:R-:W-:Y:S01]  /*3360*/  I2FP.F32.S32 R25, R22 ;  /* 0x0000001600197245 */ /* 0x000fe20000201400 */
[-C--:B------:R-:W-:Y:S01]  /*3370*/  FFMA.FTZ R27, R18, -R0.reuse, R83 ;  /* 0x80000000121b7223 */ /* 0x080fe20000010053 */
[----:B------:R-:W-:Y:S01]  /*3380*/  I2FP.F32.S32 R22, R19 ;  /* 0x0000001300167245 */ /* 0x000fe20000201400 */
[----:B------:R-:W-:Y:S02]  /*3390*/  IMAD.IADD R18, R20, 0x1, -R15 ;  /* 0x0000000114127824 */ /* 0x000fe400078e0a0f */
[----:B------:R-:W-:Y:S01]  /*33a0*/  FFMA.FTZ R8, R8, -R0, R45 ;  /* 0x8000000008087223 */ /* 0x000fe2000001002d */
[----:B------:R-:W-:Y:S01]  /*33b0*/  FSEL R45, R10, -INF , !P1 ;  /* 0xff8000000a2d7808 */ /* 0x000fe20004800000 */
[----:B------:R-:W-:-:S02]  /*33c0*/  IMAD.IADD R19, R20, 0x1, -R17 ;  /* 0x0000000114137824 */ /* 0x000fc400078e0a11 */
[----:B------:R-:W-:Y:S01]  /*33d0*/  FFMA.FTZ R11, R22, -R0, R11 ;  /* 0x80000000160b7223 */ /* 0x000fe2000001000b */
[C---:B------:R-:W-:Y:S01]  /*33e0*/  IMAD.IADD R10, R20.reuse, 0x1, -R9 ;  /* 0x00000001140a7824 */ /* 0x040fe200078e0a09 */
[----:B------:R-:W-:Y:S01]  /*33f0*/  IABS R18, R18 ;  /* 0x0000001200127213 */ /* 0x000fe20000000000 */
[C---:B------:R-:W-:Y:S01]  /*3400*/  IMAD.IADD R17, R20.reuse, 0x1, -R21 ;  /* 0x0000000114117824 */ /* 0x040fe200078e0a15 */
[----:B------:R-:W-:Y:S01]  /*3410*/  IABS R12, R12 ;  /* 0x0000000c000c7213 */ /* 0x000fe20000000000 */
[----:B------:R-:W-:Y:S01]  /*3420*/  FFMA.FTZ R170, R25, -R0, R40 ;  /* 0x8000000019aa7223 */ /* 0x000fe20000010028 */
[----:B------:R-:W-:Y:S01]  /*3430*/  FSEL R31, R11, -INF , !P0 ;  /* 0xff8000000b1f7808 */ /* 0x000fe20004000000 */
[----:B------:R-:W-:Y:S01]  /*3440*/  IMAD.IADD R11, R20, 0x1, -R13 ;  /* 0x00000001140b7824 */ /* 0x000fe200078e0a0d */
[----:B------:R-:W-:Y:S02]  /*3450*/  IABS R10, R10 ;  /* 0x0000000a000a7213 */ /* 0x000fe40000000000 */
[----:B------:R-:W-:-:S02]  /*3460*/  IABS R17, R17 ;  /* 0x0000001100117213 */ /* 0x000fc40000000000 */
[----:B------:R-:W-:Y:S02]  /*3470*/  I2FP.F32.S32 R18, R18 ;  /* 0x0000001200127245 */ /* 0x000fe40000201400 */
[----:B------:R-:W-:Y:S02]  /*3480*/  I2FP.F32.S32 R12, R12 ;  /* 0x0000000c000c7245 */ /* 0x000fe40000201400 */
[----:B------:R-:W-:Y:S02]  /*3490*/  I2FP.F32.S32 R10, R10 ;  /* 0x0000000a000a7245 */ /* 0x000fe40000201400 */
[----:B------:R-:W-:Y:S01]  /*34a0*/  I2FP.F32.S32 R17, R17 ;  /* 0x0000001100117245 */ /* 0x000fe20000201400 */
[-C--:B------:R-:W-:Y:S01]  /*34b0*/  FFMA.FTZ R12, R12, -R0.reuse, R49 ;  /* 0x800000000c0c7223 */ /* 0x080fe20000010031 */
[----:B------:R-:W-:Y:S01]  /*34c0*/  ISETP.GE.AND P2, PT, R13, R135, PT ;  /* 0x000000870d00720c */ /* 0x000fe20003f46270 */
[-C--:B------:R-:W-:Y:S01]  /*34d0*/  FFMA.FTZ R13, R18, -R0.reuse, R51 ;  /* 0x80000000120d7223 */ /* 0x080fe20000010033 */
[----:B------:R-:W-:Y:S01]  /*34e0*/  IABS R11, R11 ;  /* 0x0000000b000b7213 */ /* 0x000fe20000000000 */
[----:B------:R-:W-:Y:S01]  /*34f0*/  VIADD R51, R85, 0x21 ;  /* 0x0000002155337836 */ /* 0x000fe20000000000 */
[-C--:B------:R-:W-:Y:S01]  /*3500*/  ISETP.GE.AND P3, PT, R15, R135.reuse, PT ;  /* 0x000000870f00720c */ /* 0x080fe20003f66270 */
[-C--:B------:R-:W-:Y:S01]  /*3510*/  FFMA.FTZ R42, R17, -R0.reuse, R42 ;  /* 0x80000000112a7223 */ /* 0x080fe2000001002a */
[-C--:B------:R-:W-:Y:S01]  /*3520*/  ISETP.GE.AND P1, PT, R9, R135.reuse, PT ;  /* 0x000000870900720c */ /* 0x080fe20003f26270 */
[----:B------:R-:W-:Y:S01]  /*3530*/  FFMA.FTZ R9, R10, -R0, R47 ;  /* 0x800000000a097223 */ /* 0x000fe2000001002f */
[----:B------:R-:W-:Y:S01]  /*3540*/  FSEL R26, R26, -INF , !P0 ;  /* 0xff8000001a1a7808 */ /* 0x000fe20004000000 */
[----:B------:R-:W-:Y:S01]  /*3550*/  VIADD R49, R85, 0x30 ;  /* 0x0000003055317836 */ /* 0x000fe20000000000 */
[----:B------:R-:W-:Y:S01]  /*3560*/  ISETP.GE.AND P0, PT, R21, R135, PT ;  /* 0x000000871500720c */ /* 0x000fe20003f06270 */
[C---:B------:R-:W-:Y:S01]  /*3570*/  VIADD R21, R85.reuse, 0x28 ;  /* 0x0000002855157836 */ /* 0x040fe20000000000 */
[----:B------:R-:W-:Y:S01]  /*3580*/  IABS R15, R19 ;  /* 0x00000013000f7213 */ /* 0x000fe20000000000 */
[C---:B------:R-:W-:Y:S01]  /*3590*/  VIADD R19, R85.reuse, 0x29 ;  /* 0x0000002955137836 */ /* 0x040fe20000000000 */
[----:B------:R-:W-:Y:S01]  /*35a0*/  I2FP.F32.S32 R11, R11 ;  /* 0x0000000b000b7245 */ /* 0x000fe20000201400 */
[C---:B------:R-:W-:Y:S01]  /*35b0*/  VIADD R17, R85.reuse, 0x31 ;  /* 0x0000003155117836 */ /* 0x040fe20000000000 */
[----:B------:R-:W-:Y:S01]  /*35c0*/  FSEL R10, R44, -INF , !P2 ;  /* 0xff8000002c0a7808 */ /* 0x000fe20005000000 */
[C---:B------:R-:W-:Y:S01]  /*35d0*/  VIADD R47, R85.reuse, 0x38 ;  /* 0x00000038552f7836 */ /* 0x040fe20000000000 */
[----:B------:R-:W-:Y:S01]  /*35e0*/  FSEL R165, R42, -INF , !P0 ;  /* 0xff8000002aa57808 */ /* 0x000fe20004000000 */
[----:B------:R-:W-:-:S02]  /*35f0*/  VIADD R85, R85, 0x39 ;  /* 0x0000003955557836 */ /* 0x000fc40000000000 */
[----:B------:R-:W-:Y:S01]  /*3600*/  FFMA.FTZ R11, R11, -R0, R46 ;  /* 0x800000000b0b7223 */ /* 0x000fe2000001002e */
[C---:B------:R-:W-:Y:S01]  /*3610*/  IMAD.IADD R18, R16.reuse, 0x1, -R51 ;  /* 0x0000000110127824 */ /* 0x040fe200078e0a33 */
[----:B------:R-:W-:Y:S01]  /*3620*/  I2FP.F32.S32 R15, R15 ;  /* 0x0000000f000f7245 */ /* 0x000fe20000201400 */
[C---:B------:R-:W-:Y:S01]  /*3630*/  IMAD.IADD R46, R16.reuse, 0x1, -R21 ;  /* 0x00000001102e7824 */ /* 0x040fe200078e0a15 */
[----:B------:R-:W-:Y:S01]  /*3640*/  I2FP.F32.S32 R28, R28 ;  /* 0x0000001c001c7245 */ /* 0x000fe20000201400 */
[----:B------:R-:W-:Y:S01]  /*3650*/  IMAD.IADD R44, R16, 0x1, -R19 ;  /* 0x00000001102c7824 */ /* 0x000fe200078e0a13 */
[----:B------:R-:W-:Y:S01]  /*3660*/  FSEL R14, R14, -INF , !P4 ;  /* 0xff8000000e0e7808 */ /* 0x000fe20006000000 */
[C---:B------:R-:W-:Y:S02]  /*3670*/  IMAD.IADD R42, R16.reuse, 0x1, -R49 ;  /* 0x00000001102a7824 */ /* 0x040fe400078e0a31 */
[----:B------:R-:W-:Y:S01]  /*3680*/  FFMA.FTZ R15, R15, -R0, R50 ;  /* 0x800000000f0f7223 */ /* 0x000fe20000010032 */
[----:B------:R-:W-:-:S02]  /*3690*/  IMAD.IADD R25, R16, 0x1, -R17 ;  /* 0x0000000110197824 */ /* 0x000fc400078e0a11 */
[----:B------:R-:W-:Y:S01]  /*36a0*/  FFMA.FTZ R28, R28, -R0, R81 ;  /* 0x800000001c1c7223 */ /* 0x000fe20000010051 */
[C---:B------:R-:W-:Y:S01]  /*36b0*/  IMAD.IADD R24, R16.reuse, 0x1, -R47 ;  /* 0x0000000110187824 */ /* 0x040fe200078e0a2f */
[----:B------:R-:W-:Y:S01]  /*36c0*/  IABS R42, R42 ;  /* 0x0000002a002a7213 */ /* 0x000fe20000000000 */
[----:B------:R-:W-:Y:S01]  /*36d0*/  IMAD.IADD R23, R16, 0x1, -R85 ;  /* 0x0000000110177824 */ /* 0x000fe200078e0a55 */
[----:B------:R-:W-:Y:S01]  /*36e0*/  IABS R16, R18 ;  /* 0x0000001200107213 */ /* 0x000fe20000000000 */
[C---:B------:R-:W-:Y:S01]  /*36f0*/  IMAD.IADD R22, R20.reuse, 0x1, -R51 ;  /* 0x0000000114167824 */ /* 0x040fe200078e0a33 */
[----:B------:R-:W-:Y:S01]  /*3700*/  IABS R25, R25 ;  /* 0x0000001900197213 */ /* 0x000fe20000000000 */
[C---:B------:R-:W-:Y:S01]  /*3710*/  IMAD.IADD R18, R20.reuse, 0x1, -R49 ;  /* 0x0000000114127824 */ /* 0x040fe200078e0a31 */
[----:B------:R-:W-:Y:S01]  /*3720*/  FSEL R15, R15, -INF , !P4 ;  /* 0xff8000000f0f7808 */ /* 0x000fe20006000000 */
[----:B------:R-:W-:Y:S01]  /*3730*/  IMAD.MOV.U32 R48, RZ, RZ, R16 ;  /* 0x000000ffff307224 */ /* 0x000fe200078e0010 */
[----:B------:R-:W-:Y:S01]  /*3740*/  IABS R22, R22 ;  /* 0x0000001600167213 */ /* 0x000fe20000000000 */
[----:B------:R-:W-:Y:S01]  /*3750*/  IMAD.IADD R16, R20, 0x1, -R47 ;  /* 0x0000000114107824 */ /* 0x000fe200078e0a2f */
[----:B------:R-:W-:-:S02]  /*3760*/  FSEL R12, R12, -INF , !P3 ;  /* 0xff8000000c0c7808 */ /* 0x000fc40005800000 */
[----:B------:R-:W-:Y:S02]  /*3770*/  I2FP.F32.S32 R48, R48 ;  /* 0x0000003000307245 */ /* 0x000fe40000201400 */
[----:B------:R-:W-:Y:S02]  /*3780*/  I2FP.F32.S32 R22, R22 ;  /* 0x0000001600167245 */ /* 0x000fe40000201400 */
[----:B------:R-:W-:Y:S01]  /*3790*/  FSEL R13, R13, -INF , !P3 ;  /* 0xff8000000d0d7808 */ /* 0x000fe20005800000 */
[----:B------:R-:W-:Y:S01]  /*37a0*/  FFMA.FTZ R41, R48, -R0, R41 ;  /* 0x8000000030297223 */ /* 0x000fe20000010029 */
[----:B------:R-:W-:Y:S01]  /*37b0*/  IABS R24, R24 ;  /* 0x0000001800187213 */ /* 0x000fe20000000000 */
[----:B------:R-:W-:Y:S01]  /*37c0*/  FFMA.FTZ R22, R22, -R0, R43 ;  /* 0x8000000016167223 */ /* 0x000fe2000001002b */
[-C--:B------:R-:W-:Y:S01]  /*37d0*/  ISETP.GE.AND P4, PT, R19, R135.reuse, PT ;  /* 0x000000871300720c */ /* 0x080fe20003f86270 */
[----:B------:R-:W-:Y:S01]  /*37e0*/  IMAD.IADD R19, R20, 0x1, -R19 ;  /* 0x0000000114137824 */ /* 0x000fe200078e0a13 */
[----:B------:R-:W-:-:S02]  /*37f0*/  ISETP.GE.AND P3, PT, R49, R135, PT ;  /* 0x000000873100720c */ /* 0x000fc40003f66270 */
[----:B------:R-:W-:Y:S02]  /*3800*/  IABS R23, R23 ;  /* 0x0000001700177213 */ /* 0x000fe40000000000 */
[----:B------:R-:W-:Y:S02]  /*3810*/  FSEL R28, R28, -INF , !P6 ;  /* 0xff8000001c1c7808 */ /* 0x000fe40007000000 */
[----:B------:R-:W-:Y:S02]  /*3820*/  FSEL R27, R27, -INF , !P6 ;  /* 0xff8000001b1b7808 */ /* 0x000fe40007000000 */
[----:B------:R-:W-:Y:S02]  /*3830*/  FSEL R11, R11, -INF , !P2 ;  /* 0xff8000000b0b7808 */ /* 0x000fe40005000000 */
[----:B------:R-:W-:Y:S02]  /*3840*/  I2FP.F32.S32 R49, R42 ;  /* 0x0000002a00317245 */ /* 0x000fe40000201400 */
[----:B------:R-:W-:-:S02]  /*3850*/  FSEL R40, R80, -INF , !P5 ;  /* 0xff80000050287808 */ /* 0x000fc40006800000 */
[----:B------:R-:W-:Y:S01]  /*3860*/  FSEL R29, R29, -INF , !P5 ;  /* 0xff8000001d1d7808 */ /* 0x000fe20006800000 */
[----:B------:R-:W-:Y:S01]  /*3870*/  FFMA.FTZ R32, R49, -R0, R32 ;  /* 0x8000000031207223 */ /* 0x000fe20000010020 */
[-C--:B------:R-:W-:Y:S01]  /*3880*/  ISETP.GE.AND P6, PT, R21, R135.reuse, PT ;  /* 0x000000871500720c */ /* 0x080fe20003fc6270 */
[C---:B------:R-:W-:Y:S01]  /*3890*/  IMAD.IADD R21, R20.reuse, 0x1, -R21 ;  /* 0x0000000114157824 */ /* 0x040fe200078e0a15 */
[----:B------:R-:W-:Y:S01]  /*38a0*/  ISETP.GE.AND P2, PT, R17, R135, PT ;  /* 0x000000871100720c */ /* 0x000fe20003f46270 */
[C---:B------:R-:W-:Y:S01]  /*38b0*/  IMAD.IADD R17, R20.reuse, 0x1, -R17 ;  /* 0x0000000114117824 */ /* 0x040fe200078e0a11 */
[----:B------:R-:W-:Y:S01]  /*38c0*/  I2FP.F32.S32 R42, R25 ;  /* 0x00000019002a7245 */ /* 0x000fe20000201400 */
[----:B------:R-:W-:Y:S01]  /*38d0*/  IMAD.IADD R20, R20, 0x1, -R85 ;  /* 0x0000000114147824 */ /* 0x000fe200078e0a55 */
[----:B------:R-:W-:Y:S02]  /*38e0*/  ISETP.GE.AND P5, PT, R51, R135, PT ;  /* 0x000000873300720c */ /* 0x000fe40003fa6270 */
[----:B------:R-:W-:Y:S01]  /*38f0*/  I2FP.F32.S32 R25, R24 ;  /* 0x0000001800197245 */ /* 0x000fe20000201400 */
[----:B------:R-:W-:Y:S01]  /*3900*/  FFMA.FTZ R33, R42, -R0, R33 ;  /* 0x800000002a217223 */ /* 0x000fe20000010021 */
[----:B------:R-:W-:-:S02]  /*3910*/  I2FP.F32.S32 R24, R23 ;  /* 0x0000001700187245 */ /* 0x000fc40000201400 */
[----:B------:R-:W-:Y:S01]  /*3920*/  IABS R19, R19 ;  /* 0x0000001300137213 */ /* 0x000fe20000000000 */
[----:B------:R-:W-:Y:S01]  /*3930*/  FFMA.FTZ R52, R25, -R0, R52 ;  /* 0x8000000019347223 */ /* 0x000fe20000010034 */
[----:B------:R-:W-:Y:S01]  /*3940*/  IABS R18, R18 ;  /* 0x0000001200127213 */ /* 0x000fe20000000000 */
[----:B------:R-:W-:Y:S01]  /*3950*/  FFMA.FTZ R53, R24, -R0, R53 ;  /* 0x8000000018357223 */ /* 0x000fe20000010035 */
[----:B------:R-:W-:Y:S02]  /*3960*/  FSEL R162, R41, -INF , !P5 ;  /* 0xff80000029a27808 */ /* 0x000fe40006800000 */
[----:B------:R-:W-:Y:S02]  /*3970*/  FSEL R205, R22, -INF , !P5 ;  /* 0xff80000016cd7808 */ /* 0x000fe40006800000 */
[----:B------:R-:W-:Y:S02]  /*3980*/  IABS R17, R17 ;  /* 0x0000001100117213 */ /* 0x000fe40000000000 */
[----:B------:R-:W-:-:S02]  /*3990*/  ISETP.GE.AND P5, PT, R135, 0x41, PT ;  /* 0x000000418700780c */ /* 0x000fc40003fa6270 */
[----:B------:R-:W-:Y:S02]  /*39a0*/  IABS R46, R46 ;  /* 0x0000002e002e7213 */ /* 0x000fe40000000000 */
[----:B------:R-:W-:Y:S02]  /*39b0*/  IABS R44, R44 ;  /* 0x0000002c002c7213 */ /* 0x000fe40000000000 */
[----:B------:R-:W-:Y:S02]  /*39c0*/  IABS R21, R21 ;  /* 0x0000001500157213 */ /* 0x000fe40000000000 */
[----:B------:R-:W-:Y:S02]  /*39d0*/  IABS R16, R16 ;  /* 0x0000001000107213 */ /* 0x000fe40000000000 */
[----:B------:R-:W-:Y:S02]  /*39e0*/  IABS R20, R20 ;  /* 0x0000001400147213 */ /* 0x000fe40000000000 */
[----:B------:R-:W-:-:S02]  /*39f0*/  I2FP.F32.S32 R24, R19 ;  /* 0x0000001300187245 */ /* 0x000fc40000201400 */
[----:B------:R-:W-:Y:S02]  /*3a00*/  FSEL R8, R8, -INF , !P1 ;  /* 0xff80000008087808 */ /* 0x000fe40004800000 */
[----:B------:R-:W-:Y:S01]  /*3a10*/  FSEL R9, R9, -INF , !P1 ;  /* 0xff80000009097808 */ /* 0x000fe20004800000 */
[----:B------:R-:W-:Y:S01]  /*3a20*/  FFMA.FTZ R39, R24, -R0, R39 ;  /* 0x8000000018277223 */ /* 0x000fe20000010027 */
[----:B------:R-:W-:Y:S02]  /*3a30*/  I2FP.F32.S32 R19, R18 ;  /* 0x0000001200137245 */ /* 0x000fe40000201400 */
[----:B------:R-:W-:Y:S02]  /*3a40*/  ISETP.GE.AND P1, PT, R47, R135, PT ;  /* 0x000000872f00720c */ /* 0x000fe40003f26270 */
[----:B------:R-:W-:Y:S01]  /*3a50*/  I2FP.F32.S32 R18, R17 ;  /* 0x0000001100127245 */ /* 0x000fe20000201400 */
[----:B------:R-:W-:Y:S01]  /*3a60*/  FFMA.FTZ R34, R19, -R0, R34 ;  /* 0x8000000013227223 */ /* 0x000fe20000010022 */
[----:B------:R-:W-:-:S02]  /*3a70*/  I2FP.F32.S32 R47, R46 ;  /* 0x0000002e002f7245 */ /* 0x000fc40000201400 */
[----:B------:R-:W-:Y:S01]  /*3a80*/  I2FP.F32.S32 R44, R44 ;  /* 0x0000002c002c7245 */ /* 0x000fe20000201400 */
[-C--:B------:R-:W-:Y:S01]  /*3a90*/  FFMA.FTZ R35, R18, -R0.reuse, R35 ;  /* 0x8000000012237223 */ /* 0x080fe20000010023 */
[----:B------:R-:W-:Y:S01]  /*3aa0*/  I2FP.F32.S32 R21, R21 ;  /* 0x0000001500157245 */ /* 0x000fe20000201400 */
[----:B------:R-:W-:Y:S01]  /*3ab0*/  FFMA.FTZ R36, R47, -R0, R36 ;  /* 0x800000002f247223 */ /* 0x000fe20000010024 */
[----:B------:R-:W-:Y:S01]  /*3ac0*/  I2FP.F32.S32 R17, R16 ;  /* 0x0000001000117245 */ /* 0x000fe20000201400 */
[----:B------:R-:W-:Y:S01]  /*3ad0*/  FFMA.FTZ R37, R44, -R0, R37 ;  /* 0x800000002c257223 */ /* 0x000fe20000010025 */
[----:B------:R-:W-:Y:S01]  /*3ae0*/  I2FP.F32.S32 R20, R20 ;  /* 0x0000001400147245 */ /* 0x000fe20000201400 */
[-C--:B------:R-:W-:Y:S01]  /*3af0*/  FFMA.FTZ R38, R21, -R0.reuse, R38 ;  /* 0x8000000015267223 */ /* 0x080fe20000010026 */
[----:B------:R-:W-:Y:S01]  /*3b00*/  FSEL R170, R170, -INF , !P0 ;  /* 0xff800000aaaa7808 */ /* 0x000fe20004000000 */
[-C--:B------:R-:W-:Y:S01]  /*3b10*/  FFMA.FTZ R54, R17, -R0.reuse, R54 ;  /* 0x8000000011367223 */ /* 0x080fe20000010036 */
[----:B------:R-:W-:Y:S01]  /*3b20*/  ISETP.GE.AND P0, PT, R85, R135, PT ;  /* 0x000000875500720c */ /* 0x000fe20003f06270 */
[----:B------:R-:W-:Y:S01]  /*3b30*/  FFMA.FTZ R55, R20, -R0, R55 ;  /* 0x8000000014377223 */ /* 0x000fe20000010037 */
[----:B------:R-:W-:-:S02]  /*3b40*/  FSEL R166, R36, -INF , !P6 ;  /* 0xff80000024a67808 */ /* 0x000fc40007000000 */
[----:B------:R-:W-:Y:S02]  /*3b50*/  FSEL R203, R38, -INF , !P6 ;  /* 0xff80000026cb7808 */ /* 0x000fe40007000000 */
        /* <DEDUP_REMOVED lines=9> */
[----:B------:R-:W-:Y:S01]  /*3bf0*/  FSEL R167, R55, -INF , !P0 ;  /* 0xff80000037a77808 */ /* 0x000fe20004000000 */
[----:B------:R-:W-:Y:S06]  /*3c00*/  @!P5 BRA `(.L_x_197) ;  /* 0x000000040000d947 */ /* 0x000fec0003800000 */
[----:B------:R-:W-:Y:S01]  /*3c10*/  ULDC UR5, c[0x0][0x2d0] ;  /* 0x0000b40000057ab9 */ /* 0x000fe20000000800 */
[----:B------:R-:W-:Y:S01]  /*3c20*/  LEA.HI.SX32 R33, R4, 0xfffffffe, 0x1a ;  /* 0xfffffffe04217811 */ /* 0x000fe200078fd2ff */
[----:B------:R-:W-:Y:S01]  /*3c30*/  BSSY B0, `(.L_x_198) ;  /* 0x000003c000007945 */ /* 0x000fe20003800000 */
[----:B------:R-:W-:Y:S02]  /*3c40*/  ISETP.GE.AND P4, PT, R146, UR5, PT ;  /* 0x0000000592007c0c */ /* 0x000fe4000bf86270 */
[----:B------:R-:W-:Y:S01]  /*3c50*/  ISETP.GE.AND P1, PT, R212, UR5, PT ;  /* 0x00000005d4007c0c */ /* 0x000fe2000bf26270 */
[----:B------:R-:W-:Y:S01]  /*3c60*/  IMAD R6, R6, R33, RZ ;  /* 0x0000002106067224 */ /* 0x000fe200078e02ff */
[----:B------:R-:W-:Y:S02]  /*3c70*/  ISETP.GE.AND P3, PT, R213, UR5, PT ;  /* 0x00000005d5007c0c */ /* 0x000fe4000bf66270 */
[----:B------:R-:W-:Y:S01]  /*3c80*/  SHF.R.S32.HI R4, RZ, 0x1f, R33 ;  /* 0x0000001fff047819 */ /* 0x000fe20000011421 */
[----:B------:R-:W-:-:S04]  /*3c90*/  IMAD.WIDE.U32 R32, R33, R7, R220 ;  /* 0x0000000721207225 */ /* 0x000fc800078e00dc */
        /* <DEDUP_REMOVED lines=15> */
[----:B------:R2:W-:Y:S02]  /*3d90*/  @!P4 LDGSTS.E.BYPASS.LTC128B.128 [R211+0xc000], desc[UR8][R20.64] ;  /* 0x0c00000014d3cfae */ /* 0x0005e4000b901d48 */
[--C-:B------:R-:W-:Y:S01]  /*3da0*/  IMAD.X R7, R207, 0x1, R4.reuse, P6 ;  /* 0x00000001cf077824 */ /* 0x100fe200030e0604 */
[C---:B------:R-:W-:Y:S01]  /*3db0*/  @!P1 LEA.HI.X R17, R32.reuse, R17, R4, 0x1, P0 ;  /* 0x0000001120119211 */ /* 0x040fe200000f0c04 */
[----:B------:R2:W-:Y:S01]  /*3dc0*/  @P3 STS.128 [R211+0xe000], RZ ;  /* 0x00e000ffd3003388 */ /* 0x0005e20000000c00 */
[----:B----4-:R-:W-:-:S04]  /*3dd0*/  @!P3 LEA R18, P2, R32, R18, 0x1 ;  /* 0x000000122012b211 */ /* 0x010fc800078408ff */
[----:B------:R-:W-:Y:S02]  /*3de0*/  @!P3 LEA.HI.X R19, R32, R19, R4, 0x1, P2 ;  /* 0x000000132013b211 */ /* 0x000fe400010f0c04 */
        /* <DEDUP_REMOVED lines=32> */
.L_x_199:
[----:B------:R-:W-:Y:S05]  /*3ff0*/  BSYNC B0 ;  /* 0x0000000000007941 */ /* 0x000fea0003800000 */
.L_x_198:
[----:B------:R-:W0:Y:S02]  /*4000*/  LDGDEPBAR ;  /* 0x00000000000079af */ /* 0x000e240000000000 */
.L_x_197:
        /* <DEDUP_REMOVED lines=52> */
[C---:B------:R-:W-:Y:S01]  /*4350*/  FSETP.NEU.FTZ.AND P0, PT, R133.reuse, -INF , PT ;  /* 0xff8000008500780b */ /* 0x040fe20003f1d000 */
[----:B------:R-:W-:Y:S01]  /*4360*/  FMUL.FTZ R201, R133, UR5 ;  /* 0x0000000585c97c20 */ /* 0x000fe20008410000 */
[----:B--2---:R-:W-:Y:S01]  /*4370*/  FMNMX.FTZ R132, R7, R132, !PT ;  /* 0x0000008407847209 */ /* 0x004fe20007810000 */
[----:B------:R-:W-:Y:S03]  /*4380*/  LDSM.16.MT88.4 R72, [R190+0x14000] ;  /* 0x01400000be48783b */ /* 0x000fe60000004200 */
[----:B------:R-:W-:Y:S01]  /*4390*/  FSEL R201, R201, RZ, P0 ;  /* 0x000000ffc9c97208 */ /* 0x000fe20000000000 */
[C---:B------:R-:W-:Y:S01]  /*43a0*/  FMUL.FTZ R168, R132.reuse, UR5 ;  /* 0x0000000584a87c20 */ /* 0x040fe20008410000 */
[----:B------:R-:W-:Y:S01]  /*43b0*/  FSETP.NEU.FTZ.AND P0, PT, R132, -INF , PT ;  /* 0xff8000008400780b */ /* 0x000fe20003f1d000 */
[----:B------:R-:W-:Y:S02]  /*43c0*/  LDSM.16.MT88.4 R120, [R189+0x16000] ;  /* 0x01600000bd78783b */ /* 0x000fe40000004200 */
[--C-:B------:R-:W-:Y:S01]  /*43d0*/  FFMA.FTZ R156, R40, UR5, -R201.reuse ;  /* 0x00000005289c7c23 */ /* 0x100fe200080108c9 */
[----:B------:R-:W-:Y:S01]  /*43e0*/  FSEL R168, R168, RZ, P0 ;  /* 0x000000ffa8a87208 */ /* 0x000fe20000000000 */
[----:B------:R-:W1:Y:S01]  /*43f0*/  LDSM.16.MT88.4 R40, [R190+0x12000] ;  /* 0x01200000be28783b */ /* 0x000e620000004200 */
        /* <DEDUP_REMOVED lines=12> */
[--C-:B------:R-:W-:Y:S01]  /*44c0*/  FFMA.FTZ R152, R15, UR5, -R168.reuse ;  /* 0x000000050f987c23 */ /* 0x100fe200080108a8 */
[--C-:B------:R-:W-:Y:S01]  /*44d0*/  FFMA.FTZ R145, R13, UR5, -R168.reuse ;  /* 0x000000050d917c23 */ /* 0x100fe200080108a8 */
[--C-:B------:R-:W-:Y:S01]  /*44e0*/  FFMA.FTZ R148, R11, UR5, -R168.reuse ;  /* 0x000000050b947c23 */ /* 0x100fe200080108a8 */
[----:B------:R-:W2:Y:S01]  /*44f0*/  MUFU.EX2 R157, R157 ;  /* 0x0000009d009d7308 */ /* 0x000ea20000000800 */
[--C-:B------:R-:W-:Y:S01]  /*4500*/  FFMA.FTZ R3, R9, UR5, -R168.reuse ;  /* 0x0000000509037c23 */ /* 0x100fe200080108a8 */
[----:B------:R-:W3:Y:S01]  /*4510*/  LDSM.16.MT88.4 R12, [R190+0x12800] ;  /* 0x01280000be0c783b */ /* 0x000ee20000004200 */
[--C-:B------:R-:W-:Y:S01]  /*4520*/  FFMA.FTZ R161, R170, UR5, -R201.reuse ;  /* 0x00000005aaa17c23 */ /* 0x100fe200080108c9 */
[--C-:B------:R-:W-:Y:S01]  /*4530*/  FFMA.FTZ R163, R166, UR5, -R201.reuse ;  /* 0x00000005a6a37c23 */ /* 0x100fe200080108c9 */
[--C-:B------:R-:W-:Y:S01]  /*4540*/  FFMA.FTZ R162, R162, UR5, -R201.reuse ;  /* 0x00000005a2a27c23 */ /* 0x100fe200080108c9 */
[----:B------:R-:W4:Y:S01]  /*4550*/  LDSM.16.MT88.4 R8, [R192+0x14800] ;  /* 0x01480000c008783b */ /* 0x000f220000004200 */
        /* <DEDUP_REMOVED lines=9> */
[----:B------:R-:W5:Y:S01]  /*45f0*/  MUFU.EX2 R153, R153 ;  /* 0x0000009900997308 */ /* 0x000f620000000800 */
[----:B--2---:R-:W-:Y:S01]  /*4600*/  F2FP.BF16.F32.PACK_AB R112, R157, R158 ;  /* 0x0000009e9d70723e */ /* 0x004fe200000010ff */
        /* <DEDUP_REMOVED lines=12> */
[----:B------:R-:W2:Y:S01]  /*46d0*/  MUFU.EX2 R160, R160 ;  /* 0x000000a000a07308 */ /* 0x000ea20000000800 */
[----:B-----5:R-:W-:Y:S01]  /*46e0*/  F2FP.BF16.F32.PACK_AB R114, R153, R156 ;  /* 0x0000009c9972723e */ /* 0x020fe200000010ff */
[----:B------:R-:W-:-:S04]  /*46f0*/  FADD.FTZ R156, R156, R157 ;  /* 0x0000009d9c9c7221 */ /* 0x000fc80000010000 */
[----:B------:R-:W-:Y:S02]  /*4700*/  FADD.FTZ R156, R153, R156 ;  /* 0x0000009c999c7221 */ /* 0x000fe40000010000 */
[----:B------:R-:W-:Y:S08]  /*4710*/  MUFU.EX2 R155, R155 ;  /* 0x0000009b009b7308 */ /* 0x000ff00000000800 */
[----:B------:R-:W5:Y:S01]  /*4720*/  MUFU.EX2 R154, R154 ;  /* 0x0000009a009a7308 */ /* 0x000f620000000800 */
[----:B--2---:R-:W-:Y:S01]  /*4730*/  F2FP.BF16.F32.PACK_AB R113, R160, R159 ;  /* 0x0000009fa071723e */ /* 0x004fe200000010ff */
[----:B------:R-:W-:-:S06]  /*4740*/  FADD.FTZ R160, R159, R160 ;  /* 0x000000a09fa07221 */ /* 0x000fcc0000010000 */
[----:B------:R-:W-:Y:S08]  /*4750*/  MUFU.EX2 R151, R151 ;  /* 0x0000009700977308 */ /* 0x000ff00000000800 */
[----:B------:R-:W2:Y:S01]  /*4760*/  MUFU.EX2 R150, R150 ;  /* 0x0000009600967308 */ /* 0x000ea20000000800 */
[----:B-----5:R-:W-:Y:S01]  /*4770*/  F2FP.BF16.F32.PACK_AB R115, R154, R155 ;  /* 0x0000009b9a73723e */ /* 0x020fe200000010ff */
[----:B------:R-:W-:-:S04]  /*4780*/  FADD.FTZ R155, R155, R160 ;  /* 0x000000a09b9b7221 */ /* 0x000fc80000010000 */
[----:B------:R-:W-:Y:S02]  /*4790*/  FADD.FTZ R155, R154, R155 ;  /* 0x0000009b9a9b7221 */ /* 0x000fe40000010000 */
[C---:B-1----:R-:W-:Y:S01]  /*47a0*/  HMMA.16816.F32.BF16 R36, R112.reuse, R40, RZ ;  /* 0x000000287024723c */ /* 0x042fe200000418ff */
[----:B------:R-:W-:Y:S05]  /*47b0*/  MUFU.EX2 R149, R149 ;  /* 0x0000009500957308 */ /* 0x000fea0000000800 */
[C---:B------:R-:W-:Y:S03]  /*47c0*/  HMMA.16816.F32.BF16 R60, R112.reuse, R64, RZ ;  /* 0x00000040703c723c */ /* 0x040fe600000418ff */
[----:B------:R-:W1:Y:S01]  /*47d0*/  MUFU.EX2 R2, R2 ;  /* 0x0000000200027308 */ /* 0x000e620000000800 */
[C---:B--2---:R-:W-:Y:S01]  /*47e0*/  F2FP.BF16.F32.PACK_AB R4, R150.reuse, R151 ;  /* 0x000000979604723e */ /* 0x044fe200000010ff */
[----:B------:R-:W-:Y:S01]  /*47f0*/  FADD.FTZ R151, R151, R156 ;  /* 0x0000009c97977221 */ /* 0x000fe20000010000 */
[----:B------:R-:W-:Y:S03]  /*4800*/  HMMA.16816.F32.BF16 R40, R112, R42, RZ ;  /* 0x0000002a7028723c */ /* 0x000fe600000418ff */
[----:B------:R-:W-:-:S02]  /*4810*/  FADD.FTZ R150, R150, R151 ;  /* 0x0000009796967221 */ /* 0x000fc40000010000 */
[----:B------:R-:W-:Y:S01]  /*4820*/  MUFU.EX2 R152, R152 ;  /* 0x0000009800987308 */ /* 0x000fe20000000800 */
[C---:B------:R-:W-:Y:S06]  /*4830*/  HMMA.16816.F32.BF16 R64, R112.reuse, R66, RZ ;  /* 0x000000427040723c */ /* 0x040fec00000418ff */
[----:B------:R-:W-:Y:S01]  /*4840*/  HMMA.16816.F32.BF16 R76, R112, R80, RZ ;  /* 0x00000050704c723c */ /* 0x000fe200000418ff */
[----:B------:R-:W2:Y:S01]  /*4850*/  MUFU.EX2 R145, R145 ;  /* 0x0000009100917308 */ /* 0x000ea20000000800 */
[----:B-1----:R-:W-:Y:S01]  /*4860*/  F2FP.BF16.F32.PACK_AB R6, R2, R149 ;  /* 0x000000950206723e */ /* 0x002fe200000010ff */
[----:B------:R-:W-:-:S03]  /*4870*/  FADD.FTZ R149, R149, R150 ;  /* 0x0000009695957221 */ /* 0x000fc60000010000 */
[C---:B------:R-:W-:Y:S01]  /*4880*/  HMMA.16816.F32.BF16 R84, R112.reuse, R88, RZ ;  /* 0x000000587054723c */ /* 0x040fe200000418ff */
[----:B------:R-:W-:Y:S02]  /*4890*/  FADD.FTZ R2, R2, R149 ;  /* 0x0000009502027221 */ /* 0x000fe40000010000 */
[----:B------:R-:W-:Y:S03]  /*48a0*/  MUFU.EX2 R148, R148 ;  /* 0x0000009400947308 */ /* 0x000fe60000000800 */
[C---:B------:R-:W-:Y:S05]  /*48b0*/  HMMA.16816.F32.BF16 R80, R112.reuse, R82, RZ ;  /* 0x000000527050723c */ /* 0x040fea00000418ff */
[----:B------:R-:W1:Y:S01]  /*48c0*/  MUFU.EX2 R3, R3 ;  /* 0x0000000300037308 */ /* 0x000e620000000800 */
[----:B--2---:R-:W-:Y:S01]  /*48d0*/  F2FP.BF16.F32.PACK_AB R5, R145, R152 ;  /* 0x000000989105723e */ /* 0x004fe200000010ff */
[----:B------:R-:W-:Y:S01]  /*48e0*/  HMMA.16816.F32.BF16 R88, R112, R90, RZ ;  /* 0x0000005a7058723c */ /* 0x000fe200000418ff */
[----:B------:R-:W-:-:S04]  /*48f0*/  FADD.FTZ R152, R152, R155 ;  /* 0x0000009b98987221 */ /* 0x000fc80000010000 */
[----:B------:R-:W-:Y:S01]  /*4900*/  FADD.FTZ R145, R145, R152 ;  /* 0x0000009891917221 */ /* 0x000fe20000010000 */
[C---:B------:R-:W-:Y:S01]  /*4910*/  HMMA.16816.F32.BF16 R92, R112.reuse, R96, RZ ;  /* 0x00000060705c723c */ /* 0x040fe200000418ff */
[----:B------:R-:W-:Y:S05]  /*4920*/  MUFU.EX2 R161, R161 ;  /* 0x000000a100a17308 */ /* 0x000fea0000000800 */
[----:B------:R-:W-:Y:S01]  /*4930*/  HMMA.16816.F32.BF16 R100, R112, R104, RZ ;  /* 0x000000687064723c */ /* 0x000fe200000418ff */
[----:B-1----:R-:W-:Y:S02]  /*4940*/  F2FP.BF16.F32.PACK_AB R7, R3, R148 ;  /* 0x000000940307723e */ /* 0x002fe400000010ff */
[----:B------:R-:W1:Y:S01]  /*4950*/  MUFU.EX2 R162, R162 ;  /* 0x000000a200a27308 */ /* 0x000e620000000800 */
[----:B------:R-:W-:-:S02]  /*4960*/  FADD.FTZ R148, R148, R145 ;  /* 0x0000009194947221 */ /* 0x000fc40000010000 */
[----:B------:R-:W-:Y:S02]  /*4970*/  HMMA.16816.F32.BF16 R96, R112, R98, RZ ;  /* 0x000000627060723c */ /* 0x000fe400000418ff */
[----:B------:R-:W-:-:S04]  /*4980*/  FADD.FTZ R148, R3, R148 ;  /* 0x0000009403947221 */ /* 0x000fc80000010000 */
[C---:B---3--:R-:W-:Y:S01]  /*4990*/  HMMA.16816.F32.BF16 R36, R4.reuse, R12, R36 ;  /* 0x0000000c0424723c */ /* 0x048fe20000041824 */
[----:B------:R-:W-:Y:S05]  /*49a0*/  MUFU.EX2 R163, R163 ;  /* 0x000000a300a37308 */ /* 0x000fea0000000800 */
[C---:B------:R-:W-:Y:S01]  /*49b0*/  HMMA.16816.F32.BF16 R40, R4.reuse, R14, R40 ;  /* 0x0000000e0428723c */ /* 0x040fe20000041828 */
[----:B------:R-:W2:Y:S02]  /*49c0*/  LDSM.16.MT88.4 R12, [R192+0x16800] ;  /* 0x01680000c00c783b */ /* 0x000ea40000004200 */
[----:B------:R-:W-:Y:S03]  /*49d0*/  MUFU.EX2 R164, R164 ;  /* 0x000000a400a47308 */ /* 0x000fe60000000800 */
[C---:B----4-:R-:W-:Y:S05]  /*49e0*/  HMMA.16816.F32.BF16 R60, R4.reuse, R8, R60 ;  /* 0x00000008043c723c */ /* 0x050fea000004183c */
        /* <DEDUP_REMOVED lines=150> */
[----:B------:R-:W-:Y:S01]  /*5350*/  VIADD R222, R135, 0x3f ;  /* 0x0000003f87de7836 */ /* 0x000fe20000000000 */
[----:B------:R-:W-:Y:S01]  /*5360*/  LOP3.LUT R215, R134, 0x3, RZ, 0xc0, !PT ;  /* 0x0000000386d77812 */ /* 0x000fe200078ec0ff */
[----:B------:R-:W-:Y:S01]  /*5370*/  IMAD.MOV.U32 R2, RZ, RZ, R133 ;  /* 0x000000ffff027224 */ /* 0x000fe200078e0085 */
[----:B------:R-:W-:Y:S01]  /*5380*/  ULDC UR5, c[0x0][0x2d0] ;  /* 0x0000b40000057ab9 */ /* 0x000fe20000000800 */
[----:B------:R-:W-:Y:S01]  /*5390*/  ULDC UR4, c[0x0][0x2ec] ;  /* 0x0000bb0000047ab9 */ /* 0x000fe20000000800 */
[----:B------:R-:W-:Y:S01]  /*53a0*/  SHF.R.S32.HI R3, RZ, 0x1f, R222 ;  /* 0x0000001fff037819 */ /* 0x000fe200000114de */
[----:B------:R-:W-:Y:S01]  /*53b0*/  IMAD R215, R215, -0x2, R144 ;  /* 0xfffffffed7d77824 */ /* 0x000fe200078e0290 */
[----:B------:R-:W-:-:S02]  /*53c0*/  ULDC.64 UR6, c[0x0][0x248] ;  /* 0x0000920000067ab9 */ /* 0x000fc40000000a00 */
[----:B------:R-:W-:Y:S01]  /*53d0*/  LEA.HI R222, R3, R222, RZ, 0x6 ;  /* 0x000000de03de7211 */ /* 0x000fe200078f30ff */
[----:B------:R-:W-:Y:S01]  /*53e0*/  IMAD.MOV.U32 R3, RZ, RZ, R132 ;  /* 0x000000ffff037224 */ /* 0x000fe200078e0084 */
[----:B------:R-:W-:Y:S01]  /*53f0*/  IADD3 R215, R135, R215, -R214 ;  /* 0x000000d787d77210 */ /* 0x000fe20007ffe8d6 */
[----:B------:R-:W2:Y:S01]  /*5400*/  @!P4 LDC.64 R202, c[0x0][0x220] ;  /* 0x00008800ffcacb82 */ /* 0x000ea20000000a00 */
[----:B------:R-:W-:-:S07]  /*5410*/  LEA.HI.SX32 R222, R222, 0xfffffffe, 0x1a ;  /* 0xfffffffedede7811 */ /* 0x000fce00078fd2ff */
[----:B------:R-:W3:Y:S01]  /*5420*/  @!P4 LDC.64 R200, c[0x0][0x220] ;  /* 0x00008800ffc8cb82 */ /* 0x000ee20000000a00 */
[----:B------:R-:W-:Y:S05]  /*5430*/  BRA `(.L_x_201) ;  /* 0x0000000000f07947 */ /* 0x000fea0003800000 */
.L_x_203:
        /* <DEDUP_REMOVED lines=60> */
.L_x_201:
        /* <DEDUP_REMOVED lines=9> */
[----:B------:R-:W-:Y:S05]  /*5890*/  IMAD.IADD R225, R229, 0x1, R225 ;  /* 0x00000001e5e17824 */ /* 0x000fea00078e02e1 */
[----:B------:R-:W-:Y:S02]  /*58a0*/  LEA.HI.X R226, R228, R206, R225, 0x6, P0 ;  /* 0x000000cee4e27211 */ /* 0x000fe400000f34e1 */
[C---:B--2---:R-:W-:Y:S01]  /*58b0*/  @!P4 LEA R228, P0, R227.reuse, R202, 0x1 ;  /* 0x000000cae3e4c211 */ /* 0x044fe200078008ff */
[----:B------:R-:W1:Y:S01]  /*58c0*/  @!P3 LDC.64 R138, c[0x0][0x220] ;  /* 0x00008800ff8abb82 */ /* 0x000e620000000a00 */
[----:B------:R-:W-:Y:S01]  /*58d0*/  @P4 STS.128 [R211+0x12000], RZ ;  /* 0x012000ffd3004388 */ /* 0x000fe20000000c00 */
[----:B------:R-:W-:Y:S02]  /*58e0*/  LEA R225, P6, R204, R227, 0x5 ;  /* 0x000000e3cce17211 */ /* 0x000fe400078c28ff */
[--C-:B------:R-:W-:Y:S02]  /*58f0*/  @!P4 LEA.HI.X R229, R227, R203, R226.reuse, 0x1, P0 ;  /* 0x000000cbe3e5c211 */ /* 0x100fe400000f0ce2 */
[----:B---3--:R-:W-:Y:S02]  /*5900*/  @!P4 LEA R230, P5, R225, R200, 0x1 ;  /* 0x000000c8e1e6c211 */ /* 0x008fe400078a08ff */
[----:B------:R-:W2:Y:S01]  /*5910*/  @!P2 LDC.64 R136, c[0x0][0x220] ;  /* 0x00008800ff88ab82 */ /* 0x000ea20000000a00 */
[----:B------:R-:W-:Y:S01]  /*5920*/  @!PT LDS RZ, [RZ] ;  /* 0x00000000fffff984 */ /* 0x000fe20000000800 */
[----:B------:R-:W-:Y:S01]  /*5930*/  @!PT LDS RZ, [RZ] ;  /* 0x00000000fffff984 */ /* 0x000fe20000000800 */
[----:B------:R-:W-:Y:S01]  /*5940*/  @!PT LDS RZ, [RZ] ;  /* 0x00000000fffff984 */ /* 0x000fe20000000800 */
[----:B------:R3:W-:Y:S05]  /*5950*/  @!P4 LDGSTS.E.BYPASS.LTC128B.128 [R211+0x12000], desc[UR8][R228.64] ;  /* 0x12000000e4d3cfae */ /* 0x0007ea000b901d48 */
[----:B------:R-:W-:Y:S02]  /*5960*/  @P3 STS.128 [R211+0x14000], RZ ;  /* 0x014000ffd3003388 */ /* 0x000fe40000000c00 */
[----:B------:R-:W4:Y:S08]  /*5970*/  @!P3 LDC.64 R134, c[0x0][0x220] ;  /* 0x00008800ff86bb82 */ /* 0x000f300000000a00 */
[----:B------:R-:W5:Y:S01]  /*5980*/  @!P2 LDC.64 R132, c[0x0][0x220] ;  /* 0x00008800ff84ab82 */ /* 0x000f620000000a00 */
[----:B---3--:R-:W-:Y:S04]  /*5990*/  IMAD R229, R222, -0x40, R215 ;  /* 0xffffffc0dee57824 */ /* 0x008fe800078e02d7 */
[C---:B------:R-:W-:Y:S01]  /*59a0*/  VIADD R232, R229.reuse, 0x8 ;  /* 0x00000008e5e87836 */ /* 0x040fe20000000000 */
[----:B------:R-:W-:Y:S01]  /*59b0*/  IABS R241, R229 ;  /* 0x000000e500f17213 */ /* 0x000fe20000000000 */
[C---:B------:R-:W-:Y:S02]  /*59c0*/  VIADD R239, R229.reuse, 0xfffffff8 ;  /* 0xfffffff8e5ef7836 */ /* 0x040fe40000000000 */
[C---:B------:R-:W-:Y:S01]  /*59d0*/  VIADD R235, R229.reuse, 0x7 ;  /* 0x00000007e5eb7836 */ /* 0x040fe20000000000 */
[----:B------:R-:W-:Y:S01]  /*59e0*/  I2FP.F32.S32 R241, R241 ;  /* 0x000000f100f17245 */ /* 0x000fe20000201400 */
[C---:B------:R-:W-:Y:S02]  /*59f0*/  VIADD R240, R229.reuse, 0xffffffff ;  /* 0xffffffffe5f07836 */ /* 0x040fe40000000000 */
[----:B------:R-:W-:Y:S01]  /*5a00*/  VIADD R238, R229, 0xfffffff7 ;  /* 0xfffffff7e5ee7836 */ /* 0x000fe20000000000 */
[----:B-1----:R-:W-:Y:S01]  /*5a10*/  @!P3 LEA R138, P1, R227, R138, 0x1 ;  /* 0x0000008ae38ab211 */ /* 0x002fe200078208ff */
[----:B------:R-:W-:Y:S01]  /*5a20*/  VIADD R234, R229, 0xffffffe8 ;  /* 0xffffffe8e5ea7836 */ /* 0x000fe20000000000 */
[----:B--2---:R-:W-:Y:S01]  /*5a30*/  @!P2 LEA R136, P0, R227, R136, 0x1 ;  /* 0x00000088e388a211 */ /* 0x004fe200078008ff */
[----:B------:R-:W-:Y:S01]  /*5a40*/  VIADD R237, R229, 0xfffffff0 ;  /* 0xfffffff0e5ed7836 */ /* 0x000fe20000000000 */
[--C-:B------:R-:W-:Y:S01]  /*5a50*/  @!P3 LEA.HI.X R139, R227, R139, R226.reuse, 0x1, P1 ;  /* 0x0000008be38bb211 */ /* 0x100fe200008f0ce2 */
[----:B------:R-:W-:Y:S01]  /*5a60*/  VIADD R236, R229, 0xffffffef ;  /* 0xffffffefe5ec7836 */ /* 0x000fe20000000000 */
[----:B------:R-:W-:Y:S01]  /*5a70*/  @!P2 LEA.HI.X R137, R227, R137, R226, 0x1, P0 ;  /* 0x00000089e389a211 */ /* 0x000fe200000f0ce2 */
[----:B------:R-:W-:Y:S01]  /*5a80*/  VIADD R233, R229, 0xffffffe7 ;  /* 0xffffffe7e5e97836 */ /* 0x000fe20000000000 */
[----:B------:R-:W-:Y:S01]  /*5a90*/  LEA.HI.X R226, R204, R226, R205, 0x5, P6 ;  /* 0x000000e2cce27211 */ /* 0x000fe200030f2ccd */
[----:B------:R-:W-:Y:S01]  /*5aa0*/  @!PT LDS RZ, [RZ] ;  /* 0x00000000fffff984 */ /* 0x000fe20000000800 */
[----:B------:R-:W-:Y:S01]  /*5ab0*/  @!PT LDS RZ, [RZ] ;  /* 0x00000000fffff984 */ /* 0x000fe20000000800 */
[----:B------:R-:W-:Y:S01]  /*5ac0*/  @!PT LDS RZ, [RZ] ;  /* 0x00000000fffff984 */ /* 0x000fe20000000800 */
[----:B------:R-:W-:Y:S01]  /*5ad0*/  @!P3 LDGSTS.E.BYPASS.LTC128B.128 [R211+0x14000], desc[UR8][R138.64+0x80] ;  /* 0x140000808ad3bfae */ /* 0x000fe2000b901d48 */
[----:B----4-:R-:W-:Y:S01]  /*5ae0*/  @!P3 LEA R134, P1, R225, R134, 0x1 ;  /* 0x00000086e186b211 */ /* 0x010fe200078208ff */
[----:B------:R-:W-:Y:S01]  /*5af0*/  VIADD R228, R229, 0xffffffd0 ;  /* 0xffffffd0e5e47836 */ /* 0x000fe20000000000 */
[C-C-:B------:R-:W-:Y:S02]  /*5b00*/  @!P4 LEA.HI.X R231, R225.reuse, R201, R226.reuse, 0x1, P5 ;  /* 0x000000c9e1e7c211 */ /* 0x140fe400028f0ce2 */
[----:B------:R-:W-:Y:S01]  /*5b10*/  @P2 STS.128 [R211+0x16000], RZ ;  /* 0x016000ffd3002388 */ /* 0x000fe20000000c00 */
[--C-:B------:R-:W-:Y:S01]  /*5b20*/  @!P3 LEA.HI.X R135, R225, R135, R226.reuse, 0x1, P1 ;  /* 0x00000087e187b211 */ /* 0x100fe200008f0ce2 */
[----:B------:R-:W-:Y:S01]  /*5b30*/  VIADD R227, R229, 0xffffffcf ;  /* 0xffffffcfe5e37836 */ /* 0x000fe20000000000 */
[C---:B-----5:R-:W-:Y:S02]  /*5b40*/  @!P2 LEA R132, P0, R225.reuse, R132, 0x1 ;  /* 0x00000084e184a211 */ /* 0x060fe400078008ff */
[----:B------:R-:W-:Y:S01]  /*5b50*/  @!PT LDS RZ, [RZ] ;  /* 0x00000000fffff984 */ /* 0x000fe20000000800 */
[----:B------:R-:W-:Y:S01]  /*5b60*/  @!PT LDS RZ, [RZ] ;  /* 0x00000000fffff984 */ /* 0x000fe20000000800 */
[----:B------:R-:W-:Y:S01]  /*5b70*/  @!PT LDS RZ, [RZ] ;  /* 0x00000000fffff984 */ /* 0x000fe20000000800 */
[----:B------:R-:W-:Y:S01]  /*5b80*/  @!P2 LDGSTS.E.BYPASS.LTC128B.128 [R211+0x16000], desc[UR8][R136.64+0x100] ;  /* 0x1600010088d3afae */ /* 0x000fe2000b901d48 */
[----:B------:R-:W-:Y:S02]  /*5b90*/  ISETP.GE.AND P1, PT, R232, RZ, PT ;  /* 0x000000ffe800720c */ /* 0x000fe40003f26270 */
[----:B------:R-:W-:Y:S02]  /*5ba0*/  @!P2 LEA.HI.X R133, R225, R133, R226, 0x1, P0 ;  /* 0x00000085e185a211 */ /* 0x000fe400000f0ce2 */
[----:B------:R-:W-:Y:S01]  /*5bb0*/  @P4 STS.128 [R211+0x13000], RZ ;  /* 0x013000ffd3004388 */ /* 0x000fe20000000c00 */
[----:B------:R-:W-:Y:S01]  /*5bc0*/  ISETP.GE.AND P5, PT, R239, RZ, PT ;  /* 0x000000ffef00720c */ /* 0x000fe20003fa6270 */
[----:B------:R-:W-:Y:S01]  /*5bd0*/  VIADD R226, R229, 0xffffffd8 ;  /* 0xffffffd8e5e27836 */ /* 0x000fe20000000000 */
[----:B------:R-:W-:Y:S02]  /*5be0*/  ISETP.GE.AND P0, PT, R235, RZ, PT ;  /* 0x000000ffeb00720c */ /* 0x000fe40003f06270 */
[----:B------:R-:W-:Y:S01]  /*5bf0*/  @!PT LDS RZ, [RZ] ;  /* 0x00000000fffff984 */ /* 0x000fe20000000800 */
[----:B------:R-:W-:Y:S01]  /*5c00*/  @!PT LDS RZ, [RZ] ;  /* 0x00000000fffff984 */ /* 0x000fe20000000800 */
[----:B------:R-:W-:Y:S01]  /*5c10*/  @!PT LDS RZ, [RZ] ;  /* 0x00000000fffff984 */ /* 0x000fe20000000800 */
[----:B------:R1:W-:Y:S01]  /*5c20*/  @!P4 LDGSTS.E.BYPASS.LTC128B.128 [R211+0x13000], desc[UR8][R230.64] ;  /* 0x13000000e6d3cfae */ /* 0x0003e2000b901d48 */
[----:B------:R-:W-:Y:S01]  /*5c30*/  ISETP.GE.AND P6, PT, R240, RZ, PT ;  /* 0x000000fff000720c */ /* 0x000fe20003fc6270 */
[C---:B------:R-:W-:Y:S03]  /*5c40*/  VIADD R225, R229.reuse, 0xffffffd7 ;  /* 0xffffffd7e5e17836 */ /* 0x040fe60000000000 */
[----:B------:R-:W-:Y:S01]  /*5c50*/  @P3 STS.128 [R211+0x15000], RZ ;  /* 0x015000ffd3003388 */ /* 0x000fe20000000c00 */
[C---:B------:R-:W-:Y:S04]  /*5c60*/  @!P1 IADD3 R232, -R229.reuse, -0x8, RZ ;  /* 0xfffffff8e5e89810 */ /* 0x040fe80007ffe1ff */
[----:B------:R-:W-:Y:S01]  /*5c70*/  @!PT LDS RZ, [RZ] ;  /* 0x00000000fffff984 */ /* 0x000fe20000000800 */
[----:B------:R-:W-:Y:S01]  /*5c80*/  @!PT LDS RZ, [RZ] ;  /* 0x00000000fffff984 */ /* 0x000fe20000000800 */
[----:B------:R-:W-:Y:S01]  /*5c90*/  @!PT LDS RZ, [RZ] ;  /* 0x00000000fffff984 */ /* 0x000fe20000000800 */
[----:B------:R-:W-:Y:S01]  /*5ca0*/  @!P3 LDGSTS.E.BYPASS.LTC128B.128 [R211+0x15000], desc[UR8][R134.64+0x80] ;  /* 0x1500008086d3bfae */ /* 0x000fe2000b901d48 */
[----:B------:R-:W-:Y:S02]  /*5cb0*/  ISETP.GE.AND P1, PT, R238, RZ, PT ;  /* 0x000000ffee00720c */ /* 0x000fe40003f26270 */
[C---:B------:R-:W-:Y:S02]  /*5cc0*/  @!P5 IADD3 R239, -R229.reuse, 0x8, RZ ;  /* 0x00000008e5efd810 */ /* 0x040fe40007ffe1ff */
[----:B------:R-:W-:Y:S01]  /*5cd0*/  @P2 STS.128 [R211+0x17000], RZ ;  /* 0x017000ffd3002388 */ /* 0x000fe20000000c00 */
[----:B------:R-:W-:Y:S02]  /*5ce0*/  ISETP.GE.AND P5, PT, R234, RZ, PT ;  /* 0x000000ffea00720c */ /* 0x000fe40003fa6270 */
[----:B------:R-:W-:Y:S02]  /*5cf0*/  @!P0 IADD3 R235, -R229, -0x7, RZ ;  /* 0xfffffff9e5eb8810 */ /* 0x000fe40007ffe1ff */
[----:B------:R-:W-:Y:S01]  /*5d00*/  @!PT LDS RZ, [RZ] ;  /* 0x00000000fffff984 */ /* 0x000fe20000000800 */
[----:B------:R-:W-:Y:S01]  /*5d10*/  @!PT LDS RZ, [RZ] ;  /* 0x00000000fffff984 */ /* 0x000fe20000000800 */
[----:B------:R-:W-:Y:S01]  /*5d20*/  @!PT LDS RZ, [RZ] ;  /* 0x00000000fffff984 */ /* 0x000fe20000000800 */
[----:B------:R2:W-:Y:S01]  /*5d30*/  @!P2 LDGSTS.E.BYPASS.LTC128B.128 [R211+0x17000], desc[UR8][R132.64+0x100] ;  /* 0x1700010084d3afae */ /* 0x0005e2000b901d48 */
[----:B------:R-:W-:Y:S02]  /*5d40*/  ISETP.GE.AND P0, PT, R237, RZ, PT ;  /* 0x000000ffed00720c */ /* 0x000fe40003f06270 */
[C---:B------:R-:W-:Y:S02]  /*5d50*/  @!P6 IADD3 R240, -R229.reuse, 0x1, RZ ;  /* 0x00000001e5f0e810 */ /* 0x040fe40007ffe1ff */
[----:B------:R-:W-:Y:S01]  /*5d60*/  LDSM.16.M88.4 R140, [R198] ;  /* 0x00000000c68c783b */ /* 0x000fe20000000200 */
[----:B------:R-:W-:Y:S02]  /*5d70*/  ISETP.GE.AND P6, PT, R236, RZ, PT ;  /* 0x000000ffec00720c */ /* 0x000fe40003fc6270 */
[----:B------:R-:W-:Y:S02]  /*5d80*/  @!P1 IADD3 R238, -R229, 0x9, RZ ;  /* 0x00000009e5ee9810 */ /* 0x000fe40007ffe1ff */
[----:B------:R-:W3:Y:S01]  /*5d90*/  LDSM.16.M88.4 R144, [R197+0xc000] ;  /* 0x00c00000c590783b */ /* 0x000ee20000000200 */
[----:B------:R-:W-:Y:S01]  /*5da0*/  ISETP.GE.AND P1, PT, R233, RZ, PT ;  /* 0x000000ffe900720c */ /* 0x000fe20003f26270 */
[C---:B-1----:R-:W-:Y:S01]  /*5db0*/  VIADD R231, R229.reuse, 0xffffffe0 ;  /* 0xffffffe0e5e77836 */ /* 0x042fe20000000000 */
[C---:B------:R-:W-:Y:S01]  /*5dc0*/  @!P5 IADD3 R234, -R229.reuse, 0x18, RZ ;  /* 0x00000018e5ead810 */ /* 0x040fe20007ffe1ff */
[C---:B------:R-:W-:Y:S01]  /*5dd0*/  VIADD R230, R229.reuse, 0xffffffdf ;  /* 0xffffffdfe5e67836 */ /* 0x040fe20000000000 */
[----:B------:R-:W1:Y:S01]  /*5de0*/  LDSM.16.M88.4 R148, [R197+0xc800] ;  /* 0x00c80000c594783b */ /* 0x000e620000000200 */
[----:B------:R-:W-:Y:S02]  /*5df0*/  I2FP.F32.S32 R240, R240 ;  /* 0x000000f000f07245 */ /* 0x000fe40000201400 */
[----:B------:R-:W-:Y:S02]  /*5e00*/  I2FP.F32.S32 R239, R239 ;  /* 0x000000ef00ef7245 */ /* 0x000fe40000201400 */
[----:B------:R-:W4:Y:S01]  /*5e10*/  LDSM.16.M88.4 R152, [R197+0xd000] ;  /* 0x00d00000c598783b */ /* 0x000f220000000200 */
[----:B------:R-:W-:Y:S02]  /*5e20*/  @!P0 IADD3 R237, -R229, 0x10, RZ ;  /* 0x00000010e5ed8810 */ /* 0x000fe40007ffe1ff */
[----:B------:R-:W-:Y:S02]  /*5e30*/  I2FP.F32.S32 R238, R238 ;  /* 0x000000ee00ee7245 */ /* 0x000fe40000201400 */
[----:B------:R-:W5:Y:S01]  /*5e40*/  LDSM.16.M88.4 R156, [R197+0xd800] ;  /* 0x00d80000c59c783b */ /* 0x000f620000000200 */
[----:B------:R-:W-:Y:S02]  /*5e50*/  ISETP.GE.AND P0, PT, R231, RZ, PT ;  /* 0x000000ffe700720c */ /* 0x000fe40003f06270 */
[C---:B------:R-:W-:Y:S02]  /*5e60*/  @!P6 IADD3 R236, -R229.reuse, 0x11, RZ ;  /* 0x00000011e5ece810 */ /* 0x040fe40007ffe1ff */
[----:B------:R-:W0:Y:S01]  /*5e70*/  LDGDEPBAR ;  /* 0x00000000000079af */ /* 0x000e220000000000 */
[----:B------:R-:W-:Y:S02]  /*5e80*/  @!P1 IADD3 R233, -R229, 0x19, RZ ;  /* 0x00000019e5e99810 */ /* 0x000fe40007ffe1ff */
[----:B------:R-:W-:Y:S02]  /*5e90*/  I2FP.F32.S32 R237, R237 ;  /* 0x000000ed00ed7245 */ /* 0x000fe40000201400 */
[----:B------:R-:W-:Y:S01]  /*5ea0*/  LDSM.16.M88.4 R160, [R196] ;  /* 0x00000000c4a0783b */ /* 0x000fe20000000200 */
[----:B------:R-:W-:Y:S02]  /*5eb0*/  ISETP.GE.AND P6, PT, R230, RZ, PT ;  /* 0x000000ffe600720c */ /* 0x000fe40003fc6270 */
[----:B------:R-:W-:Y:S02]  /*5ec0*/  I2FP.F32.S32 R236, R236 ;  /* 0x000000ec00ec7245 */ /* 0x000fe40000201400 */
[----:B------:R-:W5:Y:S01]  /*5ed0*/  LDSM.16.M88.4 R164, [R195] ;  /* 0x00000000c3a4783b */ /* 0x000f620000000200 */
[----:B------:R-:W-:Y:S02]  /*5ee0*/  ISETP.GE.AND P5, PT, R226, RZ, PT ;  /* 0x000000ffe200720c */ /* 0x000fe40003fa6270 */
[----:B------:R-:W-:Y:S02]  /*5ef0*/  ISETP.GE.AND P1, PT, R225, RZ, PT ;  /* 0x000000ffe100720c */ /* 0x000fe40003f26270 */
[----:B------:R-:W5:Y:S01]  /*5f00*/  LDSM.16.M88.4 R168, [R187] ;  /* 0x00000000bba8783b */ /* 0x000f620000000200 */
[C---:B------:R-:W-:Y:S02]  /*5f10*/  @!P0 IADD3 R231, -R229.reuse, 0x20, RZ ;  /* 0x00000020e5e78810 */ /* 0x040fe40007ffe1ff */
[----:B------:R-:W-:Y:S02]  /*5f20*/  ISETP.GE.AND P0, PT, R228, RZ, PT ;  /* 0x000000ffe400720c */ /* 0x000fe40003f06270 */
[----:B------:R-:W5:Y:S01]  /*5f30*/  LDSM.16.M88.4 R172, [R186] ;  /* 0x00000000baac783b */ /* 0x000f620000000200 */
[C---:B---3--:R-:W-:Y:S03]  /*5f40*/  HMMA.16816.F32.BF16 R4, R140.reuse, R144, RZ ;  /* 0x000000908c04723c */ /* 0x048fe600000418ff */
[----:B------:R-:W-:Y:S01]  /*5f50*/  @!P6 IADD3 R230, -R229, 0x21, RZ ;  /* 0x00000021e5e6e810 */ /* 0x000fe20007ffe1ff */
[----:B--2---:R-:W-:Y:S01]  /*5f60*/  LDSM.16.M88.4 R132, [R191+0xd800] ;  /* 0x00d80000bf84783b */ /* 0x004fe20000000200 */
[----:B------:R-:W-:Y:S01]  /*5f70*/  I2FP.F32.S32 R231, R231 ;  /* 0x000000e700e77245 */ /* 0x000fe20000201400 */
[C---:B------:R-:W-:Y:S01]  /*5f80*/  HMMA.16816.F32.BF16 R8, R140.reuse, R146, RZ ;  /* 0x000000928c08723c */ /* 0x040fe200000418ff */
[----:B------:R-:W-:Y:S02]  /*5f90*/  ISETP.GE.AND P6, PT, R227, RZ, PT ;  /* 0x000000ffe300720c */ /* 0x000fe40003fc6270 */
[----:B------:R-:W2:Y:S02]  /*5fa0*/  LDSM.16.M88.4 R144, [R185] ;  /* 0x00000000b990783b */ /* 0x000ea40000000200 */
[C---:B------:R-:W-:Y:S01]  /*5fb0*/  @!P5 IADD3 R226, -R229.reuse, 0x28, RZ ;  /* 0x00000028e5e2d810 */ /* 0x040fe20007ffe1ff */
[C---:B-1----:R-:W-:Y:S01]  /*5fc0*/  HMMA.16816.F32.BF16 R12, R140.reuse, R148, RZ ;  /* 0x000000948c0c723c */ /* 0x042fe200000418ff */
[----:B------:R-:W-:Y:S01]  /*5fd0*/  I2FP.F32.S32 R230, R230 ;  /* 0x000000e600e67245 */ /* 0x000fe20000201400 */
[----:B------:R-:W-:Y:S03]  /*5fe0*/  LDSM.16.M88.4 R136, [R193] ;  /* 0x00000000c188783b */ /* 0x000fe60000000200 */
[C---:B------:R-:W-:Y:S01]  /*5ff0*/  @!P1 IADD3 R225, -R229.reuse, 0x29, RZ ;  /* 0x00000029e5e19810 */ /* 0x040fe20007ffe1ff */
[C---:B------:R-:W-:Y:S01]  /*6000*/  HMMA.16816.F32.BF16 R16, R140.reuse, R150, RZ ;  /* 0x000000968c10723c */ /* 0x040fe200000418ff */
[----:B------:R-:W-:Y:S01]  /*6010*/  LDSM.16.M88.4 R148, [R194] ;  /* 0x00000000c294783b */ /* 0x000fe20000000200 */
[C---:B------:R-:W-:Y:S03]  /*6020*/  @!P0 IADD3 R228, -R229.reuse, 0x30, RZ ;  /* 0x00000030e5e48810 */ /* 0x040fe60007ffe1ff */
[C---:B------:R-:W-:Y:S01]  /*6030*/  @!P6 IADD3 R227, -R229.reuse, 0x31, RZ ;  /* 0x00000031e5e3e810 */ /* 0x040fe20007ffe1ff */
[C---:B----4-:R-:W-:Y:S06]  /*6040*/  HMMA.16816.F32.BF16 R20, R140.reuse, R152, RZ ;  /* 0x000000988c14723c */ /* 0x050fec00000418ff */
[C---:B------:R-:W-:Y:S01]  /*6050*/  HMMA.16816.F32.BF16 R24, R140.reuse, R154, RZ ;  /* 0x0000009a8c18723c */ /* 0x040fe200000418ff */
[----:B------:R-:W1:Y:S05]  /*6060*/  LDSM.16.M88.4 R152, [R191+0xc000] ;  /* 0x00c00000bf98783b */ /* 0x000e6a0000000200 */
[C---:B-----5:R-:W-:Y:S06]  /*6070*/  HMMA.16816.F32.BF16 R28, R140.reuse, R156, RZ ;  /* 0x0000009c8c1c723c */ /* 0x060fec00000418ff */
[----:B------:R-:W-:Y:S01]  /*6080*/  HMMA.16816.F32.BF16 R32, R140, R158, RZ ;  /* 0x0000009e8c20723c */ /* 0x000fe200000418ff */
[----:B------:R-:W3:Y:S05]  /*6090*/  LDSM.16.M88.4 R140, [R191+0xc800] ;  /* 0x00c80000bf8c783b */ /* 0x000eea0000000200 */
[C---:B------:R-:W-:Y:S01]  /*60a0*/  HMMA.16816.F32.BF16 R4, R160.reuse, R164, R4 ;  /* 0x000000a4a004723c */ /* 0x040fe20000041804 */
[----:B------:R-:W4:Y:S05]  /*60b0*/  LDSM.16.M88.4 R156, [R191+0xd000] ;  /* 0x00d00000bf9c783b */ /* 0x000f2a0000000200 */
[C---:B------:R-:W-:Y:S01]  /*60c0*/  HMMA.16816.F32.BF16 R8, R160.reuse, R166, R8 ;  /* 0x000000a6a008723c */ /* 0x040fe20000041808 */
[----:B------:R-:W5:Y:S05]  /*60d0*/  LDSM.16.M88.4 R164, [R184] ;  /* 0x00000000b8a4783b */ /* 0x000f6a0000000200 */
[C---:B------:R-:W-:Y:S06]  /*60e0*/  HMMA.16816.F32.BF16 R12, R160.reuse, R168, R12 ;  /* 0x000000a8a00c723c */ /* 0x040fec000004180c */
[C---:B------:R-:W-:Y:S01]  /*60f0*/  HMMA.16816.F32.BF16 R16, R160.reuse, R170, R16 ;  /* 0x000000aaa010723c */ /* 0x040fe20000041810 */
[----:B------:R-:W-:Y:S05]  /*6100*/  LDSM.16.M88.4 R168, [R191+0xe800] ;  /* 0x00e80000bfa8783b */ /* 0x000fea0000000200 */
[C---:B------:R-:W-:Y:S06]  /*6110*/  HMMA.16816.F32.BF16 R20, R160.reuse, R172, R20 ;  /* 0x000000aca014723c */ /* 0x040fec0000041814 */
[C---:B------:R-:W-:Y:S06]  /*6120*/  HMMA.16816.F32.BF16 R24, R160.reuse, R174, R24 ;  /* 0x000000aea018723c */ /* 0x040fec0000041818 */
[C---:B--2---:R-:W-:Y:S06]  /*6130*/  HMMA.16816.F32.BF16 R28, R160.reuse, R144, R28 ;  /* 0x00000090a01c723c */ /* 0x044fec000004181c */
[----:B------:R-:W-:Y:S01]  /*6140*/  HMMA.16816.F32.BF16 R32, R160, R146, R32 ;  /* 0x00000092a020723c */ /* 0x000fe20000041820 */
[----:B------:R-:W2:Y:S05]  /*6150*/  LDSM.16.M88.4 R144, [R184+0x800] ;  /* 0x00080000b890783b */ /* 0x000eaa0000000200 */
[C---:B-1----:R-:W-:Y:S01]  /*6160*/  HMMA.16816.F32.BF16 R4, R148.reuse, R152, R4 ;  /* 0x000000989404723c */ /* 0x042fe20000041804 */
[----:B------:R-:W-:Y:S05]  /*6170*/  LDSM.16.M88.4 R160, [R197+0xf800] ;  /* 0x00f80000c5a0783b */ /* 0x000fea0000000200 */
[C---:B------:R-:W-:Y:S01]  /*6180*/  HMMA.16816.F32.BF16 R8, R148.reuse, R154, R8 ;  /* 0x0000009a9408723c */ /* 0x040fe20000041808 */
[----:B------:R-:W1:Y:S05]  /*6190*/  LDSM.16.M88.4 R152, [R184+0x1000] ;  /* 0x00100000b898783b */ /* 0x000e6a0000000200 */
[C---:B---3--:R-:W-:Y:S06]  /*61a0*/  HMMA.16816.F32.BF16 R12, R148.reuse, R140, R12 ;  /* 0x0000008c940c723c */ /* 0x048fec000004180c */
[C---:B------:R-:W-:Y:S01]  /*61b0*/  HMMA.16816.F32.BF16 R16, R148.reuse, R142, R16 ;  /* 0x0000008e9410723c */ /* 0x040fe20000041810 */
[----:B------:R-:W3:Y:S05]  /*61c0*/  LDSM.16.M88.4 R140, [R184+0x1800] ;  /* 0x00180000b88c783b */ /* 0x000eea0000000200 */
[C---:B----4-:R-:W-:Y:S06]  /*61d0*/  HMMA.16816.F32.BF16 R20, R148.reuse, R156, R20 ;  /* 0x0000009c9414723c */ /* 0x050fec0000041814 */
[C---:B------:R-:W-:Y:S01]  /*61e0*/  HMMA.16816.F32.BF16 R24, R148.reuse, R158, R24 ;  /* 0x0000009e9418723c */ /* 0x040fe20000041818 */
[----:B------:R-:W-:Y:S05]  /*61f0*/  LDSM.16.M88.4 R156, [R197+0xe800] ;  /* 0x00e80000c59c783b */ /* 0x000fea0000000200 */
[C---:B------:R-:W-:Y:S06]  /*6200*/  HMMA.16816.F32.BF16 R28, R148.reuse, R132, R28 ;  /* 0x00000084941c723c */ /* 0x040fec000004181c */
[----:B------:R-:W-:Y:S01]  /*6210*/  HMMA.16816.F32.BF16 R32, R148, R134, R32 ;  /* 0x000000869420723c */ /* 0x000fe20000041820 */
[----:B------:R-:W-:Y:S05]  /*6220*/  LDSM.16.M88.4 R132, [R198+0x4000] ;  /* 0x00400000c684783b */ /* 0x000fea0000000200 */
[C---:B-----5:R-:W-:Y:S01]  /*6230*/  HMMA.16816.F32.BF16 R4, R136.reuse, R164, R4 ;  /* 0x000000a48804723c */ /* 0x060fe20000041804 */
[----:B------:R-:W4:Y:S05]  /*6240*/  LDSM.16.M88.4 R148, [R197+0xe000] ;  /* 0x00e00000c594783b */ /* 0x000f2a0000000200 */
[C---:B------:R-:W-:Y:S01]  /*6250*/  HMMA.16816.F32.BF16 R8, R136.reuse, R166, R8 ;  /* 0x000000a68808723c */ /* 0x040fe20000041808 */
[----:B------:R-:W-:Y:S05]  /*6260*/  LDSM.16.M88.4 R164, [R183] ;  /* 0x00000000b7a4783b */ /* 0x000fea0000000200 */
[C---:B--2---:R-:W-:Y:S06]  /*6270*/  HMMA.16816.F32.BF16 R12, R136.reuse, R144, R12 ;  /* 0x00000090880c723c */ /* 0x044fec000004180c */
[C---:B------:R-:W-:Y:S01]  /*6280*/  HMMA.16816.F32.BF16 R16, R136.reuse, R146, R16 ;  /* 0x000000928810723c */ /* 0x040fe20000041810 */
[----:B------:R-:W2:Y:S05]  /*6290*/  LDSM.16.M88.4 R144, [R197+0xf000] ;  /* 0x00f00000c590783b */ /* 0x000eaa0000000200 */
[C---:B-1----:R-:W-:Y:S06]  /*62a0*/  HMMA.16816.F32.BF16 R20, R136.reuse, R152, R20 ;  /* 0x000000988814723c */ /* 0x042fec0000041814 */
[C---:B------:R-:W-:Y:S01]  /*62b0*/  HMMA.16816.F32.BF16 R24, R136.reuse, R154, R24 ;  /* 0x0000009a8818723c */ /* 0x040fe20000041818 */
[----:B------:R-:W1:Y:S05]  /*62c0*/  LDSM.16.M88.4 R152, [R196+0x4000] ;  /* 0x00400000c498783b */ /* 0x000e6a0000000200 */
[C---:B---3--:R-:W-:Y:S06]  /*62d0*/  HMMA.16816.F32.BF16 R28, R136.reuse, R140, R28 ;  /* 0x0000008c881c723c */ /* 0x048fec000004181c */
[----:B------:R-:W-:Y:S01]  /*62e0*/  HMMA.16816.F32.BF16 R32, R136, R142, R32 ;  /* 0x0000008e8820723c */ /* 0x000fe20000041820 */
[----:B------:R-:W3:Y:S05]  /*62f0*/  LDSM.16.M88.4 R136, [R182] ;  /* 0x00000000b688783b */ /* 0x000eea0000000200 */
[C---:B----4-:R-:W-:Y:S01]  /*6300*/  HMMA.16816.F32.BF16 R4, R132.reuse, R148, R4 ;  /* 0x000000948404723c */ /* 0x050fe20000041804 */
[----:B------:R-:W4:Y:S05]  /*6310*/  LDSM.16.M88.4 R140, [R181] ;  /* 0x00000000b58c783b */ /* 0x000f2a0000000200 */
[C---:B------:R-:W-:Y:S01]  /*6320*/  HMMA.16816.F32.BF16 R8, R132.reuse, R150, R8 ;  /* 0x000000968408723c */ /* 0x040fe20000041808 */
[----:B------:R-:W5:Y:S05]  /*6330*/  LDSM.16.M88.4 R148, [R180] ;  /* 0x00000000b494783b */ /* 0x000f6a0000000200 */
        /* <DEDUP_REMOVED lines=8> */
[----:B------:R-:W2:Y:S05]  /*63c0*/  LDSM.16.M88.4 R132, [R191+0xf000] ;  /* 0x00f00000bf84783b */ /* 0x000eaa0000000200 */
[C---:B-1----:R-:W-:Y:S01]  /*63d0*/  HMMA.16816.F32.BF16 R4, R152.reuse, R164, R4 ;  /* 0x000000a49804723c */ /* 0x042fe20000041804 */
[----:B------:R-:W-:Y:S05]  /*63e0*/  LDSM.16.M88.4 R160, [R184+0x3800] ;  /* 0x00380000b8a0783b */ /* 0x000fea0000000200 */
[C---:B------:R-:W-:Y:S01]  /*63f0*/  HMMA.16816.F32.BF16 R8, R152.reuse, R166, R8 ;  /* 0x000000a69808723c */ /* 0x040fe20000041808 */
[----:B------:R-:W-:Y:S05]  /*6400*/  LDSM.16.M88.4 R164, [R198+0x8000] ;  /* 0x00800000c6a4783b */ /* 0x000fea0000000200 */
[C---:B---3--:R-:W-:Y:S06]  /*6410*/  HMMA.16816.F32.BF16 R12, R152.reuse, R136, R12 ;  /* 0x00000088980c723c */ /* 0x048fec000004180c */
[C---:B------:R-:W-:Y:S01]  /*6420*/  HMMA.16816.F32.BF16 R16, R152.reuse, R138, R16 ;  /* 0x0000008a9810723c */ /* 0x040fe20000041810 */
[----:B------:R-:W1:Y:S05]  /*6430*/  LDSM.16.M88.4 R136, [R191+0xf800] ;  /* 0x00f80000bf88783b */ /* 0x000e6a0000000200 */
[C---:B----4-:R-:W-:Y:S06]  /*6440*/  HMMA.16816.F32.BF16 R20, R152.reuse, R140, R20 ;  /* 0x0000008c9814723c */ /* 0x050fec0000041814 */
[C---:B------:R-:W-:Y:S01]  /*6450*/  HMMA.16816.F32.BF16 R24, R152.reuse, R142, R24 ;  /* 0x0000008e9818723c */ /* 0x040fe20000041818 */
[----:B------:R-:W-:Y:S05]  /*6460*/  LDSM.16.M88.4 R140, [R193+0x4000] ;  /* 0x00400000c18c783b */ /* 0x000fea0000000200 */
[C---:B-----5:R-:W-:Y:S06]  /*6470*/  HMMA.16816.F32.BF16 R28, R152.reuse, R148, R28 ;  /* 0x00000094981c723c */ /* 0x060fec000004181c */
[----:B------:R-:W-:Y:S01]  /*6480*/  HMMA.16816.F32.BF16 R32, R152, R150, R32 ;  /* 0x000000969820723c */ /* 0x000fe20000041820 */
[----:B------:R-:W3:Y:S05]  /*6490*/  LDSM.16.M88.4 R148, [R184+0x2000] ;  /* 0x00200000b894783b */ /* 0x000eea0000000200 */
[C---:B--2---:R-:W-:Y:S01]  /*64a0*/  HMMA.16816.F32.BF16 R4, R144.reuse, R156, R4 ;  /* 0x0000009c9004723c */ /* 0x044fe20000041804 */
[----:B------:R-:W2:Y:S05]  /*64b0*/  LDSM.16.M88.4 R152, [R184+0x2800] ;  /* 0x00280000b898783b */ /* 0x000eaa0000000200 */
[C---:B------:R-:W-:Y:S01]  /*64c0*/  HMMA.16816.F32.BF16 R8, R144.reuse, R158, R8 ;  /* 0x0000009e9008723c */ /* 0x040fe20000041808 */
[----:B------:R-:W4:Y:S05]  /*64d0*/  LDSM.16.M88.4 R156, [R184+0x3000] ;  /* 0x00300000b89c783b */ /* 0x000f2a0000000200 */
[C---:B------:R-:W-:Y:S06]  /*64e0*/  HMMA.16816.F32.BF16 R12, R144.reuse, R168, R12 ;  /* 0x000000a8900c723c */ /* 0x040fec000004180c */
[C---:B------:R-:W-:Y:S01]  /*64f0*/  HMMA.16816.F32.BF16 R16, R144.reuse, R170, R16 ;  /* 0x000000aa9010723c */ /* 0x040fe20000041810 */
[----:B------:R-:W5:Y:S05]  /*6500*/  LDSM.16.M88.4 R168, [R197+0x10000] ;  /* 0x01000000c5a8783b */ /* 0x000f6a0000000200 */
[C---:B------:R-:W-:Y:S06]  /*6510*/  HMMA.16816.F32.BF16 R20, R144.reuse, R132, R20 ;  /* 0x000000849014723c */ /* 0x040fec0000041814 */
[C---:B------:R-:W-:Y:S01]  /*6520*/  HMMA.16816.F32.BF16 R24, R144.reuse, R134, R24 ;  /* 0x000000869018723c */ /* 0x040fe20000041818 */
[----:B------:R-:W5:Y:S05]  /*6530*/  LDSM.16.M88.4 R132, [R197+0x10800] ;  /* 0x01080000c584783b */ /* 0x000f6a0000000200 */
[C---:B-1----:R-:W-:Y:S06]  /*6540*/  HMMA.16816.F32.BF16 R28, R144.reuse, R136, R28 ;  /* 0x00000088901c723c */ /* 0x042fec000004181c */
[----:B------:R-:W-:Y:S01]  /*6550*/  HMMA.16816.F32.BF16 R32, R144, R138, R32 ;  /* 0x0000008a9020723c */ /* 0x000fe20000041820 */
[----:B------:R-:W1:Y:S05]  /*6560*/  LDSM.16.M88.4 R136, [R197+0x11000] ;  /* 0x01100000c588783b */ /* 0x000e6a0000000200 */
[C---:B---3--:R-:W-:Y:S01]  /*6570*/  HMMA.16816.F32.BF16 R4, R140.reuse, R148, R4 ;  /* 0x000000948c04723c */ /* 0x048fe20000041804 */
[----:B------:R-:W3:Y:S05]  /*6580*/  LDSM.16.M88.4 R144, [R197+0x11800] ;  /* 0x01180000c590783b */ /* 0x000eea0000000200 */
[C---:B------:R-:W-:Y:S01]  /*6590*/  HMMA.16816.F32.BF16 R8, R140.reuse, R150, R8 ;  /* 0x000000968c08723c */ /* 0x040fe20000041808 */
[----:B------:R-:W-:Y:S05]  /*65a0*/  LDSM.16.M88.4 R148, [R196+0x8000] ;  /* 0x00800000c494783b */ /* 0x000fea0000000200 */
[C---:B--2---:R-:W-:Y:S06]  /*65b0*/  HMMA.16816.F32.BF16 R12, R140.reuse, R152, R12 ;  /* 0x000000988c0c723c */ /* 0x044fec000004180c */
[C---:B------:R-:W-:Y:S01]  /*65c0*/  HMMA.16816.F32.BF16 R16, R140.reuse, R154, R16 ;  /* 0x0000009a8c10723c */ /* 0x040fe20000041810 */
[----:B------:R-:W2:Y:S05]  /*65d0*/  LDSM.16.M88.4 R152, [R179] ;  /* 0x00000000b398783b */ /* 0x000eaa0000000200 */
[C---:B----4-:R-:W-:Y:S06]  /*65e0*/  HMMA.16816.F32.BF16 R20, R140.reuse, R156, R20 ;  /* 0x0000009c8c14723c */ /* 0x050fec0000041814 */
[C---:B------:R-:W-:Y:S01]  /*65f0*/  HMMA.16816.F32.BF16 R24, R140.reuse, R158, R24 ;  /* 0x0000009e8c18723c */ /* 0x040fe20000041818 */
[----:B------:R-:W4:Y:S05]  /*6600*/  LDSM.16.M88.4 R156, [R178] ;  /* 0x00000000b29c783b */ /* 0x000f2a0000000200 */
[C---:B------:R-:W-:Y:S06]  /*6610*/  HMMA.16816.F32.BF16 R28, R140.reuse, R160, R28 ;  /* 0x000000a08c1c723c */ /* 0x040fec000004181c */
[----:B------:R-:W-:Y:S01]  /*6620*/  HMMA.16816.F32.BF16 R32, R140, R162, R32 ;  /* 0x000000a28c20723c */ /* 0x000fe20000041820 */
[----:B------:R-:W4:Y:S05]  /*6630*/  LDSM.16.M88.4 R140, [R177] ;  /* 0x00000000b18c783b */ /* 0x000f2a0000000200 */
[C---:B-----5:R-:W-:Y:S01]  /*6640*/  HMMA.16816.F32.BF16 R4, R164.reuse, R168, R4 ;  /* 0x000000a8a404723c */ /* 0x060fe20000041804 */
[----:B------:R-:W5:Y:S05]  /*6650*/  LDSM.16.M88.4 R160, [R176] ;  /* 0x00000000b0a0783b */ /* 0x000f6a0000000200 */
[C---:B------:R-:W-:Y:S01]  /*6660*/  HMMA.16816.F32.BF16 R8, R164.reuse, R170, R8 ;  /* 0x000000aaa408723c */ /* 0x040fe20000041808 */
[----:B------:R-:W-:Y:S05]  /*6670*/  LDSM.16.M88.4 R168, [R191+0x10800] ;  /* 0x01080000bfa8783b */ /* 0x000fea0000000200 */
[C---:B------:R-:W-:Y:S06]  /*6680*/  HMMA.16816.F32.BF16 R12, R164.reuse, R132, R12 ;  /* 0x00000084a40c723c */ /* 0x040fec000004180c */
[C---:B------:R-:W-:Y:S01]  /*6690*/  HMMA.16816.F32.BF16 R16, R164.reuse, R134, R16 ;  /* 0x00000086a410723c */ /* 0x040fe20000041810 */
[----:B------:R-:W-:Y:S05]  /*66a0*/  LDSM.16.M88.4 R132, [R194+0x8000] ;  /* 0x00800000c284783b */ /* 0x000fea0000000200 */
[C---:B-1----:R-:W-:Y:S06]  /*66b0*/  HMMA.16816.F32.BF16 R20, R164.reuse, R136, R20 ;  /* 0x00000088a414723c */ /* 0x042fec0000041814 */
[C---:B------:R-:W-:Y:S01]  /*66c0*/  HMMA.16816.F32.BF16 R24, R164.reuse, R138, R24 ;  /* 0x0000008aa418723c */ /* 0x040fe20000041818 */
[----:B------:R-:W1:Y:S05]  /*66d0*/  LDSM.16.M88.4 R136, [R191+0x10000] ;  /* 0x01000000bf88783b */ /* 0x000e6a0000000200 */
[C---:B---3--:R-:W-:Y:S06]  /*66e0*/  HMMA.16816.F32.BF16 R28, R164.reuse, R144, R28 ;  /* 0x00000090a41c723c */ /* 0x048fec000004181c */
[----:B------:R-:W-:Y:S01]  /*66f0*/  HMMA.16816.F32.BF16 R32, R164, R146, R32 ;  /* 0x00000092a420723c */ /* 0x000fe20000041820 */
[----:B------:R-:W3:Y:S05]  /*6700*/  LDSM.16.M88.4 R144, [R191+0x11000] ;  /* 0x01100000bf90783b */ /* 0x000eea0000000200 */
[C---:B--2---:R-:W-:Y:S06]  /*6710*/  HMMA.16816.F32.BF16 R4, R148.reuse, R152, R4 ;  /* 0x000000989404723c */ /* 0x044fec0000041804 */
[C---:B------:R-:W-:Y:S01]  /*6720*/  HMMA.16816.F32.BF16 R8, R148.reuse, R154, R8 ;  /* 0x0000009a9408723c */ /* 0x040fe20000041808 */
[----:B------:R-:W2:Y:S05]  /*6730*/  LDSM.16.M88.4 R152, [R191+0x11800] ;  /* 0x01180000bf98783b */ /* 0x000eaa0000000200 */
[C---:B----4-:R-:W-:Y:S06]  /*6740*/  HMMA.16816.F32.BF16 R12, R148.reuse, R156, R12 ;  /* 0x0000009c940c723c */ /* 0x050fec000004180c */
[C---:B------:R-:W-:Y:S01]  /*6750*/  HMMA.16816.F32.BF16 R16, R148.reuse, R158, R16 ;  /* 0x0000009e9410723c */ /* 0x040fe20000041810 */
[----:B------:R-:W-:Y:S05]  /*6760*/  LDSM.16.M88.4 R156, [R184+0x4000] ;  /* 0x00400000b89c783b */ /* 0x000fea0000000200 */
[C---:B------:R-:W-:Y:S06]  /*6770*/  HMMA.16816.F32.BF16 R20, R148.reuse, R140, R20 ;  /* 0x0000008c9414723c */ /* 0x040fec0000041814 */
[C---:B------:R-:W-:Y:S01]  /*6780*/  HMMA.16816.F32.BF16 R24, R148.reuse, R142, R24 ;  /* 0x0000008e9418723c */ /* 0x040fe20000041818 */
[----:B------:R-:W4:Y:S05]  /*6790*/  LDSM.16.M88.4 R140, [R193+0x8000] ;  /* 0x00800000c18c783b */ /* 0x000f2a0000000200 */
[C---:B-----5:R-:W-:Y:S06]  /*67a0*/  HMMA.16816.F32.BF16 R28, R148.reuse, R160, R28 ;  /* 0x000000a0941c723c */ /* 0x060fec000004181c */
[----:B------:R-:W-:Y:S06]  /*67b0*/  HMMA.16816.F32.BF16 R32, R148, R162, R32 ;  /* 0x000000a29420723c */ /* 0x000fec0000041820 */
[C---:B-1----:R-:W-:Y:S06]  /*67c0*/  HMMA.16816.F32.BF16 R4, R132.reuse, R136, R4 ;  /* 0x000000888404723c */ /* 0x042fec0000041804 */
[C---:B------:R-:W-:Y:S01]  /*67d0*/  HMMA.16816.F32.BF16 R8, R132.reuse, R138, R8 ;  /* 0x0000008a8408723c */ /* 0x040fe20000041808 */
[----:B------:R-:W1:Y:S05]  /*67e0*/  LDSM.16.M88.4 R136, [R184+0x4800] ;  /* 0x00480000b888783b */ /* 0x000e6a0000000200 */
[C---:B------:R-:W-:Y:S06]  /*67f0*/  HMMA.16816.F32.BF16 R12, R132.reuse, R168, R12 ;  /* 0x000000a8840c723c */ /* 0x040fec000004180c */
[C---:B------:R-:W-:Y:S06]  /*6800*/  HMMA.16816.F32.BF16 R16, R132.reuse, R170, R16 ;  /* 0x000000aa8410723c */ /* 0x040fec0000041810 */
[C---:B---3--:R-:W-:Y:S06]  /*6810*/  HMMA.16816.F32.BF16 R20, R132.reuse, R144, R20 ;  /* 0x000000908414723c */ /* 0x048fec0000041814 */
[C---:B------:R-:W-:Y:S01]  /*6820*/  HMMA.16816.F32.BF16 R24, R132.reuse, R146, R24 ;  /* 0x000000928418723c */ /* 0x040fe20000041818 */
[----:B------:R-:W-:Y:S05]  /*6830*/  LDSM.16.M88.4 R144, [R184+0x5800] ;  /* 0x00580000b890783b */ /* 0x000fea0000000200 */
[C---:B--2---:R-:W-:Y:S06]  /*6840*/  HMMA.16816.F32.BF16 R28, R132.reuse, R152, R28 ;  /* 0x00000098841c723c */ /* 0x044fec000004181c */
[----:B------:R-:W-:Y:S01]  /*6850*/  HMMA.16816.F32.BF16 R32, R132, R154, R32 ;  /* 0x0000009a8420723c */ /* 0x000fe20000041820 */
[----:B------:R-:W2:Y:S01]  /*6860*/  LDSM.16.M88.4 R132, [R184+0x5000] ;  /* 0x00500000b884783b */ /* 0x000ea20000000200 */
[----:B------:R-:W-:Y:S04]  /*6870*/  DEPBAR.LE SB0, 0x0 ;  /* 0x000080000000791a */ /* 0x000fe80000000000 */
[C---:B----4-:R-:W-:Y:S01]  /*6880*/  HMMA.16816.F32.BF16 R4, R140.reuse, R156, R4 ;  /* 0x0000009c8c04723c */ /* 0x050fe20000041804 */
[----:B------:R-:W-:Y:S05]  /*6890*/  BAR.SYNC.DEFER_BLOCKING 0x0 ;  /* 0x0000000000007b1d */ /* 0x000fea0000010000 */
[C---:B------:R-:W-:Y:S06]  /*68a0*/  HMMA.16816.F32.BF16 R8, R140.reuse, R158, R8 ;  /* 0x0000009e8c08723c */ /* 0x040fec0000041808 */
[C---:B-1----:R-:W-:Y:S06]  /*68b0*/  HMMA.16816.F32.BF16 R12, R140.reuse, R136, R12 ;  /* 0x000000888c0c723c */ /* 0x042fec000004180c */
[C---:B------:R-:W-:Y:S05]  /*68c0*/  HMMA.16816.F32.BF16 R16, R140.reuse, R138, R16 ;  /* 0x0000008a8c10723c */ /* 0x040fea0000041810 */
[----:B------:R-:W-:Y:S02]  /*68d0*/  VIADD R137, R229, 0xffffffc8 ;  /* 0xffffffc8e5897836 */ /* 0x000fe40000000000 */
[----:B------:R-:W-:Y:S01]  /*68e0*/  FFMA.FTZ R4, R241, -R0, R4 ;  /* 0x80000000f1047223 */ /* 0x000fe20000010004 */
[----:B------:R-:W-:Y:S03]  /*68f0*/  I2FP.F32.S32 R139, R232 ;  /* 0x000000e8008b7245 */ /* 0x000fe60000201400 */
[-C--:B------:R-:W-:Y:S01]  /*6900*/  FFMA.FTZ R5, R240, -R0.reuse, R5 ;  /* 0x80000000f0057223 */ /* 0x080fe20000010005 */
[----:B------:R-:W-:Y:S01]  /*6910*/  ISETP.GE.AND P5, PT, R137, RZ, PT ;  /* 0x000000ff8900720c */ /* 0x000fe20003fa6270 */
[----:B------:R-:W-:Y:S01]  /*6920*/  VIADD R136, R229, 0xffffffc7 ;  /* 0xffffffc7e5887836 */ /* 0x000fe20000000000 */
[----:B------:R-:W-:Y:S01]  /*6930*/  I2FP.F32.S32 R138, R235 ;  /* 0x000000eb008a7245 */ /* 0x000fe20000201400 */
[-C--:B------:R-:W-:Y:S01]  /*6940*/  FFMA.FTZ R6, R139, -R0.reuse, R6 ;  /* 0x800000008b067223 */ /* 0x080fe20000010006 */
[-C--:B------:R-:W-:Y:S01]  /*6950*/  FFMA.FTZ R10, R241, -R0.reuse, R10 ;  /* 0x80000000f10a7223 */ /* 0x080fe2000001000a */
[-C--:B------:R-:W-:Y:S01]  /*6960*/  FFMA.FTZ R8, R239, -R0.reuse, R8 ;  /* 0x80000000ef087223 */ /* 0x080fe20000010008 */
[----:B------:R-:W-:Y:S01]  /*6970*/  ISETP.GE.AND P1, PT, R136, RZ, PT ;  /* 0x000000ff8800720c */ /* 0x000fe20003f26270 */
[C---:B--2---:R-:W-:Y:S03]  /*6980*/  HMMA.16816.F32.BF16 R20, R140.reuse, R132, R20 ;  /* 0x000000848c14723c */ /* 0x044fe60000041814 */
[-C--:B------:R-:W-:Y:S01]  /*6990*/  FFMA.FTZ R7, R138, -R0.reuse, R7 ;  /* 0x800000008a077223 */ /* 0x080fe20000010007 */
[----:B------:R-:W-:Y:S01]  /*69a0*/  FMNMX.FTZ R138, R6, R3, !PT ;  /* 0x00000003068a7209 */ /* 0x000fe20007810000 */
[-C--:B------:R-:W-:Y:S01]  /*69b0*/  FFMA.FTZ R11, R240, -R0.reuse, R11 ;  /* 0x80000000f00b7223 */ /* 0x080fe2000001000b */
[----:B------:R-:W-:Y:S01]  /*69c0*/  @!P5 IADD3 R137, -R229, 0x38, RZ ;  /* 0x00000038e589d810 */ /* 0x000fe20007ffe1ff */
[C---:B------:R-:W-:Y:S03]  /*69d0*/  HMMA.16816.F32.BF16 R24, R140.reuse, R134, R24 ;  /* 0x000000868c18723c */ /* 0x040fe60000041818 */
[----:B------:R-:W-:Y:S01]  /*69e0*/  ISETP.GT.AND P5, PT, R222, RZ, PT ;  /* 0x000000ffde00720c */ /* 0x000fe20003fa4270 */
[----:B------:R-:W-:Y:S01]  /*69f0*/  FFMA.FTZ R9, R238, -R0, R9 ;  /* 0x80000000ee097223 */ /* 0x000fe20000010009 */
[----:B------:R-:W-:Y:S01]  /*6a00*/  I2FP.F32.S32 R133, R234 ;  /* 0x000000ea00857245 */ /* 0x000fe20000201400 */
[----:B------:R-:W-:Y:S01]  /*6a10*/  FFMA.FTZ R14, R239, -R0, R14 ;  /* 0x80000000ef0e7223 */ /* 0x000fe2000001000e */
[----:B------:R-:W-:Y:S01]  /*6a20*/  FMNMX.FTZ R134, R4, R2, !PT ;  /* 0x0000000204867209 */ /* 0x000fe20007810000 */
[----:B------:R-:W-:Y:S01]  /*6a30*/  FFMA.FTZ R12, R237, -R0, R12 ;  /* 0x80000000ed0c7223 */ /* 0x000fe2000001000c */
[C---:B------:R-:W-:Y:S03]  /*6a40*/  HMMA.16816.F32.BF16 R28, R140.reuse, R144, R28 ;  /* 0x000000908c1c723c */ /* 0x040fe6000004181c */
[----:B------:R-:W-:Y:S01]  /*6a50*/  FMNMX.FTZ R135, R5, R134, !PT ;  /* 0x0000008605877209 */ /* 0x000fe20007810000 */
[-C--:B------:R-:W-:Y:S01]  /*6a60*/  FFMA.FTZ R16, R133, -R0.reuse, R16 ;  /* 0x8000000085107223 */ /* 0x080fe20000010010 */
[----:B------:R-:W-:Y:S01]  /*6a70*/  I2FP.F32.S32 R132, R233 ;  /* 0x000000e900847245 */ /* 0x000fe20000201400 */
[-C--:B------:R-:W-:Y:S01]  /*6a80*/  FFMA.FTZ R15, R238, -R0.reuse, R15 ;  /* 0x80000000ee0f7223 */ /* 0x080fe2000001000f */
[----:B------:R-:W-:Y:S01]  /*6a90*/  @!P1 IADD3 R136, -R229, 0x39, RZ ;  /* 0x00000039e5889810 */ /* 0x000fe20007ffe1ff */
[----:B------:R-:W-:Y:S01]  /*6aa0*/  FFMA.FTZ R22, R133, -R0, R22 ;  /* 0x8000000085167223 */ /* 0x000fe20000010016 */
[----:B------:R-:W-:Y:S03]  /*6ab0*/  HMMA.16816.F32.BF16 R32, R140, R146, R32 ;  /* 0x000000928c20723c */ /* 0x000fe60000041820 */
[----:B------:R-:W-:Y:S01]  /*6ac0*/  FMNMX.FTZ R133, R7, R138, !PT ;  /* 0x0000008a07857209 */ /* 0x000fe20007810000 */
[-C--:B------:R-:W-:Y:S01]  /*6ad0*/  FFMA.FTZ R13, R236, -R0.reuse, R13 ;  /* 0x80000000ec0d7223 */ /* 0x080fe2000001000d */
[----:B------:R-:W-:Y:S01]  /*6ae0*/  FMNMX.FTZ R138, R8, R135, !PT ;  /* 0x00000087088a7209 */ /* 0x000fe20007810000 */
[-C--:B------:R-:W-:Y:S01]  /*6af0*/  FFMA.FTZ R17, R132, -R0.reuse, R17 ;  /* 0x8000000084117223 */ /* 0x080fe20000010011 */
[----:B------:R-:W-:Y:S01]  /*6b00*/  FMNMX.FTZ R134, R10, R133, !PT ;  /* 0x000000850a867209 */ /* 0x000fe20007810000 */
[----:B------:R-:W-:Y:S03]  /*6b10*/  FFMA.FTZ R23, R132, -R0, R23 ;  /* 0x8000000084177223 */ /* 0x000fe60000010017 */
[----:B------:R-:W-:Y:S01]  /*6b20*/  FMNMX.FTZ R133, R11, R134, !PT ;  /* 0x000000860b857209 */ /* 0x000fe20007810000 */
[----:B------:R-:W-:Y:S01]  /*6b30*/  FFMA.FTZ R18, R237, -R0, R18 ;  /* 0x80000000ed127223 */ /* 0x000fe20000010012 */
[----:B------:R-:W-:Y:S01]  /*6b40*/  FMNMX.FTZ R135, R9, R138, !PT ;  /* 0x0000008a09877209 */ /* 0x000fe20007810000 */
[-C--:B------:R-:W-:Y:S01]  /*6b50*/  FFMA.FTZ R19, R236, -R0.reuse, R19 ;  /* 0x80000000ec137223 */ /* 0x080fe20000010013 */
[----:B------:R-:W-:Y:S01]  /*6b60*/  FMNMX.FTZ R132, R14, R133, !PT ;  /* 0x000000850e847209 */ /* 0x000fe20007810000 */
[-C--:B------:R-:W-:Y:S01]  /*6b70*/  FFMA.FTZ R20, R231, -R0.reuse, R20 ;  /* 0x80000000e7147223 */ /* 0x080fe20000010014 */
[----:B------:R-:W-:Y:S01]  /*6b80*/  FMNMX.FTZ R134, R12, R135, !PT ;  /* 0x000000870c867209 */ /* 0x000fe20007810000 */
[C---:B------:R-:W-:Y:S01]  /*6b90*/  FFMA.FTZ R21, R230.reuse, -R0, R21 ;  /* 0x80000000e6157223 */ /* 0x040fe20000010015 */
[----:B------:R-:W-:Y:S01]  /*6ba0*/  FMNMX.FTZ R135, R15, R132, !PT ;  /* 0x000000840f877209 */ /* 0x000fe20007810000 */
[----:B------:R-:W-:Y:S01]  /*6bb0*/  FFMA.FTZ R26, R231, -R0, R26 ;  /* 0x80000000e71a7223 */ /* 0x000fe2000001001a */
[----:B------:R-:W-:Y:S01]  /*6bc0*/  FMNMX.FTZ R139, R13, R134, !PT ;  /* 0x000000860d8b7209 */ /* 0x000fe20007810000 */
[----:B------:R-:W-:Y:S01]  /*6bd0*/  FFMA.FTZ R27, R230, -R0, R27 ;  /* 0x80000000e61b7223 */ /* 0x000fe2000001001b */
[----:B------:R-:W-:Y:S02]  /*6be0*/  FMNMX.FTZ R132, R18, R135, !PT ;  /* 0x0000008712847209 */ /* 0x000fe40007810000 */
[----:B------:R-:W-:Y:S02]  /*6bf0*/  FMNMX.FTZ R138, R16, R139, !PT ;  /* 0x0000008b108a7209 */ /* 0x000fe40007810000 */
[----:B------:R-:W-:Y:S02]  /*6c00*/  FMNMX.FTZ R135, R19, R132, !PT ;  /* 0x0000008413877209 */ /* 0x000fe40007810000 */
[----:B------:R-:W-:Y:S02]  /*6c10*/  FMNMX.FTZ R139, R17, R138, !PT ;  /* 0x0000008a118b7209 */ /* 0x000fe40007810000 */
[----:B------:R-:W-:Y:S02]  /*6c20*/  I2FP.F32.S32 R133, R226 ;  /* 0x000000e200857245 */ /* 0x000fe40000201400 */
[----:B------:R-:W-:Y:S02]  /*6c30*/  FMNMX.FTZ R138, R22, R135, !PT ;  /* 0x00000087168a7209 */ /* 0x000fe40007810000 */
[----:B------:R-:W-:Y:S01]  /*6c40*/  FMNMX.FTZ R226, R20, R139, !PT ;  /* 0x0000008b14e27209 */ /* 0x000fe20007810000 */
[CC--:B------:R-:W-:Y:S01]  /*6c50*/  FFMA.FTZ R24, R133.reuse, -R0.reuse, R24 ;  /* 0x8000000085187223 */ /* 0x0c0fe20000010018 */
[----:B------:R-:W-:Y:S01]  /*6c60*/  I2FP.F32.S32 R134, R225 ;  /* 0x000000e100867245 */ /* 0x000fe20000201400 */
[----:B------:R-:W-:Y:S01]  /*6c70*/  FFMA.FTZ R30, R133, -R0, R30 ;  /* 0x80000000851e7223 */ /* 0x000fe2000001001e */
[----:B------:R-:W-:Y:S02]  /*6c80*/  FMNMX.FTZ R135, R23, R138, !PT ;  /* 0x0000008a17877209 */ /* 0x000fe40007810000 */
[----:B------:R-:W-:Y:S01]  /*6c90*/  FMNMX.FTZ R139, R21, R226, !PT ;  /* 0x000000e2158b7209 */ /* 0x000fe20007810000 */
[C---:B------:R-:W-:Y:S01]  /*6ca0*/  FFMA.FTZ R25, R134.reuse, -R0, R25 ;  /* 0x8000000086197223 */ /* 0x040fe20000010019 */
[----:B------:R-:W-:Y:S01]  /*6cb0*/  I2FP.F32.S32 R133, R228 ;  /* 0x000000e400857245 */ /* 0x000fe20000201400 */
[-C--:B------:R-:W-:Y:S01]  /*6cc0*/  FFMA.FTZ R31, R134, -R0.reuse, R31 ;  /* 0x80000000861f7223 */ /* 0x080fe2000001001f */
[----:B------:R-:W-:Y:S02]  /*6cd0*/  FMNMX.FTZ R134, R26, R135, !PT ;  /* 0x000000871a867209 */ /* 0x000fe40007810000 */
[----:B------:R-:W-:Y:S01]  /*6ce0*/  FMNMX.FTZ R138, R24, R139, !PT ;  /* 0x0000008b188a7209 */ /* 0x000fe20007810000 */
[CC--:B------:R-:W-:Y:S01]  /*6cf0*/  FFMA.FTZ R28, R133.reuse, -R0.reuse, R28 ;  /* 0x80000000851c7223 */ /* 0x0c0fe2000001001c */
[----:B------:R-:W-:Y:S01]  /*6d00*/  I2FP.F32.S32 R132, R227 ;  /* 0x000000e300847245 */ /* 0x000fe20000201400 */
[----:B------:R-:W-:Y:S01]  /*6d10*/  FFMA.FTZ R34, R133, -R0, R34 ;  /* 0x8000000085227223 */ /* 0x000fe20000010022 */
[----:B------:R-:W-:Y:S02]  /*6d20*/  FMNMX.FTZ R135, R27, R134, !PT ;  /* 0x000000861b877209 */ /* 0x000fe40007810000 */
[----:B------:R-:W-:Y:S01]  /*6d30*/  FMNMX.FTZ R139, R25, R138, !PT ;  /* 0x0000008a198b7209 */ /* 0x000fe20007810000 */
[CC--:B------:R-:W-:Y:S01]  /*6d40*/  FFMA.FTZ R29, R132.reuse, -R0.reuse, R29 ;  /* 0x80000000841d7223 */ /* 0x0c0fe2000001001d */
[----:B------:R-:W-:Y:S01]  /*6d50*/  I2FP.F32.S32 R137, R137 ;  /* 0x0000008900897245 */ /* 0x000fe20000201400 */
[-C--:B------:R-:W-:Y:S01]  /*6d60*/  FFMA.FTZ R35, R132, -R0.reuse, R35 ;  /* 0x8000000084237223 */ /* 0x080fe20000010023 */
[----:B------:R-:W-:Y:S02]  /*6d70*/  FMNMX.FTZ R134, R30, R135, !PT ;  /* 0x000000871e867209 */ /* 0x000fe40007810000 */
[----:B------:R-:W-:Y:S01]  /*6d80*/  FMNMX.FTZ R138, R28, R139, !PT ;  /* 0x0000008b1c8a7209 */ /* 0x000fe20007810000 */
[----:B------:R-:W-:Y:S01]  /*6d90*/  FFMA.FTZ R32, R137, -R0, R32 ;  /* 0x8000000089207223 */ /* 0x000fe20000010020 */
[----:B------:R-:W-:Y:S02]  /*6da0*/  I2FP.F32.S32 R136, R136 ;  /* 0x0000008800887245 */ /* 0x000fe40000201400 */
[----:B------:R-:W-:Y:S02]  /*6db0*/  FMNMX.FTZ R133, R31, R134, !PT ;  /* 0x000000861f857209 */ /* 0x000fe40007810000 */
[----:B------:R-:W-:Y:S01]  /*6dc0*/  FMNMX.FTZ R135, R29, R138, !PT ;  /* 0x0000008a1d877209 */ /* 0x000fe20007810000 */
[----:B------:R-:W-:Y:S01]  /*6dd0*/  FFMA.FTZ R33, R136, -R0, R33 ;  /* 0x8000000088217223 */ /* 0x000fe20000010021 */
[----:B------:R-:W-:Y:S02]  /*6de0*/  FMNMX.FTZ R136, R34, R133, !PT ;  /* 0x0000008522887209 */ /* 0x000fe40007810000 */
[----:B------:R-:W-:Y:S02]  /*6df0*/  FMNMX.FTZ R132, R32, R135, !PT ;  /* 0x0000008720847209 */ /* 0x000fe40007810000 */
[----:B------:R-:W-:Y:S02]  /*6e00*/  FMNMX.FTZ R136, R35, R136, !PT ;  /* 0x0000008823887209 */ /* 0x000fe40007810000 */
[----:B------:R-:W-:Y:S01]  /*6e10*/  FMNMX.FTZ R225, R33, R132, !PT ;  /* 0x0000008421e17209 */ /* 0x000fe20007810000 */
[----:B------:R-:W-:Y:S06]  /*6e20*/  @P5 BRA `(.L_x_203) ;  /* 0xffffffe400845947 */ /* 0x000fec000383ffff */
.L_x_202:
[----:B--2---:R-:W1:Y:S01]  /*6e30*/  SHFL.BFLY PT, R132, R225, 0x2, 0x1f ;  /* 0x0c401f00e1847f89 */ /* 0x004e6200000e0000 */
[----:B------:R-:W-:Y:S07]  /*6e40*/  IADD3 R222, R222, -0x1, RZ ;  /* 0xffffffffdede7810 */ /* 0x000fee0007ffe0ff */
[----:B------:R-:W2:Y:S08]  /*6e50*/  SHFL.BFLY PT, R133, R136, 0x2, 0x1f ;  /* 0x0c401f0088857f89 */ /* 0x000eb000000e0000 */
[----:B------:R-:W-:Y:S08]  /*6e60*/  LDSM.16.MT88.4 R140, [R192+0x12000] ;  /* 0x01200000c08c783b */ /* 0x000ff00000004200 */
[----:B------:R-:W-:Y:S08]  /*6e70*/  LDSM.16.MT88.4 R144, [R190+0x12000] ;  /* 0x01200000be90783b */ /* 0x000ff00000004200 */
[----:B------:R-:W-:Y:S08]  /*6e80*/  LDSM.16.MT88.4 R148, [R189+0x12000] ;  /* 0x01200000bd94783b */ /* 0x000ff00000004200 */
[----:B------:R-:W-:Y:S08]  /*6e90*/  LDSM.16.MT88.4 R152, [R188+0x12000] ;  /* 0x01200000bc98783b */ /* 0x000ff00000004200 */
[----:B------:R-:W-:Y:S08]  /*6ea0*/  LDSM.16.MT88.4 R156, [R190+0x14800] ;  /* 0x01480000be9c783b */ /* 0x000ff00000004200 */
[----:B------:R-:W-:Y:S01]  /*6eb0*/  LDSM.16.MT88.4 R160, [R189+0x14800] ;  /* 0x01480000bda0783b */ /* 0x000fe20000004200 */
[----:B-1----:R-:W-:Y:S02]  /*6ec0*/  FMNMX.FTZ R139, R225, R132, !PT ;  /* 0x00000084e18b7209 */ /* 0x002fe40007810000 */
[----:B--2---:R-:W-:Y:S05]  /*6ed0*/  FMNMX.FTZ R137, R136, R133, !PT ;  /* 0x0000008588897209 */ /* 0x004fea0007810000 */
[----:B------:R-:W1:Y:S08]  /*6ee0*/  SHFL.BFLY PT, R134, R139, 0x1, 0x1f ;  /* 0x0c201f008b867f89 */ /* 0x000e7000000e0000 */
[----:B------:R-:W2:Y:S01]  /*6ef0*/  SHFL.BFLY PT, R132, R137, 0x1, 0x1f ;  /* 0x0c201f0089847f89 */ /* 0x000ea200000e0000 */
[----:B-1----:R-:W-:Y:S02]  /*6f00*/  FMNMX.FTZ R133, R139, R134, !PT ;  /* 0x000000868b857209 */ /* 0x002fe40007810000 */
[----:B--2---:R-:W-:Y:S03]  /*6f10*/  FMNMX.FTZ R132, R137, R132, !PT ;  /* 0x0000008489847209 */ /* 0x004fe60007810000 */
[C---:B------:R-:W-:Y:S01]  /*6f20*/  FADD.FTZ R134, -R133.reuse, R2 ;  /* 0x0000000285867221 */ /* 0x040fe20000010100 */
[----:B------:R-:W-:Y:S01]  /*6f30*/  FMUL.FTZ R167, R133, UR4 ;  /* 0x0000000485a77c20 */ /* 0x000fe20008410000 */
[C---:B------:R-:W-:Y:S01]  /*6f40*/  FSETP.NEU.FTZ.AND P0, PT, R132.reuse, -INF , PT ;  /* 0xff8000008400780b */ /* 0x040fe20003f1d000 */
[----:B------:R-:W-:Y:S01]  /*6f50*/  FADD.FTZ R3, -R132, R3 ;  /* 0x0000000384037221 */ /* 0x000fe20000010100 */
[----:B------:R-:W-:Y:S01]  /*6f60*/  FMUL.FTZ R135, R134, UR4 ;  /* 0x0000000486877c20 */ /* 0x000fe20008410000 */
[----:B------:R-:W-:Y:S02]  /*6f70*/  FMUL.FTZ R168, R132, UR4 ;  /* 0x0000000484a87c20 */ /* 0x000fe40008410000 */
[----:B------:R-:W-:Y:S02]  /*6f80*/  FMUL.FTZ R2, R3, UR4 ;  /* 0x0000000403027c20 */ /* 0x000fe40008410000 */
[----:B------:R1:W2:Y:S01]  /*6f90*/  MUFU.EX2 R3, R135 ;  /* 0x0000008700037308 */ /* 0x0002a20000000800 */
[----:B------:R-:W-:Y:S02]  /*6fa0*/  FSEL R168, R168, RZ, P0 ;  /* 0x000000ffa8a87208 */ /* 0x000fe40000000000 */
[----:B------:R-:W-:Y:S03]  /*6fb0*/  FSETP.NEU.FTZ.AND P0, PT, R133, -INF , PT ;  /* 0xff8000008500780b */ /* 0x000fe60003f1d000 */
[--C-:B------:R-:W-:Y:S01]  /*6fc0*/  FFMA.FTZ R165, R6, UR4, -R168.reuse ;  /* 0x0000000406a57c23 */ /* 0x100fe200080108a8 */
[----:B------:R-:W-:Y:S01]  /*6fd0*/  FSEL R167, R167, RZ, P0 ;  /* 0x000000ffa7a77208 */ /* 0x000fe20000000000 */
[--C-:B------:R-:W-:Y:S01]  /*6fe0*/  FFMA.FTZ R138, R7, UR4, -R168.reuse ;  /* 0x00000004078a7c23 */ /* 0x100fe200080108a8 */
[--C-:B------:R-:W-:Y:S01]  /*6ff0*/  FFMA.FTZ R137, R10, UR4, -R168.reuse ;  /* 0x000000040a897c23 */ /* 0x100fe200080108a8 */
[--C-:B------:R-:W-:Y:S01]  /*7000*/  FFMA.FTZ R134, R11, UR4, -R168.reuse ;  /* 0x000000040b867c23 */ /* 0x100fe200080108a8 */
[----:B------:R-:W3:Y:S01]  /*7010*/  MUFU.EX2 R2, R2 ;  /* 0x0000000200027308 */ /* 0x000ee20000000800 */
[--C-:B------:R-:W-:Y:S01]  /*7020*/  FFMA.FTZ R166, R4, UR4, -R167.reuse ;  /* 0x0000000404a67c23 */ /* 0x100fe200080108a7 */
[--C-:B------:R-:W-:Y:S01]  /*7030*/  FFMA.FTZ R139, R5, UR4, -R167.reuse ;  /* 0x00000004058b7c23 */ /* 0x100fe200080108a7 */
[--C-:B------:R-:W-:Y:S01]  /*7040*/  FFMA.FTZ R164, R8, UR4, -R167.reuse ;  /* 0x0000000408a47c23 */ /* 0x100fe200080108a7 */
[--C-:B------:R-:W-:Y:S01]  /*7050*/  FFMA.FTZ R225, R30, UR4, -R168.reuse ;  /* 0x000000041ee17c23 */ /* 0x100fe200080108a8 */
[--C-:B------:R-:W-:Y:S01]  /*7060*/  FFMA.FTZ R228, R31, UR4, -R168.reuse ;  /* 0x000000041fe47c23 */ /* 0x100fe200080108a8 */
[--C-:B-1----:R-:W-:Y:S01]  /*7070*/  FFMA.FTZ R135, R9, UR4, -R167.reuse ;  /* 0x0000000409877c23 */ /* 0x102fe200080108a7 */
[C---:B--2---:R-:W-:Y:S03]  /*7080*/  FMUL.FTZ R4, R3.reuse, R128 ;  /* 0x0000008003047220 */ /* 0x044fe60000410000 */
[----:B------:R-:W-:Y:S01]  /*7090*/  MUFU.EX2 R165, R165 ;  /* 0x000000a500a57308 */ /* 0x000fe20000000800 */
[C---:B------:R-:W-:Y:S01]  /*70a0*/  FMUL.FTZ R5, R3.reuse, R129 ;  /* 0x0000008103057220 */ /* 0x040fe20000410000 */
[C---:B------:R-:W-:Y:S01]  /*70b0*/  FMUL.FTZ R8, R3.reuse, R124 ;  /* 0x0000007c03087220 */ /* 0x040fe20000410000 */
[C---:B------:R-:W-:Y:S01]  /*70c0*/  FMUL.FTZ R9, R3.reuse, R125 ;  /* 0x0000007d03097220 */ /* 0x040fe20000410000 */
[C---:B------:R-:W-:Y:S01]  /*70d0*/  FMUL.FTZ R36, R3.reuse, R36 ;  /* 0x0000002403247220 */ /* 0x040fe20000410000 */
[C---:B------:R-:W-:Y:S01]  /*70e0*/  FMUL.FTZ R37, R3.reuse, R37 ;  /* 0x0000002503257220 */ /* 0x040fe20000410000 */
[C---:B------:R-:W-:Y:S01]  /*70f0*/  FMUL.FTZ R40, R3.reuse, R40 ;  /* 0x0000002803287220 */ /* 0x040fe20000410000 */
[C---:B------:R-:W-:Y:S03]  /*7100*/  FMUL.FTZ R41, R3.reuse, R41 ;  /* 0x0000002903297220 */ /* 0x040fe60000410000 */
[----:B------:R-:W1:Y:S01]  /*7110*/  MUFU.EX2 R138, R138 ;  /* 0x0000008a008a7308 */ /* 0x000e620000000800 */
[C---:B---3--:R-:W-:Y:S01]  /*7120*/  FMUL.FTZ R6, R2.reuse, R130 ;  /* 0x0000008202067220 */ /* 0x048fe20000410000 */
[C---:B------:R-:W-:Y:S01]  /*7130*/  FMUL.FTZ R7, R2.reuse, R131 ;  /* 0x0000008302077220 */ /* 0x040fe20000410000 */
[C---:B------:R-:W-:Y:S01]  /*7140*/  FMUL.FTZ R10, R2.reuse, R126 ;  /* 0x0000007e020a7220 */ /* 0x040fe20000410000 */
[C---:B------:R-:W-:Y:S01]  /*7150*/  FMUL.FTZ R11, R2.reuse, R127 ;  /* 0x0000007f020b7220 */ /* 0x040fe20000410000 */
[C---:B------:R-:W-:Y:S01]  /*7160*/  FMUL.FTZ R38, R2.reuse, R38 ;  /* 0x0000002602267220 */ /* 0x040fe20000410000 */
[C---:B------:R-:W-:Y:S01]  /*7170*/  FMUL.FTZ R39, R2.reuse, R39 ;  /* 0x0000002702277220 */ /* 0x040fe20000410000 */
[----:B------:R-:W2:Y:S03]  /*7180*/  LDSM.16.MT88.4 R124, [R192+0x14000] ;  /* 0x01400000c07c783b */ /* 0x000ea60000004200 */
[----:B------:R-:W-:Y:S01]  /*7190*/  MUFU.EX2 R137, R137 ;  /* 0x0000008900897308 */ /* 0x000fe20000000800 */
        /* <DEDUP_REMOVED lines=8> */
[----:B-1----:R-:W-:Y:S01]  /*7220*/  F2FP.BF16.F32.PACK_AB R129, R138, R165 ;  /* 0x000000a58a81723e */ /* 0x002fe200000010ff */
[C---:B------:R-:W-:Y:S01]  /*7230*/  FMUL.FTZ R51, R2.reuse, R51 ;  /* 0x0000003302337220 */ /* 0x040fe20000410000 */
[C---:B------:R-:W-:Y:S01]  /*7240*/  FMUL.FTZ R48, R3.reuse, R48 ;  /* 0x0000003003307220 */ /* 0x040fe20000410000 */
[C---:B------:R-:W-:Y:S01]  /*7250*/  FMUL.FTZ R49, R3.reuse, R49 ;  /* 0x0000003103317220 */ /* 0x040fe20000410000 */
[C---:B------:R-:W-:Y:S01]  /*7260*/  FMUL.FTZ R54, R2.reuse, R54 ;  /* 0x0000003602367220 */ /* 0x040fe20000410000 */
[----:B------:R-:W-:Y:S01]  /*7270*/  FMUL.FTZ R55, R2, R55 ;  /* 0x0000003702377220 */ /* 0x000fe20000410000 */
[C---:B------:R-:W-:Y:S03]  /*7280*/  FMUL.FTZ R52, R3.reuse, R52 ;  /* 0x0000003403347220 */ /* 0x040fe60000410000 */
[----:B------:R-:W-:Y:S01]  /*7290*/  MUFU.EX2 R166, R166 ;  /* 0x000000a600a67308 */ /* 0x000fe20000000800 */
[----:B------:R-:W-:Y:S01]  /*72a0*/  FMUL.FTZ R53, R3, R53 ;  /* 0x0000003503357220 */ /* 0x000fe20000410000 */
[--C-:B------:R-:W-:Y:S01]  /*72b0*/  FFMA.FTZ R229, R28, UR4, -R167.reuse ;  /* 0x000000041ce57c23 */ /* 0x100fe200080108a7 */
[--C-:B------:R-:W-:Y:S01]  /*72c0*/  FFMA.FTZ R230, R29, UR4, -R167.reuse ;  /* 0x000000041de67c23 */ /* 0x100fe200080108a7 */
[--C-:B------:R-:W-:Y:S01]  /*72d0*/  FFMA.FTZ R227, R34, UR4, -R168.reuse ;  /* 0x0000000422e37c23 */ /* 0x100fe200080108a8 */
[----:B------:R-:W-:Y:S01]  /*72e0*/  LDSM.16.MT88.4 R28, [R192+0x13800] ;  /* 0x01380000c01c783b */ /* 0x000fe20000004200 */
[--C-:B------:R-:W-:Y:S01]  /*72f0*/  FFMA.FTZ R231, R32, UR4, -R167.reuse ;  /* 0x0000000420e77c23 */ /* 0x100fe200080108a7 */
[----:B------:R-:W-:Y:S03]  /*7300*/  FMUL.FTZ R58, R2, R58 ;  /* 0x0000003a023a7220 */ /* 0x000fe60000410000 */
[----:B------:R-:W1:Y:S01]  /*7310*/  MUFU.EX2 R139, R139 ;  /* 0x0000008b008b7308 */ /* 0x000e620000000800 */
[----:B---3--:R-:W-:Y:S01]  /*7320*/  F2FP.BF16.F32.PACK_AB R131, R134, R137 ;  /* 0x000000898683723e */ /* 0x008fe200000010ff */
[C---:B------:R-:W-:Y:S01]  /*7330*/  FMUL.FTZ R59, R2.reuse, R59 ;  /* 0x0000003b023b7220 */ /* 0x040fe20000410000 */
[C---:B------:R-:W-:Y:S01]  /*7340*/  FMUL.FTZ R56, R3.reuse, R56 ;  /* 0x0000003803387220 */ /* 0x040fe20000410000 */
[C---:B------:R-:W-:Y:S01]  /*7350*/  FMUL.FTZ R57, R3.reuse, R57 ;  /* 0x0000003903397220 */ /* 0x040fe20000410000 */
[C---:B------:R-:W-:Y:S01]  /*7360*/  FMUL.FTZ R62, R2.reuse, R62 ;  /* 0x0000003e023e7220 */ /* 0x040fe20000410000 */
[C---:B------:R-:W-:Y:S01]  /*7370*/  FMUL.FTZ R63, R2.reuse, R63 ;  /* 0x0000003f023f7220 */ /* 0x040fe20000410000 */
[C---:B------:R-:W-:Y:S03]  /*7380*/  FMUL.FTZ R60, R3.reuse, R60 ;  /* 0x0000003c033c7220 */ /* 0x040fe60000410000 */
[----:B------:R-:W-:Y:S01]  /*7390*/  MUFU.EX2 R164, R164 ;  /* 0x000000a400a47308 */ /* 0x000fe20000000800 */
[C---:B------:R-:W-:Y:S01]  /*73a0*/  FMUL.FTZ R61, R3.reuse, R61 ;  /* 0x0000003d033d7220 */ /* 0x040fe20000410000 */
[C---:B------:R-:W-:Y:S01]  /*73b0*/  FMUL.FTZ R66, R2.reuse, R66 ;  /* 0x0000004202427220 */ /* 0x040fe20000410000 */
[C---:B------:R-:W-:Y:S01]  /*73c0*/  FMUL.FTZ R67, R2.reuse, R67 ;  /* 0x0000004302437220 */ /* 0x040fe20000410000 */
[C---:B------:R-:W-:Y:S01]  /*73d0*/  FMUL.FTZ R64, R3.reuse, R64 ;  /* 0x0000004003407220 */ /* 0x040fe20000410000 */
[----:B------:R-:W-:Y:S01]  /*73e0*/  FMUL.FTZ R65, R3, R65 ;  /* 0x0000004103417220 */ /* 0x000fe20000410000 */
[C---:B------:R-:W-:Y:S01]  /*73f0*/  FMUL.FTZ R70, R2.reuse, R70 ;  /* 0x0000004602467220 */ /* 0x040fe20000410000 */
[C---:B------:R-:W-:Y:S03]  /*7400*/  FMUL.FTZ R71, R2.reuse, R71 ;  /* 0x0000004702477220 */ /* 0x040fe60000410000 */
[----:B------:R-:W3:Y:S01]  /*7410*/  MUFU.EX2 R135, R135 ;  /* 0x0000008700877308 */ /* 0x000ee20000000800 */
[----:B-1----:R-:W-:Y:S01]  /*7420*/  F2FP.BF16.F32.PACK_AB R128, R139, R166 ;  /* 0x000000a68b80723e */ /* 0x002fe200000010ff */
        /* <DEDUP_REMOVED lines=14> */
[C---:B------:R-:W-:Y:S01]  /*7510*/  FMUL.FTZ R86, R2.reuse, R86 ;  /* 0x0000005602567220 */ /* 0x040fe20000410000 */
[----:B---3--:R-:W-:Y:S01]  /*7520*/  F2FP.BF16.F32.PACK_AB R130, R135, R164 ;  /* 0x000000a48782723e */ /* 0x008fe200000010ff */
[C---:B------:R-:W-:Y:S01]  /*7530*/  FMUL.FTZ R87, R2.reuse, R87 ;  /* 0x0000005702577220 */ /* 0x040fe20000410000 */
[C---:B------:R-:W-:Y:S01]  /*7540*/  FMUL.FTZ R84, R3.reuse, R84 ;  /* 0x0000005403547220 */ /* 0x040fe20000410000 */
[C---:B------:R-:W-:Y:S01]  /*7550*/  FMUL.FTZ R85, R3.reuse, R85 ;  /* 0x0000005503557220 */ /* 0x040fe20000410000 */
[C---:B------:R-:W-:Y:S01]  /*7560*/  FMUL.FTZ R90, R2.reuse, R90 ;  /* 0x0000005a025a7220 */ /* 0x040fe20000410000 */
[C---:B------:R-:W-:Y:S01]  /*7570*/  FMUL.FTZ R91, R2.reuse, R91 ;  /* 0x0000005b025b7220 */ /* 0x040fe20000410000 */
[C---:B------:R-:W-:Y:S01]  /*7580*/  FMUL.FTZ R88, R3.reuse, R88 ;  /* 0x0000005803587220 */ /* 0x040fe20000410000 */
[C---:B------:R-:W-:Y:S01]  /*7590*/  HMMA.16816.F32.BF16 R4, R128.reuse, R140, R4 ;  /* 0x0000008c8004723c */ /* 0x040fe20000041804 */
[----:B------:R-:W-:Y:S04]  /*75a0*/  MUFU.EX2 R225, R225 ;  /* 0x000000e100e17308 */ /* 0x000fe80000000800 */
[C---:B------:R-:W-:Y:S01]  /*75b0*/  FMUL.FTZ R89, R3.reuse, R89 ;  /* 0x0000005903597220 */ /* 0x040fe20000410000 */
[C---:B------:R-:W-:Y:S01]  /*75c0*/  HMMA.16816.F32.BF16 R8, R128.reuse, R142, R8 ;  /* 0x0000008e8008723c */ /* 0x040fe20000041808 */
[----:B------:R-:W1:Y:S04]  /*75d0*/  LDSM.16.MT88.4 R140, [R190+0x14000] ;  /* 0x01400000be8c783b */ /* 0x000e680000004200 */
[----:B------:R-:W-:Y:S01]  /*75e0*/  MUFU.EX2 R228, R228 ;  /* 0x000000e400e47308 */ /* 0x000fe20000000800 */
[C---:B------:R-:W-:Y:S01]  /*75f0*/  FMUL.FTZ R94, R2.reuse, R94 ;  /* 0x0000005e025e7220 */ /* 0x040fe20000410000 */
[C---:B------:R-:W-:Y:S04]  /*7600*/  HMMA.16816.F32.BF16 R36, R128.reuse, R144, R36 ;  /* 0x000000908024723c */ /* 0x040fe80000041824 */
[C---:B------:R-:W-:Y:S02]  /*7610*/  FMUL.FTZ R95, R2.reuse, R95 ;  /* 0x0000005f025f7220 */ /* 0x040fe40000410000 */
[C---:B------:R-:W-:Y:S01]  /*7620*/  HMMA.16816.F32.BF16 R40, R128.reuse, R146, R40 ;  /* 0x000000928028723c */ /* 0x040fe20000041828 */
[----:B------:R-:W3:Y:S01]  /*7630*/  LDSM.16.MT88.4 R144, [R189+0x14000] ;  /* 0x01400000bd90783b */ /* 0x000ee20000004200 */
[----:B------:R-:W-:Y:S03]  /*7640*/  MUFU.EX2 R227, R227 ;  /* 0x000000e300e37308 */ /* 0x000fe60000000800 */
[C---:B------:R-:W-:Y:S01]  /*7650*/  FMUL.FTZ R92, R3.reuse, R92 ;  /* 0x0000005c035c7220 */ /* 0x040fe20000410000 */
[C---:B------:R-:W-:Y:S06]  /*7660*/  HMMA.16816.F32.BF16 R44, R128.reuse, R148, R44 ;  /* 0x00000094802c723c */ /* 0x040fec000004182c */
[----:B------:R-:W-:Y:S01]  /*7670*/  MUFU.EX2 R229, R229 ;  /* 0x000000e500e57308 */ /* 0x000fe20000000800 */
[C---:B------:R-:W-:Y:S01]  /*7680*/  FMUL.FTZ R93, R3.reuse, R93 ;  /* 0x0000005d035d7220 */ /* 0x040fe20000410000 */
[C---:B------:R-:W-:Y:S01]  /*7690*/  HMMA.16816.F32.BF16 R48, R128.reuse, R150, R48 ;  /* 0x000000968030723c */ /* 0x040fe20000041830 */
[----:B------:R-:W4:Y:S02]  /*76a0*/  LDSM.16.MT88.4 R148, [R188+0x14000] ;  /* 0x01400000bc94783b */ /* 0x000f240000004200 */
[C---:B------:R-:W-:Y:S03]  /*76b0*/  FMUL.FTZ R98, R2.reuse, R98 ;  /* 0x0000006202627220 */ /* 0x040fe60000410000 */
[C---:B------:R-:W-:Y:S02]  /*76c0*/  HMMA.16816.F32.BF16 R52, R128.reuse, R152, R52 ;  /* 0x000000988034723c */ /* 0x040fe40000041834 */
[----:B------:R-:W-:Y:S03]  /*76d0*/  MUFU.EX2 R230, R230 ;  /* 0x000000e600e67308 */ /* 0x000fe60000000800 */
[C---:B------:R-:W-:Y:S01]  /*76e0*/  FMUL.FTZ R99, R2.reuse, R99 ;  /* 0x0000006302637220 */ /* 0x040fe20000410000 */
[C---:B------:R-:W-:Y:S01]  /*76f0*/  HMMA.16816.F32.BF16 R56, R128.reuse, R154, R56 ;  /* 0x0000009a8038723c */ /* 0x040fe20000041838 */
[----:B------:R-:W-:Y:S05]  /*7700*/  LDSM.16.MT88.4 R152, [R192+0x14800] ;  /* 0x01480000c098783b */ /* 0x000fea0000004200 */
[----:B------:R-:W-:Y:S01]  /*7710*/  MUFU.EX2 R231, R231 ;  /* 0x000000e700e77308 */ /* 0x000fe20000000800 */
[C---:B------:R-:W-:Y:S01]  /*7720*/  FMUL.FTZ R96, R3.reuse, R96 ;  /* 0x0000006003607220 */ /* 0x040fe20000410000 */
[C---:B--2---:R-:W-:Y:S03]  /*7730*/  HMMA.16816.F32.BF16 R60, R128.reuse, R124, R60 ;  /* 0x0000007c803c723c */ /* 0x044fe6000004183c */
[C---:B------:R-:W-:Y:S03]  /*7740*/  FMUL.FTZ R97, R3.reuse, R97 ;  /* 0x0000006103617220 */ /* 0x040fe60000410000 */
[C---:B------:R-:W-:Y:S01]  /*7750*/  HMMA.16816.F32.BF16 R64, R128.reuse, R126, R64 ;  /* 0x0000007e8040723c */ /* 0x040fe20000041840 */
[----:B------:R-:W2:Y:S04]  /*7760*/  LDSM.16.MT88.4 R124, [R192+0x16000] ;  /* 0x01600000c07c783b */ /* 0x000ea80000004200 */
[C---:B------:R-:W-:Y:S01]  /*7770*/  FMUL.FTZ R102, R2.reuse, R102 ;  /* 0x0000006602667220 */ /* 0x040fe20000410000 */
[C---:B-1----:R-:W-:Y:S05]  /*7780*/  HMMA.16816.F32.BF16 R68, R128.reuse, R140, R68 ;  /* 0x0000008c8044723c */ /* 0x042fea0000041844 */
[C---:B------:R-:W-:Y:S01]  /*7790*/  FMUL.FTZ R103, R2.reuse, R103 ;  /* 0x0000006702677220 */ /* 0x040fe20000410000 */
[C---:B------:R-:W-:Y:S01]  /*77a0*/  HMMA.16816.F32.BF16 R72, R128.reuse, R142, R72 ;  /* 0x0000008e8048723c */ /* 0x040fe20000041848 */
[----:B------:R-:W1:Y:S04]  /*77b0*/  LDSM.16.MT88.4 R140, [R190+0x16000] ;  /* 0x01600000be8c783b */ /* 0x000e680000004200 */
[C---:B------:R-:W-:Y:S01]  /*77c0*/  FMUL.FTZ R100, R3.reuse, R100 ;  /* 0x0000006403647220 */ /* 0x040fe20000410000 */
[C---:B---3--:R-:W-:Y:S05]  /*77d0*/  HMMA.16816.F32.BF16 R76, R128.reuse, R144, R76 ;  /* 0x00000090804c723c */ /* 0x048fea000004184c */
[C---:B------:R-:W-:Y:S01]  /*77e0*/  FMUL.FTZ R101, R3.reuse, R101 ;  /* 0x0000006503657220 */ /* 0x040fe20000410000 */
[C---:B------:R-:W-:Y:S01]  /*77f0*/  HMMA.16816.F32.BF16 R80, R128.reuse, R146, R80 ;  /* 0x000000928050723c */ /* 0x040fe20000041850 */
[----:B------:R-:W3:Y:S04]  /*7800*/  LDSM.16.MT88.4 R144, [R189+0x16000] ;  /* 0x01600000bd90783b */ /* 0x000ee80000004200 */
[C---:B------:R-:W-:Y:S01]  /*7810*/  FMUL.FTZ R106, R2.reuse, R106 ;  /* 0x0000006a026a7220 */ /* 0x040fe20000410000 */
[C---:B----4-:R-:W-:Y:S05]  /*7820*/  HMMA.16816.F32.BF16 R84, R128.reuse, R148, R84 ;  /* 0x000000948054723c */ /* 0x050fea0000041854 */
[----:B------:R-:W-:Y:S01]  /*7830*/  FMUL.FTZ R107, R2, R107 ;  /* 0x0000006b026b7220 */ /* 0x000fe20000410000 */
[C---:B------:R-:W-:Y:S01]  /*7840*/  HMMA.16816.F32.BF16 R88, R128.reuse, R150, R88 ;  /* 0x000000968058723c */ /* 0x040fe20000041858 */
[----:B------:R-:W-:Y:S04]  /*7850*/  LDSM.16.MT88.4 R148, [R189+0x12800] ;  /* 0x01280000bd94783b */ /* 0x000fe80000004200 */
[C---:B------:R-:W-:Y:S01]  /*7860*/  FMUL.FTZ R104, R3.reuse, R104 ;  /* 0x0000006803687220 */ /* 0x040fe20000410000 */
[C---:B--2---:R-:W-:Y:S05]  /*7870*/  HMMA.16816.F32.BF16 R92, R128.reuse, R124, R92 ;  /* 0x0000007c805c723c */ /* 0x044fea000004185c */
[----:B------:R-:W-:Y:S01]  /*7880*/  FMUL.FTZ R105, R3, R105 ;  /* 0x0000006903697220 */ /* 0x000fe20000410000 */
[C---:B------:R-:W-:Y:S01]  /*7890*/  HMMA.16816.F32.BF16 R96, R128.reuse, R126, R96 ;  /* 0x0000007e8060723c */ /* 0x040fe20000041860 */
[----:B------:R-:W2:Y:S04]  /*78a0*/  LDSM.16.MT88.4 R124, [R188+0x16000] ;  /* 0x01600000bc7c783b */ /* 0x000ea80000004200 */
[--C-:B------:R-:W-:Y:S01]  /*78b0*/  FFMA.FTZ R169, R14, UR4, -R168.reuse ;  /* 0x000000040ea97c23 */ /* 0x100fe200080108a8 */
[C---:B-1----:R-:W-:Y:S05]  /*78c0*/  HMMA.16816.F32.BF16 R100, R128.reuse, R140, R100 ;  /* 0x0000008c8064723c */ /* 0x042fea0000041864 */
[----:B------:R-:W-:Y:S01]  /*78d0*/  FMUL.FTZ R14, R2, R122 ;  /* 0x0000007a020e7220 */ /* 0x000fe20000410000 */
[C---:B------:R-:W-:Y:S01]  /*78e0*/  HMMA.16816.F32.BF16 R104, R128.reuse, R142, R104 ;  /* 0x0000008e8068723c */ /* 0x040fe20000041868 */
[----:B------:R-:W1:Y:S01]  /*78f0*/  LDSM.16.MT88.4 R140, [R192+0x12800] ;  /* 0x01280000c08c783b */ /* 0x000e620000004200 */
[----:B------:R-:W-:Y:S03]  /*7900*/  MUFU.EX2 R169, R169 ;  /* 0x000000a900a97308 */ /* 0x000fe60000000800 */
[--C-:B------:R-:W-:Y:S01]  /*7910*/  FFMA.FTZ R170, R15, UR4, -R168.reuse ;  /* 0x000000040faa7c23 */ /* 0x100fe200080108a8 */
[--C-:B------:R-:W-:Y:S01]  /*7920*/  FFMA.FTZ R173, R12, UR4, -R167.reuse ;  /* 0x000000040cad7c23 */ /* 0x100fe200080108a7 */
[C---:B------:R-:W-:Y:S01]  /*7930*/  FMUL.FTZ R110, R2.reuse, R110 ;  /* 0x0000006e026e7220 */ /* 0x040fe20000410000 */
[C---:B------:R-:W-:Y:S03]  /*7940*/  FMUL.FTZ R111, R2.reuse, R111 ;  /* 0x0000006f026f7220 */ /* 0x040fe60000410000 */
[C---:B------:R-:W-:Y:S01]  /*7950*/  FMUL.FTZ R108, R3.reuse, R108 ;  /* 0x0000006c036c7220 */ /* 0x040fe20000410000 */
[----:B------:R-:W-:Y:S01]  /*7960*/  FMUL.FTZ R109, R3, R109 ;  /* 0x0000006d036d7220 */ /* 0x000fe20000410000 */
[--C-:B------:R-:W-:Y:S01]  /*7970*/  FFMA.FTZ R174, R13, UR4, -R167.reuse ;  /* 0x000000040dae7c23 */ /* 0x100fe200080108a7 */
[----:B------:R-:W-:Y:S01]  /*7980*/  FMUL.FTZ R15, R2, R123 ;  /* 0x0000007b020f7220 */ /* 0x000fe20000410000 */
[C---:B------:R-:W-:Y:S01]  /*7990*/  FMUL.FTZ R12, R3.reuse, R120 ;  /* 0x00000078030c7220 */ /* 0x040fe20000410000 */
[----:B------:R-:W-:Y:S01]  /*79a0*/  FMUL.FTZ R13, R3, R121 ;  /* 0x00000079030d7220 */ /* 0x000fe20000410000 */
[--C-:B------:R-:W-:Y:S01]  /*79b0*/  FFMA.FTZ R171, R18, UR4, -R168.reuse ;  /* 0x0000000412ab7c23 */ /* 0x100fe200080108a8 */
[----:B------:R-:W-:Y:S01]  /*79c0*/  FFMA.FTZ R172, R19, UR4, -R168 ;  /* 0x0000000413ac7c23 */ /* 0x000fe200080108a8 */
[C---:B---3--:R-:W-:Y:S01]  /*79d0*/  HMMA.16816.F32.BF16 R108, R128.reuse, R144, R108 ;  /* 0x00000090806c723c */ /* 0x048fe2000004186c */
[----:B------:R-:W3:Y:S01]  /*79e0*/  LDSM.16.MT88.4 R120, [R190+0x12800] ;  /* 0x01280000be78783b */ /* 0x000ee20000004200 */
[----:B------:R-:W4:Y:S01]  /*79f0*/  MUFU.EX2 R170, R170 ;  /* 0x000000aa00aa7308 */ /* 0x000f220000000800 */
[--C-:B------:R-:W-:Y:S01]  /*7a00*/  FFMA.FTZ R175, R16, UR4, -R167.reuse ;  /* 0x0000000410af7c23 */ /* 0x100fe200080108a7 */
[----:B------:R-:W-:Y:S01]  /*7a10*/  FFMA.FTZ R226, R17, UR4, -R167 ;  /* 0x0000000411e27c23 */ /* 0x000fe200080108a7 */
[C---:B------:R-:W-:Y:S01]  /*7a20*/  FMUL.FTZ R18, R2.reuse, R118 ;  /* 0x0000007602127220 */ /* 0x040fe20000410000 */
[C---:B------:R-:W-:Y:S03]  /*7a30*/  HMMA.16816.F32.BF16 R12, R128.reuse, R146, R12 ;  /* 0x00000092800c723c */ /* 0x040fe6000004180c */
[----:B------:R-:W5:Y:S03]  /*7a40*/  LDSM.16.MT88.4 R144, [R188+0x12800] ;  /* 0x01280000bc90783b */ /* 0x000f660000004200 */
[----:B------:R-:W-:Y:S01]  /*7a50*/  MUFU.EX2 R171, R171 ;  /* 0x000000ab00ab7308 */ /* 0x000fe20000000800 */
[C---:B------:R-:W-:Y:S01]  /*7a60*/  FMUL.FTZ R19, R2.reuse, R119 ;  /* 0x0000007702137220 */ /* 0x040fe20000410000 */
[C---:B------:R-:W-:Y:S03]  /*7a70*/  FMUL.FTZ R16, R3.reuse, R116 ;  /* 0x0000007403107220 */ /* 0x040fe60000410000 */
[C---:B------:R-:W-:Y:S01]  /*7a80*/  FMUL.FTZ R17, R3.reuse, R117 ;  /* 0x0000007503117220 */ /* 0x040fe20000410000 */
[C---:B------:R-:W-:Y:S01]  /*7a90*/  FMUL.FTZ R114, R2.reuse, R114 ;  /* 0x0000007202727220 */ /* 0x040fe20000410000 */
[----:B------:R-:W-:Y:S03]  /*7aa0*/  FMUL.FTZ R115, R2, R115 ;  /* 0x0000007302737220 */ /* 0x000fe60000410000 */
[----:B------:R-:W1:Y:S01]  /*7ab0*/  MUFU.EX2 R172, R172 ;  /* 0x000000ac00ac7308 */ /* 0x000e620000000800 */
[C---:B------:R-:W-:Y:S01]  /*7ac0*/  FMUL.FTZ R112, R3.reuse, R112 ;  /* 0x0000007003707220 */ /* 0x040fe20000410000 */
[C---:B--2---:R-:W-:Y:S03]  /*7ad0*/  HMMA.16816.F32.BF16 R16, R128.reuse, R124, R16 ;  /* 0x0000007c8010723c */ /* 0x044fe60000041810 */
[C---:B------:R-:W-:Y:S01]  /*7ae0*/  FMUL.FTZ R113, R3.reuse, R113 ;  /* 0x0000007103717220 */ /* 0x040fe20000410000 */
[----:B----4-:R-:W-:Y:S01]  /*7af0*/  F2FP.BF16.F32.PACK_AB R117, R170, R169 ;  /* 0x000000a9aa75723e */ /* 0x010fe200000010ff */
[----:B------:R-:W-:Y:S03]  /*7b00*/  FFMA.FTZ R165, R2, R223, R165 ;  /* 0x000000df02a57223 */ /* 0x000fe600000100a5 */
[----:B------:R-:W-:Y:S03]  /*7b10*/  MUFU.EX2 R173, R173 ;  /* 0x000000ad00ad7308 */ /* 0x000fe60000000800 */
[----:B------:R-:W-:Y:S01]  /*7b20*/  MOV R2, R133 ;  /* 0x0000008500027202 */ /* 0x000fe20000000f00 */
[----:B------:R-:W-:Y:S01]  /*7b30*/  FFMA.FTZ R166, R3, R224, R166 ;  /* 0x000000e003a67223 */ /* 0x000fe200000100a6 */
[----:B------:R-:W-:Y:S01]  /*7b40*/  HMMA.16816.F32.BF16 R112, R128, R126, R112 ;  /* 0x0000007e8070723c */ /* 0x000fe20000041870 */
[----:B------:R-:W2:Y:S02]  /*7b50*/  LDSM.16.MT88.4 R124, [R188+0x14800] ;  /* 0x01480000bc7c783b */ /* 0x000ea40000004200 */
[----:B------:R-:W-:Y:S02]  /*7b60*/  FADD.FTZ R138, R138, R165 ;  /* 0x000000a58a8a7221 */ /* 0x000fe40000010000 */
[----:B------:R-:W4:Y:S01]  /*7b70*/  MUFU.EX2 R174, R174 ;  /* 0x000000ae00ae7308 */ /* 0x000f220000000800 */
[----:B-1----:R-:W-:Y:S01]  /*7b80*/  F2FP.BF16.F32.PACK_AB R119, R172, R171 ;  /* 0x000000abac77723e */ /* 0x002fe200000010ff */
[----:B------:R-:W-:Y:S01]  /*7b90*/  FADD.FTZ R139, R139, R166 ;  /* 0x000000a68b8b7221 */ /* 0x000fe20000010000 */
[----:B------:R-:W-:Y:S01]  /*7ba0*/  FADD.FTZ R137, R137, R138 ;  /* 0x0000008a89897221 */ /* 0x000fe20000010000 */
[----:B------:R-:W-:Y:S02]  /*7bb0*/  LDSM.16.MT88.4 R128, [R190+0x16800] ;  /* 0x01680000be80783b */ /* 0x000fe40000004200 */
[----:B------:R-:W-:Y:S04]  /*7bc0*/  FADD.FTZ R164, R164, R139 ;  /* 0x0000008ba4a47221 */ /* 0x000fe80000010000 */
[----:B------:R-:W1:Y:S01]  /*7bd0*/  MUFU.EX2 R175, R175 ;  /* 0x000000af00af7308 */ /* 0x000e620000000800 */
[----:B------:R-:W-:Y:S01]  /*7be0*/  FADD.FTZ R134, R134, R137 ;  /* 0x0000008986867221 */ /* 0x000fe20000010000 */
[----:B------:R-:W-:Y:S03]  /*7bf0*/  FADD.FTZ R164, R135, R164 ;  /* 0x000000a487a47221 */ /* 0x000fe60000010000 */
[----:B------:R-:W-:Y:S05]  /*7c00*/  FADD.FTZ R169, R169, R134 ;  /* 0x00000086a9a97221 */ /* 0x000fea0000010000 */
[----:B------:R-:W3:Y:S01]  /*7c10*/  MUFU.EX2 R226, R226 ;  /* 0x000000e200e27308 */ /* 0x000ee20000000800 */
[----:B----4-:R-:W-:Y:S01]  /*7c20*/  F2FP.BF16.F32.PACK_AB R116, R174, R173 ;  /* 0x000000adae74723e */ /* 0x010fe200000010ff */
[----:B------:R-:W-:Y:S01]  /*7c30*/  FADD.FTZ R173, R173, R164 ;  /* 0x000000a4adad7221 */ /* 0x000fe20000010000 */
[----:B------:R-:W-:Y:S03]  /*7c40*/  FADD.FTZ R170, R170, R169 ;  /* 0x000000a9aaaa7221 */ /* 0x000fe60000010000 */
[----:B------:R-:W-:Y:S01]  /*7c50*/  FADD.FTZ R174, R174, R173 ;  /* 0x000000adaeae7221 */ /* 0x000fe20000010000 */
[----:B------:R-:W-:Y:S03]  /*7c60*/  FADD.FTZ R171, R171, R170 ;  /* 0x000000aaabab7221 */ /* 0x000fe60000010000 */
[----:B-1----:R-:W-:Y:S01]  /*7c70*/  FADD.FTZ R3, R175, R174 ;  /* 0x000000aeaf037221 */ /* 0x002fe20000010000 */
[----:B------:R-:W-:Y:S01]  /*7c80*/  FADD.FTZ R171, R172, R171 ;  /* 0x000000abacab7221 */ /* 0x000fe20000010000 */
[C---:B---3--:R-:W-:Y:S02]  /*7c90*/  F2FP.BF16.F32.PACK_AB R118, R226.reuse, R175 ;  /* 0x000000afe276723e */ /* 0x048fe400000010ff */
[----:B------:R-:W-:Y:S05]  /*7ca0*/  FADD.FTZ R3, R226, R3 ;  /* 0x00000003e2037221 */ /* 0x000fea0000010000 */
[C---:B------:R-:W-:Y:S06]  /*7cb0*/  HMMA.16816.F32.BF16 R4, R116.reuse, R140, R4 ;  /* 0x0000008c7404723c */ /* 0x040fec0000041804 */
[C---:B------:R-:W-:Y:S01]  /*7cc0*/  HMMA.16816.F32.BF16 R8, R116.reuse, R142, R8 ;  /* 0x0000008e7408723c */ /* 0x040fe20000041808 */
[----:B------:R-:W-:Y:S05]  /*7cd0*/  LDSM.16.MT88.4 R140, [R189+0x16800] ;  /* 0x01680000bd8c783b */ /* 0x000fea0000004200 */
[C---:B------:R-:W-:Y:S06]  /*7ce0*/  HMMA.16816.F32.BF16 R36, R116.reuse, R120, R36 ;  /* 0x000000787424723c */ /* 0x040fec0000041824 */
[C---:B------:R-:W-:Y:S01]  /*7cf0*/  HMMA.16816.F32.BF16 R40, R116.reuse, R122, R40 ;  /* 0x0000007a7428723c */ /* 0x040fe20000041828 */
[----:B------:R-:W1:Y:S05]  /*7d00*/  LDSM.16.MT88.4 R120, [R192+0x16800] ;  /* 0x01680000c078783b */ /* 0x000e6a0000004200 */
[C---:B------:R-:W-:Y:S06]  /*7d10*/  HMMA.16816.F32.BF16 R44, R116.reuse, R148, R44 ;  /* 0x00000094742c723c */ /* 0x040fec000004182c */
[C---:B------:R-:W-:Y:S01]  /*7d20*/  HMMA.16816.F32.BF16 R48, R116.reuse, R150, R48 ;  /* 0x000000967430723c */ /* 0x040fe20000041830 */
[----:B------:R-:W-:Y:S05]  /*7d30*/  LDSM.16.MT88.4 R148, [R192+0x15000] ;  /* 0x01500000c094783b */ /* 0x000fea0000004200 */
[C---:B-----5:R-:W-:Y:S06]  /*7d40*/  HMMA.16816.F32.BF16 R52, R116.reuse, R144, R52 ;  /* 0x000000907434723c */ /* 0x060fec0000041834 */
[C---:B------:R-:W-:Y:S01]  /*7d50*/  HMMA.16816.F32.BF16 R56, R116.reuse, R146, R56 ;  /* 0x000000927438723c */ /* 0x040fe20000041838 */
[----:B------:R-:W-:Y:S05]  /*7d60*/  LDSM.16.MT88.4 R144, [R190+0x13000] ;  /* 0x01300000be90783b */ /* 0x000fea0000004200 */
[C---:B------:R-:W-:Y:S06]  /*7d70*/  HMMA.16816.F32.BF16 R60, R116.reuse, R152, R60 ;  /* 0x00000098743c723c */ /* 0x040fec000004183c */
[C---:B------:R-:W-:Y:S01]  /*7d80*/  HMMA.16816.F32.BF16 R64, R116.reuse, R154, R64 ;  /* 0x0000009a7440723c */ /* 0x040fe20000041840 */
[----:B------:R-:W-:Y:S05]  /*7d90*/  LDSM.16.MT88.4 R152, [R189+0x15000] ;  /* 0x01500000bd98783b */ /* 0x000fea0000004200 */
[C---:B------:R-:W-:Y:S06]  /*7da0*/  HMMA.16816.F32.BF16 R68, R116.reuse, R156, R68 ;  /* 0x0000009c7444723c */ /* 0x040fec0000041844 */
[C---:B------:R-:W-:Y:S05]  /*7db0*/  HMMA.16816.F32.BF16 R72, R116.reuse, R158, R72 ;  /* 0x0000009e7448723c */ /* 0x040fea0000041848 */
[--C-:B------:R-:W-:Y:S01]  /*7dc0*/  FFMA.FTZ R156, R22, UR4, -R168.reuse ;  /* 0x00000004169c7c23 */ /* 0x100fe200080108a8 */
[C---:B------:R-:W-:Y:S05]  /*7dd0*/  HMMA.16816.F32.BF16 R76, R116.reuse, R160, R76 ;  /* 0x000000a0744c723c */ /* 0x040fea000004184c */
[--C-:B------:R-:W-:Y:S01]  /*7de0*/  FFMA.FTZ R158, R26, UR4, -R168.reuse ;  /* 0x000000041a9e7c23 */ /* 0x100fe200080108a8 */
[C---:B------:R-:W-:Y:S01]  /*7df0*/  HMMA.16816.F32.BF16 R80, R116.reuse, R162, R80 ;  /* 0x000000a27450723c */ /* 0x040fe20000041850 */
[----:B------:R-:W-:Y:S04]  /*7e00*/  MUFU.EX2 R156, R156 ;  /* 0x0000009c009c7308 */ /* 0x000fe80000000800 */
[--C-:B------:R-:W-:Y:S01]  /*7e10*/  FFMA.FTZ R159, R27, UR4, -R168.reuse ;  /* 0x000000041b9f7c23 */ /* 0x100fe200080108a8 */
[C---:B--2---:R-:W-:Y:S05]  /*7e20*/  HMMA.16816.F32.BF16 R84, R116.reuse, R124, R84 ;  /* 0x0000007c7454723c */ /* 0x044fea0000041854 */
[----:B------:R-:W-:Y:S01]  /*7e30*/  MUFU.EX2 R158, R158 ;  /* 0x0000009e009e7308 */ /* 0x000fe20000000800 */
[--C-:B------:R-:W-:Y:S01]  /*7e40*/  FFMA.FTZ R162, R24, UR4, -R167.reuse ;  /* 0x0000000418a27c23 */ /* 0x100fe200080108a7 */
[C---:B------:R-:W-:Y:S01]  /*7e50*/  HMMA.16816.F32.BF16 R88, R116.reuse, R126, R88 ;  /* 0x0000007e7458723c */ /* 0x040fe20000041858 */
[----:B------:R-:W2:Y:S03]  /*7e60*/  LDSM.16.MT88.4 R124, [R188+0x16800] ;  /* 0x01680000bc7c783b */ /* 0x000ea60000004200 */
[--C-:B------:R-:W-:Y:S02]  /*7e70*/  FFMA.FTZ R163, R25, UR4, -R167.reuse ;  /* 0x0000000419a37c23 */ /* 0x100fe400080108a7 */
[C---:B-1----:R-:W-:Y:S02]  /*7e80*/  HMMA.16816.F32.BF16 R92, R116.reuse, R120, R92 ;  /* 0x00000078745c723c */ /* 0x042fe4000004185c */
[----:B------:R-:W-:Y:S01]  /*7e90*/  MUFU.EX2 R159, R159 ;  /* 0x0000009f009f7308 */ /* 0x000fe20000000800 */
[----:B------:R-:W-:Y:S02]  /*7ea0*/  LDSM.16.MT88.4 R24, [R188+0x13000] ;  /* 0x01300000bc18783b */ /* 0x000fe40000004200 */
[--C-:B------:R-:W-:Y:S01]  /*7eb0*/  FFMA.FTZ R157, R23, UR4, -R168.reuse ;  /* 0x00000004179d7c23 */ /* 0x100fe200080108a8 */
[C---:B------:R-:W-:Y:S06]  /*7ec0*/  HMMA.16816.F32.BF16 R96, R116.reuse, R122, R96 ;  /* 0x0000007a7460723c */ /* 0x040fec0000041860 */
[----:B------:R-:W-:Y:S01]  /*7ed0*/  MUFU.EX2 R162, R162 ;  /* 0x000000a200a27308 */ /* 0x000fe20000000800 */
[----:B------:R-:W1:Y:S01]  /*7ee0*/  LDSM.16.MT88.4 R120, [R192+0x13000] ;  /* 0x01300000c078783b */ /* 0x000e620000004200 */
[C---:B------:R-:W-:Y:S03]  /*7ef0*/  HMMA.16816.F32.BF16 R100, R116.reuse, R128, R100 ;  /* 0x000000807464723c */ /* 0x040fe60000041864 */
[----:B------:R-:W-:Y:S03]  /*7f00*/  FFMA.FTZ R168, R35, UR4, -R168 ;  /* 0x0000000423a87c23 */ /* 0x000fe600080108a8 */
[C---:B------:R-:W-:Y:S01]  /*7f10*/  HMMA.16816.F32.BF16 R104, R116.reuse, R130, R104 ;  /* 0x000000827468723c */ /* 0x040fe20000041868 */
[----:B------:R-:W3:Y:S01]  /*7f20*/  LDSM.16.MT88.4 R128, [R189+0x13000] ;  /* 0x01300000bd80783b */ /* 0x000ee20000004200 */
[----:B------:R-:W4:Y:S03]  /*7f30*/  MUFU.EX2 R157, R157 ;  /* 0x0000009d009d7308 */ /* 0x000f260000000800 */
[--C-:B------:R-:W-:Y:S01]  /*7f40*/  FFMA.FTZ R160, R20, UR4, -R167.reuse ;  /* 0x0000000414a07c23 */ /* 0x100fe200080108a7 */
[C---:B------:R-:W-:Y:S06]  /*7f50*/  HMMA.16816.F32.BF16 R108, R116.reuse, R140, R108 ;  /* 0x0000008c746c723c */ /* 0x040fec000004186c */
[----:B------:R-:W5:Y:S01]  /*7f60*/  MUFU.EX2 R163, R163 ;  /* 0x000000a300a37308 */ /* 0x000f620000000800 */
[--C-:B------:R-:W-:Y:S01]  /*7f70*/  FFMA.FTZ R161, R21, UR4, -R167.reuse ;  /* 0x0000000415a17c23 */ /* 0x100fe200080108a7 */
[C---:B------:R-:W-:Y:S01]  /*7f80*/  HMMA.16816.F32.BF16 R12, R116.reuse, R142, R12 ;  /* 0x0000008e740c723c */ /* 0x040fe2000004180c */
[----:B------:R-:W3:Y:S02]  /*7f90*/  LDSM.16.MT88.4 R140, [R190+0x15000] ;  /* 0x01500000be8c783b */ /* 0x000ee40000004200 */
[----:B------:R-:W-:Y:S03]  /*7fa0*/  FFMA.FTZ R167, R33, UR4, -R167 ;  /* 0x0000000421a77c23 */ /* 0x000fe600080108a7 */
[C---:B--2---:R-:W-:Y:S02]  /*7fb0*/  HMMA.16816.F32.BF16 R16, R116.reuse, R124, R16 ;  /* 0x0000007c7410723c */ /* 0x044fe40000041810 */
[----:B------:R-:W-:Y:S01]  /*7fc0*/  MUFU.EX2 R160, R160 ;  /* 0x000000a000a07308 */ /* 0x000fe20000000800 */
[----:B------:R-:W-:Y:S02]  /*7fd0*/  LDSM.16.MT88.4 R32, [R192+0x15800] ;  /* 0x01580000c020783b */ /* 0x000fe40000004200 */
[----:B----4-:R-:W-:Y:S01]  /*7fe0*/  F2FP.BF16.F32.PACK_AB R21, R157, R156 ;  /* 0x0000009c9d15723e */ /* 0x010fe200000010ff */
[----:B------:R-:W-:Y:S06]  /*7ff0*/  HMMA.16816.F32.BF16 R112, R116, R126, R112 ;  /* 0x0000007e7470723c */ /* 0x000fec0000041870 */
[----:B------:R-:W2:Y:S01]  /*8000*/  MUFU.EX2 R161, R161 ;  /* 0x000000a100a17308 */ /* 0x000ea20000000800 */
[----:B------:R-:W-:Y:S01]  /*8010*/  F2FP.BF16.F32.PACK_AB R23, R159, R158 ;  /* 0x0000009e9f17723e */ /* 0x000fe200000010ff */
[----:B------:R-:W4:Y:S03]  /*8020*/  LDSM.16.MT88.4 R116, [R188+0x15000] ;  /* 0x01500000bc74783b */ /* 0x000f260000004200 */
[----:B-----5:R-:W-:Y:S01]  /*8030*/  F2FP.BF16.F32.PACK_AB R22, R163, R162 ;  /* 0x000000a2a316723e */ /* 0x020fe200000010ff */
[----:B------:R-:W-:Y:S04]  /*8040*/  FADD.FTZ R156, R156, R171 ;  /* 0x000000ab9c9c7221 */ /* 0x000fe80000010000 */
[----:B------:R-:W5:Y:S01]  /*8050*/  MUFU.EX2 R168, R168 ;  /* 0x000000a800a87308 */ /* 0x000f620000000800 */
[----:B------:R-:W-:Y:S01]  /*8060*/  FADD.FTZ R157, R157, R156 ;  /* 0x0000009c9d9d7221 */ /* 0x000fe20000010000 */
[----:B------:R-:W-:Y:S03]  /*8070*/  LDSM.16.MT88.4 R124, [R189+0x17000] ;  /* 0x01700000bd7c783b */ /* 0x000fe60000004200 */
[----:B------:R-:W-:Y:S05]  /*8080*/  FADD.FTZ R158, R158, R157 ;  /* 0x0000009d9e9e7221 */ /* 0x000fea0000010000 */
[----:B------:R-:W5:Y:S01]  /*8090*/  MUFU.EX2 R232, R167 ;  /* 0x000000a700e87308 */ /* 0x000f620000000800 */
[----:B--2---:R-:W-:Y:S01]  /*80a0*/  F2FP.BF16.F32.PACK_AB R20, R161, R160 ;  /* 0x000000a0a114723e */ /* 0x004fe200000010ff */
[----:B------:R-:W-:Y:S01]  /*80b0*/  FADD.FTZ R160, R160, R3 ;  /* 0x00000003a0a07221 */ /* 0x000fe20000010000 */
[----:B------:R-:W-:Y:S01]  /*80c0*/  MOV R3, R132 ;  /* 0x0000008400037202 */ /* 0x000fe20000000f00 */
[----:B------:R-:W-:Y:S02]  /*80d0*/  FADD.FTZ R158, R159, R158 ;  /* 0x0000009e9f9e7221 */ /* 0x000fe40000010000 */
[----:B------:R-:W-:Y:S02]  /*80e0*/  FADD.FTZ R161, R161, R160 ;  /* 0x000000a0a1a17221 */ /* 0x000fe40000010000 */
[C---:B-1----:R-:W-:Y:S05]  /*80f0*/  HMMA.16816.F32.BF16 R4, R20.reuse, R120, R4 ;  /* 0x000000781404723c */ /* 0x042fea0000041804 */
[----:B------:R-:W-:Y:S01]  /*8100*/  FADD.FTZ R162, R162, R161 ;  /* 0x000000a1a2a27221 */ /* 0x000fe20000010000 */
[C---:B------:R-:W-:Y:S01]  /*8110*/  HMMA.16816.F32.BF16 R8, R20.reuse, R122, R8 ;  /* 0x0000007a1408723c */ /* 0x040fe20000041808 */
[----:B------:R-:W1:Y:S04]  /*8120*/  LDSM.16.MT88.4 R120, [R192+0x17000] ;  /* 0x01700000c078783b */ /* 0x000e680000004200 */
[----:B------:R-:W-:Y:S01]  /*8130*/  FADD.FTZ R162, R163, R162 ;  /* 0x000000a2a3a27221 */ /* 0x000fe20000010000 */
[C---:B------:R-:W-:Y:S06]  /*8140*/  HMMA.16816.F32.BF16 R36, R20.reuse, R144, R36 ;  /* 0x000000901424723c */ /* 0x040fec0000041824 */
[C---:B------:R-:W-:Y:S01]  /*8150*/  HMMA.16816.F32.BF16 R40, R20.reuse, R146, R40 ;  /* 0x000000921428723c */ /* 0x040fe20000041828 */
[----:B------:R-:W-:Y:S05]  /*8160*/  LDSM.16.MT88.4 R144, [R189+0x15800] ;  /* 0x01580000bd90783b */ /* 0x000fea0000004200 */
[C---:B---3--:R-:W-:Y:S06]  /*8170*/  HMMA.16816.F32.BF16 R44, R20.reuse, R128, R44 ;  /* 0x00000080142c723c */ /* 0x048fec000004182c */
[C---:B------:R-:W-:Y:S01]  /*8180*/  HMMA.16816.F32.BF16 R48, R20.reuse, R130, R48 ;  /* 0x000000821430723c */ /* 0x040fe20000041830 */
[----:B------:R-:W-:Y:S05]  /*8190*/  LDSM.16.MT88.4 R128, [R188+0x17000] ;  /* 0x01700000bc80783b */ /* 0x000fea0000004200 */
[C---:B------:R-:W-:Y:S06]  /*81a0*/  HMMA.16816.F32.BF16 R52, R20.reuse, R24, R52 ;  /* 0x000000181434723c */ /* 0x040fec0000041834 */
        /* <DEDUP_REMOVED lines=12> */
[C---:B------:R-:W-:Y:S01]  /*8270*/  HMMA.16816.F32.BF16 R88, R20.reuse, R118, R88 ;  /* 0x000000761458723c */ /* 0x040fe20000041858 */
[----:B------:R-:W3:Y:S05]  /*8280*/  LDSM.16.MT88.4 R116, [R190+0x13800] ;  /* 0x01380000be74783b */ /* 0x000eea0000004200 */
[C---:B-1----:R-:W-:Y:S06]  /*8290*/  HMMA.16816.F32.BF16 R92, R20.reuse, R120, R92 ;  /* 0x00000078145c723c */ /* 0x042fec000004185c */
[C---:B------:R-:W-:Y:S01]  /*82a0*/  HMMA.16816.F32.BF16 R96, R20.reuse, R122, R96 ;  /* 0x0000007a1460723c */ /* 0x040fe20000041860 */
[----:B------:R-:W1:Y:S05]  /*82b0*/  LDSM.16.MT88.4 R120, [R189+0x13800] ;  /* 0x01380000bd78783b */ /* 0x000e6a0000004200 */
[C---:B--2---:R-:W-:Y:S06]  /*82c0*/  HMMA.16816.F32.BF16 R100, R20.reuse, R24, R100 ;  /* 0x000000181464723c */ /* 0x044fec0000041864 */
[C---:B------:R-:W-:Y:S01]  /*82d0*/  HMMA.16816.F32.BF16 R104, R20.reuse, R26, R104 ;  /* 0x0000001a1468723c */ /* 0x040fe20000041868 */
[----:B------:R-:W2:Y:S05]  /*82e0*/  LDSM.16.MT88.4 R24, [R188+0x13800] ;  /* 0x01380000bc18783b */ /* 0x000eaa0000004200 */
[C---:B------:R-:W-:Y:S06]  /*82f0*/  HMMA.16816.F32.BF16 R108, R20.reuse, R124, R108 ;  /* 0x0000007c146c723c */ /* 0x040fec000004186c */
[C---:B------:R-:W-:Y:S06]  /*8300*/  HMMA.16816.F32.BF16 R12, R20.reuse, R126, R12 ;  /* 0x0000007e140c723c */ /* 0x040fec000004180c */
[C---:B------:R-:W-:Y:S06]  /*8310*/  HMMA.16816.F32.BF16 R16, R20.reuse, R128, R16 ;  /* 0x000000801410723c */ /* 0x040fec0000041810 */
[----:B------:R-:W-:Y:S07]  /*8320*/  HMMA.16816.F32.BF16 R112, R20, R130, R112 ;  /* 0x000000821470723c */ /* 0x000fee0000041870 */
[----:B------:R-:W-:Y:S01]  /*8330*/  F2FP.BF16.F32.PACK_AB R21, R228, R225 ;  /* 0x000000e1e415723e */ /* 0x000fe200000010ff */
[----:B------:R-:W-:Y:S03]  /*8340*/  FADD.FTZ R225, R225, R158 ;  /* 0x0000009ee1e17221 */ /* 0x000fe60000010000 */
[----:B-----5:R-:W-:Y:S01]  /*8350*/  F2FP.BF16.F32.PACK_AB R23, R168, R227 ;  /* 0x000000e3a817723e */ /* 0x020fe200000010ff */
[----:B------:R-:W-:Y:S01]  /*8360*/  FADD.FTZ R228, R228, R225 ;  /* 0x000000e1e4e47221 */ /* 0x000fe20000010000 */
[----:B------:R-:W-:Y:S01]  /*8370*/  F2FP.BF16.F32.PACK_AB R20, R230, R229 ;  /* 0x000000e5e614723e */ /* 0x000fe200000010ff */
[----:B------:R-:W-:Y:S01]  /*8380*/  FADD.FTZ R229, R229, R162 ;  /* 0x000000a2e5e57221 */ /* 0x000fe20000010000 */
[----:B------:R-:W-:Y:S01]  /*8390*/  F2FP.BF16.F32.PACK_AB R22, R232, R231 ;  /* 0x000000e7e816723e */ /* 0x000fe200000010ff */
[----:B------:R-:W-:Y:S02]  /*83a0*/  FADD.FTZ R223, R227, R228 ;  /* 0x000000e4e3df7221 */ /* 0x000fe40000010000 */
[----:B------:R-:W-:Y:S02]  /*83b0*/  FADD.FTZ R230, R230, R229 ;  /* 0x000000e5e6e67221 */ /* 0x000fe40000010000 */
[----:B------:R-:W-:Y:S02]  /*83c0*/  FADD.FTZ R223, R168, R223 ;  /* 0x000000dfa8df7221 */ /* 0x000fe40000010000 */
[C---:B------:R-:W-:Y:S01]  /*83d0*/  HMMA.16816.F32.BF16 R128, R20.reuse, R28, R4 ;  /* 0x0000001c1480723c */ /* 0x040fe20000041804 */
[----:B------:R-:W4:Y:S02]  /*83e0*/  LDSM.16.MT88.4 R4, [R190+0x17800] ;  /* 0x01780000be04783b */ /* 0x000f240000004200 */
[----:B------:R-:W-:Y:S03]  /*83f0*/  FADD.FTZ R231, R231, R230 ;  /* 0x000000e6e7e77221 */ /* 0x000fe60000010000 */
[C---:B------:R-:W-:Y:S03]  /*8400*/  HMMA.16816.F32.BF16 R124, R20.reuse, R30, R8 ;  /* 0x0000001e147c723c */ /* 0x040fe60000041808 */
[----:B------:R-:W-:Y:S02]  /*8410*/  LDSM.16.MT88.4 R8, [R188+0x17800] ;  /* 0x01780000bc08783b */ /* 0x000fe40000004200 */
[----:B------:R-:W-:Y:S01]  /*8420*/  FADD.FTZ R224, R232, R231 ;  /* 0x000000e7e8e07221 */ /* 0x000fe20000010000 */
[C---:B---3--:R-:W-:Y:S06]  /*8430*/  HMMA.16816.F32.BF16 R36, R20.reuse, R116, R36 ;  /* 0x000000741424723c */ /* 0x048fec0000041824 */
[C---:B------:R-:W-:Y:S06]  /*8440*/  HMMA.16816.F32.BF16 R40, R20.reuse, R118, R40 ;  /* 0x000000761428723c */ /* 0x040fec0000041828 */
[C---:B-1----:R-:W-:Y:S06]  /*8450*/  HMMA.16816.F32.BF16 R44, R20.reuse, R120, R44 ;  /* 0x00000078142c723c */ /* 0x042fec000004182c */
[C---:B------:R-:W-:Y:S01]  /*8460*/  HMMA.16816.F32.BF16 R48, R20.reuse, R122, R48 ;  /* 0x0000007a1430723c */ /* 0x040fe20000041830 */
[----:B------:R-:W1:Y:S05]  /*8470*/  LDSM.16.MT88.4 R120, [R189+0x17800] ;  /* 0x01780000bd78783b */ /* 0x000e6a0000004200 */
[C---:B--2---:R-:W-:Y:S06]  /*8480*/  HMMA.16816.F32.BF16 R52, R20.reuse, R24, R52 ;  /* 0x000000181434723c */ /* 0x044fec0000041834 */
        /* <DEDUP_REMOVED lines=11> */
[C---:B----4-:R-:W-:Y:S06]  /*8540*/  HMMA.16816.F32.BF16 R100, R20.reuse, R4, R100 ;  /* 0x000000041464723c */ /* 0x050fec0000041864 */
[C---:B------:R-:W-:Y:S06]  /*8550*/  HMMA.16816.F32.BF16 R104, R20.reuse, R6, R104 ;  /* 0x000000061468723c */ /* 0x040fec0000041868 */
[C---:B-1----:R-:W-:Y:S06]  /*8560*/  HMMA.16816.F32.BF16 R108, R20.reuse, R120, R108 ;  /* 0x00000078146c723c */ /* 0x042fec000004186c */
[C---:B------:R-:W-:Y:S06]  /*8570*/  HMMA.16816.F32.BF16 R120, R20.reuse, R122, R12 ;  /* 0x0000007a1478723c */ /* 0x040fec000004180c */
[C---:B------:R-:W-:Y:S06]  /*8580*/  HMMA.16816.F32.BF16 R116, R20.reuse, R8, R16 ;  /* 0x000000081474723c */ /* 0x040fec0000041810 */
[----:B------:R-:W-:Y:S01]  /*8590*/  HMMA.16816.F32.BF16 R112, R20, R10, R112 ;  /* 0x0000000a1470723c */ /* 0x000fe20000041870 */
[----:B------:R-:W-:Y:S11]  /*85a0*/  @!UPT UIADD3 URZ, URZ, URZ, URZ ;  /* 0x0000003f3f3ff290 */ /* 0x000ff6000fffe03f */
[----:B------:R-:W-:Y:S01]  /*85b0*/  @!UPT UIADD3 URZ, URZ, URZ, URZ ;  /* 0x0000003f3f3ff290 */ /* 0x000fe2000fffe03f */
[----:B------:R-:W-:Y:S11]  /*85c0*/  @P5 BRA `(.L_x_201) ;  /* 0xffffffd0008c5947 */ /* 0x000ff6000383ffff */
.L_x_200:
[----:B------:R-:W1:Y:S01]  /*85d0*/  SHFL.BFLY PT, R0, R223, 0x2, 0x1f ;  /* 0x0c401f00df007f89 */ /* 0x000e6200000e0000 */
[----:B------:R-:W-:Y:S01]  /*85e0*/  MOV R8, 0x3f800000 ;  /* 0x3f80000000087802 */ /* 0x000fe20000000f00 */
[----:B------:R-:W2:Y:S01]  /*85f0*/  S2UR UR4, SR_CgaCtaId ;  /* 0x00000000000479c3 */ /* 0x000ea20000008800 */
[----:B------:R-:W-:Y:S01]  /*8600*/  MOV R7, 0x3f800000 ;  /* 0x3f80000000077802 */ /* 0x000fe20000000f00 */
[----:B------:R-:W3:Y:S01]  /*8610*/  SHFL.BFLY PT, R5, R224, 0x2, 0x1f ;  /* 0x0c401f00e0057f89 */ /* 0x000ee200000e0000 */
[----:B------:R-:W-:Y:S01]  /*8620*/  UMOV UR5, 0x400 ;  /* 0x0000040000057882 */ /* 0x000fe20000000000 */
[----:B------:R-:W4:Y:S01]  /*8630*/  S2R R9, SR_TID.X ;  /* 0x0000000000097919 */ /* 0x000f220000002100 */
[----:B-1----:R-:W-:Y:S01]  /*8640*/  FADD.FTZ R0, R0, R223 ;  /* 0x000000df00007221 */ /* 0x002fe20000010000 */
[----:B--2---:R-:W-:Y:S01]  /*8650*/  ULEA UR4, UR4, UR5, 0x18 ;  /* 0x0000000504047291 */ /* 0x004fe2000f8ec03f */
[----:B---3--:R-:W-:-:S03]  /*8660*/  FADD.FTZ R5, R5, R224 ;  /* 0x000000e005057221 */ /* 0x008fc60000010000 */
[----:B------:R-:W1:Y:S04]  /*8670*/  SHFL.BFLY PT, R3, R0, 0x1, 0x1f ;  /* 0x0c201f0000037f89 */ /* 0x000e6800000e0000 */
[----:B------:R-:W2:Y:S01]  /*8680*/  SHFL.BFLY PT, R4, R5, 0x1, 0x1f ;  /* 0x0c201f0005047f89 */ /* 0x000ea200000e0000 */
[----:B----4-:R-:W-:-:S04]  /*8690*/  SHF.R.S32.HI R2, RZ, 0x1f, R9 ;  /* 0x0000001fff027819 */ /* 0x010fc80000011409 */
[CC--:B------:R-:W-:Y:S02]  /*86a0*/  LEA.HI R6, R2.reuse, R9.reuse, RZ, 0x2 ;  /* 0x0000000902067211 */ /* 0x0c0fe400078f10ff */
[----:B------:R-:W-:Y:S02]  /*86b0*/  LEA.HI R2, R2, R9, RZ, 0x5 ;  /* 0x0000000902027211 */ /* 0x000fe400078f28ff */
[----:B------:R-:W-:Y:S01]  /*86c0*/  LOP3.LUT R10, R6, 0x3ffffffc, RZ, 0xc0, !PT ;  /* 0x3ffffffc060a7812 */ /* 0x000fe200078ec0ff */
[----:B-1----:R-:W-:Y:S01]  /*86d0*/  FADD.FTZ R3, R0, R3 ;  /* 0x0000000300037221 */ /* 0x002fe20000010000 */
[----:B------:R-:W-:Y:S02]  /*86e0*/  LOP3.LUT R0, R2, 0xffffffe0, RZ, 0xc0, !PT ;  /* 0xffffffe002007812 */ /* 0x000fe400078ec0ff */
[----:B------:R-:W-:Y:S01]  /*86f0*/  SHF.R.S32.HI R2, RZ, 0x5, R2 ;  /* 0x00000005ff027819 */ /* 0x000fe20000011402 */
[----:B--2---:R-:W-:Y:S01]  /*8700*/  FADD.FTZ R4, R5, R4 ;  /* 0x0000000405047221 */ /* 0x004fe20000010000 */
[----:B------:R-:W-:-:S02]  /*8710*/  FSETP.NE.FTZ.AND P3, PT, R3, RZ, PT ;  /* 0x000000ff0300720b */ /* 0x000fc40003f75000 */
[----:B------:R-:W-:Y:S02]  /*8720*/  IADD3 R5, -R10, R9, RZ ;  /* 0x000000090a057210 */ /* 0x000fe40007ffe1ff */
[----:B------:R-:W-:Y:S02]  /*8730*/  IADD3 R0, R9, -R0, RZ ;  /* 0x8000000009007210 */ /* 0x000fe40007ffe0ff */
[--C-:B------:R-:W-:Y:S02]  /*8740*/  SHF.R.S32.HI R9, RZ, 0x2, R6.reuse ;  /* 0x00000002ff097819 */ /* 0x100fe40000011406 */
[----:B------:R-:W-:Y:S02]  /*8750*/  SHF.R.S32.HI R6, RZ, 0x1f, R6 ;  /* 0x0000001fff067819 */ /* 0x000fe40000011406 */
[----:B------:R-:W-:Y:S02]  /*8760*/  FSETP.NE.FTZ.AND P4, PT, R4, RZ, PT ;  /* 0x000000ff0400720b */ /* 0x000fe40003f95000 */
[----:B------:R-:W-:Y:S01]  /*8770*/  LEA.HI R6, R6, R9, RZ, 0x3 ;  /* 0x0000000906067211 */ /* 0x000fe200078f18ff */
[----:B------:R-:W1:Y:S01]  /*8780*/  @P3 MUFU.RCP R8, R3 ;  /* 0x0000000300083308 */ /* 0x000e620000001000 */
[----:B------:R-:W-:-:S02]  /*8790*/  LEA R5, R2, R5, 0x9 ;  /* 0x0000000502057211 */ /* 0x000fc400078e48ff */
[----:B------:R-:W-:-:S04]  /*87a0*/  LOP3.LUT R6, R6, 0xfffffff8, RZ, 0xc0, !PT ;  /* 0xfffffff806067812 */ /* 0x000fc800078ec0ff */
[----:B------:R-:W-:-:S03]  /*87b0*/  IADD3 R6, R9, -R6, RZ ;  /* 0x8000000609067210 */ /* 0x000fc60007ffe0ff */
[----:B------:R-:W2:Y:S01]  /*87c0*/  @P4 MUFU.RCP R7, R4 ;  /* 0x0000000400074308 */ /* 0x000ea20000001000 */
[----:B------:R-:W-:-:S04]  /*87d0*/  LOP3.LUT R9, R6, 0x1, RZ, 0xc0, !PT ;  /* 0x0000000106097812 */ /* 0x000fc800078ec0ff */
[----:B------:R-:W-:Y:S01]  /*87e0*/  ISETP.NE.U32.AND P5, PT, R9, 0x1, PT ;  /* 0x000000010900780c */ /* 0x000fe20003fa5070 */
        /* <DEDUP_REMOVED lines=48> */
[C---:B------:R-:W-:Y:S01]  /*8af0*/  SHF.L.U32 R8, R6.reuse, 0x6, RZ ;  /* 0x0000000606087819 */ /* 0x040fe200000006ff */
[C---:B--2---:R-:W-:Y:S01]  /*8b00*/  FMUL.FTZ R128, R7.reuse, R128 ;  /* 0x0000008007807220 */ /* 0x044fe20000410000 */
[----:B------:R-:W-:Y:S01]  /*8b10*/  R2P PR, R6, 0x6 ;  /* 0x0000000606007804 */ /* 0x000fe20000000000 */
[C---:B------:R-:W-:Y:S01]  /*8b20*/  FMUL.FTZ R129, R7.reuse, R129 ;  /* 0x0000008107817220 */ /* 0x040fe20000410000 */
[----:B------:R-:W-:Y:S01]  /*8b30*/  LOP3.LUT R8, R8, 0x1c0, RZ, 0xc0, !PT ;  /* 0x000001c008087812 */ /* 0x000fe200078ec0ff */
[----:B------:R-:W-:Y:S01]  /*8b40*/  FMUL.FTZ R124, R7, R124 ;  /* 0x0000007c077c7220 */ /* 0x000fe20000410000 */
[----:B------:R-:W-:Y:S01]  /*8b50*/  ISETP.NE.AND P0, PT, R209, -0x1, PT ;  /* 0xffffffffd100780c */ /* 0x000fe20003f05270 */
[C---:B------:R-:W-:Y:S01]  /*8b60*/  FMUL.FTZ R125, R7.reuse, R125 ;  /* 0x0000007d077d7220 */ /* 0x040fe20000410000 */
[----:B------:R-:W-:Y:S01]  /*8b70*/  LEA.HI R8, R8, R8, RZ, 0x1d ;  /* 0x0000000808087211 */ /* 0x000fe200078fe8ff */
[C---:B------:R-:W-:Y:S01]  /*8b80*/  FMUL.FTZ R36, R7.reuse, R36 ;  /* 0x0000002407247220 */ /* 0x040fe20000410000 */
[----:B------:R-:W-:Y:S01]  /*8b90*/  MOV R6, 0x20 ;  /* 0x0000002000067802 */ /* 0x000fe20000000f00 */
[----:B------:R-:W-:Y:S01]  /*8ba0*/  FMUL.FTZ R37, R7, R37 ;  /* 0x0000002507257220 */ /* 0x000fe20000410000 */
[----:B------:R-:W-:Y:S01]  /*8bb0*/  LEA R5, R5, R8, 0x1 ;  /* 0x0000000805057211 */ /* 0x000fe200078e08ff */
[C---:B------:R-:W-:Y:S01]  /*8bc0*/  FMUL.FTZ R40, R7.reuse, R40 ;  /* 0x0000002807287220 */ /* 0x040fe20000410000 */
[----:B------:R-:W-:Y:S01]  /*8bd0*/  SEL R8, R6, 0xffffffe0, !P1 ;  /* 0xffffffe006087807 */ /* 0x000fe20004800000 */
[----:B------:R-:W-:Y:S01]  /*8be0*/  FMUL.FTZ R41, R7, R41 ;  /* 0x0000002907297220 */ /* 0x000fe20000410000 */
[----:B------:R-:W-:Y:S01]  /*8bf0*/  LEA R5, R5, UR4, 0x1 ;  /* 0x0000000405057c11 */ /* 0x000fe2000f8e08ff */
[C---:B------:R-:W-:Y:S01]  /*8c00*/  FMUL.FTZ R44, R7.reuse, R44 ;  /* 0x0000002c072c7220 */ /* 0x040fe20000410000 */
[----:B------:R-:W-:Y:S01]  /*8c10*/  MOV R6, 0x40 ;  /* 0x0000004000067802 */ /* 0x000fe20000000f00 */
[----:B------:R-:W-:Y:S01]  /*8c20*/  FMUL.FTZ R45, R7, R45 ;  /* 0x0000002d072d7220 */ /* 0x000fe20000410000 */
[----:B------:R-:W-:Y:S01]  /*8c30*/  IADD3 R11, R5, -0x10, RZ ;  /* 0xfffffff0050b7810 */ /* 0x000fe20007ffe0ff */
[----:B------:R-:W-:Y:S01]  /*8c40*/  FMUL.FTZ R48, R7, R48 ;  /* 0x0000003007307220 */ /* 0x000fe20000410000 */
[----:B------:R-:W-:Y:S01]  /*8c50*/  @P5 IADD3 R11, R5, 0x10, RZ ;  /* 0x00000010050b5810 */ /* 0x000fe20007ffe0ff */
[----:B------:R-:W-:Y:S01]  /*8c60*/  FMUL.FTZ R49, R7, R49 ;  /* 0x0000003107317220 */ /* 0x000fe20000410000 */
[----:B------:R-:W-:Y:S01]  /*8c70*/  F2FP.BF16.F32.PACK_AB R128, R129, R128 ;  /* 0x000000808180723e */ /* 0x000fe200000010ff */
[----:B------:R-:W-:Y:S01]  /*8c80*/  FMUL.FTZ R52, R7, R52 ;  /* 0x0000003407347220 */ /* 0x000fe20000410000 */
[----:B------:R-:W-:Y:S01]  /*8c90*/  F2FP.BF16.F32.PACK_AB R130, R131, R130 ;  /* 0x000000828382723e */ /* 0x000fe200000010ff */
[----:B------:R-:W-:Y:S01]  /*8ca0*/  FMUL.FTZ R53, R7, R53 ;  /* 0x0000003507357220 */ /* 0x000fe20000410000 */
[----:B------:R-:W-:Y:S01]  /*8cb0*/  SEL R6, R6, 0xffffffc0, !P2 ;  /* 0xffffffc006067807 */ /* 0x000fe20005000000 */
[----:B------:R1:W-:Y:S01]  /*8cc0*/  STS [R5], R128 ;  /* 0x0000008005007388 */ /* 0x0003e20000000800 */
[----:B------:R-:W-:Y:S01]  /*8cd0*/  F2FP.BF16.F32.PACK_AB R124, R125, R124 ;  /* 0x0000007c7d7c723e */ /* 0x000fe200000010ff */
[----:B------:R-:W-:Y:S01]  /*8ce0*/  FMUL.FTZ R56, R7, R56 ;  /* 0x0000003807387220 */ /* 0x000fe20000410000 */
[----:B------:R-:W-:Y:S01]  /*8cf0*/  F2FP.BF16.F32.PACK_AB R126, R127, R126 ;  /* 0x0000007e7f7e723e */ /* 0x000fe200000010ff */
[----:B------:R1:W-:Y:S01]  /*8d00*/  STS [R5+0x400], R130 ;  /* 0x0004008205007388 */ /* 0x0003e20000000800 */
[----:B------:R-:W-:Y:S01]  /*8d10*/  F2FP.BF16.F32.PACK_AB R36, R37, R36 ;  /* 0x000000242524723e */ /* 0x000fe200000010ff */
[----:B------:R-:W-:Y:S01]  /*8d20*/  FMUL.FTZ R57, R7, R57 ;  /* 0x0000003907397220 */ /* 0x000fe20000410000 */
[----:B------:R-:W-:Y:S01]  /*8d30*/  F2FP.BF16.F32.PACK_AB R38, R39, R38 ;  /* 0x000000262726723e */ /* 0x000fe200000010ff */
[----:B------:R1:W-:Y:S01]  /*8d40*/  STS [R11], R124 ;  /* 0x0000007c0b007388 */ /* 0x0003e20000000800 */
[----:B------:R-:W-:Y:S01]  /*8d50*/  IADD3 R13, R5, R8, RZ ;  /* 0x00000008050d7210 */ /* 0x000fe20007ffe0ff */
[----:B------:R-:W-:Y:S01]  /*8d60*/  FMUL.FTZ R60, R7, R60 ;  /* 0x0000003c073c7220 */ /* 0x000fe20000410000 */
[----:B------:R-:W-:Y:S01]  /*8d70*/  IADD3 R15, R8, R11, RZ ;  /* 0x0000000b080f7210 */ /* 0x000fe20007ffe0ff */
[----:B------:R1:W-:Y:S01]  /*8d80*/  STS [R11+0x400], R126 ;  /* 0x0004007e0b007388 */ /* 0x0003e20000000800 */
[----:B------:R-:W-:Y:S01]  /*8d90*/  F2FP.BF16.F32.PACK_AB R40, R41, R40 ;  /* 0x000000282928723e */ /* 0x000fe200000010ff */
[----:B------:R-:W2:Y:S01]  /*8da0*/  @P0 LDC.64 R8, c[0x0][0x298] ;  /* 0x0000a600ff080b82 */ /* 0x000ea20000000a00 */
[----:B------:R-:W-:Y:S01]  /*8db0*/  F2FP.BF16.F32.PACK_AB R42, R43, R42 ;  /* 0x0000002a2b2a723e */ /* 0x000fe200000010ff */
[----:B------:R1:W-:Y:S01]  /*8dc0*/  STS [R13], R36 ;  /* 0x000000240d007388 */ /* 0x0003e20000000800 */
[----:B------:R-:W-:Y:S01]  /*8dd0*/  F2FP.BF16.F32.PACK_AB R44, R45, R44 ;  /* 0x0000002c2d2c723e */ /* 0x000fe200000010ff */
[----:B------:R-:W-:Y:S01]  /*8de0*/  FMUL.FTZ R61, R7, R61 ;  /* 0x0000003d073d7220 */ /* 0x000fe20000410000 */
[----:B------:R-:W-:Y:S01]  /*8df0*/  F2FP.BF16.F32.PACK_AB R46, R47, R46 ;  /* 0x0000002e2f2e723e */ /* 0x000fe200000010ff */
[----:B------:R1:W-:Y:S01]  /*8e00*/  STS [R13+0x400], R38 ;  /* 0x000400260d007388 */ /* 0x0003e20000000800 */
[----:B------:R-:W-:Y:S01]  /*8e10*/  IADD3 R17, R5, R6, RZ ;  /* 0x0000000605117210 */ /* 0x000fe20007ffe0ff */
[----:B------:R-:W-:Y:S01]  /*8e20*/  FMUL.FTZ R64, R7, R64 ;  /* 0x0000004007407220 */ /* 0x000fe20000410000 */
[----:B------:R-:W-:Y:S01]  /*8e30*/  F2FP.BF16.F32.PACK_AB R48, R49, R48 ;  /* 0x000000303130723e */ /* 0x000fe200000010ff */
[----:B------:R1:W-:Y:S01]  /*8e40*/  STS [R15], R40 ;  /* 0x000000280f007388 */ /* 0x0003e20000000800 */
[----:B------:R-:W-:Y:S01]  /*8e50*/  F2FP.BF16.F32.PACK_AB R50, R51, R50 ;  /* 0x000000323332723e */ /* 0x000fe200000010ff */
[----:B------:R-:W-:Y:S01]  /*8e60*/  FMUL.FTZ R65, R7, R65 ;  /* 0x0000004107417220 */ /* 0x000fe20000410000 */
[----:B------:R-:W-:Y:S01]  /*8e70*/  IADD3 R19, R6, R11, RZ ;  /* 0x0000000b06137210 */ /* 0x000fe20007ffe0ff */
[----:B------:R1:W-:Y:S01]  /*8e80*/  STS [R15+0x400], R42 ;  /* 0x0004002a0f007388 */ /* 0x0003e20000000800 */
[----:B------:R-:W-:Y:S01]  /*8e90*/  F2FP.BF16.F32.PACK_AB R52, R53, R52 ;  /* 0x000000343534723e */ /* 0x000fe200000010ff */
[----:B------:R-:W-:Y:S01]  /*8ea0*/  FMUL.FTZ R68, R7, R68 ;  /* 0x0000004407447220 */ /* 0x000fe20000410000 */
[----:B------:R-:W-:Y:S01]  /*8eb0*/  F2FP.BF16.F32.PACK_AB R54, R55, R54 ;  /* 0x000000363736723e */ /* 0x000fe200000010ff */
[----:B------:R1:W-:Y:S01]  /*8ec0*/  STS [R17], R44 ;  /* 0x0000002c11007388 */ /* 0x0003e20000000800 */
[----:B------:R-:W-:Y:S01]  /*8ed0*/  IADD3 R21, R13, R6, RZ ;  /* 0x000000060d157210 */ /* 0x000fe20007ffe0ff */
[C---:B------:R-:W-:Y:S01]  /*8ee0*/  FMUL.FTZ R69, R7.reuse, R69 ;  /* 0x0000004507457220 */ /* 0x040fe20000410000 */
[C---:B------:R-:W-:Y:S01]  /*8ef0*/  FMUL.FTZ R72, R7.reuse, R72 ;  /* 0x0000004807487220 */ /* 0x040fe20000410000 */
[----:B------:R1:W-:Y:S01]  /*8f00*/  STS [R17+0x400], R46 ;  /* 0x0004002e11007388 */ /* 0x0003e20000000800 */
[C---:B------:R-:W-:Y:S01]  /*8f10*/  FMUL.FTZ R73, R7.reuse, R73 ;  /* 0x0000004907497220 */ /* 0x040fe20000410000 */
[C---:B------:R-:W-:Y:S01]  /*8f20*/  FMUL.FTZ R76, R7.reuse, R76 ;  /* 0x0000004c074c7220 */ /* 0x040fe20000410000 */
[C---:B------:R-:W-:Y:S01]  /*8f30*/  FMUL.FTZ R77, R7.reuse, R77 ;  /* 0x0000004d074d7220 */ /* 0x040fe20000410000 */
[----:B------:R1:W-:Y:S01]  /*8f40*/  STS [R19], R48 ;  /* 0x0000003013007388 */ /* 0x0003e20000000800 */
[C---:B------:R-:W-:Y:S01]  /*8f50*/  FMUL.FTZ R80, R7.reuse, R80 ;  /* 0x0000005007507220 */ /* 0x040fe20000410000 */
        /* <DEDUP_REMOVED lines=14> */
[C---:B------:R-:W-:Y:S01]  /*9040*/  FMUL.FTZ R104, R7.reuse, R104 ;  /* 0x0000006807687220 */ /* 0x040fe20000410000 */
[----:B------:R-:W-:Y:S01]  /*9050*/  FMUL.FTZ R105, R7, R105 ;  /* 0x0000006907697220 */ /* 0x000fe20000410000 */
[----:B--2---:R-:W-:-:S04]  /*9060*/  @P0 IMAD.WIDE.U32 R22, R209, R8, RZ ;  /* 0x00000008d1160225 */ /* 0x004fc800078e00ff */
        /* <DEDUP_REMOVED lines=8> */
[----:B------:R-:W-:Y:S01]  /*90f0*/  F2FP.BF16.F32.PACK_AB R56, R57, R56 ;  /* 0x000000383938723e */ /* 0x000fe200000010ff */
[----:B------:R-:W-:Y:S01]  /*9100*/  @P0 IMAD R9, R209, R9, R23 ;  /* 0x00000009d1090224 */ /* 0x000fe200078e0217 */
        /* <DEDUP_REMOVED lines=24> */
[----:B------:R-:W-:Y:S01]  /*9290*/  F2FP.BF16.F32.PACK_AB R106, R107, R106 ;  /* 0x0000006a6b6a723e */ /* 0x000fe200000010ff */
[----:B-1----:R-:W-:Y:S06]  /*92a0*/  @P0 BRA `(.L_x_204) ;  /* 0x0000000000200947 */ /* 0x002fec0003800000 */
        /* <DEDUP_REMOVED lines=8> */
.L_x_204:
        /* <DEDUP_REMOVED lines=23> */
.L_x_205:
[----:B------:R-:W-:Y:S01]  /*94a0*/  ISETP.NE.AND P5, PT, RZ, UR4, PT ;  /* 0x00000004ff007c0c */ /* 0x000fe2000bfa5270 */
[----:B------:R-:W1:Y:S01]  /*94b0*/  S2R R6, SR_TID.X ;  /* 0x0000000000067919 */ /* 0x000e620000002100 */
[----:B------:R-:W-:Y:S01]  /*94c0*/  PLOP3.LUT P0, PT, PT, PT, PT, 0x8, 0x0 ;  /* 0x000000000000781c */ /* 0x000fe20003f0e170 */
[----:B------:R-:W2:Y:S01]  /*94d0*/  @P4 LDC R30, c[0x0][0x2e8] ;  /* 0x0000ba00ff1e4b82 */ /* 0x000ea20000000800 */
[----:B------:R-:W-:Y:S01]  /*94e0*/  SHF.R.S32.HI R33, RZ, 0x1f, R2 ;  /* 0x0000001fff217819 */ /* 0x000fe20000011402 */
[----:B------:R-:W-:Y:S01]  /*94f0*/  STS [R25], R56 ;  /* 0x0000003819007388 */ /* 0x000fe20000000800 */
[----:B------:R-:W-:Y:S01]  /*9500*/  @P3 MUFU.LG2 R3, R3 ;  /* 0x0000000300033308 */ /* 0x000fe20000000c00 */
[----:B------:R-:W-:Y:S01]  /*9510*/  BSSY B0, `(.L_x_206) ;  /* 0x0000068000007945 */ /* 0x000fe20003800000 */
[----:B------:R-:W-:Y:S01]  /*9520*/  LEA.HI R33, R33, R2, RZ, 0x3 ;  /* 0x0000000221217211 */ /* 0x000fe200078f18ff */
[----:B------:R-:W-:Y:S03]  /*9530*/  STS [R25+0x400], R58 ;  /* 0x0004003a19007388 */ /* 0x000fe60000000800 */
[----:B------:R-:W-:Y:S01]  /*9540*/  LOP3.LUT R33, R33, 0xffffff8, RZ, 0xc0, !PT ;  /* 0x0ffffff821217812 */ /* 0x000fe200078ec0ff */
[----:B------:R-:W-:Y:S01]  /*9550*/  STS [R5+0x4000], R60 ;  /* 0x0040003c05007388 */ /* 0x000fe20000000800 */
[----:B------:R-:W3:Y:S01]  /*9560*/  @!P5 LDC R8, c[0x0][0x2c4] ;  /* 0x0000b100ff08db82 */ /* 0x000ee20000000800 */
[----:B------:R-:W-:Y:S01]  /*9570*/  @!P5 PLOP3.LUT P0, PT, P1, PT, PT, 0x80, 0x0 ;  /* 0x000000000000d81c */ /* 0x000fe20000f0f070 */
[----:B------:R-:W-:Y:S01]  /*9580*/  @P5 IMAD.MOV.U32 R32, RZ, RZ, 0x1 ;  /* 0x00000001ff205424 */ /* 0x000fe200078e00ff */
[----:B------:R-:W-:Y:S01]  /*9590*/  STS [R5+0x4400], R62 ;  /* 0x0044003e05007388 */ /* 0x000fe20000000800 */
[----:B------:R-:W4:Y:S03]  /*95a0*/  @P4 MUFU.LG2 R4, R4 ;  /* 0x0000000400044308 */ /* 0x000f260000000c00 */
[----:B------:R-:W-:Y:S01]  /*95b0*/  STS [R11+0x4000], R64 ;  /* 0x004000400b007388 */ /* 0x000fe20000000800 */
[----:B------:R-:W5:Y:S03]  /*95c0*/  @!P5 LDC R29, c[0x0][0x270] ;  /* 0x00009c00ff1ddb82 */ /* 0x000f660000000800 */
[----:B------:R-:W-:Y:S04]  /*95d0*/  STS [R11+0x4400], R66 ;  /* 0x004400420b007388 */ /* 0x000fe80000000800 */
[----:B------:R-:W-:Y:S04]  /*95e0*/  STS [R13+0x4000], R68 ;  /* 0x004000440d007388 */ /* 0x000fe80000000800 */
[----:B------:R-:W-:Y:S01]  /*95f0*/  STS [R13+0x4400], R70 ;  /* 0x004400460d007388 */ /* 0x000fe20000000800 */
[----:B-1----:R-:W-:Y:S01]  /*9600*/  SHF.R.S32.HI R23, RZ, 0x1f, R6 ;  /* 0x0000001fff177819 */ /* 0x002fe20000011406 */
[----:B----4-:R-:W-:-:S02]  /*9610*/  @P4 FMUL.FTZ R4, R4, 0.69314718246459960938 ;  /* 0x3f31721804044820 */ /* 0x010fc40000410000 */
[----:B------:R-:W-:Y:S01]  /*9620*/  STS [R15+0x4000], R72 ;  /* 0x004000480f007388 */ /* 0x000fe20000000800 */
[----:B---3--:R-:W5:Y:S01]  /*9630*/  @P0 LDC R8, c[0x0][0x2e4] ;  /* 0x0000b900ff080b82 */ /* 0x008f620000000800 */
[----:B------:R-:W-:Y:S02]  /*9640*/  LEA.HI R24, R23, R6, RZ, 0x3 ;  /* 0x0000000617187211 */ /* 0x000fe400078f18ff */
[----:B------:R-:W-:Y:S01]  /*9650*/  STS [R15+0x4400], R74 ;  /* 0x0044004a0f007388 */ /* 0x000fe20000000800 */
[----:B------:R-:W-:Y:S02]  /*9660*/  LOP3.LUT P0, RZ, R0, 0x3, RZ, 0xc0, !PT ;  /* 0x0000000300ff7812 */ /* 0x000fe4000780c0ff */
[----:B------:R-:W-:Y:S01]  /*9670*/  LOP3.LUT R31, R24, 0xfffffff8, RZ, 0xc0, !PT ;  /* 0xfffffff8181f7812 */ /* 0x000fe200078ec0ff */
[----:B------:R-:W-:Y:S01]  /*9680*/  STS [R17+0x4000], R76 ;  /* 0x0040004c11007388 */ /* 0x000fe20000000800 */
[----:B------:R-:W-:-:S03]  /*9690*/  SHF.R.S32.HI R24, RZ, 0x3, R24 ;  /* 0x00000003ff187819 */ /* 0x000fc60000011418 */
[----:B------:R-:W-:Y:S01]  /*96a0*/  STS [R17+0x4400], R78 ;  /* 0x0044004e11007388 */ /* 0x000fe20000000800 */
[----:B------:R-:W-:-:S03]  /*96b0*/  IMAD.IADD R31, R6, 0x1, -R31 ;  /* 0x00000001061f7824 */ /* 0x000fc600078e0a1f */
[----:B------:R-:W-:Y:S04]  /*96c0*/  STS [R19+0x4000], R80 ;  /* 0x0040005013007388 */ /* 0x000fe80000000800 */
[----:B------:R-:W-:Y:S04]  /*96d0*/  STS [R19+0x4400], R82 ;  /* 0x0044005213007388 */ /* 0x000fe80000000800 */
[----:B------:R-:W-:Y:S01]  /*96e0*/  STS [R21+0x4000], R84 ;  /* 0x0040005415007388 */ /* 0x000fe20000000800 */
[----:B-----5:R-:W-:-:S03]  /*96f0*/  @!P5 IMAD R32, R8, R29, RZ ;  /* 0x0000001d0820d224 */ /* 0x020fc600078e02ff */
        /* <DEDUP_REMOVED lines=13> */
[----:B-1----:R-:W1:Y:S03]  /*97d0*/  @P5 LDC.64 R10, c[0x0][0x2c0] ;  /* 0x0000b000ff0a5b82 */ /* 0x002e660000000a00 */
[----:B------:R-:W-:Y:S04]  /*97e0*/  STS [R19+0x8000], R120 ;  /* 0x0080007813007388 */ /* 0x000fe80000000800 */
[----:B------:R-:W-:Y:S01]  /*97f0*/  STS [R19+0x8400], R122 ;  /* 0x0084007a13007388 */ /* 0x000fe20000000800 */
[----:B---3--:R-:W-:-:S02]  /*9800*/  LEA.HI R13, R23, R6, RZ, 0x5 ;  /* 0x00000006170d7211 */ /* 0x008fc400078f28ff */
[----:B------:R-:W3:Y:S01]  /*9810*/  @P5 LDC R23, c[0x0][0x2c0] ;  /* 0x0000b000ff175b82 */ /* 0x000ee20000000800 */
[----:B------:R-:W-:Y:S01]  /*9820*/  STS [R21+0x8000], R116 ;  /* 0x0080007415007388 */ /* 0x000fe20000000800 */
[----:B------:R-:W-:-:S03]  /*9830*/  LOP3.LUT R13, R13, 0xffffffe0, RZ, 0xc0, !PT ;  /* 0xffffffe00d0d7812 */ /* 0x000fc600078ec0ff */
[----:B------:R4:W-:Y:S04]  /*9840*/  STS [R21+0x8400], R118 ;  /* 0x0084007615007388 */ /* 0x0009e80000000800 */
[----:B------:R5:W-:Y:S04]  /*9850*/  STS [R25+0x8000], R7 ;  /* 0x0080000719007388 */ /* 0x000be80000000800 */
[----:B------:R1:W-:Y:S02]  /*9860*/  STS [R25+0x8400], R114 ;  /* 0x0084007219007388 */ /* 0x0003e40000000800 */
[----:B-1----:R-:W-:-:S02]  /*9870*/  @P5 IMAD R11, R11, R10, RZ ;  /* 0x0000000a0b0b5224 */ /* 0x002fc400078e02ff */
[----:B------:R-:W-:Y:S01]  /*9880*/  @!P5 IMAD.MOV.U32 R11, RZ, RZ, R8 ;  /* 0x000000ffff0bd224 */ /* 0x000fe200078e0008 */
[----:B------:R-:W-:Y:S01]  /*9890*/  BAR.SYNC.DEFER_BLOCKING 0x0 ;  /* 0x0000000000007b1d */ /* 0x000fe20000010000 */
[----:B------:R-:W-:Y:S02]  /*98a0*/  IMAD.MOV.U32 R8, RZ, RZ, 0x7f800000 ;  /* 0x7f800000ff087424 */ /* 0x000fe400078e00ff */
[----:B------:R-:W-:-:S03]  /*98b0*/  @!P5 IMAD.MOV.U32 R23, RZ, RZ, 0x1 ;  /* 0x00000001ff17d424 */ /* 0x000fc600078e00ff */
[----:B------:R-:W1:Y:S01]  /*98c0*/  S2R R5, SR_CTAID.Y ;  /* 0x0000000000057919 */ /* 0x000e620000002600 */
[----:B------:R-:W3:Y:S01]  /*98d0*/  S2R R28, SR_CTAID.X ;  /* 0x00000000001c7919 */ /* 0x000ee20000002500 */
[----:B----4-:R-:W-:Y:S02]  /*98e0*/  IMAD.IADD R21, R6, 0x1, -R13 ;  /* 0x0000000106157824 */ /* 0x010fe400078e0a0d */
[----:B------:R-:W-:Y:S01]  /*98f0*/  IMAD.IADD R6, R2, 0x1, -R33 ;  /* 0x0000000102067824 */ /* 0x000fe200078e0a21 */
[----:B------:R-:W4:Y:S01]  /*9900*/  S2R R20, SR_CTAID.Z ;  /* 0x0000000000147919 */ /* 0x000f220000002700 */
[----:B-----5:R-:W5:Y:S01]  /*9910*/  @P3 LDC R7, c[0x0][0x2e8] ;  /* 0x0000ba00ff073b82 */ /* 0x020f620000000800 */
[----:B------:R-:W-:-:S04]  /*9920*/  SHF.R.S32.HI R0, RZ, 0x1f, R21 ;  /* 0x0000001fff007819 */ /* 0x000fc80000011415 */
[----:B------:R-:W-:Y:S01]  /*9930*/  LEA.HI R0, R0, R21, RZ, 0x2 ;  /* 0x0000001500007211 */ /* 0x000fe200078f10ff */
[----:B------:R4:W5:Y:S03]  /*9940*/  LDS.128 R16, [R211+0x3000] ;  /* 0x00300000d3107984 */ /* 0x0009660000000c00 */
[----:B------:R-:W-:Y:S01]  /*9950*/  SHF.R.S32.HI R21, RZ, 0x2, R0 ;  /* 0x00000002ff157819 */ /* 0x000fe20000011400 */
[----:B------:R-:W-:Y:S01]  /*9960*/  IMAD.MOV.U32 R0, RZ, RZ, 0x7f800000 ;  /* 0x7f800000ff007424 */ /* 0x000fe200078e00ff */
[----:B------:R4:W5:Y:S01]  /*9970*/  LDS.128 R12, [R211+0x7000] ;  /* 0x00700000d30c7984 */ /* 0x0009620000000c00 */
[----:B--2---:R-:W-:Y:S02]  /*9980*/  @P4 FFMA.FTZ R0, R133, R30, R4 ;  /* 0x0000001e85004223 */ /* 0x004fe40000010004 */
[----:B------:R-:W-:Y:S02]  /*9990*/  IMAD R6, R6, 0x10, R21 ;  /* 0x0000001006067824 */ /* 0x000fe400078e0215 */
[----:B-1----:R-:W-:-:S02]  /*99a0*/  IMAD R5, R5, R32, RZ ;  /* 0x0000002005057224 */ /* 0x002fc400078e02ff */
[----:B---3--:R-:W-:-:S03]  /*99b0*/  IMAD R2, R28, R23, RZ ;  /* 0x000000171c027224 */ /* 0x008fc600078e02ff */
[----:B------:R-:W-:Y:S01]  /*99c0*/  SEL R5, R5, RZ, !P2 ;  /* 0x000000ff05057207 */ /* 0x000fe20005000000 */
[----:B------:R-:W-:-:S04]  /*99d0*/  IMAD.SHL.U32 R2, R2, 0x80, RZ ;  /* 0x0000008002027824 */ /* 0x000fc800078e00ff */
[----:B----4-:R-:W-:Y:S02]  /*99e0*/  IMAD R5, R20, R11, R5 ;  /* 0x0000000b14057224 */ /* 0x010fe400078e0205 */
[----:B------:R-:W-:Y:S01]  /*99f0*/  @P3 FMUL.FTZ R11, R3, 0.69314718246459960938 ;  /* 0x3f317218030b3820 */ /* 0x000fe20000410000 */
[----:B------:R-:W-:Y:S02]  /*9a00*/  SHF.R.S32.HI R3, RZ, 0x1f, R2 ;  /* 0x0000001fff037819 */ /* 0x000fe40000011402 */
[----:B------:R-:W-:Y:S01]  /*9a10*/  IADD3 R10, P2, P1, R2, R26, R5 ;  /* 0x0000001a020a7210 */ /* 0x000fe2000795e005 */
[----:B-----5:R-:W-:Y:S01]  /*9a20*/  @P3 FFMA.FTZ R8, R132, R7, R11 ;  /* 0x0000000784083223 */ /* 0x020fe2000001000b */
[----:B------:R-:W-:Y:S01]  /*9a30*/  SHF.R.S32.HI R26, RZ, 0x1f, R5 ;  /* 0x0000001fff1a7819 */ /* 0x000fe20000011405 */
[----:B------:R-:W-:-:S03]  /*9a40*/  IMAD.SHL.U32 R7, R31, 0x8, RZ ;  /* 0x000000081f077824 */ /* 0x000fc600078e00ff */
[----:B------:R-:W-:Y:S01]  /*9a50*/  IADD3.X R26, R3, R27, R26, P2, P1 ;  /* 0x0000001b031a7210 */ /* 0x000fe200017e241a */
[----:B------:R-:W-:Y:S06]  /*9a60*/  @P0 BRA `(.L_x_207) ;  /* 0x0000000000480947 */ /* 0x000fec0003800000 */
[----:B------:R-:W-:Y:S02]  /*9a70*/  IMAD R3, R28, -0x80, R214 ;  /* 0xffffff801c037824 */ /* 0x000fe400078e02d6 */
[----:B------:R-:W-:-:S03]  /*9a80*/  VIADD R28, R6, 0x8 ;  /* 0x00000008061c7836 */ /* 0x000fc60000000000 */
[-C--:B------:R-:W-:Y:S02]  /*9a90*/  ISETP.GE.AND P3, PT, R6, R3.reuse, PT ;  /* 0x000000030600720c */ /* 0x080fe40003f66270 */
[----:B------:R-:W-:-:S11]  /*9aa0*/  ISETP.GE.AND P2, PT, R28, R3, PT ;  /* 0x000000031c00720c */ /* 0x000fd60003f46270 */
[----:B------:R-:W1:Y:S01]  /*9ab0*/  @!P3 LDC.64 R4, c[0x0][0x2b0] ;  /* 0x0000ac00ff04bb82 */ /* 0x000e620000000a00 */
[-C--:B------:R-:W-:Y:S02]  /*9ac0*/  @!P3 IMAD R11, R6, R23.reuse, RZ ;  /* 0x00000017060bb224 */ /* 0x080fe400078e02ff */
[----:B------:R-:W-:-:S03]  /*9ad0*/  @!P2 IMAD R23, R28, R23, RZ ;  /* 0x000000171c17a224 */ /* 0x000fc600078e02ff */
[-C--:B------:R-:W-:Y:S02]  /*9ae0*/  @!P3 IADD3 R6, P1, R11, R10.reuse, RZ ;  /* 0x0000000a0b06b210 */ /* 0x080fe40007f3e0ff */
[----:B------:R-:W2:Y:S01]  /*9af0*/  @!P2 LDC.64 R2, c[0x0][0x2b0] ;  /* 0x0000ac00ff02ab82 */ /* 0x000ea20000000a00 */
[----:B------:R-:W-:Y:S02]  /*9b00*/  @!P2 IADD3 R10, P0, R23, R10, RZ ;  /* 0x0000000a170aa210 */ /* 0x000fe40007f1e0ff */
        /* <DEDUP_REMOVED lines=8> */
.L_x_207:
[----:B------:R-:W-:Y:S05]  /*9b90*/  BSYNC B0 ;  /* 0x0000000000007941 */ /* 0x000fea0003800000 */
.L_x_206:
[C---:B-1----:R-:W-:Y:S01]  /*9ba0*/  VIADD R0, R24.reuse, 0x40 ;  /* 0x0000004018007836 */ /* 0x042fe20000000000 */
[----:B------:R-:W-:Y:S01]  /*9bb0*/  SHF.R.S32.HI R4, RZ, 0x1f, R7 ;  /* 0x0000001fff047819 */ /* 0x000fe20000011407 */
        /* <DEDUP_REMOVED lines=10> */
[----:B------:R-:W-:Y:S01]  /*9c60*/  SHF.R.S32.HI R25, RZ, 0x1f, R24 ;  /* 0x0000001fff197819 */ /* 0x000fe20000011418 */
[----:B------:R1:W2:Y:S01]  /*9c70*/  LDS.128 R8, [R211+0x8000] ;  /* 0x00800000d3087984 */ /* 0x0002a20000000c00 */
[-C--:B------:R-:W-:Y:S01]  /*9c80*/  ISETP.GE.AND P0, PT, R2, R199.reuse, PT ;  /* 0x000000c70200720c */ /* 0x080fe20003f06270 */
[----:B------:R-:W-:Y:S01]  /*9c90*/  IMAD R29, R20, UR5, R29 ;  /* 0x00000005141d7c24 */ /* 0x000fe2000f8e021d */
[----:B------:R-:W-:Y:S01]  /*9ca0*/  ISETP.GE.AND P3, PT, R24, R199, PT ;  /* 0x000000c71800720c */ /* 0x000fe20003f66270 */
[----:B------:R-:W-:-:S02]  /*9cb0*/  IMAD.WIDE.U32 R2, R20, UR4, R22 ;  /* 0x0000000414027c25 */ /* 0x000fc4000f8e0016 */
[----:B------:R1:W3:Y:S02]  /*9cc0*/  LDS.128 R20, [R211+0x4000] ;  /* 0x00400000d3147984 */ /* 0x0002e40000000c00 */
[----:B------:R-:W-:Y:S01]  /*9cd0*/  IMAD.WIDE R4, R210, 0x80, R24 ;  /* 0x00000080d2047825 */ /* 0x000fe200078e0218 */
[----:B------:R-:W-:Y:S01]  /*9ce0*/  IADD3 R29, R3, R29, RZ ;  /* 0x0000001d031d7210 */ /* 0x000fe20007ffe0ff */
[----:B------:R1:W4:Y:S06]  /*9cf0*/  LDS.128 R24, [R211] ;  /* 0x00000000d3187984 */ /* 0x00032c0000000c00 */
        /* <DEDUP_REMOVED lines=14> */
[----:B----4-:R4:W-:Y:S04]  /*9de0*/  @!P6 STG.E.128 desc[UR8][R30.64], R24 ;  /* 0x000000181e00e986 */ /* 0x0109e8000c101d08 */
[----:B---3--:R4:W-:Y:S04]  /*9df0*/  @!P5 STG.E.128 desc[UR8][R30.64+0x80], R20 ;  /* 0x000080141e00d986 */ /* 0x0089e8000c101d08 */
[----:B--2---:R4:W-:Y:S02]  /*9e00*/  @!P4 STG.E.128 desc[UR8][R30.64+0x100], R8 ;  /* 0x000100081e00c986 */ /* 0x0049e4000c101d08 */
.L_x_209:
[----:B------:R-:W-:Y:S05]  /*9e10*/  BSYNC B0 ;  /* 0x0000000000007941 */ /* 0x000fea0003800000 */
.L_x_208:
[----:B----4-:R4:W1:Y:S01]  /*9e20*/  LDS.128 R24, [R211+0x1000] ;  /* 0x00100000d3187984 */ /* 0x0108620000000c00 */
[----:B------:R-:W-:Y:S03]  /*9e30*/  BSSY B0, `(.L_x_210) ;  /* 0x0000017000007945 */ /* 0x000fe60003800000 */
[----:B---3--:R4:W3:Y:S04]  /*9e40*/  LDS.128 R20, [R211+0x5000] ;  /* 0x00500000d3147984 */ /* 0x0088e80000000c00 */
[----:B--2---:R4:W2:Y:S01]  /*9e50*/  LDS.128 R8, [R211+0x9000] ;  /* 0x00900000d3087984 */ /* 0x0048a20000000c00 */
        /* <DEDUP_REMOVED lines=18> */
[----:B---3--:R1:W-:Y:S04]  /*9f80*/  @!P3 STG.E.128 desc[UR8][R30.64+0x80], R20 ;  /* 0x000080141e00b986 */ /* 0x0083e8000c101d08 */
[----:B--2---:R1:W-:Y:S02]  /*9f90*/  @!P2 STG.E.128 desc[UR8][R30.64+0x100], R8 ;  /* 0x000100081e00a986 */ /* 0x0043e4000c101d08 */
.L_x_211:
[----:B------:R-:W-:Y:S05]  /*9fa0*/  BSYNC B0 ;  /* 0x0000000000007941 */ /* 0x000fea0003800000 */
.L_x_210:
[----:B-1----:R1:W1:Y:S01]  /*9fb0*/  LDS.128 R24, [R211+0x2000] ;  /* 0x00200000d3187984 */ /* 0x0022620000000c00 */
[----:B------:R-:W-:Y:S03]  /*9fc0*/  BSSY B0, `(.L_x_212) ;  /* 0x0000017000007945 */ /* 0x000fe60003800000 */
[----:B---3--:R3:W1:Y:S04]  /*9fd0*/  LDS.128 R20, [R211+0x6000] ;  /* 0x00600000d3147984 */ /* 0x0086680000000c00 */
        /* <DEDUP_REMOVED lines=20> */
[----:B--2---:R1:W-:Y:S02]  /*a120*/  @!P1 STG.E.128 desc[UR8][R30.64+0x100], R8 ;  /* 0x000100081e009986 */ /* 0x0043e4000c101d08 */
.L_x_213:
[----:B------:R-:W-:Y:S05]  /*a130*/  BSYNC B0 ;  /* 0x0000000000007941 */ /* 0x000fea0003800000 */
.L_x_212:
[----:B-12---:R1:W2:Y:S01]  /*a140*/  LDS.128 R8, [R211+0xb000] ;  /* 0x00b00000d3087984 */ /* 0x0062a20000000c00 */
[----:B------:R-:W-:Y:S05]  /*a150*/  @P0 EXIT ;  /* 0x000000000000094d */ /* 0x000fea0003800000 */
[----:B------:R-:W-:Y:S01]  /*a160*/  IADD3 R0, P0, R4, 0x60, RZ ;  /* 0x0000006004007810 */ /* 0x000fe20007f1e0ff */
[----:B------:R-:W-:Y:S01]  /*a170*/  ULDC.64 UR4, c[0x0][0x298] ;  /* 0x0000a60000047ab9 */ /* 0x000fe20000000a00 */
[----:B------:R-:W-:Y:S02]  /*a180*/  ULDC UR6, c[0x0][0x2d0] ;  /* 0x0000b40000067ab9 */ /* 0x000fe40000000800 */
[----:B------:R-:W-:Y:S01]  /*a190*/  ISETP.GE.AND P2, PT, R7, UR6, PT ;  /* 0x0000000607007c0c */ /* 0x000fe2000bf46270 */
[----:B------:R-:W-:Y:S01]  /*a1a0*/  IMAD.X R4, RZ, RZ, R5, P0 ;  /* 0x000000ffff047224 */ /* 0x000fe200000e0605 */
[----:B------:R-:W-:Y:S02]  /*a1b0*/  MOV R5, R29 ;  /* 0x0000001d00057202 */ /* 0x000fe40000000f00 */
[----:B------:R-:W-:Y:S01]  /*a1c0*/  ISETP.GE.AND P1, PT, R213, UR6, PT ;  /* 0x00000006d5007c0c */ /* 0x000fe2000bf26270 */
[----:B------:R-:W-:Y:S01]  /*a1d0*/  IMAD R3, R4, UR4, RZ ;  /* 0x0000000404037c24 */ /* 0x000fe2000f8e02ff */
[----:B------:R-:W-:Y:S01]  /*a1e0*/  ISETP.GE.AND P0, PT, R212, UR6, PT ;  /* 0x00000006d4007c0c */ /* 0x000fe2000bf06270 */
[----:B------:R-:W-:-:S02]  /*a1f0*/  IMAD.MOV.U32 R4, RZ, RZ, R2 ;  /* 0x000000ffff047224 */ /* 0x000fc400078e0002 */
[C---:B------:R-:W-:Y:S02]  /*a200*/  IMAD R3, R0.reuse, UR5, R3 ;  /* 0x0000000500037c24 */ /* 0x040fe4000f8e0203 */
[----:B------:R-:W-:Y:S01]  /*a210*/  IMAD.WIDE.U32 R4, R0, UR4, R4 ;  /* 0x0000000400047c25 */ /* 0x000fe2000f8e0004 */
[----:B------:R-:W-:-:S03]  /*a220*/  ULDC.64 UR4, c[0x0][0x280] ;  /* 0x0000a00000047ab9 */ /* 0x000fc60000000a00 */
[----:B------:R-:W-:Y:S01]  /*a230*/  IMAD.IADD R3, R5, 0x1, R3 ;  /* 0x0000000105037824 */ /* 0x000fe200078e0203 */
[----:B------:R-:W-:-:S04]  /*a240*/  LEA R2, P3, R4, UR4, 0x1 ;  /* 0x0000000404027c11 */ /* 0x000fc8000f8608ff */
[----:B------:R-:W-:-:S05]  /*a250*/  LEA.HI.X R3, R4, UR5, R3, 0x1, P3 ;  /* 0x0000000504037c11 */ /* 0x000fca00098f0c03 */
[----:B------:R1:W-:Y:S04]  /*a260*/  @!P2 STG.E.128 desc[UR8][R2.64], R16 ;  /* 0x000000100200a986 */ /* 0x0003e8000c101d08 */
[----:B------:R1:W-:Y:S01]  /*a270*/  @!P1 STG.E.128 desc[UR8][R2.64+0x80], R12 ;  /* 0x0000800c02009986 */ /* 0x0003e2000c101d08 */
[----:B------:R-:W-:Y:S05]  /*a280*/  @P0 EXIT ;  /* 0x000000000000094d */ /* 0x000fea0003800000 */
[----:B--2---:R-:W-:Y:S01]  /*a290*/  STG.E.128 desc[UR8][R2.64+0x100], R8 ;  /* 0x0001000802007986 */ /* 0x004fe2000c101d08 */
[----:B------:R-:W-:Y:S05]  /*a2a0*/  EXIT ;  /* 0x000000000000794d */ /* 0x000fea0003800000 */
.L_x_178:
[----:B------:R-:W1:Y:S01]  /*a2b0*/  LDC.U8 R8, c[0x0][0x3d9] ;  /* 0x0000f640ff087b82 */ /* 0x000e620000000000 */
[----:B------:R-:W-:Y:S01]  /*a2c0*/  ISETP.NE.AND P3, PT, R209, -0x1, PT ;  /* 0xffffffffd100780c */ /* 0x000fe20003f65270 */
[----:B------:R-:W2:Y:S01]  /*a2d0*/  S2R R0, SR_TID.X ;  /* 0x0000000000007919 */ /* 0x000ea20000002100 */
[----:B------:R-:W-:Y:S01]  /*a2e0*/  IADD3 R214, -R89, R214, RZ ;  /* 0x000000d659d67210 */ /* 0x000fe20007ffe1ff */
[----:B------:R-:W-:Y:S01]  /*a2f0*/  ULDC.64 UR4, c[0x0][0x2a0] ;  /* 0x0000a80000047ab9 */ /* 0x000fe20000000a00 */
[----:B------:R-:W-:Y:S01]  /*a300*/  SHF.R.S32.HI R25, RZ, 0x1f, R12 ;  /* 0x0000001fff197819 */ /* 0x000fe2000001140c */
[----:B------:R-:W-:Y:S02]  /*a310*/  BSSY B0, `(.L_x_214) ;  /* 0x000003a000007945 */ /* 0x000fe40003800000 */
[----:B------:R-:W3:Y:S02]  /*a320*/  LDC.U8 R7, c[0x0][0x3d8] ;  /* 0x0000f600ff077b82 */ /* 0x000ee40000000000 */
[----:B------:R-:W-:-:S04]  /*a330*/  IMAD R25, R25, UR4, RZ ;  /* 0x0000000419197c24 */ /* 0x000fc8000f8e02ff */
[----:B------:R-:W-:Y:S01]  /*a340*/  @!P3 SHF.R.S32.HI R9, RZ, 0x1f, R18 ;  /* 0x0000001fff09b819 */ /* 0x000fe20000011412 */
[----:B------:R-:W-:Y:S01]  /*a350*/  IMAD R25, R12, UR5, R25 ;  /* 0x000000050c197c24 */ /* 0x000fe2000f8e0219 */
[----:B------:R-:W4:Y:S08]  /*a360*/  @!P3 LDC.64 R2, c[0x0][0x290] ;  /* 0x0000a400ff02bb82 */ /* 0x000f300000000a00 */
[----:B------:R-:W5:Y:S01]  /*a370*/  @P3 LDC.64 R4, c[0x0][0x298] ;  /* 0x0000a600ff043b82 */ /* 0x000f620000000a00 */
[----:B-1----:R-:W-:-:S02]  /*a380*/  ISETP.NE.AND P0, PT, R8, RZ, PT ;  /* 0x000000ff0800720c */ /* 0x002fc40003f05270 */
[C---:B---3--:R-:W-:Y:S02]  /*a390*/  ISETP.NE.AND P2, PT, R7.reuse, RZ, PT ;  /* 0x000000ff0700720c */ /* 0x048fe40003f45270 */
[----:B------:R-:W-:Y:S02]  /*a3a0*/  ISETP.NE.AND P1, PT, R7, RZ, !P0 ;  /* 0x000000ff0700720c */ /* 0x000fe40004725270 */
[----:B------:R-:W-:-:S07]  /*a3b0*/  ISETP.NE.OR P2, PT, R8, RZ, !P2 ;  /* 0x000000ff0800720c */ /* 0x000fce0005745670 */
[----:B------:R-:W1:Y:S01]  /*a3c0*/  @!P0 LDC R6, c[0x0][0x2c4] ;  /* 0x0000b100ff068b82 */ /* 0x000e620000000800 */
[----:B----4-:R-:W-:Y:S01]  /*a3d0*/  @!P3 IMAD R10, R9, R2, RZ ;  /* 0x00000002090ab224 */ /* 0x010fe200078e02ff */
[----:B--2---:R-:W-:-:S03]  /*a3e0*/  SHF.R.S32.HI R9, RZ, 0x1f, R0 ;  /* 0x0000001fff097819 */ /* 0x004fc60000011400 */
[C---:B------:R-:W-:Y:S01]  /*a3f0*/  @!P3 IMAD R3, R18.reuse, R3, R10 ;  /* 0x000000031203b224 */ /* 0x040fe200078e020a */
[----:B------:R-:W-:Y:S01]  /*a400*/  LEA.HI R20, R9, R0, RZ, 0x3 ;  /* 0x0000000009147211 */ /* 0x000fe200078f18ff */
[----:B------:R-:W-:Y:S01]  /*a410*/  @!P3 IMAD.WIDE.U32 R8, R18, R2, RZ ;  /* 0x000000021208b225 */ /* 0x000fe200078e00ff */
[----:B------:R-:W2:Y:S03]  /*a420*/  @!P2 LDC R7, c[0x0][0x2c4] ;  /* 0x0000b100ff07ab82 */ /* 0x000ea60000000800 */
[----:B-----5:R-:W-:-:S04]  /*a430*/  @P3 IMAD.WIDE.U32 R22, R209, R4, RZ ;  /* 0x00000004d1163225 */ /* 0x020fc800078e00ff */
[----:B------:R-:W-:Y:S01]  /*a440*/  @P3 IMAD R11, R209, R5, R23 ;  /* 0x00000005d10b3224 */ /* 0x000fe200078e0217 */
[----:B------:R-:W-:Y:S01]  /*a450*/  LOP3.LUT R5, R20, 0xfffffff8, RZ, 0xc0, !PT ;  /* 0xfffffff814057812 */ /* 0x000fe200078ec0ff */
[----:B------:R-:W-:Y:S01]  /*a460*/  @!P3 IMAD.MOV.U32 R22, RZ, RZ, R8 ;  /* 0x000000ffff16b224 */ /* 0x000fe200078e0008 */
[----:B------:R-:W-:Y:S01]  /*a470*/  SHF.R.S32.HI R20, RZ, 0x3, R20 ;  /* 0x00000003ff147819 */ /* 0x000fe20000011414 */
[----:B------:R-:W-:Y:S01]  /*a480*/  @!P3 IMAD.IADD R11, R9, 0x1, R3 ;  /* 0x00000001090bb824 */ /* 0x000fe200078e0203 */
[----:B------:R-:W3:Y:S01]  /*a490*/  @P0 LDC R8, c[0x0][0x2c0] ;  /* 0x0000b000ff080b82 */ /* 0x000ee20000000800 */
[----:B------:R-:W-:Y:S01]  /*a4a0*/  IMAD.IADD R4, R0, 0x1, -R5 ;  /* 0x0000000100047824 */ /* 0x000fe200078e0a05 */
[----:B------:R-:W-:Y:S01]  /*a4b0*/  SHF.R.S32.HI R21, RZ, 0x1f, R20 ;  /* 0x0000001fff157819 */ /* 0x000fe20000011414 */
[----:B------:R-:W-:Y:S02]  /*a4c0*/  VIADD R9, R20, 0x20 ;  /* 0x0000002014097836 */ /* 0x000fe40000000000 */
[----:B------:R-:W-:-:S02]  /*a4d0*/  IMAD.SHL.U32 R0, R4, 0x8, RZ ;  /* 0x0000000804007824 */ /* 0x000fc400078e00ff */
[----:B------:R-:W-:Y:S01]  /*a4e0*/  IMAD.WIDE R210, R210, 0x80, R20 ;  /* 0x00000080d2d27825 */ /* 0x000fe200078e0214 */
[----:B-1----:R-:W1:Y:S01]  /*a4f0*/  @P1 LDC R6, c[0x0][0x2e4] ;  /* 0x0000b900ff061b82 */ /* 0x002e620000000800 */
[----:B------:R-:W-:Y:S02]  /*a500*/  ISETP.GE.AND P3, PT, R9, R214, PT ;  /* 0x000000d60900720c */ /* 0x000fe40003f66270 */
[C---:B------:R-:W-:Y:S01]  /*a510*/  IADD3 R22, P1, R0.reuse, R22, RZ ;  /* 0x0000001600167210 */ /* 0x040fe20007f3e0ff */
[C---:B------:R-:W-:Y:S01]  /*a520*/  VIADD R14, R0.reuse, 0x40 ;  /* 0x00000040000e7836 */ /* 0x040fe20000000000 */
[C---:B------:R-:W-:Y:S02]  /*a530*/  IADD3 R10, R0.reuse, 0x80, RZ ;  /* 0x00000080000a7810 */ /* 0x040fe40007ffe0ff */
[----:B------:R-:W-:Y:S01]  /*a540*/  LEA.HI.X.SX32 R23, R0, R11, 0x1, P1 ;  /* 0x0000000b00177211 */ /* 0x000fe200008f0eff */
[----:B------:R-:W4:Y:S01]  /*a550*/  @!P0 LDC R5, c[0x0][0x270] ;  /* 0x00009c00ff058b82 */ /* 0x000f220000000800 */
[----:B------:R-:W-:Y:S01]  /*a560*/  ISETP.GE.AND P1, PT, R20, R214, PT ;  /* 0x000000d61400720c */ /* 0x000fe20003f26270 */
[----:B------:R-:W-:-:S06]  /*a570*/  IMAD.WIDE.U32 R22, R12, UR4, R22 ;  /* 0x000000040c167c25 */ /* 0x000fcc000f8e0016 */
[----:B------:R-:W1:Y:S01]  /*a580*/  @P0 LDC.64 R2, c[0x0][0x2c0] ;  /* 0x0000b000ff020b82 */ /* 0x000e620000000a00 */
[----:B------:R-:W-:-:S05]  /*a590*/  IMAD.IADD R25, R25, 0x1, R23 ;  /* 0x0000000119197824 */ /* 0x000fca00078e0217 */
[----:B--2---:R-:W-:Y:S05]  /*a5a0*/  @P1 BRA `(.L_x_215) ;  /* 0x0000000000401947 */ /* 0x004fea0003800000 */
        /* <DEDUP_REMOVED lines=16> */
.L_x_215:
[----:B------:R-:W-:Y:S05]  /*a6b0*/  BSYNC B0 ;  /* 0x0000000000007941 */ /* 0x000fea0003800000 */
.L_x_214:
[----:B------:R-:W-:Y:S01]  /*a6c0*/  BSSY B0, `(.L_x_216) ;  /* 0x0000018000007945 */ /* 0x000fe20003800000 */
[----:B------:R-:W-:Y:S01]  /*a6d0*/  ISETP.NE.OR P1, PT, R209, -0x1, P2 ;  /* 0xffffffffd100780c */ /* 0x000fe20001725670 */
[----:B------:R-:W-:Y:S01]  /*a6e0*/  @P0 IMAD.MOV.U32 R17, RZ, RZ, 0x1 ;  /* 0x00000001ff110424 */ /* 0x000fe200078e00ff */
[----:B------:R-:W-:Y:S01]  /*a6f0*/  IADD3 R11, R20, 0x40, RZ ;  /* 0x00000040140b7810 */ /* 0x000fe20007ffe0ff */
[----:B------:R-:W-:Y:S05]  /*a700*/  @P3 BRA `(.L_x_217) ;  /* 0x00000000004c3947 */ /* 0x000fea0003800000 */
[----:B------:R-:W-:Y:S01]  /*a710*/  IADD3 R16, P3, R210, 0x20, RZ ;  /* 0x00000020d2107810 */ /* 0x000fe20007f7e0ff */
[----:B------:R-:W-:Y:S01]  /*a720*/  ULDC.64 UR4, c[0x0][0x298] ;  /* 0x0000a60000047ab9 */ /* 0x000fe20000000a00 */
[----:B--2---:R-:W-:Y:S01]  /*a730*/  MOV R27, R25 ;  /* 0x00000019001b7202 */ /* 0x004fe20000000f00 */
        /* <DEDUP_REMOVED lines=16> */
.L_x_217:
[----:B------:R-:W-:Y:S05]  /*a840*/  BSYNC B0 ;  /* 0x0000000000007941 */ /* 0x000fea0003800000 */
.L_x_216:
[----:B------:R-:W-:Y:S01]  /*a850*/  ISETP.GE.AND P4, PT, R11, R214, PT ;  /* 0x000000d60b00720c */ /* 0x000fe20003f86270 */
[----:B-1--4-:R-:W-:Y:S01]  /*a860*/  @!P0 IMAD R17, R6, R5, RZ ;  /* 0x0000000506118224 */ /* 0x012fe200078e02ff */
[----:B------:R-:W-:Y:S01]  /*a870*/  BSSY B0, `(.L_x_218) ;  /* 0x000001b000007945 */ /* 0x000fe20003800000 */
[----:B------:R-:W-:Y:S01]  /*a880*/  @P0 IMAD R3, R3, R2, RZ ;  /* 0x0000000203030224 */ /* 0x000fe200078e02ff */
        /* <DEDUP_REMOVED lines=25> */
.L_x_219:
[----:B------:R-:W-:Y:S05]  /*aa20*/  BSYNC B0 ;  /* 0x0000000000007941 */ /* 0x000fea0003800000 */
.L_x_218:
[-C--:B------:R-:W-:Y:S01]  /*aa30*/  ISETP.GE.AND P1, PT, R5, R214.reuse, PT ;  /* 0x000000d60500720c */ /* 0x080fe20003f26270 */
[----:B---3--:R-:W-:Y:S01]  /*aa40*/  @!P0 IMAD.MOV.U32 R8, RZ, RZ, 0x1 ;  /* 0x00000001ff088424 */ /* 0x008fe200078e00ff */
[----:B------:R-:W-:Y:S01]  /*aa50*/  SEL R17, R17, RZ, P2 ;  /* 0x000000ff11117207 */ /* 0x000fe20001000000 */
[----:B------:R-:W-:Y:S01]  /*aa60*/  BSSY B0, `(.L_x_220) ;  /* 0x000001d000007945 */ /* 0x000fe20003800000 */
[----:B------:R-:W-:Y:S01]  /*aa70*/  ISETP.GE.OR P6, PT, R20, R214, P3 ;  /* 0x000000d61400720c */ /* 0x000fe20001fc6670 */
[----:B-1----:R-:W-:Y:S01]  /*aa80*/  IMAD R6, R89, R8, RZ ;  /* 0x0000000859067224 */ /* 0x002fe200078e02ff */
[-C--:B------:R-:W-:Y:S01]  /*aa90*/  ISETP.GE.OR P5, PT, R9, R214.reuse, P3 ;  /* 0x000000d60900720c */ /* 0x080fe20001fa6670 */
[----:B------:R-:W-:Y:S01]  /*aaa0*/  IMAD R3, R12, R3, R17 ;  /* 0x000000030c037224 */ /* 0x000fe200078e0211 */
[----:B------:R-:W-:Y:S02]  /*aab0*/  ISETP.GE.OR P4, PT, R11, R214, P3 ;  /* 0x000000d60b00720c */ /* 0x000fe40001f86670 */
[----:B------:R-:W-:-:S02]  /*aac0*/  CS2R R12, SRZ ;  /* 0x00000000000c7805 */ /* 0x000fc4000001ff00 */
[----:B------:R-:W-:Y:S02]  /*aad0*/  ISETP.GE.OR P3, PT, R5, R214, P3 ;  /* 0x000000d60500720c */ /* 0x000fe40001f66670 */
        /* <DEDUP_REMOVED lines=21> */
.L_x_221:
[----:B------:R-:W-:Y:S05]  /*ac30*/  BSYNC B0 ;  /* 0x0000000000007941 */ /* 0x000fea0003800000 */
.L_x_220:
        /* <DEDUP_REMOVED lines=16> */
.L_x_223:
[----:B------:R-:W-:Y:S05]  /*ad40*/  BSYNC B0 ;  /* 0x0000000000007941 */ /* 0x000fea0003800000 */
.L_x_222:
        /* <DEDUP_REMOVED lines=10> */
.L_x_225:
[----:B------:R-:W-:Y:S05]  /*adf0*/  BSYNC B0 ;  /* 0x0000000000007941 */ /* 0x000fea0003800000 */
.L_x_224:
[----:B------:R-:W-:Y:S04]  /*ae00*/  BSSY B0, `(.L_x_226) ;  /* 0x000000a000007945 */ /* 0x000fe80003800000 */
[----:B------:R-:W-:Y:S05]  /*ae10*/  @P4 BRA `(.L_x_227) ;  /* 0x0000000000204947 */ /* 0x000fea0003800000 */
[----:B------:R-:W-:Y:S01]  /*ae20*/  IMAD R11, R11, R8, RZ ;  /* 0x000000080b0b7224 */ /* 0x000fe200078e02ff */
[----:B------:R-:W-:Y:S01]  /*ae30*/  ULDC.64 UR4, c[0x0][0x2b0] ;  /* 0x0000ac0000047ab9 */ /* 0x000fe20000000a00 */
[----:B---34-:R-:W-:-:S03]  /*ae40*/  IMAD.MOV.U32 R7, RZ, RZ, 0x7f800000 ;  /* 0x7f800000ff077424 */ /* 0x018fc600078e00ff */
[----:B------:R-:W-:-:S04]  /*ae50*/  IADD3 R3, P0, R11, R6, RZ ;  /* 0x000000060b037210 */ /* 0x000fc80007f1e0ff */
[----:B------:R-:W-:Y:S02]  /*ae60*/  LEA.HI.X.SX32 R0, R11, R12, 0x1, P0 ;  /* 0x0000000c0b007211 */ /* 0x000fe400000f0eff */
[----:B------:R-:W-:-:S04]  /*ae70*/  LEA R2, P0, R3, UR4, 0x2 ;  /* 0x0000000403027c11 */ /* 0x000fc8000f8010ff */
[----:B------:R-:W-:-:S05]  /*ae80*/  LEA.HI.X R3, R3, UR5, R0, 0x2, P0 ;  /* 0x0000000503037c11 */ /* 0x000fca00080f1400 */
[----:B------:R3:W-:Y:S04]  /*ae90*/  STG.E desc[UR8][R2.64], R7 ;  /* 0x0000000702007986 */ /* 0x0007e8000c101908 */
.L_x_227:
[----:B------:R-:W-:Y:S05]  /*aea0*/  BSYNC B0 ;  /* 0x0000000000007941 */ /* 0x000fea0003800000 */
.L_x_226:
[----:B------:R-:W-:Y:S05]  /*aeb0*/  @P3 EXIT ;  /* 0x000000000000394d */ /* 0x000fea0003800000 */
[----:B------:R-:W-:Y:S01]  /*aec0*/  IMAD R5, R5, R8, RZ ;  /* 0x0000000805057224 */ /* 0x000fe200078e02ff */
[----:B------:R-:W-:-:S04]  /*aed0*/  ULDC.64 UR4, c[0x0][0x2b0] ;  /* 0x0000ac0000047ab9 */ /* 0x000fc80000000a00 */
[----:B------:R-:W-:-:S04]  /*aee0*/  IADD3 R6, P0, R5, R6, RZ ;  /* 0x0000000605067210 */ /* 0x000fc80007f1e0ff */
[----:B------:R-:W-:Y:S02]  /*aef0*/  LEA.HI.X.SX32 R5, R5, R12, 0x1, P0 ;  /* 0x0000000c05057211 */ /* 0x000fe400000f0eff */
[----:B---34-:R-:W-:-:S04]  /*af00*/  LEA R2, P0, R6, UR4, 0x2 ;  /* 0x0000000406027c11 */ /* 0x018fc8000f8010ff */
[----:B------:R-:W-:Y:S01]  /*af10*/  LEA.HI.X R3, R6, UR5, R5, 0x2, P0 ;  /* 0x0000000506037c11 */ /* 0x000fe200080f1405 */
[----:B------:R-:W-:-:S05]  /*af20*/  IMAD.MOV.U32 R5, RZ, RZ, 0x7f800000 ;  /* 0x7f800000ff057424 */ /* 0x000fca00078e00ff */
[----:B------:R-:W-:Y:S01]  /*af30*/  STG.E desc[UR8][R2.64], R5 ;  /* 0x0000000502007986 */ /* 0x000fe2000c101908 */
[----:B------:R-:W-:Y:S05]  /*af40*/  EXIT ;  /* 0x000000000000794d */ /* 0x000fea0003800000 */
.L_x_228:
        /* <DEDUP_REMOVED lines=11> */
.L_x_1512:


//--------------------- .text._ZN5flash16flash_fwd_kernelI23Flash_fwd_kernel_traitsILi192ELi128ELi64ELi8ELb0ELb0EN7cutlass10bfloat16_tE19Flash_kernel_traitsILi192ELi128ELi64ELi8ES3_EELb0ELb0ELb0ELb1ELb0ELb0ELb1ELb0EEEvNS_16Flash_fwd_paramsE --------------------------
	.section	.text._ZN5flash16flash_fwd_kernelI23Flash_fwd_kernel_traitsILi192ELi128ELi64ELi8ELb0ELb0EN7cutlass10bfloat16_tE19Flash_kernel_traitsILi192ELi128ELi64ELi8ES3_EELb0ELb0ELb0ELb1ELb0ELb0ELb1ELb0EEEvNS_16Flash_fwd_paramsE,"ax",@progbits
	.align	128
        .global         _ZN5flash16flash_fwd_kernelI23Flash_fwd_kernel_traitsILi192ELi128ELi64ELi8ELb0ELb0EN7cutlass10bfloat16_tE19Flash_kernel_traitsILi192ELi128ELi64ELi8ES3_EELb0ELb0ELb0ELb1ELb0ELb0ELb1ELb0EEEvNS_16Flash_fwd_paramsE
        .type           _ZN5flash16flash_fwd_kernelI23Flash_fwd_kernel_traitsILi192ELi128ELi64ELi8ELb0ELb0EN7cutlass10bfloat16_tE19Flash_kernel_traitsILi192ELi128ELi64ELi8ES3_EELb0ELb0ELb0ELb1ELb0ELb0ELb1ELb0EEEvNS_16Flash_fwd_paramsE,@function
        .size           _ZN5flash16flash_fwd_kernelI23Flash_fwd_kernel_traitsILi192ELi128ELi64ELi8ELb0ELb0EN7cutlass10bfloat16_tE19Flash_kernel_traitsILi192ELi128ELi64ELi8ES3_EELb0ELb0ELb0ELb1ELb0ELb0ELb1ELb0EEEvNS_16Flash_fwd_paramsE,(.L_x_1513 - _ZN5flash16flash_fwd_kernelI23Flash_fwd_kernel_traitsILi192ELi128ELi64ELi8ELb0ELb0EN7cutlass10bfloat16_tE19Flash_kernel_traitsILi192ELi128ELi64ELi8ES3_EELb0ELb0ELb0ELb1ELb0ELb0ELb1ELb0EEEvNS_16Flash_fwd_paramsE)
        .other          _ZN5flash16flash_fwd_kernelI23Flash_fwd_kernel_traitsILi192ELi128ELi64ELi8ELb0ELb0EN7cutlass10bfloat16_tE19Flash_kernel_traitsILi192ELi128ELi64ELi8ES3_EELb0ELb0ELb0ELb1ELb0ELb0ELb1ELb0EEEvNS_16Flash_fwd_paramsE,@"STO_CUDA_ENTRY STV_DEFAULT"
_ZN5flash16flash_fwd_kernelI23Flash_fwd_kernel_traitsILi192ELi128ELi64ELi8ELb0ELb0EN7cutlass10bfloat16_tE19Flash_kernel_traitsILi192ELi128ELi64ELi8ES3_EELb0ELb0ELb0ELb1ELb0ELb0ELb1ELb0EEEvNS_16Flash_fwd_paramsE:
.text._ZN5flash16flash_fwd_kernelI23Flash_fwd_kernel_traitsILi192ELi128ELi64ELi8ELb0ELb0EN7cutlass10bfloat16_tE19Flash_kernel_traitsILi192ELi128ELi64ELi8ES3_EELb0ELb0ELb0ELb1ELb0ELb0ELb1ELb0EEEvNS_16Flash_fwd_paramsE:
        /* <DEDUP_REMOVED lines=39> */
.L_x_229:
[----:B------:R-:W1:Y:S02]  /*0270*/  LDC R0, c[0x0][0x2c8] ;  /* 0x0000b200ff007b82 */ /* 0x000e640000000800 */
.L_x_230:
        /* <DEDUP_REMOVED lines=93> */
.L_x_232:
        /* <DEDUP_REMOVED lines=13> */
.L_x_233:
        /* <DEDUP_REMOVED lines=89> */
.L_x_235:
[----:B------:R-:W-:Y:S05]  /*0eb0*/  BSYNC B0 ;  /* 0x0000000000007941 */ /* 0x000fea0003800000 */
.L_x_234:
        /* <DEDUP_REMOVED lines=46> */
.L_x_237:
[----:B------:R-:W-:Y:S05]  /*11a0*/  BSYNC B0 ;  /* 0x0000000000007941 */ /* 0x000fea0003800000 */
.L_x_236:
        /* <DEDUP_REMOVED lines=47> */
.L_x_239:
[----:B------:R-:W-:Y:S05]  /*14a0*/  BSYNC B0 ;  /* 0x0000000000007941 */ /* 0x000fea0003800000 */
.L_x_238:
        /* <DEDUP_REMOVED lines=47> */
.L_x_241:
[----:B------:R-:W-:Y:S05]  /*17a0*/  BSYNC B0 ;  /* 0x0000000000007941 */ /* 0x000fea0003800000 */
.L_x_240:
        /* <DEDUP_REMOVED lines=50> */
.L_x_243:
[----:B------:R-:W-:Y:S05]  /*1ad0*/  BSYNC B0 ;  /* 0x0000000000007941 */ /* 0x000fea0003800000 */
.L_x_242:
        /* <DEDUP_REMOVED lines=35> */
.L_x_245:
[----:B------:R-:W-:Y:S05]  /*1d10*/  BSYNC B0 ;  /* 0x0000000000007941 */ /* 0x000fea0003800000 */
.L_x_244:
        /* <DEDUP_REMOVED lines=58> */
.L_x_247:
[----:B------:R-:W-:Y:S05]  /*20c0*/  BSYNC B0 ;  /* 0x0000000000007941 */ /* 0x000fea0003800000 */
.L_x_246:
        /* <DEDUP_REMOVED lines=38> */
.L_x_249:
[----:B------:R-:W-:Y:S05]  /*2330*/  BSYNC B0 ;  /* 0x0000000000007941 */ /* 0x000fea0003800000 */
.L_x_248:
[----:B-12---:R-:W-:Y:S01]  /*2340*/  LDSM.16.M88.4 R12, [R206] ;  /* 0x00000000ce0c783b */ /* 0x006fe20000000200 */
[----:B------:R-:W-:Y:S01]  /*2350*/  R2P PR, R5, 0x6 ;  /* 0x0000000605007804 */ /* 0x000fe20000000000 */
[----:B------:R-:W-:Y:S01]  /*2360*/  IMAD.MOV.U32 R5, RZ, RZ, 0x10 ;  /* 0x00000010ff057424 */ /* 0x000fe200078e00ff */
[----:B------:R-:W-:Y:S01]  /*2370*/  LOP3.LUT P3, RZ, R0, 0x2, RZ, 0xc0, !PT ;  /* 0x0000000200ff7812 */ /* 0x000fe2000786c0ff */
[----:B------:R-:W1:Y:S01]  /*2380*/  LDSM.16.M88.4 R36, [R205+0xc000] ;  /* 0x00c00000cd24783b */ /* 0x000e620000000200 */
[----:B------:R-:W-:Y:S01]  /*2390*/  VIADD R3, R205, 0xc000 ;  /* 0x0000c000cd037836 */ /* 0x000fe20000000000 */
[----:B------:R-:W-:Y:S01]  /*23a0*/  ULDC UR5, c[0x0][0x39c] ;  /* 0x0000e70000057ab9 */ /* 0x000fe20000000800 */
[----:B------:R-:W-:Y:S01]  /*23b0*/  SEL R5, R5, 0xfffffff0, !P3 ;  /* 0xfffffff005057807 */ /* 0x000fe20005800000 */
[----:B------:R-:W2:Y:S01]  /*23c0*/  LDSM.16.M88.4 R28, [R205+0xc800] ;  /* 0x00c80000cd1c783b */ /* 0x000ea20000000200 */
[----:B------:R-:W-:-:S03]  /*23d0*/  VIADD R203, R205, 0xc020 ;  /* 0x0000c020cdcb7836 */ /* 0x000fc60000000000 */
[----:B------:R-:W4:Y:S01]  /*23e0*/  LDSM.16.M88.4 R20, [R205+0xd000] ;  /* 0x00d00000cd14783b */ /* 0x000f220000000200 */
[----:B------:R-:W-:Y:S02]  /*23f0*/  IMAD R204, R5, 0x2, R206 ;  /* 0x0000000205cc7824 */ /* 0x000fe400078e02ce */
[----:B------:R-:W-:Y:S01]  /*2400*/  @P1 VIADD R203, R3, 0xffffffe0 ;  /* 0xffffffe003cb1836 */ /* 0x000fe20000000000 */
[----:B------:R-:W4:Y:S01]  /*2410*/  LDSM.16.M88.4 R16, [R205+0xd800] ;  /* 0x00d80000cd10783b */ /* 0x000f220000000200 */
[----:B------:R-:W-:Y:S01]  /*2420*/  LOP3.LUT P1, RZ, R0, 0x4, RZ, 0xc0, !PT ;  /* 0x0000000400ff7812 */ /* 0x000fe2000782c0ff */
[----:B------:R-:W-:Y:S02]  /*2430*/  IMAD.MOV.U32 R3, RZ, RZ, 0x20 ;  /* 0x00000020ff037424 */ /* 0x000fe400078e00ff */
[----:B---3--:R-:W-:Y:S01]  /*2440*/  LDSM.16.M88.4 R8, [R204] ;  /* 0x00000000cc08783b */ /* 0x008fe20000000200 */
[----:B------:R-:W-:Y:S01]  /*2450*/  IMAD.MOV.U32 R0, RZ, RZ, 0x40 ;  /* 0x00000040ff007424 */ /* 0x000fe200078e00ff */
[C---:B------:R-:W-:Y:S01]  /*2460*/  IADD3 R189, R203.reuse, 0x3000, RZ ;  /* 0x00003000cbbd7810 */ /* 0x040fe20007ffe0ff */
[----:B------:R-:W-:Y:S01]  /*2470*/  VIADD R195, R203, 0x800 ;  /* 0x00000800cbc37836 */ /* 0x000fe20000000000 */
[----:B------:R-:W3:Y:S01]  /*2480*/  LDSM.16.M88.4 R44, [R203] ;  /* 0x00000000cb2c783b */ /* 0x000ee20000000200 */
[----:B------:R-:W-:Y:S01]  /*2490*/  SEL R3, R3, 0xffffffe0, !P1 ;  /* 0xffffffe003037807 */ /* 0x000fe20004800000 */
[C---:B------:R-:W-:Y:S01]  /*24a0*/  VIADD R194, R203.reuse, 0x1000 ;  /* 0x00001000cbc27836 */ /* 0x040fe20000000000 */
[----:B------:R-:W-:Y:S01]  /*24b0*/  SEL R0, R0, 0xffffffc0, !P2 ;  /* 0xffffffc000007807 */ /* 0x000fe20005000000 */
[----:B------:R-:W3:Y:S01]  /*24c0*/  LDSM.16.M88.4 R60, [R203+0x800] ;  /* 0x00080000cb3c783b */ /* 0x000ee20000000200 */
[----:B------:R-:W-:-:S02]  /*24d0*/  VIADD R193, R203, 0x1800 ;  /* 0x00001800cbc17836 */ /* 0x000fc40000000000 */
[----:B------:R-:W-:Y:S01]  /*24e0*/  IMAD R202, R3, 0x2, R206 ;  /* 0x0000000203ca7824 */ /* 0x000fe200078e02ce */
[----:B------:R-:W3:Y:S01]  /*24f0*/  LDSM.16.M88.4 R56, [R203+0x1000] ;  /* 0x00100000cb38783b */ /* 0x000ee20000000200 */
[----:B------:R-:W-:Y:S01]  /*2500*/  IADD3 R199, R205, R0, RZ ;  /* 0x00000000cdc77210 */ /* 0x000fe20007ffe0ff */
[----:B------:R-:W-:Y:S02]  /*2510*/  IMAD R201, R3, 0x2, R204 ;  /* 0x0000000203c97824 */ /* 0x000fe400078e02cc */
[----:B------:R-:W3:Y:S01]  /*2520*/  LDSM.16.M88.4 R52, [R203+0x1800] ;  /* 0x00180000cb34783b */ /* 0x000ee20000000200 */
[----:B------:R-:W-:Y:S02]  /*2530*/  IMAD.IADD R192, R0, 0x1, R203 ;  /* 0x0000000100c07824 */ /* 0x000fe400078e02cb */
[----:B------:R-:W3:Y:S01]  /*2540*/  @P0 LDC R0, c[0x0][0x2e8] ;  /* 0x0000ba00ff000b82 */ /* 0x000ee20000000800 */
[----:B------:R-:W-:Y:S01]  /*2550*/  LDSM.16.M88.4 R64, [R202] ;  /* 0x00000000ca40783b */ /* 0x000fe20000000200 */
[----:B------:R-:W-:-:S02]  /*2560*/  VIADD R191, R203, 0x2000 ;  /* 0x00002000cbbf7836 */ /* 0x000fc40000000000 */
[C---:B------:R-:W-:Y:S01]  /*2570*/  VIADD R190, R203.reuse, 0x2800 ;  /* 0x00002800cbbe7836 */ /* 0x040fe20000000000 */
[C---:B-1----:R-:W-:Y:S01]  /*2580*/  HMMA.16816.F32.BF16 R40, R12.reuse, R36, RZ ;  /* 0x000000240c28723c */ /* 0x042fe200000418ff */
[----:B------:R-:W-:Y:S01]  /*2590*/  LDSM.16.M88.4 R48, [R199+0xc800] ;  /* 0x00c80000c730783b */ /* 0x000fe20000000200 */
[C---:B------:R-:W-:Y:S02]  /*25a0*/  VIADD R188, R203.reuse, 0x3800 ;  /* 0x00003800cbbc7836 */ /* 0x040fe40000000000 */
[C---:B------:R-:W-:Y:S01]  /*25b0*/  VIADD R187, R203.reuse, 0x4000 ;  /* 0x00004000cbbb7836 */ /* 0x040fe20000000000 */
[----:B------:R-:W-:Y:S01]  /*25c0*/  LDSM.16.M88.4 R76, [R199+0xd800] ;  /* 0x00d80000c74c783b */ /* 0x000fe20000000200 */
[----:B------:R-:W-:Y:S01]  /*25d0*/  HMMA.16816.F32.BF16 R36, R12, R38, RZ ;  /* 0x000000260c24723c */ /* 0x000fe200000418ff */
[C---:B------:R-:W-:Y:S02]  /*25e0*/  VIADD R186, R203.reuse, 0x4800 ;  /* 0x00004800cbba7836 */ /* 0x040fe40000000000 */
[----:B------:R-:W-:Y:S01]  /*25f0*/  LDSM.16.M88.4 R72, [R206+0x4000] ;  /* 0x00400000ce48783b */ /* 0x000fe20000000200 */
[----:B------:R-:W-:-:S02]  /*2600*/  VIADD R185, R203, 0x5000 ;  /* 0x00005000cbb97836 */ /* 0x000fc40000000000 */
[----:B--2---:R-:W-:Y:S01]  /*2610*/  HMMA.16816.F32.BF16 R32, R12, R28, RZ ;  /* 0x0000001c0c20723c */ /* 0x004fe200000418ff */
[----:B------:R-:W0:Y:S01]  /*2620*/  LDGDEPBAR ;  /* 0x00000000000079af */ /* 0x000e220000000000 */
[----:B------:R-:W-:-:S04]  /*2630*/  VIADD R184, R203, 0x5800 ;  /* 0x00005800cbb87836 */ /* 0x000fc80000000000 */
[C---:B----4-:R-:W-:Y:S06]  /*2640*/  HMMA.16816.F32.BF16 R24, R12.reuse, R20, RZ ;  /* 0x000000140c18723c */ /* 0x050fec00000418ff */
[C---:B------:R-:W-:Y:S06]  /*2650*/  HMMA.16816.F32.BF16 R28, R12.reuse, R30, RZ ;  /* 0x0000001e0c1c723c */ /* 0x040fec00000418ff */
[C---:B------:R-:W-:Y:S06]  /*2660*/  HMMA.16816.F32.BF16 R20, R12.reuse, R22, RZ ;  /* 0x000000160c14723c */ /* 0x040fec00000418ff */
[C---:B------:R-:W-:Y:S06]  /*2670*/  HMMA.16816.F32.BF16 R68, R12.reuse, R16, RZ ;  /* 0x000000100c44723c */ /* 0x040fec00000418ff */
[----:B------:R-:W-:Y:S01]  /*2680*/  HMMA.16816.F32.BF16 R12, R12, R18, RZ ;  /* 0x000000120c0c723c */ /* 0x000fe200000418ff */
[----:B------:R-:W1:Y:S05]  /*2690*/  LDSM.16.M88.4 R16, [R199+0xc000] ;  /* 0x00c00000c710783b */ /* 0x000e6a0000000200 */
[C---:B---3--:R-:W-:Y:S06]  /*26a0*/  HMMA.16816.F32.BF16 R40, R8.reuse, R44, R40 ;  /* 0x0000002c0828723c */ /* 0x048fec0000041828 */
[C---:B------:R-:W-:Y:S01]  /*26b0*/  HMMA.16816.F32.BF16 R36, R8.reuse, R46, R36 ;  /* 0x0000002e0824723c */ /* 0x040fe20000041824 */
[----:B------:R-:W2:Y:S05]  /*26c0*/  LDSM.16.M88.4 R44, [R199+0xd000] ;  /* 0x00d00000c72c783b */ /* 0x000eaa0000000200 */
[C---:B------:R-:W-:Y:S06]  /*26d0*/  HMMA.16816.F32.BF16 R32, R8.reuse, R60, R32 ;  /* 0x0000003c0820723c */ /* 0x040fec0000041820 */
[C---:B------:R-:W-:Y:S01]  /*26e0*/  HMMA.16816.F32.BF16 R28, R8.reuse, R62, R28 ;  /* 0x0000003e081c723c */ /* 0x040fe2000004181c */
[----:B------:R-:W-:Y:S05]  /*26f0*/  LDSM.16.M88.4 R60, [R192] ;  /* 0x00000000c03c783b */ /* 0x000fea0000000200 */
[C---:B------:R-:W-:Y:S06]  /*2700*/  HMMA.16816.F32.BF16 R24, R8.reuse, R56, R24 ;  /* 0x000000380818723c */ /* 0x040fec0000041818 */
[C---:B------:R-:W-:Y:S01]  /*2710*/  HMMA.16816.F32.BF16 R20, R8.reuse, R58, R20 ;  /* 0x0000003a0814723c */ /* 0x040fe20000041814 */
[----:B------:R-:W-:Y:S05]  /*2720*/  LDSM.16.M88.4 R56, [R192+0x800] ;  /* 0x00080000c038783b */ /* 0x000fea0000000200 */
[C---:B------:R-:W-:Y:S06]  /*2730*/  HMMA.16816.F32.BF16 R68, R8.reuse, R52, R68 ;  /* 0x000000340844723c */ /* 0x040fec0000041844 */
[----:B------:R-:W-:Y:S01]  /*2740*/  HMMA.16816.F32.BF16 R12, R8, R54, R12 ;  /* 0x00000036080c723c */ /* 0x000fe2000004180c */
[----:B------:R-:W3:Y:S04]  /*2750*/  LDSM.16.M88.4 R8, [R201] ;  /* 0x00000000c908783b */ /* 0x000ee80000000200 */
[----:B------:R-:W-:Y:S01]  /*2760*/  LDSM.16.M88.4 R52, [R192+0x1800] ;  /* 0x00180000c034783b */ /* 0x000fe20000000200 */
[C---:B-1----:R-:W-:Y:S06]  /*2770*/  HMMA.16816.F32.BF16 R40, R64.reuse, R16, R40 ;  /* 0x000000104028723c */ /* 0x042fec0000041828 */
[C---:B------:R-:W-:Y:S01]  /*2780*/  HMMA.16816.F32.BF16 R36, R64.reuse, R18, R36 ;  /* 0x000000124024723c */ /* 0x040fe20000041824 */
[----:B------:R-:W1:Y:S05]  /*2790*/  LDSM.16.M88.4 R16, [R192+0x1000] ;  /* 0x00100000c010783b */ /* 0x000e6a0000000200 */
[C---:B------:R-:W-:Y:S06]  /*27a0*/  HMMA.16816.F32.BF16 R32, R64.reuse, R48, R32 ;  /* 0x000000304020723c */ /* 0x040fec0000041820 */
[C---:B------:R-:W-:Y:S01]  /*27b0*/  HMMA.16816.F32.BF16 R28, R64.reuse, R50, R28 ;  /* 0x00000032401c723c */ /* 0x040fe2000004181c */
[----:B------:R-:W4:Y:S05]  /*27c0*/  LDSM.16.M88.4 R48, [R205+0xe000] ;  /* 0x00e00000cd30783b */ /* 0x000f2a0000000200 */
[C---:B--2---:R-:W-:Y:S06]  /*27d0*/  HMMA.16816.F32.BF16 R24, R64.reuse, R44, R24 ;  /* 0x0000002c4018723c */ /* 0x044fec0000041818 */
[C---:B------:R-:W-:Y:S01]  /*27e0*/  HMMA.16816.F32.BF16 R20, R64.reuse, R46, R20 ;  /* 0x0000002e4014723c */ /* 0x040fe20000041814 */
[----:B------:R-:W2:Y:S05]  /*27f0*/  LDSM.16.M88.4 R44, [R205+0xe800] ;  /* 0x00e80000cd2c783b */ /* 0x000eaa0000000200 */
[C---:B------:R-:W-:Y:S06]  /*2800*/  HMMA.16816.F32.BF16 R68, R64.reuse, R76, R68 ;  /* 0x0000004c4044723c */ /* 0x040fec0000041844 */
[----:B------:R-:W-:Y:S01]  /*2810*/  HMMA.16816.F32.BF16 R64, R64, R78, R12 ;  /* 0x0000004e4040723c */ /* 0x000fe2000004180c */
[----:B------:R-:W2:Y:S04]  /*2820*/  LDSM.16.M88.4 R12, [R205+0xf000] ;  /* 0x00f00000cd0c783b */ /* 0x000ea80000000200 */
[----:B------:R-:W2:Y:S01]  /*2830*/  LDSM.16.M88.4 R76, [R205+0xf800] ;  /* 0x00f80000cd4c783b */ /* 0x000ea20000000200 */
[C---:B---3--:R-:W-:Y:S06]  /*2840*/  HMMA.16816.F32.BF16 R40, R8.reuse, R60, R40 ;  /* 0x0000003c0828723c */ /* 0x048fec0000041828 */
        /* <DEDUP_REMOVED lines=10> */
[----:B------:R-:W3:Y:S04]  /*28f0*/  LDSM.16.M88.4 R8, [R203+0x2800] ;  /* 0x00280000cb08783b */ /* 0x000ee80000000200 */
[----:B------:R-:W-:Y:S01]  /*2900*/  LDSM.16.M88.4 R52, [R202+0x4000] ;  /* 0x00400000ca34783b */ /* 0x000fe20000000200 */
[C---:B----4-:R-:W-:Y:S06]  /*2910*/  HMMA.16816.F32.BF16 R40, R72.reuse, R48, R40 ;  /* 0x000000304828723c */ /* 0x050fec0000041828 */
[C---:B------:R-:W-:Y:S01]  /*2920*/  HMMA.16816.F32.BF16 R36, R72.reuse, R50, R36 ;  /* 0x000000324824723c */ /* 0x040fe20000041824 */
[----:B------:R-:W4:Y:S05]  /*2930*/  LDSM.16.M88.4 R48, [R203+0x3000] ;  /* 0x00300000cb30783b */ /* 0x000f2a0000000200 */
[C---:B--2---:R-:W-:Y:S06]  /*2940*/  HMMA.16816.F32.BF16 R32, R72.reuse, R44, R32 ;  /* 0x0000002c4820723c */ /* 0x044fec0000041820 */
[C---:B------:R-:W-:Y:S01]  /*2950*/  HMMA.16816.F32.BF16 R28, R72.reuse, R46, R28 ;  /* 0x0000002e481c723c */ /* 0x040fe2000004181c */
[----:B------:R-:W-:Y:S05]  /*2960*/  LDSM.16.M88.4 R44, [R199+0xe000] ;  /* 0x00e00000c72c783b */ /* 0x000fea0000000200 */
[C---:B------:R-:W-:Y:S06]  /*2970*/  HMMA.16816.F32.BF16 R24, R72.reuse, R12, R24 ;  /* 0x0000000c4818723c */ /* 0x040fec0000041818 */
[C---:B------:R-:W-:Y:S01]  /*2980*/  HMMA.16816.F32.BF16 R20, R72.reuse, R14, R20 ;  /* 0x0000000e4814723c */ /* 0x040fe20000041814 */
[----:B------:R-:W2:Y:S05]  /*2990*/  LDSM.16.M88.4 R12, [R199+0xe800] ;  /* 0x00e80000c70c783b */ /* 0x000eaa0000000200 */
[C---:B------:R-:W-:Y:S06]  /*29a0*/  HMMA.16816.F32.BF16 R68, R72.reuse, R76, R68 ;  /* 0x0000004c4844723c */ /* 0x040fec0000041844 */
[----:B------:R-:W-:Y:S01]  /*29b0*/  HMMA.16816.F32.BF16 R64, R72, R78, R64 ;  /* 0x0000004e4840723c */ /* 0x000fe20000041840 */
[----:B------:R-:W2:Y:S04]  /*29c0*/  LDSM.16.M88.4 R76, [R199+0xf000] ;  /* 0x00f00000c74c783b */ /* 0x000ea80000000200 */
[----:B------:R-:W-:Y:S01]  /*29d0*/  LDSM.16.M88.4 R72, [R192+0x2000] ;  /* 0x00200000c048783b */ /* 0x000fe20000000200 */
[C---:B-1----:R-:W-:Y:S06]  /*29e0*/  HMMA.16816.F32.BF16 R40, R16.reuse, R56, R40 ;  /* 0x000000381028723c */ /* 0x042fec0000041828 */
[C---:B------:R-:W-:Y:S01]  /*29f0*/  HMMA.16816.F32.BF16 R36, R16.reuse, R58, R36 ;  /* 0x0000003a1024723c */ /* 0x040fe20000041824 */
[----:B------:R-:W1:Y:S05]  /*2a00*/  LDSM.16.M88.4 R56, [R199+0xf800] ;  /* 0x00f80000c738783b */ /* 0x000e6a0000000200 */
[C---:B---3--:R-:W-:Y:S06]  /*2a10*/  HMMA.16816.F32.BF16 R32, R16.reuse, R8, R32 ;  /* 0x000000081020723c */ /* 0x048fec0000041820 */
[C---:B------:R-:W-:Y:S01]  /*2a20*/  HMMA.16816.F32.BF16 R28, R16.reuse, R10, R28 ;  /* 0x0000000a101c723c */ /* 0x040fe2000004181c */
[----:B------:R-:W3:Y:S05]  /*2a30*/  LDSM.16.M88.4 R8, [R201+0x4000] ;  /* 0x00400000c908783b */ /* 0x000eea0000000200 */
[C---:B----4-:R-:W-:Y:S06]  /*2a40*/  HMMA.16816.F32.BF16 R24, R16.reuse, R48, R24 ;  /* 0x000000301018723c */ /* 0x050fec0000041818 */
[C---:B------:R-:W-:Y:S01]  /*2a50*/  HMMA.16816.F32.BF16 R20, R16.reuse, R50, R20 ;  /* 0x000000321014723c */ /* 0x040fe20000041814 */
[----:B------:R-:W4:Y:S05]  /*2a60*/  LDSM.16.M88.4 R48, [R192+0x2800] ;  /* 0x00280000c030783b */ /* 0x000f2a0000000200 */
[C---:B------:R-:W-:Y:S06]  /*2a70*/  HMMA.16816.F32.BF16 R68, R16.reuse, R60, R68 ;  /* 0x0000003c1044723c */ /* 0x040fec0000041844 */
[----:B------:R-:W-:Y:S01]  /*2a80*/  HMMA.16816.F32.BF16 R64, R16, R62, R64 ;  /* 0x0000003e1040723c */ /* 0x000fe20000041840 */
[----:B------:R-:W4:Y:S04]  /*2a90*/  LDSM.16.M88.4 R16, [R192+0x3000] ;  /* 0x00300000c010783b */ /* 0x000f280000000200 */
[----:B------:R-:W-:Y:S01]  /*2aa0*/  LDSM.16.M88.4 R60, [R205+0x10000] ;  /* 0x01000000cd3c783b */ /* 0x000fe20000000200 */
[C---:B--2---:R-:W-:Y:S06]  /*2ab0*/  HMMA.16816.F32.BF16 R32, R52.reuse, R12, R32 ;  /* 0x0000000c3420723c */ /* 0x044fec0000041820 */
[C---:B------:R-:W-:Y:S01]  /*2ac0*/  HMMA.16816.F32.BF16 R28, R52.reuse, R14, R28 ;  /* 0x0000000e341c723c */ /* 0x040fe2000004181c */
[----:B------:R-:W2:Y:S05]  /*2ad0*/  LDSM.16.M88.4 R12, [R192+0x3800] ;  /* 0x00380000c00c783b */ /* 0x000eaa0000000200 */
[C---:B------:R-:W-:Y:S06]  /*2ae0*/  HMMA.16816.F32.BF16 R40, R52.reuse, R44, R40 ;  /* 0x0000002c3428723c */ /* 0x040fec0000041828 */
[C---:B------:R-:W-:Y:S01]  /*2af0*/  HMMA.16816.F32.BF16 R36, R52.reuse, R46, R36 ;  /* 0x0000002e3424723c */ /* 0x040fe20000041824 */
[----:B------:R-:W2:Y:S05]  /*2b00*/  LDSM.16.M88.4 R44, [R206+0x8000] ;  /* 0x00800000ce2c783b */ /* 0x000eaa0000000200 */
[C---:B------:R-:W-:Y:S06]  /*2b10*/  HMMA.16816.F32.BF16 R24, R52.reuse, R76, R24 ;  /* 0x0000004c3418723c */ /* 0x040fec0000041818 */
[C---:B------:R-:W-:Y:S01]  /*2b20*/  HMMA.16816.F32.BF16 R20, R52.reuse, R78, R20 ;  /* 0x0000004e3414723c */ /* 0x040fe20000041814 */
[----:B------:R-:W-:Y:S05]  /*2b30*/  LDSM.16.M88.4 R76, [R204+0x8000] ;  /* 0x00800000cc4c783b */ /* 0x000fea0000000200 */
[C---:B-1----:R-:W-:Y:S06]  /*2b40*/  HMMA.16816.F32.BF16 R68, R52.reuse, R56, R68 ;  /* 0x000000383444723c */ /* 0x042fec0000041844 */
[----:B------:R-:W-:Y:S01]  /*2b50*/  HMMA.16816.F32.BF16 R64, R52, R58, R64 ;  /* 0x0000003a3440723c */ /* 0x000fe20000041840 */
[----:B------:R-:W1:Y:S04]  /*2b60*/  LDSM.16.M88.4 R56, [R205+0x10800] ;  /* 0x01080000cd38783b */ /* 0x000e680000000200 */
[----:B------:R-:W1:Y:S01]  /*2b70*/  LDSM.16.M88.4 R52, [R205+0x11000] ;  /* 0x01100000cd34783b */ /* 0x000e620000000200 */
[C---:B---3--:R-:W-:Y:S06]  /*2b80*/  HMMA.16816.F32.BF16 R40, R8.reuse, R72, R40 ;  /* 0x000000480828723c */ /* 0x048fec0000041828 */
[C---:B------:R-:W-:Y:S01]  /*2b90*/  HMMA.16816.F32.BF16 R36, R8.reuse, R74, R36 ;  /* 0x0000004a0824723c */ /* 0x040fe20000041824 */
[----:B------:R-:W-:Y:S05]  /*2ba0*/  LDSM.16.M88.4 R72, [R203+0x5800] ;  /* 0x00580000cb48783b */ /* 0x000fea0000000200 */
[C---:B----4-:R-:W-:Y:S06]  /*2bb0*/  HMMA.16816.F32.BF16 R32, R8.reuse, R48, R32 ;  /* 0x000000300820723c */ /* 0x050fec0000041820 */
[C---:B------:R-:W-:Y:S01]  /*2bc0*/  HMMA.16816.F32.BF16 R28, R8.reuse, R50, R28 ;  /* 0x00000032081c723c */ /* 0x040fe2000004181c */
[----:B------:R-:W3:Y:S05]  /*2bd0*/  LDSM.16.M88.4 R48, [R205+0x11800] ;  /* 0x01180000cd30783b */ /* 0x000eea0000000200 */
[C---:B------:R-:W-:Y:S06]  /*2be0*/  HMMA.16816.F32.BF16 R24, R8.reuse, R16, R24 ;  /* 0x000000100818723c */ /* 0x040fec0000041818 */
[C---:B------:R-:W-:Y:S01]  /*2bf0*/  HMMA.16816.F32.BF16 R20, R8.reuse, R18, R20 ;  /* 0x000000120814723c */ /* 0x040fe20000041814 */
[----:B------:R-:W4:Y:S05]  /*2c00*/  LDSM.16.M88.4 R16, [R203+0x4000] ;  /* 0x00400000cb10783b */ /* 0x000f2a0000000200 */
[C---:B--2---:R-:W-:Y:S06]  /*2c10*/  HMMA.16816.F32.BF16 R68, R8.reuse, R12, R68 ;  /* 0x0000000c0844723c */ /* 0x044fec0000041844 */
[----:B------:R-:W-:Y:S01]  /*2c20*/  HMMA.16816.F32.BF16 R64, R8, R14, R64 ;  /* 0x0000000e0840723c */ /* 0x000fe20000041840 */
[----:B------:R-:W2:Y:S04]  /*2c30*/  LDSM.16.M88.4 R8, [R203+0x4800] ;  /* 0x00480000cb08783b */ /* 0x000ea80000000200 */
[----:B------:R-:W2:Y:S01]  /*2c40*/  LDSM.16.M88.4 R12, [R203+0x5000] ;  /* 0x00500000cb0c783b */ /* 0x000ea20000000200 */
[C---:B------:R-:W-:Y:S06]  /*2c50*/  HMMA.16816.F32.BF16 R40, R44.reuse, R60, R40 ;  /* 0x0000003c2c28723c */ /* 0x040fec0000041828 */
[C---:B------:R-:W-:Y:S01]  /*2c60*/  HMMA.16816.F32.BF16 R36, R44.reuse, R62, R36 ;  /* 0x0000003e2c24723c */ /* 0x040fe20000041824 */
[----:B------:R-:W-:Y:S05]  /*2c70*/  LDSM.16.M88.4 R60, [R202+0x8000] ;  /* 0x00800000ca3c783b */ /* 0x000fea0000000200 */
[C---:B-1----:R-:W-:Y:S06]  /*2c80*/  HMMA.16816.F32.BF16 R32, R44.reuse, R56, R32 ;  /* 0x000000382c20723c */ /* 0x042fec0000041820 */
[C---:B------:R-:W-:Y:S01]  /*2c90*/  HMMA.16816.F32.BF16 R28, R44.reuse, R58, R28 ;  /* 0x0000003a2c1c723c */ /* 0x040fe2000004181c */
[----:B------:R-:W1:Y:S05]  /*2ca0*/  LDSM.16.M88.4 R56, [R199+0x10000] ;  /* 0x01000000c738783b */ /* 0x000e6a0000000200 */
[C---:B------:R-:W-:Y:S06]  /*2cb0*/  HMMA.16816.F32.BF16 R24, R44.reuse, R52, R24 ;  /* 0x000000342c18723c */ /* 0x040fec0000041818 */
[C---:B------:R-:W-:Y:S01]  /*2cc0*/  HMMA.16816.F32.BF16 R20, R44.reuse, R54, R20 ;  /* 0x000000362c14723c */ /* 0x040fe20000041814 */
[----:B------:R-:W1:Y:S05]  /*2cd0*/  LDSM.16.M88.4 R52, [R199+0x10800] ;  /* 0x01080000c734783b */ /* 0x000e6a0000000200 */
[C---:B---3--:R-:W-:Y:S06]  /*2ce0*/  HMMA.16816.F32.BF16 R68, R44.reuse, R48, R68 ;  /* 0x000000302c44723c */ /* 0x048fec0000041844 */
[----:B------:R-:W-:Y:S01]  /*2cf0*/  HMMA.16816.F32.BF16 R64, R44, R50, R64 ;  /* 0x000000322c40723c */ /* 0x000fe20000041840 */
[----:B------:R-:W3:Y:S04]  /*2d00*/  LDSM.16.M88.4 R48, [R199+0x11000] ;  /* 0x01100000c730783b */ /* 0x000ee80000000200 */
[----:B------:R-:W-:Y:S01]  /*2d10*/  LDSM.16.M88.4 R44, [R199+0x11800] ;  /* 0x01180000c72c783b */ /* 0x000fe20000000200 */
[C---:B----4-:R-:W-:Y:S06]  /*2d20*/  HMMA.16816.F32.BF16 R40, R76.reuse, R16, R40 ;  /* 0x000000104c28723c */ /* 0x050fec0000041828 */
[C---:B------:R-:W-:Y:S01]  /*2d30*/  HMMA.16816.F32.BF16 R36, R76.reuse, R18, R36 ;  /* 0x000000124c24723c */ /* 0x040fe20000041824 */
[----:B------:R-:W-:Y:S05]  /*2d40*/  LDSM.16.M88.4 R16, [R192+0x4000] ;  /* 0x00400000c010783b */ /* 0x000fea0000000200 */
[C---:B--2---:R-:W-:Y:S06]  /*2d50*/  HMMA.16816.F32.BF16 R32, R76.reuse, R8, R32 ;  /* 0x000000084c20723c */ /* 0x044fec0000041820 */
[C---:B------:R-:W-:Y:S01]  /*2d60*/  HMMA.16816.F32.BF16 R28, R76.reuse, R10, R28 ;  /* 0x0000000a4c1c723c */ /* 0x040fe2000004181c */
[----:B------:R-:W-:Y:S05]  /*2d70*/  LDSM.16.M88.4 R8, [R201+0x8000] ;  /* 0x00800000c908783b */ /* 0x000fea0000000200 */
[C---:B------:R-:W-:Y:S06]  /*2d80*/  HMMA.16816.F32.BF16 R24, R76.reuse, R12, R24 ;  /* 0x0000000c4c18723c */ /* 0x040fec0000041818 */
[----:B------:R-:W-:Y:S01]  /*2d90*/  HMMA.16816.F32.BF16 R20, R76, R14, R20 ;  /* 0x0000000e4c14723c */ /* 0x000fe20000041814 */
[----:B------:R-:W2:Y:S05]  /*2da0*/  LDSM.16.M88.4 R12, [R192+0x4800] ;  /* 0x00480000c00c783b */ /* 0x000eaa0000000200 */
[C---:B-1----:R-:W-:Y:S06]  /*2db0*/  HMMA.16816.F32.BF16 R40, R60.reuse, R56, R40 ;  /* 0x000000383c28723c */ /* 0x042fec0000041828 */
[C---:B------:R-:W-:Y:S01]  /*2dc0*/  HMMA.16816.F32.BF16 R36, R60.reuse, R58, R36 ;  /* 0x0000003a3c24723c */ /* 0x040fe20000041824 */
[----:B------:R-:W1:Y:S05]  /*2dd0*/  LDSM.16.M88.4 R56, [R192+0x5000] ;  /* 0x00500000c038783b */ /* 0x000e6a0000000200 */
[----:B------:R-:W-:Y:S06]  /*2de0*/  HMMA.16816.F32.BF16 R32, R60, R52, R32 ;  /* 0x000000343c20723c */ /* 0x000fec0000041820 */
[C---:B------:R-:W-:Y:S06]  /*2df0*/  HMMA.16816.F32.BF16 R64, R76.reuse, R74, R64 ;  /* 0x0000004a4c40723c */ /* 0x040fec0000041840 */
[----:B------:R-:W-:Y:S06]  /*2e00*/  HMMA.16816.F32.BF16 R68, R76, R72, R68 ;  /* 0x000000484c44723c */ /* 0x000fec0000041844 */
[----:B------:R-:W-:Y:S01]  /*2e10*/  HMMA.16816.F32.BF16 R52, R60, R54, R28 ;  /* 0x000000363c34723c */ /* 0x000fe2000004181c */
[----:B------:R-:W4:Y:S01]  /*2e20*/  LDSM.16.M88.4 R28, [R192+0x5800] ;  /* 0x00580000c01c783b */ /* 0x000f220000000200 */
[----:B------:R-:W-:-:S04]  /*2e30*/  DEPBAR.LE SB0, 0x0 ;  /* 0x000080000000791a */ /* 0x000fc80000000000 */
[C---:B---3--:R-:W-:Y:S06]  /*2e40*/  HMMA.16816.F32.BF16 R24, R60.reuse, R48, R24 ;  /* 0x000000303c18723c */ /* 0x048fec0000041818 */
[----:B------:R-:W-:Y:S06]  /*2e50*/  HMMA.16816.F32.BF16 R20, R60, R50, R20 ;  /* 0x000000323c14723c */ /* 0x000fec0000041814 */
[----:B--2---:R-:W-:Y:S06]  /*2e60*/  HMMA.16816.F32.BF16 R32, R8, R12, R32 ;  /* 0x0000000c0820723c */ /* 0x004fec0000041820 */
[----:B------:R-:W-:Y:S01]  /*2e70*/  HMMA.16816.F32.BF16 R64, R60, R46, R64 ;  /* 0x0000002e3c40723c */ /* 0x000fe20000041840 */
[----:B------:R-:W-:-:S05]  /*2e80*/  LOP3.LUT R13, R82, 0xffffffe0, RZ, 0xc0, !PT ;  /* 0xffffffe0520d7812 */ /* 0x000fca00078ec0ff */
[----:B------:R-:W-:Y:S01]  /*2e90*/  HMMA.16816.F32.BF16 R40, R8, R16, R40 ;  /* 0x000000100828723c */ /* 0x000fe20000041828 */
[----:B------:R-:W-:-:S05]  /*2ea0*/  IMAD.IADD R13, R144, 0x1, -R13 ;  /* 0x00000001900d7824 */ /* 0x000fca00078e0a0d */
[----:B------:R-:W-:Y:S01]  /*2eb0*/  HMMA.16816.F32.BF16 R68, R60, R44, R68 ;  /* 0x0000002c3c44723c */ /* 0x000fe20000041844 */
[----:B------:R-:W-:-:S04]  /*2ec0*/  SHF.R.S32.HI R12, RZ, 0x1f, R13 ;  /* 0x0000001fff0c7819 */ /* 0x000fc8000001140d */
[----:B------:R-:W-:Y:S01]  /*2ed0*/  LEA.HI R13, R12, R13, RZ, 0x2 ;  /* 0x0000000d0c0d7211 */ /* 0x000fe200078f10ff */
[C---:B------:R-:W-:Y:S01]  /*2ee0*/  HMMA.16816.F32.BF16 R36, R8.reuse, R18, R36 ;  /* 0x000000120824723c */ /* 0x040fe20000041824 */
[----:B------:R-:W-:Y:S02]  /*2ef0*/  IMAD.SHL.U32 R12, R144, 0x2, RZ ;  /* 0x00000002900c7824 */ /* 0x000fe400078e00ff */
[----:B------:R-:W-:Y:S01]  /*2f00*/  FMUL.FTZ R32, R32, UR5 ;  /* 0x0000000520207c20 */ /* 0x000fe20008410000 */
[----:B------:R-:W-:Y:S01]  /*2f10*/  SHF.R.S32.HI R134, RZ, 0x2, R13 ;  /* 0x00000002ff867819 */ /* 0x000fe2000001140d */
[----:B------:R-:W-:Y:S01]  /*2f20*/  FMUL.FTZ R33, R33, UR5 ;  /* 0x0000000521217c20 */ /* 0x000fe20008410000 */
[----:B------:R2:W3:Y:S01]  /*2f30*/  @P0 MUFU.RCP R13, R0 ;  /* 0x00000000000d0308 */ /* 0x0004e20000001000 */
[----:B-1----:R-:W-:Y:S01]  /*2f40*/  HMMA.16816.F32.BF16 R24, R8, R56, R24 ;  /* 0x000000380818723c */ /* 0x002fe20000041818 */
[----:B------:R-:W-:Y:S01]  /*2f50*/  LOP3.LUT R12, R12, 0x6, RZ, 0xc0, !PT ;  /* 0x000000060c0c7812 */ /* 0x000fe200078ec0ff */
[----:B------:R-:W-:-:S02]  /*2f60*/  IMAD R134, R83, 0x10, R134 ;  /* 0x0000001053867824 */ /* 0x000fc400078e0286 */
[----:B------:R-:W-:Y:S01]  /*2f70*/  FMUL.FTZ R35, R35, UR5 ;  /* 0x0000000523237c20 */ /* 0x000fe20008410000 */
[----:B------:R-:W-:Y:S01]  /*2f80*/  FMUL.FTZ R34, R34, UR5 ;  /* 0x0000000522227c20 */ /* 0x000fe20008410000 */
[C---:B------:R-:W-:Y:S01]  /*2f90*/  HMMA.16816.F32.BF16 R20, R8.reuse, R58, R20 ;  /* 0x0000003a0814723c */ /* 0x040fe20000041814 */
[----:B------:R-:W-:Y:S02]  /*2fa0*/  IMAD R12, R81, 0x40, R12 ;  /* 0x00000040510c7824 */ /* 0x000fe400078e020c */
[----:B------:R-:W-:Y:S01]  /*2fb0*/  FMUL.FTZ R40, R40, UR5 ;  /* 0x0000000528287c20 */ /* 0x000fe20008410000 */
[----:B------:R-:W-:Y:S02]  /*2fc0*/  IMAD.IADD R134, R85, 0x1, R134 ;  /* 0x0000000155867824 */ /* 0x000fe400078e0286 */
[----:B------:R-:W-:Y:S01]  /*2fd0*/  FMUL.FTZ R43, R43, UR5 ;  /* 0x000000052b2b7c20 */ /* 0x000fe20008410000 */
[C---:B------:R-:W-:Y:S01]  /*2fe0*/  VIADD R44, R12.reuse, 0x9 ;  /* 0x000000090c2c7836 */ /* 0x040fe20000000000 */
[----:B----4-:R-:W-:Y:S01]  /*2ff0*/  HMMA.16816.F32.BF16 R64, R8, R30, R64 ;  /* 0x0000001e0840723c */ /* 0x010fe20000041840 */
[C---:B------:R-:W-:Y:S01]  /*3000*/  IADD3 R18, R12.reuse, 0x1, RZ ;  /* 0x000000010c127810 */ /* 0x040fe20007ffe0ff */
[C---:B------:R-:W-:Y:S01]  /*3010*/  VIADD R16, R12.reuse, 0x8 ;  /* 0x000000080c107836 */ /* 0x040fe20000000000 */
[----:B------:R-:W-:Y:S01]  /*3020*/  ISETP.GE.AND P1, PT, R12, R135, PT ;  /* 0x000000870c00720c */ /* 0x000fe20003f26270 */
[----:B--2---:R-:W-:-:S02]  /*3030*/  IMAD.MOV.U32 R0, RZ, RZ, RZ ;  /* 0x000000ffff007224 */ /* 0x004fc400078e00ff */
[----:B---3-5:R-:W-:Y:S01]  /*3040*/  @P0 FMUL.FTZ R0, R80, R13 ;  /* 0x0000000d50000220 */ /* 0x028fe20000410000 */
[C---:B------:R-:W-:Y:S01]  /*3050*/  HMMA.16816.F32.BF16 R52, R8.reuse, R14, R52 ;  /* 0x0000000e0834723c */ /* 0x040fe20000041834 */
[----:B------:R-:W-:Y:S01]  /*3060*/  FMUL.FTZ R31, R41, UR5 ;  /* 0x00000005291f7c20 */ /* 0x000fe20008410000 */
[----:B------:R-:W-:Y:S01]  /*3070*/  FMUL.FTZ R36, R36, UR5 ;  /* 0x0000000524247c20 */ /* 0x000fe20008410000 */
[----:B------:R-:W-:Y:S01]  /*3080*/  MUFU.TANH R13, R32 ;  /* 0x00000020000d7308 */ /* 0x000fe20000002400 */
[----:B------:R-:W-:Y:S01]  /*3090*/  FMUL.FTZ R38, R38, UR5 ;  /* 0x0000000526267c20 */ /* 0x000fe20008410000 */
[-C--:B------:R-:W-:Y:S01]  /*30a0*/  ISETP.GE.AND P5, PT, R16, R135.reuse, PT ;  /* 0x000000871000720c */ /* 0x080fe20003fa6270 */
[----:B------:R-:W-:Y:S01]  /*30b0*/  HMMA.16816.F32.BF16 R68, R8, R28, R68 ;  /* 0x0000001c0844723c */ /* 0x000fe20000041844 */
[----:B------:R-:W-:Y:S01]  /*30c0*/  FMUL.FTZ R17, R27, UR5 ;  /* 0x000000051b117c20 */ /* 0x000fe20008410000 */
[----:B------:R-:W-:Y:S01]  /*30d0*/  FMUL.FTZ R15, R26, UR5 ;  /* 0x000000051a0f7c20 */ /* 0x000fe20008410000 */
[----:B------:R-:W-:Y:S01]  /*30e0*/  FMUL.FTZ R24, R24, UR5 ;  /* 0x0000000518187c20 */ /* 0x000fe20008410000 */
[-C--:B------:R-:W-:Y:S01]  /*30f0*/  ISETP.GE.AND P6, PT, R44, R135.reuse, PT ;  /* 0x000000872c00720c */ /* 0x080fe20003fc6270 */
[----:B------:R-:W1:Y:S01]  /*3100*/  MUFU.TANH R31, R31 ;  /* 0x0000001f001f7308 */ /* 0x000e620000002400 */
[----:B------:R-:W-:Y:S01]  /*3110*/  FMUL.FTZ R19, R23, UR5 ;  /* 0x0000000517137c20 */ /* 0x000fe20008410000 */
[----:B------:R-:W-:Y:S01]  /*3120*/  FMUL.FTZ R8, R37, UR5 ;  /* 0x0000000525087c20 */ /* 0x000fe20008410000 */
[----:B------:R-:W-:Y:S01]  /*3130*/  IADD3 R37, R135, R134, -R222 ;  /* 0x0000008687257210 */ /* 0x000fe20007ffe8de */
[----:B------:R-:W-:Y:S01]  /*3140*/  FMUL.FTZ R29, R42, UR5 ;  /* 0x000000052a1d7c20 */ /* 0x000fe20008410000 */
[----:B------:R-:W-:Y:S01]  /*3150*/  FMUL.FTZ R9, R39, UR5 ;  /* 0x0000000527097c20 */ /* 0x000fe20008410000 */
[----:B------:R-:W-:Y:S01]  /*3160*/  IADD3 R42, R12, 0x20, RZ ;  /* 0x000000200c2a7810 */ /* 0x000fe20007ffe0ff */
[----:B------:R-:W-:Y:S01]  /*3170*/  FMUL.FTZ R39, R21, UR5 ;  /* 0x0000000515277c20 */ /* 0x000fe20008410000 */
[----:B------:R2:W3:Y:S01]  /*3180*/  MUFU.TANH R11, R40 ;  /* 0x00000028000b7308 */ /* 0x0004e20000002400 */
[C---:B------:R-:W-:Y:S01]  /*3190*/  IMAD.IADD R30, R37.reuse, 0x1, -R18 ;  /* 0x00000001251e7824 */ /* 0x040fe200078e0a12 */
[----:B------:R-:W-:Y:S01]  /*31a0*/  ISETP.GE.AND P0, PT, R18, R135, PT ;  /* 0x000000871200720c */ /* 0x000fe20003f06270 */
[----:B------:R-:W-:-:S02]  /*31b0*/  IMAD.IADD R26, R37, 0x1, -R44 ;  /* 0x00000001251a7824 */ /* 0x000fc400078e0a2c */
[----:B------:R-:W-:Y:S01]  /*31c0*/  FMUL.FTZ R21, R22, UR5 ;  /* 0x0000000516157c20 */ /* 0x000fe20008410000 */
[C---:B------:R-:W-:Y:S01]  /*31d0*/  IMAD.IADD R10, R37.reuse, 0x1, -R12 ;  /* 0x00000001250a7824 */ /* 0x040fe200078e0a0c */
[----:B------:R-:W-:Y:S01]  /*31e0*/  IABS R30, R30 ;  /* 0x0000001e001e7213 */ /* 0x000fe20000000000 */
[----:B------:R-:W-:Y:S01]  /*31f0*/  IMAD.IADD R28, R37, 0x1, -R16 ;  /* 0x00000001251c7824 */ /* 0x000fe200078e0a10 */
[----:B------:R4:W-:Y:S01]  /*3200*/  MUFU.TANH R41, R36 ;  /* 0x0000002400297308 */ /* 0x0009e20000002400 */
[----:B------:R-:W-:Y:S01]  /*3210*/  IABS R26, R26 ;  /* 0x0000001a001a7213 */ /* 0x000fe20000000000 */
[----:B------:R-:W-:Y:S01]  /*3220*/  FMUL.FTZ R52, R52, UR5 ;  /* 0x0000000534347c20 */ /* 0x000fe20008410000 */
[----:B------:R-:W-:Y:S01]  /*3230*/  I2FP.F32.S32 R30, R30 ;  /* 0x0000001e001e7245 */ /* 0x000fe20000201400 */
[----:B------:R-:W-:Y:S01]  /*3240*/  FMUL.FTZ R53, R53, UR5 ;  /* 0x0000000535357c20 */ /* 0x000fe20008410000 */
[----:B------:R-:W-:Y:S01]  /*3250*/  I2FP.F32.S32 R26, R26 ;  /* 0x0000001a001a7245 */ /* 0x000fe20000201400 */
[----:B------:R-:W-:Y:S01]  /*3260*/  FMUL.FTZ R55, R55, UR5 ;  /* 0x0000000537377c20 */ /* 0x000fe20008410000 */
[----:B------:R-:W-:Y:S01]  /*3270*/  IABS R10, R10 ;  /* 0x0000000a000a7213 */ /* 0x000fe20000000000 */
[----:B------:R-:W3:Y:S01]  /*3280*/  MUFU.TANH R27, R8 ;  /* 0x00000008001b7308 */ /* 0x000ee20000002400 */
[----:B--2---:R-:W-:-:S02]  /*3290*/  VIADD R40, R12, 0x10 ;  /* 0x000000100c287836 */ /* 0x004fc40000000000 */
[----:B-1----:R-:W-:Y:S01]  /*32a0*/  FFMA.FTZ R30, R30, -R0, R31 ;  /* 0x800000001e1e7223 */ /* 0x002fe2000001001f */
[----:B------:R-:W-:Y:S01]  /*32b0*/  IABS R28, R28 ;  /* 0x0000001c001c7213 */ /* 0x000fe20000000000 */
[----:B------:R-:W-:Y:S01]  /*32c0*/  FMUL.FTZ R54, R54, UR5 ;  /* 0x0000000536367c20 */ /* 0x000fe20008410000 */
[C---:B------:R-:W-:Y:S01]  /*32d0*/  IMAD.IADD R14, R37.reuse, 0x1, -R40 ;  /* 0x00000001250e7824 */ /* 0x040fe200078e0a28 */
[----:B------:R-:W-:Y:S01]  /*32e0*/  I2FP.F32.S32 R10, R10 ;  /* 0x0000000a000a7245 */ /* 0x000fe20000201400 */
[C---:B------:R-:W-:Y:S01]  /*32f0*/  VIADD R22, R12.reuse, 0x18 ;  /* 0x000000180c167836 */ /* 0x040fe20000000000 */
[----:B------:R-:W1:Y:S01]  /*3300*/  MUFU.TANH R23, R33 ;  /* 0x0000002100177308 */ /* 0x000e620000002400 */
[----:B----4-:R-:W-:Y:S01]  /*3310*/  IADD3 R36, R12, 0x11, RZ ;  /* 0x000000110c247810 */ /* 0x010fe20007ffe0ff */
[----:B------:R-:W-:Y:S01]  /*3320*/  FMUL.FTZ R45, R20, UR5 ;  /* 0x00000005142d7c20 */ /* 0x000fe20008410000 */
[----:B------:R-:W-:Y:S01]  /*3330*/  IABS R14, R14 ;  /* 0x0000000e000e7213 */ /* 0x000fe20000000000 */
[----:B---3--:R-:W-:Y:S01]  /*3340*/  FFMA.FTZ R11, R10, -R0, R11 ;  /* 0x800000000a0b7223 */ /* 0x008fe2000001000b */
[----:B------:R-:W-:Y:S01]  /*3350*/  I2FP.F32.S32 R28, R28 ;  /* 0x0000001c001c7245 */ /* 0x000fe20000201400 */
[C---:B------:R-:W-:Y:S01]  /*3360*/  IMAD.IADD R32, R37.reuse, 0x1, -R36 ;  /* 0x0000000125207824 */ /* 0x040fe200078e0a24 */
[----:B------:R-:W-:Y:S01]  /*3370*/  I2FP.F32.S32 R14, R14 ;  /* 0x0000000e000e7245 */ /* 0x000fe20000201400 */
[----:B------:R2:W-:Y:S01]  /*3380*/  MUFU.TANH R31, R43 ;  /* 0x0000002b001f7308 */ /* 0x0005e20000002400 */
[-C--:B------:R-:W-:Y:S01]  /*3390*/  FFMA.FTZ R26, R26, -R0.reuse, R27 ;  /* 0x800000001a1a7223 */ /* 0x080fe2000001001b */
[----:B------:R-:W-:Y:S01]  /*33a0*/  FFMA.FTZ R28, R28, -R0, R41 ;  /* 0x800000001c1c7223 */ /* 0x000fe20000010029 */
[----:B------:R-:W-:Y:S01]  /*33b0*/  IABS R32, R32 ;  /* 0x0000002000207213 */ /* 0x000fe20000000000 */
[----:B------:R-:W-:Y:S01]  /*33c0*/  FFMA.FTZ R14, R14, -R0, R13 ;  /* 0x800000000e0e7223 */ /* 0x000fe2000001000d */
[----:B------:R-:W-:Y:S01]  /*33d0*/  VIADD R20, R12, 0x19 ;  /* 0x000000190c147836 */ /* 0x000fe20000000000 */
[-C--:B------:R-:W-:Y:S01]  /*33e0*/  ISETP.GE.AND P3, PT, R36, R135.reuse, PT ;  /* 0x000000872400720c */ /* 0x080fe20003f66270 */
[C---:B------:R-:W-:Y:S01]  /*33f0*/  IMAD.IADD R10, R37.reuse, 0x1, -R22 ;  /* 0x00000001250a7824 */ /* 0x040fe200078e0a16 */
[----:B------:R-:W-:Y:S01]  /*3400*/  I2FP.F32.S32 R32, R32 ;  /* 0x0000002000207245 */ /* 0x000fe20000201400 */
[----:B------:R-:W-:Y:S01]  /*3410*/  MUFU.TANH R29, R29 ;  /* 0x0000001d001d7308 */ /* 0x000fe20000002400 */
[----:B------:R-:W-:Y:S01]  /*3420*/  IMAD.IADD R8, R37, 0x1, -R20 ;  /* 0x0000000125087824 */ /* 0x000fe200078e0a14 */
[----:B------:R-:W-:Y:S01]  /*3430*/  ISETP.GE.AND P2, PT, R22, R135, PT ;  /* 0x000000871600720c */ /* 0x000fe20003f46270 */
[----:B------:R-:W-:Y:S01]  /*3440*/  FMUL.FTZ R25, R25, UR5 ;  /* 0x0000000519197c20 */ /* 0x000fe20008410000 */
[----:B-1----:R-:W-:Y:S01]  /*3450*/  FFMA.FTZ R23, R32, -R0, R23 ;  /* 0x8000000020177223 */ /* 0x002fe20000010017 */
[C---:B------:R-:W-:Y:S01]  /*3460*/  IMAD.IADD R32, R37.reuse, 0x1, -R42 ;  /* 0x0000000125207824 */ /* 0x040fe200078e0a2a */
[----:B------:R-:W-:Y:S01]  /*3470*/  IABS R10, R10 ;  /* 0x0000000a000a7213 */ /* 0x000fe20000000000 */
[C---:B------:R-:W-:Y:S01]  /*3480*/  VIADD R48, R12.reuse, 0x21 ;  /* 0x000000210c307836 */ /* 0x040fe20000000000 */
[----:B------:R-:W-:Y:S01]  /*3490*/  MUFU.TANH R13, R38 ;  /* 0x00000026000d7308 */ /* 0x000fe20000002400 */
[----:B--2---:R-:W-:Y:S01]  /*34a0*/  VIADD R43, R37, 0x8 ;  /* 0x00000008252b7836 */ /* 0x004fe20000000000 */
[----:B------:R-:W-:Y:S01]  /*34b0*/  IABS R32, R32 ;  /* 0x0000002000207213 */ /* 0x000fe20000000000 */
[----:B------:R-:W-:Y:S01]  /*34c0*/  VIADD R46, R12, 0x29 ;  /* 0x000000290c2e7836 */ /* 0x000fe20000000000 */
[----:B------:R-:W-:Y:S01]  /*34d0*/  IABS R8, R8 ;  /* 0x0000000800087213 */ /* 0x000fe20000000000 */
[C---:B------:R-:W-:Y:S01]  /*34e0*/  IMAD.IADD R33, R43.reuse, 0x1, -R12 ;  /* 0x000000012b217824 */ /* 0x040fe200078e0a0c */
[----:B------:R-:W-:Y:S01]  /*34f0*/  I2FP.F32.S32 R32, R32 ;  /* 0x0000002000207245 */ /* 0x000fe20000201400 */
[C---:B------:R-:W-:Y:S01]  /*3500*/  IMAD.IADD R16, R43.reuse, 0x1, -R16 ;  /* 0x000000012b107824 */ /* 0x040fe200078e0a10 */
[----:B------:R1:W2:Y:S01]  /*3510*/  MUFU.TANH R27, R24 ;  /* 0x00000018001b7308 */ /* 0x0002a20000002400 */
[C---:B------:R-:W-:Y:S01]  /*3520*/  IMAD.IADD R44, R43.reuse, 0x1, -R44 ;  /* 0x000000012b2c7824 */ /* 0x040fe200078e0a2c */
[----:B------:R-:W-:Y:S01]  /*3530*/  IABS R33, R33 ;  /* 0x0000002100217213 */ /* 0x000fe20000000000 */
[----:B------:R-:W-:Y:S01]  /*3540*/  IMAD.IADD R18, R43, 0x1, -R18 ;  /* 0x000000012b127824 */ /* 0x000fe200078e0a12 */
[----:B------:R-:W-:Y:S01]  /*3550*/  IABS R16, R16 ;  /* 0x0000001000107213 */ /* 0x000fe20000000000 */
[----:B------:R-:W-:Y:S01]  /*3560*/  FMUL.FTZ R71, R71, UR5 ;  /* 0x0000000547477c20 */ /* 0x000fe20008410000 */
[----:B------:R-:W-:Y:S01]  /*3570*/  IABS R44, R44 ;  /* 0x0000002c002c7213 */ /* 0x000fe20000000000 */
[----:B------:R-:W-:Y:S01]  /*3580*/  FMUL.FTZ R65, R65, UR5 ;  /* 0x0000000541417c20 */ /* 0x000fe20008410000 */
[----:B------:R-:W3:Y:S01]  /*3590*/  MUFU.TANH R9, R9 ;  /* 0x0000000900097308 */ /* 0x000ee20000002400 */
[----:B------:R-:W-:Y:S01]  /*35a0*/  I2FP.F32.S32 R16, R16 ;  /* 0x0000001000107245 */ /* 0x000fe20000201400 */
[----:B------:R-:W-:Y:S01]  /*35b0*/  FMUL.FTZ R67, R67, UR5 ;  /* 0x0000000543437c20 */ /* 0x000fe20008410000 */
[----:B------:R-:W-:Y:S01]  /*35c0*/  IABS R18, R18 ;  /* 0x0000001200127213 */ /* 0x000fe20000000000 */
[----:B------:R-:W-:Y:S01]  /*35d0*/  FMUL.FTZ R70, R70, UR5 ;  /* 0x0000000546467c20 */ /* 0x000fe20008410000 */
[----:B------:R-:W-:Y:S01]  /*35e0*/  I2FP.F32.S32 R44, R44 ;  /* 0x0000002c002c7245 */ /* 0x000fe20000201400 */
[----:B------:R-:W-:Y:S01]  /*35f0*/  FMUL.FTZ R64, R64, UR5 ;  /* 0x0000000540407c20 */ /* 0x000fe20008410000 */
[----:B------:R-:W-:Y:S01]  /*3600*/  I2FP.F32.S32 R18, R18 ;  /* 0x0000001200127245 */ /* 0x000fe20000201400 */
[----:B------:R-:W4:Y:S01]  /*3610*/  MUFU.TANH R165, R15 ;  /* 0x0000000f00a57308 */ /* 0x000f220000002400 */
[----:B-1----:R-:W-:Y:S01]  /*3620*/  I2FP.F32.S32 R24, R33 ;  /* 0x0000002100187245 */ /* 0x002fe20000201400 */
[-C--:B--2---:R-:W-:Y:S01]  /*3630*/  FFMA.FTZ R170, R32, -R0.reuse, R27 ;  /* 0x8000000020aa7223 */ /* 0x084fe2000001001b */
[----:B------:R-:W-:Y:S01]  /*3640*/  FSEL R32, R11, -INF , !P1 ;  /* 0xff8000000b207808 */ /* 0x000fe20004800000 */
[----:B------:R-:W-:Y:S01]  /*3650*/  FFMA.FTZ R31, R18, -R0, R31 ;  /* 0x80000000121f7223 */ /* 0x000fe2000001001f */
[----:B------:R-:W-:-:S02]  /*3660*/  IMAD.IADD R11, R43, 0x1, -R22 ;  /* 0x000000012b0b7824 */ /* 0x000fc400078e0a16 */
[-C--:B------:R-:W-:Y:S01]  /*3670*/  FFMA.FTZ R24, R24, -R0.reuse, R29 ;  /* 0x8000000018187223 */ /* 0x080fe2000001001d */
[-C--:B------:R-:W-:Y:S01]  /*3680*/  FFMA.FTZ R29, R16, -R0.reuse, R13 ;  /* 0x80000000101d7223 */ /* 0x080fe2000001000d */
[----:B------:R-:W1:Y:S01]  /*3690*/  MUFU.TANH R41, R52 ;  /* 0x0000003400297308 */ /* 0x000e620000002400 */
[----:B---3--:R-:W-:Y:S01]  /*36a0*/  FFMA.FTZ R27, R44, -R0, R9 ;  /* 0x800000002c1b7223 */ /* 0x008fe20000010009 */
[C---:B------:R-:W-:Y:S01]  /*36b0*/  IMAD.IADD R16, R43.reuse, 0x1, -R42 ;  /* 0x000000012b107824 */ /* 0x040fe200078e0a2a */
[----:B------:R-:W-:Y:S01]  /*36c0*/  FSEL R33, R24, -INF , !P1 ;  /* 0xff80000018217808 */ /* 0x000fe20004800000 */
[C---:B------:R-:W-:Y:S01]  /*36d0*/  IMAD.IADD R24, R43.reuse, 0x1, -R40 ;  /* 0x000000012b187824 */ /* 0x040fe200078e0a28 */
[----:B------:R-:W-:Y:S01]  /*36e0*/  IADD3 R36, -R36, R43, RZ ;  /* 0x0000002b24247210 */ /* 0x000fe20007ffe1ff */
[----:B------:R-:W-:Y:S01]  /*36f0*/  IMAD.IADD R18, R43, 0x1, -R20 ;  /* 0x000000012b127824 */ /* 0x000fe200078e0a14 */
[----:B------:R-:W-:Y:S01]  /*3700*/  IABS R16, R16 ;  /* 0x0000001000107213 */ /* 0x000fe20000000000 */
[----:B------:R-:W2:Y:S01]  /*3710*/  MUFU.TANH R9, R54 ;  /* 0x0000003600097308 */ /* 0x000ea20000002400 */
[----:B------:R-:W-:Y:S01]  /*3720*/  ISETP.GE.AND P1, PT, R20, R135, PT ;  /* 0x000000871400720c */ /* 0x000fe20003f26270 */
[----:B------:R-:W-:Y:S01]  /*3730*/  IMAD.IADD R44, R37, 0x1, -R48 ;  /* 0x00000001252c7824 */ /* 0x000fe200078e0a30 */
[----:B------:R-:W-:Y:S01]  /*3740*/  IABS R20, R11 ;  /* 0x0000000b00147213 */ /* 0x000fe20000000000 */
[----:B------:R-:W-:Y:S01]  /*3750*/  FMUL.FTZ R66, R66, UR5 ;  /* 0x0000000542427c20 */ /* 0x000fe20008410000 */
[----:B------:R-:W-:-:S02]  /*3760*/  I2FP.F32.S32 R16, R16 ;  /* 0x0000001000107245 */ /* 0x000fc40000201400 */
[----:B------:R-:W-:Y:S01]  /*3770*/  IABS R24, R24 ;  /* 0x0000001800187213 */ /* 0x000fe20000000000 */
[----:B------:R-:W3:Y:S01]  /*3780*/  MUFU.TANH R53, R53 ;  /* 0x0000003500357308 */ /* 0x000ee20000002400 */
[----:B------:R-:W-:Y:S01]  /*3790*/  IABS R22, R36 ;  /* 0x0000002400167213 */ /* 0x000fe20000000000 */
[----:B----4-:R-:W-:Y:S01]  /*37a0*/  FFMA.FTZ R165, R16, -R0, R165 ;  /* 0x8000000010a57223 */ /* 0x010fe200000100a5 */
[----:B------:R-:W-:Y:S01]  /*37b0*/  IABS R18, R18 ;  /* 0x0000001200127213 */ /* 0x000fe20000000000 */
[----:B------:R-:W-:Y:S01]  /*37c0*/  VIADD R16, R12, 0x39 ;  /* 0x000000390c107836 */ /* 0x000fe20000000000 */
[----:B------:R-:W-:Y:S02]  /*37d0*/  I2FP.F32.S32 R10, R10 ;  /* 0x0000000a000a7245 */ /* 0x000fe40000201400 */
[----:B------:R-:W-:Y:S01]  /*37e0*/  I2FP.F32.S32 R20, R20 ;  /* 0x0000001400147245 */ /* 0x000fe20000201400 */
[----:B------:R-:W4:Y:S01]  /*37f0*/  MUFU.TANH R47, R34 ;  /* 0x00000022002f7308 */ /* 0x000f220000002400 */
[----:B------:R-:W-:Y:S01]  /*3800*/  I2FP.F32.S32 R8, R8 ;  /* 0x0000000800087245 */ /* 0x000fe20000201400 */
[----:B-1----:R-:W-:Y:S01]  /*3810*/  FFMA.FTZ R10, R10, -R0, R41 ;  /* 0x800000000a0a7223 */ /* 0x002fe20000010029 */
[----:B------:R-:W-:Y:S01]  /*3820*/  I2FP.F32.S32 R24, R24 ;  /* 0x0000001800187245 */ /* 0x000fe20000201400 */
[----:B--2---:R-:W-:Y:S01]  /*3830*/  FFMA.FTZ R11, R20, -R0, R9 ;  /* 0x80000000140b7223 */ /* 0x004fe20000010009 */
[----:B------:R-:W-:-:S02]  /*3840*/  I2FP.F32.S32 R22, R22 ;  /* 0x0000001600167245 */ /* 0x000fc40000201400 */
[----:B------:R-:W-:Y:S01]  /*3850*/  I2FP.F32.S32 R18, R18 ;  /* 0x0000001200127245 */ /* 0x000fe20000201400 */
[----:B------:R-:W1:Y:S01]  /*3860*/  MUFU.TANH R35, R35 ;  /* 0x0000002300237308 */ /* 0x000e620000002400 */
[-C--:B---3--:R-:W-:Y:S01]  /*3870*/  FFMA.FTZ R8, R8, -R0.reuse, R53 ;  /* 0x8000000008087223 */ /* 0x088fe20000010035 */
[----:B------:R-:W-:Y:S02]  /*3880*/  FSEL R30, R30, -INF , !P0 ;  /* 0xff8000001e1e7808 */ /* 0x000fe40004000000 */
[----:B------:R-:W-:Y:S02]  /*3890*/  FSEL R31, R31, -INF , !P0 ;  /* 0xff8000001f1f7808 */ /* 0x000fe40004000000 */
[----:B------:R-:W-:Y:S02]  /*38a0*/  ISETP.GE.AND P0, PT, R42, R135, PT ;  /* 0x000000872a00720c */ /* 0x000fe40003f06270 */
[----:B------:R-:W2:Y:S01]  /*38b0*/  MUFU.TANH R55, R55 ;  /* 0x0000003700377308 */ /* 0x000ea20000002400 */
[----:B----4-:R-:W-:Y:S01]  /*38c0*/  FFMA.FTZ R15, R24, -R0, R47 ;  /* 0x80000000180f7223 */ /* 0x010fe2000001002f */
[----:B------:R-:W-:Y:S01]  /*38d0*/  IMAD.IADD R34, R37, 0x1, -R16 ;  /* 0x0000000125227824 */ /* 0x000fe200078e0a10 */
[C---:B------:R-:W-:Y:S01]  /*38e0*/  IADD3 R20, R12.reuse, 0x31, RZ ;  /* 0x000000310c147810 */ /* 0x040fe20007ffe0ff */
[----:B------:R-:W-:Y:S01]  /*38f0*/  VIADD R24, R12, 0x28 ;  /* 0x000000280c187836 */ /* 0x000fe20000000000 */
[----:B------:R-:W-:-:S02]  /*3900*/  FSEL R26, R26, -INF , !P6 ;  /* 0xff8000001a1a7808 */ /* 0x000fc40007000000 */
[----:B------:R-:W-:Y:S01]  /*3910*/  FSEL R27, R27, -INF , !P6 ;  /* 0xff8000001b1b7808 */ /* 0x000fe20007000000 */
[----:B------:R3:W4:Y:S01]  /*3920*/  MUFU.TANH R41, R25 ;  /* 0x0000001900297308 */ /* 0x0007220000002400 */
[-C--:B-1----:R-:W-:Y:S01]  /*3930*/  FFMA.FTZ R13, R22, -R0.reuse, R35 ;  /* 0x80000000160d7223 */ /* 0x082fe20000010023 */
[----:B------:R-:W-:Y:S01]  /*3940*/  VIADD R22, R12, 0x30 ;  /* 0x000000300c167836 */ /* 0x000fe20000000000 */
[----:B------:R-:W-:Y:S01]  /*3950*/  FSEL R10, R10, -INF , !P2 ;  /* 0xff8000000a0a7808 */ /* 0x000fe20005000000 */
[----:B------:R-:W-:Y:S01]  /*3960*/  IMAD.IADD R42, R37, 0x1, -R24 ;  /* 0x00000001252a7824 */ /* 0x000fe200078e0a18 */
[----:B------:R-:W-:Y:S01]  /*3970*/  FSEL R11, R11, -INF , !P2 ;  /* 0xff8000000b0b7808 */ /* 0x000fe20005000000 */
[----:B------:R-:W-:Y:S01]  /*3980*/  IMAD.IADD R38, R37, 0x1, -R22 ;  /* 0x0000000125267824 */ /* 0x000fe200078e0a16 */
[----:B------:R-:W-:Y:S01]  /*3990*/  FSEL R13, R13, -INF , !P3 ;  /* 0xff8000000d0d7808 */ /* 0x000fe20005800000 */
[----:B------:R-:W1:Y:S01]  /*39a0*/  MUFU.TANH R17, R17 ;  /* 0x0000001100117308 */ /* 0x000e620000002400 */
[----:B--2---:R-:W-:Y:S01]  /*39b0*/  FFMA.FTZ R9, R18, -R0, R55 ;  /* 0x8000000012097223 */ /* 0x004fe20000010037 */
[----:B------:R-:W-:Y:S01]  /*39c0*/  VIADD R18, R12, 0x38 ;  /* 0x000000380c127836 */ /* 0x000fe20000000000 */
[----:B------:R-:W-:Y:S01]  /*39d0*/  FSEL R12, R23, -INF , !P3 ;  /* 0xff800000170c7808 */ /* 0x000fe20005800000 */
[----:B------:R-:W-:Y:S01]  /*39e0*/  IMAD.IADD R36, R37, 0x1, -R20 ;  /* 0x0000000125247824 */ /* 0x000fe200078e0a14 */
[----:B------:R-:W-:Y:S01]  /*39f0*/  FSEL R8, R8, -INF , !P1 ;  /* 0xff80000008087808 */ /* 0x000fe20004800000 */
[----:B------:R-:W-:Y:S01]  /*3a00*/  IMAD.IADD R23, R43, 0x1, -R46 ;  /* 0x000000012b177824 */ /* 0x000fe200078e0a2e */
[----:B------:R-:W-:Y:S01]  /*3a10*/  FSEL R9, R9, -INF , !P1 ;  /* 0xff80000009097808 */ /* 0x000fe20004800000 */
[----:B------:R-:W2:Y:S01]  /*3a20*/  MUFU.TANH R21, R21 ;  /* 0x0000001500157308 */ /* 0x000ea20000002400 */
[----:B---3--:R-:W-:Y:S01]  /*3a30*/  IMAD.IADD R25, R43, 0x1, -R48 ;  /* 0x000000012b197824 */ /* 0x008fe200078e0a30 */
[----:B------:R-:W-:-:S02]  /*3a40*/  FSEL R170, R170, -INF , !P0 ;  /* 0xff800000aaaa7808 */ /* 0x000fc40004000000 */
[----:B------:R-:W-:Y:S02]  /*3a50*/  FSEL R165, R165, -INF , !P0 ;  /* 0xff800000a5a57808 */ /* 0x000fe40004000000 */
[----:B------:R-:W-:Y:S02]  /*3a60*/  IABS R34, R34 ;  /* 0x0000002200227213 */ /* 0x000fe40000000000 */
[-C--:B------:R-:W-:Y:S01]  /*3a70*/  ISETP.GE.AND P4, PT, R40, R135.reuse, PT ;  /* 0x000000872800720c */ /* 0x080fe20003f86270 */
[----:B------:R-:W-:Y:S01]  /*3a80*/  IMAD.IADD R40, R37, 0x1, -R46 ;  /* 0x0000000125287824 */ /* 0x000fe200078e0a2e */
[-C--:B------:R-:W-:Y:S01]  /*3a90*/  ISETP.GE.AND P6, PT, R24, R135.reuse, PT ;  /* 0x000000871800720c */ /* 0x080fe20003fc6270 */
[C---:B------:R-:W-:Y:S01]  /*3aa0*/  IMAD.IADD R24, R43.reuse, 0x1, -R24 ;  /* 0x000000012b187824 */ /* 0x040fe200078e0a18 */
[-C--:B------:R-:W-:Y:S01]  /*3ab0*/  ISETP.GE.AND P3, PT, R22, R135.reuse, PT ;  /* 0x000000871600720c */ /* 0x080fe20003f66270 */
[C---:B------:R-:W-:Y:S01]  /*3ac0*/  IMAD.IADD R22, R43.reuse, 0x1, -R22 ;  /* 0x000000012b167824 */ /* 0x040fe200078e0a16 */
[-C--:B------:R-:W-:Y:S01]  /*3ad0*/  ISETP.GE.AND P2, PT, R20, R135.reuse, PT ;  /* 0x000000871400720c */ /* 0x080fe20003f46270 */
[C---:B------:R-:W-:Y:S01]  /*3ae0*/  IMAD.IADD R20, R43.reuse, 0x1, -R20 ;  /* 0x000000012b147824 */ /* 0x040fe200078e0a14 */
[-C--:B------:R-:W-:Y:S01]  /*3af0*/  ISETP.GE.AND P1, PT, R18, R135.reuse, PT ;  /* 0x000000871200720c */ /* 0x080fe20003f26270 */
[----:B------:R-:W3:Y:S01]  /*3b00*/  MUFU.TANH R45, R45 ;  /* 0x0000002d002d7308 */ /* 0x000ee20000002400 */
[----:B------:R-:W-:Y:S01]  /*3b10*/  ISETP.GE.AND P0, PT, R16, R135, PT ;  /* 0x000000871000720c */ /* 0x000fe20003f06270 */
[----:B------:R-:W-:Y:S01]  /*3b20*/  IMAD.IADD R16, R43, 0x1, -R16 ;  /* 0x000000012b107824 */ /* 0x000fe200078e0a10 */
[----:B------:R-:W-:Y:S01]  /*3b30*/  IADD3 R35, R37, -R18, RZ ;  /* 0x8000001225237210 */ /* 0x000fe20007ffe0ff */
[----:B------:R-:W-:Y:S01]  /*3b40*/  FMUL.FTZ R37, R68, UR5 ;  /* 0x0000000544257c20 */ /* 0x000fe20008410000 */
[----:B------:R-:W-:-:S02]  /*3b50*/  IABS R44, R44 ;  /* 0x0000002c002c7213 */ /* 0x000fc40000000000 */
[----:B------:R-:W-:Y:S01]  /*3b60*/  IABS R25, R25 ;  /* 0x0000001900197213 */ /* 0x000fe20000000000 */
[----:B------:R-:W3:Y:S01]  /*3b70*/  MUFU.TANH R39, R39 ;  /* 0x0000002700277308 */ /* 0x000ee20000002400 */
[----:B------:R-:W-:Y:S01]  /*3b80*/  IADD3 R18, -R18, R43, RZ ;  /* 0x0000002b12127210 */ /* 0x000fe20007ffe1ff */
[----:B------:R-:W-:Y:S01]  /*3b90*/  FMUL.FTZ R43, R69, UR5 ;  /* 0x00000005452b7c20 */ /* 0x000fe20008410000 */
[----:B------:R-:W-:Y:S02]  /*3ba0*/  I2FP.F32.S32 R172, R34 ;  /* 0x0000002200ac7245 */ /* 0x000fe40000201400 */
[----:B------:R-:W-:Y:S02]  /*3bb0*/  I2FP.F32.S32 R44, R44 ;  /* 0x0000002c002c7245 */ /* 0x000fe40000201400 */
[----:B------:R-:W-:Y:S01]  /*3bc0*/  I2FP.F32.S32 R34, R25 ;  /* 0x0000001900227245 */ /* 0x000fe20000201400 */
[----:B------:R-:W-:Y:S01]  /*3bd0*/  MUFU.TANH R19, R19 ;  /* 0x0000001300137308 */ /* 0x000fe20000002400 */
[----:B------:R-:W-:Y:S01]  /*3be0*/  FSEL R28, R28, -INF , !P5 ;  /* 0xff8000001c1c7808 */ /* 0x000fe20006800000 */
[-C--:B----4-:R-:W-:Y:S01]  /*3bf0*/  FFMA.FTZ R41, R44, -R0.reuse, R41 ;  /* 0x800000002c297223 */ /* 0x090fe20000010029 */
[----:B------:R-:W-:Y:S01]  /*3c00*/  FSEL R29, R29, -INF , !P5 ;  /* 0xff8000001d1d7808 */ /* 0x000fe20006800000 */
[----:B-1----:R-:W-:Y:S01]  /*3c10*/  FFMA.FTZ R17, R34, -R0, R17 ;  /* 0x8000000022117223 */ /* 0x002fe20000010011 */
[----:B------:R-:W-:-:S02]  /*3c20*/  ISETP.GE.AND P5, PT, R48, R135, PT ;  /* 0x000000873000720c */ /* 0x000fc40003fa6270 */
[----:B------:R-:W-:Y:S01]  /*3c30*/  IABS R24, R24 ;  /* 0x0000001800187213 */ /* 0x000fe20000000000 */
[----:B------:R-:W1:Y:S01]  /*3c40*/  MUFU.TANH R37, R37 ;  /* 0x0000002500257308 */ /* 0x000e620000002400 */
[----:B------:R-:W-:Y:S02]  /*3c50*/  FSEL R162, R41, -INF , !P5 ;  /* 0xff80000029a27808 */ /* 0x000fe40006800000 */
[----:B------:R-:W-:Y:S02]  /*3c60*/  I2FP.F32.S32 R24, R24 ;  /* 0x0000001800187245 */ /* 0x000fe40000201400 */
[----:B------:R-:W-:Y:S02]  /*3c70*/  FSEL R181, R17, -INF , !P5 ;  /* 0xff80000011b57808 */ /* 0x000fe40006800000 */
[----:B------:R-:W-:Y:S01]  /*3c80*/  ISETP.GE.AND P5, PT, R135, 0x41, PT ;  /* 0x000000418700780c */ /* 0x000fe20003fa6270 */
[----:B------:R-:W4:Y:S01]  /*3c90*/  MUFU.TANH R43, R43 ;  /* 0x0000002b002b7308 */ /* 0x000f220000002400 */
[----:B------:R-:W-:Y:S01]  /*3ca0*/  IABS R42, R42 ;  /* 0x0000002a002a7213 */ /* 0x000fe20000000000 */
[----:B--2---:R-:W-:Y:S01]  /*3cb0*/  FFMA.FTZ R21, R24, -R0, R21 ;  /* 0x8000000018157223 */ /* 0x004fe20000010015 */
[----:B------:R-:W-:-:S02]  /*3cc0*/  IABS R40, R40 ;  /* 0x0000002800287213 */ /* 0x000fc40000000000 */
[----:B------:R-:W-:Y:S02]  /*3cd0*/  IABS R38, R38 ;  /* 0x0000002600267213 */ /* 0x000fe40000000000 */
[----:B------:R-:W-:Y:S01]  /*3ce0*/  IABS R36, R36 ;  /* 0x0000002400247213 */ /* 0x000fe20000000000 */
[----:B------:R-:W-:Y:S01]  /*3cf0*/  MUFU.TANH R47, R70 ;  /* 0x00000046002f7308 */ /* 0x000fe20000002400 */
[----:B------:R-:W-:Y:S02]  /*3d00*/  IABS R35, R35 ;  /* 0x0000002300237213 */ /* 0x000fe40000000000 */
[----:B------:R-:W-:Y:S02]  /*3d10*/  IABS R23, R23 ;  /* 0x0000001700177213 */ /* 0x000fe40000000000 */
[----:B------:R-:W-:Y:S02]  /*3d20*/  IABS R22, R22 ;  /* 0x0000001600167213 */ /* 0x000fe40000000000 */
[----:B------:R-:W-:Y:S01]  /*3d30*/  IABS R20, R20 ;  /* 0x0000001400147213 */ /* 0x000fe20000000000 */
[----:B------:R-:W2:Y:S01]  /*3d40*/  MUFU.TANH R49, R64 ;  /* 0x0000004000317308 */ /* 0x000ea20000002400 */
[----:B------:R-:W-:-:S02]  /*3d50*/  IABS R18, R18 ;  /* 0x0000001200127213 */ /* 0x000fc40000000000 */
[----:B------:R-:W-:Y:S02]  /*3d60*/  IABS R16, R16 ;  /* 0x0000001000107213 */ /* 0x000fe40000000000 */
[----:B------:R-:W-:Y:S02]  /*3d70*/  I2FP.F32.S32 R166, R42 ;  /* 0x0000002a00a67245 */ /* 0x000fe40000201400 */
[----:B------:R-:W-:Y:S01]  /*3d80*/  I2FP.F32.S32 R164, R40 ;  /* 0x0000002800a47245 */ /* 0x000fe20000201400 */
[----:B------:R-:W2:Y:S01]  /*3d90*/  MUFU.TANH R65, R65 ;  /* 0x0000004100417308 */ /* 0x000ea20000002400 */
[----:B------:R-:W-:Y:S01]  /*3da0*/  I2FP.F32.S32 R178, R38 ;  /* 0x0000002600b27245 */ /* 0x000fe20000201400 */
[----:B---3--:R-:W-:Y:S01]  /*3db0*/  FFMA.FTZ R166, R166, -R0, R45 ;  /* 0x80000000a6a67223 */ /* 0x008fe2000001002d */
[----:B------:R-:W-:Y:S01]  /*3dc0*/  I2FP.F32.S32 R36, R36 ;  /* 0x0000002400247245 */ /* 0x000fe20000201400 */
[-C--:B------:R-:W-:Y:S01]  /*3dd0*/  FFMA.FTZ R164, R164, -R0.reuse, R39 ;  /* 0x80000000a4a47223 */ /* 0x080fe20000010027 */
[----:B------:R-:W-:Y:S01]  /*3de0*/  I2FP.F32.S32 R174, R35 ;  /* 0x0000002300ae7245 */ /* 0x000fe20000201400 */
[----:B-1----:R-:W-:Y:S01]  /*3df0*/  FFMA.FTZ R178, R178, -R0, R37 ;  /* 0x80000000b2b27223 */ /* 0x002fe20000010025 */
[----:B------:R-:W-:Y:S01]  /*3e00*/  I2FP.F32.S32 R24, R23 ;  /* 0x0000001700187245 */ /* 0x000fe20000201400 */
[----:B------:R-:W1:Y:S01]  /*3e10*/  MUFU.TANH R71, R71 ;  /* 0x0000004700477308 */ /* 0x000e620000002400 */
[----:B------:R-:W-:Y:S01]  /*3e20*/  I2FP.F32.S32 R22, R22 ;  /* 0x0000001600167245 */ /* 0x000fe20000201400 */
[----:B----4-:R-:W-:Y:S01]  /*3e30*/  FFMA.FTZ R176, R36, -R0, R43 ;  /* 0x8000000024b07223 */ /* 0x010fe2000001002b */
[----:B------:R-:W-:Y:S01]  /*3e40*/  I2FP.F32.S32 R20, R20 ;  /* 0x0000001400147245 */ /* 0x000fe20000201400 */
[----:B--2---:R-:W-:Y:S01]  /*3e50*/  FFMA.FTZ R174, R174, -R0, R49 ;  /* 0x80000000aeae7223 */ /* 0x004fe20000010031 */
[----:B------:R-:W-:Y:S01]  /*3e60*/  I2FP.F32.S32 R18, R18 ;  /* 0x0000001200127245 */ /* 0x000fe20000201400 */
[----:B------:R-:W-:Y:S01]  /*3e70*/  FFMA.FTZ R19, R24, -R0, R19 ;  /* 0x8000000018137223 */ /* 0x000fe20000010013 */
[----:B------:R-:W-:Y:S01]  /*3e80*/  I2FP.F32.S32 R16, R16 ;  /* 0x0000001000107245 */ /* 0x000fe20000201400 */
[----:B------:R-:W2:Y:S01]  /*3e90*/  MUFU.TANH R169, R66 ;  /* 0x0000004200a97308 */ /* 0x000ea20000002400 */
[----:B------:R-:W-:Y:S01]  /*3ea0*/  FSEL R14, R14, -INF , !P4 ;  /* 0xff8000000e0e7808 */ /* 0x000fe20006000000 */
[-C--:B------:R-:W-:Y:S01]  /*3eb0*/  FFMA.FTZ R172, R172, -R0.reuse, R65 ;  /* 0x80000000acac7223 */ /* 0x080fe20000010041 */
[----:B------:R-:W-:Y:S01]  /*3ec0*/  FSEL R15, R15, -INF , !P4 ;  /* 0xff8000000f0f7808 */ /* 0x000fe20006000000 */
[----:B------:R-:W-:Y:S01]  /*3ed0*/  FFMA.FTZ R47, R22, -R0, R47 ;  /* 0x80000000162f7223 */ /* 0x000fe2000001002f */
[----:B------:R-:W-:-:S02]  /*3ee0*/  ISETP.GE.AND P4, PT, R46, R135, PT ;  /* 0x000000872e00720c */ /* 0x000fc40003f86270 */
[----:B------:R-:W-:Y:S01]  /*3ef0*/  FSEL R166, R166, -INF , !P6 ;  /* 0xff800000a6a67808 */ /* 0x000fe20007000000 */
[----:B------:R-:W3:Y:S01]  /*3f00*/  MUFU.TANH R67, R67 ;  /* 0x0000004300437308 */ /* 0x000ee20000002400 */
[-C--:B-1----:R-:W-:Y:S01]  /*3f10*/  FFMA.FTZ R171, R20, -R0.reuse, R71 ;  /* 0x8000000014ab7223 */ /* 0x082fe20000010047 */
[----:B------:R-:W-:Y:S02]  /*3f20*/  FSEL R179, R21, -INF , !P6 ;  /* 0xff80000015b37808 */ /* 0x000fe40007000000 */
[----:B------:R-:W-:Y:S02]  /*3f30*/  FSEL R164, R164, -INF , !P4 ;  /* 0xff800000a4a47808 */ /* 0x000fe40006000000 */
[----:B------:R-:W-:Y:S02]  /*3f40*/  FSEL R173, R19, -INF , !P4 ;  /* 0xff80000013ad7808 */ /* 0x000fe40006000000 */
[----:B------:R-:W-:Y:S01]  /*3f50*/  FSEL R178, R178, -INF , !P3 ;  /* 0xff800000b2b27808 */ /* 0x000fe20005800000 */
[----:B--2---:R-:W-:Y:S01]  /*3f60*/  FFMA.FTZ R169, R18, -R0, R169 ;  /* 0x8000000012a97223 */ /* 0x004fe200000100a9 */
[----:B------:R-:W-:-:S02]  /*3f70*/  FSEL R175, R47, -INF , !P3 ;  /* 0xff8000002faf7808 */ /* 0x000fc40005800000 */
[----:B------:R-:W-:Y:S02]  /*3f80*/  FSEL R176, R176, -INF , !P2 ;  /* 0xff800000b0b07808 */ /* 0x000fe40005000000 */
[----:B------:R-:W-:Y:S02]  /*3f90*/  FSEL R171, R171, -INF , !P2 ;  /* 0xff800000abab7808 */ /* 0x000fe40005000000 */
[----:B------:R-:W-:Y:S01]  /*3fa0*/  FSEL R174, R174, -INF , !P1 ;  /* 0xff800000aeae7808 */ /* 0x000fe20004800000 */
[----:B---3--:R-:W-:Y:S01]  /*3fb0*/  FFMA.FTZ R167, R16, -R0, R67 ;  /* 0x8000000010a77223 */ /* 0x008fe20000010043 */
[----:B------:R-:W-:Y:S02]  /*3fc0*/  FSEL R169, R169, -INF , !P1 ;  /* 0xff800000a9a97808 */ /* 0x000fe40004800000 */
[----:B------:R-:W-:Y:S02]  /*3fd0*/  FSEL R172, R172, -INF , !P0 ;  /* 0xff800000acac7808 */ /* 0x000fe40004000000 */
        /* <DEDUP_REMOVED lines=65> */
.L_x_252:
[----:B------:R-:W-:Y:S05]  /*43f0*/  BSYNC B0 ;  /* 0x0000000000007941 */ /* 0x000fea0003800000 */
.L_x_251:
[----:B------:R-:W0:Y:S02]  /*4400*/  LDGDEPBAR ;  /* 0x00000000000079af */ /* 0x000e240000000000 */
.L_x_250:
        /* <DEDUP_REMOVED lines=78> */
[----:B------:R-:W1:Y:S01]  /*48f0*/  MUFU.EX2 R157, R157 ;  /* 0x0000009d009d7308 */ /* 0x000e620000000800 */
[----:B------:R-:W2:Y:S01]  /*4900*/  LDSM.16.MT88.4 R12, [R198+0x12800] ;  /* 0x01280000c60c783b */ /* 0x000ea20000004200 */
[--C-:B------:R-:W-:Y:S01]  /*4910*/  FFMA.FTZ R161, R170, UR5, -R177.reuse ;  /* 0x00000005aaa17c23 */ /* 0x100fe200080108b1 */
[--C-:B------:R-:W-:Y:S01]  /*4920*/  FFMA.FTZ R163, R166, UR5, -R177.reuse ;  /* 0x00000005a6a37c23 */ /* 0x100fe200080108b1 */
[--C-:B------:R-:W-:Y:S01]  /*4930*/  FFMA.FTZ R162, R162, UR5, -R177.reuse ;  /* 0x00000005a2a27c23 */ /* 0x100fe200080108b1 */
[----:B------:R-:W4:Y:S01]  /*4940*/  LDSM.16.MT88.4 R8, [R200+0x14800] ;  /* 0x01480000c808783b */ /* 0x000f220000004200 */
        /* <DEDUP_REMOVED lines=10> */
[----:B------:R-:W5:Y:S01]  /*49f0*/  MUFU.EX2 R153, R153 ;  /* 0x0000009900997308 */ /* 0x000f620000000800 */
[----:B-1----:R-:W-:Y:S01]  /*4a00*/  F2FP.BF16.F32.PACK_AB R96, R157, R158 ;  /* 0x0000009e9d60723e */ /* 0x002fe200000010ff */
[----:B------:R-:W-:Y:S01]  /*4a10*/  LDSM.16.MT88.4 R32, [R197+0x12800] ;  /* 0x01280000c520783b */ /* 0x000fe20000004200 */
[--C-:B------:R-:W-:Y:S01]  /*4a20*/  FFMA.FTZ R174, R174, UR5, -R177.reuse ;  /* 0x00000005aeae7c23 */ /* 0x100fe200080108b1 */
[----:B------:R-:W-:Y:S01]  /*4a30*/  FFMA.FTZ R177, R172, UR5, -R177 ;  /* 0x00000005acb17c23 */ /* 0x000fe200080108b1 */
[--C-:B------:R-:W-:Y:S01]  /*4a40*/  FFMA.FTZ R172, R175, UR5, -R168.reuse ;  /* 0x00000005afac7c23 */ /* 0x100fe200080108a8 */
[----:B------:R-:W-:Y:S01]  /*4a50*/  LDSM.16.MT88.4 R136, [R200+0x12800] ;  /* 0x01280000c888783b */ /* 0x000fe20000004200 */
[--C-:B------:R-:W-:Y:S01]  /*4a60*/  FFMA.FTZ R171, R171, UR5, -R168.reuse ;  /* 0x00000005abab7c23 */ /* 0x100fe200080108a8 */
[----:B------:R-:W-:Y:S01]  /*4a70*/  MUFU.EX2 R159, R159 ;  /* 0x0000009f009f7308 */ /* 0x000fe20000000800 */
[--C-:B------:R-:W-:Y:S01]  /*4a80*/  FFMA.FTZ R169, R169, UR5, -R168.reuse ;  /* 0x00000005a9a97c23 */ /* 0x100fe200080108a8 */
[----:B------:R-:W-:Y:S01]  /*4a90*/  LDSM.16.MT88.4 R28, [R196+0x12800] ;  /* 0x01280000c41c783b */ /* 0x000fe20000004200 */
[----:B------:R-:W-:Y:S01]  /*4aa0*/  FFMA.FTZ R168, R167, UR5, -R168 ;  /* 0x00000005a7a87c23 */ /* 0x000fe200080108a8 */
[----:B------:R-:W-:-:S02]  /*4ab0*/  FADD.FTZ R157, R158, R157 ;  /* 0x0000009d9e9d7221 */ /* 0x000fc40000010000 */
[----:B------:R-:W-:Y:S02]  /*4ac0*/  LDSM.16.MT88.4 R24, [R198+0x14800] ;  /* 0x01480000c618783b */ /* 0x000fe40000004200 */
[----:B------:R-:W1:Y:S01]  /*4ad0*/  MUFU.EX2 R160, R160 ;  /* 0x000000a000a07308 */ /* 0x000e620000000800 */
[----:B-----5:R-:W-:Y:S01]  /*4ae0*/  F2FP.BF16.F32.PACK_AB R98, R153, R156 ;  /* 0x0000009c9962723e */ /* 0x020fe200000010ff */
[----:B------:R-:W-:-:S04]  /*4af0*/  FADD.FTZ R156, R156, R157 ;  /* 0x0000009d9c9c7221 */ /* 0x000fc80000010000 */
[----:B------:R-:W-:Y:S02]  /*4b00*/  FADD.FTZ R156, R153, R156 ;  /* 0x0000009c999c7221 */ /* 0x000fe40000010000 */
[----:B------:R-:W-:Y:S08]  /*4b10*/  MUFU.EX2 R155, R155 ;  /* 0x0000009b009b7308 */ /* 0x000ff00000000800 */
[----:B------:R-:W5:Y:S01]  /*4b20*/  MUFU.EX2 R154, R154 ;  /* 0x0000009a009a7308 */ /* 0x000f620000000800 */
[----:B-1----:R-:W-:Y:S01]  /*4b30*/  F2FP.BF16.F32.PACK_AB R97, R160, R159 ;  /* 0x0000009fa061723e */ /* 0x002fe200000010ff */
[----:B------:R-:W-:-:S06]  /*4b40*/  FADD.FTZ R160, R159, R160 ;  /* 0x000000a09fa07221 */ /* 0x000fcc0000010000 */
[----:B------:R-:W-:Y:S08]  /*4b50*/  MUFU.EX2 R151, R151 ;  /* 0x0000009700977308 */ /* 0x000ff00000000800 */
[----:B------:R-:W1:Y:S01]  /*4b60*/  MUFU.EX2 R150, R150 ;  /* 0x0000009600967308 */ /* 0x000e620000000800 */
[----:B-----5:R-:W-:Y:S01]  /*4b70*/  F2FP.BF16.F32.PACK_AB R99, R154, R155 ;  /* 0x0000009b9a63723e */ /* 0x020fe200000010ff */
[----:B------:R-:W-:-:S04]  /*4b80*/  FADD.FTZ R155, R155, R160 ;  /* 0x000000a09b9b7221 */ /* 0x000fc80000010000 */
[----:B------:R-:W-:Y:S02]  /*4b90*/  FADD.FTZ R155, R154, R155 ;  /* 0x0000009b9a9b7221 */ /* 0x000fe40000010000 */
[C---:B------:R-:W-:Y:S01]  /*4ba0*/  HMMA.16816.F32.BF16 R120, R96.reuse, R116, RZ ;  /* 0x000000746078723c */ /* 0x040fe200000418ff */
[----:B------:R-:W-:Y:S05]  /*4bb0*/  MUFU.EX2 R149, R149 ;  /* 0x0000009500957308 */ /* 0x000fea0000000800 */
[C---:B------:R-:W-:Y:S03]  /*4bc0*/  HMMA.16816.F32.BF16 R36, R96.reuse, R40, RZ ;  /* 0x000000286024723c */ /* 0x040fe600000418ff */
[----:B------:R-:W5:Y:S01]  /*4bd0*/  MUFU.EX2 R2, R2 ;  /* 0x0000000200027308 */ /* 0x000f620000000800 */
[C---:B-1----:R-:W-:Y:S01]  /*4be0*/  F2FP.BF16.F32.PACK_AB R4, R150.reuse, R151 ;  /* 0x000000979604723e */ /* 0x042fe200000010ff */
[----:B------:R-:W-:Y:S01]  /*4bf0*/  FADD.FTZ R151, R151, R156 ;  /* 0x0000009c97977221 */ /* 0x000fe20000010000 */
[----:B------:R-:W-:Y:S03]  /*4c00*/  HMMA.16816.F32.BF16 R116, R96, R118, RZ ;  /* 0x000000766074723c */ /* 0x000fe600000418ff */
[----:B------:R-:W-:-:S02]  /*4c10*/  FADD.FTZ R150, R150, R151 ;  /* 0x0000009796967221 */ /* 0x000fc40000010000 */
[----:B------:R-:W-:Y:S01]  /*4c20*/  MUFU.EX2 R152, R152 ;  /* 0x0000009800987308 */ /* 0x000fe20000000800 */
[C---:B------:R-:W-:Y:S06]  /*4c30*/  HMMA.16816.F32.BF16 R40, R96.reuse, R42, RZ ;  /* 0x0000002a6028723c */ /* 0x040fec00000418ff */
[----:B------:R-:W-:Y:S01]  /*4c40*/  HMMA.16816.F32.BF16 R52, R96, R56, RZ ;  /* 0x000000386034723c */ /* 0x000fe200000418ff */
[----:B------:R-:W1:Y:S01]  /*4c50*/  MUFU.EX2 R145, R145 ;  /* 0x0000009100917308 */ /* 0x000e620000000800 */
[----:B-----5:R-:W-:Y:S01]  /*4c60*/  F2FP.BF16.F32.PACK_AB R6, R2, R149 ;  /* 0x000000950206723e */ /* 0x020fe200000010ff */
[----:B------:R-:W-:-:S03]  /*4c70*/  FADD.FTZ R149, R149, R150 ;  /* 0x0000009695957221 */ /* 0x000fc60000010000 */
[C---:B------:R-:W-:Y:S01]  /*4c80*/  HMMA.16816.F32.BF16 R60, R96.reuse, R64, RZ ;  /* 0x00000040603c723c */ /* 0x040fe200000418ff */
[----:B------:R-:W-:Y:S02]  /*4c90*/  FADD.FTZ R2, R2, R149 ;  /* 0x0000009502027221 */ /* 0x000fe40000010000 */
[----:B------:R-:W-:Y:S03]  /*4ca0*/  MUFU.EX2 R148, R148 ;  /* 0x0000009400947308 */ /* 0x000fe60000000800 */
[C---:B------:R-:W-:Y:S05]  /*4cb0*/  HMMA.16816.F32.BF16 R56, R96.reuse, R58, RZ ;  /* 0x0000003a6038723c */ /* 0x040fea00000418ff */
[----:B------:R-:W5:Y:S01]  /*4cc0*/  MUFU.EX2 R3, R3 ;  /* 0x0000000300037308 */ /* 0x000f620000000800 */
[----:B-1----:R-:W-:Y:S01]  /*4cd0*/  F2FP.BF16.F32.PACK_AB R5, R145, R152 ;  /* 0x000000989105723e */ /* 0x002fe200000010ff */
[----:B------:R-:W-:Y:S01]  /*4ce0*/  HMMA.16816.F32.BF16 R64, R96, R66, RZ ;  /* 0x000000426040723c */ /* 0x000fe200000418ff */
[----:B------:R-:W-:-:S04]  /*4cf0*/  FADD.FTZ R152, R152, R155 ;  /* 0x0000009b98987221 */ /* 0x000fc80000010000 */
[----:B------:R-:W-:Y:S01]  /*4d00*/  FADD.FTZ R145, R145, R152 ;  /* 0x0000009891917221 */ /* 0x000fe20000010000 */
[C---:B------:R-:W-:Y:S01]  /*4d10*/  HMMA.16816.F32.BF16 R68, R96.reuse, R72, RZ ;  /* 0x000000486044723c */ /* 0x040fe200000418ff */
[----:B------:R-:W-:Y:S05]  /*4d20*/  MUFU.EX2 R161, R161 ;  /* 0x000000a100a17308 */ /* 0x000fea0000000800 */
[----:B---3--:R-:W-:Y:S01]  /*4d30*/  HMMA.16816.F32.BF16 R76, R96, R80, RZ ;  /* 0x00000050604c723c */ /* 0x008fe200000418ff */
[----:B-----5:R-:W-:Y:S02]  /*4d40*/  F2FP.BF16.F32.PACK_AB R7, R3, R148 ;  /* 0x000000940307723e */ /* 0x020fe400000010ff */
[----:B------:R-:W1:Y:S01]  /*4d50*/  MUFU.EX2 R162, R162 ;  /* 0x000000a200a27308 */ /* 0x000e620000000800 */
[----:B------:R-:W-:-:S02]  /*4d60*/  FADD.FTZ R148, R148, R145 ;  /* 0x0000009194947221 */ /* 0x000fc40000010000 */
[----:B------:R-:W-:Y:S02]  /*4d70*/  HMMA.16816.F32.BF16 R72, R96, R74, RZ ;  /* 0x0000004a6048723c */ /* 0x000fe400000418ff */
[----:B------:R-:W-:-:S04]  /*4d80*/  FADD.FTZ R148, R3, R148 ;  /* 0x0000009403947221 */ /* 0x000fc80000010000 */
[C---:B--2---:R-:W-:Y:S01]  /*4d90*/  HMMA.16816.F32.BF16 R120, R4.reuse, R12, R120 ;  /* 0x0000000c0478723c */ /* 0x044fe20000041878 */
        /* <DEDUP_REMOVED lines=162> */
[----:B------:R-:W-:Y:S01]  /*57c0*/  ULDC UR4, c[0x0][0x2ec] ;  /* 0x0000bb0000047ab9 */ /* 0x000fe20000000800 */
[----:B------:R-:W-:Y:S01]  /*57d0*/  ULDC.64 UR6, c[0x0][0x248] ;  /* 0x0000920000067ab9 */ /* 0x000fe20000000a00 */
[----:B------:R-:W-:Y:S01]  /*57e0*/  LEA.HI R230, R3, R230, RZ, 0x6 ;  /* 0x000000e603e67211 */ /* 0x000fe200078f30ff */
[----:B------:R-:W-:Y:S01]  /*57f0*/  IMAD.MOV.U32 R3, RZ, RZ, R132 ;  /* 0x000000ffff037224 */ /* 0x000fe200078e0084 */
[----:B------:R-:W-:Y:S01]  /*5800*/  IADD3 R223, R135, R223, -R222 ;  /* 0x000000df87df7210 */ /* 0x000fe20007ffe8de */
[----:B------:R-:W2:Y:S01]  /*5810*/  @!P4 LDC.64 R210, c[0x0][0x220] ;  /* 0x00008800ffd2cb82 */ /* 0x000ea20000000a00 */
[----:B------:R-:W-:-:S07]  /*5820*/  LEA.HI.SX32 R230, R230, 0xfffffffe, 0x1a ;  /* 0xfffffffee6e67811 */ /* 0x000fce00078fd2ff */
[----:B------:R-:W3:Y:S01]  /*5830*/  @!P4 LDC.64 R208, c[0x0][0x220] ;  /* 0x00008800ffd0cb82 */ /* 0x000ee20000000a00 */
[----:B------:R-:W-:Y:S05]  /*5840*/  BRA `(.L_x_254) ;  /* 0x0000000000f07947 */ /* 0x000fea0003800000 */
.L_x_256:
        /* <DEDUP_REMOVED lines=60> */
.L_x_254:
        /* <DEDUP_REMOVED lines=21> */
[----:B------:R3:W-:Y:S06]  /*5d60*/  @!P4 LDGSTS.E.BYPASS.LTC128B.128 [R219+0x12000], desc[UR8][R240.64] ;  /* 0x12000000f0dbcfae */ /* 0x0007ec000b901d48 */
[----:B------:R-:W-:Y:S01]  /*5d70*/  @P3 STS.128 [R219+0x14000], RZ ;  /* 0x014000ffdb003388 */ /* 0x000fe20000000c00 */
[----:B------:R-:W4:Y:S08]  /*5d80*/  @!P3 LDC.64 R134, c[0x0][0x220] ;  /* 0x00008800ff86bb82 */ /* 0x000f300000000a00 */
[----:B------:R-:W5:Y:S01]  /*5d90*/  @!P2 LDC.64 R132, c[0x0][0x220] ;  /* 0x00008800ff84ab82 */ /* 0x000f620000000a00 */
[----:B---3--:R-:W-:Y:S04]  /*5da0*/  IMAD R241, R230, -0x40, R223 ;  /* 0xffffffc0e6f17824 */ /* 0x008fe800078e02df */
[----:B------:R-:W-:Y:S01]  /*5db0*/  VIADD R240, R241, 0x8 ;  /* 0x00000008f1f07836 */ /* 0x000fe20000000000 */
[C---:B-1----:R-:W-:Y:S02]  /*5dc0*/  @!P3 LEA R236, P1, R239.reuse, R236, 0x1 ;  /* 0x000000ecefecb211 */ /* 0x042fe400078208ff */
[C---:B--2---:R-:W-:Y:S02]  /*5dd0*/  @!P2 LEA R234, P0, R239.reuse, R234, 0x1 ;  /* 0x000000eaefeaa211 */ /* 0x044fe400078008ff */
[C-C-:B------:R-:W-:Y:S02]  /*5de0*/  @!P3 LEA.HI.X R237, R239.reuse, R237, R238.reuse, 0x1, P1 ;  /* 0x000000edefedb211 */ /* 0x140fe400008f0cee */
[----:B------:R-:W-:Y:S02]  /*5df0*/  @!P2 LEA.HI.X R235, R239, R235, R238, 0x1, P0 ;  /* 0x000000ebefeba211 */ /* 0x000fe400000f0cee */
[----:B------:R-:W-:Y:S01]  /*5e00*/  LEA.HI.X R238, R212, R238, R213, 0x5, P6 ;  /* 0x000000eed4ee7211 */ /* 0x000fe200030f2cd5 */
[----:B------:R-:W-:Y:S01]  /*5e10*/  @!PT LDS RZ, [RZ] ;  /* 0x00000000fffff984 */ /* 0x000fe20000000800 */
[----:B------:R-:W-:Y:S01]  /*5e20*/  @!PT LDS RZ, [RZ] ;  /* 0x00000000fffff984 */ /* 0x000fe20000000800 */
[----:B------:R-:W-:Y:S01]  /*5e30*/  @!PT LDS RZ, [RZ] ;  /* 0x00000000fffff984 */ /* 0x000fe20000000800 */
[----:B------:R-:W-:Y:S01]  /*5e40*/  @!P3 LDGSTS.E.BYPASS.LTC128B.128 [R219+0x14000], desc[UR8][R236.64+0x80] ;  /* 0x14000080ecdbbfae */ /* 0x000fe2000b901d48 */
[C---:B----4-:R-:W-:Y:S02]  /*5e50*/  @!P3 LEA R134, P1, R233.reuse, R134, 0x1 ;  /* 0x00000086e986b211 */ /* 0x050fe400078208ff */
[C-C-:B------:R-:W-:Y:S03]  /*5e60*/  @!P4 LEA.HI.X R243, R233.reuse, R209, R238.reuse, 0x1, P5 ;  /* 0x000000d1e9f3c211 */ /* 0x140fe600028f0cee */
[----:B------:R-:W-:Y:S01]  /*5e70*/  @P2 STS.128 [R219+0x16000], RZ ;  /* 0x016000ffdb002388 */ /* 0x000fe20000000c00 */
[C-C-:B------:R-:W-:Y:S02]  /*5e80*/  @!P3 LEA.HI.X R135, R233.reuse, R135, R238.reuse, 0x1, P1 ;  /* 0x00000087e987b211 */ /* 0x140fe400008f0cee */
[C---:B-----5:R-:W-:Y:S03]  /*5e90*/  @!P2 LEA R132, P0, R233.reuse, R132, 0x1 ;  /* 0x00000084e984a211 */ /* 0x060fe600078008ff */
[----:B------:R-:W-:Y:S01]  /*5ea0*/  @!PT LDS RZ, [RZ] ;  /* 0x00000000fffff984 */ /* 0x000fe20000000800 */
[----:B------:R-:W-:Y:S01]  /*5eb0*/  @!PT LDS RZ, [RZ] ;  /* 0x00000000fffff984 */ /* 0x000fe20000000800 */
[----:B------:R-:W-:Y:S01]  /*5ec0*/  @!PT LDS RZ, [RZ] ;  /* 0x00000000fffff984 */ /* 0x000fe20000000800 */
[----:B------:R-:W-:Y:S01]  /*5ed0*/  @!P2 LDGSTS.E.BYPASS.LTC128B.128 [R219+0x16000], desc[UR8][R234.64+0x100] ;  /* 0x16000100eadbafae */ /* 0x000fe2000b901d48 */
[----:B------:R-:W-:Y:S02]  /*5ee0*/  ISETP.GE.AND P1, PT, R240, RZ, PT ;  /* 0x000000fff000720c */ /* 0x000fe40003f26270 */
[----:B------:R-:W-:Y:S03]  /*5ef0*/  @!P2 LEA.HI.X R133, R233, R133, R238, 0x1, P0 ;  /* 0x00000085e985a211 */ /* 0x000fe600000f0cee */
[----:B------:R-:W-:Y:S06]  /*5f00*/  @P4 STS.128 [R219+0x13000], RZ ;  /* 0x013000ffdb004388 */ /* 0x000fec0000000c00 */
[----:B------:R-:W-:Y:S01]  /*5f10*/  @!PT LDS RZ, [RZ] ;  /* 0x00000000fffff984 */ /* 0x000fe20000000800 */
[----:B------:R-:W-:Y:S01]  /*5f20*/  @!PT LDS RZ, [RZ] ;  /* 0x00000000fffff984 */ /* 0x000fe20000000800 */
[----:B------:R-:W-:Y:S01]  /*5f30*/  @!PT LDS RZ, [RZ] ;  /* 0x00000000fffff984 */ /* 0x000fe20000000800 */
[----:B------:R-:W-:Y:S06]  /*5f40*/  @!P4 LDGSTS.E.BYPASS.LTC128B.128 [R219+0x13000], desc[UR8][R242.64] ;  /* 0x13000000f2dbcfae */ /* 0x000fec000b901d48 */
[----:B------:R-:W-:Y:S01]  /*5f50*/  @P3 STS.128 [R219+0x15000], RZ ;  /* 0x015000ffdb003388 */ /* 0x000fe20000000c00 */
[C---:B------:R-:W-:Y:S05]  /*5f60*/  @!P1 IADD3 R240, -R241.reuse, -0x8, RZ ;  /* 0xfffffff8f1f09810 */ /* 0x040fea0007ffe1ff */
[----:B------:R-:W-:Y:S01]  /*5f70*/  @!PT LDS RZ, [RZ] ;  /* 0x00000000fffff984 */ /* 0x000fe20000000800 */
[----:B------:R-:W-:Y:S01]  /*5f80*/  @!PT LDS RZ, [RZ] ;  /* 0x00000000fffff984 */ /* 0x000fe20000000800 */
[----:B------:R-:W-:Y:S01]  /*5f90*/  @!PT LDS RZ, [RZ] ;  /* 0x00000000fffff984 */ /* 0x000fe20000000800 */
[----:B------:R-:W-:Y:S06]  /*5fa0*/  @!P3 LDGSTS.E.BYPASS.LTC128B.128 [R219+0x15000], desc[UR8][R134.64+0x80] ;  /* 0x1500008086dbbfae */ /* 0x000fec000b901d48 */
[----:B------:R-:W-:Y:S06]  /*5fb0*/  @P2 STS.128 [R219+0x17000], RZ ;  /* 0x017000ffdb002388 */ /* 0x000fec0000000c00 */
[----:B------:R-:W-:Y:S01]  /*5fc0*/  @!PT LDS RZ, [RZ] ;  /* 0x00000000fffff984 */ /* 0x000fe20000000800 */
[----:B------:R-:W-:Y:S01]  /*5fd0*/  @!PT LDS RZ, [RZ] ;  /* 0x00000000fffff984 */ /* 0x000fe20000000800 */
[----:B------:R-:W-:Y:S01]  /*5fe0*/  @!PT LDS RZ, [RZ] ;  /* 0x00000000fffff984 */ /* 0x000fe20000000800 */
[----:B------:R1:W-:Y:S06]  /*5ff0*/  @!P2 LDGSTS.E.BYPASS.LTC128B.128 [R219+0x17000], desc[UR8][R132.64+0x100] ;  /* 0x1700010084dbafae */ /* 0x0003ec000b901d48 */
[----:B------:R-:W-:Y:S06]  /*6000*/  LDSM.16.M88.4 R136, [R206] ;  /* 0x00000000ce88783b */ /* 0x000fec0000000200 */
[----:B------:R-:W2:Y:S06]  /*6010*/  LDSM.16.M88.4 R140, [R205+0xc000] ;  /* 0x00c00000cd8c783b */ /* 0x000eac0000000200 */
[----:B------:R-:W3:Y:S06]  /*6020*/  LDSM.16.M88.4 R144, [R205+0xc800] ;  /* 0x00c80000cd90783b */ /* 0x000eec0000000200 */
[----:B------:R-:W4:Y:S06]  /*6030*/  LDSM.16.M88.4 R148, [R205+0xd000] ;  /* 0x00d00000cd94783b */ /* 0x000f2c0000000200 */
[----:B------:R-:W5:Y:S06]  /*6040*/  LDSM.16.M88.4 R152, [R205+0xd800] ;  /* 0x00d80000cd98783b */ /* 0x000f6c0000000200 */
[----:B------:R-:W0:Y:S06]  /*6050*/  LDGDEPBAR ;  /* 0x00000000000079af */ /* 0x000e2c0000000000 */
[----:B------:R-:W-:Y:S06]  /*6060*/  LDSM.16.M88.4 R156, [R204] ;  /* 0x00000000cc9c783b */ /* 0x000fec0000000200 */
[----:B------:R-:W5:Y:S01]  /*6070*/  LDSM.16.M88.4 R160, [R203] ;  /* 0x00000000cba0783b */ /* 0x000f620000000200 */
[C---:B--2---:R-:W-:Y:S05]  /*6080*/  HMMA.16816.F32.BF16 R4, R136.reuse, R140, RZ ;  /* 0x0000008c8804723c */ /* 0x044fea00000418ff */
[----:B------:R-:W2:Y:S01]  /*6090*/  LDSM.16.M88.4 R164, [R195] ;  /* 0x00000000c3a4783b */ /* 0x000ea20000000200 */
[C---:B------:R-:W-:Y:S05]  /*60a0*/  HMMA.16816.F32.BF16 R8, R136.reuse, R142, RZ ;  /* 0x0000008e8808723c */ /* 0x040fea00000418ff */
[----:B------:R-:W2:Y:S01]  /*60b0*/  LDSM.16.M88.4 R168, [R194] ;  /* 0x00000000c2a8783b */ /* 0x000ea20000000200 */
[C---:B---3--:R-:W-:Y:S05]  /*60c0*/  HMMA.16816.F32.BF16 R12, R136.reuse, R144, RZ ;  /* 0x00000090880c723c */ /* 0x048fea00000418ff */
[----:B------:R-:W3:Y:S01]  /*60d0*/  LDSM.16.M88.4 R172, [R193] ;  /* 0x00000000c1ac783b */ /* 0x000ee20000000200 */
[C---:B------:R-:W-:Y:S05]  /*60e0*/  HMMA.16816.F32.BF16 R16, R136.reuse, R146, RZ ;  /* 0x000000928810723c */ /* 0x040fea00000418ff */
[----:B------:R-:W-:Y:S01]  /*60f0*/  LDSM.16.M88.4 R176, [R202] ;  /* 0x00000000cab0783b */ /* 0x000fe20000000200 */
[C---:B----4-:R-:W-:Y:S05]  /*6100*/  HMMA.16816.F32.BF16 R20, R136.reuse, R148, RZ ;  /* 0x000000948814723c */ /* 0x050fea00000418ff */
[----:B------:R-:W4:Y:S01]  /*6110*/  LDSM.16.M88.4 R180, [R199+0xc000] ;  /* 0x00c00000c7b4783b */ /* 0x000f220000000200 */
[C---:B------:R-:W-:Y:S05]  /*6120*/  HMMA.16816.F32.BF16 R24, R136.reuse, R150, RZ ;  /* 0x000000968818723c */ /* 0x040fea00000418ff */
[----:B-1----:R-:W-:Y:S01]  /*6130*/  LDSM.16.M88.4 R132, [R199+0xd000] ;  /* 0x00d00000c784783b */ /* 0x002fe20000000200 */
[C---:B-----5:R-:W-:Y:S05]  /*6140*/  HMMA.16816.F32.BF16 R28, R136.reuse, R152, RZ ;  /* 0x00000098881c723c */ /* 0x060fea00000418ff */
[----:B------:R-:W-:Y:S01]  /*6150*/  LDSM.16.M88.4 R140, [R199+0xd800] ;  /* 0x00d80000c78c783b */ /* 0x000fe20000000200 */
[----:B------:R-:W-:Y:S05]  /*6160*/  HMMA.16816.F32.BF16 R32, R136, R154, RZ ;  /* 0x0000009a8820723c */ /* 0x000fea00000418ff */
[----:B------:R-:W1:Y:S01]  /*6170*/  LDSM.16.M88.4 R136, [R199+0xc800] ;  /* 0x00c80000c788783b */ /* 0x000e620000000200 */
[C---:B------:R-:W-:Y:S05]  /*6180*/  HMMA.16816.F32.BF16 R4, R156.reuse, R160, R4 ;  /* 0x000000a09c04723c */ /* 0x040fea0000041804 */
[----:B------:R-:W-:Y:S01]  /*6190*/  LDSM.16.M88.4 R144, [R201] ;  /* 0x00000000c990783b */ /* 0x000fe20000000200 */
[C---:B------:R-:W-:Y:S05]  /*61a0*/  HMMA.16816.F32.BF16 R8, R156.reuse, R162, R8 ;  /* 0x000000a29c08723c */ /* 0x040fea0000041808 */
[----:B------:R-:W5:Y:S01]  /*61b0*/  LDSM.16.M88.4 R148, [R192] ;  /* 0x00000000c094783b */ /* 0x000f620000000200 */
[C---:B--2---:R-:W-:Y:S05]  /*61c0*/  HMMA.16816.F32.BF16 R12, R156.reuse, R164, R12 ;  /* 0x000000a49c0c723c */ /* 0x044fea000004180c */
[----:B------:R-:W2:Y:S01]  /*61d0*/  LDSM.16.M88.4 R152, [R192+0x800] ;  /* 0x00080000c098783b */ /* 0x000ea20000000200 */
[C---:B------:R-:W-:Y:S05]  /*61e0*/  HMMA.16816.F32.BF16 R16, R156.reuse, R166, R16 ;  /* 0x000000a69c10723c */ /* 0x040fea0000041810 */
[----:B------:R-:W-:Y:S01]  /*61f0*/  LDSM.16.M88.4 R160, [R192+0x1800] ;  /* 0x00180000c0a0783b */ /* 0x000fe20000000200 */
[C---:B------:R-:W-:Y:S05]  /*6200*/  HMMA.16816.F32.BF16 R20, R156.reuse, R168, R20 ;  /* 0x000000a89c14723c */ /* 0x040fea0000041814 */
[----:B------:R-:W-:Y:S01]  /*6210*/  LDSM.16.M88.4 R164, [R206+0x4000] ;  /* 0x00400000cea4783b */ /* 0x000fe20000000200 */
[C---:B------:R-:W-:Y:S05]  /*6220*/  HMMA.16816.F32.BF16 R24, R156.reuse, R170, R24 ;  /* 0x000000aa9c18723c */ /* 0x040fea0000041818 */
[----:B------:R-:W-:Y:S01]  /*6230*/  LDSM.16.M88.4 R168, [R205+0xe000] ;  /* 0x00e00000cda8783b */ /* 0x000fe20000000200 */
[C---:B---3--:R-:W-:Y:S06]  /*6240*/  HMMA.16816.F32.BF16 R28, R156.reuse, R172, R28 ;  /* 0x000000ac9c1c723c */ /* 0x048fec000004181c */
[----:B------:R-:W-:Y:S01]  /*6250*/  HMMA.16816.F32.BF16 R32, R156, R174, R32 ;  /* 0x000000ae9c20723c */ /* 0x000fe20000041820 */
[----:B------:R-:W3:Y:S05]  /*6260*/  LDSM.16.M88.4 R156, [R192+0x1000] ;  /* 0x00100000c09c783b */ /* 0x000eea0000000200 */
[C---:B----4-:R-:W-:Y:S01]  /*6270*/  HMMA.16816.F32.BF16 R4, R176.reuse, R180, R4 ;  /* 0x000000b4b004723c */ /* 0x050fe20000041804 */
[----:B------:R-:W-:Y:S05]  /*6280*/  LDSM.16.M88.4 R172, [R204+0x4000] ;  /* 0x00400000ccac783b */ /* 0x000fea0000000200 */
[C---:B------:R-:W-:Y:S06]  /*6290*/  HMMA.16816.F32.BF16 R8, R176.reuse, R182, R8 ;  /* 0x000000b6b008723c */ /* 0x040fec0000041808 */
[C---:B-1----:R-:W-:Y:S06]  /*62a0*/  HMMA.16816.F32.BF16 R12, R176.reuse, R136, R12 ;  /* 0x00000088b00c723c */ /* 0x042fec000004180c */
[C---:B------:R-:W-:Y:S01]  /*62b0*/  HMMA.16816.F32.BF16 R16, R176.reuse, R138, R16 ;  /* 0x0000008ab010723c */ /* 0x040fe20000041810 */
[----:B------:R-:W-:Y:S05]  /*62c0*/  LDSM.16.M88.4 R136, [R205+0xf000] ;  /* 0x00f00000cd88783b */ /* 0x000fea0000000200 */
[C---:B------:R-:W-:Y:S06]  /*62d0*/  HMMA.16816.F32.BF16 R20, R176.reuse, R132, R20 ;  /* 0x00000084b014723c */ /* 0x040fec0000041814 */
[C---:B------:R-:W-:Y:S01]  /*62e0*/  HMMA.16816.F32.BF16 R24, R176.reuse, R134, R24 ;  /* 0x00000086b018723c */ /* 0x040fe20000041818 */
[----:B------:R-:W1:Y:S05]  /*62f0*/  LDSM.16.M88.4 R132, [R205+0xe800] ;  /* 0x00e80000cd84783b */ /* 0x000e6a0000000200 */
[C---:B------:R-:W-:Y:S06]  /*6300*/  HMMA.16816.F32.BF16 R28, R176.reuse, R140, R28 ;  /* 0x0000008cb01c723c */ /* 0x040fec000004181c */
[----:B------:R-:W-:Y:S01]  /*6310*/  HMMA.16816.F32.BF16 R32, R176, R142, R32 ;  /* 0x0000008eb020723c */ /* 0x000fe20000041820 */
[----:B------:R-:W4:Y:S05]  /*6320*/  LDSM.16.M88.4 R140, [R205+0xf800] ;  /* 0x00f80000cd8c783b */ /* 0x000f2a0000000200 */
[C---:B-----5:R-:W-:Y:S01]  /*6330*/  HMMA.16816.F32.BF16 R4, R144.reuse, R148, R4 ;  /* 0x000000949004723c */ /* 0x060fe20000041804 */
[----:B------:R-:W5:Y:S05]  /*6340*/  LDSM.16.M88.4 R176, [R191] ;  /* 0x00000000bfb0783b */ /* 0x000f6a0000000200 */
[C---:B------:R-:W-:Y:S01]  /*6350*/  HMMA.16816.F32.BF16 R8, R144.reuse, R150, R8 ;  /* 0x000000969008723c */ /* 0x040fe20000041808 */
[----:B------:R-:W-:Y:S05]  /*6360*/  LDSM.16.M88.4 R148, [R189] ;  /* 0x00000000bd94783b */ /* 0x000fea0000000200 */
[C---:B--2---:R-:W-:Y:S06]  /*6370*/  HMMA.16816.F32.BF16 R12, R144.reuse, R152, R12 ;  /* 0x00000098900c723c */ /* 0x044fec000004180c */
[C---:B------:R-:W-:Y:S01]  /*6380*/  HMMA.16816.F32.BF16 R16, R144.reuse, R154, R16 ;  /* 0x0000009a9010723c */ /* 0x040fe20000041810 */
[----:B------:R-:W-:Y:S05]  /*6390*/  LDSM.16.M88.4 R152, [R188] ;  /* 0x00000000bc98783b */ /* 0x000fea0000000200 */
[C---:B---3--:R-:W-:Y:S06]  /*63a0*/  HMMA.16816.F32.BF16 R20, R144.reuse, R156, R20 ;  /* 0x0000009c9014723c */ /* 0x048fec0000041814 */
[C---:B------:R-:W-:Y:S01]  /*63b0*/  HMMA.16816.F32.BF16 R24, R144.reuse, R158, R24 ;  /* 0x0000009e9018723c */ /* 0x040fe20000041818 */
[----:B------:R-:W-:Y:S05]  /*63c0*/  LDSM.16.M88.4 R156, [R202+0x4000] ;  /* 0x00400000ca9c783b */ /* 0x000fea0000000200 */
[C---:B------:R-:W-:Y:S06]  /*63d0*/  HMMA.16816.F32.BF16 R28, R144.reuse, R160, R28 ;  /* 0x000000a0901c723c */ /* 0x040fec000004181c */
[----:B------:R-:W-:Y:S01]  /*63e0*/  HMMA.16816.F32.BF16 R32, R144, R162, R32 ;  /* 0x000000a29020723c */ /* 0x000fe20000041820 */
[----:B------:R-:W2:Y:S05]  /*63f0*/  LDSM.16.M88.4 R144, [R190] ;  /* 0x00000000be90783b */ /* 0x000eaa0000000200 */
[C---:B------:R-:W-:Y:S01]  /*6400*/  HMMA.16816.F32.BF16 R4, R164.reuse, R168, R4 ;  /* 0x000000a8a404723c */ /* 0x040fe20000041804 */
[----:B------:R-:W3:Y:S05]  /*6410*/  LDSM.16.M88.4 R160, [R199+0xe000] ;  /* 0x00e00000c7a0783b */ /* 0x000eea0000000200 */
        /* <DEDUP_REMOVED lines=8> */
[C---:B----4-:R-:W-:Y:S06]  /*64a0*/  HMMA.16816.F32.BF16 R28, R164.reuse, R140, R28 ;  /* 0x0000008ca41c723c */ /* 0x050fec000004181c */
[----:B------:R-:W-:Y:S01]  /*64b0*/  HMMA.16816.F32.BF16 R32, R164, R142, R32 ;  /* 0x0000008ea420723c */ /* 0x000fe20000041820 */
[----:B------:R-:W4:Y:S05]  /*64c0*/  LDSM.16.M88.4 R140, [R199+0xf800] ;  /* 0x00f80000c78c783b */ /* 0x000f2a0000000200 */
[C---:B-----5:R-:W-:Y:S01]  /*64d0*/  HMMA.16816.F32.BF16 R4, R172.reuse, R176, R4 ;  /* 0x000000b0ac04723c */ /* 0x060fe20000041804 */
[----:B------:R-:W5:Y:S05]  /*64e0*/  LDSM.16.M88.4 R164, [R201+0x4000] ;  /* 0x00400000c9a4783b */ /* 0x000f6a0000000200 */
        /* <DEDUP_REMOVED lines=52> */
[C---:B------:R-:W-:Y:S06]  /*6830*/  HMMA.16816.F32.BF16 R8, R156.reuse, R162, R8 ;  /* 0x000000a29c08723c */ /* 0x040fec0000041808 */
[C---:B--2---:R-:W-:Y:S05]  /*6840*/  HMMA.16816.F32.BF16 R12, R156.reuse, R144, R12 ;  /* 0x000000909c0c723c */ /* 0x044fea000004180c */
[C---:B------:R-:W-:Y:S01]  /*6850*/  VIADD R163, R241.reuse, 0xffffffe0 ;  /* 0xffffffe0f1a37836 */ /* 0x040fe20000000000 */
[C---:B------:R-:W-:Y:S06]  /*6860*/  HMMA.16816.F32.BF16 R16, R156.reuse, R146, R16 ;  /* 0x000000929c10723c */ /* 0x040fec0000041810 */
[C---:B------:R-:W-:Y:S06]  /*6870*/  HMMA.16816.F32.BF16 R20, R156.reuse, R148, R20 ;  /* 0x000000949c14723c */ /* 0x040fec0000041814 */
[C---:B------:R-:W-:Y:S06]  /*6880*/  HMMA.16816.F32.BF16 R24, R156.reuse, R150, R24 ;  /* 0x000000969c18723c */ /* 0x040fec0000041818 */
[C---:B------:R-:W-:Y:S06]  /*6890*/  HMMA.16816.F32.BF16 R28, R156.reuse, R152, R28 ;  /* 0x000000989c1c723c */ /* 0x040fec000004181c */
[----:B------:R-:W-:Y:S06]  /*68a0*/  HMMA.16816.F32.BF16 R32, R156, R154, R32 ;  /* 0x0000009a9c20723c */ /* 0x000fec0000041820 */
[C---:B---3--:R-:W-:Y:S06]  /*68b0*/  HMMA.16816.F32.BF16 R4, R164.reuse, R168, R4 ;  /* 0x000000a8a404723c */ /* 0x048fec0000041804 */
[C---:B------:R-:W-:Y:S05]  /*68c0*/  HMMA.16816.F32.BF16 R8, R164.reuse, R170, R8 ;  /* 0x000000aaa408723c */ /* 0x040fea0000041808 */
[C---:B------:R-:W-:Y:S01]  /*68d0*/  VIADD R169, R241.reuse, 0xffffffef ;  /* 0xffffffeff1a97836 */ /* 0x040fe20000000000 */
[C---:B-1----:R-:W-:Y:S05]  /*68e0*/  HMMA.16816.F32.BF16 R12, R164.reuse, R132, R12 ;  /* 0x00000084a40c723c */ /* 0x042fea000004180c */
[----:B------:R-:W-:Y:S01]  /*68f0*/  VIADD R171, R241, 0xfffffff7 ;  /* 0xfffffff7f1ab7836 */ /* 0x000fe20000000000 */
[C---:B------:R-:W-:Y:S01]  /*6900*/  HMMA.16816.F32.BF16 R16, R164.reuse, R134, R16 ;  /* 0x00000086a410723c */ /* 0x040fe20000041810 */
[----:B------:R-:W1:Y:S03]  /*6910*/  LDSM.16.M88.4 R132, [R192+0x4800] ;  /* 0x00480000c084783b */ /* 0x000e660000000200 */
[----:B------:R-:W-:Y:S01]  /*6920*/  ISETP.GE.AND P1, PT, R171, RZ, PT ;  /* 0x000000ffab00720c */ /* 0x000fe20003f26270 */
[C---:B------:R-:W-:Y:S01]  /*6930*/  VIADD R170, R241.reuse, 0xfffffff0 ;  /* 0xfffffff0f1aa7836 */ /* 0x040fe20000000000 */
[C---:B------:R-:W-:Y:S06]  /*6940*/  HMMA.16816.F32.BF16 R20, R164.reuse, R136, R20 ;  /* 0x00000088a414723c */ /* 0x040fec0000041814 */
[C---:B------:R-:W-:Y:S01]  /*6950*/  HMMA.16816.F32.BF16 R24, R164.reuse, R138, R24 ;  /* 0x0000008aa418723c */ /* 0x040fe20000041818 */
[----:B------:R-:W2:Y:S04]  /*6960*/  LDSM.16.M88.4 R136, [R192+0x5000] ;  /* 0x00500000c088783b */ /* 0x000ea80000000200 */
[C---:B------:R-:W-:Y:S01]  /*6970*/  @!P1 IADD3 R171, -R241.reuse, 0x9, RZ ;  /* 0x00000009f1ab9810 */ /* 0x040fe20007ffe1ff */
[C---:B----4-:R-:W-:Y:S06]  /*6980*/  HMMA.16816.F32.BF16 R28, R164.reuse, R140, R28 ;  /* 0x0000008ca41c723c */ /* 0x050fec000004181c */
[----:B------:R-:W-:Y:S06]  /*6990*/  HMMA.16816.F32.BF16 R32, R164, R142, R32 ;  /* 0x0000008ea420723c */ /* 0x000fec0000041820 */
[C---:B-----5:R-:W-:Y:S05]  /*69a0*/  HMMA.16816.F32.BF16 R4, R172.reuse, R176, R4 ;  /* 0x000000b0ac04723c */ /* 0x060fea0000041804 */
[C---:B------:R-:W-:Y:S01]  /*69b0*/  VIADD R167, R241.reuse, 0xffffffe8 ;  /* 0xffffffe8f1a77836 */ /* 0x040fe20000000000 */
[C---:B------:R-:W-:Y:S05]  /*69c0*/  HMMA.16816.F32.BF16 R8, R172.reuse, R178, R8 ;  /* 0x000000b2ac08723c */ /* 0x040fea0000041808 */
[----:B------:R-:W-:Y:S01]  /*69d0*/  VIADD R177, R241, 0xfffffff8 ;  /* 0xfffffff8f1b17836 */ /* 0x000fe20000000000 */
[C---:B-1----:R-:W-:Y:S04]  /*69e0*/  HMMA.16816.F32.BF16 R12, R172.reuse, R132, R12 ;  /* 0x00000084ac0c723c */ /* 0x042fe8000004180c */
[----:B------:R-:W-:Y:S01]  /*69f0*/  ISETP.GE.AND P5, PT, R177, RZ, PT ;  /* 0x000000ffb100720c */ /* 0x000fe20003fa6270 */
[----:B------:R-:W-:Y:S01]  /*6a00*/  VIADD R165, R241, 0xffffffe7 ;  /* 0xffffffe7f1a57836 */ /* 0x000fe20000000000 */
[C---:B------:R-:W-:Y:S04]  /*6a10*/  HMMA.16816.F32.BF16 R16, R172.reuse, R134, R16 ;  /* 0x00000086ac10723c */ /* 0x040fe80000041810 */
[----:B------:R-:W-:Y:S02]  /*6a20*/  ISETP.GE.AND P1, PT, R165, RZ, PT ;  /* 0x000000ffa500720c */ /* 0x000fe40003f26270 */
[C---:B--2---:R-:W-:Y:S05]  /*6a30*/  HMMA.16816.F32.BF16 R20, R172.reuse, R136, R20 ;  /* 0x00000088ac14723c */ /* 0x044fea0000041814 */
[----:B------:R-:W-:Y:S01]  /*6a40*/  FMUL.FTZ R234, R6, UR5 ;  /* 0x0000000506ea7c20 */ /* 0x000fe20008410000 */
[C---:B------:R-:W-:Y:S03]  /*6a50*/  HMMA.16816.F32.BF16 R24, R172.reuse, R138, R24 ;  /* 0x0000008aac18723c */ /* 0x040fe60000041818 */
[----:B------:R1:W2:Y:S02]  /*6a60*/  MUFU.TANH R166, R234 ;  /* 0x000000ea00a67308 */ /* 0x0002a40000002400 */
[----:B------:R-:W-:Y:S01]  /*6a70*/  FMUL.FTZ R235, R7, UR5 ;  /* 0x0000000507eb7c20 */ /* 0x000fe20008410000 */
[----:B------:R-:W-:Y:S01]  /*6a80*/  FMUL.FTZ R133, R14, UR5 ;  /* 0x000000050e857c20 */ /* 0x000fe20008410000 */
[----:B------:R-:W-:Y:S01]  /*6a90*/  FMUL.FTZ R132, R15, UR5 ;  /* 0x000000050f847c20 */ /* 0x000fe20008410000 */
[----:B------:R-:W-:Y:S05]  /*6aa0*/  FMUL.FTZ R237, R4, UR5 ;  /* 0x0000000504ed7c20 */ /* 0x000fea0008410000 */
[----:B------:R-:W-:Y:S01]  /*6ab0*/  MUFU.TANH R178, R133 ;  /* 0x0000008500b27308 */ /* 0x000fe20000002400 */
[----:B------:R-:W-:Y:S01]  /*6ac0*/  FMUL.FTZ R252, R18, UR5 ;  /* 0x0000000512fc7c20 */ /* 0x000fe20008410000 */
[----:B------:R-:W-:Y:S01]  /*6ad0*/  FMUL.FTZ R250, R19, UR5 ;  /* 0x0000000513fa7c20 */ /* 0x000fe20008410000 */
[----:B------:R-:W-:Y:S02]  /*6ae0*/  VIADD R18, R241, 0x7 ;  /* 0x00000007f1127836 */ /* 0x000fe40000000000 */
[----:B------:R-:W-:Y:S01]  /*6af0*/  FMUL.FTZ R233, R5, UR5 ;  /* 0x0000000505e97c20 */ /* 0x000fe20008410000 */
[----:B------:R-:W-:Y:S02]  /*6b00*/  VIADD R19, R241, 0xffffffff ;  /* 0xfffffffff1137836 */ /* 0x000fe40000000000 */
[----:B------:R-:W-:Y:S01]  /*6b10*/  FMUL.FTZ R239, R11, UR5 ;  /* 0x000000050bef7c20 */ /* 0x000fe20008410000 */
[----:B------:R-:W-:Y:S01]  /*6b20*/  @!P5 IADD3 R177, -R241, 0x8, RZ ;  /* 0x00000008f1b1d810 */ /* 0x000fe20007ffe1ff */
[----:B------:R3:W-:Y:S01]  /*6b30*/  MUFU.TANH R162, R132 ;  /* 0x0000008400a27308 */ /* 0x0007e20000002400 */
[----:B------:R-:W-:Y:S01]  /*6b40*/  ISETP.GE.AND P0, PT, R18, RZ, PT ;  /* 0x000000ff1200720c */ /* 0x000fe20003f06270 */
[----:B-1----:R-:W-:Y:S01]  /*6b50*/  FMUL.FTZ R234, R9, UR5 ;  /* 0x0000000509ea7c20 */ /* 0x002fe20008410000 */
[----:B------:R-:W-:Y:S01]  /*6b60*/  ISETP.GE.AND P6, PT, R19, RZ, PT ;  /* 0x000000ff1300720c */ /* 0x000fe20003fc6270 */
[----:B------:R-:W-:Y:S01]  /*6b70*/  FMUL.FTZ R238, R10, UR5 ;  /* 0x000000050aee7c20 */ /* 0x000fe20008410000 */
[----:B------:R-:W-:Y:S01]  /*6b80*/  ISETP.GE.AND P5, PT, R167, RZ, PT ;  /* 0x000000ffa700720c */ /* 0x000fe20003fa6270 */
[----:B------:R-:W-:Y:S01]  /*6b90*/  FMUL.FTZ R247, R17, UR5 ;  /* 0x0000000511f77c20 */ /* 0x000fe20008410000 */
[----:B------:R-:W-:Y:S03]  /*6ba0*/  FMUL.FTZ R243, R21, UR5 ;  /* 0x0000000515f37c20 */ /* 0x000fe60008410000 */
[----:B------:R-:W1:Y:S01]  /*6bb0*/  MUFU.TANH R235, R235 ;  /* 0x000000eb00eb7308 */ /* 0x000e620000002400 */
[----:B------:R-:W-:Y:S01]  /*6bc0*/  FMUL.FTZ R248, R13, UR5 ;  /* 0x000000050df87c20 */ /* 0x000fe20008410000 */
[C---:B------:R-:W-:Y:S01]  /*6bd0*/  VIADD R17, R241.reuse, 0xffffffdf ;  /* 0xffffffdff1117836 */ /* 0x040fe20000000000 */
[----:B------:R-:W-:Y:S01]  /*6be0*/  IABS R21, R241 ;  /* 0x000000f100157213 */ /* 0x000fe20000000000 */
[C---:B------:R-:W-:Y:S02]  /*6bf0*/  VIADD R14, R241.reuse, 0xffffffd8 ;  /* 0xffffffd8f10e7836 */ /* 0x040fe40000000000 */
[----:B------:R-:W-:Y:S01]  /*6c00*/  FMUL.FTZ R251, R12, UR5 ;  /* 0x000000050cfb7c20 */ /* 0x000fe20008410000 */
[C---:B------:R-:W-:Y:S01]  /*6c10*/  @!P0 IADD3 R18, -R241.reuse, -0x7, RZ ;  /* 0xfffffff9f1128810 */ /* 0x040fe20007ffe1ff */
[C---:B------:R-:W-:Y:S02]  /*6c20*/  VIADD R15, R241.reuse, 0xffffffd7 ;  /* 0xffffffd7f10f7836 */ /* 0x040fe40000000000 */
[----:B------:R-:W4:Y:S01]  /*6c30*/  MUFU.TANH R237, R237 ;  /* 0x000000ed00ed7308 */ /* 0x000f220000002400 */
[----:B---3--:R-:W3:Y:S01]  /*6c40*/  LDSM.16.M88.4 R132, [R192+0x5800] ;  /* 0x00580000c084783b */ /* 0x008ee20000000200 */
[----:B------:R-:W-:Y:S04]  /*6c50*/  DEPBAR.LE SB0, 0x0 ;  /* 0x000080000000791a */ /* 0x000fe80000000000 */
[----:B------:R-:W-:Y:S01]  /*6c60*/  @!P6 IADD3 R19, -R241, 0x1, RZ ;  /* 0x00000001f113e810 */ /* 0x000fe20007ffe1ff */
[----:B------:R-:W-:Y:S03]  /*6c70*/  FMUL.FTZ R249, R16, UR5 ;  /* 0x0000000510f97c20 */ /* 0x000fe60008410000 */
[----:B------:R-:W-:Y:S01]  /*6c80*/  MUFU.TANH R233, R233 ;  /* 0x000000e900e97308 */ /* 0x000fe20000002400 */
[----:B------:R-:W-:Y:S01]  /*6c90*/  BAR.SYNC.DEFER_BLOCKING 0x0 ;  /* 0x0000000000007b1d */ /* 0x000fe20000010000 */
[----:B------:R-:W-:Y:S01]  /*6ca0*/  ISETP.GE.AND P0, PT, R170, RZ, PT ;  /* 0x000000ffaa00720c */ /* 0x000fe20003f06270 */
[----:B------:R-:W-:Y:S01]  /*6cb0*/  FMUL.FTZ R246, R22, UR5 ;  /* 0x0000000516f67c20 */ /* 0x000fe20008410000 */
[----:B------:R-:W-:Y:S01]  /*6cc0*/  ISETP.GE.AND P6, PT, R169, RZ, PT ;  /* 0x000000ffa900720c */ /* 0x000fe20003fc6270 */
[----:B------:R-:W-:Y:S01]  /*6cd0*/  FMUL.FTZ R242, R26, UR5 ;  /* 0x000000051af27c20 */ /* 0x000fe20008410000 */
[C---:B------:R-:W-:Y:S01]  /*6ce0*/  @!P5 IADD3 R167, -R241.reuse, 0x18, RZ ;  /* 0x00000018f1a7d810 */ /* 0x040fe20007ffe1ff */
[----:B------:R-:W-:Y:S03]  /*6cf0*/  FMUL.FTZ R236, R8, UR5 ;  /* 0x0000000508ec7c20 */ /* 0x000fe60008410000 */
[----:B------:R-:W-:Y:S01]  /*6d00*/  MUFU.TANH R239, R239 ;  /* 0x000000ef00ef7308 */ /* 0x000fe20000002400 */
[----:B------:R-:W-:Y:S01]  /*6d10*/  @!P1 IADD3 R165, -R241, 0x19, RZ ;  /* 0x00000019f1a59810 */ /* 0x000fe20007ffe1ff */
[----:B------:R-:W-:Y:S01]  /*6d20*/  FMUL.FTZ R244, R23, UR5 ;  /* 0x0000000517f47c20 */ /* 0x000fe20008410000 */
[----:B------:R-:W-:Y:S01]  /*6d30*/  ISETP.GE.AND P5, PT, R14, RZ, PT ;  /* 0x000000ff0e00720c */ /* 0x000fe20003fa6270 */
[----:B------:R-:W-:Y:S01]  /*6d40*/  VIADD R13, R241, 0xffffffd0 ;  /* 0xffffffd0f10d7836 */ /* 0x000fe20000000000 */
[----:B------:R-:W-:Y:S01]  /*6d50*/  ISETP.GE.AND P1, PT, R15, RZ, PT ;  /* 0x000000ff0f00720c */ /* 0x000fe20003f26270 */
[C---:B------:R-:W-:Y:S01]  /*6d60*/  VIADD R11, R241.reuse, 0xffffffcf ;  /* 0xffffffcff10b7836 */ /* 0x040fe20000000000 */
[C---:B------:R-:W-:Y:S03]  /*6d70*/  @!P0 IADD3 R170, -R241.reuse, 0x10, RZ ;  /* 0x00000010f1aa8810 */ /* 0x040fe60007ffe1ff */
[----:B------:R-:W-:Y:S01]  /*6d80*/  MUFU.TANH R234, R234 ;  /* 0x000000ea00ea7308 */ /* 0x000fe20000002400 */
[C---:B------:R-:W-:Y:S01]  /*6d90*/  @!P6 IADD3 R169, -R241.reuse, 0x11, RZ ;  /* 0x00000011f1a9e810 */ /* 0x040fe20007ffe1ff */
[----:B------:R-:W-:Y:S01]  /*6da0*/  VIADD R10, R241, 0xffffffc8 ;  /* 0xffffffc8f10a7836 */ /* 0x000fe20000000000 */
[----:B------:R-:W-:Y:S01]  /*6db0*/  ISETP.GE.AND P0, PT, R163, RZ, PT ;  /* 0x000000ffa300720c */ /* 0x000fe20003f06270 */
[----:B------:R-:W-:Y:S01]  /*6dc0*/  VIADD R9, R241, 0xffffffc7 ;  /* 0xffffffc7f1097836 */ /* 0x000fe20000000000 */
[----:B------:R-:W-:Y:S01]  /*6dd0*/  ISETP.GE.AND P6, PT, R17, RZ, PT ;  /* 0x000000ff1100720c */ /* 0x000fe20003fc6270 */
[----:B------:R-:W-:Y:S01]  /*6de0*/  FMUL.FTZ R27, R27, UR5 ;  /* 0x000000051b1b7c20 */ /* 0x000fe20008410000 */
[----:B------:R-:W-:Y:S03]  /*6df0*/  I2FP.F32.S32 R23, R240 ;  /* 0x000000f000177245 */ /* 0x000fe60000201400 */
[----:B------:R-:W5:Y:S01]  /*6e00*/  MUFU.TANH R238, R238 ;  /* 0x000000ee00ee7308 */ /* 0x000f620000002400 */
[----:B------:R-:W-:Y:S01]  /*6e10*/  FMUL.FTZ R245, R20, UR5 ;  /* 0x0000000514f57c20 */ /* 0x000fe20008410000 */
[C---:B------:R-:W-:Y:S02]  /*6e20*/  @!P5 IADD3 R14, -R241.reuse, 0x28, RZ ;  /* 0x00000028f10ed810 */ /* 0x040fe40007ffe1ff */
[----:B------:R-:W-:Y:S01]  /*6e30*/  @!P1 IADD3 R15, -R241, 0x29, RZ ;  /* 0x00000029f10f9810 */ /* 0x000fe20007ffe1ff */
[----:B--2---:R-:W-:Y:S01]  /*6e40*/  FFMA.FTZ R166, R23, -R0, R166 ;  /* 0x8000000017a67223 */ /* 0x004fe200000100a6 */
[----:B------:R-:W-:Y:S04]  /*6e50*/  ISETP.GE.AND P5, PT, R10, RZ, PT ;  /* 0x000000ff0a00720c */ /* 0x000fe80003fa6270 */
[----:B------:R-:W-:Y:S01]  /*6e60*/  MUFU.TANH R248, R248 ;  /* 0x000000f800f87308 */ /* 0x000fe20000002400 */
[C---:B---3--:R-:W-:Y:S05]  /*6e70*/  HMMA.16816.F32.BF16 R28, R172.reuse, R132, R28 ;  /* 0x00000084ac1c723c */ /* 0x048fea000004181c */
[----:B------:R-:W-:Y:S01]  /*6e80*/  @!P0 IADD3 R163, -R241, 0x20, RZ ;  /* 0x00000020f1a38810 */ /* 0x000fe20007ffe1ff */
[----:B------:R-:W-:Y:S03]  /*6e90*/  HMMA.16816.F32.BF16 R32, R172, R134, R32 ;  /* 0x00000086ac20723c */ /* 0x000fe60000041820 */
[----:B------:R-:W-:Y:S01]  /*6ea0*/  MUFU.TANH R250, R250 ;  /* 0x000000fa00fa7308 */ /* 0x000fe20000002400 */
[----:B------:R-:W-:Y:S02]  /*6eb0*/  ISETP.GE.AND P0, PT, R13, RZ, PT ;  /* 0x000000ff0d00720c */ /* 0x000fe40003f06270 */
[----:B------:R-:W-:Y:S02]  /*6ec0*/  I2FP.F32.S32 R133, R18 ;  /* 0x0000001200857245 */ /* 0x000fe40000201400 */
[----:B------:R-:W-:Y:S05]  /*6ed0*/  I2FP.F32.S32 R132, R21 ;  /* 0x0000001500847245 */ /* 0x000fea0000201400 */
[----:B------:R-:W2:Y:S01]  /*6ee0*/  MUFU.TANH R251, R251 ;  /* 0x000000fb00fb7308 */ /* 0x000ea20000002400 */
[----:B------:R-:W-:Y:S01]  /*6ef0*/  ISETP.GE.AND P1, PT, R9, RZ, PT ;  /* 0x000000ff0900720c */ /* 0x000fe20003f26270 */
[-C--:B-1----:R-:W-:Y:S01]  /*6f00*/  FFMA.FTZ R26, R133, -R0.reuse, R235 ;  /* 0x80000000851a7223 */ /* 0x082fe200000100eb */
[----:B------:R-:W-:Y:S01]  /*6f10*/  I2FP.F32.S32 R133, R19 ;  /* 0x0000001300857245 */ /* 0x000fe20000201400 */
[CC--:B----4-:R-:W-:Y:S01]  /*6f20*/  FFMA.FTZ R19, R132.reuse, -R0.reuse, R237 ;  /* 0x8000000084137223 */ /* 0x0d0fe200000100ed */
[----:B------:R-:W-:Y:S01]  /*6f30*/  FMUL.FTZ R237, R25, UR5 ;  /* 0x0000000519ed7c20 */ /* 0x000fe20008410000 */
[----:B------:R-:W-:Y:S01]  /*6f40*/  @!P6 IADD3 R17, -R241, 0x21, RZ ;  /* 0x00000021f111e810 */ /* 0x000fe20007ffe1ff */
[-C--:B-----5:R-:W-:Y:S03]  /*6f50*/  FFMA.FTZ R22, R132, -R0.reuse, R238 ;  /* 0x8000000084167223 */ /* 0x0a0fe600000100ee */
[----:B------:R-:W1:Y:S01]  /*6f60*/  MUFU.TANH R252, R252 ;  /* 0x000000fc00fc7308 */ /* 0x000e620000002400 */
[CC--:B------:R-:W-:Y:S01]  /*6f70*/  FFMA.FTZ R25, R133.reuse, -R0.reuse, R233 ;  /* 0x8000000085197223 */ /* 0x0c0fe200000100e9 */
[----:B------:R-:W-:Y:S01]  /*6f80*/  FFMA.FTZ R18, R133, -R0, R239 ;  /* 0x8000000085127223 */ /* 0x000fe200000100ef */
[----:B------:R-:W-:Y:S01]  /*6f90*/  I2FP.F32.S32 R133, R171 ;  /* 0x000000ab00857245 */ /* 0x000fe20000201400 */
[----:B------:R-:W-:Y:S01]  /*6fa0*/  FMUL.FTZ R238, R30, UR5 ;  /* 0x000000051eee7c20 */ /* 0x000fe20008410000 */
[----:B------:R-:W-:Y:S02]  /*6fb0*/  ISETP.GE.AND P6, PT, R11, RZ, PT ;  /* 0x000000ff0b00720c */ /* 0x000fe40003fc6270 */
[----:B------:R-:W-:Y:S03]  /*6fc0*/  I2FP.F32.S32 R132, R170 ;  /* 0x000000aa00847245 */ /* 0x000fe60000201400 */
[----:B------:R-:W3:Y:S01]  /*6fd0*/  MUFU.TANH R249, R249 ;  /* 0x000000f900f97308 */ /* 0x000ee20000002400 */
[CC--:B------:R-:W-:Y:S01]  /*6fe0*/  FFMA.FTZ R21, R133.reuse, -R0.reuse, R234 ;  /* 0x8000000085157223 */ /* 0x0c0fe200000100ea */
[-C--:B------:R-:W-:Y:S01]  /*6ff0*/  FFMA.FTZ R162, R133, -R0.reuse, R162 ;  /* 0x8000000085a27223 */ /* 0x080fe200000100a2 */
[----:B------:R-:W-:Y:S01]  /*7000*/  I2FP.F32.S32 R133, R169 ;  /* 0x000000a900857245 */ /* 0x000fe20000201400 */
[-C--:B--2---:R-:W-:Y:S01]  /*7010*/  FFMA.FTZ R251, R132, -R0.reuse, R251 ;  /* 0x8000000084fb7223 */ /* 0x084fe200000100fb */
[----:B------:R-:W-:Y:S01]  /*7020*/  I2FP.F32.S32 R134, R167 ;  /* 0x000000a700867245 */ /* 0x000fe20000201400 */
[----:B------:R-:W-:Y:S01]  /*7030*/  FMUL.FTZ R234, R32, UR5 ;  /* 0x0000000520ea7c20 */ /* 0x000fe20008410000 */
[----:B------:R-:W-:Y:S03]  /*7040*/  I2FP.F32.S32 R235, R177 ;  /* 0x000000b100eb7245 */ /* 0x000fe60000201400 */
[----:B------:R-:W2:Y:S01]  /*7050*/  MUFU.TANH R246, R246 ;  /* 0x000000f600f67308 */ /* 0x000ea20000002400 */
[CC--:B------:R-:W-:Y:S01]  /*7060*/  FFMA.FTZ R248, R133.reuse, -R0.reuse, R248 ;  /* 0x8000000085f87223 */ /* 0x0c0fe200000100f8 */
[-C--:B------:R-:W-:Y:S01]  /*7070*/  FFMA.FTZ R250, R133, -R0.reuse, R250 ;  /* 0x8000000085fa7223 */ /* 0x080fe200000100fa */
[-C--:B-1----:R-:W-:Y:S01]  /*7080*/  FFMA.FTZ R252, R132, -R0.reuse, R252 ;  /* 0x8000000084fc7223 */ /* 0x082fe200000100fc */
[----:B------:R-:W-:Y:S01]  /*7090*/  FMNMX.FTZ R133, R166, R3, !PT ;  /* 0x00000003a6857209 */ /* 0x000fe20007810000 */
[-C--:B------:R-:W-:Y:S01]  /*70a0*/  FFMA.FTZ R178, R235, -R0.reuse, R178 ;  /* 0x80000000ebb27223 */ /* 0x080fe200000100b2 */
[----:B------:R-:W-:Y:S01]  /*70b0*/  I2FP.F32.S32 R132, R165 ;  /* 0x000000a500847245 */ /* 0x000fe20000201400 */
[----:B------:R-:W-:Y:S03]  /*70c0*/  FMUL.FTZ R233, R33, UR5 ;  /* 0x0000000521e97c20 */ /* 0x000fe60008410000 */
[----:B------:R-:W1:Y:S01]  /*70d0*/  MUFU.TANH R236, R236 ;  /* 0x000000ec00ec7308 */ /* 0x000e620000002400 */
[-C--:B---3--:R-:W-:Y:S01]  /*70e0*/  FFMA.FTZ R249, R134, -R0.reuse, R249 ;  /* 0x8000000086f97223 */ /* 0x088fe200000100f9 */
[----:B------:R-:W-:Y:S02]  /*70f0*/  FMNMX.FTZ R133, R26, R133, !PT ;  /* 0x000000851a857209 */ /* 0x000fe40007810000 */
[C---:B------:R-:W-:Y:S02]  /*7100*/  @!P0 IADD3 R13, -R241.reuse, 0x30, RZ ;  /* 0x00000030f10d8810 */ /* 0x040fe40007ffe1ff */
[----:B------:R-:W-:Y:S04]  /*7110*/  @!P6 IADD3 R11, -R241, 0x31, RZ ;  /* 0x00000031f10be810 */ /* 0x000fe80007ffe1ff */
[----:B------:R-:W3:Y:S01]  /*7120*/  MUFU.TANH R247, R247 ;  /* 0x000000f700f77308 */ /* 0x000ee20000002400 */
[----:B--2---:R-:W-:Y:S01]  /*7130*/  FFMA.FTZ R246, R134, -R0, R246 ;  /* 0x8000000086f67223 */ /* 0x004fe200000100f6 */
[----:B------:R-:W-:Y:S02]  /*7140*/  FMNMX.FTZ R134, R19, R2, !PT ;  /* 0x0000000213867209 */ /* 0x000fe40007810000 */
[----:B------:R-:W-:Y:S02]  /*7150*/  @!P5 IADD3 R10, -R241, 0x38, RZ ;  /* 0x00000038f10ad810 */ /* 0x000fe40007ffe1ff */
[----:B------:R-:W-:Y:S04]  /*7160*/  FMNMX.FTZ R134, R25, R134, !PT ;  /* 0x0000008619867209 */ /* 0x000fe80007810000 */
[----:B------:R-:W2:Y:S01]  /*7170*/  MUFU.TANH R244, R244 ;  /* 0x000000f400f47308 */ /* 0x000ea20000002400 */
[----:B-1----:R-:W-:Y:S01]  /*7180*/  FFMA.FTZ R23, R235, -R0, R236 ;  /* 0x80000000eb177223 */ /* 0x002fe200000100ec */
[----:B------:R-:W-:Y:S01]  /*7190*/  @!P1 IADD3 R9, -R241, 0x39, RZ ;  /* 0x00000039f1099810 */ /* 0x000fe20007ffe1ff */
[----:B------:R-:W-:Y:S01]  /*71a0*/  FMUL.FTZ R241, R24, UR5 ;  /* 0x0000000518f17c20 */ /* 0x000fe20008410000 */
[----:B------:R-:W-:Y:S01]  /*71b0*/  FMNMX.FTZ R133, R22, R133, !PT ;  /* 0x0000008516857209 */ /* 0x000fe20007810000 */
[----:B------:R-:W-:Y:S01]  /*71c0*/  FMUL.FTZ R236, R31, UR5 ;  /* 0x000000051fec7c20 */ /* 0x000fe20008410000 */
[----:B------:R-:W-:Y:S01]  /*71d0*/  FMNMX.FTZ R134, R23, R134, !PT ;  /* 0x0000008617867209 */ /* 0x000fe20007810000 */
[----:B------:R-:W-:Y:S03]  /*71e0*/  FMUL.FTZ R235, R29, UR5 ;  /* 0x000000051deb7c20 */ /* 0x000fe60008410000 */
[----:B------:R-:W1:Y:S01]  /*71f0*/  MUFU.TANH R243, R243 ;  /* 0x000000f300f37308 */ /* 0x000e620000002400 */
[----:B---3--:R-:W-:Y:S01]  /*7200*/  FFMA.FTZ R247, R132, -R0, R247 ;  /* 0x8000000084f77223 */ /* 0x008fe200000100f7 */
[----:B------:R-:W-:Y:S02]  /*7210*/  I2FP.F32.S32 R135, R163 ;  /* 0x000000a300877245 */ /* 0x000fe40000201400 */
[----:B------:R-:W-:Y:S02]  /*7220*/  FMNMX.FTZ R133, R18, R133, !PT ;  /* 0x0000008512857209 */ /* 0x000fe40007810000 */
[----:B------:R-:W-:Y:S04]  /*7230*/  I2FP.F32.S32 R14, R14 ;  /* 0x0000000e000e7245 */ /* 0x000fe80000201400 */
[----:B------:R-:W3:Y:S01]  /*7240*/  MUFU.TANH R240, R27 ;  /* 0x0000001b00f07308 */ /* 0x000ee20000002400 */
[-C--:B--2---:R-:W-:Y:S01]  /*7250*/  FFMA.FTZ R244, R132, -R0.reuse, R244 ;  /* 0x8000000084f47223 */ /* 0x084fe200000100f4 */
[----:B------:R-:W-:Y:S02]  /*7260*/  I2FP.F32.S32 R132, R17 ;  /* 0x0000001100847245 */ /* 0x000fe40000201400 */
[----:B------:R-:W-:Y:S02]  /*7270*/  FMNMX.FTZ R17, R178, R133, !PT ;  /* 0x00000085b2117209 */ /* 0x000fe40007810000 */
[----:B------:R-:W-:Y:S04]  /*7280*/  I2FP.F32.S32 R133, R15 ;  /* 0x0000000f00857245 */ /* 0x000fe80000201400 */
[----:B------:R-:W2:Y:S01]  /*7290*/  MUFU.TANH R245, R245 ;  /* 0x000000f500f57308 */ /* 0x000ea20000002400 */
[-C--:B-1----:R-:W-:Y:S01]  /*72a0*/  FFMA.FTZ R243, R132, -R0.reuse, R243 ;  /* 0x8000000084f37223 */ /* 0x082fe200000100f3 */
[----:B------:R-:W-:Y:S02]  /*72b0*/  FMNMX.FTZ R17, R162, R17, !PT ;  /* 0x00000011a2117209 */ /* 0x000fe40007810000 */
[----:B------:R-:W-:Y:S02]  /*72c0*/  I2FP.F32.S32 R5, R11 ;  /* 0x0000000b00057245 */ /* 0x000fe40000201400 */
[----:B------:R-:W-:Y:S04]  /*72d0*/  FMNMX.FTZ R17, R252, R17, !PT ;  /* 0x00000011fc117209 */ /* 0x000fe80007810000 */
[----:B------:R-:W1:Y:S01]  /*72e0*/  MUFU.TANH R242, R242 ;  /* 0x000000f200f27308 */ /* 0x000e620000002400 */
[----:B---3--:R-:W-:Y:S01]  /*72f0*/  FFMA.FTZ R240, R132, -R0, R240 ;  /* 0x8000000084f07223 */ /* 0x008fe200000100f0 */
[----:B------:R-:W-:Y:S01]  /*7300*/  FMNMX.FTZ R132, R21, R134, !PT ;  /* 0x0000008615847209 */ /* 0x000fe20007810000 */
[----:B------:R-:W-:Y:S01]  /*7310*/  FMUL.FTZ R134, R35, UR5 ;  /* 0x0000000523867c20 */ /* 0x000fe20008410000 */
[----:B------:R-:W-:Y:S02]  /*7320*/  FMNMX.FTZ R17, R250, R17, !PT ;  /* 0x00000011fa117209 */ /* 0x000fe40007810000 */
[----:B------:R-:W-:Y:S04]  /*7330*/  FMNMX.FTZ R132, R251, R132, !PT ;  /* 0x00000084fb847209 */ /* 0x000fe80007810000 */
[----:B------:R3:W4:Y:S01]  /*7340*/  MUFU.TANH R239, R237 ;  /* 0x000000ed00ef7308 */ /* 0x0007220000002400 */
[----:B--2---:R-:W-:Y:S01]  /*7350*/  FFMA.FTZ R245, R135, -R0, R245 ;  /* 0x8000000087f57223 */ /* 0x004fe200000100f5 */
[----:B------:R-:W-:Y:S02]  /*7360*/  FMNMX.FTZ R132, R248, R132, !PT ;  /* 0x00000084f8847209 */ /* 0x000fe40007810000 */
[----:B------:R-:W-:Y:S02]  /*7370*/  FMNMX.FTZ R17, R246, R17, !PT ;  /* 0x00000011f6117209 */ /* 0x000fe40007810000 */
[----:B------:R-:W-:Y:S04]  /*7380*/  FMNMX.FTZ R132, R249, R132, !PT ;  /* 0x00000084f9847209 */ /* 0x000fe80007810000 */
[----:B------:R-:W2:Y:S01]  /*7390*/  MUFU.TANH R241, R241 ;  /* 0x000000f100f17308 */ /* 0x000ea20000002400 */
[----:B-1----:R-:W-:Y:S01]  /*73a0*/  FFMA.FTZ R242, R135, -R0, R242 ;  /* 0x8000000087f27223 */ /* 0x002fe200000100f2 */
[----:B------:R-:W-:Y:S01]  /*73b0*/  FMUL.FTZ R135, R34, UR5 ;  /* 0x0000000522877c20 */ /* 0x000fe20008410000 */
[----:B------:R-:W-:Y:S02]  /*73c0*/  FMNMX.FTZ R132, R247, R132, !PT ;  /* 0x00000084f7847209 */ /* 0x000fe40007810000 */
[----:B------:R-:W-:Y:S02]  /*73d0*/  ISETP.GT.AND P5, PT, R230, RZ, PT ;  /* 0x000000ffe600720c */ /* 0x000fe40003fa4270 */
[----:B------:R-:W-:Y:S03]  /*73e0*/  I2FP.F32.S32 R11, R10 ;  /* 0x0000000a000b7245 */ /* 0x000fe60000201400 */
[----:B------:R-:W1:Y:S01]  /*73f0*/  MUFU.TANH R238, R238 ;  /* 0x000000ee00ee7308 */ /* 0x000e620000002400 */
[----:B---3--:R-:W-:Y:S01]  /*7400*/  FMUL.FTZ R237, R28, UR5 ;  /* 0x000000051ced7c20 */ /* 0x008fe20008410000 */
[-C--:B----4-:R-:W-:Y:S08]  /*7410*/  FFMA.FTZ R239, R133, -R0.reuse, R239 ;  /* 0x8000000085ef7223 */ /* 0x090ff000000100ef */
[----:B------:R-:W3:Y:S01]  /*7420*/  MUFU.TANH R236, R236 ;  /* 0x000000ec00ec7308 */ /* 0x000ee20000002400 */
[CC--:B--2---:R-:W-:Y:S09]  /*7430*/  FFMA.FTZ R241, R14.reuse, -R0.reuse, R241 ;  /* 0x800000000ef17223 */ /* 0x0c4ff200000100f1 */
[----:B------:R-:W2:Y:S01]  /*7440*/  MUFU.TANH R237, R237 ;  /* 0x000000ed00ed7308 */ /* 0x000ea20000002400 */
[----:B-1----:R-:W-:Y:S01]  /*7450*/  FFMA.FTZ R238, R14, -R0, R238 ;  /* 0x800000000eee7223 */ /* 0x002fe200000100ee */
[----:B------:R-:W-:Y:S02]  /*7460*/  FMNMX.FTZ R14, R245, R132, !PT ;  /* 0x00000084f50e7209 */ /* 0x000fe40007810000 */
[----:B------:R-:W-:Y:S02]  /*7470*/  FMNMX.FTZ R132, R244, R17, !PT ;  /* 0x00000011f4847209 */ /* 0x000fe40007810000 */
[----:B------:R-:W-:Y:S04]  /*7480*/  FMNMX.FTZ R14, R243, R14, !PT ;  /* 0x0000000ef30e7209 */ /* 0x000fe80007810000 */
[----:B------:R-:W1:Y:S01]  /*7490*/  MUFU.TANH R135, R135 ;  /* 0x0000008700877308 */ /* 0x000e620000002400 */
[-C--:B---3--:R-:W-:Y:S01]  /*74a0*/  FFMA.FTZ R236, R133, -R0.reuse, R236 ;  /* 0x8000000085ec7223 */ /* 0x088fe200000100ec */
[----:B------:R-:W-:Y:S08]  /*74b0*/  I2FP.F32.S32 R133, R13 ;  /* 0x0000000d00857245 */ /* 0x000ff00000201400 */
[----:B------:R-:W3:Y:S01]  /*74c0*/  MUFU.TANH R235, R235 ;  /* 0x000000eb00eb7308 */ /* 0x000ee20000002400 */
[CC--:B--2---:R-:W-:Y:S09]  /*74d0*/  FFMA.FTZ R237, R133.reuse, -R0.reuse, R237 ;  /* 0x8000000085ed7223 */ /* 0x0c4ff200000100ed */
[----:B------:R-:W2:Y:S01]  /*74e0*/  MUFU.TANH R234, R234 ;  /* 0x000000ea00ea7308 */ /* 0x000ea20000002400 */
[----:B-1----:R-:W-:Y:S01]  /*74f0*/  FFMA.FTZ R135, R133, -R0, R135 ;  /* 0x8000000085877223 */ /* 0x002fe20000010087 */
[----:B------:R-:W-:Y:S02]  /*7500*/  FMNMX.FTZ R133, R242, R132, !PT ;  /* 0x00000084f2857209 */ /* 0x000fe40007810000 */
[----:B------:R-:W-:Y:S02]  /*7510*/  FMNMX.FTZ R132, R241, R14, !PT ;  /* 0x0000000ef1847209 */ /* 0x000fe40007810000 */
[----:B------:R-:W-:Y:S02]  /*7520*/  FMNMX.FTZ R13, R240, R133, !PT ;  /* 0x00000085f00d7209 */ /* 0x000fe40007810000 */
[----:B------:R-:W-:Y:S02]  /*7530*/  FMNMX.FTZ R133, R239, R132, !PT ;  /* 0x00000084ef857209 */ /* 0x000fe40007810000 */
[----:B------:R-:W1:Y:S01]  /*7540*/  MUFU.TANH R134, R134 ;  /* 0x0000008600867308 */ /* 0x000e620000002400 */
[----:B------:R-:W-:Y:S01]  /*7550*/  I2FP.F32.S32 R132, R9 ;  /* 0x0000000900847245 */ /* 0x000fe20000201400 */
[-C--:B---3--:R-:W-:Y:S01]  /*7560*/  FFMA.FTZ R235, R5, -R0.reuse, R235 ;  /* 0x8000000005eb7223 */ /* 0x088fe200000100eb */
[----:B------:R-:W-:Y:S02]  /*7570*/  FMNMX.FTZ R9, R238, R13, !PT ;  /* 0x0000000dee097209 */ /* 0x000fe40007810000 */
[----:B------:R-:W-:Y:S02]  /*7580*/  FMNMX.FTZ R133, R237, R133, !PT ;  /* 0x00000085ed857209 */ /* 0x000fe40007810000 */
[----:B------:R-:W-:Y:S03]  /*7590*/  FMNMX.FTZ R4, R236, R9, !PT ;  /* 0x00000009ec047209 */ /* 0x000fe60007810000 */
[----:B------:R-:W3:Y:S01]  /*75a0*/  MUFU.TANH R233, R233 ;  /* 0x000000e900e97308 */ /* 0x000ee20000002400 */
[----:B------:R-:W-:Y:S01]  /*75b0*/  FMNMX.FTZ R133, R235, R133, !PT ;  /* 0x00000085eb857209 */ /* 0x000fe20007810000 */
[-C--:B--2---:R-:W-:Y:S01]  /*75c0*/  FFMA.FTZ R234, R11, -R0.reuse, R234 ;  /* 0x800000000bea7223 */ /* 0x084fe200000100ea */
[----:B-1----:R-:W-:Y:S01]  /*75d0*/  FFMA.FTZ R134, R5, -R0, R134 ;  /* 0x8000000005867223 */ /* 0x002fe20000010086 */
[----:B------:R-:W-:Y:S04]  /*75e0*/  FMNMX.FTZ R5, R135, R4, !PT ;  /* 0x0000000487057209 */ /* 0x000fe80007810000 */
[----:B------:R-:W-:Y:S01]  /*75f0*/  FMNMX.FTZ R5, R134, R5, !PT ;  /* 0x0000000586057209 */ /* 0x000fe20007810000 */
[----:B---3--:R-:W-:Y:S01]  /*7600*/  FFMA.FTZ R233, R132, -R0, R233 ;  /* 0x8000000084e97223 */ /* 0x008fe200000100e9 */
[----:B------:R-:W-:Y:S04]  /*7610*/  FMNMX.FTZ R132, R234, R133, !PT ;  /* 0x00000085ea847209 */ /* 0x000fe80007810000 */
[----:B------:R-:W-:Y:S01]  /*7620*/  FMNMX.FTZ R27, R233, R132, !PT ;  /* 0x00000084e91b7209 */ /* 0x000fe20007810000 */
[----:B------:R-:W-:Y:S06]  /*7630*/  @P5 BRA `(.L_x_256) ;  /* 0xffffffe000845947 */ /* 0x000fec000383ffff */
.L_x_255:
[----:B------:R-:W1:Y:S01]  /*7640*/  SHFL.BFLY PT, R4, R5, 0x2, 0x1f ;  /* 0x0c401f0005047f89 */ /* 0x000e6200000e0000 */
[----:B------:R-:W-:Y:S07]  /*7650*/  IADD3 R230, R230, -0x1, RZ ;  /* 0xffffffffe6e67810 */ /* 0x000fee0007ffe0ff */
[----:B--2---:R-:W2:Y:S08]  /*7660*/  SHFL.BFLY PT, R8, R27, 0x2, 0x1f ;  /* 0x0c401f001b087f89 */ /* 0x004eb000000e0000 */
        /* <DEDUP_REMOVED lines=28> */
[----:B------:R-:W1:Y:S01]  /*7830*/  LDSM.16.MT88.4 R16, [R200+0x12000] ;  /* 0x01200000c810783b */ /* 0x000e620000004200 */
[--C-:B------:R-:W-:Y:S01]  /*7840*/  FFMA.FTZ R168, R23, UR4, -R144.reuse ;  /* 0x0000000417a87c23 */ /* 0x100fe20008010890 */
[--C-:B------:R-:W-:Y:S01]  /*7850*/  FFMA.FTZ R167, R21, UR4, -R144.reuse ;  /* 0x0000000415a77c23 */ /* 0x100fe20008010890 */
[----:B------:R-:W2:Y:S01]  /*7860*/  MUFU.EX2 R2, R2 ;  /* 0x0000000200027308 */ /* 0x000ea20000000800 */
[--C-:B------:R-:W-:Y:S01]  /*7870*/  FFMA.FTZ R173, R162, UR4, -R145.reuse ;  /* 0x00000004a2ad7c23 */ /* 0x100fe20008010891 */
[--C-:B------:R-:W-:Y:S01]  /*7880*/  FFMA.FTZ R176, R251, UR4, -R144.reuse ;  /* 0x00000004fbb07c23 */ /* 0x100fe20008010890 */
[--C-:B------:R-:W-:Y:S01]  /*7890*/  FFMA.FTZ R177, R248, UR4, -R144.reuse ;  /* 0x00000004f8b17c23 */ /* 0x100fe20008010890 */
[--C-:B------:R-:W-:Y:S01]  /*78a0*/  FFMA.FTZ R179, R247, UR4, -R144.reuse ;  /* 0x00000004f7b37c23 */ /* 0x100fe20008010890 */
[----:B------:R-:W3:Y:S01]  /*78b0*/  LDSM.16.MT88.4 R24, [R198+0x12000] ;  /* 0x01200000c618783b */ /* 0x000ee20000004200 */
[--C-:B------:R-:W-:Y:S01]  /*78c0*/  FFMA.FTZ R243, R243, UR4, -R144.reuse ;  /* 0x00000004f3f37c23 */ /* 0x100fe20008010890 */
[--C-:B------:R-:W-:Y:S03]  /*78d0*/  FFMA.FTZ R241, R241, UR4, -R144.reuse ;  /* 0x00000004f1f17c23 */ /* 0x100fe60008010890 */
[----:B------:R-:W4:Y:S01]  /*78e0*/  MUFU.EX2 R3, R5 ;  /* 0x0000000500037308 */ /* 0x000f220000000800 */
[--C-:B------:R-:W-:Y:S01]  /*78f0*/  FFMA.FTZ R235, R235, UR4, -R144.reuse ;  /* 0x00000004ebeb7c23 */ /* 0x100fe20008010890 */
[--C-:B------:R-:W-:Y:S01]  /*7900*/  FFMA.FTZ R234, R234, UR4, -R144.reuse ;  /* 0x00000004eaea7c23 */ /* 0x100fe20008010890 */
[--C-:B------:R-:W-:Y:S01]  /*7910*/  FFMA.FTZ R233, R233, UR4, -R144.reuse ;  /* 0x00000004e9e97c23 */ /* 0x100fe20008010890 */
[--C-:B------:R-:W-:Y:S01]  /*7920*/  FFMA.FTZ R172, R178, UR4, -R145.reuse ;  /* 0x00000004b2ac7c23 */ /* 0x100fe20008010891 */
[----:B------:R-:W-:Y:S01]  /*7930*/  LDSM.16.MT88.4 R160, [R200+0x17800] ;  /* 0x01780000c8a0783b */ /* 0x000fe20000004200 */
[--C-:B------:R-:W-:Y:S01]  /*7940*/  FFMA.FTZ R178, R249, UR4, -R144.reuse ;  /* 0x00000004f9b27c23 */ /* 0x100fe20008010890 */
[--C-:B------:R-:W-:Y:S03]  /*7950*/  FFMA.FTZ R174, R252, UR4, -R145.reuse ;  /* 0x00000004fcae7c23 */ /* 0x100fe60008010891 */
[----:B------:R-:W-:Y:S01]  /*7960*/  MUFU.EX2 R171, R171 ;  /* 0x000000ab00ab7308 */ /* 0x000fe20000000800 */
[C---:B--2---:R-:W-:Y:S01]  /*7970*/  FMUL.FTZ R6, R2.reuse, R130 ;  /* 0x0000008202067220 */ /* 0x044fe20000410000 */
[C---:B------:R-:W-:Y:S01]  /*7980*/  FMUL.FTZ R7, R2.reuse, R131 ;  /* 0x0000008302077220 */ /* 0x040fe20000410000 */
[C---:B------:R-:W-:Y:S01]  /*7990*/  FMUL.FTZ R10, R2.reuse, R126 ;  /* 0x0000007e020a7220 */ /* 0x040fe20000410000 */
[C---:B------:R-:W-:Y:S01]  /*79a0*/  FMUL.FTZ R11, R2.reuse, R127 ;  /* 0x0000007f020b7220 */ /* 0x040fe20000410000 */
[C---:B------:R-:W-:Y:S01]  /*79b0*/  FMUL.FTZ R14, R2.reuse, R122 ;  /* 0x0000007a020e7220 */ /* 0x040fe20000410000 */
[C---:B------:R-:W-:Y:S01]  /*79c0*/  FMUL.FTZ R15, R2.reuse, R123 ;  /* 0x0000007b020f7220 */ /* 0x040fe20000410000 */
[C---:B------:R-:W-:Y:S03]  /*79d0*/  FMUL.FTZ R22, R2.reuse, R114 ;  /* 0x0000007202167220 */ /* 0x040fe60000410000 */
[----:B------:R-:W2:Y:S01]  /*79e0*/  MUFU.EX2 R166, R166 ;  /* 0x000000a600a67308 */ /* 0x000ea20000000800 */
[C---:B----4-:R-:W-:Y:S01]  /*79f0*/  FMUL.FTZ R4, R3.reuse, R128 ;  /* 0x0000008003047220 */ /* 0x050fe20000410000 */
[C---:B------:R-:W-:Y:S01]  /*7a00*/  FMUL.FTZ R5, R3.reuse, R129 ;  /* 0x0000008103057220 */ /* 0x040fe20000410000 */
[C---:B------:R-:W-:Y:S01]  /*7a10*/  FMUL.FTZ R8, R3.reuse, R124 ;  /* 0x0000007c03087220 */ /* 0x040fe20000410000 */
[C---:B------:R-:W-:Y:S01]  /*7a20*/  FMUL.FTZ R9, R3.reuse, R125 ;  /* 0x0000007d03097220 */ /* 0x040fe20000410000 */
[C---:B------:R-:W-:Y:S01]  /*7a30*/  FMUL.FTZ R12, R3.reuse, R120 ;  /* 0x00000078030c7220 */ /* 0x040fe20000410000 */
[C---:B------:R-:W-:Y:S01]  /*7a40*/  FMUL.FTZ R13, R3.reuse, R121 ;  /* 0x00000079030d7220 */ /* 0x040fe20000410000 */
[C---:B------:R-:W-:Y:S03]  /*7a50*/  FMUL.FTZ R23, R2.reuse, R115 ;  /* 0x0000007302177220 */ /* 0x040fe60000410000 */
[----:B------:R-:W-:Y:S01]  /*7a60*/  MUFU.EX2 R165, R165 ;  /* 0x000000a500a57308 */ /* 0x000fe20000000800 */
[----:B------:R-:W4:Y:S01]  /*7a70*/  LDSM.16.MT88.4 R120, [R200+0x14000] ;  /* 0x01400000c878783b */ /* 0x000f220000004200 */
[C---:B------:R-:W-:Y:S01]  /*7a80*/  FMUL.FTZ R20, R3.reuse, R112 ;  /* 0x0000007003147220 */ /* 0x040fe20000410000 */
[C---:B------:R-:W-:Y:S01]  /*7a90*/  FMUL.FTZ R21, R3.reuse, R113 ;  /* 0x0000007103157220 */ /* 0x040fe20000410000 */
[C---:B------:R-:W-:Y:S01]  /*7aa0*/  FMUL.FTZ R30, R2.reuse, R106 ;  /* 0x0000006a021e7220 */ /* 0x040fe20000410000 */
[----:B------:R-:W-:Y:S01]  /*7ab0*/  FMUL.FTZ R31, R2, R107 ;  /* 0x0000006b021f7220 */ /* 0x000fe20000410000 */
[C---:B------:R-:W-:Y:S01]  /*7ac0*/  FMUL.FTZ R28, R3.reuse, R104 ;  /* 0x00000068031c7220 */ /* 0x040fe20000410000 */
[C---:B------:R-:W-:Y:S03]  /*7ad0*/  FMUL.FTZ R29, R3.reuse, R105 ;  /* 0x00000069031d7220 */ /* 0x040fe60000410000 */
[----:B------:R-:W5:Y:S01]  /*7ae0*/  MUFU.EX2 R164, R164 ;  /* 0x000000a400a47308 */ /* 0x000f620000000800 */
[----:B--2---:R-:W-:Y:S01]  /*7af0*/  F2FP.BF16.F32.PACK_AB R129, R166, R171 ;  /* 0x000000aba681723e */ /* 0x004fe200000010ff */
[----:B------:R-:W2:Y:S01]  /*7b00*/  LDSM.16.MT88.4 R104, [R198+0x14000] ;  /* 0x01400000c668783b */ /* 0x000ea20000004200 */
[C---:B------:R-:W-:Y:S01]  /*7b10*/  FMUL.FTZ R38, R2.reuse, R38 ;  /* 0x0000002602267220 */ /* 0x040fe20000410000 */
[C---:B------:R-:W-:Y:S01]  /*7b20*/  FMUL.FTZ R39, R2.reuse, R39 ;  /* 0x0000002702277220 */ /* 0x040fe20000410000 */
[C---:B------:R-:W-:Y:S01]  /*7b30*/  FMUL.FTZ R36, R3.reuse, R36 ;  /* 0x0000002403247220 */ /* 0x040fe20000410000 */
[C---:B------:R-:W-:Y:S01]  /*7b40*/  FMUL.FTZ R37, R3.reuse, R37 ;  /* 0x0000002503257220 */ /* 0x040fe20000410000 */
[C---:B------:R-:W-:Y:S03]  /*7b50*/  FMUL.FTZ R42, R2.reuse, R42 ;  /* 0x0000002a022a7220 */ /* 0x040fe60000410000 */
[----:B------:R-:W-:Y:S01]  /*7b60*/  MUFU.EX2 R170, R170 ;  /* 0x000000aa00aa7308 */ /* 0x000fe20000000800 */
[C---:B------:R-:W-:Y:S01]  /*7b70*/  FMUL.FTZ R43, R2.reuse, R43 ;  /* 0x0000002b022b7220 */ /* 0x040fe20000410000 */
[----:B------:R-:W-:Y:S01]  /*7b80*/  LDSM.16.MT88.4 R112, [R200+0x16000] ;  /* 0x01600000c870783b */ /* 0x000fe20000004200 */
[C---:B------:R-:W-:Y:S01]  /*7b90*/  FMUL.FTZ R40, R3.reuse, R40 ;  /* 0x0000002803287220 */ /* 0x040fe20000410000 */
[C---:B------:R-:W-:Y:S01]  /*7ba0*/  FMUL.FTZ R41, R3.reuse, R41 ;  /* 0x0000002903297220 */ /* 0x040fe20000410000 */
[C---:B------:R-:W-:Y:S01]  /*7bb0*/  FMUL.FTZ R46, R2.reuse, R46 ;  /* 0x0000002e022e7220 */ /* 0x040fe20000410000 */
[----:B------:R-:W-:Y:S01]  /*7bc0*/  FMUL.FTZ R47, R2, R47 ;  /* 0x0000002f022f7220 */ /* 0x000fe20000410000 */
[C---:B------:R-:W-:Y:S03]  /*7bd0*/  FMUL.FTZ R44, R3.reuse, R44 ;  /* 0x0000002c032c7220 */ /* 0x040fe60000410000 */
[----:B------:R-:W1:Y:S01]  /*7be0*/  MUFU.EX2 R169, R169 ;  /* 0x000000a900a97308 */ /* 0x000e620000000800 */
[----:B-----5:R-:W-:Y:S01]  /*7bf0*/  F2FP.BF16.F32.PACK_AB R131, R164, R165 ;  /* 0x000000a5a483723e */ /* 0x020fe200000010ff */
[----:B------:R-:W-:Y:S01]  /*7c00*/  LDSM.16.MT88.4 R124, [R200+0x14800] ;  /* 0x01480000c87c783b */ /* 0x000fe20000004200 */
        /* <DEDUP_REMOVED lines=13> */
[----:B------:R-:W5:Y:S01]  /*7ce0*/  MUFU.EX2 R167, R167 ;  /* 0x000000a700a77308 */ /* 0x000f620000000800 */
        /* <DEDUP_REMOVED lines=15> */
[C---:B------:R-:W-:Y:S01]  /*7de0*/  FMUL.FTZ R75, R2.reuse, R75 ;  /* 0x0000004b024b7220 */ /* 0x040fe20000410000 */
[----:B-----5:R-:W-:Y:S01]  /*7df0*/  F2FP.BF16.F32.PACK_AB R130, R167, R168 ;  /* 0x000000a8a782723e */ /* 0x020fe200000010ff */
        /* <DEDUP_REMOVED lines=9> */
[C---:B------:R-:W-:Y:S05]  /*7e90*/  HMMA.16816.F32.BF16 R8, R128.reuse, R18, R8 ;  /* 0x000000128008723c */ /* 0x040fea0000041808 */
[----:B------:R-:W1:Y:S01]  /*7ea0*/  MUFU.EX2 R173, R173 ;  /* 0x000000ad00ad7308 */ /* 0x000e620000000800 */
[C---:B------:R-:W-:Y:S01]  /*7eb0*/  FMUL.FTZ R16, R3.reuse, R116 ;  /* 0x0000007403107220 */ /* 0x040fe20000410000 */
[C---:B---3--:R-:W-:Y:S04]  /*7ec0*/  HMMA.16816.F32.BF16 R12, R128.reuse, R24, R12 ;  /* 0x00000018800c723c */ /* 0x048fe8000004180c */
[C---:B------:R-:W-:Y:S01]  /*7ed0*/  FMUL.FTZ R18, R2.reuse, R118 ;  /* 0x0000007602127220 */ /* 0x040fe20000410000 */
[C---:B------:R-:W-:Y:S01]  /*7ee0*/  FMUL.FTZ R19, R2.reuse, R119 ;  /* 0x0000007702137220 */ /* 0x040fe20000410000 */
[C---:B------:R-:W-:Y:S01]  /*7ef0*/  FMUL.FTZ R17, R3.reuse, R117 ;  /* 0x0000007503117220 */ /* 0x040fe20000410000 */
[C---:B------:R-:W-:Y:S01]  /*7f00*/  FMUL.FTZ R24, R3.reuse, R108 ;  /* 0x0000006c03187220 */ /* 0x040fe20000410000 */
[----:B------:R-:W-:Y:S01]  /*7f10*/  LDSM.16.MT88.4 R116, [R197+0x12800] ;  /* 0x01280000c574783b */ /* 0x000fe20000004200 */
[----:B------:R-:W-:Y:S02]  /*7f20*/  MUFU.EX2 R174, R174 ;  /* 0x000000ae00ae7308 */ /* 0x000fe40000000800 */
[C---:B------:R-:W-:Y:S01]  /*7f30*/  FMUL.FTZ R25, R3.reuse, R109 ;  /* 0x0000006d03197220 */ /* 0x040fe20000410000 */
[C---:B------:R-:W-:Y:S01]  /*7f40*/  FMUL.FTZ R83, R2.reuse, R83 ;  /* 0x0000005302537220 */ /* 0x040fe20000410000 */
[C---:B------:R-:W-:Y:S01]  /*7f50*/  FMUL.FTZ R80, R3.reuse, R80 ;  /* 0x0000005003507220 */ /* 0x040fe20000410000 */
[C---:B------:R-:W-:Y:S03]  /*7f60*/  HMMA.16816.F32.BF16 R16, R128.reuse, R26, R16 ;  /* 0x0000001a8010723c */ /* 0x040fe60000041810 */
[C---:B------:R-:W-:Y:S01]  /*7f70*/  FMUL.FTZ R81, R3.reuse, R81 ;  /* 0x0000005103517220 */ /* 0x040fe20000410000 */
[C---:B------:R-:W-:Y:S01]  /*7f80*/  FMUL.FTZ R86, R2.reuse, R86 ;  /* 0x0000005602567220 */ /* 0x040fe20000410000 */
[C---:B------:R-:W-:Y:S01]  /*7f90*/  FMUL.FTZ R87, R2.reuse, R87 ;  /* 0x0000005702577220 */ /* 0x040fe20000410000 */
[C---:B------:R-:W-:Y:S01]  /*7fa0*/  HMMA.16816.F32.BF16 R20, R128.reuse, R32, R20 ;  /* 0x000000208014723c */ /* 0x040fe20000041814 */
[----:B------:R-:W-:Y:S04]  /*7fb0*/  MUFU.EX2 R176, R176 ;  /* 0x000000b000b07308 */ /* 0x000fe80000000800 */
[C---:B------:R-:W-:Y:S01]  /*7fc0*/  FMUL.FTZ R26, R2.reuse, R110 ;  /* 0x0000006e021a7220 */ /* 0x040fe20000410000 */
[----:B------:R-:W-:Y:S01]  /*7fd0*/  FMUL.FTZ R27, R2, R111 ;  /* 0x0000006f021b7220 */ /* 0x000fe20000410000 */
[C---:B------:R-:W-:Y:S01]  /*7fe0*/  FMUL.FTZ R32, R3.reuse, R100 ;  /* 0x0000006403207220 */ /* 0x040fe20000410000 */
[----:B------:R-:W3:Y:S03]  /*7ff0*/  LDSM.16.MT88.4 R108, [R197+0x14000] ;  /* 0x01400000c56c783b */ /* 0x000ee60000004200 */
[----:B------:R-:W-:Y:S01]  /*8000*/  MUFU.EX2 R177, R177 ;  /* 0x000000b100b17308 */ /* 0x000fe20000000800 */
[C---:B------:R-:W-:Y:S01]  /*8010*/  FMUL.FTZ R33, R3.reuse, R101 ;  /* 0x0000006503217220 */ /* 0x040fe20000410000 */
[C---:B------:R-:W-:Y:S01]  /*8020*/  FMUL.FTZ R84, R3.reuse, R84 ;  /* 0x0000005403547220 */ /* 0x040fe20000410000 */
[C---:B------:R-:W-:Y:S03]  /*8030*/  HMMA.16816.F32.BF16 R24, R128.reuse, R34, R24 ;  /* 0x000000228018723c */ /* 0x040fe60000041818 */
[C---:B------:R-:W-:Y:S01]  /*8040*/  FMUL.FTZ R85, R3.reuse, R85 ;  /* 0x0000005503557220 */ /* 0x040fe20000410000 */
[--C-:B------:R-:W-:Y:S01]  /*8050*/  FFMA.FTZ R175, R250, UR4, -R145.reuse ;  /* 0x00000004faaf7c23 */ /* 0x100fe20008010891 */
[C---:B------:R-:W-:Y:S01]  /*8060*/  FMUL.FTZ R90, R2.reuse, R90 ;  /* 0x0000005a025a7220 */ /* 0x040fe20000410000 */
[C---:B------:R-:W-:Y:S01]  /*8070*/  HMMA.16816.F32.BF16 R28, R128.reuse, R136, R28 ;  /* 0x00000088801c723c */ /* 0x040fe2000004181c */
[----:B------:R-:W-:Y:S04]  /*8080*/  MUFU.EX2 R178, R178 ;  /* 0x000000b200b27308 */ /* 0x000fe80000000800 */
[C---:B------:R-:W-:Y:S01]  /*8090*/  FMUL.FTZ R34, R2.reuse, R102 ;  /* 0x0000006602227220 */ /* 0x040fe20000410000 */
[C---:B------:R-:W-:Y:S01]  /*80a0*/  FMUL.FTZ R35, R2.reuse, R103 ;  /* 0x0000006702237220 */ /* 0x040fe20000410000 */
[C---:B------:R-:W-:Y:S01]  /*80b0*/  FMUL.FTZ R91, R2.reuse, R91 ;  /* 0x0000005b025b7220 */ /* 0x040fe20000410000 */
[----:B------:R-:W5:Y:S03]  /*80c0*/  LDSM.16.MT88.4 R100, [R196+0x14000] ;  /* 0x01400000c464783b */ /* 0x000f660000004200 */
[----:B------:R-:W1:Y:S01]  /*80d0*/  MUFU.EX2 R175, R175 ;  /* 0x000000af00af7308 */ /* 0x000e620000000800 */
[C---:B------:R-:W-:Y:S01]  /*80e0*/  FMUL.FTZ R88, R3.reuse, R88 ;  /* 0x0000005803587220 */ /* 0x040fe20000410000 */
[C---:B------:R-:W-:Y:S01]  /*80f0*/  FMUL.FTZ R89, R3.reuse, R89 ;  /* 0x0000005903597220 */ /* 0x040fe20000410000 */
[C---:B------:R-:W-:Y:S02]  /*8100*/  HMMA.16816.F32.BF16 R32, R128.reuse, R138, R32 ;  /* 0x0000008a8020723c */ /* 0x040fe40000041820 */
[----:B------:R-:W-:Y:S05]  /*8110*/  LDSM.16.MT88.4 R136, [R198+0x14800] ;  /* 0x01480000c688783b */ /* 0x000fea0000004200 */
[----:B------:R-:W1:Y:S01]  /*8120*/  MUFU.EX2 R179, R179 ;  /* 0x000000b300b37308 */ /* 0x000e620000000800 */
[C---:B------:R-:W-:Y:S01]  /*8130*/  FMUL.FTZ R94, R2.reuse, R94 ;  /* 0x0000005e025e7220 */ /* 0x040fe20000410000 */
[C---:B----4-:R-:W-:Y:S03]  /*8140*/  HMMA.16816.F32.BF16 R36, R128.reuse, R120, R36 ;  /* 0x000000788024723c */ /* 0x050fe60000041824 */
[C---:B------:R-:W-:Y:S03]  /*8150*/  FMUL.FTZ R95, R2.reuse, R95 ;  /* 0x0000005f025f7220 */ /* 0x040fe60000410000 */
[C---:B------:R-:W-:Y:S01]  /*8160*/  HMMA.16816.F32.BF16 R40, R128.reuse, R122, R40 ;  /* 0x0000007a8028723c */ /* 0x040fe20000041828 */
[----:B------:R-:W-:Y:S01]  /*8170*/  LDSM.16.MT88.4 R120, [R196+0x12800] ;  /* 0x01280000c478783b */ /* 0x000fe20000004200 */
[----:B------:R-:W-:Y:S03]  /*8180*/  MUFU.EX2 R243, R243 ;  /* 0x000000f300f37308 */ /* 0x000fe60000000800 */
[C---:B------:R-:W-:Y:S01]  /*8190*/  FMUL.FTZ R92, R3.reuse, R92 ;  /* 0x0000005c035c7220 */ /* 0x040fe20000410000 */
[C---:B--2---:R-:W-:Y:S06]  /*81a0*/  HMMA.16816.F32.BF16 R44, R128.reuse, R104, R44 ;  /* 0x00000068802c723c */ /* 0x044fec000004182c */
[----:B------:R-:W-:Y:S01]  /*81b0*/  MUFU.EX2 R241, R241 ;  /* 0x000000f100f17308 */ /* 0x000fe20000000800 */
[C---:B------:R-:W-:Y:S01]  /*81c0*/  FMUL.FTZ R93, R3.reuse, R93 ;  /* 0x0000005d035d7220 */ /* 0x040fe20000410000 */
[C---:B------:R-:W-:Y:S01]  /*81d0*/  HMMA.16816.F32.BF16 R48, R128.reuse, R106, R48 ;  /* 0x0000006a8030723c */ /* 0x040fe20000041830 */
[----:B------:R-:W2:Y:S02]  /*81e0*/  LDSM.16.MT88.4 R104, [R198+0x16000] ;  /* 0x01600000c668783b */ /* 0x000ea40000004200 */
[C---:B------:R-:W-:Y:S03]  /*81f0*/  FMUL.FTZ R98, R2.reuse, R98 ;  /* 0x0000006202627220 */ /* 0x040fe60000410000 */
[C---:B---3--:R-:W-:Y:S02]  /*8200*/  HMMA.16816.F32.BF16 R52, R128.reuse, R108, R52 ;  /* 0x0000006c8034723c */ /* 0x048fe40000041834 */
[----:B------:R-:W-:Y:S03]  /*8210*/  MUFU.EX2 R235, R235 ;  /* 0x000000eb00eb7308 */ /* 0x000fe60000000800 */
[----:B------:R-:W-:Y:S01]  /*8220*/  FMUL.FTZ R99, R2, R99 ;  /* 0x0000006302637220 */ /* 0x000fe20000410000 */
[C---:B------:R-:W-:Y:S01]  /*8230*/  HMMA.16816.F32.BF16 R56, R128.reuse, R110, R56 ;  /* 0x0000006e8038723c */ /* 0x040fe20000041838 */
[----:B------:R-:W-:Y:S05]  /*8240*/  LDSM.16.MT88.4 R108, [R200+0x12800] ;  /* 0x01280000c86c783b */ /* 0x000fea0000004200 */
[----:B------:R-:W-:Y:S01]  /*8250*/  MUFU.EX2 R234, R234 ;  /* 0x000000ea00ea7308 */ /* 0x000fe20000000800 */
[C---:B------:R-:W-:Y:S01]  /*8260*/  FMUL.FTZ R96, R3.reuse, R96 ;  /* 0x0000006003607220 */ /* 0x040fe20000410000 */
[C---:B-----5:R-:W-:Y:S03]  /*8270*/  HMMA.16816.F32.BF16 R60, R128.reuse, R100, R60 ;  /* 0x00000064803c723c */ /* 0x060fe6000004183c */
[----:B------:R-:W-:Y:S03]  /*8280*/  FMUL.FTZ R97, R3, R97 ;  /* 0x0000006103617220 */ /* 0x000fe60000410000 */
[C---:B------:R-:W-:Y:S01]  /*8290*/  HMMA.16816.F32.BF16 R64, R128.reuse, R102, R64 ;  /* 0x000000668040723c */ /* 0x040fe20000041840 */
[----:B------:R-:W3:Y:S01]  /*82a0*/  LDSM.16.MT88.4 R100, [R197+0x16000] ;  /* 0x01600000c564783b */ /* 0x000ee20000004200 */
[----:B------:R-:W-:Y:S03]  /*82b0*/  MUFU.EX2 R233, R233 ;  /* 0x000000e900e97308 */ /* 0x000fe60000000800 */
[--C-:B------:R-:W-:Y:S01]  /*82c0*/  FFMA.FTZ R182, R242, UR4, -R145.reuse ;  /* 0x00000004f2b67c23 */ /* 0x100fe20008010891 */
[C---:B------:R-:W-:Y:S05]  /*82d0*/  HMMA.16816.F32.BF16 R68, R128.reuse, R112, R68 ;  /* 0x000000708044723c */ /* 0x040fea0000041844 */
[--C-:B------:R-:W-:Y:S01]  /*82e0*/  FFMA.FTZ R242, R239, UR4, -R144.reuse ;  /* 0x00000004eff27c23 */ /* 0x100fe20008010890 */
[C---:B------:R-:W-:Y:S01]  /*82f0*/  HMMA.16816.F32.BF16 R72, R128.reuse, R114, R72 ;  /* 0x000000728048723c */ /* 0x040fe20000041848 */
[----:B------:R-:W-:Y:S01]  /*8300*/  LDSM.16.MT88.4 R112, [R198+0x12800] ;  /* 0x01280000c670783b */ /* 0x000fe20000004200 */
[----:B------:R-:W-:Y:S03]  /*8310*/  MUFU.EX2 R182, R182 ;  /* 0x000000b600b67308 */ /* 0x000fe60000000800 */
[--C-:B------:R-:W-:Y:S01]  /*8320*/  FFMA.FTZ R183, R240, UR4, -R145.reuse ;  /* 0x00000004f0b77c23 */ /* 0x100fe20008010891 */
[C---:B--2---:R-:W-:Y:S06]  /*8330*/  HMMA.16816.F32.BF16 R76, R128.reuse, R104, R76 ;  /* 0x00000068804c723c */ /* 0x044fec000004184c */
[----:B------:R-:W-:Y:S01]  /*8340*/  MUFU.EX2 R242, R242 ;  /* 0x000000f200f27308 */ /* 0x000fe20000000800 */
[--C-:B------:R-:W-:Y:S01]  /*8350*/  FFMA.FTZ R240, R245, UR4, -R144.reuse ;  /* 0x00000004f5f07c23 */ /* 0x100fe20008010890 */
[C---:B------:R-:W-:Y:S01]  /*8360*/  HMMA.16816.F32.BF16 R80, R128.reuse, R106, R80 ;  /* 0x0000006a8050723c */ /* 0x040fe20000041850 */
[----:B------:R-:W2:Y:S02]  /*8370*/  LDSM.16.MT88.4 R104, [R196+0x16000] ;  /* 0x01600000c468783b */ /* 0x000ea40000004200 */
[--C-:B------:R-:W-:Y:S01]  /*8380*/  FFMA.FTZ R180, R246, UR4, -R145.reuse ;  /* 0x00000004f6b47c23 */ /* 0x100fe20008010891 */
[--C-:B------:R-:W-:Y:S01]  /*8390*/  FFMA.FTZ R181, R244, UR4, -R145.reuse ;  /* 0x00000004f4b57c23 */ /* 0x100fe20008010891 */
[--C-:B------:R-:W-:Y:S01]  /*83a0*/  FFMA.FTZ R239, R236, UR4, -R145.reuse ;  /* 0x00000004ecef7c23 */ /* 0x100fe20008010891 */
[----:B------:R-:W-:Y:S02]  /*83b0*/  FFMA.FTZ R236, R237, UR4, -R144 ;  /* 0x00000004edec7c23 */ /* 0x000fe40008010890 */
[----:B------:R-:W-:Y:S03]  /*83c0*/  MUFU.EX2 R183, R183 ;  /* 0x000000b700b77308 */ /* 0x000fe60000000800 */
[--C-:B------:R-:W-:Y:S01]  /*83d0*/  FFMA.FTZ R238, R238, UR4, -R145.reuse ;  /* 0x00000004eeee7c23 */ /* 0x100fe20008010891 */
[--C-:B------:R-:W-:Y:S01]  /*83e0*/  FFMA.FTZ R135, R135, UR4, -R145.reuse ;  /* 0x0000000487877c23 */ /* 0x100fe20008010891 */
[----:B------:R-:W-:Y:S01]  /*83f0*/  FFMA.FTZ R145, R134, UR4, -R145 ;  /* 0x0000000486917c23 */ /* 0x000fe20008010891 */
[----:B------:R-:W-:Y:S01]  /*8400*/  FFMA.FTZ R171, R2, R231, R171 ;  /* 0x000000e702ab7223 */ /* 0x000fe200000100ab */
[----:B------:R-:W-:Y:S01]  /*8410*/  MOV R2, R133 ;  /* 0x0000008500027202 */ /* 0x000fe20000000f00 */
[----:B------:R-:W-:Y:S01]  /*8420*/  FFMA.FTZ R170, R3, R232, R170 ;  /* 0x000000e803aa7223 */ /* 0x000fe200000100aa */
[C---:B---3--:R-:W-:Y:S01]  /*8430*/  HMMA.16816.F32.BF16 R84, R128.reuse, R100, R84 ;  /* 0x000000648054723c */ /* 0x048fe20000041854 */
[----:B------:R3:W-:Y:S02]  /*8440*/  MUFU.EX2 R134, R145 ;  /* 0x0000009100867308 */ /* 0x0007e40000000800 */
[----:B------:R-:W-:Y:S01]  /*8450*/  FADD.FTZ R166, R166, R171 ;  /* 0x000000aba6a67221 */ /* 0x000fe20000010000 */
[----:B------:R-:W-:Y:S02]  /*8460*/  FADD.FTZ R169, R169, R170 ;  /* 0x000000aaa9a97221 */ /* 0x000fe40000010000 */
[C---:B------:R-:W-:Y:S05]  /*8470*/  HMMA.16816.F32.BF16 R88, R128.reuse, R102, R88 ;  /* 0x000000668058723c */ /* 0x040fea0000041858 */
[----:B------:R-:W-:Y:S01]  /*8480*/  MUFU.EX2 R180, R180 ;  /* 0x000000b400b47308 */ /* 0x000fe20000000800 */
[----:B-1----:R-:W-:Y:S01]  /*8490*/  F2FP.BF16.F32.PACK_AB R101, R173, R172 ;  /* 0x000000acad65723e */ /* 0x002fe200000010ff */
[----:B------:R-:W-:Y:S01]  /*84a0*/  FADD.FTZ R3, R165, R166 ;  /* 0x000000a6a5037221 */ /* 0x000fe20000010000 */
[----:B------:R-:W-:Y:S03]  /*84b0*/  F2FP.BF16.F32.PACK_AB R103, R175, R174 ;  /* 0x000000aeaf67723e */ /* 0x000fe600000010ff */
[----:B------:R-:W-:Y:S01]  /*84c0*/  FADD.FTZ R168, R168, R169 ;  /* 0x000000a9a8a87221 */ /* 0x000fe20000010000 */
[----:B------:R-:W-:Y:S01]  /*84d0*/  F2FP.BF16.F32.PACK_AB R100, R177, R176 ;  /* 0x000000b0b164723e */ /* 0x000fe200000010ff */
[----:B---3--:R-:W-:Y:S01]  /*84e0*/  LDSM.16.MT88.4 R144, [R200+0x15800] ;  /* 0x01580000c890783b */ /* 0x008fe20000004200 */
[----:B------:R-:W-:Y:S01]  /*84f0*/  F2FP.BF16.F32.PACK_AB R102, R179, R178 ;  /* 0x000000b2b366723e */ /* 0x000fe200000010ff */
[----:B------:R-:W1:Y:S01]  /*8500*/  MUFU.EX2 R181, R181 ;  /* 0x000000b500b57308 */ /* 0x000e620000000800 */
[----:B------:R-:W-:Y:S01]  /*8510*/  FADD.FTZ R3, R164, R3 ;  /* 0x00000003a4037221 */ /* 0x000fe20000010000 */
[----:B------:R-:W-:Y:S01]  /*8520*/  FADD.FTZ R167, R167, R168 ;  /* 0x000000a8a7a77221 */ /* 0x000fe20000010000 */
[C---:B--2---:R-:W-:Y:S03]  /*8530*/  HMMA.16816.F32.BF16 R92, R128.reuse, R104, R92 ;  /* 0x00000068805c723c */ /* 0x044fe6000004185c */
[----:B------:R-:W-:Y:S04]  /*8540*/  FADD.FTZ R172, R172, R3 ;  /* 0x00000003acac7221 */ /* 0x000fe80000010000 */
[----:B------:R-:W2:Y:S01]  /*8550*/  MUFU.EX2 R240, R240 ;  /* 0x000000f000f07308 */ /* 0x000ea20000000800 */
[----:B------:R-:W-:Y:S01]  /*8560*/  MOV R3, R132 ;  /* 0x0000008400037202 */ /* 0x000fe20000000f00 */
[----:B------:R-:W-:Y:S01]  /*8570*/  HMMA.16816.F32.BF16 R96, R128, R106, R96 ;  /* 0x0000006a8060723c */ /* 0x000fe20000041860 */
[----:B------:R-:W3:Y:S02]  /*8580*/  LDSM.16.MT88.4 R104, [R196+0x14800] ;  /* 0x01480000c468783b */ /* 0x000ee40000004200 */
[----:B------:R-:W-:Y:S03]  /*8590*/  FADD.FTZ R176, R176, R167 ;  /* 0x000000a7b0b07221 */ /* 0x000fe60000010000 */
[C---:B------:R-:W-:Y:S02]  /*85a0*/  HMMA.16816.F32.BF16 R4, R100.reuse, R108, R4 ;  /* 0x0000006c6404723c */ /* 0x040fe40000041804 */
[----:B------:R-:W-:Y:S01]  /*85b0*/  MUFU.EX2 R238, R238 ;  /* 0x000000ee00ee7308 */ /* 0x000fe20000000800 */
[----:B------:R-:W-:Y:S02]  /*85c0*/  LDSM.16.MT88.4 R128, [R196+0x13000] ;  /* 0x01300000c480783b */ /* 0x000fe40000004200 */
[----:B------:R-:W-:Y:S01]  /*85d0*/  FADD.FTZ R173, R173, R172 ;  /* 0x000000acadad7221 */ /* 0x000fe20000010000 */
[C---:B------:R-:W-:Y:S06]  /*85e0*/  HMMA.16816.F32.BF16 R8, R100.reuse, R110, R8 ;  /* 0x0000006e6408723c */ /* 0x040fec0000041808 */
[----:B------:R-:W4:Y:S01]  /*85f0*/  MUFU.EX2 R239, R239 ;  /* 0x000000ef00ef7308 */ /* 0x000f220000000800 */
[----:B------:R-:W5:Y:S01]  /*8600*/  LDSM.16.MT88.4 R108, [R200+0x16800] ;  /* 0x01680000c86c783b */ /* 0x000f620000004200 */
[C---:B------:R-:W-:Y:S08]  /*8610*/  HMMA.16816.F32.BF16 R12, R100.reuse, R112, R12 ;  /* 0x00000070640c723c */ /* 0x040ff0000004180c */
[----:B------:R-:W4:Y:S01]  /*8620*/  MUFU.EX2 R135, R135 ;  /* 0x0000008700877308 */ /* 0x000f220000000800 */
[C---:B------:R-:W-:Y:S01]  /*8630*/  HMMA.16816.F32.BF16 R16, R100.reuse, R114, R16 ;  /* 0x000000726410723c */ /* 0x040fe20000041810 */
[----:B------:R-:W2:Y:S02]  /*8640*/  LDSM.16.MT88.4 R112, [R198+0x16800] ;  /* 0x01680000c670783b */ /* 0x000ea40000004200 */
[----:B------:R-:W-:Y:S03]  /*8650*/  FADD.FTZ R177, R177, R176 ;  /* 0x000000b0b1b17221 */ /* 0x000fe60000010000 */
[C---:B------:R-:W-:Y:S03]  /*8660*/  HMMA.16816.F32.BF16 R20, R100.reuse, R116, R20 ;  /* 0x000000746414723c */ /* 0x040fe60000041814 */
[----:B------:R-:W4:Y:S02]  /*8670*/  MUFU.EX2 R236, R236 ;  /* 0x000000ec00ec7308 */ /* 0x000f240000000800 */
[----:B------:R-:W-:Y:S01]  /*8680*/  FADD.FTZ R174, R174, R173 ;  /* 0x000000adaeae7221 */ /* 0x000fe20000010000 */
[C---:B------:R-:W-:Y:S01]  /*8690*/  HMMA.16816.F32.BF16 R24, R100.reuse, R118, R24 ;  /* 0x000000766418723c */ /* 0x040fe20000041818 */
[----:B------:R-:W4:Y:S04]  /*86a0*/  LDSM.16.MT88.4 R116, [R197+0x16800] ;  /* 0x01680000c574783b */ /* 0x000f280000004200 */
        /* <DEDUP_REMOVED lines=18> */
[C---:B-----5:R-:W-:Y:S06]  /*87d0*/  HMMA.16816.F32.BF16 R68, R100.reuse, R108, R68 ;  /* 0x0000006c6444723c */ /* 0x060fec0000041844 */
[C---:B------:R-:W-:Y:S05]  /*87e0*/  HMMA.16816.F32.BF16 R72, R100.reuse, R110, R72 ;  /* 0x0000006e6448723c */ /* 0x040fea0000041848 */
[----:B-1----:R-:W-:Y:S01]  /*87f0*/  F2FP.BF16.F32.PACK_AB R109, R181, R180 ;  /* 0x000000b4b56d723e */ /* 0x002fe200000010ff */
[C---:B--2---:R-:W-:Y:S05]  /*8800*/  HMMA.16816.F32.BF16 R76, R100.reuse, R112, R76 ;  /* 0x00000070644c723c */ /* 0x044fea000004184c */
[----:B------:R-:W-:Y:S01]  /*8810*/  F2FP.BF16.F32.PACK_AB R111, R183, R182 ;  /* 0x000000b6b76f723e */ /* 0x000fe200000010ff */
[C---:B------:R-:W-:Y:S01]  /*8820*/  HMMA.16816.F32.BF16 R80, R100.reuse, R114, R80 ;  /* 0x000000726450723c */ /* 0x040fe20000041850 */
[----:B------:R-:W1:Y:S04]  /*8830*/  LDSM.16.MT88.4 R112, [R197+0x13000] ;  /* 0x01300000c570783b */ /* 0x000e680000004200 */
[----:B------:R-:W-:Y:S01]  /*8840*/  F2FP.BF16.F32.PACK_AB R108, R243, R240 ;  /* 0x000000f0f36c723e */ /* 0x000fe200000010ff */
[C---:B----4-:R-:W-:Y:S05]  /*8850*/  HMMA.16816.F32.BF16 R84, R100.reuse, R116, R84 ;  /* 0x000000746454723c */ /* 0x050fea0000041854 */
[----:B------:R-:W-:Y:S01]  /*8860*/  F2FP.BF16.F32.PACK_AB R110, R242, R241 ;  /* 0x000000f1f26e723e */ /* 0x000fe200000010ff */
[C---:B------:R-:W-:Y:S01]  /*8870*/  HMMA.16816.F32.BF16 R88, R100.reuse, R118, R88 ;  /* 0x000000766458723c */ /* 0x040fe20000041858 */
[----:B------:R-:W2:Y:S04]  /*8880*/  LDSM.16.MT88.4 R116, [R198+0x15000] ;  /* 0x01500000c674783b */ /* 0x000ea80000004200 */
[----:B------:R-:W-:Y:S01]  /*8890*/  FADD.FTZ R180, R180, R175 ;  /* 0x000000afb4b47221 */ /* 0x000fe20000010000 */
[C---:B---3--:R-:W-:Y:S05]  /*88a0*/  HMMA.16816.F32.BF16 R92, R100.reuse, R104, R92 ;  /* 0x00000068645c723c */ /* 0x048fea000004185c */
[----:B------:R-:W-:Y:S01]  /*88b0*/  FADD.FTZ R240, R240, R179 ;  /* 0x000000b3f0f07221 */ /* 0x000fe20000010000 */
[----:B------:R-:W-:Y:S01]  /*88c0*/  HMMA.16816.F32.BF16 R96, R100, R106, R96 ;  /* 0x0000006a6460723c */ /* 0x000fe20000041860 */
[----:B------:R-:W3:Y:S04]  /*88d0*/  LDSM.16.MT88.4 R100, [R196+0x15000] ;  /* 0x01500000c464783b */ /* 0x000ee80000004200 */
[----:B------:R-:W-:Y:S01]  /*88e0*/  FADD.FTZ R181, R181, R180 ;  /* 0x000000b4b5b57221 */ /* 0x000fe20000010000 */
[C---:B------:R-:W-:Y:S03]  /*88f0*/  HMMA.16816.F32.BF16 R4, R108.reuse, R120, R4 ;  /* 0x000000786c04723c */ /* 0x040fe60000041804 */
[----:B------:R-:W4:Y:S02]  /*8900*/  LDSM.16.MT88.4 R104, [R200+0x17000] ;  /* 0x01700000c868783b */ /* 0x000f240000004200 */
[----:B------:R-:W-:Y:S01]  /*8910*/  FADD.FTZ R240, R243, R240 ;  /* 0x000000f0f3f07221 */ /* 0x000fe20000010000 */
[C---:B------:R-:W-:Y:S05]  /*8920*/  HMMA.16816.F32.BF16 R8, R108.reuse, R122, R8 ;  /* 0x0000007a6c08723c */ /* 0x040fea0000041808 */
[----:B------:R-:W-:Y:S01]  /*8930*/  LDSM.16.MT88.4 R120, [R196+0x17000] ;  /* 0x01700000c478783b */ /* 0x000fe20000004200 */
[C---:B------:R-:W-:Y:S05]  /*8940*/  HMMA.16816.F32.BF16 R12, R108.reuse, R124, R12 ;  /* 0x0000007c6c0c723c */ /* 0x040fea000004180c */
[----:B------:R-:W-:Y:S01]  /*8950*/  FADD.FTZ R182, R182, R181 ;  /* 0x000000b5b6b67221 */ /* 0x000fe20000010000 */
        /* <DEDUP_REMOVED lines=8> */
[C---:B------:R-:W-:Y:S06]  /*89e0*/  HMMA.16816.F32.BF16 R28, R108.reuse, R128, R28 ;  /* 0x000000806c1c723c */ /* 0x040fec000004181c */
[C---:B------:R-:W-:Y:S06]  /*89f0*/  HMMA.16816.F32.BF16 R32, R108.reuse, R130, R32 ;  /* 0x000000826c20723c */ /* 0x040fec0000041820 */
[C---:B------:R-:W-:Y:S06]  /*8a00*/  HMMA.16816.F32.BF16 R36, R108.reuse, R136, R36 ;  /* 0x000000886c24723c */ /* 0x040fec0000041824 */
[C---:B------:R-:W-:Y:S05]  /*8a10*/  HMMA.16816.F32.BF16 R40, R108.reuse, R138, R40 ;  /* 0x0000008a6c28723c */ /* 0x040fea0000041828 */
[----:B------:R-:W-:Y:S01]  /*8a20*/  F2FP.BF16.F32.PACK_AB R137, R239, R238 ;  /* 0x000000eeef89723e */ /* 0x000fe200000010ff */
[C---:B--2---:R-:W-:Y:S05]  /*8a30*/  HMMA.16816.F32.BF16 R44, R108.reuse, R116, R44 ;  /* 0x000000746c2c723c */ /* 0x044fea000004182c */
        /* <DEDUP_REMOVED lines=9> */
[C---:B---3--:R-:W-:Y:S05]  /*8ad0*/  HMMA.16816.F32.BF16 R60, R108.reuse, R100, R60 ;  /* 0x000000646c3c723c */ /* 0x048fea000004183c */
[----:B------:R-:W-:Y:S01]  /*8ae0*/  FADD.FTZ R236, R236, R241 ;  /* 0x000000f1ecec7221 */ /* 0x000fe20000010000 */
[C---:B------:R-:W-:Y:S01]  /*8af0*/  HMMA.16816.F32.BF16 R64, R108.reuse, R102, R64 ;  /* 0x000000666c40723c */ /* 0x040fe20000041840 */
[----:B------:R-:W3:Y:S04]  /*8b00*/  LDSM.16.MT88.4 R100, [R198+0x13800] ;  /* 0x01380000c664783b */ /* 0x000ee80000004200 */
[----:B------:R-:W-:Y:S01]  /*8b10*/  FADD.FTZ R238, R239, R238 ;  /* 0x000000eeefee7221 */ /* 0x000fe20000010000 */
[C---:B----4-:R-:W-:Y:S05]  /*8b20*/  HMMA.16816.F32.BF16 R68, R108.reuse, R104, R68 ;  /* 0x000000686c44723c */ /* 0x050fea0000041844 */
[----:B------:R-:W-:Y:S01]  /*8b30*/  FADD.FTZ R235, R235, R236 ;  /* 0x000000ecebeb7221 */ /* 0x000fe20000010000 */
[C---:B------:R-:W-:Y:S01]  /*8b40*/  HMMA.16816.F32.BF16 R72, R108.reuse, R106, R72 ;  /* 0x0000006a6c48723c */ /* 0x040fe20000041848 */
[----:B------:R-:W4:Y:S04]  /*8b50*/  LDSM.16.MT88.4 R104, [R197+0x13800] ;  /* 0x01380000c568783b */ /* 0x000f280000004200 */
[----:B------:R-:W-:Y:S01]  /*8b60*/  FADD.FTZ R135, R135, R238 ;  /* 0x000000ee87877221 */ /* 0x000fe20000010000 */
[C---:B-1----:R-:W-:Y:S05]  /*8b70*/  HMMA.16816.F32.BF16 R76, R108.reuse, R112, R76 ;  /* 0x000000706c4c723c */ /* 0x042fea000004184c */
[----:B------:R-:W-:Y:S01]  /*8b80*/  FADD.FTZ R232, R234, R235 ;  /* 0x000000ebeae87221 */ /* 0x000fe20000010000 */
[C---:B------:R-:W-:Y:S05]  /*8b90*/  HMMA.16816.F32.BF16 R80, R108.reuse, R114, R80 ;  /* 0x000000726c50723c */ /* 0x040fea0000041850 */
[----:B------:R-:W-:Y:S01]  /*8ba0*/  FADD.FTZ R231, R134, R135 ;  /* 0x0000008786e77221 */ /* 0x000fe20000010000 */
[C---:B--2---:R-:W-:Y:S05]  /*8bb0*/  HMMA.16816.F32.BF16 R84, R108.reuse, R116, R84 ;  /* 0x000000746c54723c */ /* 0x044fea0000041854 */
[----:B------:R-:W-:Y:S01]  /*8bc0*/  FADD.FTZ R232, R233, R232 ;  /* 0x000000e8e9e87221 */ /* 0x000fe20000010000 */
[C---:B------:R-:W-:Y:S06]  /*8bd0*/  HMMA.16816.F32.BF16 R88, R108.reuse, R118, R88 ;  /* 0x000000766c58723c */ /* 0x040fec0000041858 */
[C---:B------:R-:W-:Y:S06]  /*8be0*/  HMMA.16816.F32.BF16 R92, R108.reuse, R120, R92 ;  /* 0x000000786c5c723c */ /* 0x040fec000004185c */
[----:B------:R-:W-:Y:S06]  /*8bf0*/  HMMA.16816.F32.BF16 R96, R108, R122, R96 ;  /* 0x0000007a6c60723c */ /* 0x000fec0000041860 */
[C---:B------:R-:W-:Y:S06]  /*8c00*/  HMMA.16816.F32.BF16 R128, R136.reuse, R124, R4 ;  /* 0x0000007c8880723c */ /* 0x040fec0000041804 */
[C---:B------:R-:W-:Y:S01]  /*8c10*/  HMMA.16816.F32.BF16 R124, R136.reuse, R126, R8 ;  /* 0x0000007e887c723c */ /* 0x040fe20000041808 */
[----:B------:R-:W1:Y:S05]  /*8c20*/  LDSM.16.MT88.4 R8, [R198+0x17800] ;  /* 0x01780000c608783b */ /* 0x000e6a0000004200 */
[C---:B---3--:R-:W-:Y:S03]  /*8c30*/  HMMA.16816.F32.BF16 R120, R136.reuse, R100, R12 ;  /* 0x000000648878723c */ /* 0x048fe6000004180c */
[----:B------:R-:W2:Y:S03]  /*8c40*/  LDSM.16.MT88.4 R12, [R197+0x17800] ;  /* 0x01780000c50c783b */ /* 0x000ea60000004200 */
[C---:B------:R-:W-:Y:S05]  /*8c50*/  HMMA.16816.F32.BF16 R116, R136.reuse, R102, R16 ;  /* 0x000000668874723c */ /* 0x040fea0000041810 */
[----:B------:R-:W3:Y:S01]  /*8c60*/  LDSM.16.MT88.4 R16, [R196+0x17800] ;  /* 0x01780000c410783b */ /* 0x000ee20000004200 */
[C---:B----4-:R-:W-:Y:S06]  /*8c70*/  HMMA.16816.F32.BF16 R112, R136.reuse, R104, R20 ;  /* 0x000000688870723c */ /* 0x050fec0000041814 */
        /* <DEDUP_REMOVED lines=15> */
[C---:B--2---:R-:W-:Y:S06]  /*8d70*/  HMMA.16816.F32.BF16 R84, R136.reuse, R12, R84 ;  /* 0x0000000c8854723c */ /* 0x044fec0000041854 */
[C---:B------:R-:W-:Y:S06]  /*8d80*/  HMMA.16816.F32.BF16 R88, R136.reuse, R14, R88 ;  /* 0x0000000e8858723c */ /* 0x040fec0000041858 */
[C---:B---3--:R-:W-:Y:S06]  /*8d90*/  HMMA.16816.F32.BF16 R92, R136.reuse, R16, R92 ;  /* 0x00000010885c723c */ /* 0x048fec000004185c */
[----:B------:R-:W-:Y:S01]  /*8da0*/  HMMA.16816.F32.BF16 R96, R136, R18, R96 ;  /* 0x000000128860723c */ /* 0x000fe20000041860 */
[----:B------:R-:W-:Y:S11]  /*8db0*/  @!UPT UIADD3 URZ, URZ, URZ, URZ ;  /* 0x0000003f3f3ff290 */ /* 0x000ff6000fffe03f */
[----:B------:R-:W-:Y:S01]  /*8dc0*/  @!UPT UIADD3 URZ, URZ, URZ, URZ ;  /* 0x0000003f3f3ff290 */ /* 0x000fe2000fffe03f */
[----:B------:R-:W-:Y:S11]  /*8dd0*/  @P5 BRA `(.L_x_254) ;  /* 0xffffffcc008c5947 */ /* 0x000ff6000383ffff */
.L_x_253:
        /* <DEDUP_REMOVED lines=214> */
.L_x_257:
        /* <DEDUP_REMOVED lines=23> */
.L_x_258:
        /* <DEDUP_REMOVED lines=111> */
.L_x_260:
[----:B------:R-:W-:Y:S05]  /*a3a0*/  BSYNC B0 ;  /* 0x0000000000007941 */ /* 0x000fea0003800000 */
.L_x_259:
        /* <DEDUP_REMOVED lines=39> */
.L_x_262:
[----:B------:R-:W-:Y:S05]  /*a620*/  BSYNC B0 ;  /* 0x0000000000007941 */ /* 0x000fea0003800000 */
.L_x_261:
        /* <DEDUP_REMOVED lines=24> */
.L_x_264:
[----:B------:R-:W-:Y:S05]  /*a7b0*/  BSYNC B0 ;  /* 0x0000000000007941 */ /* 0x000fea0003800000 */
.L_x_263:
        /* <DEDUP_REMOVED lines=24> */
.L_x_266:
[----:B------:R-:W-:Y:S05]  /*a940*/  BSYNC B0 ;  /* 0x0000000000007941 */ /* 0x000fea0003800000 */
.L_x_265:
        /* <DEDUP_REMOVED lines=23> */
.L_x_231:
        /* <DEDUP_REMOVED lines=64> */
.L_x_268:
[----:B------:R-:W-:Y:S05]  /*aec0*/  BSYNC B0 ;  /* 0x0000000000007941 */ /* 0x000fea0003800000 */
.L_x_267:
        /* <DEDUP_REMOVED lines=24> */
.L_x_270:
[----:B------:R-:W-:Y:S05]  /*b050*/  BSYNC B0 ;  /* 0x0000000000007941 */ /* 0x000fea0003800000 */
.L_x_269:
        /* <DEDUP_REMOVED lines=29> */
.L_x_272:
[----:B------:R-:W-:Y:S05]  /*b230*/  BSYNC B0 ;  /* 0x0000000000007941 */ /* 0x000fea0003800000 */
.L_x_271:
        /* <DEDUP_REMOVED lines=32> */
.L_x_274:
[----:B------:R-:W-:Y:S05]  /*b440*/  BSYNC B0 ;  /* 0x0000000000007941 */ /* 0x000fea0003800000 */
.L_x_273:
        /* <DEDUP_REMOVED lines=16> */
.L_x_276:
[----:B------:R-:W-:Y:S05]  /*b550*/  BSYNC B0 ;  /* 0x0000000000007941 */ /* 0x000fea0003800000 */
.L_x_275:
        /* <DEDUP_REMOVED lines=10> */
.L_x_278:
[----:B------:R-:W-:Y:S05]  /*b600*/  BSYNC B0 ;  /* 0x0000000000007941 */ /* 0x000fea0003800000 */
.L_x_277:
        /* <DEDUP_REMOVED lines=10> */
.L_x_280:
[----:B------:R-:W-:Y:S05]  /*b6b0*/  BSYNC B0 ;  /* 0x0000000000007941 */ /* 0x000fea0003800000 */
.L_x_279:
        /* <DEDUP_REMOVED lines=10> */
.L_x_281:
        /* <DEDUP_REMOVED lines=10> */
.L_x_1513:


//--------------------- .text._ZN5flash16flash_fwd_kernelI23Flash_fwd_kernel_traitsILi192ELi128ELi64ELi8ELb0ELb0EN7cutlass10bfloat16_tE19Flash_kernel_traitsILi192ELi128ELi64ELi8ES3_EELb0ELb0ELb1ELb0ELb0ELb1ELb0ELb0EEEvNS_16Flash_fwd_paramsE --------------------------
	.section	.text._ZN5flash16flash_fwd_kernelI23Flash_fwd_kernel_traitsILi192ELi128ELi64ELi8ELb0ELb0EN7cutlass10bfloat16_tE19Flash_kernel_traitsILi192ELi128ELi64ELi8ES3_EELb0ELb0ELb1ELb0ELb0ELb1ELb0ELb0EEEvNS_16Flash_fwd_paramsE,"ax",@progbits
	.align	128
        .global         _ZN5flash16flash_fwd_kernelI23Flash_fwd_kernel_traitsILi192ELi128ELi64ELi8ELb0ELb0EN7cutlass10bfloat16_tE19Flash_kernel_traitsILi192ELi128ELi64ELi8ES3_EELb0ELb0ELb1ELb0ELb0ELb1ELb0ELb0EEEvNS_16Flash_fwd_paramsE
        .type           _ZN5flash16flash_fwd_kernelI23Flash_fwd_kernel_traitsILi192ELi128ELi64ELi8ELb0ELb0EN7cutlass10bfloat16_tE19Flash_kernel_traitsILi192ELi128ELi64ELi8ES3_EELb0ELb0ELb1ELb0ELb0ELb1ELb0ELb0EEEvNS_16Flash_fwd_paramsE,@function
        .size           _ZN5flash16flash_fwd_kernelI23Flash_fwd_kernel_traitsILi192ELi128ELi64ELi8ELb0ELb0EN7cutlass10bfloat16_tE19Flash_kernel_traitsILi192ELi128ELi64ELi8ES3_EELb0ELb0ELb1ELb0ELb0ELb1ELb0ELb0EEEvNS_16Flash_fwd_paramsE,(.L_x_1514 - _ZN5flash16flash_fwd_kernelI23Flash_fwd_kernel_traitsILi192ELi128ELi64ELi8ELb0ELb0EN7cutlass10bfloat16_tE19Flash_kernel_traitsILi192ELi128ELi64ELi8ES3_EELb0ELb0ELb1ELb0ELb0ELb1ELb0ELb0EEEvNS_16Flash_fwd_paramsE)
        .other          _ZN5flash16flash_fwd_kernelI23Flash_fwd_kernel_traitsILi192ELi128ELi64ELi8ELb0ELb0EN7cutlass10bfloat16_tE19Flash_kernel_traitsILi192ELi128ELi64ELi8ES3_EELb0ELb0ELb1ELb0ELb0ELb1ELb0ELb0EEEvNS_16Flash_fwd_paramsE,@"STO_CUDA_ENTRY STV_DEFAULT"
_ZN5flash16flash_fwd_kernelI23Flash_fwd_kernel_traitsILi192ELi128ELi64ELi8ELb0ELb0EN7cutlass10bfloat16_tE19Flash_kernel_traitsILi192ELi128ELi64ELi8ES3_EELb0ELb0ELb1ELb0ELb0ELb1ELb0ELb0EEEvNS_16Flash_fwd_paramsE:
.text._ZN5flash16flash_fwd_kernelI23Flash_fwd_kernel_traitsILi192ELi128ELi64ELi8ELb0ELb0EN7cutlass10bfloat16_tE19Flash_kernel_traitsILi192ELi128ELi64ELi8ES3_EELb0ELb0ELb1ELb0ELb0ELb1ELb0ELb0EEEvNS_16Flash_fwd_paramsE:
[----:B------:R-:W-:Y:S08]  /*0000*/  LDC R1, c[0x0][0x28] ;  /* 0x00000a00ff017b82 */ /* 0x000ff00000000800 */
[----:B------:R-:W1:Y:S01]  /*0010*/  S2UR UR8, SR_CTAID.Y ;  /* 0x00000000000879c3 */ /* 0x000e620000002600 */
[----:B------:R-:W-:Y:S01]  /*0020*/  ULDC.64 UR4, c[0x0][0x300] ;  /* 0x0000c00000047ab9 */ /* 0x000fe20000000a00 */
[----:B------:R-:W-:Y:S01]  /*0030*/  ULDC.64 UR6, c[0x0][0x2f0] ;  /* 0x0000bc0000067ab9 */ /* 0x000fe20000000a00 */
[----:B------:R-:W-:-:S02]  /*0040*/  UISETP.NE.U32.AND UP1, UPT, UR4, URZ, UPT ;  /* 0x0000003f0400728c */ /* 0x000fc4000bf25070 */
[----:B------:R-:W-:Y:S02]  /*0050*/  UISETP.NE.U32.AND UP2, UPT, UR6, URZ, UPT ;  /* 0x0000003f0600728c */ /* 0x000fe4000bf45070 */
[----:B------:R-:W-:Y:S02]  /*0060*/  UISETP.NE.AND.EX UP1, UPT, UR5, URZ, UPT, UP1 ;  /* 0x0000003f0500728c */ /* 0x000fe4000bf25310 */
[----:B------:R-:W-:Y:S01]  /*0070*/  UISETP.NE.AND.EX UP2, UPT, UR7, URZ, UPT, UP2 ;  /* 0x0000003f0700728c */ /* 0x000fe2000bf45320 */
[----:B------:R-:W-:Y:S01]  /*0080*/  ULDC.64 UR10, c[0x0][0x2f0] ;  /* 0x0000bc00000a7ab9 */ /* 0x000fe20000000a00 */
[----:B------:R-:W-:Y:S02]  /*0090*/  ULDC.U8 UR6, c[0x0][0x3c2] ;  /* 0x0000f08000067ab9 */ /* 0x000fe40000000000 */
[----:B------:R-:W-:Y:S01]  /*00a0*/  PLOP3.LUT P0, PT, PT, PT, UP1, 0x80, 0x0 ;  /* 0x000000000000781c */ /* 0x000fe20003f0f018 */
[----:B------:R-:W-:Y:S01]  /*00b0*/  ULDC.64 UR4, c[0x0][0x2f8] ;  /* 0x0000be0000047ab9 */ /* 0x000fe20000000a00 */
[----:B------:R-:W-:Y:S01]  /*00c0*/  PLOP3.LUT P2, PT, PT, PT, UP2, 0x80, 0x0 ;  /* 0x000000000000781c */ /* 0x000fe20003f4f028 */
[----:B------:R-:W-:-:S02]  /*00d0*/  UISETP.NE.AND UP3, UPT, UR6, URZ, UPT ;  /* 0x0000003f0600728c */ /* 0x000fc4000bf65270 */
[----:B------:R-:W-:Y:S01]  /*00e0*/  UISETP.EQ.U32.AND UP0, UPT, UR4, URZ, UPT ;  /* 0x0000003f0400728c */ /* 0x000fe2000bf02070 */
[----:B------:R-:W-:Y:S01]  /*00f0*/  ULDC.64 UR20, c[0x0][0x208] ;  /* 0x0000820000147ab9 */ /* 0x000fe20000000a00 */
[----:B------:R-:W-:Y:S02]  /*0100*/  ULDC.64 UR6, c[0x0][0x2f8] ;  /* 0x0000be0000067ab9 */ /* 0x000fe40000000a00 */
[----:B------:R-:W-:Y:S02]  /*0110*/  UISETP.EQ.OR.EX UP0, UPT, UR5, URZ, !UP3, UP0 ;  /* 0x0000003f0500728c */ /* 0x000fe4000df02700 */
[----:B-1----:R-:W-:-:S06]  /*0120*/  UIMAD.WIDE UR10, UR8, 0x4, UR10 ;  /* 0x00000004080a78a5 */ /* 0x002fcc000f8e020a */
[----:B------:R-:W-:Y:S02]  /*0130*/  IMAD.U32 R10, RZ, RZ, UR10 ;  /* 0x0000000aff0a7e24 */ /* 0x000fe4000f8e00ff */
[----:B------:R-:W-:Y:S01]  /*0140*/  IMAD.U32 R11, RZ, RZ, UR11 ;  /* 0x0000000bff0b7e24 */ /* 0x000fe2000f8e00ff */
[----:B------:R-:W-:Y:S02]  /*0150*/  @UP1 ULDC.64 UR10, c[0x0][0x300] ;  /* 0x0000c000000a1ab9 */ /* 0x000fe40000000a00 */
[----:B------:R-:W-:Y:S02]  /*0160*/  @UP1 UIMAD.WIDE UR10, UR8, 0x4, UR10 ;  /* 0x00000004080a18a5 */ /* 0x000fe4000f8e020a */
[----:B------:R-:W2:Y:S04]  /*0170*/  @P2 LDG.E R5, desc[UR20][R10.64] ;  /* 0x000000140a052981 */ /* 0x000ea8000c1e1900 */
[----:B------:R-:W-:Y:S01]  /*0180*/  IMAD.U32 R8, RZ, RZ, UR10 ;  /* 0x0000000aff087e24 */ /* 0x000fe2000f8e00ff */
[----:B------:R-:W3:Y:S01]  /*0190*/  @P2 LDG.E R0, desc[UR20][R10.64+0x4] ;  /* 0x000004140a002981 */ /* 0x000ee2000c1e1900 */
[----:B------:R-:W-:Y:S01]  /*01a0*/  IMAD.U32 R9, RZ, RZ, UR11 ;  /* 0x0000000bff097e24 */ /* 0x000fe2000f8e00ff */
[----:B------:R-:W-:Y:S01]  /*01b0*/  PLOP3.LUT P1, PT, PT, PT, UP0, 0x80, 0x0 ;  /* 0x000000000000781c */ /* 0x000fe20003f2f008 */
[----:B------:R-:W-:-:S03]  /*01c0*/  UIMAD.WIDE UR6, UR8, 0x4, UR6 ;  /* 0x00000004080678a5 */ /* 0x000fc6000f8e0206 */
[----:B------:R-:W4:Y:S03]  /*01d0*/  @P0 LDG.E R2, desc[UR20][R8.64] ;  /* 0x0000001408020981 */ /* 0x000f26000c1e1900 */
[----:B------:R-:W-:Y:S02]  /*01e0*/  IMAD.U32 R6, RZ, RZ, UR6 ;  /* 0x00000006ff067e24 */ /* 0x000fe4000f8e00ff */
[----:B------:R-:W-:-:S05]  /*01f0*/  IMAD.U32 R7, RZ, RZ, UR7 ;  /* 0x00000007ff077e24 */ /* 0x000fca000f8e00ff */
[----:B------:R-:W5:Y:S01]  /*0200*/  @!P1 LDG.E R4, desc[UR20][R6.64] ;  /* 0x0000001406049981 */ /* 0x000f62000c1e1900 */
[----:B------:R-:W-:Y:S01]  /*0210*/  UMOV UR16, 0xffffffff ;  /* 0xffffffff00107882 */ /* 0x000fe20000000000 */
[----:B------:R-:W-:Y:S01]  /*0220*/  UMOV UR9, URZ ;  /* 0x0000003f00097c82 */ /* 0x000fe20008000000 */
[----:B------:R-:W1:Y:S01]  /*0230*/  S2R R3, SR_TID.X ;  /* 0x0000000000037919 */ /* 0x000e620000002100 */
[----:B------:R-:W-:Y:S01]  /*0240*/  UMOV UR10, 0xffffffff ;  /* 0xffffffff000a7882 */ /* 0x000fe20000000000 */
[----:B------:R-:W1:Y:S08]  /*0250*/  S2UR UR17, SR_CTAID.X ;  /* 0x00000000001179c3 */ /* 0x000e700000002500 */
[----:B------:R-:W1:Y:S01]  /*0260*/  S2UR UR11, SR_CTAID.Z ;  /* 0x00000000000b79c3 */ /* 0x000e620000002700 */
[----:B--2---:R-:W-:-:S02]  /*0270*/  @P2 R2UR UR16, R5 ;  /* 0x00000000051022ca */ /* 0x004fc400000e0000 */
[----:B---3--:R-:W-:Y:S02]  /*0280*/  @P2 R2UR UR18, R0 ;  /* 0x00000000001222ca */ /* 0x008fe400000e0000 */
[----:B----4-:R-:W-:Y:S02]  /*0290*/  @P0 R2UR UR9, R2 ;  /* 0x00000000020902ca */ /* 0x010fe400000e0000 */
[----:B------:R-:W-:-:S04]  /*02a0*/  ISETP.NE.U32.AND P0, PT, RZ, UR4, PT ;  /* 0x00000004ff007c0c */ /* 0x000fc8000bf05070 */
[----:B------:R-:W-:-:S05]  /*02b0*/  ISETP.NE.AND.EX P0, PT, RZ, UR5, PT, P0 ;  /* 0x00000005ff007c0c */ /* 0x000fca000bf05300 */
[----:B------:R-:W-:Y:S01]  /*02c0*/  @UP2 UIADD3 UR18, UR18, -UR16, URZ ;  /* 0x8000001012122290 */ /* 0x000fe2000fffe03f */
[----:B-----5:R-:W-:-:S06]  /*02d0*/  @!P1 R2UR UR10, R4 ;  /* 0x00000000040a92ca */ /* 0x020fcc00000e0000 */
[----:B------:R-:W-:Y:S01]  /*02e0*/  @!UP2 ULDC UR18, c[0x0][0x2c4] ;  /* 0x0000b1000012aab9 */ /* 0x000fe20000000800 */
[----:B-1----:R-:W-:Y:S08]  /*02f0*/  @!P0 BRA `(.L_x_282) ;  /* 0x00000000001c8947 */ /* 0x002ff00003800000 */
[----:B------:R-:W-:-:S13]  /*0300*/  PLOP3.LUT P0, PT, PT, PT, UP3, 0x80, 0x0 ;  /* 0x000000000000781c */ /* 0x000fda0003f0f038 */
[----:B------:R-:W2:Y:S04]  /*0310*/  @P0 LDG.E R0, desc[UR20][R6.64+0x4] ;  /* 0x0000041406000981 */ /* 0x000ea8000c1e1900 */
[----:B------:R-:W3:Y:S01]  /*0320*/  @!P0 LDG.E R2, desc[UR20][R6.64] ;  /* 0x0000001406028981 */ /* 0x000ee2000c1e1900 */
[----:B--2---:R-:W-:-:S13]  /*0330*/  @P0 R2UR UR6, R0 ;  /* 0x00000000000602ca */ /* 0x004fda00000e0000 */
[----:B------:R-:W-:-:S07]  /*0340*/  @UP3 UIADD3 UR6, UR6, -UR10, URZ ;  /* 0x8000000a06063290 */ /* 0x000fce000fffe03f */
[----:B---3--:R-:W-:Y:S01]  /*0350*/  @!P0 R2UR UR6, R2 ;  /* 0x00000000020682ca */ /* 0x008fe200000e0000 */
[----:B------:R-:W-:-:S14]  /*0360*/  BRA `(.L_x_283) ;  /* 0x0000000000047947 */ /* 0x000fdc0003800000 */
.L_x_282:
[----:B------:R-:W-:-:S03]  /*0370*/  ULDC UR6, c[0x0][0x2c8] ;  /* 0x0000b20000067ab9 */ /* 0x000fc60000000800 */
.L_x_283:
[----:B------:R-:W-:Y:S02]  /*0380*/  ULDC.64 UR4, c[0x0][0x308] ;  /* 0x0000c20000047ab9 */ /* 0x000fe40000000a00 */
[----:B------:R-:W-:-:S04]  /*0390*/  UISETP.NE.U32.AND UP2, UPT, UR4, URZ, UPT ;  /* 0x0000003f0400728c */ /* 0x000fc8000bf45070 */
[----:B------:R-:W-:-:S06]  /*03a0*/  UISETP.NE.AND.EX UP2, UPT, UR5, URZ, UPT, UP2 ;  /* 0x0000003f0500728c */ /* 0x000fcc000bf45320 */
[----:B------:R-:W-:-:S05]  /*03b0*/  PLOP3.LUT P0, PT, PT, PT, UP2, 0x80, 0x0 ;  /* 0x000000000000781c */ /* 0x000fca0003f0f028 */
[----:B------:R-:W-:Y:S02]  /*03c0*/  @UP2 ULDC.64 UR4, c[0x0][0x308] ;  /* 0x0000c20000042ab9 */ /* 0x000fe40000000a00 */
[----:B------:R-:W-:-:S06]  /*03d0*/  @UP2 UIMAD.WIDE UR4, UR8, 0x4, UR4 ;  /* 0x00000004080428a5 */ /* 0x000fcc000f8e0204 */
[----:B------:R-:W-:Y:S02]  /*03e0*/  IMAD.U32 R4, RZ, RZ, UR4 ;  /* 0x00000004ff047e24 */ /* 0x000fe4000f8e00ff */
[----:B------:R-:W-:Y:S01]  /*03f0*/  IMAD.U32 R5, RZ, RZ, UR5 ;  /* 0x00000005ff057e24 */ /* 0x000fe2000f8e00ff */
[----:B------:R-:W-:Y:S01]  /*0400*/  USHF.L.U32 UR27, UR17, 0x7, URZ ;  /* 0x00000007111b7899 */ /* 0x000fe2000800063f */
[----:B------:R-:W-:-:S03]  /*0410*/  @!UP2 ULDC.64 UR4, c[0x0][0x318] ;  /* 0x0000c6000004aab9 */ /* 0x000fc60000000a00 */
[----:B------:R-:W2:Y:S01]  /*0420*/  @P0 LDG.E R0, desc[UR20][R4.64] ;  /* 0x0000001404000981 */ /* 0x000ea2000c1e1900 */
[----:B------:R-:W-:Y:S02]  /*0430*/  UISETP.GT.AND UP1, UPT, UR18, UR27, UPT ;  /* 0x0000001b1200728c */ /* 0x000fe4000bf24270 */
[----:B------:R-:W-:-:S03]  /*0440*/  @!UP2 UISETP.NE.U32.AND UP0, UPT, UR4, URZ, UPT ;  /* 0x0000003f0400a28c */ /* 0x000fc6000bf05070 */
[----:B------:R-:W-:Y:S01]  /*0450*/  @!UP2 ULDC UR4, c[0x0][0x2cc] ;  /* 0x0000b3000004aab9 */ /* 0x000fe20000000800 */
[----:B------:R-:W-:-:S04]  /*0460*/  @!UP2 UISETP.NE.AND.EX UP0, UPT, UR5, URZ, UPT, UP0 ;  /* 0x0000003f0500a28c */ /* 0x000fc8000bf05300 */
[----:B------:R-:W-:Y:S01]  /*0470*/  @!UP2 USEL UR4, UR4, URZ, UP0 ;  /* 0x0000003f0404a287 */ /* 0x000fe20008000000 */
[----:B--2---:R-:W-:Y:S02]  /*0480*/  @P0 R2UR UR28, R0 ;  /* 0x00000000001c02ca */ /* 0x004fe400000e0000 */
[----:B------:R-:W-:-:S11]  /*0490*/  PLOP3.LUT P0, PT, PT, PT, UP1, 0x80, 0x0 ;  /* 0x000000000000781c */ /* 0x000fd60003f0f018 */
[----:B------:R-:W-:Y:S02]  /*04a0*/  @UP2 UIADD3 UR28, UR28, -UR9, URZ ;  /* 0x800000091c1c2290 */ /* 0x000fe4000fffe03f */
[----:B------:R-:W-:Y:S10]  /*04b0*/  @!P0 EXIT ;  /* 0x000000000000894d */ /* 0x000ff40003800000 */
[----:B------:R-:W-:Y:S02]  /*04c0*/  @!UP2 UIADD3 UR28, UR4, UR6, -UR9 ;  /* 0x00000006041ca290 */ /* 0x000fe4000fffe809 */
[----:B------:R-:W-:Y:S02]  /*04d0*/  UIADD3 UR5, -UR18, 0xbf, UR27 ;  /* 0x000000bf12057890 */ /* 0x000fe4000fffe11b */
[----:B------:R-:W-:Y:S01]  /*04e0*/  UIADD3 UR13, UR28, UR27, -UR18 ;  /* 0x0000001b1c0d7290 */ /* 0x000fe2000fffe812 */
[----:B------:R-:W-:Y:S01]  /*04f0*/  ULDC UR26, c[0x0][0x394] ;  /* 0x0000e500001a7ab9 */ /* 0x000fe20000000800 */
[----:B------:R-:W-:Y:S01]  /*0500*/  ULDC UR25, c[0x0][0x398] ;  /* 0x0000e60000197ab9 */ /* 0x000fe20000000800 */
[----:B------:R-:W-:Y:S02]  /*0510*/  UIADD3 UR7, UR28, 0x3f, URZ ;  /* 0x0000003f1c077890 */ /* 0x000fe4000fffe03f */
[----:B------:R-:W-:Y:S02]  /*0520*/  UIADD3 UR5, UR5, UR25, UR28 ;  /* 0x0000001905057290 */ /* 0x000fe4000fffe01c */
[----:B------:R-:W-:-:S02]  /*0530*/  UIADD3 UR13, UR13, -UR26, URZ ;  /* 0x8000001a0d0d7290 */ /* 0x000fc4000fffe03f */
[----:B------:R-:W-:Y:S02]  /*0540*/  USHF.R.S32.HI UR6, URZ, 0x1f, UR7 ;  /* 0x0000001f3f067899 */ /* 0x000fe40008011407 */
[----:B------:R-:W-:Y:S02]  /*0550*/  USHF.R.S32.HI UR4, URZ, 0x1f, UR5 ;  /* 0x0000001f3f047899 */ /* 0x000fe40008011405 */
[----:B------:R-:W-:Y:S02]  /*0560*/  USHF.R.S32.HI UR12, URZ, 0x1f, UR13 ;  /* 0x0000001f3f0c7899 */ /* 0x000fe4000801140d */
[----:B------:R-:W-:Y:S02]  /*0570*/  ULEA.HI UR6, UR6, UR7, URZ, 0x6 ;  /* 0x0000000706067291 */ /* 0x000fe4000f8f303f */
[----:B------:R-:W-:Y:S02]  /*0580*/  ULEA.HI UR4, UR4, UR5, URZ, 0x6 ;  /* 0x0000000504047291 */ /* 0x000fe4000f8f303f */
[----:B------:R-:W-:-:S02]  /*0590*/  ULEA.HI UR12, UR12, UR13, URZ, 0x6 ;  /* 0x0000000d0c0c7291 */ /* 0x000fc4000f8f303f */
[----:B------:R-:W-:Y:S02]  /*05a0*/  USHF.R.S32.HI UR6, URZ, 0x6, UR6 ;  /* 0x000000063f067899 */ /* 0x000fe40008011406 */
[----:B------:R-:W-:Y:S02]  /*05b0*/  USHF.R.S32.HI UR4, URZ, 0x6, UR4 ;  /* 0x000000063f047899 */ /* 0x000fe40008011404 */
[----:B------:R-:W-:Y:S02]  /*05c0*/  USHF.R.S32.HI UR12, URZ, 0x6, UR12 ;  /* 0x000000063f0c7899 */ /* 0x000fe4000801140c */
[----:B------:R-:W-:Y:S02]  /*05d0*/  UISETP.LT.AND UP0, UPT, UR6, UR4, UPT ;  /* 0x000000040600728c */ /* 0x000fe4000bf01270 */
[----:B------:R-:W-:Y:S02]  /*05e0*/  UISETP.LT.AND UP1, UPT, URZ, UR12, UPT ;  /* 0x0000000c3f00728c */ /* 0x000fe4000bf21270 */
[----:B------:R-:W-:-:S02]  /*05f0*/  USEL UR19, UR6, UR4, UP0 ;  /* 0x0000000406137287 */ /* 0x000fc40008000000 */
[----:B------:R-:W-:-:S04]  /*0600*/  USEL UR15, URZ, UR12, !UP1 ;  /* 0x0000000c3f0f7287 */ /* 0x000fc8000c800000 */
[----:B------:R-:W-:-:S06]  /*0610*/  UISETP.GT.AND UP0, UPT, UR19, UR15, UPT ;  /* 0x0000000f1300728c */ /* 0x000fcc000bf04270 */
[----:B------:R-:W-:-:S13]  /*0620*/  PLOP3.LUT P0, PT, PT, PT, UP0, 0x80, 0x0 ;  /* 0x000000000000781c */ /* 0x000fda0003f0f008 */
[----:B------:R-:W-:Y:S05]  /*0630*/  @P0 BRA `(.L_x_284) ;  /* 0x0000000800e00947 */ /* 0x000fea0003800000 */
[----:B------:R-:W-:Y:S01]  /*0640*/  UISETP.NE.AND UP1, UPT, UR16, -0x1, UPT ;  /* 0xffffffff1000788c */ /* 0x000fe2000bf25270 */
[----:B------:R-:W-:Y:S01]  /*0650*/  SHF.R.S32.HI R12, RZ, 0x1f, R3 ;  /* 0x0000001fff0c7819 */ /* 0x000fe20000011403 */
[----:B------:R-:W-:Y:S01]  /*0660*/  ULDC.U8 UR9, c[0x0][0x3d9] ;  /* 0x0000f64000097ab9 */ /* 0x000fe20000000000 */
[----:B------:R-:W-:Y:S01]  /*0670*/  UIADD3 UR18, -UR27, UR18, URZ ;  /* 0x000000121b127290 */ /* 0x000fe2000fffe13f */
[C---:B------:R-:W-:Y:S01]  /*0680*/  LOP3.LUT P3, RZ, R3.reuse, 0x7, RZ, 0xc0, !PT ;  /* 0x0000000703ff7812 */ /* 0x040fe2000786c0ff */
[----:B------:R-:W-:Y:S01]  /*0690*/  UISETP.NE.AND UP2, UPT, UR9, URZ, UPT ;  /* 0x0000003f0900728c */ /* 0x000fe2000bf45270 */
[----:B------:R-:W-:Y:S01]  /*06a0*/  LEA.HI R12, R12, R3, RZ, 0x3 ;  /* 0x000000030c0c7211 */ /* 0x000fe200078f18ff */
[----:B------:R-:W-:Y:S01]  /*06b0*/  UMOV UR22, URZ ;  /* 0x0000003f00167c82 */ /* 0x000fe20008000000 */
[----:B------:R-:W-:Y:S01]  /*06c0*/  UMOV UR23, URZ ;  /* 0x0000003f00177c82 */ /* 0x000fe20008000000 */
[----:B------:R-:W-:Y:S01]  /*06d0*/  IMAD.U32 R11, RZ, RZ, UR17 ;  /* 0x00000011ff0b7e24 */ /* 0x000fe2000f8e00ff */
[----:B------:R-:W-:Y:S01]  /*06e0*/  LOP3.LUT R0, R12, 0x1ffffff8, RZ, 0xc0, !PT ;  /* 0x1ffffff80c007812 */ /* 0x000fe200078ec0ff */
[----:B------:R-:W-:Y:S01]  /*06f0*/  @!UP1 USHF.R.S32.HI UR10, URZ, 0x1f, UR8 ;  /* 0x0000001f3f0a9899 */ /* 0x000fe20008011408 */
[----:B------:R-:W-:Y:S01]  /*0700*/  SHF.R.S32.HI R12, RZ, 0x3, R12 ;  /* 0x00000003ff0c7819 */ /* 0x000fe2000001140c */
[----:B------:R-:W-:Y:S01]  /*0710*/  @UP1 ULDC.64 UR6, c[0x0][0x298] ;  /* 0x0000a60000061ab9 */ /* 0x000fe20000000a00 */
[----:B------:R-:W-:Y:S01]  /*0720*/  @!UP1 ULDC.64 UR4, c[0x0][0x290] ;  /* 0x0000a40000049ab9 */ /* 0x000fe20000000a00 */
[----:B------:R-:W-:Y:S01]  /*0730*/  @UP1 UIMAD.WIDE.U32 UR12, UR16, UR6, URZ ;  /* 0x00000006100c12a5 */ /* 0x000fe2000f8e003f */
[----:B------:R-:W-:Y:S01]  /*0740*/  IMAD.IADD R0, R3, 0x1, -R0 ;  /* 0x0000000103007824 */ /* 0x000fe200078e0a00 */
[----:B------:R-:W-:Y:S01]  /*0750*/  @!UP1 UIMAD UR6, UR10, UR4, URZ ;  /* 0x000000040a0692a4 */ /* 0x000fe2000f8e023f */
[----:B------:R-:W-:Y:S01]  /*0760*/  ISETP.GE.AND P4, PT, R12, UR18, PT ;  /* 0x000000120c007c0c */ /* 0x000fe2000bf86270 */
[----:B------:R-:W-:Y:S01]  /*0770*/  @!UP1 UIMAD.WIDE.U32 UR14, UR8, UR4, URZ ;  /* 0x00000004080e92a5 */ /* 0x000fe2000f8e003f */
[----:B------:R-:W-:Y:S01]  /*0780*/  IMAD.SHL.U32 R0, R0, 0x8, RZ ;  /* 0x0000000800007824 */ /* 0x000fe200078e00ff */
[----:B------:R-:W-:Y:S01]  /*0790*/  ULDC.U8 UR10, c[0x0][0x3d8] ;  /* 0x0000f600000a7ab9 */ /* 0x000fe20000000000 */
[----:B------:R-:W-:Y:S01]  /*07a0*/  @!UP1 UIMAD UR6, UR8, UR5, UR6 ;  /* 0x00000005080692a4 */ /* 0x000fe2000f8e0206 */
[--C-:B------:R-:W-:Y:S01]  /*07b0*/  SHF.R.S32.HI R13, RZ, 0x1f, R12.reuse ;  /* 0x0000001fff0d7819 */ /* 0x100fe2000001140c */
[----:B------:R-:W-:Y:S01]  /*07c0*/  UISETP.NE.AND UP3, UPT, UR10, URZ, UPT ;  /* 0x0000003f0a00728c */ /* 0x000fe2000bf65270 */
[C---:B------:R-:W-:Y:S01]  /*07d0*/  VIADD R2, R12.reuse, 0x60 ;  /* 0x000000600c027836 */ /* 0x040fe20000000000 */
[----:B------:R-:W-:Y:S01]  /*07e0*/  UISETP.NE.AND UP0, UPT, UR10, URZ, !UP2 ;  /* 0x0000003f0a00728c */ /* 0x000fe2000d705270 */
[----:B------:R-:W-:Y:S01]  /*07f0*/  BSSY B0, `(.L_x_285) ;  /* 0x000003a000007945 */ /* 0x000fe20003800000 */
[----:B------:R-:W-:Y:S01]  /*0800*/  @UP1 UIMAD UR7, UR16, UR7, UR13 ;  /* 0x00000007100712a4 */ /* 0x000fe2000f8e020d */
[----:B------:R-:W-:Y:S01]  /*0810*/  ISETP.GE.OR P6, PT, R12, UR18, P3 ;  /* 0x000000120c007c0c */ /* 0x000fe20009fc6670 */
[----:B------:R-:W-:Y:S01]  /*0820*/  @!UP1 UIADD3 UR7, UR15, UR6, URZ ;  /* 0x000000060f079290 */ /* 0x000fe2000fffe03f */
[----:B------:R-:W-:Y:S01]  /*0830*/  ISETP.GE.AND P1, PT, R2, UR18, PT ;  /* 0x0000001202007c0c */ /* 0x000fe2000bf26270 */
[----:B------:R-:W-:Y:S01]  /*0840*/  @!UP1 UMOV UR12, UR14 ;  /* 0x0000000e000c9c82 */ /* 0x000fe20008000000 */
[----:B------:R-:W-:Y:S01]  /*0850*/  UISETP.NE.OR UP3, UPT, UR9, URZ, !UP3 ;  /* 0x0000003f0900728c */ /* 0x000fe2000df65670 */
[C---:B------:R-:W-:Y:S01]  /*0860*/  IADD3 R4, P0, R0.reuse, UR12, RZ ;  /* 0x0000000c00047c10 */ /* 0x040fe2000ff1e0ff */
[----:B------:R-:W-:Y:S01]  /*0870*/  @UP2 ULDC.64 UR4, c[0x0][0x2c0] ;  /* 0x0000b00000042ab9 */ /* 0x000fe20000000a00 */
[----:B------:R-:W-:Y:S01]  /*0880*/  USHF.R.S32.HI UR13, URZ, 0x1f, UR11 ;  /* 0x0000001f3f0d7899 */ /* 0x000fe2000801140b */
[----:B------:R-:W-:Y:S01]  /*0890*/  IMAD.WIDE R10, R11, 0x80, R12 ;  /* 0x000000800b0a7825 */ /* 0x000fe200078e020c */
[----:B------:R-:W-:Y:S01]  /*08a0*/  @UP2 UIMAD UR19, UR5, UR4, URZ ;  /* 0x00000004051322a4 */ /* 0x000fe2000f8e023f */
[----:B------:R-:W-:Y:S01]  /*08b0*/  LEA.HI.X.SX32 R5, R0, UR7, 0x1, P0 ;  /* 0x0000000700057c11 */ /* 0x000fe200080f0eff */
[----:B------:R-:W-:Y:S01]  /*08c0*/  @!UP2 ULDC UR7, c[0x0][0x2c4] ;  /* 0x0000b1000007aab9 */ /* 0x000fe20000000800 */
[----:B------:R-:W-:Y:S01]  /*08d0*/  ULDC.64 UR4, c[0x0][0x2a0] ;  /* 0x0000a80000047ab9 */ /* 0x000fe20000000a00 */
[----:B------:R-:W-:Y:S01]  /*08e0*/  @UP0 ULDC UR7, c[0x0][0x2e4] ;  /* 0x0000b90000070ab9 */ /* 0x000fe20000000800 */
[----:B------:R-:W-:Y:S01]  /*08f0*/  UIMAD UR13, UR13, UR4, URZ ;  /* 0x000000040d0d72a4 */ /* 0x000fe2000f8e023f */
[----:B------:R-:W-:Y:S01]  /*0900*/  IMAD.U32 R6, RZ, RZ, UR4 ;  /* 0x00000004ff067e24 */ /* 0x000fe2000f8e00ff */
[----:B------:R-:W-:Y:S01]  /*0910*/  @UP2 UMOV UR9, 0x1 ;  /* 0x0000000100092882 */ /* 0x000fe20000000000 */
[----:B------:R-:W-:Y:S01]  /*0920*/  @!UP2 ULDC UR4, c[0x0][0x270] ;  /* 0x00009c000004aab9 */ /* 0x000fe20000000800 */
[----:B------:R-:W-:Y:S01]  /*0930*/  @!UP3 ULDC UR6, c[0x0][0x2c4] ;  /* 0x0000b1000006bab9 */ /* 0x000fe20000000800 */
[----:B------:R-:W-:Y:S01]  /*0940*/  @!UP2 UIMAD UR9, UR7, UR4, URZ ;  /* 0x000000040709a2a4 */ /* 0x000fe2000f8e023f */
[----:B------:R-:W-:Y:S01]  /*0950*/  IMAD.WIDE.U32 R6, R6, UR11, R4 ;  /* 0x0000000b06067c25 */ /* 0x000fe2000f8e0004 */
[----:B------:R-:W-:-:S02]  /*0960*/  @!UP3 UIMAD UR6, UR8, UR6, URZ ;  /* 0x000000060806b2a4 */ /* 0x000fc4000f8e023f */
[----:B------:R-:W-:Y:S01]  /*0970*/  UIMAD UR9, UR8, UR9, URZ ;  /* 0x00000009080972a4 */ /* 0x000fe2000f8e023f */
[C---:B------:R-:W-:Y:S01]  /*0980*/  VIADD R5, R12.reuse, 0x20 ;  /* 0x000000200c057836 */ /* 0x040fe20000000000 */
[----:B------:R-:W-:Y:S01]  /*0990*/  @!UP3 USEL UR6, UR6, UR16, !UP1 ;  /* 0x000000100606b287 */ /* 0x000fe2000c800000 */
[----:B------:R-:W-:Y:S01]  /*09a0*/  VIADD R4, R12, 0x40 ;  /* 0x000000400c047836 */ /* 0x000fe20000000000 */
[----:B------:R-:W-:Y:S01]  /*09b0*/  USEL UR9, UR9, URZ, UP3 ;  /* 0x0000003f09097287 */ /* 0x000fe20009800000 */
[----:B------:R-:W-:Y:S01]  /*09c0*/  @UP2 ULDC UR10, c[0x0][0x2c0] ;  /* 0x0000b000000a2ab9 */ /* 0x000fe20000000800 */
[----:B------:R-:W-:Y:S01]  /*09d0*/  @!UP2 UMOV UR10, 0x1 ;  /* 0x00000001000aa882 */ /* 0x000fe20000000000 */
[----:B------:R-:W-:Y:S01]  /*09e0*/  @!UP2 UMOV UR19, UR7 ;  /* 0x000000070013ac82 */ /* 0x000fe20008000000 */
[----:B------:R-:W-:Y:S01]  /*09f0*/  UIMAD UR27, UR27, UR10, URZ ;  /* 0x0000000a1b1b72a4 */ /* 0x000fe2000f8e023f */
[C---:B------:R-:W-:Y:S01]  /*0a00*/  ISETP.GE.AND P0, PT, R5.reuse, UR18, PT ;  /* 0x0000001205007c0c */ /* 0x040fe2000bf06270 */
[----:B------:R-:W-:Y:S01]  /*0a10*/  UIMAD UR19, UR11, UR19, UR9 ;  /* 0x000000130b1372a4 */ /* 0x000fe2000f8e0209 */
[----:B------:R-:W-:Y:S01]  /*0a20*/  ISETP.GE.AND P2, PT, R4, UR18, PT ;  /* 0x0000001204007c0c */ /* 0x000fe2000bf46270 */
[----:B------:R-:W-:Y:S01]  /*0a30*/  UIMAD UR5, UR11, UR5, UR13 ;  /* 0x000000050b0572a4 */ /* 0x000fe2000f8e020d */
[----:B------:R-:W-:Y:S01]  /*0a40*/  ISETP.GE.OR P5, PT, R5, UR18, P3 ;  /* 0x0000001205007c0c */ /* 0x000fe20009fa6670 */
[----:B------:R-:W-:Y:S01]  /*0a50*/  @!UP3 UMOV UR22, UR6 ;  /* 0x000000060016bc82 */ /* 0x000fe20008000000 */
[----:B------:R-:W-:-:S02]  /*0a60*/  @!UP3 USHF.R.S32.HI UR23, URZ, 0x1f, UR6 ;  /* 0x0000001f3f17b899 */ /* 0x000fc40008011406 */
[----:B------:R-:W-:Y:S01]  /*0a70*/  USHF.R.S32.HI UR4, URZ, 0x1f, UR27 ;  /* 0x0000001f3f047899 */ /* 0x000fe2000801141b */
[----:B------:R-:W-:Y:S01]  /*0a80*/  VIADD R9, R7, UR5 ;  /* 0x0000000507097c36 */ /* 0x000fe20008000000 */
[----:B------:R-:W-:Y:S02]  /*0a90*/  USHF.R.S32.HI UR7, URZ, 0x1f, UR19 ;  /* 0x0000001f3f077899 */ /* 0x000fe40008011413 */
[----:B------:R-:W-:-:S04]  /*0aa0*/  UIADD3 UR6, UP1, UP0, UR27, UR22, UR19 ;  /* 0x000000161b067290 */ /* 0x000fc8000f83e013 */
[----:B------:R-:W-:Y:S01]  /*0ab0*/  UIADD3.X UR22, UR4, UR23, UR7, UP1, UP0 ;  /* 0x0000001704167290 */ /* 0x000fe20008fe0407 */
        /* <DEDUP_REMOVED lines=13> */
.L_x_286:
[----:B------:R-:W-:Y:S05]  /*0b90*/  BSYNC B0 ;  /* 0x0000000000007941 */ /* 0x000fea0003800000 */
.L_x_285:
[----:B------:R-:W-:Y:S01]  /*0ba0*/  BSSY B0, `(.L_x_287) ;  /* 0x0000013000007945 */ /* 0x000fe20003800000 */
[----:B------:R-:W-:Y:S02]  /*0bb0*/  ISETP.GE.OR P4, PT, R4, UR18, P3 ;  /* 0x0000001204007c0c */ /* 0x000fe40009f86670 */
[----:B------:R-:W-:Y:S01]  /*0bc0*/  ISETP.GE.OR P3, PT, R2, UR18, P3 ;  /* 0x0000001202007c0c */ /* 0x000fe20009f66670 */
[----:B------:R-:W-:-:S12]  /*0bd0*/  @P0 BRA `(.L_x_288) ;  /* 0x00000000003c0947 */ /* 0x000fd80003800000 */
        /* <DEDUP_REMOVED lines=9> */
[----:B-1----:R-:W-:Y:S02]  /*0c70*/  LEA R16, P0, R14, UR4, 0x1 ;  /* 0x000000040e107c11 */ /* 0x002fe4000f8008ff */
[----:B------:R-:W-:-:S04]  /*0c80*/  IADD3 R0, R15, R0, RZ ;  /* 0x000000000f007210 */ /* 0x000fc80007ffe0ff */
[----:B------:R-:W-:-:S05]  /*0c90*/  LEA.HI.X R17, R14, UR5, R0, 0x1, P0 ;  /* 0x000000050e117c11 */ /* 0x000fca00080f0c00 */
[----:B------:R2:W-:Y:S04]  /*0ca0*/  STG.E.128 desc[UR20][R16.64], RZ ;  /* 0x000000ff10007986 */ /* 0x0005e8000c101d14 */
[----:B------:R2:W-:Y:S04]  /*0cb0*/  STG.E.128 desc[UR20][R16.64+0x80], RZ ;  /* 0x000080ff10007986 */ /* 0x0005e8000c101d14 */
[----:B------:R2:W-:Y:S02]  /*0cc0*/  STG.E.128 desc[UR20][R16.64+0x100], RZ ;  /* 0x000100ff10007986 */ /* 0x0005e4000c101d14 */
.L_x_288:
[----:B------:R-:W-:Y:S05]  /*0cd0*/  BSYNC B0 ;  /* 0x0000000000007941 */ /* 0x000fea0003800000 */
.L_x_287:
[----:B------:R-:W-:Y:S04]  /*0ce0*/  BSSY B0, `(.L_x_289) ;  /* 0x0000011000007945 */ /* 0x000fe80003800000 */
        /* <DEDUP_REMOVED lines=10> */
[----:B-12---:R-:W-:Y:S02]  /*0d90*/  LEA R16, P0, R14, UR4, 0x1 ;  /* 0x000000040e107c11 */ /* 0x006fe4000f8008ff */
[----:B------:R-:W-:-:S04]  /*0da0*/  IADD3 R0, R15, R0, RZ ;  /* 0x000000000f007210 */ /* 0x000fc80007ffe0ff */
[----:B------:R-:W-:-:S05]  /*0db0*/  LEA.HI.X R17, R14, UR5, R0, 0x1, P0 ;  /* 0x000000050e117c11 */ /* 0x000fca00080f0c00 */
[----:B------:R3:W-:Y:S04]  /*0dc0*/  STG.E.128 desc[UR20][R16.64], RZ ;  /* 0x000000ff10007986 */ /* 0x0007e8000c101d14 */
[----:B------:R3:W-:Y:S04]  /*0dd0*/  STG.E.128 desc[UR20][R16.64+0x80], RZ ;  /* 0x000080ff10007986 */ /* 0x0007e8000c101d14 */
[----:B------:R3:W-:Y:S02]  /*0de0*/  STG.E.128 desc[UR20][R16.64+0x100], RZ ;  /* 0x000100ff10007986 */ /* 0x0007e4000c101d14 */
.L_x_290:
[----:B------:R-:W-:Y:S05]  /*0df0*/  BSYNC B0 ;  /* 0x0000000000007941 */ /* 0x000fea0003800000 */
.L_x_289:
[----:B------:R-:W-:Y:S04]  /*0e00*/  BSSY B0, `(.L_x_291) ;  /* 0x0000010000007945 */ /* 0x000fe80003800000 */
[----:B------:R-:W-:Y:S05]  /*0e10*/  @P1 BRA `(.L_x_292) ;  /* 0x0000000000381947 */ /* 0x000fea0003800000 */
[----:B------:R-:W-:Y:S01]  /*0e20*/  IADD3 R0, P0, R10, 0x60, RZ ;  /* 0x000000600a007810 */ /* 0x000fe20007f1e0ff */
[----:B------:R-:W-:Y:S01]  /*0e30*/  ULDC.64 UR4, c[0x0][0x298] ;  /* 0x0000a60000047ab9 */ /* 0x000fe20000000a00 */
[----:B------:R-:W-:Y:S02]  /*0e40*/  MOV R7, R9 ;  /* 0x0000000900077202 */ /* 0x000fe40000000f00 */
[----:B------:R-:W-:Y:S01]  /*0e50*/  IADD3.X R3, RZ, R11, RZ, P0, !PT ;  /* 0x0000000bff037210 */ /* 0x000fe200007fe4ff */
        /* <DEDUP_REMOVED lines=10> */
.L_x_292:
[----:B------:R-:W-:Y:S05]  /*0f00*/  BSYNC B0 ;  /* 0x0000000000007941 */ /* 0x000fea0003800000 */
.L_x_291:
[----:B------:R-:W-:Y:S04]  /*0f10*/  BSSY B0, `(.L_x_293) ;  /* 0x000000a000007945 */ /* 0x000fe80003800000 */
[----:B------:R-:W-:Y:S05]  /*0f20*/  @P6 BRA `(.L_x_294) ;  /* 0x0000000000206947 */ /* 0x000fea0003800000 */
[----:B------:R-:W-:Y:S01]  /*0f30*/  IMAD R0, R12, UR10, RZ ;  /* 0x0000000a0c007c24 */ /* 0x000fe2000f8e02ff */
[----:B------:R-:W-:-:S04]  /*0f40*/  ULDC.64 UR4, c[0x0][0x2b0] ;  /* 0x0000ac0000047ab9 */ /* 0x000fc80000000a00 */
[----:B------:R-:W-:-:S04]  /*0f50*/  IADD3 R3, P0, R0, UR6, RZ ;  /* 0x0000000600037c10 */ /* 0x000fc8000ff1e0ff */
[----:B------:R-:W-:Y:S02]  /*0f60*/  LEA.HI.X.SX32 R0, R0, UR22, 0x1, P0 ;  /* 0x0000001600007c11 */ /* 0x000fe400080f0eff */
[----:B------:R-:W-:-:S04]  /*0f70*/  LEA R6, P0, R3, UR4, 0x2 ;  /* 0x0000000403067c11 */ /* 0x000fc8000f8010ff */
[----:B------:R-:W-:Y:S01]  /*0f80*/  LEA.HI.X R7, R3, UR5, R0, 0x2, P0 ;  /* 0x0000000503077c11 */ /* 0x000fe200080f1400 */
[----:B------:R-:W-:-:S05]  /*0f90*/  IMAD.MOV.U32 R3, RZ, RZ, 0x7f800000 ;  /* 0x7f800000ff037424 */ /* 0x000fca00078e00ff */
[----:B------:R1:W-:Y:S03]  /*0fa0*/  STG.E desc[UR20][R6.64], R3 ;  /* 0x0000000306007986 */ /* 0x0003e6000c101914 */
.L_x_294:
[----:B------:R-:W-:Y:S05]  /*0fb0*/  BSYNC B0 ;  /* 0x0000000000007941 */ /* 0x000fea0003800000 */
.L_x_293:
[----:B------:R-:W-:Y:S04]  /*0fc0*/  BSSY B0, `(.L_x_295) ;  /* 0x000000a000007945 */ /* 0x000fe80003800000 */
[----:B------:R-:W-:Y:S05]  /*0fd0*/  @P5 BRA `(.L_x_296) ;  /* 0x0000000000205947 */ /* 0x000fea0003800000 */
[----:B------:R-:W-:Y:S01]  /*0fe0*/  IMAD R0, R5, UR10, RZ ;  /* 0x0000000a05007c24 */ /* 0x000fe2000f8e02ff */
[----:B------:R-:W-:-:S04]  /*0ff0*/  ULDC.64 UR4, c[0x0][0x2b0] ;  /* 0x0000ac0000047ab9 */ /* 0x000fc80000000a00 */
[----:B-1----:R-:W-:-:S04]  /*1000*/  IADD3 R3, P0, R0, UR6, RZ ;  /* 0x0000000600037c10 */ /* 0x002fc8000ff1e0ff */
[----:B------:R-:W-:Y:S02]  /*1010*/  LEA.HI.X.SX32 R0, R0, UR22, 0x1, P0 ;  /* 0x0000001600007c11 */ /* 0x000fe400080f0eff */
[----:B------:R-:W-:-:S04]  /*1020*/  LEA R6, P0, R3, UR4, 0x2 ;  /* 0x0000000403067c11 */ /* 0x000fc8000f8010ff */
[----:B------:R-:W-:Y:S01]  /*1030*/  LEA.HI.X R7, R3, UR5, R0, 0x2, P0 ;  /* 0x0000000503077c11 */ /* 0x000fe200080f1400 */
[----:B------:R-:W-:-:S05]  /*1040*/  IMAD.MOV.U32 R3, RZ, RZ, 0x7f800000 ;  /* 0x7f800000ff037424 */ /* 0x000fca00078e00ff */
[----:B------:R1:W-:Y:S03]  /*1050*/  STG.E desc[UR20][R6.64], R3 ;  /* 0x0000000306007986 */ /* 0x0003e6000c101914 */
.L_x_296:
[----:B------:R-:W-:Y:S05]  /*1060*/  BSYNC B0 ;  /* 0x0000000000007941 */ /* 0x000fea0003800000 */
.L_x_295:
        /* <DEDUP_REMOVED lines=10> */
.L_x_298:
[----:B------:R-:W-:Y:S05]  /*1110*/  BSYNC B0 ;  /* 0x0000000000007941 */ /* 0x000fea0003800000 */
.L_x_297:
[----:B------:R-:W-:Y:S05]  /*1120*/  @P3 EXIT ;  /* 0x000000000000394d */ /* 0x000fea0003800000 */
[----:B------:R-:W-:Y:S01]  /*1130*/  IMAD R0, R2, UR10, RZ ;  /* 0x0000000a02007c24 */ /* 0x000fe2000f8e02ff */
[----:B------:R-:W-:Y:S01]  /*1140*/  ULDC.64 UR4, c[0x0][0x2b0] ;  /* 0x0000ac0000047ab9 */ /* 0x000fe20000000a00 */
[----:B-1----:R-:W-:-:S03]  /*1150*/  IMAD.MOV.U32 R5, RZ, RZ, 0x7f800000 ;  /* 0x7f800000ff057424 */ /* 0x002fc600078e00ff */
[----:B------:R-:W-:-:S04]  /*1160*/  IADD3 R3, P0, R0, UR6, RZ ;  /* 0x0000000600037c10 */ /* 0x000fc8000ff1e0ff */
[----:B------:R-:W-:Y:S02]  /*1170*/  LEA.HI.X.SX32 R0, R0, UR22, 0x1, P0 ;  /* 0x0000001600007c11 */ /* 0x000fe400080f0eff */
[----:B------:R-:W-:-:S04]  /*1180*/  LEA R2, P0, R3, UR4, 0x2 ;  /* 0x0000000403027c11 */ /* 0x000fc8000f8010ff */
[----:B------:R-:W-:-:S05]  /*1190*/  LEA.HI.X R3, R3, UR5, R0, 0x2, P0 ;  /* 0x0000000503037c11 */ /* 0x000fca00080f1400 */
[----:B------:R-:W-:Y:S01]  /*11a0*/  STG.E desc[UR20][R2.64], R5 ;  /* 0x0000000502007986 */ /* 0x000fe2000c101914 */
[----:B------:R-:W-:Y:S05]  /*11b0*/  EXIT ;  /* 0x000000000000794d */ /* 0x000fea0003800000 */
.L_x_284:
[----:B------:R-:W1:Y:S01]  /*11c0*/  LDC R12, c[0x0][0x278] ;  /* 0x00009e00ff0c7b82 */ /* 0x000e620000000800 */
[----:B------:R-:W2:Y:S01]  /*11d0*/  S2R R2, SR_CTAID.Z ;  /* 0x0000000000027919 */ /* 0x000ea20000002700 */
[----:B------:R-:W-:Y:S01]  /*11e0*/  SHF.R.S32.HI R14, RZ, 0x1f, R3 ;  /* 0x0000001fff0e7819 */ /* 0x000fe20000011403 */
[----:B------:R-:W-:Y:S01]  /*11f0*/  UIADD3 UR14, -UR27, UR18, URZ ;  /* 0x000000121b0e7290 */ /* 0x000fe2000fffe13f */
[----:B------:R-:W-:Y:S01]  /*1200*/  IMAD.U32 R11, RZ, RZ, UR17 ;  /* 0x00000011ff0b7e24 */ /* 0x000fe2000f8e00ff */
[----:B------:R-:W-:Y:S01]  /*1210*/  UISETP.NE.AND UP0, UPT, UR16, -0x1, UPT ;  /* 0xffffffff1000788c */ /* 0x000fe2000bf05270 */
[CC--:B------:R-:W-:Y:S01]  /*1220*/  LEA.HI R0, R14.reuse, R3.reuse, RZ, 0x3 ;  /* 0x000000030e007211 */ /* 0x0c0fe200078f18ff */
[----:B------:R-:W-:Y:S01]  /*1230*/  UIADD3 UR24, UR19, -0x1, URZ ;  /* 0xffffffff13187890 */ /* 0x000fe2000fffe03f */
[----:B------:R-:W3:Y:S01]  /*1240*/  S2UR UR13, SR_CgaCtaId ;  /* 0x00000000000d79c3 */ /* 0x000ee20000008800 */
[----:B------:R-:W-:Y:S02]  /*1250*/  LEA.HI R18, R14, R3, RZ, 0x6 ;  /* 0x000000030e127211 */ /* 0x000fe400078f30ff */
[----:B------:R-:W-:-:S02]  /*1260*/  SHF.R.S32.HI R22, RZ, 0x3, R0 ;  /* 0x00000003ff167819 */ /* 0x000fc40000011400 */
[----:B------:R-:W-:Y:S01]  /*1270*/  LOP3.LUT R0, R0, 0xfffffff8, RZ, 0xc0, !PT ;  /* 0xfffffff800007812 */ /* 0x000fe200078ec0ff */
[----:B------:R-:W-:Y:S01]  /*1280*/  IMAD.SHL.U32 R18, R18, 0x8, RZ ;  /* 0x0000000812127824 */ /* 0x000fe200078e00ff */
[C---:B------:R-:W-:Y:S01]  /*1290*/  ISETP.GE.AND P0, PT, R22.reuse, UR14, PT ;  /* 0x0000000e16007c0c */ /* 0x040fe2000bf06270 */
[C---:B------:R-:W-:Y:S01]  /*12a0*/  VIADD R6, R22.reuse, 0x40 ;  /* 0x0000004016067836 */ /* 0x040fe20000000000 */
[----:B------:R-:W-:Y:S01]  /*12b0*/  @UP0 ULDC.64 UR4, c[0x0][0x240] ;  /* 0x0000900000040ab9 */ /* 0x000fe20000000a00 */
[----:B------:R-:W-:Y:S01]  /*12c0*/  IMAD.SHL.U32 R25, R22, 0x40, RZ ;  /* 0x0000004016197824 */ /* 0x000fe200078e00ff */
[----:B------:R-:W-:Y:S01]  /*12d0*/  @UP0 UIMAD.WIDE.U32 UR6, UR16, UR4, URZ ;  /* 0x00000004100602a5 */ /* 0x000fe2000f8e003f */
[----:B------:R-:W-:Y:S01]  /*12e0*/  IMAD.IADD R0, R3, 0x1, -R0 ;  /* 0x0000000103007824 */ /* 0x000fe200078e0a00 */
[----:B------:R-:W-:Y:S01]  /*12f0*/  ISETP.GE.AND P3, PT, R6, UR14, PT ;  /* 0x0000000e06007c0c */ /* 0x000fe2000bf66270 */
[----:B------:R-:W-:Y:S01]  /*1300*/  IMAD.MOV.U32 R6, RZ, RZ, RZ ;  /* 0x000000ffff067224 */ /* 0x000fe200078e00ff */
[----:B------:R-:W-:Y:S01]  /*1310*/  @UP0 UIMAD UR12, UR16, UR5, UR7 ;  /* 0x00000005100c02a4 */ /* 0x000fe2000f8e0207 */
[----:B-1----:R-:W-:Y:S01]  /*1320*/  IABS R4, R12 ;  /* 0x0000000c00047213 */ /* 0x002fe20000000000 */
[----:B------:R-:W-:Y:S01]  /*1330*/  @!UP0 USHF.R.S32.HI UR7, URZ, 0x1f, UR8 ;  /* 0x0000001f3f078899 */ /* 0x000fe20008011408 */
[----:B------:R-:W-:Y:S01]  /*1340*/  IMAD.SHL.U32 R32, R0, 0x8, RZ ;  /* 0x0000000800207824 */ /* 0x000fe200078e00ff */
[----:B------:R-:W-:Y:S01]  /*1350*/  @!UP0 ULDC.64 UR4, c[0x0][0x228] ;  /* 0x00008a0000048ab9 */ /* 0x000fe20000000a00 */
[----:B------:R-:W1:Y:S01]  /*1360*/  I2F.RP R8, R4 ;  /* 0x0000000400087306 */ /* 0x000e620000209400 */
[----:B------:R-:W-:Y:S01]  /*1370*/  LOP3.LUT R25, R25, 0x1c0, RZ, 0xc0, !PT ;  /* 0x000001c019197812 */ /* 0x000fe200078ec0ff */
[----:B------:R-:W-:Y:S01]  /*1380*/  @!UP0 UIMAD UR7, UR7, UR4, URZ ;  /* 0x00000004070782a4 */ /* 0x000fe2000f8e023f */
[----:B------:R-:W-:Y:S01]  /*1390*/  SHF.R.S32.HI R33, RZ, 0x1f, R32 ;  /* 0x0000001fff217819 */ /* 0x000fe20000011420 */
[----:B------:R-:W-:Y:S01]  /*13a0*/  @!UP0 UIMAD.WIDE.U32 UR22, UR8, UR4, URZ ;  /* 0x00000004081682a5 */ /* 0x000fe2000f8e003f */
[----:B--2---:R-:W-:Y:S01]  /*13b0*/  IABS R2, R2 ;  /* 0x0000000200027213 */ /* 0x004fe20000000000 */
[----:B------:R-:W-:Y:S01]  /*13c0*/  @!UP0 UIMAD UR5, UR8, UR5, UR7 ;  /* 0x00000005080582a4 */ /* 0x000fe2000f8e0207 */
[----:B------:R-:W-:Y:S01]  /*13d0*/  SHF.R.S32.HI R23, RZ, 0x1f, R22 ;  /* 0x0000001fff177819 */ /* 0x000fe20000011416 */
[----:B------:R-:W-:-:S02]  /*13e0*/  USHF.R.S32.HI UR4, URZ, 0x1f, UR11 ;  /* 0x0000001f3f047899 */ /* 0x000fc4000801140b */
[----:B------:R-:W-:Y:S01]  /*13f0*/  @!UP0 UIADD3 UR12, UR23, UR5, URZ ;  /* 0x00000005170c8290 */ /* 0x000fe2000fffe03f */
[----:B------:R-:W-:Y:S01]  /*1400*/  @!UP0 UMOV UR6, UR22 ;  /* 0x0000001600068c82 */ /* 0x000fe20008000000 */
[----:B------:R-:W-:Y:S01]  /*1410*/  UIMAD UR5, UR24, -0x40, UR28 ;  /* 0xffffffc0180578a4 */ /* 0x000fe2000f8e021c */
[----:B------:R-:W-:Y:S01]  /*1420*/  IMAD.WIDE R10, R11, 0x80, R22 ;  /* 0x000000800b0a7825 */ /* 0x000fe200078e0216 */
[----:B-1----:R-:W1:Y:S01]  /*1430*/  MUFU.RCP R7, R8 ;  /* 0x0000000800077308 */ /* 0x002e620000001000 */
[----:B------:R-:W-:-:S03]  /*1440*/  UISETP.NE.AND UP0, UPT, UR10, -0x1, UPT ;  /* 0xffffffff0a00788c */ /* 0x000fc6000bf05270 */
[----:B------:R-:W-:-:S08]  /*1450*/  ISETP.GE.AND P6, PT, R22, UR5, PT ;  /* 0x0000000516007c0c */ /* 0x000fd0000bfc6270 */
[----:B------:R-:W-:Y:S01]  /*1460*/  @UP0 UIADD3 UR22, UR9, UR10, URZ ;  /* 0x0000000a09160290 */ /* 0x000fe2000fffe03f */
[----:B-1----:R-:W-:Y:S01]  /*1470*/  VIADD R7, R7, 0xffffffe ;  /* 0x0ffffffe07077836 */ /* 0x002fe20000000000 */
[----:B------:R-:W1:Y:S03]  /*1480*/  @!P0 LDC.64 R8, c[0x0][0x240] ;  /* 0x00009000ff088b82 */ /* 0x000e660000000a00 */
[----:B------:R-:W2:Y:S02]  /*1490*/  @!P6 S2R R24, SR_CgaCtaId ;  /* 0x000000000018e919 */ /* 0x000ea40000008800 */
[----:B------:R-:W4:Y:S02]  /*14a0*/  F2I.FTZ.U32.TRUNC.NTZ R7, R7 ;  /* 0x0000000700077305 */ /* 0x000f24000021f000 */
[----:B----4-:R-:W-:-:S04]  /*14b0*/  IMAD.MOV R5, RZ, RZ, -R7 ;  /* 0x000000ffff057224 */ /* 0x010fc800078e0a07 */
[----:B------:R-:W-:-:S04]  /*14c0*/  IMAD R5, R5, R4, RZ ;  /* 0x0000000405057224 */ /* 0x000fc800078e02ff */
[----:B------:R-:W-:Y:S01]  /*14d0*/  IMAD.HI.U32 R203, R7, R5, R6 ;  /* 0x0000000507cb7227 */ /* 0x000fe200078e0006 */
[----:B------:R-:W-:Y:S02]  /*14e0*/  LOP3.LUT R6, R25, 0x38, R32, 0xf8, !PT ;  /* 0x0000003819067812 */ /* 0x000fe400078ef820 */
[----:B------:R-:W-:-:S03]  /*14f0*/  SHF.R.U32.HI R25, RZ, 0x3, R25 ;  /* 0x00000003ff197819 */ /* 0x000fc60000011619 */
[----:B------:R-:W-:Y:S01]  /*1500*/  IMAD.HI.U32 R203, R203, R2, RZ ;  /* 0x00000002cbcb7227 */ /* 0x000fe200078e00ff */
[----:B------:R-:W-:Y:S02]  /*1510*/  LOP3.LUT R25, R6, R25, RZ, 0x3c, !PT ;  /* 0x0000001906197212 */ /* 0x000fe400078e3cff */
[----:B------:R-:W-:Y:S01]  /*1520*/  IADD3 R6, P2, R32, UR6, RZ ;  /* 0x0000000620067c10 */ /* 0x000fe2000ff5e0ff */
[----:B------:R-:W-:Y:S01]  /*1530*/  IMAD.MOV R5, RZ, RZ, -R203 ;  /* 0x000000ffff057224 */ /* 0x000fe200078e0acb */
[----:B------:R-:W-:Y:S01]  /*1540*/  ULDC.64 UR6, c[0x0][0x258] ;  /* 0x0000960000067ab9 */ /* 0x000fe20000000a00 */
[----:B------:R-:W-:Y:S01]  /*1550*/  LOP3.LUT R25, R25, 0xfffffe00, R18, 0xf8, !PT ;  /* 0xfffffe0019197812 */ /* 0x000fe200078ef812 */
[----:B------:R-:W-:Y:S01]  /*1560*/  IMAD.U32 R30, RZ, RZ, UR6 ;  /* 0x00000006ff1e7e24 */ /* 0x000fe2000f8e00ff */
[----:B------:R-:W-:Y:S01]  /*1570*/  IADD3.X R7, R33, UR12, RZ, P2, !PT ;  /* 0x0000000c21077c10 */ /* 0x000fe200097fe4ff */
[----:B------:R-:W-:Y:S01]  /*1580*/  IMAD R5, R4, R5, R2 ;  /* 0x0000000504057224 */ /* 0x000fe200078e0202 */
[----:B------:R-:W-:Y:S01]  /*1590*/  UIMAD UR4, UR4, UR6, URZ ;  /* 0x00000006040472a4 */ /* 0x000fe2000f8e023f */
[----:B------:R-:W-:Y:S01]  /*15a0*/  VIADD R2, R22, 0x20 ;  /* 0x0000002016027836 */ /* 0x000fe20000000000 */
[----:B------:R-:W-:Y:S01]  /*15b0*/  @UP0 UIADD3 UR6, UR9, UR10, URZ ;  /* 0x0000000a09060290 */ /* 0x000fe2000fffe03f */
[----:B------:R-:W-:Y:S01]  /*15c0*/  IMAD.WIDE.U32 R30, R30, UR11, R6 ;  /* 0x0000000b1e1e7c25 */ /* 0x000fe2000f8e0006 */
[----:B------:R-:W-:Y:S01]  /*15d0*/  ISETP.GT.U32.AND P1, PT, R4, R5, PT ;  /* 0x000000050400720c */ /* 0x000fe20003f24070 */
[----:B------:R-:W4:Y:S01]  /*15e0*/  @!P0 LDC.64 R6, c[0x0][0x210] ;  /* 0x00008400ff068b82 */ /* 0x000f220000000a00 */
[----:B------:R-:W-:Y:S01]  /*15f0*/  ISETP.GE.AND P4, PT, R2, UR14, PT ;  /* 0x0000000e02007c0c */ /* 0x000fe2000bf86270 */
[----:B------:R-:W-:Y:S01]  /*1600*/  UIMAD UR4, UR11, UR7, UR4 ;  /* 0x000000070b0472a4 */ /* 0x000fe2000f8e0204 */
[----:B------:R-:W-:-:S05]  /*1610*/  @!P0 IMAD.MOV.U32 R28, RZ, RZ, R30 ;  /* 0x000000ffff1c8224 */ /* 0x000fca00078e001e */
[----:B------:R-:W-:Y:S01]  /*1620*/  VIADD R29, R31, UR4 ;  /* 0x000000041f1d7c36 */ /* 0x000fe20008000000 */
[----:B------:R-:W-:Y:S02]  /*1630*/  UMOV UR4, 0x400 ;  /* 0x0000040000047882 */ /* 0x000fe40000000000 */
[----:B---3--:R-:W-:Y:S01]  /*1640*/  ULEA UR4, UR13, UR4, 0x18 ;  /* 0x000000040d047291 */ /* 0x008fe2000f8ec03f */
[----:B------:R-:W-:Y:S02]  /*1650*/  @!P1 IMAD.IADD R5, R5, 0x1, -R4 ;  /* 0x0000000105059824 */ /* 0x000fe400078e0a04 */
[----:B------:R-:W-:Y:S01]  /*1660*/  @!P1 VIADD R203, R203, 0x1 ;  /* 0x00000001cbcb9836 */ /* 0x000fe20000000000 */
[----:B------:R-:W3:Y:S01]  /*1670*/  @!P4 LDC.64 R26, c[0x0][0x210] ;  /* 0x00008400ff1acb82 */ /* 0x000ee20000000a00 */
[----:B------:R-:W-:Y:S01]  /*1680*/  ISETP.NE.AND P1, PT, R12, RZ, PT ;  /* 0x000000ff0c00720c */ /* 0x000fe20003f25270 */
[----:B-1----:R-:W-:Y:S01]  /*1690*/  @!P0 IMAD.WIDE.U32 R20, R10, R8, R28 ;  /* 0x000000080a148225 */ /* 0x002fe200078e001c */
[----:B------:R-:W-:Y:S01]  /*16a0*/  ISETP.GE.U32.AND P2, PT, R5, R4, PT ;  /* 0x000000040500720c */ /* 0x000fe20003f46070 */
[----:B------:R-:W-:Y:S01]  /*16b0*/  @UP0 ULDC.64 UR12, c[0x0][0x248] ;  /* 0x00009200000c0ab9 */ /* 0x000fe20000000a00 */
[----:B------:R-:W-:Y:S01]  /*16c0*/  LOP3.LUT R5, R12, UR11, RZ, 0x3c, !PT ;  /* 0x0000000b0c057c12 */ /* 0x000fe2000f8e3cff */
[----:B------:R-:W-:Y:S01]  /*16d0*/  @!P0 IMAD R4, R11, R8, RZ ;  /* 0x000000080b048224 */ /* 0x000fe200078e02ff */
[----:B------:R-:W-:Y:S01]  /*16e0*/  LEA R199, R25, UR4, 0x1 ;  /* 0x0000000419c77c11 */ /* 0x000fe2000f8e08ff */
[----:B------:R-:W-:Y:S01]  /*16f0*/  @!P4 IMAD.MOV.U32 R13, RZ, RZ, R29 ;  /* 0x000000ffff0dc224 */ /* 0x000fe200078e001d */
[----:B------:R-:W-:Y:S01]  /*1700*/  ISETP.GE.AND P5, PT, R5, RZ, PT ;  /* 0x000000ff0500720c */ /* 0x000fe20003fa6270 */
[C---:B------:R-:W-:Y:S01]  /*1710*/  @!P0 IMAD R9, R10.reuse, R9, R4 ;  /* 0x000000090a098224 */ /* 0x040fe200078e0204 */
[----:B------:R-:W-:Y:S01]  /*1720*/  @UP0 ULDC.64 UR10, c[0x0][0x250] ;  /* 0x00009400000a0ab9 */ /* 0x000fe20000000a00 */
[----:B------:R-:W1:Y:S01]  /*1730*/  @!P4 LDC.64 R4, c[0x0][0x240] ;  /* 0x00009000ff04cb82 */ /* 0x000e620000000a00 */
[----:B------:R-:W-:Y:S01]  /*1740*/  @UP0 UIMAD.WIDE.U32 UR32, UR22, UR12, URZ ;  /* 0x0000000c162002a5 */ /* 0x000fe2000f8e003f */
[----:B------:R-:W-:Y:S01]  /*1750*/  @!P0 IMAD.IADD R16, R21, 0x1, R9 ;  /* 0x0000000115108824 */ /* 0x000fe200078e0209 */
[----:B------:R-:W-:Y:S01]  /*1760*/  @UP0 UIMAD.WIDE.U32 UR30, UR6, UR10, URZ ;  /* 0x0000000a061e02a5 */ /* 0x000fe2000f8e003f */
[----:B------:R-:W-:Y:S01]  /*1770*/  @P2 VIADD R203, R203, 0x1 ;  /* 0x00000001cbcb2836 */ /* 0x000fe20000000000 */
[----:B------:R-:W-:Y:S01]  /*1780*/  @!P4 IADD3 R8, P2, R10, 0x20, RZ ;  /* 0x000000200a08c810 */ /* 0x000fe20007f5e0ff */
[----:B------:R-:W-:-:S02]  /*1790*/  @UP0 UIMAD UR22, UR22, UR13, URZ ;  /* 0x0000000d161602a4 */ /* 0x000fc4000f8e023f */
[----:B------:R-:W-:Y:S02]  /*17a0*/  @UP0 UIMAD UR6, UR6, UR11, URZ ;  /* 0x0000000b060602a4 */ /* 0x000fe4000f8e023f */
[----:B------:R-:W-:Y:S01]  /*17b0*/  @!P5 IMAD.MOV R203, RZ, RZ, -R203 ;  /* 0x000000ffffcbd224 */ /* 0x000fe200078e0acb */
[----:B----4-:R-:W-:Y:S01]  /*17c0*/  @!P0 LEA R34, P5, R20, R6, 0x1 ;  /* 0x0000000614228211 */ /* 0x010fe200078a08ff */
[----:B------:R-:W-:Y:S01]  /*17d0*/  VIADD R6, R22, 0x60 ;  /* 0x0000006016067836 */ /* 0x000fe20000000000 */
[----:B------:R-:W-:Y:S01]  /*17e0*/  @!P1 LOP3.LUT R203, RZ, R12, RZ, 0x33, !PT ;  /* 0x0000000cffcb9212 */ /* 0x000fe200078e33ff */
[----:B------:R-:W-:Y:S01]  /*17f0*/  @!P4 IMAD.X R9, RZ, RZ, R11, P2 ;  /* 0x000000ffff09c224 */ /* 0x000fe200010e060b */
[----:B------:R-:W-:Y:S01]  /*1800*/  @!P0 LEA.HI.X R35, R20, R7, R16, 0x1, P5 ;  /* 0x0000000714238211 */ /* 0x000fe200028f0c10 */
[----:B------:R-:W-:Y:S01]  /*1810*/  @!P4 IMAD.MOV.U32 R12, RZ, RZ, R30 ;  /* 0x000000ffff0cc224 */ /* 0x000fe200078e001e */
[----:B------:R-:W-:Y:S01]  /*1820*/  ISETP.GE.AND P2, PT, R6, UR14, PT ;  /* 0x0000000e06007c0c */ /* 0x000fe2000bf46270 */
[----:B------:R-:W4:Y:S01]  /*1830*/  @!P4 S2R R20, SR_CgaCtaId ;  /* 0x000000000014c919 */ /* 0x000f220000008800 */
[----:B------:R-:W-:Y:S01]  /*1840*/  ISETP.GE.AND P5, PT, R2, UR5, PT ;  /* 0x0000000502007c0c */ /* 0x000fe2000bfa6270 */
[----:B------:R-:W-:Y:S01]  /*1850*/  @UP0 UIADD3 UR29, UR31, UR6, URZ ;  /* 0x000000061f1d0290 */ /* 0x000fe2000fffe03f */
[----:B------:R-:W-:Y:S01]  /*1860*/  @!PT LDS RZ, [RZ] ;  /* 0x00000000fffff984 */ /* 0x000fe20000000800 */
[----:B------:R-:W-:Y:S01]  /*1870*/  @!PT LDS RZ, [RZ] ;  /* 0x00000000fffff984 */ /* 0x000fe20000000800 */
[----:B------:R-:W-:Y:S01]  /*1880*/  @!PT LDS RZ, [RZ] ;  /* 0x00000000fffff984 */ /* 0x000fe20000000800 */
[----:B------:R2:W-:Y:S01]  /*1890*/  @!P0 LDGSTS.E.BYPASS.LTC128B.128 [R199], desc[UR20][R34.64] ;  /* 0x0000000022c78fae */ /* 0x0005e2000b901d54 */
[----:B------:R-:W-:Y:S01]  /*18a0*/  @UP0 UIADD3 UR22, UR33, UR22, URZ ;  /* 0x0000001621160290 */ /* 0x000fe2000fffe03f */
[----:B-1----:R-:W-:-:S02]  /*18b0*/  @!P4 IMAD R6, R9, R4, RZ ;  /* 0x000000040906c224 */ /* 0x002fc400078e02ff */
[----:B------:R-:W-:Y:S01]  /*18c0*/  @!P4 IMAD.WIDE.U32 R12, R8, R4, R12 ;  /* 0x00000004080cc225 */ /* 0x000fe200078e000c */
[----:B------:R-:W-:Y:S01]  /*18d0*/  LEA.HI R4, R14, R3, RZ, 0x4 ;  /* 0x000000030e047211 */ /* 0x000fe200078f20ff */
[----:B------:R1:W-:Y:S02]  /*18e0*/  @!P0 LDGSTS.E.BYPASS.LTC128B.128 [R199+0x4000], desc[UR20][R34.64+0x80] ;  /* 0x0400008022c78fae */ /* 0x0003e4000b901d54 */
[----:B------:R-:W-:Y:S01]  /*18f0*/  @!P4 IMAD R6, R8, R5, R6 ;  /* 0x000000050806c224 */ /* 0x000fe200078e0206 */
[----:B---3--:R-:W-:Y:S01]  /*1900*/  @!P4 LEA R26, P1, R12, R26, 0x1 ;  /* 0x0000001a0c1ac211 */ /* 0x008fe200078208ff */
[----:B------:R-:W3:Y:S01]  /*1910*/  @!P3 S2R R8, SR_CgaCtaId ;  /* 0x000000000008b919 */ /* 0x000ee20000008800 */
[----:B------:R-:W-:Y:S01]  /*1920*/  @!P6 MOV R5, 0x400 ;  /* 0x000004000005e802 */ /* 0x000fe20000000f00 */
[----:B------:R-:W-:Y:S01]  /*1930*/  @!P4 IMAD.IADD R6, R13, 0x1, R6 ;  /* 0x000000010d06c824 */ /* 0x000fe200078e0206 */
[----:B------:R1:W-:Y:S02]  /*1940*/  @!P0 LDGSTS.E.BYPASS.LTC128B.128 [R199+0x8000], desc[UR20][R34.64+0x100] ;  /* 0x0800010022c78fae */ /* 0x0003e4000b901d54 */
[----:B--2---:R-:W-:-:S02]  /*1950*/  @!P6 LEA R24, R24, R5, 0x18 ;  /* 0x000000051818e211 */ /* 0x004fc400078ec0ff */
[----:B------:R-:W-:Y:S01]  /*1960*/  @!P4 LEA.HI.X R27, R12, R27, R6, 0x1, P1 ;  /* 0x0000001b0c1bc211 */ /* 0x000fe200008f0c06 */
[----:B------:R-:W2:Y:S01]  /*1970*/  @!P2 S2R R16, SR_CgaCtaId ;  /* 0x000000000010a919 */ /* 0x000ea20000008800 */
[----:B------:R-:W-:Y:S01]  /*1980*/  @!P3 IADD3 R9, P1, R10, 0x40, RZ ;  /* 0x000000400a09b810 */ /* 0x000fe20007f3e0ff */
[----:B------:R-:W1:Y:S01]  /*1990*/  @!P3 LDC.64 R6, c[0x0][0x240] ;  /* 0x00009000ff06bb82 */ /* 0x000e620000000a00 */
[----:B------:R-:W-:Y:S02]  /*19a0*/  SHF.R.S32.HI R5, RZ, 0x4, R4 ;  /* 0x00000004ff057819 */ /* 0x000fe40000011404 */
[----:B------:R-:W-:Y:S01]  /*19b0*/  ISETP.GE.AND P0, PT, R2, UR5, PT ;  /* 0x0000000502007c0c */ /* 0x000fe2000bf06270 */
[----:B------:R-:W-:Y:S01]  /*19c0*/  @!P3 IMAD.X R21, RZ, RZ, R11, P1 ;  /* 0x000000ffff15b224 */ /* 0x000fe200008e060b */
[----:B------:R-:W-:Y:S01]  /*19d0*/  @!P2 IADD3 R18, P1, R10, 0x60, RZ ;  /* 0x000000600a12a810 */ /* 0x000fe20007f3e0ff */
[----:B------:R-:W1:Y:S01]  /*19e0*/  @!P5 S2R R2, SR_CgaCtaId ;  /* 0x000000000002d919 */ /* 0x000e620000008800 */
[----:B------:R-:W-:-:S02]  /*19f0*/  LEA.HI R197, R4, R5, RZ, 0x1 ;  /* 0x0000000504c57211 */ /* 0x000fc400078f08ff */
[----:B------:R-:W-:Y:S01]  /*1a00*/  LOP3.LUT R4, R4, 0xfffffff0, RZ, 0xc0, !PT ;  /* 0xfffffff004047812 */ /* 0x000fe200078ec0ff */
[----:B------:R-:W-:Y:S01]  /*1a10*/  @!P2 IMAD.X R19, RZ, RZ, R11, P1 ;  /* 0x000000ffff13a224 */ /* 0x000fe200008e060b */
[----:B------:R-:W-:Y:S02]  /*1a20*/  LOP3.LUT R197, R197, 0xfffffffe, RZ, 0xc0, !PT ;  /* 0xfffffffec5c57812 */ /* 0x000fe400078ec0ff */
[----:B------:R-:W-:Y:S02]  /*1a30*/  PLOP3.LUT P1, PT, PT, PT, UP0, 0x80, 0x0 ;  /* 0x000000000000781c */ /* 0x000fe40003f2f008 */
[----:B------:R-:W-:Y:S01]  /*1a40*/  @!P3 MOV R11, 0x400 ;  /* 0x00000400000bb802 */ /* 0x000fe20000000f00 */
[----:B------:R-:W-:Y:S01]  /*1a50*/  IMAD.IADD R197, R5, 0x1, -R197 ;  /* 0x0000000105c57824 */ /* 0x000fe200078e0ac5 */
[----:B------:R-:W-:-:S04]  /*1a60*/  @!P4 MOV R5, 0x400 ;  /* 0x000004000005c802 */ /* 0x000fc80000000f00 */
[----:B----4-:R-:W-:Y:S01]  /*1a70*/  @!P4 LEA R20, R20, R5, 0x18 ;  /* 0x000000051414c211 */ /* 0x010fe200078ec0ff */
[----:B------:R-:W-:Y:S01]  /*1a80*/  IMAD.IADD R5, R3, 0x1, -R4 ;  /* 0x0000000103057824 */ /* 0x000fe200078e0a04 */
[----:B---3--:R-:W-:-:S04]  /*1a90*/  @!P3 LEA R8, R8, R11, 0x18 ;  /* 0x0000000b0808b211 */ /* 0x008fc800078ec0ff */
[----:B------:R-:W-:Y:S01]  /*1aa0*/  SHF.R.S32.HI R4, RZ, 0x1f, R5 ;  /* 0x0000001fff047819 */ /* 0x000fe20000011405 */
[----:B------:R-:W-:Y:S06]  /*1ab0*/  @P1 BRA `(.L_x_299) ;  /* 0x0000000000301947 */ /* 0x000fec0003800000 */
[----:B------:R-:W-:Y:S01]  /*1ac0*/  USHF.R.S32.HI UR23, URZ, 0x1f, UR9 ;  /* 0x0000001f3f177899 */ /* 0x000fe20008011409 */
[----:B------:R-:W-:Y:S01]  /*1ad0*/  ULDC.64 UR12, c[0x0][0x248] ;  /* 0x00009200000c7ab9 */ /* 0x000fe20000000a00 */
[----:B------:R-:W-:Y:S02]  /*1ae0*/  USHF.R.S32.HI UR22, URZ, 0x1f, UR8 ;  /* 0x0000001f3f167899 */ /* 0x000fe40008011408 */
[----:B------:R-:W-:Y:S02]  /*1af0*/  UIMAD UR23, UR23, UR12, URZ ;  /* 0x0000000c171772a4 */ /* 0x000fe4000f8e023f */
[----:B------:R-:W-:Y:S02]  /*1b00*/  UIMAD.WIDE.U32 UR32, UR9, UR12, URZ ;  /* 0x0000000c092072a5 */ /* 0x000fe4000f8e003f */
[----:B------:R-:W-:Y:S01]  /*1b10*/  UIMAD UR23, UR9, UR13, UR23 ;  /* 0x0000000d091772a4 */ /* 0x000fe2000f8e0217 */
[----:B------:R-:W-:-:S03]  /*1b20*/  ULDC.64 UR6, c[0x0][0x230] ;  /* 0x00008c0000067ab9 */ /* 0x000fc60000000a00 */
[----:B------:R-:W-:Y:S02]  /*1b30*/  UIADD3 UR33, UR33, UR23, URZ ;  /* 0x0000001721217290 */ /* 0x000fe4000fffe03f */
[----:B------:R-:W-:Y:S02]  /*1b40*/  UIMAD UR22, UR22, UR6, URZ ;  /* 0x00000006161672a4 */ /* 0x000fe4000f8e023f */
[----:B------:R-:W-:Y:S02]  /*1b50*/  UIMAD.WIDE.U32 UR32, UR8, UR6, UR32 ;  /* 0x00000006082072a5 */ /* 0x000fe4000f8e0020 */
[----:B------:R-:W-:-:S04]  /*1b60*/  UIMAD UR7, UR8, UR7, UR22 ;  /* 0x00000007080772a4 */ /* 0x000fc8000f8e0216 */
[----:B------:R-:W-:-:S12]  /*1b70*/  UIADD3 UR22, UR33, UR7, URZ ;  /* 0x0000000721167290 */ /* 0x000fd8000fffe03f */
.L_x_299:
[----:B------:R-:W-:Y:S01]  /*1b80*/  LEA.HI R13, R4, R5, RZ, 0x3 ;  /* 0x00000005040d7211 */ /* 0x000fe200078f18ff */
[----:B------:R-:W-:Y:S06]  /*1b90*/  @P1 BRA `(.L_x_300) ;  /* 0x0000000000301947 */ /* 0x000fec0003800000 */
[----:B------:R-:W-:Y:S01]  /*1ba0*/  USHF.R.S32.HI UR23, URZ, 0x1f, UR9 ;  /* 0x0000001f3f177899 */ /* 0x000fe20008011409 */
[----:B------:R-:W-:Y:S01]  /*1bb0*/  ULDC.64 UR10, c[0x0][0x250] ;  /* 0x00009400000a7ab9 */ /* 0x000fe20000000a00 */
[----:B------:R-:W-:Y:S02]  /*1bc0*/  ULDC.64 UR6, c[0x0][0x238] ;  /* 0x00008e0000067ab9 */ /* 0x000fe40000000a00 */
[----:B------:R-:W-:Y:S02]  /*1bd0*/  UIMAD UR23, UR23, UR10, URZ ;  /* 0x0000000a171772a4 */ /* 0x000fe4000f8e023f */
[----:B------:R-:W-:Y:S02]  /*1be0*/  UIMAD.WIDE.U32 UR30, UR9, UR10, URZ ;  /* 0x0000000a091e72a5 */ /* 0x000fe4000f8e003f */
[----:B------:R-:W-:Y:S02]  /*1bf0*/  UIMAD UR23, UR9, UR11, UR23 ;  /* 0x0000000b091772a4 */ /* 0x000fe4000f8e0217 */
[----:B------:R-:W-:-:S02]  /*1c00*/  USHF.R.S32.HI UR9, URZ, 0x1f, UR8 ;  /* 0x0000001f3f097899 */ /* 0x000fc40008011408 */
[----:B------:R-:W-:Y:S02]  /*1c10*/  UIADD3 UR31, UR31, UR23, URZ ;  /* 0x000000171f1f7290 */ /* 0x000fe4000fffe03f */
[----:B------:R-:W-:Y:S02]  /*1c20*/  UIMAD UR9, UR9, UR6, URZ ;  /* 0x00000006090972a4 */ /* 0x000fe4000f8e023f */
[----:B------:R-:W-:Y:S02]  /*1c30*/  UIMAD.WIDE.U32 UR30, UR8, UR6, UR30 ;  /* 0x00000006081e72a5 */ /* 0x000fe4000f8e001e */
[----:B------:R-:W-:-:S04]  /*1c40*/  UIMAD UR7, UR8, UR7, UR9 ;  /* 0x00000007080772a4 */ /* 0x000fc8000f8e0209 */
[----:B------:R-:W-:-:S12]  /*1c50*/  UIADD3 UR29, UR31, UR7, URZ ;  /* 0x000000071f1d7290 */ /* 0x000fd8000fffe03f */
.L_x_300:
[----:B------:R-:W-:Y:S01]  /*1c60*/  IMAD R17, R23, UR12, RZ ;  /* 0x0000000c17117c24 */ /* 0x000fe2000f8e02ff */
[----:B------:R-:W-:Y:S01]  /*1c70*/  @!P2 MOV R15, 0x400 ;  /* 0x00000400000fa802 */ /* 0x000fe20000000f00 */
[----:B-1----:R-:W-:Y:S01]  /*1c80*/  IMAD.WIDE.U32 R34, R22, UR12, R32 ;  /* 0x0000000c16227c25 */ /* 0x002fe2000f8e0020 */
[----:B------:R-:W-:Y:S01]  /*1c90*/  LOP3.LUT R12, R13, 0xfffffff8, RZ, 0xc0, !PT ;  /* 0xfffffff80d0c7812 */ /* 0x000fe200078ec0ff */
[----:B------:R-:W-:Y:S01]  /*1ca0*/  ULDC.64 UR8, c[0x0][0x260] ;  /* 0x0000980000087ab9 */ /* 0x000fe20000000a00 */
[----:B--2---:R-:W-:Y:S01]  /*1cb0*/  @!P2 LEA R16, R16, R15, 0x18 ;  /* 0x0000000f1010a211 */ /* 0x004fe200078ec0ff */
[----:B------:R-:W-:Y:S01]  /*1cc0*/  IMAD R4, R22, UR13, R17 ;  /* 0x0000000d16047c24 */ /* 0x000fe2000f8e0211 */
[----:B------:R-:W-:Y:S01]  /*1cd0*/  IADD3 R200, P1, R34, UR32, RZ ;  /* 0x0000002022c87c10 */ /* 0x000fe2000ff3e0ff */
[----:B------:R-:W-:Y:S01]  /*1ce0*/  IMAD.WIDE.U32 R32, R22, UR10, R32 ;  /* 0x0000000a16207c25 */ /* 0x000fe2000f8e0020 */
[----:B------:R-:W-:Y:S01]  /*1cf0*/  @!P5 MOV R11, 0x400 ;  /* 0x00000400000bd802 */ /* 0x000fe20000000f00 */
[----:B------:R-:W-:Y:S01]  /*1d00*/  ULDC.64 UR6, c[0x0][0x268] ;  /* 0x00009a0000067ab9 */ /* 0x000fe20000000a00 */
[----:B------:R-:W-:Y:S01]  /*1d10*/  IADD3.X R201, R35, UR22, R4, P1, !PT ;  /* 0x0000001623c97c10 */ /* 0x000fe20008ffe404 */
[----:B------:R-:W-:Y:S01]  /*1d20*/  IMAD R15, R23, UR10, RZ ;  /* 0x0000000a170f7c24 */ /* 0x000fe2000f8e02ff */
[----:B------:R-:W-:Y:S01]  /*1d30*/  IADD3 R144, P1, R32, UR30, RZ ;  /* 0x0000001e20907c10 */ /* 0x000fe2000ff3e0ff */
[----:B------:R-:W-:Y:S01]  /*1d40*/  IMAD.IADD R12, R5, 0x1, -R12 ;  /* 0x00000001050c7824 */ /* 0x000fe200078e0a0c */
[----:B------:R-:W-:Y:S01]  /*1d50*/  @!P5 LEA R2, R2, R11, 0x18 ;  /* 0x0000000b0202d211 */ /* 0x000fe200078ec0ff */
[----:B------:R-:W1:Y:S01]  /*1d60*/  @!P2 LDC.64 R4, c[0x0][0x240] ;  /* 0x00009000ff04ab82 */ /* 0x000e620000000a00 */
[----:B------:R-:W-:Y:S01]  /*1d70*/  @!P3 IMAD R17, R25, 0x2, R8 ;  /* 0x000000021911b824 */ /* 0x000fe200078e0208 */
[----:B------:R-:W-:Y:S01]  /*1d80*/  USHF.L.U64.HI UR22, UR12, 0x6, UR13 ;  /* 0x000000060c167899 */ /* 0x000fe2000801020d */
[----:B------:R-:W-:Y:S01]  /*1d90*/  IMAD R8, R22, UR11, R15 ;  /* 0x0000000b16087c24 */ /* 0x000fe2000f8e020f */
[----:B------:R-:W-:Y:S01]  /*1da0*/  USHF.L.U32 UR23, UR12, 0x6, URZ ;  /* 0x000000060c177899 */ /* 0x000fe2000800063f */
[----:B------:R-:W-:Y:S01]  /*1db0*/  @!P3 IMAD R28, R21, R6, RZ ;  /* 0x00000006151cb224 */ /* 0x000fe200078e02ff */
[----:B------:R-:W-:Y:S01]  /*1dc0*/  UIMAD.WIDE.U32 UR30, UR24, UR10, URZ ;  /* 0x0000000a181e72a5 */ /* 0x000fe2000f8e003f */
[----:B------:R-:W-:Y:S01]  /*1dd0*/  @!P3 IMAD.MOV.U32 R31, RZ, RZ, R29 ;  /* 0x000000ffff1fb224 */ /* 0x000fe200078e001d */
[----:B------:R-:W-:Y:S01]  /*1de0*/  IADD3.X R145, R33, UR29, R8, P1, !PT ;  /* 0x0000001d21917c10 */ /* 0x000fe20008ffe408 */
[----:B------:R-:W2:Y:S01]  /*1df0*/  @!P3 LDC.64 R10, c[0x0][0x210] ;  /* 0x00008400ff0abb82 */ /* 0x000ea20000000a00 */
[----:B------:R-:W-:Y:S01]  /*1e00*/  SHF.R.S32.HI R8, RZ, 0x1f, R203 ;  /* 0x0000001fff087819 */ /* 0x000fe200000114cb */
[C---:B------:R-:W-:Y:S01]  /*1e10*/  @!P4 IMAD R20, R25.reuse, 0x2, R20 ;  /* 0x000000021914c824 */ /* 0x040fe200078e0214 */
[----:B------:R-:W-:Y:S01]  /*1e20*/  UIADD3 UR26, UR28, -UR26, -UR18 ;  /* 0x8000001a1c1a7290 */ /* 0x000fe2000fffe812 */
[C---:B------:R-:W-:Y:S01]  /*1e30*/  @!P2 IMAD R16, R25.reuse, 0x2, R16 ;  /* 0x000000021910a824 */ /* 0x040fe200078e0210 */
[----:B------:R-:W-:Y:S01]  /*1e40*/  UISETP.GT.AND UP0, UPT, UR24, UR15, UPT ;  /* 0x0000000f1800728c */ /* 0x000fe2000bf04270 */
[C---:B------:R-:W-:Y:S01]  /*1e50*/  @!P6 IMAD R15, R25.reuse, 0x2, R24 ;  /* 0x00000002190fe824 */ /* 0x040fe200078e0218 */
[----:B------:R-:W-:Y:S01]  /*1e60*/  @!PT LDS RZ, [RZ] ;  /* 0x00000000fffff984 */ /* 0x000fe20000000800 */
[----:B------:R-:W-:Y:S01]  /*1e70*/  @!PT LDS RZ, [RZ] ;  /* 0x00000000fffff984 */ /* 0x000fe20000000800 */
[----:B------:R-:W-:Y:S01]  /*1e80*/  @!PT LDS RZ, [RZ] ;  /* 0x00000000fffff984 */ /* 0x000fe20000000800 */
[----:B------:R-:W-:Y:S01]  /*1e90*/  @!P4 LDGSTS.E.BYPASS.LTC128B.128 [R20+0x1000], desc[UR20][R26.64] ;  /* 0x010000001a14cfae */ /* 0x000fe2000b901d54 */
[----:B------:R-:W-:-:S02]  /*1ea0*/  @!P5 IMAD R2, R25, 0x2, R2 ;  /* 0x000000021902d824 */ /* 0x000fc400078e0202 */
[----:B------:R-:W-:Y:S01]  /*1eb0*/  @!P2 IMAD.MOV.U32 R25, RZ, RZ, R29 ;  /* 0x000000ffff19a224 */ /* 0x000fe200078e001d */
[----:B------:R-:W-:Y:S01]  /*1ec0*/  @!P4 LDGSTS.E.BYPASS.LTC128B.128 [R20+0x5000], desc[UR20][R26.64+0x80] ;  /* 0x050000801a14cfae */ /* 0x000fe2000b901d54 */
[C---:B------:R-:W-:Y:S02]  /*1ed0*/  @!P3 IMAD R21, R9.reuse, R7, R28 ;  /* 0x000000070915b224 */ /* 0x040fe400078e021c */
[----:B------:R-:W-:Y:S01]  /*1ee0*/  @!P3 IMAD.WIDE.U32 R28, R9, R6, R30 ;  /* 0x00000006091cb225 */ /* 0x000fe200078e001e */
[----:B------:R3:W-:Y:S03]  /*1ef0*/  @!P4 LDGSTS.E.BYPASS.LTC128B.128 [R20+0x9000], desc[UR20][R26.64+0x100] ;  /* 0x090001001a14cfae */ /* 0x0007e6000b901d54 */
[C---:B------:R-:W-:Y:S02]  /*1f00*/  IMAD R6, R8.reuse, UR8, RZ ;  /* 0x0000000808067c24 */ /* 0x040fe4000f8e02ff */
[----:B------:R-:W-:-:S02]  /*1f10*/  IMAD R8, R8, UR6, RZ ;  /* 0x0000000608087c24 */ /* 0x000fc4000f8e02ff */
[C---:B------:R-:W-:Y:S01]  /*1f20*/  IMAD R209, R203.reuse, UR9, R6 ;  /* 0x00000009cbd17c24 */ /* 0x040fe2000f8e0206 */
[----:B------:R-:W-:Y:S01]  /*1f30*/  USHF.L.U32 UR9, UR12, 0x5, URZ ;  /* 0x000000050c097899 */ /* 0x000fe2000800063f */
[----:B------:R-:W3:Y:S01]  /*1f40*/  @!P2 LDC.64 R6, c[0x0][0x210] ;  /* 0x00008400ff06ab82 */ /* 0x000ee20000000a00 */
[C---:B------:R-:W-:Y:S01]  /*1f50*/  IMAD.WIDE.U32 R200, R203.reuse, UR8, R200 ;  /* 0x00000008cbc87c25 */ /* 0x040fe2000f8e00c8 */
[----:B--2---:R-:W-:Y:S01]  /*1f60*/  @!P3 LEA R10, P1, R28, R10, 0x1 ;  /* 0x0000000a1c0ab211 */ /* 0x004fe200078208ff */
[----:B------:R-:W-:Y:S02]  /*1f70*/  USHF.L.U64.HI UR8, UR12, 0x5, UR13 ;  /* 0x000000050c087899 */ /* 0x000fe4000801020d */
[----:B------:R-:W-:Y:S01]  /*1f80*/  IMAD.WIDE.U32 R144, R203, UR6, R144 ;  /* 0x00000006cb907c25 */ /* 0x000fe2000f8e0090 */
[----:B------:R-:W-:-:S03]  /*1f90*/  USHF.R.S32.HI UR6, URZ, 0x1f, UR24 ;  /* 0x0000001f3f067899 */ /* 0x000fc60008011418 */
[----:B------:R-:W-:Y:S01]  /*1fa0*/  IMAD R203, R203, UR7, R8 ;  /* 0x00000007cbcb7c24 */ /* 0x000fe2000f8e0208 */
[----:B------:R-:W-:Y:S01]  /*1fb0*/  UIMAD UR7, UR22, UR24, URZ ;  /* 0x00000018160772a4 */ /* 0x000fe2000f8e023f */
[----:B------:R-:W2:Y:S01]  /*1fc0*/  @!P6 LDC.64 R8, c[0x0][0x218] ;  /* 0x00008600ff08eb82 */ /* 0x000ea20000000a00 */
[----:B------:R-:W-:Y:S02]  /*1fd0*/  @!P2 IMAD.MOV.U32 R24, RZ, RZ, R30 ;  /* 0x000000ffff18a224 */ /* 0x000fe400078e001e */
[-C--:B-1----:R-:W-:Y:S01]  /*1fe0*/  @!P2 IMAD R19, R19, R4.reuse, RZ ;  /* 0x000000041313a224 */ /* 0x082fe200078e02ff */
[----:B------:R-:W-:Y:S01]  /*1ff0*/  UIMAD UR7, UR6, UR23, UR7 ;  /* 0x00000017060772a4 */ /* 0x000fe2000f8e0207 */
[----:B------:R-:W-:Y:S01]  /*2000*/  @!P2 IMAD.WIDE.U32 R24, R18, R4, R24 ;  /* 0x000000041218a225 */ /* 0x000fe200078e0018 */
[----:B------:R-:W-:-:S03]  /*2010*/  UIMAD UR6, UR6, UR10, URZ ;  /* 0x0000000a060672a4 */ /* 0x000fc6000f8e023f */
[----:B------:R-:W-:Y:S01]  /*2020*/  @!P2 IMAD R19, R18, R5, R19 ;  /* 0x000000051213a224 */ /* 0x000fe200078e0213 */
[----:B------:R-:W-:Y:S01]  /*2030*/  UIMAD UR6, UR24, UR11, UR6 ;  /* 0x0000000b180672a4 */ /* 0x000fe2000f8e0206 */
[----:B------:R-:W1:Y:S01]  /*2040*/  @!P5 LDC.64 R4, c[0x0][0x218] ;  /* 0x00008600ff04db82 */ /* 0x000e620000000a00 */
[----:B------:R-:W-:Y:S02]  /*2050*/  @!P3 IMAD.IADD R21, R29, 0x1, R21 ;  /* 0x000000011d15b824 */ /* 0x000fe400078e0215 */
[----:B------:R-:W-:Y:S01]  /*2060*/  IMAD.IADD R209, R201, 0x1, R209 ;  /* 0x00000001c9d17824 */ /* 0x000fe200078e02d1 */
[----:B------:R-:W-:Y:S01]  /*2070*/  UIADD3 UR6, UR31, UR6, URZ ;  /* 0x000000061f067290 */ /* 0x000fe2000fffe03f */
[----:B------:R-:W-:Y:S01]  /*2080*/  IMAD.MOV.U32 R208, RZ, RZ, R200 ;  /* 0x000000ffffd07224 */ /* 0x000fe200078e00c8 */
[----:B------:R-:W-:Y:S01]  /*2090*/  @!P3 LEA.HI.X R11, R28, R11, R21, 0x1, P1 ;  /* 0x0000000b1c0bb211 */ /* 0x000fe200008f0c15 */
[----:B------:R-:W-:Y:S01]  /*20a0*/  IMAD.U32 R21, RZ, RZ, UR24 ;  /* 0x00000018ff157e24 */ /* 0x000fe2000f8e00ff */
[----:B---3--:R-:W-:Y:S01]  /*20b0*/  @!P2 LEA R20, P1, R24, R6, 0x1 ;  /* 0x000000061814a211 */ /* 0x008fe200078208ff */
[----:B------:R-:W-:-:S02]  /*20c0*/  @!P2 IMAD.IADD R18, R25, 0x1, R19 ;  /* 0x000000011912a824 */ /* 0x000fc400078e0213 */
[----:B------:R-:W-:Y:S01]  /*20d0*/  IMAD.WIDE.U32 R26, R21, UR23, R208 ;  /* 0x00000017151a7c25 */ /* 0x000fe2000f8e00d0 */
[----:B------:R-:W-:Y:S02]  /*20e0*/  @!P3 LDGSTS.E.BYPASS.LTC128B.128 [R17+0x2000], desc[UR20][R10.64] ;  /* 0x020000000a11bfae */ /* 0x000fe4000b901d54 */
[----:B------:R-:W-:Y:S01]  /*20f0*/  @!P2 LEA.HI.X R21, R24, R7, R18, 0x1, P1 ;  /* 0x000000071815a211 */ /* 0x000fe200008f0c12 */
[----:B------:R-:W-:Y:S01]  /*2100*/  VIADD R6, R27, UR7 ;  /* 0x000000071b067c36 */ /* 0x000fe20008000000 */
[C---:B--2---:R-:W-:Y:S01]  /*2110*/  @!P6 LEA R18, P4, R26.reuse, R8, 0x1 ;  /* 0x000000081a12e211 */ /* 0x044fe200078808ff */
[----:B------:R-:W-:Y:S01]  /*2120*/  @!P3 LDGSTS.E.BYPASS.LTC128B.128 [R17+0x6000], desc[UR20][R10.64+0x80] ;  /* 0x060000800a11bfae */ /* 0x000fe2000b901d54 */
[C---:B------:R-:W-:Y:S01]  /*2130*/  @!P5 IADD3 R7, P1, R26.reuse, UR9, RZ ;  /* 0x000000091a07dc10 */ /* 0x040fe2000ff3e0ff */
[----:B------:R-:W-:Y:S01]  /*2140*/  IMAD.IADD R203, R145, 0x1, R203 ;  /* 0x0000000191cb7824 */ /* 0x000fe200078e02cb */
[----:B------:R-:W-:Y:S01]  /*2150*/  @!P6 LEA.HI.X R19, R26, R9, R6, 0x1, P4 ;  /* 0x000000091a13e211 */ /* 0x000fe200020f0c06 */
[----:B------:R2:W-:Y:S01]  /*2160*/  @!P3 LDGSTS.E.BYPASS.LTC128B.128 [R17+0xa000], desc[UR20][R10.64+0x100] ;  /* 0x0a0001000a11bfae */ /* 0x0005e2000b901d54 */
[----:B------:R-:W-:Y:S01]  /*2170*/  @!P5 IADD3.X R6, R6, UR8, RZ, P1, !PT ;  /* 0x000000080606dc10 */ /* 0x000fe20008ffe4ff */
[----:B------:R-:W3:Y:S01]  /*2180*/  @!P0 LDC.64 R8, c[0x0][0x220] ;  /* 0x00008800ff088b82 */ /* 0x000ee20000000a00 */
[----:B-1----:R-:W-:Y:S01]  /*2190*/  @!P5 LEA R24, P1, R7, R4, 0x1 ;  /* 0x000000040718d211 */ /* 0x002fe200078208ff */
[----:B------:R-:W-:Y:S01]  /*21a0*/  @!P2 LDGSTS.E.BYPASS.LTC128B.128 [R16+0x3000], desc[UR20][R20.64] ;  /* 0x030000001410afae */ /* 0x000fe2000b901d54 */
[----:B------:R-:W-:Y:S01]  /*21b0*/  ISETP.GE.AND P3, PT, R22, UR5, PT ;  /* 0x0000000516007c0c */ /* 0x000fe2000bf66270 */
[----:B------:R-:W-:Y:S01]  /*21c0*/  IMAD.SHL.U32 R85, R13, 0x40, RZ ;  /* 0x000000400d557824 */ /* 0x000fe200078e00ff */
[----:B------:R-:W-:Y:S01]  /*21d0*/  @!P5 LEA.HI.X R25, R7, R5, R6, 0x1, P1 ;  /* 0x000000050719d211 */ /* 0x000fe200008f0c06 */
[----:B------:R-:W-:Y:S01]  /*21e0*/  @!P2 LDGSTS.E.BYPASS.LTC128B.128 [R16+0x7000], desc[UR20][R20.64+0x80] ;  /* 0x070000801410afae */ /* 0x000fe2000b901d54 */
[----:B------:R-:W-:Y:S01]  /*21f0*/  IMAD.SHL.U32 R6, R0, 0x40, RZ ;  /* 0x0000004000067824 */ /* 0x000fe200078e00ff */
[----:B------:R-:W-:Y:S01]  /*2200*/  USHF.L.U32 UR5, UR11, 0x5, URZ ;  /* 0x000000050b057899 */ /* 0x000fe2000800063f */
[----:B------:R-:W-:Y:S01]  /*2210*/  LOP3.LUT R85, R85, 0xfffffe00, RZ, 0xc0, !PT ;  /* 0xfffffe0055557812 */ /* 0x000fe200078ec0ff */
[----:B------:R1:W-:Y:S01]  /*2220*/  @!P2 LDGSTS.E.BYPASS.LTC128B.128 [R16+0xb000], desc[UR20][R20.64+0x100] ;  /* 0x0b0001001410afae */ /* 0x0003e2000b901d54 */
[----:B------:R-:W-:-:S02]  /*2230*/  IMAD.SHL.U32 R210, R3, 0x2, RZ ;  /* 0x0000000203d27824 */ /* 0x000fc400078e00ff */
[----:B------:R-:W-:Y:S01]  /*2240*/  IMAD.U32 R206, RZ, RZ, UR28 ;  /* 0x0000001cffce7e24 */ /* 0x000fe2000f8e00ff */
[----:B------:R-:W-:Y:S01]  /*2250*/  @!P6 LDGSTS.E.BYPASS.LTC128B.128 [R15+0xc000], desc[UR20][R18.64] ;  /* 0x0c000000120fefae */ /* 0x000fe2000b901d54 */
[----:B------:R-:W-:Y:S01]  /*2260*/  IMAD.U32 R13, RZ, RZ, UR5 ;  /* 0x00000005ff0d7e24 */ /* 0x000fe2000f8e00ff */
[----:B------:R-:W4:Y:S01]  /*2270*/  @!P3 LDC.64 R4, c[0x0][0x220] ;  /* 0x00008800ff04bb82 */ /* 0x000f220000000a00 */
[----:B------:R-:W-:Y:S01]  /*2280*/  LOP3.LUT R210, R210, 0x6, RZ, 0xc0, !PT ;  /* 0x00000006d2d27812 */ /* 0x000fe200078ec0ff */
[----:B------:R-:W-:Y:S04]  /*2290*/  @!P6 LDGSTS.E.BYPASS.LTC128B.128 [R15+0xe000], desc[UR20][R18.64+0x80] ;  /* 0x0e000080120fefae */ /* 0x000fe8000b901d54 */
[----:B------:R4:W-:Y:S01]  /*22a0*/  @!P6 LDGSTS.E.BYPASS.LTC128B.128 [R15+0x10000], desc[UR20][R18.64+0x100] ;  /* 0x10000100120fefae */ /* 0x0009e2000b901d54 */
[----:B--2---:R-:W-:-:S03]  /*22b0*/  IMAD.U32 R10, RZ, RZ, UR30 ;  /* 0x0000001eff0a7e24 */ /* 0x004fc6000f8e00ff */
[----:B------:R-:W-:Y:S01]  /*22c0*/  @!P5 LDGSTS.E.BYPASS.LTC128B.128 [R2+0xd000], desc[UR20][R24.64] ;  /* 0x0d0000001802dfae */ /* 0x000fe2000b901d54 */
[----:B------:R-:W-:Y:S02]  /*22d0*/  IMAD.SHL.U32 R17, R22, 0x8, RZ ;  /* 0x0000000816117824 */ /* 0x000fe400078e00ff */
[----:B------:R-:W-:Y:S01]  /*22e0*/  IMAD.U32 R11, RZ, RZ, UR31 ;  /* 0x0000001fff0b7e24 */ /* 0x000fe2000f8e00ff */
[----:B------:R-:W-:Y:S01]  /*22f0*/  @!P5 LDGSTS.E.BYPASS.LTC128B.128 [R2+0xf000], desc[UR20][R24.64+0x80] ;  /* 0x0f0000801802dfae */ /* 0x000fe2000b901d54 */
[----:B------:R-:W-:Y:S01]  /*2300*/  IMAD.U32 R11, RZ, RZ, UR6 ;  /* 0x00000006ff0b7e24 */ /* 0x000fe2000f8e00ff */
[C---:B------:R-:W-:Y:S01]  /*2310*/  LEA R7, P1, R10.reuse, R144, 0x6 ;  /* 0x000000900a077211 */ /* 0x040fe200078230ff */
[----:B------:R-:W-:Y:S01]  /*2320*/  UIMAD.WIDE.U32 UR6, UR10, 0x20, URZ ;  /* 0x000000200a0678a5 */ /* 0x000fe2000f8e003f */
[----:B------:R2:W-:Y:S02]  /*2330*/  @!P5 LDGSTS.E.BYPASS.LTC128B.128 [R2+0x11000], desc[UR20][R24.64+0x100] ;  /* 0x110001001802dfae */ /* 0x0005e4000b901d54 */
[----:B------:R-:W-:-:S02]  /*2340*/  LEA.HI.X R10, R10, R203, R11, 0x6, P1 ;  /* 0x000000cb0a0a7211 */ /* 0x000fc400008f340b */
[----:B------:R-:W0:Y:S01]  /*2350*/  LDGDEPBAR ;  /* 0x00000000000079af */ /* 0x000e220000000000 */
[----:B-1----:R-:W-:Y:S01]  /*2360*/  LOP3.LUT R16, R6, 0x1c0, RZ, 0xc0, !PT ;  /* 0x000001c006107812 */ /* 0x002fe200078ec0ff */
[----:B------:R-:W-:Y:S01]  /*2370*/  IMAD.SHL.U32 R6, R12, 0x40, RZ ;  /* 0x000000400c067824 */ /* 0x000fe200078e00ff */
[----:B------:R-:W-:Y:S01]  /*2380*/  @!P0 IADD3 R11, P1, R7, UR6, RZ ;  /* 0x00000006070b8c10 */ /* 0x000fe2000ff3e0ff */
[----:B------:R-:W-:Y:S01]  /*2390*/  UIADD3 UR6, UR28, 0x1, -UR18 ;  /* 0x000000011c067890 */ /* 0x000fe2000fffe812 */
[----:B------:R-:W-:Y:S02]  /*23a0*/  LOP3.LUT R17, R16, 0x8, R17, 0xf8, !PT ;  /* 0x0000000810117812 */ /* 0x000fe400078ef811 */
[----:B------:R-:W-:Y:S01]  /*23b0*/  SHF.R.U32.HI R16, RZ, 0x3, R16 ;  /* 0x00000003ff107819 */ /* 0x000fe20000011610 */
[----:B------:R-:W-:Y:S01]  /*23c0*/  UIADD3 UR5, UR6, UR25, URZ ;  /* 0x0000001906057290 */ /* 0x000fe2000fffe03f */
[----:B---3--:R-:W-:Y:S01]  /*23d0*/  @!P0 LEA R8, P4, R11, R8, 0x1 ;  /* 0x000000080b088211 */ /* 0x008fe200078808ff */
[----:B------:R-:W-:Y:S01]  /*23e0*/  IMAD.U32 R204, RZ, RZ, UR6 ;  /* 0x00000006ffcc7e24 */ /* 0x000fe2000f8e00ff */
[----:B----4-:R-:W-:Y:S01]  /*23f0*/  @!P3 LEA R18, P2, R7, R4, 0x1 ;  /* 0x000000040712b211 */ /* 0x010fe200078408ff */
[----:B------:R-:W-:Y:S01]  /*2400*/  IMAD.SHL.U32 R15, R197, 0x8, RZ ;  /* 0x00000008c50f7824 */ /* 0x000fe200078e00ff */
[----:B------:R-:W-:-:S02]  /*2410*/  LOP3.LUT R16, R17, R16, RZ, 0x3c, !PT ;  /* 0x0000001011107212 */ /* 0x000fc400078e3cff */
[----:B------:R-:W-:Y:S01]  /*2420*/  @!P3 LEA.HI.X R19, R7, R5, R10, 0x1, P2 ;  /* 0x000000050713b211 */ /* 0x000fe200010f0c0a */
[----:B------:R-:W-:Y:S02]  /*2430*/  IMAD.MOV.U32 R7, RZ, RZ, 0x10 ;  /* 0x00000010ff077424 */ /* 0x000fe400078e00ff */
[----:B------:R-:W-:Y:S01]  /*2440*/  IMAD R197, R197, 0x200, R16 ;  /* 0x00000200c5c57824 */ /* 0x000fe200078e0210 */
[----:B--2---:R-:W-:Y:S01]  /*2450*/  LOP3.LUT R2, R6, 0x1c0, RZ, 0xc0, !PT ;  /* 0x000001c006027812 */ /* 0x004fe200078ec0ff */
[----:B------:R-:W-:-:S04]  /*2460*/  DEPBAR.LE SB0, 0x0 ;  /* 0x000080000000791a */ /* 0x000fc80000000000 */
[----:B------:R-:W-:Y:S01]  /*2470*/  BAR.SYNC.DEFER_BLOCKING 0x0 ;  /* 0x0000000000007b1d */ /* 0x000fe20000010000 */
[----:B------:R-:W-:Y:S02]  /*2480*/  LEA.HI R6, R14, R3, RZ, 0x5 ;  /* 0x000000030e067211 */ /* 0x000fe400078f28ff */
[----:B------:R-:W-:Y:S02]  /*2490*/  LOP3.LUT R15, R2, 0x8, R15, 0xf8, !PT ;  /* 0x00000008020f7812 */ /* 0x000fe400078ef80f */
[----:B------:R-:W-:Y:S02]  /*24a0*/  SHF.R.U32.HI R2, RZ, 0x3, R2 ;  /* 0x00000003ff027819 */ /* 0x000fe40000011602 */
[----:B------:R-:W-:Y:S02]  /*24b0*/  SHF.R.S32.HI R4, RZ, 0x5, R6 ;  /* 0x00000005ff047819 */ /* 0x000fe40000011406 */
[----:B------:R-:W-:Y:S02]  /*24c0*/  LOP3.LUT R2, R15, R2, RZ, 0x3c, !PT ;  /* 0x000000020f027212 */ /* 0x000fe400078e3cff */
[----:B------:R-:W-:Y:S01]  /*24d0*/  @!P0 IADD3.X R14, R10, UR7, R13, P1, !PT ;  /* 0x000000070a0e8c10 */ /* 0x000fe20008ffe40d */
[----:B------:R-:W-:Y:S01]  /*24e0*/  IMAD R5, R4, 0x400, R85 ;  /* 0x0000040004057824 */ /* 0x000fe200078e0255 */
[----:B------:R-:W-:-:S02]  /*24f0*/  LEA R197, R197, UR4, 0x1 ;  /* 0x00000004c5c57c11 */ /* 0x000fc4000f8e08ff */
[----:B------:R-:W-:Y:S01]  /*2500*/  @!P0 LEA.HI.X R9, R11, R9, R14, 0x1, P4 ;  /* 0x000000090b098211 */ /* 0x000fe200020f0c0e */
[----:B------:R-:W-:Y:S01]  /*2510*/  IMAD.IADD R198, R2, 0x1, R5 ;  /* 0x0000000102c67824 */ /* 0x000fe200078e0205 */
[----:B------:R-:W-:Y:S01]  /*2520*/  R2P PR, R12, 0x6 ;  /* 0x000000060c007804 */ /* 0x000fe20000000000 */
[----:B------:R-:W-:Y:S01]  /*2530*/  IMAD.MOV.U32 R5, RZ, RZ, 0x20 ;  /* 0x00000020ff057424 */ /* 0x000fe200078e00ff */
[----:B------:R-:W-:Y:S01]  /*2540*/  LEA R207, R4, UR27, 0x4 ;  /* 0x0000001b04cf7c11 */ /* 0x000fe2000f8e20ff */
[----:B------:R-:W-:Y:S01]  /*2550*/  VIADD R195, R197, 0xc020 ;  /* 0x0000c020c5c37836 */ /* 0x000fe20000000000 */
[----:B------:R-:W-:Y:S02]  /*2560*/  LEA R198, R198, UR4, 0x1 ;  /* 0x00000004c6c67c11 */ /* 0x000fe4000f8e08ff */
[----:B------:R-:W-:Y:S01]  /*2570*/  SEL R7, R7, 0xfffffff0, !P1 ;  /* 0xfffffff007077807 */ /* 0x000fe20004800000 */
[----:B------:R-:W-:Y:S01]  /*2580*/  @P3 STS.128 [R199+0x12000], RZ ;  /* 0x012000ffc7003388 */ /* 0x000fe20000000c00 */
[----:B------:R-:W-:-:S02]  /*2590*/  SEL R5, R5, 0xffffffe0, !P2 ;  /* 0xffffffe005057807 */ /* 0x000fc40005000000 */
[----:B------:R-:W-:Y:S01]  /*25a0*/  R2P PR, R0, 0x6 ;  /* 0x0000000600007804 */ /* 0x000fe20000000000 */
[----:B------:R-:W-:Y:S01]  /*25b0*/  @P3 STS.128 [R199+0x14000], RZ ;  /* 0x014000ffc7003388 */ /* 0x000fe20000000c00 */
[----:B------:R-:W-:Y:S02]  /*25c0*/  VIADD R0, R197, 0xc000 ;  /* 0x0000c000c5007836 */ /* 0x000fe40000000000 */
[--C-:B------:R-:W-:Y:S01]  /*25d0*/  IMAD R196, R7, 0x2, R198.reuse ;  /* 0x0000000207c47824 */ /* 0x100fe200078e02c6 */
[----:B------:R-:W-:Y:S01]  /*25e0*/  @P3 STS.128 [R199+0x16000], RZ ;  /* 0x016000ffc7003388 */ /* 0x000fe20000000c00 */
[C---:B------:R-:W-:Y:S02]  /*25f0*/  IMAD R194, R5.reuse, 0x2, R198 ;  /* 0x0000000205c27824 */ /* 0x040fe400078e02c6 */
[----:B------:R-:W-:Y:S01]  /*2600*/  IMAD R193, R5, 0x2, R196 ;  /* 0x0000000205c17824 */ /* 0x000fe200078e02c4 */
[----:B------:R-:W-:Y:S01]  /*2610*/  @!PT LDS RZ, [RZ] ;  /* 0x00000000fffff984 */ /* 0x000fe20000000800 */
[----:B------:R-:W-:Y:S01]  /*2620*/  @!PT LDS RZ, [RZ] ;  /* 0x00000000fffff984 */ /* 0x000fe20000000800 */
[----:B------:R-:W-:Y:S01]  /*2630*/  @!PT LDS RZ, [RZ] ;  /* 0x00000000fffff984 */ /* 0x000fe20000000800 */
[----:B------:R-:W-:Y:S04]  /*2640*/  @!P3 LDGSTS.E.BYPASS.LTC128B.128 [R199+0x12000], desc[UR20][R18.64] ;  /* 0x1200000012c7bfae */ /* 0x000fe8000b901d54 */
[----:B------:R-:W-:Y:S01]  /*2650*/  @!P3 LDGSTS.E.BYPASS.LTC128B.128 [R199+0x14000], desc[UR20][R18.64+0x80] ;  /* 0x1400008012c7bfae */ /* 0x000fe2000b901d54 */
[----:B------:R-:W-:-:S02]  /*2660*/  @P1 VIADD R195, R0, 0xffffffe0 ;  /* 0xffffffe000c31836 */ /* 0x000fc40000000000 */
[----:B------:R-:W-:Y:S01]  /*2670*/  IMAD.MOV.U32 R0, RZ, RZ, 0x40 ;  /* 0x00000040ff007424 */ /* 0x000fe200078e00ff */
[----:B------:R-:W-:Y:S04]  /*2680*/  @!P3 LDGSTS.E.BYPASS.LTC128B.128 [R199+0x16000], desc[UR20][R18.64+0x100] ;  /* 0x1600010012c7bfae */ /* 0x000fe8000b901d54 */
[----:B------:R-:W-:Y:S01]  /*2690*/  @P0 STS.128 [R199+0x13000], RZ ;  /* 0x013000ffc7000388 */ /* 0x000fe20000000c00 */
[----:B------:R-:W-:-:S03]  /*26a0*/  SEL R0, R0, 0xffffffc0, !P2 ;  /* 0xffffffc000007807 */ /* 0x000fc60005000000 */
[----:B------:R-:W-:Y:S02]  /*26b0*/  @P0 STS.128 [R199+0x15000], RZ ;  /* 0x015000ffc7000388 */ /* 0x000fe40000000c00 */
[----:B------:R-:W-:Y:S02]  /*26c0*/  IMAD.IADD R191, R197, 0x1, R0 ;  /* 0x00000001c5bf7824 */ /* 0x000fe400078e0200 */
[----:B------:R-:W-:Y:S01]  /*26d0*/  @P0 STS.128 [R199+0x17000], RZ ;  /* 0x017000ffc7000388 */ /* 0x000fe20000000c00 */
[----:B------:R-:W-:Y:S01]  /*26e0*/  IMAD.IADD R184, R0, 0x1, R195 ;  /* 0x0000000100b87824 */ /* 0x000fe200078e02c3 */
[----:B------:R-:W-:Y:S02]  /*26f0*/  LOP3.LUT R0, R6, 0xffffffe0, RZ, 0xc0, !PT ;  /* 0xffffffe006007812 */ /* 0x000fe400078ec0ff */
[----:B------:R-:W-:Y:S01]  /*2700*/  @!PT LDS RZ, [RZ] ;  /* 0x00000000fffff984 */ /* 0x000fe20000000800 */
[----:B------:R-:W-:Y:S01]  /*2710*/  @!PT LDS RZ, [RZ] ;  /* 0x00000000fffff984 */ /* 0x000fe20000000800 */
[----:B------:R-:W-:Y:S01]  /*2720*/  @!PT LDS RZ, [RZ] ;  /* 0x00000000fffff984 */ /* 0x000fe20000000800 */
[----:B------:R-:W-:Y:S03]  /*2730*/  @!P0 LDGSTS.E.BYPASS.LTC128B.128 [R199+0x13000], desc[UR20][R8.64] ;  /* 0x1300000008c78fae */ /* 0x000fe6000b901d54 */
[----:B------:R-:W-:Y:S01]  /*2740*/  IMAD.IADD R0, R3, 0x1, -R0 ;  /* 0x0000000103007824 */ /* 0x000fe200078e0a00 */
[----:B------:R-:W-:Y:S01]  /*2750*/  @!P0 LDGSTS.E.BYPASS.LTC128B.128 [R199+0x15000], desc[UR20][R8.64+0x80] ;  /* 0x1500008008c78fae */ /* 0x000fe2000b901d54 */
[----:B------:R-:W-:-:S03]  /*2760*/  IMAD.U32 R3, RZ, RZ, UR24 ;  /* 0x00000018ff037e24 */ /* 0x000fc6000f8e00ff */
[----:B------:R1:W-:Y:S04]  /*2770*/  @!P0 LDGSTS.E.BYPASS.LTC128B.128 [R199+0x17000], desc[UR20][R8.64+0x100] ;  /* 0x1700010008c78fae */ /* 0x0003e8000b901d54 */
[----:B------:R-:W-:Y:S04]  /*2780*/  LDSM.16.M88.4 R60, [R198] ;  /* 0x00000000c63c783b */ /* 0x000fe80000000200 */
[----:B------:R-:W2:Y:S04]  /*2790*/  LDSM.16.M88.4 R44, [R197+0xc000] ;  /* 0x00c00000c52c783b */ /* 0x000ea80000000200 */
[----:B------:R-:W3:Y:S04]  /*27a0*/  LDSM.16.M88.4 R36, [R197+0xc800] ;  /* 0x00c80000c524783b */ /* 0x000ee80000000200 */
[----:B------:R-:W4:Y:S04]  /*27b0*/  LDSM.16.M88.4 R28, [R197+0xd000] ;  /* 0x00d00000c51c783b */ /* 0x000f280000000200 */
[----:B------:R-:W5:Y:S04]  /*27c0*/  LDSM.16.M88.4 R12, [R197+0xd800] ;  /* 0x00d80000c50c783b */ /* 0x000f680000000200 */
[----:B------:R-:W-:Y:S04]  /*27d0*/  LDSM.16.M88.4 R64, [R196] ;  /* 0x00000000c440783b */ /* 0x000fe80000000200 */
[----:B-1----:R-:W1:Y:S04]  /*27e0*/  LDSM.16.M88.4 R8, [R195] ;  /* 0x00000000c308783b */ /* 0x002e680000000200 */
[----:B------:R-:W1:Y:S04]  /*27f0*/  LDSM.16.M88.4 R52, [R195+0x800] ;  /* 0x00080000c334783b */ /* 0x000e680000000200 */
[----:B------:R-:W1:Y:S04]  /*2800*/  LDSM.16.M88.4 R20, [R195+0x1000] ;  /* 0x00100000c314783b */ /* 0x000e680000000200 */
[----:B------:R-:W-:Y:S04]  /*2810*/  LDSM.16.M88.4 R72, [R194] ;  /* 0x00000000c248783b */ /* 0x000fe80000000200 */
[----:B------:R-:W1:Y:S01]  /*2820*/  LDSM.16.M88.4 R16, [R191+0xc000] ;  /* 0x00c00000bf10783b */ /* 0x000e620000000200 */
[C---:B--2---:R-:W-:Y:S03]  /*2830*/  HMMA.16816.F32.BF16 R48, R60.reuse, R44, RZ ;  /* 0x0000002c3c30723c */ /* 0x044fe600000418ff */
[----:B------:R-:W2:Y:S04]  /*2840*/  LDSM.16.M88.4 R76, [R195+0x1800] ;  /* 0x00180000c34c783b */ /* 0x000ea80000000200 */
[----:B------:R-:W-:Y:S01]  /*2850*/  LDSM.16.M88.4 R68, [R193] ;  /* 0x00000000c144783b */ /* 0x000fe20000000200 */
[C---:B------:R-:W-:Y:S03]  /*2860*/  HMMA.16816.F32.BF16 R44, R60.reuse, R46, RZ ;  /* 0x0000002e3c2c723c */ /* 0x040fe600000418ff */
[----:B------:R-:W-:Y:S03]  /*2870*/  LDSM.16.M88.4 R56, [R184] ;  /* 0x00000000b838783b */ /* 0x000fe60000000200 */
[C---:B---3--:R-:W-:Y:S01]  /*2880*/  HMMA.16816.F32.BF16 R40, R60.reuse, R36, RZ ;  /* 0x000000243c28723c */ /* 0x048fe200000418ff */
[----:B------:R-:W-:Y:S04]  /*2890*/  LDSM.16.M88.4 R80, [R191+0xd800] ;  /* 0x00d80000bf50783b */ /* 0x000fe80000000200 */
[----:B------:R-:W0:Y:S01]  /*28a0*/  LDGDEPBAR ;  /* 0x00000000000079af */ /* 0x000e220000000000 */
[C---:B------:R-:W-:Y:S06]  /*28b0*/  HMMA.16816.F32.BF16 R36, R60.reuse, R38, RZ ;  /* 0x000000263c24723c */ /* 0x040fec00000418ff */
[C---:B----4-:R-:W-:Y:S06]  /*28c0*/  HMMA.16816.F32.BF16 R32, R60.reuse, R28, RZ ;  /* 0x0000001c3c20723c */ /* 0x050fec00000418ff */
[C---:B------:R-:W-:Y:S06]  /*28d0*/  HMMA.16816.F32.BF16 R28, R60.reuse, R30, RZ ;  /* 0x0000001e3c1c723c */ /* 0x040fec00000418ff */
[C---:B-----5:R-:W-:Y:S06]  /*28e0*/  HMMA.16816.F32.BF16 R24, R60.reuse, R12, RZ ;  /* 0x0000000c3c18723c */ /* 0x060fec00000418ff */
[----:B------:R-:W-:Y:S01]  /*28f0*/  HMMA.16816.F32.BF16 R60, R60, R14, RZ ;  /* 0x0000000e3c3c723c */ /* 0x000fe200000418ff */
[----:B------:R-:W3:Y:S05]  /*2900*/  LDSM.16.M88.4 R12, [R191+0xc800] ;  /* 0x00c80000bf0c783b */ /* 0x000eea0000000200 */
[C---:B-1----:R-:W-:Y:S06]  /*2910*/  HMMA.16816.F32.BF16 R48, R64.reuse, R8, R48 ;  /* 0x000000084030723c */ /* 0x042fec0000041830 */
[C---:B------:R-:W-:Y:S01]  /*2920*/  HMMA.16816.F32.BF16 R44, R64.reuse, R10, R44 ;  /* 0x0000000a402c723c */ /* 0x040fe2000004182c */
[----:B------:R-:W1:Y:S05]  /*2930*/  LDSM.16.M88.4 R8, [R191+0xd000] ;  /* 0x00d00000bf08783b */ /* 0x000e6a0000000200 */
[C---:B------:R-:W-:Y:S06]  /*2940*/  HMMA.16816.F32.BF16 R40, R64.reuse, R52, R40 ;  /* 0x000000344028723c */ /* 0x040fec0000041828 */
[C---:B------:R-:W-:Y:S01]  /*2950*/  HMMA.16816.F32.BF16 R36, R64.reuse, R54, R36 ;  /* 0x000000364024723c */ /* 0x040fe20000041824 */
[----:B------:R-:W4:Y:S05]  /*2960*/  LDSM.16.M88.4 R52, [R184+0x800] ;  /* 0x00080000b834783b */ /* 0x000f2a0000000200 */
[C---:B------:R-:W-:Y:S06]  /*2970*/  HMMA.16816.F32.BF16 R32, R64.reuse, R20, R32 ;  /* 0x000000144020723c */ /* 0x040fec0000041820 */
[----:B------:R-:W-:Y:S01]  /*2980*/  HMMA.16816.F32.BF16 R28, R64, R22, R28 ;  /* 0x00000016401c723c */ /* 0x000fe2000004181c */
[----:B------:R-:W5:Y:S05]  /*2990*/  LDSM.16.M88.4 R20, [R184+0x1000] ;  /* 0x00100000b814783b */ /* 0x000f6a0000000200 */
[----:B------:R-:W-:Y:S06]  /*29a0*/  HMMA.16816.F32.BF16 R48, R72, R16, R48 ;  /* 0x000000104830723c */ /* 0x000fec0000041830 */
[C---:B--2---:R-:W-:Y:S06]  /*29b0*/  HMMA.16816.F32.BF16 R24, R64.reuse, R76, R24 ;  /* 0x0000004c4018723c */ /* 0x044fec0000041818 */
[----:B------:R-:W-:Y:S01]  /*29c0*/  HMMA.16816.F32.BF16 R60, R64, R78, R60 ;  /* 0x0000004e403c723c */ /* 0x000fe2000004183c */
[----:B------:R-:W-:Y:S04]  /*29d0*/  LDSM.16.M88.4 R64, [R198+0x4000] ;  /* 0x00400000c640783b */ /* 0x000fe80000000200 */
[----:B------:R-:W-:Y:S01]  /*29e0*/  LDSM.16.M88.4 R76, [R184+0x1800] ;  /* 0x00180000b84c783b */ /* 0x000fe20000000200 */
[C---:B---3--:R-:W-:Y:S06]  /*29f0*/  HMMA.16816.F32.BF16 R40, R72.reuse, R12, R40 ;  /* 0x0000000c4828723c */ /* 0x048fec0000041828 */
[C---:B------:R-:W-:Y:S01]  /*2a00*/  HMMA.16816.F32.BF16 R36, R72.reuse, R14, R36 ;  /* 0x0000000e4824723c */ /* 0x040fe20000041824 */
[----:B------:R-:W-:Y:S05]  /*2a10*/  LDSM.16.M88.4 R12, [R197+0xe800] ;  /* 0x00e80000c50c783b */ /* 0x000fea0000000200 */
[C---:B-1----:R-:W-:Y:S06]  /*2a20*/  HMMA.16816.F32.BF16 R32, R72.reuse, R8, R32 ;  /* 0x000000084820723c */ /* 0x042fec0000041820 */
[C---:B------:R-:W-:Y:S01]  /*2a30*/  HMMA.16816.F32.BF16 R28, R72.reuse, R10, R28 ;  /* 0x0000000a481c723c */ /* 0x040fe2000004181c */
[----:B------:R-:W-:Y:S05]  /*2a40*/  LDSM.16.M88.4 R8, [R197+0xf000] ;  /* 0x00f00000c508783b */ /* 0x000fea0000000200 */
[----:B------:R-:W-:Y:S01]  /*2a50*/  HMMA.16816.F32.BF16 R44, R72, R18, R44 ;  /* 0x00000012482c723c */ /* 0x000fe2000004182c */
[----:B------:R-:W1:Y:S05]  /*2a60*/  LDSM.16.M88.4 R16, [R197+0xe000] ;  /* 0x00e00000c510783b */ /* 0x000e6a0000000200 */
[----:B------:R-:W-:Y:S06]  /*2a70*/  HMMA.16816.F32.BF16 R48, R68, R56, R48 ;  /* 0x000000384430723c */ /* 0x000fec0000041830 */
[C---:B------:R-:W-:Y:S06]  /*2a80*/  HMMA.16816.F32.BF16 R24, R72.reuse, R80, R24 ;  /* 0x000000504818723c */ /* 0x040fec0000041818 */
[----:B------:R-:W-:Y:S01]  /*2a90*/  HMMA.16816.F32.BF16 R72, R72, R82, R60 ;  /* 0x000000524848723c */ /* 0x000fe2000004183c */
[----:B------:R-:W-:Y:S04]  /*2aa0*/  LDSM.16.M88.4 R60, [R195+0x2000] ;  /* 0x00200000c33c783b */ /* 0x000fe80000000200 */
[----:B------:R-:W-:Y:S01]  /*2ab0*/  LDSM.16.M88.4 R80, [R197+0xf800] ;  /* 0x00f80000c550783b */ /* 0x000fe20000000200 */
[C---:B----4-:R-:W-:Y:S06]  /*2ac0*/  HMMA.16816.F32.BF16 R40, R68.reuse, R52, R40 ;  /* 0x000000344428723c */ /* 0x050fec0000041828 */
[C---:B------:R-:W-:Y:S01]  /*2ad0*/  HMMA.16816.F32.BF16 R36, R68.reuse, R54, R36 ;  /* 0x000000364424723c */ /* 0x040fe20000041824 */
[----:B------:R-:W2:Y:S05]  /*2ae0*/  LDSM.16.M88.4 R52, [R196+0x4000] ;  /* 0x00400000c434783b */ /* 0x000eaa0000000200 */
[C---:B-----5:R-:W-:Y:S06]  /*2af0*/  HMMA.16816.F32.BF16 R32, R68.reuse, R20, R32 ;  /* 0x000000144420723c */ /* 0x060fec0000041820 */
[C---:B------:R-:W-:Y:S01]  /*2b00*/  HMMA.16816.F32.BF16 R28, R68.reuse, R22, R28 ;  /* 0x00000016441c723c */ /* 0x040fe2000004181c */
[----:B------:R-:W-:Y:S05]  /*2b10*/  LDSM.16.M88.4 R20, [R195+0x3000] ;  /* 0x00300000c314783b */ /* 0x000fea0000000200 */
[----:B------:R-:W-:Y:S01]  /*2b20*/  HMMA.16816.F32.BF16 R44, R68, R58, R44 ;  /* 0x0000003a442c723c */ /* 0x000fe2000004182c */
[----:B------:R-:W3:Y:S05]  /*2b30*/  LDSM.16.M88.4 R56, [R195+0x2800] ;  /* 0x00280000c338783b */ /* 0x000eea0000000200 */
[----:B-1----:R-:W-:Y:S06]  /*2b40*/  HMMA.16816.F32.BF16 R48, R64, R16, R48 ;  /* 0x000000104030723c */ /* 0x002fec0000041830 */
[C---:B------:R-:W-:Y:S06]  /*2b50*/  HMMA.16816.F32.BF16 R24, R68.reuse, R76, R24 ;  /* 0x0000004c4418723c */ /* 0x040fec0000041818 */
[----:B------:R-:W-:Y:S01]  /*2b60*/  HMMA.16816.F32.BF16 R72, R68, R78, R72 ;  /* 0x0000004e4448723c */ /* 0x000fe20000041848 */
[----:B------:R-:W-:Y:S04]  /*2b70*/  LDSM.16.M88.4 R68, [R194+0x4000] ;  /* 0x00400000c244783b */ /* 0x000fe80000000200 */
[----:B------:R-:W-:Y:S01]  /*2b80*/  LDSM.16.M88.4 R76, [R195+0x3800] ;  /* 0x00380000c34c783b */ /* 0x000fe20000000200 */
[C---:B------:R-:W-:Y:S06]  /*2b90*/  HMMA.16816.F32.BF16 R40, R64.reuse, R12, R40 ;  /* 0x0000000c4028723c */ /* 0x040fec0000041828 */
[C---:B------:R-:W-:Y:S01]  /*2ba0*/  HMMA.16816.F32.BF16 R36, R64.reuse, R14, R36 ;  /* 0x0000000e4024723c */ /* 0x040fe20000041824 */
[----:B------:R-:W-:Y:S05]  /*2bb0*/  LDSM.16.M88.4 R12, [R191+0xe800] ;  /* 0x00e80000bf0c783b */ /* 0x000fea0000000200 */
[C---:B------:R-:W-:Y:S06]  /*2bc0*/  HMMA.16816.F32.BF16 R32, R64.reuse, R8, R32 ;  /* 0x000000084020723c */ /* 0x040fec0000041820 */
[C---:B------:R-:W-:Y:S01]  /*2bd0*/  HMMA.16816.F32.BF16 R28, R64.reuse, R10, R28 ;  /* 0x0000000a401c723c */ /* 0x040fe2000004181c */
[----:B------:R-:W-:Y:S05]  /*2be0*/  LDSM.16.M88.4 R8, [R191+0xf000] ;  /* 0x00f00000bf08783b */ /* 0x000fea0000000200 */
[----:B------:R-:W-:Y:S01]  /*2bf0*/  HMMA.16816.F32.BF16 R44, R64, R18, R44 ;  /* 0x00000012402c723c */ /* 0x000fe2000004182c */
[----:B------:R-:W1:Y:S05]  /*2c00*/  LDSM.16.M88.4 R16, [R191+0xe000] ;  /* 0x00e00000bf10783b */ /* 0x000e6a0000000200 */
[----:B--2---:R-:W-:Y:S06]  /*2c10*/  HMMA.16816.F32.BF16 R48, R52, R60, R48 ;  /* 0x0000003c3430723c */ /* 0x004fec0000041830 */
[C---:B------:R-:W-:Y:S06]  /*2c20*/  HMMA.16816.F32.BF16 R24, R64.reuse, R80, R24 ;  /* 0x000000504018723c */ /* 0x040fec0000041818 */
[----:B------:R-:W-:Y:S01]  /*2c30*/  HMMA.16816.F32.BF16 R72, R64, R82, R72 ;  /* 0x000000524048723c */ /* 0x000fe20000041848 */
[----:B------:R-:W-:Y:S04]  /*2c40*/  LDSM.16.M88.4 R64, [R184+0x2000] ;  /* 0x00200000b840783b */ /* 0x000fe80000000200 */
[----:B------:R-:W-:Y:S01]  /*2c50*/  LDSM.16.M88.4 R80, [R191+0xf800] ;  /* 0x00f80000bf50783b */ /* 0x000fe20000000200 */
[C---:B---3--:R-:W-:Y:S06]  /*2c60*/  HMMA.16816.F32.BF16 R40, R52.reuse, R56, R40 ;  /* 0x000000383428723c */ /* 0x048fec0000041828 */
[C---:B------:R-:W-:Y:S01]  /*2c70*/  HMMA.16816.F32.BF16 R36, R52.reuse, R58, R36 ;  /* 0x0000003a3424723c */ /* 0x040fe20000041824 */
[----:B------:R-:W-:Y:S05]  /*2c80*/  LDSM.16.M88.4 R56, [R184+0x3000] ;  /* 0x00300000b838783b */ /* 0x000fea0000000200 */
[C---:B------:R-:W-:Y:S06]  /*2c90*/  HMMA.16816.F32.BF16 R32, R52.reuse, R20, R32 ;  /* 0x000000143420723c */ /* 0x040fec0000041820 */
[C---:B------:R-:W-:Y:S01]  /*2ca0*/  HMMA.16816.F32.BF16 R28, R52.reuse, R22, R28 ;  /* 0x00000016341c723c */ /* 0x040fe2000004181c */
[----:B------:R-:W2:Y:S05]  /*2cb0*/  LDSM.16.M88.4 R20, [R193+0x4000] ;  /* 0x00400000c114783b */ /* 0x000eaa0000000200 */
        /* <DEDUP_REMOVED lines=25> */
[----:B------:R-:W-:Y:S05]  /*2e50*/  LDSM.16.M88.4 R56, [R195+0x5000] ;  /* 0x00500000c338783b */ /* 0x000fea0000000200 */
[----:B------:R-:W-:Y:S01]  /*2e60*/  HMMA.16816.F32.BF16 R44, R20, R66, R44 ;  /* 0x00000042142c723c */ /* 0x000fe2000004182c */
[----:B------:R-:W2:Y:S05]  /*2e70*/  LDSM.16.M88.4 R64, [R195+0x4000] ;  /* 0x00400000c340783b */ /* 0x000eaa0000000200 */
        /* <DEDUP_REMOVED lines=16> */
[----:B------:R-:W-:Y:S05]  /*2f80*/  LDSM.16.M88.4 R72, [R191+0x11800] ;  /* 0x01180000bf48783b */ /* 0x000fea0000000200 */
[C---:B------:R-:W-:Y:S06]  /*2f90*/  HMMA.16816.F32.BF16 R40, R68.reuse, R60, R40 ;  /* 0x0000003c4428723c */ /* 0x040fec0000041828 */
[C---:B------:R-:W-:Y:S06]  /*2fa0*/  HMMA.16816.F32.BF16 R36, R68.reuse, R62, R36 ;  /* 0x0000003e4424723c */ /* 0x040fec0000041824 */
[C---:B------:R-:W-:Y:S06]  /*2fb0*/  HMMA.16816.F32.BF16 R32, R68.reuse, R56, R32 ;  /* 0x000000384420723c */ /* 0x040fec0000041820 */
[C---:B------:R-:W-:Y:S01]  /*2fc0*/  HMMA.16816.F32.BF16 R60, R68.reuse, R58, R28 ;  /* 0x0000003a443c723c */ /* 0x040fe2000004181c */
[----:B------:R-:W-:Y:S04]  /*2fd0*/  LDSM.16.M88.4 R28, [R193+0x8000] ;  /* 0x00800000c11c783b */ /* 0x000fe80000000200 */
[----:B------:R-:W2:Y:S01]  /*2fe0*/  LDSM.16.M88.4 R56, [R184+0x4000] ;  /* 0x00400000b838783b */ /* 0x000ea20000000200 */
[----:B------:R-:W-:Y:S06]  /*2ff0*/  HMMA.16816.F32.BF16 R44, R68, R66, R44 ;  /* 0x00000042442c723c */ /* 0x000fec000004182c */
[----:B-1----:R-:W-:Y:S06]  /*3000*/  HMMA.16816.F32.BF16 R48, R20, R16, R48 ;  /* 0x000000101430723c */ /* 0x002fec0000041830 */
[C---:B------:R-:W-:Y:S06]  /*3010*/  HMMA.16816.F32.BF16 R24, R68.reuse, R52, R24 ;  /* 0x000000344418723c */ /* 0x040fec0000041818 */
[----:B------:R-:W-:Y:S06]  /*3020*/  HMMA.16816.F32.BF16 R76, R68, R54, R76 ;  /* 0x00000036444c723c */ /* 0x000fec000004184c */
[C---:B------:R-:W-:Y:S06]  /*3030*/  HMMA.16816.F32.BF16 R32, R20.reuse, R8, R32 ;  /* 0x000000081420723c */ /* 0x040fec0000041820 */
[C---:B------:R-:W-:Y:S01]  /*3040*/  HMMA.16816.F32.BF16 R60, R20.reuse, R10, R60 ;  /* 0x0000000a143c723c */ /* 0x040fe2000004183c */
[----:B------:R-:W1:Y:S05]  /*3050*/  LDSM.16.M88.4 R8, [R184+0x4800] ;  /* 0x00480000b808783b */ /* 0x000e6a0000000200 */
[C---:B------:R-:W-:Y:S06]  /*3060*/  HMMA.16816.F32.BF16 R40, R20.reuse, R12, R40 ;  /* 0x0000000c1428723c */ /* 0x040fec0000041828 */
[----:B------:R-:W-:Y:S01]  /*3070*/  HMMA.16816.F32.BF16 R44, R20, R18, R44 ;  /* 0x00000012142c723c */ /* 0x000fe2000004182c */
[----:B------:R-:W-:-:S04]  /*3080*/  SHF.R.S32.HI R13, RZ, 0x1f, R0 ;  /* 0x0000001fff0d7819 */ /* 0x000fc80000011400 */
[----:B------:R-:W-:Y:S01]  /*3090*/  LEA.HI R0, R13, R0, RZ, 0x2 ;  /* 0x000000000d007211 */ /* 0x000fe200078f10ff */
[----:B------:R-:W-:Y:S01]  /*30a0*/  HMMA.16816.F32.BF16 R36, R20, R14, R36 ;  /* 0x0000000e1424723c */ /* 0x000fe20000041824 */
[----:B------:R-:W3:Y:S02]  /*30b0*/  LDSM.16.M88.4 R12, [R184+0x5000] ;  /* 0x00500000b80c783b */ /* 0x000ee40000000200 */
[----:B------:R-:W-:-:S03]  /*30c0*/  SHF.R.S32.HI R0, RZ, 0x2, R0 ;  /* 0x00000002ff007819 */ /* 0x000fc60000011400 */
[----:B--2---:R-:W-:Y:S02]  /*30d0*/  HMMA.16816.F32.BF16 R48, R28, R56, R48 ;  /* 0x000000381c30723c */ /* 0x004fe40000041830 */
[----:B------:R-:W-:-:S04]  /*30e0*/  IMAD.IADD R207, R0, 0x1, R207 ;  /* 0x0000000100cf7824 */ /* 0x000fc800078e02cf */
[C---:B------:R-:W-:Y:S01]  /*30f0*/  VIADD R205, R207.reuse, 0x8 ;  /* 0x00000008cfcd7836 */ /* 0x040fe20000000000 */
[C---:B------:R-:W-:Y:S01]  /*3100*/  HMMA.16816.F32.BF16 R24, R20.reuse, R72, R24 ;  /* 0x000000481418723c */ /* 0x040fe20000041818 */
[C---:B------:R-:W-:Y:S02]  /*3110*/  VIADDMNMX R206, R207.reuse, UR5, R206, PT ;  /* 0x00000005cfce7c46 */ /* 0x040fe4000b8001ce */
[----:B------:R-:W-:Y:S02]  /*3120*/  VIADDMNMX R207, R207, UR26, RZ, !PT ;  /* 0x0000001acfcf7c46 */ /* 0x000fe4000f8001ff */
[C---:B------:R-:W-:Y:S01]  /*3130*/  IADD3 R204, R205.reuse, UR25, R204 ;  /* 0x00000019cdcc7c10 */ /* 0x040fe2000fffe0cc */
[----:B------:R-:W-:Y:S01]  /*3140*/  HMMA.16816.F32.BF16 R76, R20, R74, R76 ;  /* 0x0000004a144c723c */ /* 0x000fe2000004184c */
[----:B------:R-:W-:Y:S02]  /*3150*/  VIADDMNMX R205, R205, UR26, RZ, !PT ;  /* 0x0000001acdcd7c46 */ /* 0x000fe4000f8001ff */
[----:B------:R-:W-:-:S03]  /*3160*/  VIMNMX R204, R204, UR28, PT ;  /* 0x0000001ccccc7c48 */ /* 0x000fc6000bfe0100 */
[----:B------:R-:W-:Y:S01]  /*3170*/  HMMA.16816.F32.BF16 R44, R28, R58, R44 ;  /* 0x0000003a1c2c723c */ /* 0x000fe2000004182c */
[----:B------:R-:W-:-:S04]  /*3180*/  IMAD R20, R3, 0x40, R210 ;  /* 0x0000004003147824 */ /* 0x000fc800078e02d2 */
[C---:B------:R-:W-:Y:S01]  /*3190*/  VIADD R0, R20.reuse, 0x8 ;  /* 0x0000000814007836 */ /* 0x040fe20000000000 */
[C---:B------:R-:W-:Y:S01]  /*31a0*/  ISETP.GE.AND P4, PT, R20.reuse, R206, PT ;  /* 0x000000ce1400720c */ /* 0x040fe20003f86270 */
[C---:B------:R-:W-:Y:S01]  /*31b0*/  VIADD R3, R20.reuse, 0x1 ;  /* 0x0000000114037836 */ /* 0x040fe20000000000 */
[C---:B-1----:R-:W-:Y:S01]  /*31c0*/  HMMA.16816.F32.BF16 R40, R28.reuse, R8, R40 ;  /* 0x000000081c28723c */ /* 0x042fe20000041828 */
[C---:B------:R-:W-:Y:S01]  /*31d0*/  ISETP.GE.AND P2, PT, R20.reuse, R204, PT ;  /* 0x000000cc1400720c */ /* 0x040fe20003f46270 */
[----:B------:R-:W-:Y:S01]  /*31e0*/  VIADD R4, R20, 0x9 ;  /* 0x0000000914047836 */ /* 0x000fe20000000000 */
[C---:B------:R-:W-:Y:S02]  /*31f0*/  ISETP.GE.AND P6, PT, R0.reuse, R206, PT ;  /* 0x000000ce0000720c */ /* 0x040fe40003fc6270 */
[----:B------:R-:W-:Y:S01]  /*3200*/  ISETP.GE.AND P0, PT, R0, R204, PT ;  /* 0x000000cc0000720c */ /* 0x000fe20003f06270 */
[----:B------:R-:W-:Y:S01]  /*3210*/  HMMA.16816.F32.BF16 R36, R28, R10, R36 ;  /* 0x0000000a1c24723c */ /* 0x000fe20000041824 */
[C---:B------:R-:W-:Y:S01]  /*3220*/  ISETP.GE.AND P5, PT, R3.reuse, R206, PT ;  /* 0x000000ce0300720c */ /* 0x040fe20003fa6270 */
[----:B------:R-:W1:Y:S01]  /*3230*/  LDSM.16.M88.4 R8, [R184+0x5800] ;  /* 0x00580000b808783b */ /* 0x000e620000000200 */
[----:B------:R-:W-:Y:S01]  /*3240*/  ISETP.GE.AND P1, PT, R3, R204, PT ;  /* 0x000000cc0300720c */ /* 0x000fe20003f26270 */
[----:B------:R-:W-:-:S04]  /*3250*/  DEPBAR.LE SB0, 0x0 ;  /* 0x000080000000791a */ /* 0x000fc80000000000 */
[C---:B------:R-:W-:Y:S01]  /*3260*/  ISETP.LT.OR P6, PT, R0.reuse, R207, P6 ;  /* 0x000000cf0000720c */ /* 0x040fe200037c1670 */
[C---:B---3--:R-:W-:Y:S01]  /*3270*/  HMMA.16816.F32.BF16 R32, R28.reuse, R12, R32 ;  /* 0x0000000c1c20723c */ /* 0x048fe20000041820 */
[----:B------:R-:W-:Y:S01]  /*3280*/  ISETP.LT.OR P0, PT, R0, R205, P0 ;  /* 0x000000cd0000720c */ /* 0x000fe20000701670 */
[C---:B------:R-:W-:Y:S01]  /*3290*/  VIADD R0, R20.reuse, 0x10 ;  /* 0x0000001014007836 */ /* 0x040fe20000000000 */
[CC--:B------:R-:W-:Y:S02]  /*32a0*/  ISETP.LT.OR P5, PT, R3.reuse, R207.reuse, P5 ;  /* 0x000000cf0300720c */ /* 0x0c0fe40002fa1670 */
[----:B------:R-:W-:Y:S01]  /*32b0*/  ISETP.LT.OR P4, PT, R20, R207, P4 ;  /* 0x000000cf1400720c */ /* 0x000fe20002781670 */
[----:B------:R-:W-:Y:S01]  /*32c0*/  HMMA.16816.F32.BF16 R60, R28, R14, R60 ;  /* 0x0000000e1c3c723c */ /* 0x000fe2000004183c */
[----:B------:R-:W-:Y:S02]  /*32d0*/  ISETP.LT.OR P1, PT, R3, R205, P1 ;  /* 0x000000cd0300720c */ /* 0x000fe40000f21670 */
[----:B------:R-:W-:-:S02]  /*32e0*/  FSEL R3, R48, -INF , !P4 ;  /* 0xff80000030037808 */ /* 0x000fc40006000000 */
[----:B------:R-:W-:Y:S02]  /*32f0*/  FSEL R49, R49, -INF , !P5 ;  /* 0xff80000031317808 */ /* 0x000fe40006800000 */
[----:B------:R-:W-:Y:S01]  /*3300*/  ISETP.GE.AND P4, PT, R0, R206, PT ;  /* 0x000000ce0000720c */ /* 0x000fe20003f86270 */
[----:B------:R-:W-:Y:S01]  /*3310*/  VIADD R14, R20, 0x28 ;  /* 0x00000028140e7836 */ /* 0x000fe20000000000 */
[----:B------:R-:W-:Y:S02]  /*3320*/  ISETP.GE.AND P5, PT, R0, R204, PT ;  /* 0x000000cc0000720c */ /* 0x000fe40003fa6270 */
[----:B------:R-:W-:Y:S02]  /*3330*/  ISETP.LT.OR P2, PT, R20, R205, P2 ;  /* 0x000000cd1400720c */ /* 0x000fe40001741670 */
[C---:B------:R-:W-:Y:S02]  /*3340*/  ISETP.LT.OR P4, PT, R0.reuse, R207, P4 ;  /* 0x000000cf0000720c */ /* 0x040fe40002781670 */
[----:B------:R-:W-:Y:S01]  /*3350*/  ISETP.LT.OR P5, PT, R0, R205, P5 ;  /* 0x000000cd0000720c */ /* 0x000fe20002fa1670 */
[----:B------:R-:W-:Y:S01]  /*3360*/  VIADD R0, R20, 0x11 ;  /* 0x0000001114007836 */ /* 0x000fe20000000000 */
[----:B------:R-:W-:-:S02]  /*3370*/  FSEL R50, R50, -INF , !P2 ;  /* 0xff80000032327808 */ /* 0x000fc40005000000 */
[C---:B------:R-:W-:Y:S02]  /*3380*/  ISETP.GE.AND P3, PT, R4.reuse, R206, PT ;  /* 0x000000ce0400720c */ /* 0x040fe40003f66270 */
[----:B------:R-:W-:Y:S02]  /*3390*/  ISETP.GE.AND P2, PT, R4, R204, PT ;  /* 0x000000cc0400720c */ /* 0x000fe40003f46270 */
[----:B------:R-:W-:Y:S02]  /*33a0*/  FSEL R18, R51, -INF , !P1 ;  /* 0xff80000033127808 */ /* 0x000fe40004800000 */
[----:B------:R-:W-:Y:S02]  /*33b0*/  FSEL R46, R46, -INF , !P0 ;  /* 0xff8000002e2e7808 */ /* 0x000fe40004000000 */
[C---:B------:R-:W-:Y:S01]  /*33c0*/  ISETP.GE.AND P1, PT, R0.reuse, R206, PT ;  /* 0x000000ce0000720c */ /* 0x040fe20003f26270 */
[----:B-1----:R-:W-:Y:S01]  /*33d0*/  HMMA.16816.F32.BF16 R24, R28, R8, R24 ;  /* 0x000000081c18723c */ /* 0x002fe20000041818 */
[----:B------:R-:W-:-:S02]  /*33e0*/  ISETP.GE.AND P0, PT, R0, R204, PT ;  /* 0x000000cc0000720c */ /* 0x000fc40003f06270 */
[C---:B------:R-:W-:Y:S02]  /*33f0*/  ISETP.LT.OR P3, PT, R4.reuse, R207, P3 ;  /* 0x000000cf0400720c */ /* 0x040fe40001f61670 */
[----:B------:R-:W-:Y:S01]  /*3400*/  ISETP.LT.OR P2, PT, R4, R205, P2 ;  /* 0x000000cd0400720c */ /* 0x000fe20001741670 */
[----:B------:R-:W-:Y:S01]  /*3410*/  VIADD R4, R20, 0x18 ;  /* 0x0000001814047836 */ /* 0x000fe20000000000 */
[C---:B------:R-:W-:Y:S01]  /*3420*/  ISETP.LT.OR P1, PT, R0.reuse, R207, P1 ;  /* 0x000000cf0000720c */ /* 0x040fe20000f21670 */
[----:B------:R-:W-:Y:S01]  /*3430*/  HMMA.16816.F32.BF16 R76, R28, R10, R76 ;  /* 0x0000000a1c4c723c */ /* 0x000fe2000004184c */
[----:B------:R-:W-:Y:S01]  /*3440*/  ISETP.LT.OR P0, PT, R0, R205, P0 ;  /* 0x000000cd0000720c */ /* 0x000fe20000701670 */
[----:B------:R-:W-:Y:S01]  /*3450*/  VIADD R0, R20, 0x19 ;  /* 0x0000001914007836 */ /* 0x000fe20000000000 */
[----:B------:R-:W-:Y:S01]  /*3460*/  FSEL R21, R44, -INF , !P6 ;  /* 0xff8000002c157808 */ /* 0x000fe20007000000 */
[C---:B------:R-:W-:Y:S01]  /*3470*/  VIADD R8, R20.reuse, 0x30 ;  /* 0x0000003014087836 */ /* 0x040fe20000000000 */
[----:B------:R-:W-:Y:S01]  /*3480*/  FSEL R45, R45, -INF , !P3 ;  /* 0xff8000002d2d7808 */ /* 0x000fe20005800000 */
[----:B------:R-:W-:Y:S01]  /*3490*/  VIADD R9, R20, 0x31 ;  /* 0x0000003114097836 */ /* 0x000fe20000000000 */
[----:B------:R-:W-:-:S02]  /*34a0*/  ISETP.GE.AND P6, PT, R4, R206, PT ;  /* 0x000000ce0400720c */ /* 0x000fc40003fc6270 */
[----:B------:R-:W-:Y:S02]  /*34b0*/  ISETP.GE.AND P3, PT, R4, R204, PT ;  /* 0x000000cc0400720c */ /* 0x000fe40003f66270 */
[----:B------:R-:W-:Y:S02]  /*34c0*/  FSEL R16, R47, -INF , !P2 ;  /* 0xff8000002f107808 */ /* 0x000fe40005000000 */
[----:B------:R-:W-:Y:S02]  /*34d0*/  ISETP.GE.AND P2, PT, R0, R206, PT ;  /* 0x000000ce0000720c */ /* 0x000fe40003f46270 */
[C---:B------:R-:W-:Y:S02]  /*34e0*/  ISETP.LT.OR P6, PT, R4.reuse, R207, P6 ;  /* 0x000000cf0400720c */ /* 0x040fe400037c1670 */
[----:B------:R-:W-:Y:S01]  /*34f0*/  ISETP.LT.OR P3, PT, R4, R205, P3 ;  /* 0x000000cd0400720c */ /* 0x000fe20001f61670 */
[----:B------:R-:W-:Y:S01]  /*3500*/  VIADD R4, R20, 0x20 ;  /* 0x0000002014047836 */ /* 0x000fe20000000000 */
[----:B------:R-:W-:-:S02]  /*3510*/  FSEL R6, R42, -INF , !P5 ;  /* 0xff8000002a067808 */ /* 0x000fc40006800000 */
[C---:B------:R-:W-:Y:S02]  /*3520*/  ISETP.GE.AND P5, PT, R0.reuse, R204, PT ;  /* 0x000000cc0000720c */ /* 0x040fe40003fa6270 */
[----:B------:R-:W-:Y:S02]  /*3530*/  ISETP.LT.OR P2, PT, R0, R207, P2 ;  /* 0x000000cf0000720c */ /* 0x000fe40001741670 */
[----:B------:R-:W-:Y:S02]  /*3540*/  FSEL R19, R40, -INF , !P4 ;  /* 0xff80000028137808 */ /* 0x000fe40006000000 */
[----:B------:R-:W-:Y:S02]  /*3550*/  FSEL R17, R41, -INF , !P1 ;  /* 0xff80000029117808 */ /* 0x000fe40004800000 */
[C---:B------:R-:W-:Y:S02]  /*3560*/  ISETP.GE.AND P4, PT, R4.reuse, R206, PT ;  /* 0x000000ce0400720c */ /* 0x040fe40003f86270 */
[----:B------:R-:W-:-:S02]  /*3570*/  ISETP.GE.AND P1, PT, R4, R204, PT ;  /* 0x000000cc0400720c */ /* 0x000fc40003f26270 */
[----:B------:R-:W-:Y:S01]  /*3580*/  ISETP.LT.OR P5, PT, R0, R205, P5 ;  /* 0x000000cd0000720c */ /* 0x000fe20002fa1670 */
[----:B------:R-:W-:Y:S01]  /*3590*/  VIADD R0, R20, 0x21 ;  /* 0x0000002114007836 */ /* 0x000fe20000000000 */
[----:B------:R-:W-:Y:S02]  /*35a0*/  FSEL R15, R36, -INF , !P6 ;  /* 0xff800000240f7808 */ /* 0x000fe40007000000 */
[----:B------:R-:W-:Y:S01]  /*35b0*/  FSEL R13, R37, -INF , !P2 ;  /* 0xff800000250d7808 */ /* 0x000fe20005000000 */
[----:B------:R-:W-:Y:S01]  /*35c0*/  BAR.SYNC.DEFER_BLOCKING 0x0 ;  /* 0x0000000000007b1d */ /* 0x000fe20000010000 */
[C---:B------:R-:W-:Y:S02]  /*35d0*/  ISETP.GE.AND P6, PT, R14.reuse, R206, PT ;  /* 0x000000ce0e00720c */ /* 0x040fe40003fc6270 */
[----:B------:R-:W-:Y:S02]  /*35e0*/  ISETP.GE.AND P2, PT, R14, R204, PT ;  /* 0x000000cc0e00720c */ /* 0x000fe40003f46270 */
[----:B------:R-:W-:-:S02]  /*35f0*/  ISETP.LT.OR P4, PT, R4, R207, P4 ;  /* 0x000000cf0400720c */ /* 0x000fc40002781670 */
[----:B------:R-:W-:Y:S02]  /*3600*/  ISETP.LT.OR P1, PT, R4, R205, P1 ;  /* 0x000000cd0400720c */ /* 0x000fe40000f21670 */
[----:B------:R-:W-:Y:S02]  /*3610*/  FSEL R12, R43, -INF , !P0 ;  /* 0xff8000002b0c7808 */ /* 0x000fe40004000000 */
[----:B------:R-:W-:Y:S02]  /*3620*/  FSEL R4, R38, -INF , !P3 ;  /* 0xff80000026047808 */ /* 0x000fe40005800000 */
[C---:B------:R-:W-:Y:S02]  /*3630*/  ISETP.GE.AND P0, PT, R0.reuse, R206, PT ;  /* 0x000000ce0000720c */ /* 0x040fe40003f06270 */
[----:B------:R-:W-:Y:S02]  /*3640*/  ISETP.GE.AND P3, PT, R0, R204, PT ;  /* 0x000000cc0000720c */ /* 0x000fe40003f66270 */
[----:B------:R-:W-:-:S02]  /*3650*/  ISETP.LT.OR P6, PT, R14, R207, P6 ;  /* 0x000000cf0e00720c */ /* 0x000fc400037c1670 */
[----:B------:R-:W-:Y:S01]  /*3660*/  ISETP.LT.OR P2, PT, R14, R205, P2 ;  /* 0x000000cd0e00720c */ /* 0x000fe20001741670 */
[----:B------:R-:W-:Y:S01]  /*3670*/  VIADD R14, R20, 0x29 ;  /* 0x00000029140e7836 */ /* 0x000fe20000000000 */
[----:B------:R-:W-:Y:S02]  /*3680*/  FMNMX.FTZ R22, R3, R49, !PT ;  /* 0x0000003103167209 */ /* 0x000fe40007810000 */
[C---:B------:R-:W-:Y:S02]  /*3690*/  ISETP.LT.OR P0, PT, R0.reuse, R207, P0 ;  /* 0x000000cf0000720c */ /* 0x040fe40000701670 */
[----:B------:R-:W-:Y:S02]  /*36a0*/  ISETP.LT.OR P3, PT, R0, R205, P3 ;  /* 0x000000cd0000720c */ /* 0x000fe40001f61670 */
[----:B------:R-:W-:Y:S02]  /*36b0*/  FSEL R0, R39, -INF , !P5 ;  /* 0xff80000027007808 */ /* 0x000fe40006800000 */
[----:B------:R-:W-:-:S02]  /*36c0*/  FSEL R160, R34, -INF , !P1 ;  /* 0xff80000022a07808 */ /* 0x000fc40004800000 */
[C---:B------:R-:W-:Y:S02]  /*36d0*/  ISETP.GE.AND P5, PT, R14.reuse, R206, PT ;  /* 0x000000ce0e00720c */ /* 0x040fe40003fa6270 */
[C---:B------:R-:W-:Y:S02]  /*36e0*/  ISETP.GE.AND P1, PT, R14.reuse, R204, PT ;  /* 0x000000cc0e00720c */ /* 0x040fe40003f26270 */
[----:B------:R-:W-:Y:S02]  /*36f0*/  FMNMX.FTZ R22, R21, R22, !PT ;  /* 0x0000001615167209 */ /* 0x000fe40007810000 */
[C---:B------:R-:W-:Y:S02]  /*3700*/  ISETP.LT.OR P5, PT, R14.reuse, R207, P5 ;  /* 0x000000cf0e00720c */ /* 0x040fe40002fa1670 */
[----:B------:R-:W-:Y:S02]  /*3710*/  ISETP.LT.OR P1, PT, R14, R205, P1 ;  /* 0x000000cd0e00720c */ /* 0x000fe40000f21670 */
[----:B------:R-:W-:-:S02]  /*3720*/  FMNMX.FTZ R14, R45, R22, !PT ;  /* 0x000000162d0e7209 */ /* 0x000fc40007810000 */
[----:B------:R-:W-:Y:S02]  /*3730*/  FMNMX.FTZ R11, R50, R18, !PT ;  /* 0x00000012320b7209 */ /* 0x000fe40007810000 */
[----:B------:R-:W-:Y:S02]  /*3740*/  FMNMX.FTZ R14, R19, R14, !PT ;  /* 0x0000000e130e7209 */ /* 0x000fe40007810000 */
[----:B------:R-:W-:Y:S02]  /*3750*/  FSEL R161, R32, -INF , !P4 ;  /* 0xff80000020a17808 */ /* 0x000fe40006000000 */
[----:B------:R-:W-:Y:S02]  /*3760*/  FMNMX.FTZ R10, R17, R14, !PT ;  /* 0x0000000e110a7209 */ /* 0x000fe40007810000 */
[----:B------:R-:W-:Y:S02]  /*3770*/  FSEL R159, R33, -INF , !P0 ;  /* 0xff800000219f7808 */ /* 0x000fe40004000000 */
[----:B------:R-:W-:-:S02]  /*3780*/  FMNMX.FTZ R10, R15, R10, !PT ;  /* 0x0000000a0f0a7209 */ /* 0x000fc40007810000 */
[C---:B------:R-:W-:Y:S02]  /*3790*/  ISETP.GE.AND P4, PT, R8.reuse, R206, PT ;  /* 0x000000ce0800720c */ /* 0x040fe40003f86270 */
[----:B------:R-:W-:Y:S02]  /*37a0*/  FMNMX.FTZ R10, R13, R10, !PT ;  /* 0x0000000a0d0a7209 */ /* 0x000fe40007810000 */
[----:B------:R-:W-:Y:S02]  /*37b0*/  ISETP.GE.AND P0, PT, R8, R204, PT ;  /* 0x000000cc0800720c */ /* 0x000fe40003f06270 */
[----:B------:R-:W-:Y:S02]  /*37c0*/  FMNMX.FTZ R11, R46, R11, !PT ;  /* 0x0000000b2e0b7209 */ /* 0x000fe40007810000 */
[----:B------:R-:W-:Y:S02]  /*37d0*/  FMNMX.FTZ R10, R161, R10, !PT ;  /* 0x0000000aa10a7209 */ /* 0x000fe40007810000 */
[----:B------:R-:W-:-:S02]  /*37e0*/  ISETP.LT.OR P4, PT, R8, R207, P4 ;  /* 0x000000cf0800720c */ /* 0x000fc40002781670 */
[----:B------:R-:W-:Y:S01]  /*37f0*/  ISETP.LT.OR P0, PT, R8, R205, P0 ;  /* 0x000000cd0800720c */ /* 0x000fe20000701670 */
[C---:B------:R-:W-:Y:S01]  /*3800*/  VIADD R8, R20.reuse, 0x38 ;  /* 0x0000003814087836 */ /* 0x040fe20000000000 */
[----:B------:R-:W-:Y:S01]  /*3810*/  FSEL R176, R35, -INF , !P3 ;  /* 0xff80000023b07808 */ /* 0x000fe20005800000 */
[----:B------:R-:W-:Y:S01]  /*3820*/  VIADD R20, R20, 0x39 ;  /* 0x0000003914147836 */ /* 0x000fe20000000000 */
[----:B------:R-:W-:Y:S02]  /*3830*/  ISETP.GE.AND P3, PT, R9, R206, PT ;  /* 0x000000ce0900720c */ /* 0x000fe40003f66270 */
[----:B------:R-:W-:Y:S02]  /*3840*/  FMNMX.FTZ R11, R16, R11, !PT ;  /* 0x0000000b100b7209 */ /* 0x000fe40007810000 */
[----:B------:R-:W-:Y:S02]  /*3850*/  FSEL R143, R60, -INF , !P6 ;  /* 0xff8000003c8f7808 */ /* 0x000fe40007000000 */
[----:B------:R-:W-:-:S02]  /*3860*/  FMNMX.FTZ R10, R159, R10, !PT ;  /* 0x0000000a9f0a7209 */ /* 0x000fc40007810000 */
[----:B------:R-:W-:Y:S02]  /*3870*/  FSEL R174, R63, -INF , !P1 ;  /* 0xff8000003fae7808 */ /* 0x000fe40004800000 */
[----:B------:R-:W-:Y:S02]  /*3880*/  FMNMX.FTZ R11, R6, R11, !PT ;  /* 0x0000000b060b7209 */ /* 0x000fe40007810000 */
[----:B------:R-:W-:Y:S02]  /*3890*/  ISETP.LT.OR P3, PT, R9, R207, P3 ;  /* 0x000000cf0900720c */ /* 0x000fe40001f61670 */
[----:B------:R-:W-:Y:S02]  /*38a0*/  FSEL R141, R61, -INF , !P5 ;  /* 0xff8000003d8d7808 */ /* 0x000fe40006800000 */
[----:B------:R-:W-:Y:S02]  /*38b0*/  ISETP.GE.AND P1, PT, R20, R206, PT ;  /* 0x000000ce1400720c */ /* 0x000fe40003f26270 */
[----:B------:R-:W-:-:S02]  /*38c0*/  FMNMX.FTZ R10, R143, R10, !PT ;  /* 0x0000000a8f0a7209 */ /* 0x000fc40007810000 */
[----:B------:R-:W-:Y:S02]  /*38d0*/  FSEL R162, R62, -INF , !P2 ;  /* 0xff8000003ea27808 */ /* 0x000fe40005000000 */
[----:B------:R-:W-:Y:S02]  /*38e0*/  FMNMX.FTZ R11, R12, R11, !PT ;  /* 0x0000000b0c0b7209 */ /* 0x000fe40007810000 */
[----:B------:R-:W-:Y:S02]  /*38f0*/  FSEL R173, R25, -INF , !P3 ;  /* 0xff80000019ad7808 */ /* 0x000fe40005800000 */
[----:B------:R-:W-:Y:S02]  /*3900*/  ISETP.GE.AND P2, PT, R8, R206, PT ;  /* 0x000000ce0800720c */ /* 0x000fe40003f46270 */
[----:B------:R-:W-:Y:S02]  /*3910*/  FSEL R175, R24, -INF , !P4 ;  /* 0xff80000018af7808 */ /* 0x000fe40006000000 */
[----:B------:R-:W-:-:S02]  /*3920*/  FMNMX.FTZ R10, R141, R10, !PT ;  /* 0x0000000a8d0a7209 */ /* 0x000fc40007810000 */
[----:B------:R-:W-:Y:S02]  /*3930*/  ISETP.LT.OR P3, PT, R20, R207, P1 ;  /* 0x000000cf1400720c */ /* 0x000fe40000f61670 */
[----:B------:R-:W-:Y:S02]  /*3940*/  PLOP3.LUT P1, PT, PT, PT, UP0, 0x80, 0x0 ;  /* 0x000000000000781c */ /* 0x000fe40003f2f008 */
[----:B------:R-:W-:Y:S02]  /*3950*/  FMNMX.FTZ R11, R4, R11, !PT ;  /* 0x0000000b040b7209 */ /* 0x000fe40007810000 */
[----:B------:R-:W-:Y:S02]  /*3960*/  ISETP.LT.OR P2, PT, R8, R207, P2 ;  /* 0x000000cf0800720c */ /* 0x000fe40001741670 */
[----:B------:R-:W-:Y:S02]  /*3970*/  FMNMX.FTZ R10, R175, R10, !PT ;  /* 0x0000000aaf0a7209 */ /* 0x000fe40007810000 */
[----:B------:R-:W-:-:S02]  /*3980*/  FMNMX.FTZ R11, R0, R11, !PT ;  /* 0x0000000b000b7209 */ /* 0x000fc40007810000 */
[----:B------:R-:W-:Y:S02]  /*3990*/  FSEL R171, R76, -INF , !P2 ;  /* 0xff8000004cab7808 */ /* 0x000fe40005000000 */
[----:B------:R-:W-:Y:S02]  /*39a0*/  FMNMX.FTZ R10, R173, R10, !PT ;  /* 0x0000000aad0a7209 */ /* 0x000fe40007810000 */
[----:B------:R-:W-:Y:S02]  /*39b0*/  FMNMX.FTZ R11, R160, R11, !PT ;  /* 0x0000000ba00b7209 */ /* 0x000fe40007810000 */
[----:B------:R-:W-:Y:S02]  /*39c0*/  FSEL R169, R77, -INF , !P3 ;  /* 0xff8000004da97808 */ /* 0x000fe40005800000 */
[----:B------:R-:W-:Y:S02]  /*39d0*/  FMNMX.FTZ R10, R171, R10, !PT ;  /* 0x0000000aab0a7209 */ /* 0x000fe40007810000 */
[----:B------:R-:W-:-:S02]  /*39e0*/  FMNMX.FTZ R25, R176, R11, !PT ;  /* 0x0000000bb0197209 */ /* 0x000fc40007810000 */
[----:B------:R-:W-:Y:S01]  /*39f0*/  FMNMX.FTZ R11, R169, R10, !PT ;  /* 0x0000000aa90b7209 */ /* 0x000fe20007810000 */
[----:B------:R-:W-:Y:S06]  /*3a00*/  @!P1 BRA `(.L_x_301) ;  /* 0x0000000000609947 */ /* 0x000fec0003800000 */
[----:B------:R-:W-:Y:S01]  /*3a10*/  UIADD3 UR7, UR19, -0x2, URZ ;  /* 0xfffffffe13077890 */ /* 0x000fe2000fffe03f */
[----:B------:R-:W-:-:S03]  /*3a20*/  IMAD.U32 R10, RZ, RZ, UR8 ;  /* 0x00000008ff0a7e24 */ /* 0x000fc6000f8e00ff */
[----:B------:R-:W-:Y:S02]  /*3a30*/  USHF.R.S32.HI UR6, URZ, 0x1f, UR7 ;  /* 0x0000001f3f067899 */ /* 0x000fe40008011407 */
[----:B------:R-:W-:Y:S01]  /*3a40*/  UIMAD UR5, UR22, UR7, URZ ;  /* 0x00000007160572a4 */ /* 0x000fe2000f8e023f */
[----:B------:R-:W-:-:S03]  /*3a50*/  IMAD.U32 R23, RZ, RZ, UR7 ;  /* 0x00000007ff177e24 */ /* 0x000fc6000f8e00ff */
[----:B------:R-:W-:Y:S01]  /*3a60*/  UIMAD UR5, UR6, UR23, UR5 ;  /* 0x00000017060572a4 */ /* 0x000fe2000f8e0205 */
[----:B------:R-:W-:Y:S02]  /*3a70*/  IMAD.WIDE.U32 R22, R23, UR23, R208 ;  /* 0x0000001717167c25 */ /* 0x000fe4000f8e00d0 */
[----:B------:R-:W-:-:S03]  /*3a80*/  ULDC.64 UR6, c[0x0][0x218] ;  /* 0x0000860000067ab9 */ /* 0x000fc60000000a00 */
[----:B------:R-:W-:Y:S01]  /*3a90*/  VIADD R14, R23, UR5 ;  /* 0x00000005170e7c36 */ /* 0x000fe20008000000 */
[C---:B------:R-:W-:Y:S02]  /*3aa0*/  LEA R28, P2, R22.reuse, UR6, 0x1 ;  /* 0x00000006161c7c11 */ /* 0x040fe4000f8408ff */
[----:B------:R-:W-:Y:S02]  /*3ab0*/  MOV R23, UR9 ;  /* 0x0000000900177c02 */ /* 0x000fe40008000f00 */
        /* <DEDUP_REMOVED lines=13> */
.L_x_301:
[CC--:B------:R-:W-:Y:S01]  /*3b90*/  ISETP.GE.AND P2, PT, R9.reuse, R204.reuse, PT ;  /* 0x000000cc0900720c */ /* 0x0c0fe20003f46270 */
[----:B------:R-:W2:Y:S01]  /*3ba0*/  SHFL.BFLY PT, R10, R11, 0x2, 0x1f ;  /* 0x0c401f000b0a7f89 */ /* 0x000ea200000e0000 */
[----:B------:R-:W-:Y:S01]  /*3bb0*/  FMNMX.FTZ R25, R162, R25, !PT ;  /* 0x00000019a2197209 */ /* 0x000fe20007810000 */
[----:B------:R-:W-:Y:S01]  /*3bc0*/  ULDC UR8, c[0x0][0x2ec] ;  /* 0x0000bb0000087ab9 */ /* 0x000fe20000000800 */
[----:B------:R-:W-:Y:S02]  /*3bd0*/  ISETP.GE.AND P3, PT, R8, R204, PT ;  /* 0x000000cc0800720c */ /* 0x000fe40003f66270 */
[----:B------:R-:W-:Y:S02]  /*3be0*/  ISETP.LT.OR P2, PT, R9, R205, P2 ;  /* 0x000000cd0900720c */ /* 0x000fe40001741670 */
[----:B------:R-:W-:Y:S02]  /*3bf0*/  FSEL R170, R26, -INF , !P0 ;  /* 0xff8000001aaa7808 */ /* 0x000fe40004000000 */
[----:B------:R-:W-:-:S02]  /*3c00*/  FMNMX.FTZ R25, R174, R25, !PT ;  /* 0x00000019ae197209 */ /* 0x000fc40007810000 */
[----:B------:R-:W-:Y:S02]  /*3c10*/  ISETP.LT.OR P3, PT, R8, R205, P3 ;  /* 0x000000cd0800720c */ /* 0x000fe40001f61670 */
[----:B------:R-:W-:Y:S02]  /*3c20*/  ISETP.GE.AND P0, PT, R20, R204, PT ;  /* 0x000000cc1400720c */ /* 0x000fe40003f06270 */
[----:B------:R-:W-:Y:S02]  /*3c30*/  FSEL R168, R27, -INF , !P2 ;  /* 0xff8000001ba87808 */ /* 0x000fe40005000000 */
[----:B------:R-:W-:Y:S02]  /*3c40*/  FMNMX.FTZ R25, R170, R25, !PT ;  /* 0x00000019aa197209 */ /* 0x000fe40007810000 */
[----:B------:R-:W-:Y:S02]  /*3c50*/  ISETP.LT.OR P0, PT, R20, R205, P0 ;  /* 0x000000cd1400720c */ /* 0x000fe40000701670 */
[----:B------:R-:W-:-:S02]  /*3c60*/  FSEL R166, R78, -INF , !P3 ;  /* 0xff8000004ea67808 */ /* 0x000fc40005800000 */
[----:B------:R-:W-:Y:S02]  /*3c70*/  FMNMX.FTZ R25, R168, R25, !PT ;  /* 0x00000019a8197209 */ /* 0x000fe40007810000 */
[----:B------:R-:W-:Y:S02]  /*3c80*/  FSEL R164, R79, -INF , !P0 ;  /* 0xff8000004fa47808 */ /* 0x000fe40004000000 */
[----:B------:R-:W-:Y:S02]  /*3c90*/  FMNMX.FTZ R25, R166, R25, !PT ;  /* 0x00000019a6197209 */ /* 0x000fe40007810000 */
[----:B--2---:R-:W-:Y:S02]  /*3ca0*/  FMNMX.FTZ R11, R11, R10, !PT ;  /* 0x0000000a0b0b7209 */ /* 0x004fe40007810000 */
[----:B------:R-:W-:Y:S02]  /*3cb0*/  FMNMX.FTZ R14, R164, R25, !PT ;  /* 0x00000019a40e7209 */ /* 0x000fe40007810000 */
[----:B------:R-:W-:Y:S01]  /*3cc0*/  IADD3 R192, R85, R2, RZ ;  /* 0x0000000255c07210 */ /* 0x000fe20007ffe0ff */
[----:B------:R-:W2:Y:S01]  /*3cd0*/  SHFL.BFLY PT, R132, R11, 0x1, 0x1f ;  /* 0x0c201f000b847f89 */ /* 0x000ea200000e0000 */
[----:B------:R-:W-:-:S02]  /*3ce0*/  IADD3 R187, R195, 0x800, RZ ;  /* 0x00000800c3bb7810 */ /* 0x000fc40007ffe0ff */
[----:B------:R-:W-:Y:S01]  /*3cf0*/  LEA R192, R192, UR4, 0x1 ;  /* 0x00000004c0c07c11 */ /* 0x000fe2000f8e08ff */
[----:B------:R-:W3:Y:S01]  /*3d00*/  SHFL.BFLY PT, R9, R14, 0x2, 0x1f ;  /* 0x0c401f000e097f89 */ /* 0x000ee200000e0000 */
[----:B------:R-:W-:Y:S02]  /*3d10*/  IADD3 R186, R195, 0x1000, RZ ;  /* 0x00001000c3ba7810 */ /* 0x000fe40007ffe0ff */
[-C--:B------:R-:W-:Y:S01]  /*3d20*/  LEA R190, R7, R192.reuse, 0x1 ;  /* 0x000000c007be7211 */ /* 0x080fe200078e08ff */
[----:B------:R-:W-:Y:S01]  /*3d30*/  LDSM.16.MT88.4 R124, [R192+0x12000] ;  /* 0x01200000c07c783b */ /* 0x000fe20000004200 */
[C---:B------:R-:W-:Y:S02]  /*3d40*/  LEA R189, R5.reuse, R192, 0x1 ;  /* 0x000000c005bd7211 */ /* 0x040fe400078e08ff */
[----:B------:R-:W-:Y:S01]  /*3d50*/  LEA R188, R5, R190, 0x1 ;  /* 0x000000be05bc7211 */ /* 0x000fe200078e08ff */
        /* <DEDUP_REMOVED lines=8> */
[----:B------:R-:W-:Y:S01]  /*3de0*/  IADD3 R179, R195, 0x4000, RZ ;  /* 0x00004000c3b37810 */ /* 0x000fe20007ffe0ff */
[----:B------:R-:W-:Y:S01]  /*3df0*/  LDSM.16.MT88.4 R40, [R192+0x14000] ;  /* 0x01400000c028783b */ /* 0x000fe20000004200 */
[----:B--2---:R-:W-:-:S02]  /*3e00*/  FMNMX.FTZ R132, R11, R132, !PT ;  /* 0x000000840b847209 */ /* 0x004fc40007810000 */
[C---:B------:R-:W-:Y:S01]  /*3e10*/  IADD3 R178, R195.reuse, 0x4800, RZ ;  /* 0x00004800c3b27810 */ /* 0x040fe20007ffe0ff */
[----:B------:R-:W-:Y:S01]  /*3e20*/  LDSM.16.MT88.4 R56, [R189+0x14000] ;  /* 0x01400000bd38783b */ /* 0x000fe20000004200 */
[----:B---3--:R-:W-:Y:S01]  /*3e30*/  FMNMX.FTZ R9, R14, R9, !PT ;  /* 0x000000090e097209 */ /* 0x008fe20007810000 */
[C---:B------:R-:W-:Y:S01]  /*3e40*/  FMUL.FTZ R172, R132.reuse, UR8 ;  /* 0x0000000884ac7c20 */ /* 0x040fe20008410000 */
[----:B------:R-:W-:Y:S01]  /*3e50*/  FSETP.NEU.FTZ.AND P0, PT, R132, -INF , PT ;  /* 0xff8000008400780b */ /* 0x000fe20003f1d000 */
[----:B------:R-:W-:Y:S01]  /*3e60*/  LDSM.16.MT88.4 R64, [R188+0x14000] ;  /* 0x01400000bc40783b */ /* 0x000fe20000004200 */
[----:B------:R-:W-:Y:S02]  /*3e70*/  IADD3 R177, R195, 0x5000, RZ ;  /* 0x00005000c3b17810 */ /* 0x000fe40007ffe0ff */
[----:B------:R-:W-:Y:S01]  /*3e80*/  FSEL R172, R172, RZ, P0 ;  /* 0x000000ffacac7208 */ /* 0x000fe20000000000 */
[----:B------:R-:W2:Y:S04]  /*3e90*/  SHFL.BFLY PT, R8, R9, 0x1, 0x1f ;  /* 0x0c201f0009087f89 */ /* 0x000ea800000e0000 */
[--C-:B------:R-:W-:Y:S01]  /*3ea0*/  FFMA.FTZ R155, R3, UR8, -R172.reuse ;  /* 0x00000008039b7c23 */ /* 0x100fe200080108ac */
[--C-:B------:R-:W-:Y:S01]  /*3eb0*/  FFMA.FTZ R152, R49, UR8, -R172.reuse ;  /* 0x0000000831987c23 */ /* 0x100fe200080108ac */
[----:B------:R-:W-:Y:S01]  /*3ec0*/  LDSM.16.MT88.4 R72, [R192+0x16000] ;  /* 0x01600000c048783b */ /* 0x000fe20000004200 */
[--C-:B------:R-:W-:Y:S01]  /*3ed0*/  FFMA.FTZ R149, R19, UR8, -R172.reuse ;  /* 0x0000000813957c23 */ /* 0x100fe200080108ac */
[--C-:B------:R-:W-:Y:S01]  /*3ee0*/  FFMA.FTZ R146, R17, UR8, -R172.reuse ;  /* 0x0000000811927c23 */ /* 0x100fe200080108ac */
[--C-:B------:R-:W-:Y:S01]  /*3ef0*/  FFMA.FTZ R151, R21, UR8, -R172.reuse ;  /* 0x0000000815977c23 */ /* 0x100fe200080108ac */
[----:B------:R-:W-:Y:S01]  /*3f00*/  LDSM.16.MT88.4 R80, [R190+0x16000] ;  /* 0x01600000be50783b */ /* 0x000fe20000004200 */
        /* <DEDUP_REMOVED lines=10> */
[--C-:B------:R-:W-:Y:S01]  /*3fb0*/  FFMA.FTZ R161, R141, UR8, -R172.reuse ;  /* 0x000000088da17c23 */ /* 0x100fe200080108ac */
[----:B-1----:R-:W-:Y:S01]  /*3fc0*/  LDSM.16.MT88.4 R20, [R192+0x14800] ;  /* 0x01480000c014783b */ /* 0x002fe20000004200 */
[--C-:B------:R-:W-:Y:S01]  /*3fd0*/  FFMA.FTZ R173, R173, UR8, -R172.reuse ;  /* 0x00000008adad7c23 */ /* 0x100fe200080108ac */
[----:B--2---:R-:W-:Y:S01]  /*3fe0*/  FMNMX.FTZ R3, R9, R8, !PT ;  /* 0x0000000809037209 */ /* 0x004fe20007810000 */
[----:B------:R-:W-:Y:S01]  /*3ff0*/  FFMA.FTZ R171, R171, UR8, -R172 ;  /* 0x00000008abab7c23 */ /* 0x000fe200080108ac */
[----:B------:R-:W-:Y:S02]  /*4000*/  LDSM.16.MT88.4 R8, [R190+0x14800] ;  /* 0x01480000be08783b */ /* 0x000fe40000004200 */
[C---:B------:R-:W-:Y:S01]  /*4010*/  FSETP.NEU.FTZ.AND P0, PT, R3.reuse, -INF , PT ;  /* 0xff8000000300780b */ /* 0x040fe20003f1d000 */
[----:B------:R-:W-:Y:S01]  /*4020*/  FMUL.FTZ R165, R3, UR8 ;  /* 0x0000000803a57c20 */ /* 0x000fe20008410000 */
[----:B------:R-:W-:Y:S01]  /*4030*/  MUFU.EX2 R151, R151 ;  /* 0x0000009700977308 */ /* 0x000fe20000000800 */
[----:B------:R-:W-:Y:S03]  /*4040*/  LDSM.16.MT88.4 R32, [R192+0x12800] ;  /* 0x01280000c020783b */ /* 0x000fe60000004200 */
[----:B------:R-:W-:Y:S01]  /*4050*/  FSEL R165, R165, RZ, P0 ;  /* 0x000000ffa5a57208 */ /* 0x000fe20000000000 */
[----:B------:R-:W-:Y:S01]  /*4060*/  LDSM.16.MT88.4 R28, [R190+0x12800] ;  /* 0x01280000be1c783b */ /* 0x000fe20000004200 */
[----:B---3--:R-:W-:-:S02]  /*4070*/  F2FP.BF16.F32.PACK_AB R96, R152, R155 ;  /* 0x0000009b9860723e */ /* 0x008fc400000010ff */
[----:B------:R-:W1:Y:S01]  /*4080*/  MUFU.EX2 R148, R148 ;  /* 0x0000009400947308 */ /* 0x000e620000000800 */
[--C-:B------:R-:W-:Y:S01]  /*4090*/  FFMA.FTZ R154, R50, UR8, -R165.reuse ;  /* 0x00000008329a7c23 */ /* 0x100fe200080108a5 */
[--C-:B------:R-:W-:Y:S01]  /*40a0*/  FFMA.FTZ R157, R18, UR8, -R165.reuse ;  /* 0x00000008129d7c23 */ /* 0x100fe200080108a5 */
[--C-:B------:R-:W-:Y:S01]  /*40b0*/  FFMA.FTZ R150, R16, UR8, -R165.reuse ;  /* 0x0000000810967c23 */ /* 0x100fe200080108a5 */
[----:B------:R-:W2:Y:S01]  /*40c0*/  LDSM.16.MT88.4 R48, [R190+0x14000] ;  /* 0x01400000be30783b */ /* 0x000ea20000004200 */
[--C-:B------:R-:W-:Y:S01]  /*40d0*/  FFMA.FTZ R153, R46, UR8, -R165.reuse ;  /* 0x000000082e997c23 */ /* 0x100fe200080108a5 */
[--C-:B------:R-:W-:Y:S01]  /*40e0*/  FFMA.FTZ R147, R6, UR8, -R165.reuse ;  /* 0x0000000806937c23 */ /* 0x100fe200080108a5 */
[--C-:B------:R-:W-:Y:S01]  /*40f0*/  FFMA.FTZ R134, R12, UR8, -R165.reuse ;  /* 0x000000080c867c23 */ /* 0x100fe200080108a5 */
[----:B------:R-:W3:Y:S01]  /*4100*/  LDSM.16.MT88.4 R16, [R188+0x16000] ;  /* 0x01600000bc10783b */ /* 0x000ee20000004200 */
[----:B------:R-:W-:Y:S01]  /*4110*/  MUFU.EX2 R154, R154 ;  /* 0x0000009a009a7308 */ /* 0x000fe20000000800 */
[--C-:B------:R-:W-:Y:S01]  /*4120*/  FFMA.FTZ R133, R4, UR8, -R165.reuse ;  /* 0x0000000804857c23 */ /* 0x100fe200080108a5 */
[--C-:B------:R-:W-:Y:S01]  /*4130*/  FFMA.FTZ R0, R0, UR8, -R165.reuse ;  /* 0x0000000800007c23 */ /* 0x100fe200080108a5 */
[----:B------:R-:W4:Y:S01]  /*4140*/  LDSM.16.MT88.4 R12, [R189+0x12800] ;  /* 0x01280000bd0c783b */ /* 0x000f220000004200 */
[--C-:B------:R-:W-:Y:S01]  /*4150*/  FFMA.FTZ R160, R160, UR8, -R165.reuse ;  /* 0x00000008a0a07c23 */ /* 0x100fe200080108a5 */
[--C-:B------:R-:W-:Y:S01]  /*4160*/  FFMA.FTZ R163, R176, UR8, -R165.reuse ;  /* 0x00000008b0a37c23 */ /* 0x100fe200080108a5 */
[--C-:B------:R-:W-:Y:S01]  /*4170*/  FFMA.FTZ R162, R162, UR8, -R165.reuse ;  /* 0x00000008a2a27c23 */ /* 0x100fe200080108a5 */
[----:B------:R-:W5:Y:S01]  /*4180*/  LDSM.16.MT88.4 R4, [R189+0x14800] ;  /* 0x01480000bd04783b */ /* 0x000f620000004200 */
[----:B------:R-:W2:Y:S01]  /*4190*/  MUFU.EX2 R157, R157 ;  /* 0x0000009d009d7308 */ /* 0x000ea20000000800 */
[----:B-1----:R-:W-:Y:S01]  /*41a0*/  F2FP.BF16.F32.PACK_AB R98, R148, R151 ;  /* 0x000000979462723e */ /* 0x002fe200000010ff */
[--C-:B------:R-:W-:Y:S01]  /*41b0*/  FFMA.FTZ R167, R174, UR8, -R165.reuse ;  /* 0x00000008aea77c23 */ /* 0x100fe200080108a5 */
[----:B------:R-:W-:Y:S01]  /*41c0*/  LDSM.16.MT88.4 R140, [R188+0x16800] ;  /* 0x01680000bc8c783b */ /* 0x000fe20000004200 */
[--C-:B------:R-:W-:Y:S01]  /*41d0*/  FFMA.FTZ R174, R175, UR8, -R172.reuse ;  /* 0x00000008afae7c23 */ /* 0x100fe200080108ac */
[----:B------:R-:W-:Y:S01]  /*41e0*/  FFMA.FTZ R172, R169, UR8, -R172 ;  /* 0x00000008a9ac7c23 */ /* 0x000fe200080108ac */
[--C-:B------:R-:W-:Y:S01]  /*41f0*/  FFMA.FTZ R169, R170, UR8, -R165.reuse ;  /* 0x00000008aaa97c23 */ /* 0x100fe200080108a5 */
[--C-:B------:R-:W-:Y:S01]  /*4200*/  FFMA.FTZ R168, R168, UR8, -R165.reuse ;  /* 0x00000008a8a87c23 */ /* 0x100fe200080108a5 */
[----:B------:R-:W-:Y:S01]  /*4210*/  MUFU.EX2 R153, R153 ;  /* 0x0000009900997308 */ /* 0x000fe20000000800 */
[--C-:B------:R-:W-:Y:S01]  /*4220*/  FFMA.FTZ R166, R166, UR8, -R165.reuse ;  /* 0x00000008a6a67c23 */ /* 0x100fe200080108a5 */
[----:B------:R-:W-:Y:S01]  /*4230*/  FFMA.FTZ R211, R164, UR8, -R165 ;  /* 0x00000008a4d37c23 */ /* 0x000fe200080108a5 */
[----:B------:R-:W-:Y:S01]  /*4240*/  FADD.FTZ R152, R155, R152 ;  /* 0x000000989b987221 */ /* 0x000fe20000010000 */
[----:B------:R-:W-:-:S03]  /*4250*/  IADD3 R176, R195, 0x5800, RZ ;  /* 0x00005800c3b07810 */ /* 0x000fc60007ffe0ff */
[----:B------:R-:W-:Y:S01]  /*4260*/  FADD.FTZ R151, R151, R152 ;  /* 0x0000009897977221 */ /* 0x000fe20000010000 */
[----:B------:R-:W1:Y:S01]  /*4270*/  MUFU.EX2 R150, R150 ;  /* 0x0000009600967308 */ /* 0x000e620000000800 */
[----:B--2---:R-:W-:Y:S01]  /*4280*/  F2FP.BF16.F32.PACK_AB R97, R157, R154 ;  /* 0x0000009a9d61723e */ /* 0x004fe200000010ff */
[----:B------:R-:W-:Y:S01]  /*4290*/  FADD.FTZ R154, R154, R157 ;  /* 0x0000009d9a9a7221 */ /* 0x000fe20000010000 */
[----:B------:R-:W-:-:S05]  /*42a0*/  FADD.FTZ R148, R148, R151 ;  /* 0x0000009794947221 */ /* 0x000fca0000010000 */
[----:B------:R-:W-:Y:S08]  /*42b0*/  MUFU.EX2 R149, R149 ;  /* 0x0000009500957308 */ /* 0x000ff00000000800 */
[----:B------:R-:W2:Y:S01]  /*42c0*/  MUFU.EX2 R146, R146 ;  /* 0x0000009200927308 */ /* 0x000ea20000000800 */
[----:B-1----:R-:W-:Y:S01]  /*42d0*/  F2FP.BF16.F32.PACK_AB R99, R150, R153 ;  /* 0x000000999663723e */ /* 0x002fe200000010ff */
[----:B------:R-:W-:-:S04]  /*42e0*/  FADD.FTZ R153, R153, R154 ;  /* 0x0000009a99997221 */ /* 0x000fc80000010000 */
[----:B------:R-:W-:Y:S02]  /*42f0*/  FADD.FTZ R150, R150, R153 ;  /* 0x0000009996967221 */ /* 0x000fe40000010000 */
[C---:B------:R-:W-:Y:S01]  /*4300*/  HMMA.16816.F32.BF16 R128, R96.reuse, R124, RZ ;  /* 0x0000007c6080723c */ /* 0x040fe200000418ff */
        /* <DEDUP_REMOVED lines=11> */
[----:B-1----:R-:W-:-:S04]  /*43c0*/  F2FP.BF16.F32.PACK_AB R138, R2, R135 ;  /* 0x00000087028a723e */ /* 0x002fc800000010ff */
[C---:B------:R-:W-:Y:S03]  /*43d0*/  HMMA.16816.F32.BF16 R44, R96.reuse, R48, RZ ;  /* 0x00000030602c723c */ /* 0x040fe600000418ff */
[----:B------:R-:W-:Y:S03]  /*43e0*/  MUFU.EX2 R133, R133 ;  /* 0x0000008500857308 */ /* 0x000fe60000000800 */
[C---:B------:R-:W-:Y:S05]  /*43f0*/  HMMA.16816.F32.BF16 R52, R96.reuse, R56, RZ ;  /* 0x000000386034723c */ /* 0x040fea00000418ff */
[----:B------:R-:W1:Y:S01]  /*4400*/  MUFU.EX2 R0, R0 ;  /* 0x0000000000007308 */ /* 0x000e620000000800 */
[----:B------:R-:W-:Y:S01]  /*4410*/  HMMA.16816.F32.BF16 R60, R96, R64, RZ ;  /* 0x00000040603c723c */ /* 0x000fe200000418ff */
[----:B--2---:R-:W-:Y:S01]  /*4420*/  F2FP.BF16.F32.PACK_AB R137, R134, R147 ;  /* 0x000000938689723e */ /* 0x004fe200000010ff */
[----:B------:R-:W-:-:S04]  /*4430*/  FADD.FTZ R147, R147, R150 ;  /* 0x0000009693937221 */ /* 0x000fc80000010000 */
[----:B------:R-:W-:Y:S01]  /*4440*/  HMMA.16816.F32.BF16 R68, R96, R72, RZ ;  /* 0x000000486044723c */ /* 0x000fe200000418ff */
[----:B------:R-:W-:Y:S01]  /*4450*/  MUFU.EX2 R156, R156 ;  /* 0x0000009c009c7308 */ /* 0x000fe20000000800 */
[----:B------:R-:W-:-:S04]  /*4460*/  FADD.FTZ R134, R134, R147 ;  /* 0x0000009386867221 */ /* 0x000fc80000010000 */
[C---:B------:R-:W-:Y:S03]  /*4470*/  HMMA.16816.F32.BF16 R76, R96.reuse, R80, RZ ;  /* 0x00000050604c723c */ /* 0x040fe600000418ff */
[----:B------:R-:W2:Y:S01]  /*4480*/  MUFU.EX2 R159, R159 ;  /* 0x0000009f009f7308 */ /* 0x000ea20000000800 */
[----:B-1----:R-:W-:Y:S02]  /*4490*/  F2FP.BF16.F32.PACK_AB R139, R0, R133 ;  /* 0x00000085008b723e */ /* 0x002fe400000010ff */
        /* <DEDUP_REMOVED lines=8> */
[----:B------:R-:W1:Y:S01]  /*4520*/  MUFU.EX2 R163, R163 ;  /* 0x000000a300a37308 */ /* 0x000e620000000800 */
[C---:B------:R-:W-:Y:S06]  /*4530*/  HMMA.16816.F32.BF16 R40, R96.reuse, R42, RZ ;  /* 0x0000002a6028723c */ /* 0x040fec00000418ff */
[C---:B------:R-:W-:Y:S01]  /*4540*/  HMMA.16816.F32.BF16 R48, R96.reuse, R50, RZ ;  /* 0x000000326030723c */ /* 0x040fe200000418ff */
[----:B------:R-:W-:Y:S05]  /*4550*/  MUFU.EX2 R162, R162 ;  /* 0x000000a200a27308 */ /* 0x000fea0000000800 */
[C---:B------:R-:W-:Y:S03]  /*4560*/  HMMA.16816.F32.BF16 R56, R96.reuse, R58, RZ ;  /* 0x0000003a6038723c */ /* 0x040fe600000418ff */
[----:B------:R-:W1:Y:S03]  /*4570*/  MUFU.EX2 R167, R167 ;  /* 0x000000a700a77308 */ /* 0x000e660000000800 */
[C---:B------:R-:W-:Y:S05]  /*4580*/  HMMA.16816.F32.BF16 R64, R96.reuse, R66, RZ ;  /* 0x000000426040723c */ /* 0x040fea00000418ff */
[----:B------:R-:W-:Y:S01]  /*4590*/  MUFU.EX2 R174, R174 ;  /* 0x000000ae00ae7308 */ /* 0x000fe20000000800 */
[C---:B------:R-:W-:Y:S06]  /*45a0*/  HMMA.16816.F32.BF16 R72, R96.reuse, R74, RZ ;  /* 0x0000004a6048723c */ /* 0x040fec00000418ff */
[C---:B------:R-:W-:Y:S01]  /*45b0*/  HMMA.16816.F32.BF16 R80, R96.reuse, R82, RZ ;  /* 0x000000526050723c */ /* 0x040fe200000418ff */
[----:B------:R-:W1:Y:S05]  /*45c0*/  MUFU.EX2 R173, R173 ;  /* 0x000000ad00ad7308 */ /* 0x000e6a0000000800 */
[C---:B------:R-:W-:Y:S03]  /*45d0*/  HMMA.16816.F32.BF16 R88, R96.reuse, R90, RZ ;  /* 0x0000005a6058723c */ /* 0x040fe600000418ff */
[----:B------:R-:W-:Y:S03]  /*45e0*/  MUFU.EX2 R171, R171 ;  /* 0x000000ab00ab7308 */ /* 0x000fe60000000800 */
[C---:B---3--:R-:W-:Y:S05]  /*45f0*/  HMMA.16816.F32.BF16 R92, R96.reuse, R16, RZ ;  /* 0x00000010605c723c */ /* 0x048fea00000418ff */
[----:B------:R-:W-:Y:S01]  /*4600*/  MUFU.EX2 R172, R172 ;  /* 0x000000ac00ac7308 */ /* 0x000fe20000000800 */
[----:B------:R-:W-:Y:S01]  /*4610*/  HMMA.16816.F32.BF16 R96, R96, R18, RZ ;  /* 0x000000126060723c */ /* 0x000fe200000418ff */
[----:B------:R-:W3:Y:S05]  /*4620*/  LDSM.16.MT88.4 R16, [R188+0x14800] ;  /* 0x01480000bc10783b */ /* 0x000eea0000004200 */
[C---:B------:R-:W-:Y:S01]  /*4630*/  HMMA.16816.F32.BF16 R44, R136.reuse, R8, R44 ;  /* 0x00000008882c723c */ /* 0x040fe2000004182c */
[----:B------:R-:W-:Y:S05]  /*4640*/  MUFU.EX2 R169, R169 ;  /* 0x000000a900a97308 */ /* 0x000fea0000000800 */
[C---:B------:R-:W-:Y:S01]  /*4650*/  HMMA.16816.F32.BF16 R48, R136.reuse, R10, R48 ;  /* 0x0000000a8830723c */ /* 0x040fe20000041830 */
[----:B------:R-:W2:Y:S02]  /*4660*/  LDSM.16.MT88.4 R8, [R190+0x16800] ;  /* 0x01680000be08783b */ /* 0x000ea40000004200 */
[----:B------:R-:W1:Y:S03]  /*4670*/  MUFU.EX2 R168, R168 ;  /* 0x000000a800a87308 */ /* 0x000e660000000800 */
[C---:B----4-:R-:W-:Y:S05]  /*4680*/  HMMA.16816.F32.BF16 R112, R136.reuse, R12, R112 ;  /* 0x0000000c8870723c */ /* 0x050fea0000041870 */
[----:B------:R-:W-:Y:S01]  /*4690*/  MUFU.EX2 R166, R166 ;  /* 0x000000a600a67308 */ /* 0x000fe20000000800 */
[C---:B------:R-:W-:Y:S01]  /*46a0*/  HMMA.16816.F32.BF16 R108, R136.reuse, R14, R108 ;  /* 0x0000000e886c723c */ /* 0x040fe2000004186c */
[----:B------:R-:W4:Y:S05]  /*46b0*/  LDSM.16.MT88.4 R12, [R192+0x16800] ;  /* 0x01680000c00c783b */ /* 0x000f2a0000004200 */
[C---:B-----5:R-:W-:Y:S01]  /*46c0*/  HMMA.16816.F32.BF16 R52, R136.reuse, R4, R52 ;  /* 0x000000048834723c */ /* 0x060fe20000041834 */
[----:B------:R-:W5:Y:S05]  /*46d0*/  MUFU.EX2 R211, R211 ;  /* 0x000000d300d37308 */ /* 0x000f6a0000000800 */
[C---:B------:R-:W-:Y:S01]  /*46e0*/  HMMA.16816.F32.BF16 R56, R136.reuse, R6, R56 ;  /* 0x000000068838723c */ /* 0x040fe20000041838 */
[----:B------:R-:W1:Y:S05]  /*46f0*/  LDSM.16.MT88.4 R4, [R189+0x16800] ;  /* 0x01680000bd04783b */ /* 0x000e6a0000004200 */
[C---:B---3--:R-:W-:Y:S06]  /*4700*/  HMMA.16816.F32.BF16 R60, R136.reuse, R16, R60 ;  /* 0x00000010883c723c */ /* 0x048fec000004183c */
[C---:B------:R-:W-:Y:S01]  /*4710*/  HMMA.16816.F32.BF16 R64, R136.reuse, R18, R64 ;  /* 0x000000128840723c */ /* 0x040fe20000041840 */
[----:B------:R-:W3:Y:S05]  /*4720*/  LDSM.16.MT88.4 R16, [R189+0x13000] ;  /* 0x01300000bd10783b */ /* 0x000eea0000004200 */
        /* <DEDUP_REMOVED lines=9> */
[C---:B----4-:R-:W-:Y:S06]  /*47c0*/  HMMA.16816.F32.BF16 R68, R136.reuse, R12, R68 ;  /* 0x0000000c8844723c */ /* 0x050fec0000041844 */
[C---:B------:R-:W-:Y:S01]  /*47d0*/  HMMA.16816.F32.BF16 R72, R136.reuse, R14, R72 ;  /* 0x0000000e8848723c */ /* 0x040fe20000041848 */
[----:B------:R-:W4:Y:S05]  /*47e0*/  LDSM.16.MT88.4 R12, [R190+0x15000] ;  /* 0x01500000be0c783b */ /* 0x000f2a0000004200 */
[C---:B-1----:R-:W-:Y:S06]  /*47f0*/  HMMA.16816.F32.BF16 R84, R136.reuse, R4, R84 ;  /* 0x000000048854723c */ /* 0x042fec0000041854 */
[----:B------:R-:W-:Y:S01]  /*4800*/  HMMA.16816.F32.BF16 R88, R136, R6, R88 ;  /* 0x000000068858723c */ /* 0x000fe20000041858 */
[----:B------:R-:W-:-:S02]  /*4810*/  F2FP.BF16.F32.PACK_AB R4, R159, R156 ;  /* 0x0000009c9f04723e */ /* 0x000fc400000010ff */
[----:B------:R-:W-:-:S03]  /*4820*/  F2FP.BF16.F32.PACK_AB R5, R163, R160 ;  /* 0x000000a0a305723e */ /* 0x000fc600000010ff */
[----:B------:R-:W-:Y:S01]  /*4830*/  HMMA.16816.F32.BF16 R128, R136, R32, R128 ;  /* 0x000000208880723c */ /* 0x000fe20000041880 */
[----:B------:R-:W-:Y:S02]  /*4840*/  F2FP.BF16.F32.PACK_AB R6, R161, R158 ;  /* 0x0000009ea106723e */ /* 0x000fe400000010ff */
[----:B------:R-:W-:-:S03]  /*4850*/  F2FP.BF16.F32.PACK_AB R7, R167, R162 ;  /* 0x000000a2a707723e */ /* 0x000fc600000010ff */
[----:B------:R-:W-:Y:S01]  /*4860*/  HMMA.16816.F32.BF16 R124, R136, R34, R124 ;  /* 0x00000022887c723c */ /* 0x000fe2000004187c */
[----:B------:R-:W-:Y:S05]  /*4870*/  LDSM.16.MT88.4 R32, [R190+0x13000] ;  /* 0x01300000be20783b */ /* 0x000fea0000004200 */
[C---:B---3--:R-:W-:Y:S06]  /*4880*/  HMMA.16816.F32.BF16 R112, R4.reuse, R16, R112 ;  /* 0x000000100470723c */ /* 0x048fec0000041870 */
[C---:B------:R-:W-:Y:S01]  /*4890*/  HMMA.16816.F32.BF16 R108, R4.reuse, R18, R108 ;  /* 0x00000012046c723c */ /* 0x040fe2000004186c */
[----:B------:R-:W1:Y:S05]  /*48a0*/  LDSM.16.MT88.4 R16, [R192+0x17000] ;  /* 0x01700000c010783b */ /* 0x000e6a0000004200 */
[C---:B--2---:R-:W-:Y:S06]  /*48b0*/  HMMA.16816.F32.BF16 R52, R4.reuse, R8, R52 ;  /* 0x000000080434723c */ /* 0x044fec0000041834 */
[----:B------:R-:W-:Y:S01]  /*48c0*/  HMMA.16816.F32.BF16 R56, R4, R10, R56 ;  /* 0x0000000a0438723c */ /* 0x000fe20000041838 */
[----:B------:R-:W2:Y:S05]  /*48d0*/  LDSM.16.MT88.4 R8, [R189+0x17000] ;  /* 0x01700000bd08783b */ /* 0x000eaa0000004200 */
[C---:B------:R-:W-:Y:S06]  /*48e0*/  HMMA.16816.F32.BF16 R120, R136.reuse, R28, R120 ;  /* 0x0000001c8878723c */ /* 0x040fec0000041878 */
[----:B------:R-:W-:Y:S01]  /*48f0*/  HMMA.16816.F32.BF16 R116, R136, R30, R116 ;  /* 0x0000001e8874723c */ /* 0x000fe20000041874 */
[----:B------:R-:W3:Y:S05]  /*4900*/  LDSM.16.MT88.4 R28, [R188+0x13000] ;  /* 0x01300000bc1c783b */ /* 0x000eea0000004200 */
[C---:B-----5:R-:W-:Y:S06]  /*4910*/  HMMA.16816.F32.BF16 R128, R4.reuse, R24, R128 ;  /* 0x000000180480723c */ /* 0x060fec0000041880 */
[C---:B------:R-:W-:Y:S01]  /*4920*/  HMMA.16816.F32.BF16 R124, R4.reuse, R26, R124 ;  /* 0x0000001a047c723c */ /* 0x040fe2000004187c */
[----:B------:R-:W5:Y:S05]  /*4930*/  LDSM.16.MT88.4 R24, [R188+0x15000] ;  /* 0x01500000bc18783b */ /* 0x000f6a0000004200 */
[C---:B------:R-:W-:Y:S06]  /*4940*/  HMMA.16816.F32.BF16 R36, R4.reuse, R20, R36 ;  /* 0x000000140424723c */ /* 0x040fec0000041824 */
[C---:B------:R-:W-:Y:S01]  /*4950*/  HMMA.16816.F32.BF16 R40, R4.reuse, R22, R40 ;  /* 0x000000160428723c */ /* 0x040fe20000041828 */
[----:B------:R-:W-:Y:S05]  /*4960*/  LDSM.16.MT88.4 R20, [R188+0x17000] ;  /* 0x01700000bc14783b */ /* 0x000fea0000004200 */
        /* <DEDUP_REMOVED lines=10> */
[C---:B--2---:R-:W-:Y:S06]  /*4a10*/  HMMA.16816.F32.BF16 R84, R4.reuse, R8, R84 ;  /* 0x000000080454723c */ /* 0x044fec0000041854 */
[C---:B------:R-:W-:Y:S01]  /*4a20*/  HMMA.16816.F32.BF16 R88, R4.reuse, R10, R88 ;  /* 0x0000000a0458723c */ /* 0x040fe20000041858 */
[----:B------:R-:W2:Y:S05]  /*4a30*/  LDSM.16.MT88.4 R8, [R188+0x15800] ;  /* 0x01580000bc08783b */ /* 0x000eaa0000004200 */
        /* <DEDUP_REMOVED lines=34> */
[C---:B--2---:R-:W-:Y:S01]  /*4c60*/  HMMA.16816.F32.BF16 R92, R4.reuse, R8, R92 ;  /* 0x00000008045c723c */ /* 0x044fe2000004185c */
        /* <DEDUP_REMOVED lines=15> */
[----:B------:R-:W-:Y:S01]  /*4d60*/  FADD.FTZ R9, R169, R0 ;  /* 0x00000000a9097221 */ /* 0x000fe20000010000 */
[----:B------:R-:W-:-:S03]  /*4d70*/  FADD.FTZ R0, R173, R174 ;  /* 0x000000aead007221 */ /* 0x000fc60000010000 */
[----:B------:R-:W-:Y:S01]  /*4d80*/  FADD.FTZ R9, R168, R9 ;  /* 0x00000009a8097221 */ /* 0x000fe20000010000 */
[----:B------:R-:W-:Y:S01]  /*4d90*/  FADD.FTZ R171, R171, R0 ;  /* 0x00000000abab7221 */ /* 0x000fe20000010000 */
[----:B------:R-:W-:Y:S02]  /*4da0*/  HMMA.16816.F32.BF16 R44, R4, R28, R44 ;  /* 0x0000001c042c723c */ /* 0x000fe4000004182c */
[----:B------:R-:W-:Y:S01]  /*4db0*/  FADD.FTZ R166, R166, R9 ;  /* 0x00000009a6a67221 */ /* 0x000fe20000010000 */
[----:B------:R-:W-:-:S03]  /*4dc0*/  FADD.FTZ R213, R172, R171 ;  /* 0x000000abacd57221 */ /* 0x000fc60000010000 */
[----:B------:R-:W-:Y:S01]  /*4dd0*/  HMMA.16816.F32.BF16 R48, R4, R30, R48 ;  /* 0x0000001e0430723c */ /* 0x000fe20000041830 */
[----:B------:R-:W-:-:S05]  /*4de0*/  FADD.FTZ R211, R211, R166 ;  /* 0x000000a6d3d37221 */ /* 0x000fca0000010000 */
[C---:B------:R-:W-:Y:S06]  /*4df0*/  HMMA.16816.F32.BF16 R52, R4.reuse, R24, R52 ;  /* 0x000000180434723c */ /* 0x040fec0000041834 */
[C---:B------:R-:W-:Y:S06]  /*4e00*/  HMMA.16816.F32.BF16 R56, R4.reuse, R26, R56 ;  /* 0x0000001a0438723c */ /* 0x040fec0000041838 */
[C---:B------:R-:W-:Y:S06]  /*4e10*/  HMMA.16816.F32.BF16 R68, R4.reuse, R20, R68 ;  /* 0x000000140444723c */ /* 0x040fec0000041844 */
[C---:B------:R-:W-:Y:S06]  /*4e20*/  HMMA.16816.F32.BF16 R72, R4.reuse, R22, R72 ;  /* 0x000000160448723c */ /* 0x040fec0000041848 */
[C---:B---3--:R-:W-:Y:S06]  /*4e30*/  HMMA.16816.F32.BF16 R84, R4.reuse, R12, R84 ;  /* 0x0000000c0454723c */ /* 0x048fec0000041854 */
[C---:B------:R-:W-:Y:S06]  /*4e40*/  HMMA.16816.F32.BF16 R88, R4.reuse, R14, R88 ;  /* 0x0000000e0458723c */ /* 0x040fec0000041858 */
[----:B------:R-:W-:Y:S01]  /*4e50*/  HMMA.16816.F32.BF16 R96, R4, R10, R96 ;  /* 0x0000000a0460723c */ /* 0x000fe20000041860 */
[----:B------:R-:W-:-:S08]  /*4e60*/  NOP ;  /* 0x0000000000007918 */ /* 0x000fd00000000000 */
[----:B------:R-:W-:-:S15]  /*4e70*/  @!P1 BRA `(.L_x_302) ;  /* 0x0000005c00189947 */ /* 0x000fde0003800000 */
[----:B------:R-:W-:Y:S01]  /*4e80*/  UIADD3 UR24, UR19, -0x2, URZ ;  /* 0xfffffffe13187890 */ /* 0x000fe2000fffe03f */
[----:B------:R-:W-:-:S04]  /*4e90*/  DEPBAR.LE SB0, 0x0 ;  /* 0x000080000000791a */ /* 0x000fc80000000000 */
[----:B------:R-:W-:Y:S02]  /*4ea0*/  USHF.R.S32.HI UR5, URZ, 0x1f, UR24 ;  /* 0x0000001f3f057899 */ /* 0x000fe40008011418 */
[----:B------:R-:W-:Y:S02]  /*4eb0*/  UIMAD.WIDE.U32 UR6, UR24, UR10, URZ ;  /* 0x0000000a180672a5 */ /* 0x000fe4000f8e003f */
[----:B------:R-:W-:Y:S02]  /*4ec0*/  UIMAD UR5, UR5, UR10, URZ ;  /* 0x0000000a050572a4 */ /* 0x000fe4000f8e023f */
[----:B------:R-:W-:Y:S02]  /*4ed0*/  USHF.L.U32 UR4, UR11, 0x6, URZ ;  /* 0x000000060b047899 */ /* 0x000fe4000800063f */
[----:B------:R-:W-:Y:S01]  /*4ee0*/  UIMAD UR5, UR24, UR11, UR5 ;  /* 0x0000000b180572a4 */ /* 0x000fe2000f8e0205 */
[----:B------:R-:W-:Y:S01]  /*4ef0*/  IMAD.U32 R6, RZ, RZ, UR6 ;  /* 0x00000006ff067e24 */ /* 0x000fe2000f8e00ff */
[----:B------:R-:W-:Y:S01]  /*4f00*/  UIMAD.WIDE.U32 UR26, UR10, 0x40, URZ ;  /* 0x000000400a1a78a5 */ /* 0x000fe2000f8e003f */
[----:B------:R-:W-:Y:S01]  /*4f10*/  IMAD.U32 R7, RZ, RZ, UR7 ;  /* 0x00000007ff077e24 */ /* 0x000fe2000f8e00ff */
[----:B------:R-:W-:Y:S01]  /*4f20*/  UIADD3 UR5, UR7, UR5, URZ ;  /* 0x0000000507057290 */ /* 0x000fe2000fffe03f */
[----:B------:R-:W-:Y:S01]  /*4f30*/  IMAD.U32 R0, RZ, RZ, UR4 ;  /* 0x00000004ff007e24 */ /* 0x000fe2000f8e00ff */
[----:B------:R-:W-:Y:S01]  /*4f40*/  BAR.SYNC.DEFER_BLOCKING 0x0 ;  /* 0x0000000000007b1d */ /* 0x000fe20000010000 */
[----:B------:R-:W-:Y:S01]  /*4f50*/  LEA R5, P0, R6, R144, 0x6 ;  /* 0x0000009006057211 */ /* 0x000fe200078030ff */
[----:B------:R-:W-:-:S02]  /*4f60*/  UISETP.GT.AND UP0, UPT, UR24, UR15, UPT ;  /* 0x0000000f1800728c */ /* 0x000fc4000bf04270 */
[----:B------:R-:W-:Y:S02]  /*4f70*/  IMAD.U32 R7, RZ, RZ, UR5 ;  /* 0x00000005ff077e24 */ /* 0x000fe4000f8e00ff */
[----:B------:R-:W-:Y:S02]  /*4f80*/  ULDC.64 UR6, c[0x0][0x220] ;  /* 0x0000880000067ab9 */ /* 0x000fe40000000a00 */
[C---:B------:R-:W-:Y:S02]  /*4f90*/  LEA R4, P1, R5.reuse, UR6, 0x1 ;  /* 0x0000000605047c11 */ /* 0x040fe4000f8208ff */
[----:B------:R-:W-:Y:S02]  /*4fa0*/  LEA.HI.X R2, R6, R203, R7, 0x6, P0 ;  /* 0x000000cb06027211 */ /* 0x000fe400000f3407 */
[----:B------:R-:W-:Y:S02]  /*4fb0*/  IADD3 R6, P0, R4, UR26, RZ ;  /* 0x0000001a04067c10 */ /* 0x000fe4000ff1e0ff */
[----:B------:R-:W-:-:S04]  /*4fc0*/  LEA.HI.X R5, R5, UR7, R2, 0x1, P1 ;  /* 0x0000000705057c11 */ /* 0x000fc800088f0c02 */
[----:B------:R-:W-:Y:S01]  /*4fd0*/  IADD3.X R7, R5, UR27, R0, P0, !PT ;  /* 0x0000001b05077c10 */ /* 0x000fe200087fe400 */
[----:B------:R-:W-:Y:S01]  /*4fe0*/  @!PT LDS RZ, [RZ] ;  /* 0x00000000fffff984 */ /* 0x000fe20000000800 */
[----:B------:R-:W-:Y:S01]  /*4ff0*/  @!PT LDS RZ, [RZ] ;  /* 0x00000000fffff984 */ /* 0x000fe20000000800 */
[----:B------:R-:W-:Y:S01]  /*5000*/  @!PT LDS RZ, [RZ] ;  /* 0x00000000fffff984 */ /* 0x000fe20000000800 */
[----:B------:R-:W-:Y:S04]  /*5010*/  LDGSTS.E.BYPASS.LTC128B.128 [R199+0x12000], desc[UR20][R4.64] ;  /* 0x1200000004c77fae */ /* 0x000fe8000b901d54 */
        /* <DEDUP_REMOVED lines=10> */
[----:B------:R-:W-:Y:S04]  /*50c0*/  LDSM.16.M88.4 R28, [R196] ;  /* 0x00000000c41c783b */ /* 0x000fe80000000200 */
[----:B------:R-:W5:Y:S04]  /*50d0*/  LDSM.16.M88.4 R32, [R195] ;  /* 0x00000000c320783b */ /* 0x000f680000000200 */
[----:B------:R-:W5:Y:S04]  /*50e0*/  LDSM.16.M88.4 R136, [R186] ;  /* 0x00000000ba88783b */ /* 0x000f680000000200 */
[----:B------:R-:W5:Y:S04]  /*50f0*/  LDSM.16.M88.4 R140, [R187] ;  /* 0x00000000bb8c783b */ /* 0x000f680000000200 */
[----:B------:R-:W5:Y:S04]  /*5100*/  LDSM.16.M88.4 R168, [R185] ;  /* 0x00000000b9a8783b */ /* 0x000f680000000200 */
[----:B-1----:R-:W-:Y:S01]  /*5110*/  LDSM.16.M88.4 R4, [R194] ;  /* 0x00000000c204783b */ /* 0x002fe20000000200 */
[C---:B--2---:R-:W-:Y:S03]  /*5120*/  HMMA.16816.F32.BF16 R24, R152.reuse, R20, RZ ;  /* 0x000000149818723c */ /* 0x044fe600000418ff */
[----:B------:R-:W1:Y:S04]  /*5130*/  LDSM.16.M88.4 R8, [R191+0xc000] ;  /* 0x00c00000bf08783b */ /* 0x000e680000000200 */
[----:B------:R-:W-:Y:S01]  /*5140*/  LDSM.16.M88.4 R216, [R184] ;  /* 0x00000000b8d8783b */ /* 0x000fe20000000200 */
[C---:B------:R-:W-:Y:S03]  /*5150*/  HMMA.16816.F32.BF16 R20, R152.reuse, R22, RZ ;  /* 0x000000169814723c */ /* 0x040fe600000418ff */
[----:B------:R-:W-:Y:S03]  /*5160*/  LDSM.16.M88.4 R172, [R184+0x1800] ;  /* 0x00180000b8ac783b */ /* 0x000fe60000000200 */
[C---:B---3--:R-:W-:Y:S01]  /*5170*/  HMMA.16816.F32.BF16 R164, R152.reuse, R160, RZ ;  /* 0x000000a098a4723c */ /* 0x048fe200000418ff */
[----:B------:R-:W0:Y:S05]  /*5180*/  LDGDEPBAR ;  /* 0x00000000000079af */ /* 0x000e2a0000000000 */
[C---:B------:R-:W-:Y:S06]  /*5190*/  HMMA.16816.F32.BF16 R160, R152.reuse, R162, RZ ;  /* 0x000000a298a0723c */ /* 0x040fec00000418ff */
[C---:B----4-:R-:W-:Y:S06]  /*51a0*/  HMMA.16816.F32.BF16 R16, R152.reuse, R12, RZ ;  /* 0x0000000c9810723c */ /* 0x050fec00000418ff */
[C---:B------:R-:W-:Y:S06]  /*51b0*/  HMMA.16816.F32.BF16 R12, R152.reuse, R14, RZ ;  /* 0x0000000e980c723c */ /* 0x040fec00000418ff */
[C---:B-----5:R-:W-:Y:S06]  /*51c0*/  HMMA.16816.F32.BF16 R156, R152.reuse, R148, RZ ;  /* 0x00000094989c723c */ /* 0x060fec00000418ff */
[----:B------:R-:W-:Y:S01]  /*51d0*/  HMMA.16816.F32.BF16 R152, R152, R150, RZ ;  /* 0x000000969898723c */ /* 0x000fe200000418ff */
[----:B------:R-:W2:Y:S05]  /*51e0*/  LDSM.16.M88.4 R148, [R191+0xc800] ;  /* 0x00c80000bf94783b */ /* 0x000eaa0000000200 */
[C---:B------:R-:W-:Y:S06]  /*51f0*/  HMMA.16816.F32.BF16 R24, R28.reuse, R32, R24 ;  /* 0x000000201c18723c */ /* 0x040fec0000041818 */
[C---:B------:R-:W-:Y:S01]  /*5200*/  HMMA.16816.F32.BF16 R20, R28.reuse, R34, R20 ;  /* 0x000000221c14723c */ /* 0x040fe20000041814 */
[----:B------:R-:W3:Y:S05]  /*5210*/  LDSM.16.M88.4 R32, [R191+0xd000] ;  /* 0x00d00000bf20783b */ /* 0x000eea0000000200 */
[C---:B------:R-:W-:Y:S06]  /*5220*/  HMMA.16816.F32.BF16 R164, R28.reuse, R136, R164 ;  /* 0x000000881ca4723c */ /* 0x040fec00000418a4 */
[C---:B------:R-:W-:Y:S01]  /*5230*/  HMMA.16816.F32.BF16 R160, R28.reuse, R138, R160 ;  /* 0x0000008a1ca0723c */ /* 0x040fe200000418a0 */
[----:B------:R-:W4:Y:S05]  /*5240*/  LDSM.16.M88.4 R136, [R191+0xd800] ;  /* 0x00d80000bf88783b */ /* 0x000f2a0000000200 */
[C---:B------:R-:W-:Y:S06]  /*5250*/  HMMA.16816.F32.BF16 R16, R28.reuse, R140, R16 ;  /* 0x0000008c1c10723c */ /* 0x040fec0000041810 */
[C---:B------:R-:W-:Y:S01]  /*5260*/  HMMA.16816.F32.BF16 R12, R28.reuse, R142, R12 ;  /* 0x0000008e1c0c723c */ /* 0x040fe2000004180c */
[----:B------:R-:W5:Y:S05]  /*5270*/  LDSM.16.M88.4 R140, [R193] ;  /* 0x00000000c18c783b */ /* 0x000f6a0000000200 */
[C---:B------:R-:W-:Y:S06]  /*5280*/  HMMA.16816.F32.BF16 R156, R28.reuse, R168, R156 ;  /* 0x000000a81c9c723c */ /* 0x040fec000004189c */
[----:B------:R-:W-:Y:S01]  /*5290*/  HMMA.16816.F32.BF16 R152, R28, R170, R152 ;  /* 0x000000aa1c98723c */ /* 0x000fe20000041898 */
[----:B------:R-:W5:Y:S04]  /*52a0*/  LDSM.16.M88.4 R28, [R184+0x800] ;  /* 0x00080000b81c783b */ /* 0x000f680000000200 */
[----:B------:R-:W-:Y:S01]  /*52b0*/  LDSM.16.M88.4 R168, [R197+0xf800] ;  /* 0x00f80000c5a8783b */ /* 0x000fe20000000200 */
[C---:B-1----:R-:W-:Y:S06]  /*52c0*/  HMMA.16816.F32.BF16 R24, R4.reuse, R8, R24 ;  /* 0x000000080418723c */ /* 0x042fec0000041818 */
[C---:B------:R-:W-:Y:S01]  /*52d0*/  HMMA.16816.F32.BF16 R20, R4.reuse, R10, R20 ;  /* 0x0000000a0414723c */ /* 0x040fe20000041814 */
[----:B------:R-:W1:Y:S05]  /*52e0*/  LDSM.16.M88.4 R8, [R184+0x1000] ;  /* 0x00100000b808783b */ /* 0x000e6a0000000200 */
[C---:B--2---:R-:W-:Y:S06]  /*52f0*/  HMMA.16816.F32.BF16 R16, R4.reuse, R148, R16 ;  /* 0x000000940410723c */ /* 0x044fec0000041810 */
[C---:B------:R-:W-:Y:S01]  /*5300*/  HMMA.16816.F32.BF16 R12, R4.reuse, R150, R12 ;  /* 0x00000096040c723c */ /* 0x040fe2000004180c */
[----:B------:R-:W-:Y:S05]  /*5310*/  LDSM.16.M88.4 R148, [R198+0x4000] ;  /* 0x00400000c694783b */ /* 0x000fea0000000200 */
[C---:B---3--:R-:W-:Y:S06]  /*5320*/  HMMA.16816.F32.BF16 R164, R4.reuse, R32, R164 ;  /* 0x0000002004a4723c */ /* 0x048fec00000418a4 */
[C---:B------:R-:W-:Y:S01]  /*5330*/  HMMA.16816.F32.BF16 R160, R4.reuse, R34, R160 ;  /* 0x0000002204a0723c */ /* 0x040fe200000418a0 */
[----:B------:R-:W2:Y:S05]  /*5340*/  LDSM.16.M88.4 R32, [R197+0xe000] ;  /* 0x00e00000c520783b */ /* 0x000eaa0000000200 */
[C---:B----4-:R-:W-:Y:S06]  /*5350*/  HMMA.16816.F32.BF16 R156, R4.reuse, R136, R156 ;  /* 0x00000088049c723c */ /* 0x050fec000004189c */
[----:B------:R-:W-:Y:S01]  /*5360*/  HMMA.16816.F32.BF16 R152, R4, R138, R152 ;  /* 0x0000008a0498723c */ /* 0x000fe20000041898 */
[----:B------:R-:W3:Y:S04]  /*5370*/  LDSM.16.M88.4 R136, [R197+0xe800] ;  /* 0x00e80000c588783b */ /* 0x000ee80000000200 */
[----:B------:R-:W4:Y:S01]  /*5380*/  LDSM.16.M88.4 R4, [R197+0xf000] ;  /* 0x00f00000c504783b */ /* 0x000f220000000200 */
[C---:B-----5:R-:W-:Y:S06]  /*5390*/  HMMA.16816.F32.BF16 R24, R140.reuse, R216, R24 ;  /* 0x000000d88c18723c */ /* 0x060fec0000041818 */
[C---:B------:R-:W-:Y:S01]  /*53a0*/  HMMA.16816.F32.BF16 R20, R140.reuse, R218, R20 ;  /* 0x000000da8c14723c */ /* 0x040fe20000041814 */
[----:B------:R-:W-:Y:S05]  /*53b0*/  LDSM.16.M88.4 R216, [R196+0x8000] ;  /* 0x00800000c4d8783b */ /* 0x000fea0000000200 */
[C---:B------:R-:W-:Y:S06]  /*53c0*/  HMMA.16816.F32.BF16 R16, R140.reuse, R28, R16 ;  /* 0x0000001c8c10723c */ /* 0x040fec0000041810 */
[C---:B------:R-:W-:Y:S01]  /*53d0*/  HMMA.16816.F32.BF16 R12, R140.reuse, R30, R12 ;  /* 0x0000001e8c0c723c */ /* 0x040fe2000004180c */
[----:B------:R-:W-:Y:S05]  /*53e0*/  LDSM.16.M88.4 R28, [R196+0x4000] ;  /* 0x00400000c41c783b */ /* 0x000fea0000000200 */
[C---:B-1----:R-:W-:Y:S06]  /*53f0*/  HMMA.16816.F32.BF16 R164, R140.reuse, R8, R164 ;  /* 0x000000088ca4723c */ /* 0x042fec00000418a4 */
[C---:B------:R-:W-:Y:S01]  /*5400*/  HMMA.16816.F32.BF16 R160, R140.reuse, R10, R160 ;  /* 0x0000000a8ca0723c */ /* 0x040fe200000418a0 */
[----:B------:R-:W1:Y:S05]  /*5410*/  LDSM.16.M88.4 R8, [R183] ;  /* 0x00000000b708783b */ /* 0x000e6a0000000200 */
[C---:B------:R-:W-:Y:S06]  /*5420*/  HMMA.16816.F32.BF16 R156, R140.reuse, R172, R156 ;  /* 0x000000ac8c9c723c */ /* 0x040fec000004189c */
[----:B------:R-:W-:Y:S01]  /*5430*/  HMMA.16816.F32.BF16 R152, R140, R174, R152 ;  /* 0x000000ae8c98723c */ /* 0x000fe20000041898 */
[----:B------:R-:W5:Y:S04]  /*5440*/  LDSM.16.M88.4 R140, [R182] ;  /* 0x00000000b68c783b */ /* 0x000f680000000200 */
[----:B------:R-:W-:Y:S01]  /*5450*/  LDSM.16.M88.4 R172, [R180] ;  /* 0x00000000b4ac783b */ /* 0x000fe20000000200 */
[C---:B--2---:R-:W-:Y:S06]  /*5460*/  HMMA.16816.F32.BF16 R24, R148.reuse, R32, R24 ;  /* 0x000000209418723c */ /* 0x044fec0000041818 */
[C---:B------:R-:W-:Y:S01]  /*5470*/  HMMA.16816.F32.BF16 R20, R148.reuse, R34, R20 ;  /* 0x000000229414723c */ /* 0x040fe20000041814 */
[----:B------:R-:W2:Y:S05]  /*5480*/  LDSM.16.M88.4 R32, [R181] ;  /* 0x00000000b520783b */ /* 0x000eaa0000000200 */
[C---:B---3--:R-:W-:Y:S06]  /*5490*/  HMMA.16816.F32.BF16 R16, R148.reuse, R136, R16 ;  /* 0x000000889410723c */ /* 0x048fec0000041810 */
[C---:B------:R-:W-:Y:S01]  /*54a0*/  HMMA.16816.F32.BF16 R12, R148.reuse, R138, R12 ;  /* 0x0000008a940c723c */ /* 0x040fe2000004180c */
[----:B------:R-:W-:Y:S05]  /*54b0*/  LDSM.16.M88.4 R136, [R194+0x4000] ;  /* 0x00400000c288783b */ /* 0x000fea0000000200 */
[C---:B----4-:R-:W-:Y:S06]  /*54c0*/  HMMA.16816.F32.BF16 R164, R148.reuse, R4, R164 ;  /* 0x0000000494a4723c */ /* 0x050fec00000418a4 */
[C---:B------:R-:W-:Y:S01]  /*54d0*/  HMMA.16816.F32.BF16 R160, R148.reuse, R6, R160 ;  /* 0x0000000694a0723c */ /* 0x040fe200000418a0 */
[----:B------:R-:W3:Y:S05]  /*54e0*/  LDSM.16.M88.4 R4, [R191+0xe000] ;  /* 0x00e00000bf04783b */ /* 0x000eea0000000200 */
[C---:B------:R-:W-:Y:S06]  /*54f0*/  HMMA.16816.F32.BF16 R156, R148.reuse, R168, R156 ;  /* 0x000000a8949c723c */ /* 0x040fec000004189c */
[----:B------:R-:W-:Y:S01]  /*5500*/  HMMA.16816.F32.BF16 R152, R148, R170, R152 ;  /* 0x000000aa9498723c */ /* 0x000fe20000041898 */
[----:B------:R-:W4:Y:S04]  /*5510*/  LDSM.16.M88.4 R148, [R191+0xe800] ;  /* 0x00e80000bf94783b */ /* 0x000f280000000200 */
[----:B------:R-:W-:Y:S01]  /*5520*/  LDSM.16.M88.4 R168, [R193+0x4000] ;  /* 0x00400000c1a8783b */ /* 0x000fe20000000200 */
[C---:B-1----:R-:W-:Y:S06]  /*5530*/  HMMA.16816.F32.BF16 R24, R28.reuse, R8, R24 ;  /* 0x000000081c18723c */ /* 0x042fec0000041818 */
[C---:B------:R-:W-:Y:S01]  /*5540*/  HMMA.16816.F32.BF16 R20, R28.reuse, R10, R20 ;  /* 0x0000000a1c14723c */ /* 0x040fe20000041814 */
[----:B------:R-:W1:Y:S05]  /*5550*/  LDSM.16.M88.4 R8, [R191+0xf000] ;  /* 0x00f00000bf08783b */ /* 0x000e6a0000000200 */
[C---:B-----5:R-:W-:Y:S06]  /*5560*/  HMMA.16816.F32.BF16 R16, R28.reuse, R140, R16 ;  /* 0x0000008c1c10723c */ /* 0x060fec0000041810 */
[C---:B------:R-:W-:Y:S01]  /*5570*/  HMMA.16816.F32.BF16 R12, R28.reuse, R142, R12 ;  /* 0x0000008e1c0c723c */ /* 0x040fe2000004180c */
[----:B------:R-:W5:Y:S05]  /*5580*/  LDSM.16.M88.4 R140, [R191+0xf800] ;  /* 0x00f80000bf8c783b */ /* 0x000f6a0000000200 */
[C---:B--2---:R-:W-:Y:S06]  /*5590*/  HMMA.16816.F32.BF16 R164, R28.reuse, R32, R164 ;  /* 0x000000201ca4723c */ /* 0x044fec00000418a4 */
[C---:B------:R-:W-:Y:S01]  /*55a0*/  HMMA.16816.F32.BF16 R160, R28.reuse, R34, R160 ;  /* 0x000000221ca0723c */ /* 0x040fe200000418a0 */
[----:B------:R-:W2:Y:S05]  /*55b0*/  LDSM.16.M88.4 R32, [R184+0x2000] ;  /* 0x00200000b820783b */ /* 0x000eaa0000000200 */
[C---:B------:R-:W-:Y:S06]  /*55c0*/  HMMA.16816.F32.BF16 R156, R28.reuse, R172, R156 ;  /* 0x000000ac1c9c723c */ /* 0x040fec000004189c */
[----:B------:R-:W-:Y:S01]  /*55d0*/  HMMA.16816.F32.BF16 R152, R28, R174, R152 ;  /* 0x000000ae1c98723c */ /* 0x000fe20000041898 */
[----:B------:R-:W-:Y:S04]  /*55e0*/  LDSM.16.M88.4 R28, [R184+0x3000] ;  /* 0x00300000b81c783b */ /* 0x000fe80000000200 */
[----:B------:R-:W-:Y:S01]  /*55f0*/  LDSM.16.M88.4 R172, [R184+0x3800] ;  /* 0x00380000b8ac783b */ /* 0x000fe20000000200 */
[C---:B---3--:R-:W-:Y:S06]  /*5600*/  HMMA.16816.F32.BF16 R24, R136.reuse, R4, R24 ;  /* 0x000000048818723c */ /* 0x048fec0000041818 */
[C---:B------:R-:W-:Y:S01]  /*5610*/  HMMA.16816.F32.BF16 R20, R136.reuse, R6, R20 ;  /* 0x000000068814723c */ /* 0x040fe20000041814 */
[----:B------:R-:W3:Y:S05]  /*5620*/  LDSM.16.M88.4 R4, [R184+0x2800] ;  /* 0x00280000b804783b */ /* 0x000eea0000000200 */
[C---:B----4-:R-:W-:Y:S06]  /*5630*/  HMMA.16816.F32.BF16 R16, R136.reuse, R148, R16 ;  /* 0x000000948810723c */ /* 0x050fec0000041810 */
[C---:B------:R-:W-:Y:S01]  /*5640*/  HMMA.16816.F32.BF16 R12, R136.reuse, R150, R12 ;  /* 0x00000096880c723c */ /* 0x040fe2000004180c */
[----:B------:R-:W-:Y:S05]  /*5650*/  LDSM.16.M88.4 R148, [R197+0x10000] ;  /* 0x01000000c594783b */ /* 0x000fea0000000200 */
[C---:B-1----:R-:W-:Y:S06]  /*5660*/  HMMA.16816.F32.BF16 R164, R136.reuse, R8, R164 ;  /* 0x0000000888a4723c */ /* 0x042fec00000418a4 */
[C---:B------:R-:W-:Y:S01]  /*5670*/  HMMA.16816.F32.BF16 R160, R136.reuse, R10, R160 ;  /* 0x0000000a88a0723c */ /* 0x040fe200000418a0 */
[----:B------:R-:W1:Y:S05]  /*5680*/  LDSM.16.M88.4 R8, [R198+0x8000] ;  /* 0x00800000c608783b */ /* 0x000e6a0000000200 */
[C---:B-----5:R-:W-:Y:S06]  /*5690*/  HMMA.16816.F32.BF16 R156, R136.reuse, R140, R156 ;  /* 0x0000008c889c723c */ /* 0x060fec000004189c */
[----:B------:R-:W-:Y:S01]  /*56a0*/  HMMA.16816.F32.BF16 R152, R136, R142, R152 ;  /* 0x0000008e8898723c */ /* 0x000fe20000041898 */
[----:B------:R-:W4:Y:S04]  /*56b0*/  LDSM.16.M88.4 R140, [R197+0x10800] ;  /* 0x01080000c58c783b */ /* 0x000f280000000200 */
[----:B------:R-:W5:Y:S01]  /*56c0*/  LDSM.16.M88.4 R136, [R197+0x11000] ;  /* 0x01100000c588783b */ /* 0x000f620000000200 */
[C---:B--2---:R-:W-:Y:S06]  /*56d0*/  HMMA.16816.F32.BF16 R24, R168.reuse, R32, R24 ;  /* 0x00000020a818723c */ /* 0x044fec0000041818 */
[C---:B------:R-:W-:Y:S01]  /*56e0*/  HMMA.16816.F32.BF16 R20, R168.reuse, R34, R20 ;  /* 0x00000022a814723c */ /* 0x040fe20000041814 */
[----:B------:R-:W-:Y:S05]  /*56f0*/  LDSM.16.M88.4 R32, [R197+0x11800] ;  /* 0x01180000c520783b */ /* 0x000fea0000000200 */
[C---:B---3--:R-:W-:Y:S06]  /*5700*/  HMMA.16816.F32.BF16 R16, R168.reuse, R4, R16 ;  /* 0x00000004a810723c */ /* 0x048fec0000041810 */
[C---:B------:R-:W-:Y:S01]  /*5710*/  HMMA.16816.F32.BF16 R12, R168.reuse, R6, R12 ;  /* 0x00000006a80c723c */ /* 0x040fe2000004180c */
[----:B------:R-:W2:Y:S05]  /*5720*/  LDSM.16.M88.4 R4, [R179] ;  /* 0x00000000b304783b */ /* 0x000eaa0000000200 */
[C---:B------:R-:W-:Y:S06]  /*5730*/  HMMA.16816.F32.BF16 R164, R168.reuse, R28, R164 ;  /* 0x0000001ca8a4723c */ /* 0x040fec00000418a4 */
[----:B------:R-:W-:Y:S01]  /*5740*/  HMMA.16816.F32.BF16 R160, R168, R30, R160 ;  /* 0x0000001ea8a0723c */ /* 0x000fe200000418a0 */
[----:B------:R-:W3:Y:S05]  /*5750*/  LDSM.16.M88.4 R28, [R178] ;  /* 0x00000000b21c783b */ /* 0x000eea0000000200 */
[C---:B-1----:R-:W-:Y:S06]  /*5760*/  HMMA.16816.F32.BF16 R24, R8.reuse, R148, R24 ;  /* 0x000000940818723c */ /* 0x042fec0000041818 */
[----:B------:R-:W-:Y:S01]  /*5770*/  HMMA.16816.F32.BF16 R20, R8, R150, R20 ;  /* 0x000000960814723c */ /* 0x000fe20000041814 */
[----:B------:R-:W-:Y:S05]  /*5780*/  LDSM.16.M88.4 R148, [R194+0x8000] ;  /* 0x00800000c294783b */ /* 0x000fea0000000200 */
[C---:B------:R-:W-:Y:S06]  /*5790*/  HMMA.16816.F32.BF16 R156, R168.reuse, R172, R156 ;  /* 0x000000aca89c723c */ /* 0x040fec000004189c */
[----:B------:R-:W-:Y:S01]  /*57a0*/  HMMA.16816.F32.BF16 R152, R168, R174, R152 ;  /* 0x000000aea898723c */ /* 0x000fe20000041898 */
[----:B------:R-:W-:Y:S04]  /*57b0*/  LDSM.16.M88.4 R172, [R177] ;  /* 0x00000000b1ac783b */ /* 0x000fe80000000200 */
[----:B------:R-:W-:Y:S01]  /*57c0*/  LDSM.16.M88.4 R168, [R176] ;  /* 0x00000000b0a8783b */ /* 0x000fe20000000200 */
[C---:B----4-:R-:W-:Y:S06]  /*57d0*/  HMMA.16816.F32.BF16 R16, R8.reuse, R140, R16 ;  /* 0x0000008c0810723c */ /* 0x050fec0000041810 */
[C---:B------:R-:W-:Y:S01]  /*57e0*/  HMMA.16816.F32.BF16 R12, R8.reuse, R142, R12 ;  /* 0x0000008e080c723c */ /* 0x040fe2000004180c */
[----:B------:R-:W1:Y:S05]  /*57f0*/  LDSM.16.M88.4 R140, [R191+0x10000] ;  /* 0x01000000bf8c783b */ /* 0x000e6a0000000200 */
[C---:B-----5:R-:W-:Y:S06]  /*5800*/  HMMA.16816.F32.BF16 R164, R8.reuse, R136, R164 ;  /* 0x0000008808a4723c */ /* 0x060fec00000418a4 */
[----:B------:R-:W-:Y:S01]  /*5810*/  HMMA.16816.F32.BF16 R160, R8, R138, R160 ;  /* 0x0000008a08a0723c */ /* 0x000fe200000418a0 */
[----:B------:R-:W4:Y:S05]  /*5820*/  LDSM.16.M88.4 R136, [R191+0x10800] ;  /* 0x01080000bf88783b */ /* 0x000f2a0000000200 */
[C---:B--2---:R-:W-:Y:S06]  /*5830*/  HMMA.16816.F32.BF16 R24, R216.reuse, R4, R24 ;  /* 0x00000004d818723c */ /* 0x044fec0000041818 */
[----:B------:R-:W-:Y:S01]  /*5840*/  HMMA.16816.F32.BF16 R20, R216, R6, R20 ;  /* 0x00000006d814723c */ /* 0x000fe20000041814 */
[----:B------:R-:W-:Y:S05]  /*5850*/  LDSM.16.M88.4 R4, [R184+0x4000] ;  /* 0x00400000b804783b */ /* 0x000fea0000000200 */
[C---:B------:R-:W-:Y:S06]  /*5860*/  HMMA.16816.F32.BF16 R156, R8.reuse, R32, R156 ;  /* 0x00000020089c723c */ /* 0x040fec000004189c */
[----:B------:R-:W-:Y:S01]  /*5870*/  HMMA.16816.F32.BF16 R152, R8, R34, R152 ;  /* 0x000000220898723c */ /* 0x000fe20000041898 */
[----:B------:R-:W2:Y:S04]  /*5880*/  LDSM.16.M88.4 R8, [R193+0x8000] ;  /* 0x00800000c108783b */ /* 0x000ea80000000200 */
[----:B------:R-:W5:Y:S01]  /*5890*/  LDSM.16.M88.4 R32, [R191+0x11000] ;  /* 0x01100000bf20783b */ /* 0x000f620000000200 */
[C---:B---3--:R-:W-:Y:S06]  /*58a0*/  HMMA.16816.F32.BF16 R16, R216.reuse, R28, R16 ;  /* 0x0000001cd810723c */ /* 0x048fec0000041810 */
[----:B------:R-:W-:Y:S01]  /*58b0*/  HMMA.16816.F32.BF16 R12, R216, R30, R12 ;  /* 0x0000001ed80c723c */ /* 0x000fe2000004180c */
[----:B------:R-:W3:Y:S05]  /*58c0*/  LDSM.16.M88.4 R28, [R191+0x11800] ;  /* 0x01180000bf1c783b */ /* 0x000eea0000000200 */
[C---:B-1----:R-:W-:Y:S06]  /*58d0*/  HMMA.16816.F32.BF16 R24, R148.reuse, R140, R24 ;  /* 0x0000008c9418723c */ /* 0x042fec0000041818 */
[----:B------:R-:W-:Y:S06]  /*58e0*/  HMMA.16816.F32.BF16 R20, R148, R142, R20 ;  /* 0x0000008e9414723c */ /* 0x000fec0000041814 */
[----:B------:R-:W-:Y:S06]  /*58f0*/  HMMA.16816.F32.BF16 R164, R216, R172, R164 ;  /* 0x000000acd8a4723c */ /* 0x000fec00000418a4 */
[C---:B----4-:R-:W-:Y:S06]  /*5900*/  HMMA.16816.F32.BF16 R16, R148.reuse, R136, R16 ;  /* 0x000000889410723c */ /* 0x050fec0000041810 */
[----:B------:R-:W-:Y:S01]  /*5910*/  HMMA.16816.F32.BF16 R12, R148, R138, R12 ;  /* 0x0000008a940c723c */ /* 0x000fe2000004180c */
[----:B------:R-:W1:Y:S05]  /*5920*/  LDSM.16.M88.4 R136, [R184+0x4800] ;  /* 0x00480000b888783b */ /* 0x000e6a0000000200 */
[----:B------:R-:W-:Y:S06]  /*5930*/  HMMA.16816.F32.BF16 R156, R216, R168, R156 ;  /* 0x000000a8d89c723c */ /* 0x000fec000004189c */
[C---:B--2---:R-:W-:Y:S06]  /*5940*/  HMMA.16816.F32.BF16 R24, R8.reuse, R4, R24 ;  /* 0x000000040818723c */ /* 0x044fec0000041818 */
[----:B------:R-:W-:Y:S01]  /*5950*/  HMMA.16816.F32.BF16 R20, R8, R6, R20 ;  /* 0x000000060814723c */ /* 0x000fe20000041814 */
[----:B------:R-:W2:Y:S05]  /*5960*/  LDSM.16.M88.4 R4, [R184+0x5000] ;  /* 0x00500000b804783b */ /* 0x000eaa0000000200 */
[----:B-----5:R-:W-:Y:S06]  /*5970*/  HMMA.16816.F32.BF16 R164, R148, R32, R164 ;  /* 0x0000002094a4723c */ /* 0x020fec00000418a4 */
[----:B------:R-:W-:Y:S01]  /*5980*/  HMMA.16816.F32.BF16 R152, R216, R170, R152 ;  /* 0x000000aad898723c */ /* 0x000fe20000041898 */
[----:B------:R-:W-:-:S04]  /*5990*/  IMAD.U32 R33, RZ, RZ, UR24 ;  /* 0x00000018ff217e24 */ /* 0x000fc8000f8e00ff */
[----:B------:R-:W-:Y:S01]  /*59a0*/  IMAD R0, R33, 0x40, R210 ;  /* 0x0000004021007824 */ /* 0x000fe200078e02d2 */
[----:B------:R-:W-:Y:S03]  /*59b0*/  HMMA.16816.F32.BF16 R160, R216, R174, R160 ;  /* 0x000000aed8a0723c */ /* 0x000fe600000418a0 */
[C---:B------:R-:W-:Y:S01]  /*59c0*/  VIADD R2, R0.reuse, 0x1 ;  /* 0x0000000100027836 */ /* 0x040fe20000000000 */
[C---:B------:R-:W-:Y:S01]  /*59d0*/  ISETP.GE.AND P1, PT, R0.reuse, R206, PT ;  /* 0x000000ce0000720c */ /* 0x040fe20003f26270 */
[C---:B------:R-:W-:Y:S01]  /*59e0*/  VIADD R32, R0.reuse, 0x19 ;  /* 0x0000001900207836 */ /* 0x040fe20000000000 */
[----:B---3--:R-:W-:Y:S01]  /*59f0*/  HMMA.16816.F32.BF16 R156, R148, R28, R156 ;  /* 0x0000001c949c723c */ /* 0x008fe2000004189c */
[----:B------:R-:W-:Y:S02]  /*5a00*/  ISETP.GE.AND P5, PT, R0, R204, PT ;  /* 0x000000cc0000720c */ /* 0x000fe40003fa6270 */
[----:B------:R-:W-:-:S02]  /*5a10*/  ISETP.GE.AND P6, PT, R2, R206, PT ;  /* 0x000000ce0200720c */ /* 0x000fc40003fc6270 */
[C---:B------:R-:W-:Y:S01]  /*5a20*/  ISETP.GE.AND P0, PT, R2.reuse, R204, PT ;  /* 0x000000cc0200720c */ /* 0x040fe20003f06270 */
[----:B-1----:R-:W-:Y:S01]  /*5a30*/  HMMA.16816.F32.BF16 R16, R8, R136, R16 ;  /* 0x000000880810723c */ /* 0x002fe20000041810 */
[----:B------:R-:W-:Y:S01]  /*5a40*/  ISETP.LT.OR P6, PT, R2, R207, P6 ;  /* 0x000000cf0200720c */ /* 0x000fe200037c1670 */
[----:B------:R-:W-:Y:S01]  /*5a50*/  VIADD R28, R0, 0x8 ;  /* 0x00000008001c7836 */ /* 0x000fe20000000000 */
[----:B------:R-:W-:Y:S01]  /*5a60*/  ISETP.LT.OR P0, PT, R2, R205, P0 ;  /* 0x000000cd0200720c */ /* 0x000fe20000701670 */
[C---:B------:R-:W-:Y:S01]  /*5a70*/  VIADD R2, R0.reuse, 0x9 ;  /* 0x0000000900027836 */ /* 0x040fe20000000000 */
[----:B------:R-:W-:Y:S01]  /*5a80*/  ISETP.LT.OR P1, PT, R0, R207, P1 ;  /* 0x000000cf0000720c */ /* 0x000fe20000f21670 */
[----:B------:R-:W-:Y:S01]  /*5a90*/  HMMA.16816.F32.BF16 R152, R148, R30, R152 ;  /* 0x0000001e9498723c */ /* 0x000fe20000041898 */
[----:B------:R-:W-:Y:S02]  /*5aa0*/  ISETP.GE.AND P3, PT, R28, R206, PT ;  /* 0x000000ce1c00720c */ /* 0x000fe40003f66270 */
[----:B------:R-:W-:-:S02]  /*5ab0*/  FSEL R24, R24, -INF , !P1 ;  /* 0xff80000018187808 */ /* 0x000fc40004800000 */
[C---:B------:R-:W-:Y:S01]  /*5ac0*/  ISETP.GE.AND P4, PT, R2.reuse, R206, PT ;  /* 0x000000ce0200720c */ /* 0x040fe20003f86270 */
[----:B------:R-:W-:Y:S01]  /*5ad0*/  HMMA.16816.F32.BF16 R12, R8, R138, R12 ;  /* 0x0000008a080c723c */ /* 0x000fe2000004180c */
[-C--:B------:R-:W-:Y:S01]  /*5ae0*/  ISETP.GE.AND P1, PT, R2, R204.reuse, PT ;  /* 0x000000cc0200720c */ /* 0x080fe20003f26270 */
[----:B------:R-:W-:Y:S01]  /*5af0*/  VIADD R30, R0, 0x10 ;  /* 0x00000010001e7836 */ /* 0x000fe20000000000 */
[----:B------:R-:W-:Y:S02]  /*5b00*/  ISETP.GE.AND P2, PT, R28, R204, PT ;  /* 0x000000cc1c00720c */ /* 0x000fe40003f46270 */
[C---:B------:R-:W-:Y:S01]  /*5b10*/  ISETP.LT.OR P4, PT, R2.reuse, R207, P4 ;  /* 0x000000cf0200720c */ /* 0x040fe20002781670 */
[----:B------:R-:W-:Y:S01]  /*5b20*/  HMMA.16816.F32.BF16 R160, R148, R34, R160 ;  /* 0x0000002294a0723c */ /* 0x000fe200000418a0 */
[-C--:B------:R-:W-:Y:S01]  /*5b30*/  ISETP.LT.OR P1, PT, R2, R205.reuse, P1 ;  /* 0x000000cd0200720c */ /* 0x080fe20000f21670 */
[C---:B------:R-:W-:Y:S01]  /*5b40*/  VIADD R2, R0.reuse, 0x11 ;  /* 0x0000001100027836 */ /* 0x040fe20000000000 */
[----:B------:R-:W-:-:S02]  /*5b50*/  ISETP.LT.OR P5, PT, R0, R205, P5 ;  /* 0x000000cd0000720c */ /* 0x000fc40002fa1670 */
[C---:B------:R-:W-:Y:S01]  /*5b60*/  ISETP.LT.OR P3, PT, R28.reuse, R207, P3 ;  /* 0x000000cf1c00720c */ /* 0x040fe20001f61670 */
[----:B--2---:R-:W-:Y:S01]  /*5b70*/  HMMA.16816.F32.BF16 R164, R8, R4, R164 ;  /* 0x0000000408a4723c */ /* 0x004fe200000418a4 */
[----:B------:R-:W-:Y:S02]  /*5b80*/  ISETP.LT.OR P2, PT, R28, R205, P2 ;  /* 0x000000cd1c00720c */ /* 0x000fe40001741670 */
[----:B------:R-:W-:Y:S02]  /*5b90*/  FSEL R29, R26, -INF , !P5 ;  /* 0xff8000001a1d7808 */ /* 0x000fe40006800000 */
[----:B------:R-:W-:Y:S02]  /*5ba0*/  FSEL R27, R27, -INF , !P0 ;  /* 0xff8000001b1b7808 */ /* 0x000fe40004000000 */
[----:B------:R-:W-:Y:S01]  /*5bb0*/  FSEL R26, R25, -INF , !P6 ;  /* 0xff800000191a7808 */ /* 0x000fe20007000000 */
[----:B------:R-:W-:Y:S01]  /*5bc0*/  VIADD R4, R0, 0x20 ;  /* 0x0000002000047836 */ /* 0x000fe20000000000 */
[----:B------:R-:W-:-:S02]  /*5bd0*/  ISETP.GE.AND P0, PT, R30, R206, PT ;  /* 0x000000ce1e00720c */ /* 0x000fc40003f06270 */
[----:B------:R-:W-:Y:S02]  /*5be0*/  ISETP.GE.AND P5, PT, R30, R204, PT ;  /* 0x000000cc1e00720c */ /* 0x000fe40003fa6270 */
[----:B------:R-:W-:Y:S02]  /*5bf0*/  FSEL R28, R20, -INF , !P3 ;  /* 0xff800000141c7808 */ /* 0x000fe40005800000 */
[C---:B------:R-:W-:Y:S02]  /*5c00*/  ISETP.GE.AND P6, PT, R2.reuse, R206, PT ;  /* 0x000000ce0200720c */ /* 0x040fe40003fc6270 */
[----:B------:R-:W-:Y:S01]  /*5c10*/  ISETP.GE.AND P3, PT, R2, R204, PT ;  /* 0x000000cc0200720c */ /* 0x000fe20003f66270 */
[----:B------:R-:W-:Y:S01]  /*5c20*/  HMMA.16816.F32.BF16 R160, R8, R6, R160 ;  /* 0x0000000608a0723c */ /* 0x000fe200000418a0 */
[C---:B------:R-:W-:Y:S02]  /*5c30*/  ISETP.LT.OR P0, PT, R30.reuse, R207, P0 ;  /* 0x000000cf1e00720c */ /* 0x040fe40000701670 */
[----:B------:R-:W-:-:S02]  /*5c40*/  ISETP.LT.OR P5, PT, R30, R205, P5 ;  /* 0x000000cd1e00720c */ /* 0x000fc40002fa1670 */
[C---:B------:R-:W-:Y:S02]  /*5c50*/  ISETP.LT.OR P6, PT, R2.reuse, R207, P6 ;  /* 0x000000cf0200720c */ /* 0x040fe400037c1670 */
[----:B------:R-:W-:Y:S01]  /*5c60*/  ISETP.LT.OR P3, PT, R2, R205, P3 ;  /* 0x000000cd0200720c */ /* 0x000fe20001f61670 */
[----:B------:R-:W-:Y:S01]  /*5c70*/  VIADD R2, R0, 0x18 ;  /* 0x0000001800027836 */ /* 0x000fe20000000000 */
[----:B------:R-:W-:Y:S02]  /*5c80*/  FSEL R31, R22, -INF , !P2 ;  /* 0xff800000161f7808 */ /* 0x000fe40005000000 */
[----:B------:R-:W-:Y:S02]  /*5c90*/  FSEL R30, R21, -INF , !P4 ;  /* 0xff800000151e7808 */ /* 0x000fe40006000000 */
[----:B------:R-:W-:Y:S02]  /*5ca0*/  FSEL R25, R23, -INF , !P1 ;  /* 0xff80000017197808 */ /* 0x000fe40004800000 */
[----:B------:R-:W1:Y:S01]  /*5cb0*/  LDSM.16.M88.4 R20, [R184+0x5800] ;  /* 0x00580000b814783b */ /* 0x000e620000000200 */
[----:B------:R-:W-:Y:S01]  /*5cc0*/  ISETP.GE.AND P2, PT, R2, R206, PT ;  /* 0x000000ce0200720c */ /* 0x000fe20003f46270 */
[----:B------:R-:W-:-:S04]  /*5cd0*/  DEPBAR.LE SB0, 0x0 ;  /* 0x000080000000791a */ /* 0x000fc80000000000 */
[C---:B------:R-:W-:Y:S02]  /*5ce0*/  ISETP.GE.AND P1, PT, R2.reuse, R204, PT ;  /* 0x000000cc0200720c */ /* 0x040fe40003f26270 */
[C---:B------:R-:W-:Y:S02]  /*5cf0*/  ISETP.LT.OR P2, PT, R2.reuse, R207, P2 ;  /* 0x000000cf0200720c */ /* 0x040fe40001741670 */
[----:B------:R-:W-:Y:S01]  /*5d00*/  ISETP.LT.OR P1, PT, R2, R205, P1 ;  /* 0x000000cd0200720c */ /* 0x000fe20000f21670 */
[----:B------:R-:W-:Y:S01]  /*5d10*/  VIADD R2, R0, 0x21 ;  /* 0x0000002100027836 */ /* 0x000fe20000000000 */
[----:B------:R-:W-:Y:S02]  /*5d20*/  FSEL R138, R17, -INF , !P6 ;  /* 0xff800000118a7808 */ /* 0x000fe40007000000 */
[----:B------:R-:W-:Y:S02]  /*5d30*/  FSEL R134, R12, -INF , !P2 ;  /* 0xff8000000c867808 */ /* 0x000fe40005000000 */
[----:B------:R-:W-:-:S02]  /*5d40*/  FSEL R172, R16, -INF , !P0 ;  /* 0xff80000010ac7808 */ /* 0x000fc40004000000 */
[----:B------:R-:W-:Y:S02]  /*5d50*/  FSEL R133, R19, -INF , !P3 ;  /* 0xff80000013857808 */ /* 0x000fe40005800000 */
[C---:B------:R-:W-:Y:S02]  /*5d60*/  ISETP.GE.AND P6, PT, R2.reuse, R206, PT ;  /* 0x000000ce0200720c */ /* 0x040fe40003fc6270 */
[-C--:B------:R-:W-:Y:S02]  /*5d70*/  ISETP.GE.AND P2, PT, R2, R204.reuse, PT ;  /* 0x000000cc0200720c */ /* 0x080fe40003f46270 */
[----:B------:R-:W-:Y:S02]  /*5d80*/  ISETP.GE.AND P0, PT, R32, R204, PT ;  /* 0x000000cc2000720c */ /* 0x000fe40003f06270 */
[----:B------:R-:W-:Y:S02]  /*5d90*/  ISETP.GE.AND P3, PT, R4, R206, PT ;  /* 0x000000ce0400720c */ /* 0x000fe40003f66270 */
[----:B------:R-:W-:-:S02]  /*5da0*/  ISETP.LT.OR P6, PT, R2, R207, P6 ;  /* 0x000000cf0200720c */ /* 0x000fc400037c1670 */
[-C--:B------:R-:W-:Y:S01]  /*5db0*/  ISETP.LT.OR P2, PT, R2, R205.reuse, P2 ;  /* 0x000000cd0200720c */ /* 0x080fe20001741670 */
[----:B------:R-:W-:Y:S01]  /*5dc0*/  VIADD R2, R0, 0x29 ;  /* 0x0000002900027836 */ /* 0x000fe20000000000 */
[----:B------:R-:W-:Y:S02]  /*5dd0*/  ISETP.LT.OR P0, PT, R32, R205, P0 ;  /* 0x000000cd2000720c */ /* 0x000fe40000701670 */
[----:B------:R-:W-:Y:S02]  /*5de0*/  ISETP.LT.OR P3, PT, R4, R207, P3 ;  /* 0x000000cf0400720c */ /* 0x000fe40001f61670 */
[----:B------:R-:W-:Y:S02]  /*5df0*/  FMNMX.FTZ R5, R132, R24, !PT ;  /* 0x0000001884057209 */ /* 0x000fe40007810000 */
[----:B------:R-:W-:Y:S02]  /*5e00*/  FSEL R219, R15, -INF , !P0 ;  /* 0xff8000000fdb7808 */ /* 0x000fe40004000000 */
[----:B------:R-:W-:Y:S01]  /*5e10*/  FSEL R150, R164, -INF , !P3 ;  /* 0xff800000a4967808 */ /* 0x000fe20005800000 */
[----:B-1----:R-:W-:Y:S01]  /*5e20*/  HMMA.16816.F32.BF16 R156, R8, R20, R156 ;  /* 0x00000014089c723c */ /* 0x002fe2000004189c */
[----:B------:R-:W-:-:S02]  /*5e30*/  FMNMX.FTZ R5, R26, R5, !PT ;  /* 0x000000051a057209 */ /* 0x000fc40007810000 */
[----:B------:R-:W-:Y:S02]  /*5e40*/  FSEL R135, R18, -INF , !P5 ;  /* 0xff80000012877808 */ /* 0x000fe40006800000 */
[C---:B------:R-:W-:Y:S01]  /*5e50*/  ISETP.GE.AND P0, PT, R2.reuse, R206, PT ;  /* 0x000000ce0200720c */ /* 0x040fe20003f06270 */
[----:B------:R-:W-:Y:S01]  /*5e60*/  HMMA.16816.F32.BF16 R152, R8, R22, R152 ;  /* 0x000000160898723c */ /* 0x000fe20000041898 */
[-C--:B------:R-:W-:Y:S02]  /*5e70*/  ISETP.GE.AND P3, PT, R2, R204.reuse, PT ;  /* 0x000000cc0200720c */ /* 0x080fe40003f66270 */
[----:B------:R-:W-:Y:S02]  /*5e80*/  ISETP.GE.AND P5, PT, R4, R204, PT ;  /* 0x000000cc0400720c */ /* 0x000fe40003fa6270 */
[----:B------:R-:W-:Y:S02]  /*5e90*/  ISETP.GE.AND P4, PT, R32, R206, PT ;  /* 0x000000ce2000720c */ /* 0x000fe40003f86270 */
[----:B------:R-:W-:-:S02]  /*5ea0*/  FMNMX.FTZ R5, R28, R5, !PT ;  /* 0x000000051c057209 */ /* 0x000fc40007810000 */
[C---:B------:R-:W-:Y:S02]  /*5eb0*/  ISETP.LT.OR P0, PT, R2.reuse, R207, P0 ;  /* 0x000000cf0200720c */ /* 0x040fe40000701670 */
[-C--:B------:R-:W-:Y:S01]  /*5ec0*/  ISETP.LT.OR P3, PT, R2, R205.reuse, P3 ;  /* 0x000000cd0200720c */ /* 0x080fe20001f61670 */
[----:B------:R-:W-:Y:S01]  /*5ed0*/  VIADD R2, R0, 0x30 ;  /* 0x0000003000027836 */ /* 0x000fe20000000000 */
[----:B------:R-:W-:Y:S01]  /*5ee0*/  ISETP.LT.OR P5, PT, R4, R205, P5 ;  /* 0x000000cd0400720c */ /* 0x000fe20002fa1670 */
[----:B------:R-:W-:Y:S01]  /*5ef0*/  VIADD R4, R0, 0x28 ;  /* 0x0000002800047836 */ /* 0x000fe20000000000 */
[----:B------:R-:W-:Y:S02]  /*5f00*/  ISETP.LT.OR P4, PT, R32, R207, P4 ;  /* 0x000000cf2000720c */ /* 0x000fe40002781670 */
[----:B------:R-:W-:Y:S02]  /*5f10*/  FMNMX.FTZ R5, R30, R5, !PT ;  /* 0x000000051e057209 */ /* 0x000fe40007810000 */
[----:B------:R-:W-:-:S02]  /*5f20*/  FSEL R148, R165, -INF , !P6 ;  /* 0xff800000a5947808 */ /* 0x000fc40007000000 */
[----:B------:R-:W-:Y:S02]  /*5f30*/  FSEL R149, R167, -INF , !P2 ;  /* 0xff800000a7957808 */ /* 0x000fe40005000000 */
[----:B------:R-:W-:Y:S02]  /*5f40*/  FSEL R215, R14, -INF , !P1 ;  /* 0xff8000000ed77808 */ /* 0x000fe40004800000 */
[----:B------:R-:W-:Y:S02]  /*5f50*/  FSEL R136, R13, -INF , !P4 ;  /* 0xff8000000d887808 */ /* 0x000fe40006000000 */
[C---:B------:R-:W-:Y:S02]  /*5f60*/  ISETP.GE.AND P6, PT, R2.reuse, R206, PT ;  /* 0x000000ce0200720c */ /* 0x040fe40003fc6270 */
[----:B------:R-:W-:Y:S02]  /*5f70*/  ISETP.GE.AND P2, PT, R2, R204, PT ;  /* 0x000000cc0200720c */ /* 0x000fe40003f46270 */
[----:B------:R-:W-:-:S02]  /*5f80*/  ISETP.GE.AND P1, PT, R4, R206, PT ;  /* 0x000000ce0400720c */ /* 0x000fc40003f26270 */
[----:B------:R-:W-:Y:S02]  /*5f90*/  ISETP.GE.AND P4, PT, R4, R204, PT ;  /* 0x000000cc0400720c */ /* 0x000fe40003f86270 */
[----:B------:R-:W-:Y:S02]  /*5fa0*/  FMNMX.FTZ R5, R172, R5, !PT ;  /* 0x00000005ac057209 */ /* 0x000fe40007810000 */
[C---:B------:R-:W-:Y:S02]  /*5fb0*/  ISETP.LT.OR P6, PT, R2.reuse, R207, P6 ;  /* 0x000000cf0200720c */ /* 0x040fe400037c1670 */
[----:B------:R-:W-:Y:S02]  /*5fc0*/  ISETP.LT.OR P2, PT, R2, R205, P2 ;  /* 0x000000cd0200720c */ /* 0x000fe40001741670 */
[C---:B------:R-:W-:Y:S02]  /*5fd0*/  ISETP.LT.OR P1, PT, R4.reuse, R207, P1 ;  /* 0x000000cf0400720c */ /* 0x040fe40000f21670 */
[----:B------:R-:W-:Y:S01]  /*5fe0*/  ISETP.LT.OR P4, PT, R4, R205, P4 ;  /* 0x000000cd0400720c */ /* 0x000fe20002781670 */
[----:B------:R-:W-:Y:S01]  /*5ff0*/  VIADD R4, R0, 0x31 ;  /* 0x0000003100047836 */ /* 0x000fe20000000000 */
[----:B------:R-:W-:-:S02]  /*6000*/  FMNMX.FTZ R2, R3, R29, !PT ;  /* 0x0000001d03027209 */ /* 0x000fc40007810000 */
[----:B------:R-:W-:Y:S02]  /*6010*/  FMNMX.FTZ R5, R138, R5, !PT ;  /* 0x000000058a057209 */ /* 0x000fe40007810000 */
[----:B------:R-:W-:Y:S02]  /*6020*/  FMNMX.FTZ R2, R27, R2, !PT ;  /* 0x000000021b027209 */ /* 0x000fe40007810000 */
[----:B------:R-:W-:Y:S02]  /*6030*/  FMNMX.FTZ R5, R134, R5, !PT ;  /* 0x0000000586057209 */ /* 0x000fe40007810000 */
[----:B------:R-:W-:Y:S02]  /*6040*/  FSEL R151, R166, -INF , !P5 ;  /* 0xff800000a6977808 */ /* 0x000fe40006800000 */
[----:B------:R-:W-:Y:S02]  /*6050*/  FSEL R140, R160, -INF , !P1 ;  /* 0xff800000a08c7808 */ /* 0x000fe40004800000 */
[----:B------:R-:W-:-:S02]  /*6060*/  ISETP.GE.AND P5, PT, R4, R206, PT ;  /* 0x000000ce0400720c */ /* 0x000fc40003fa6270 */
[----:B------:R-:W-:Y:S02]  /*6070*/  ISETP.GE.AND P1, PT, R4, R204, PT ;  /* 0x000000cc0400720c */ /* 0x000fe40003f26270 */
[----:B------:R-:W-:Y:S02]  /*6080*/  FMNMX.FTZ R2, R31, R2, !PT ;  /* 0x000000021f027209 */ /* 0x000fe40007810000 */
[----:B------:R-:W-:Y:S02]  /*6090*/  FMNMX.FTZ R5, R136, R5, !PT ;  /* 0x0000000588057209 */ /* 0x000fe40007810000 */
[C---:B------:R-:W-:Y:S02]  /*60a0*/  ISETP.LT.OR P5, PT, R4.reuse, R207, P5 ;  /* 0x000000cf0400720c */ /* 0x040fe40002fa1670 */
[----:B------:R-:W-:Y:S01]  /*60b0*/  ISETP.LT.OR P1, PT, R4, R205, P1 ;  /* 0x000000cd0400720c */ /* 0x000fe20000f21670 */
[C---:B------:R-:W-:Y:S01]  /*60c0*/  VIADD R4, R0.reuse, 0x38 ;  /* 0x0000003800047836 */ /* 0x040fe20000000000 */
[----:B------:R-:W-:Y:S01]  /*60d0*/  FMNMX.FTZ R2, R25, R2, !PT ;  /* 0x0000000219027209 */ /* 0x000fe20007810000 */
[----:B------:R-:W-:Y:S01]  /*60e0*/  VIADD R0, R0, 0x39 ;  /* 0x0000003900007836 */ /* 0x000fe20000000000 */
[----:B------:R-:W-:-:S02]  /*60f0*/  FMNMX.FTZ R5, R150, R5, !PT ;  /* 0x0000000596057209 */ /* 0x000fc40007810000 */
[----:B------:R-:W-:Y:S02]  /*6100*/  FSEL R143, R162, -INF , !P4 ;  /* 0xff800000a28f7808 */ /* 0x000fe40006000000 */
[----:B------:R-:W-:Y:S02]  /*6110*/  ISETP.GE.AND P4, PT, R4, R206, PT ;  /* 0x000000ce0400720c */ /* 0x000fe40003f86270 */
[----:B------:R-:W-:Y:S02]  /*6120*/  FMNMX.FTZ R2, R135, R2, !PT ;  /* 0x0000000287027209 */ /* 0x000fe40007810000 */
[----:B------:R-:W-:Y:S02]  /*6130*/  FMNMX.FTZ R5, R148, R5, !PT ;  /* 0x0000000594057209 */ /* 0x000fe40007810000 */
[----:B------:R-:W-:Y:S02]  /*6140*/  FSEL R142, R161, -INF , !P0 ;  /* 0xff800000a18e7808 */ /* 0x000fe40004000000 */
[----:B------:R-:W-:-:S02]  /*6150*/  ISETP.LT.OR P4, PT, R4, R207, P4 ;  /* 0x000000cf0400720c */ /* 0x000fc40002781670 */
[----:B------:R-:W-:Y:S02]  /*6160*/  FMNMX.FTZ R2, R133, R2, !PT ;  /* 0x0000000285027209 */ /* 0x000fe40007810000 */
[----:B------:R-:W-:Y:S02]  /*6170*/  FMNMX.FTZ R5, R140, R5, !PT ;  /* 0x000000058c057209 */ /* 0x000fe40007810000 */
[----:B------:R-:W-:Y:S02]  /*6180*/  FSEL R174, R156, -INF , !P6 ;  /* 0xff8000009cae7808 */ /* 0x000fe40007000000 */
[----:B------:R-:W-:Y:S02]  /*6190*/  FMNMX.FTZ R2, R215, R2, !PT ;  /* 0x00000002d7027209 */ /* 0x000fe40007810000 */
[----:B------:R-:W-:Y:S02]  /*61a0*/  FMNMX.FTZ R5, R142, R5, !PT ;  /* 0x000000058e057209 */ /* 0x000fe40007810000 */
[----:B------:R-:W-:Y:S01]  /*61b0*/  FSEL R168, R152, -INF , !P4 ;  /* 0xff80000098a87808 */ /* 0x000fe20006000000 */
[----:B------:R-:W-:Y:S01]  /*61c0*/  BAR.SYNC.DEFER_BLOCKING 0x0 ;  /* 0x0000000000007b1d */ /* 0x000fe20000010000 */
[----:B------:R-:W-:-:S02]  /*61d0*/  PLOP3.LUT P4, PT, PT, PT, UP0, 0x80, 0x0 ;  /* 0x000000000000781c */ /* 0x000fc40003f8f008 */
[----:B------:R-:W-:Y:S02]  /*61e0*/  FSEL R141, R163, -INF , !P3 ;  /* 0xff800000a38d7808 */ /* 0x000fe40005800000 */
[----:B------:R-:W-:Y:S02]  /*61f0*/  ISETP.GE.AND P3, PT, R0, R206, PT ;  /* 0x000000ce0000720c */ /* 0x000fe40003f66270 */
[----:B------:R-:W-:Y:S02]  /*6200*/  FSEL R170, R157, -INF , !P5 ;  /* 0xff8000009daa7808 */ /* 0x000fe40006800000 */
[----:B------:R-:W-:Y:S02]  /*6210*/  FMNMX.FTZ R6, R219, R2, !PT ;  /* 0x00000002db067209 */ /* 0x000fe40007810000 */
[----:B------:R-:W-:Y:S02]  /*6220*/  FMNMX.FTZ R5, R174, R5, !PT ;  /* 0x00000005ae057209 */ /* 0x000fe40007810000 */
[----:B------:R-:W-:-:S02]  /*6230*/  ISETP.LT.OR P3, PT, R0, R207, P3 ;  /* 0x000000cf0000720c */ /* 0x000fc40001f61670 */
[----:B------:R-:W-:Y:S02]  /*6240*/  FMNMX.FTZ R6, R151, R6, !PT ;  /* 0x0000000697067209 */ /* 0x000fe40007810000 */
[----:B------:R-:W-:Y:S02]  /*6250*/  FMNMX.FTZ R5, R170, R5, !PT ;  /* 0x00000005aa057209 */ /* 0x000fe40007810000 */
[----:B------:R-:W-:Y:S02]  /*6260*/  ISETP.GE.AND P0, PT, R4, R204, PT ;  /* 0x000000cc0400720c */ /* 0x000fe40003f06270 */
[----:B------:R-:W-:Y:S02]  /*6270*/  FSEL R166, R153, -INF , !P3 ;  /* 0xff80000099a67808 */ /* 0x000fe40005800000 */
[----:B------:R-:W-:Y:S02]  /*6280*/  FMNMX.FTZ R6, R149, R6, !PT ;  /* 0x0000000695067209 */ /* 0x000fe40007810000 */
[----:B------:R-:W-:-:S02]  /*6290*/  FMNMX.FTZ R5, R168, R5, !PT ;  /* 0x00000005a8057209 */ /* 0x000fc40007810000 */
[----:B------:R-:W-:Y:S02]  /*62a0*/  ISETP.LT.OR P0, PT, R4, R205, P0 ;  /* 0x000000cd0400720c */ /* 0x000fe40000701670 */
[----:B------:R-:W-:Y:S02]  /*62b0*/  FSEL R169, R158, -INF , !P2 ;  /* 0xff8000009ea97808 */ /* 0x000fe40005000000 */
[----:B------:R-:W-:Y:S02]  /*62c0*/  FMNMX.FTZ R6, R143, R6, !PT ;  /* 0x000000068f067209 */ /* 0x000fe40007810000 */
[----:B------:R-:W-:Y:S01]  /*62d0*/  FMNMX.FTZ R5, R166, R5, !PT ;  /* 0x00000005a6057209 */ /* 0x000fe20007810000 */
[----:B------:R-:W-:Y:S06]  /*62e0*/  @!P4 BRA `(.L_x_303) ;  /* 0x000000000068c947 */ /* 0x000fec0003800000 */
[----:B------:R-:W-:-:S04]  /*62f0*/  UIADD3 UR5, UR19, -0x3, URZ ;  /* 0xfffffffd13057890 */ /* 0x000fc8000fffe03f */
[----:B------:R-:W-:Y:S02]  /*6300*/  USHF.R.S32.HI UR4, URZ, 0x1f, UR5 ;  /* 0x0000001f3f047899 */ /* 0x000fe40008011405 */
[----:B------:R-:W-:Y:S02]  /*6310*/  UIMAD.WIDE.U32 UR26, UR5, UR12, URZ ;  /* 0x0000000c051a72a5 */ /* 0x000fe4000f8e003f */
[----:B------:R-:W-:-:S04]  /*6320*/  UIMAD UR4, UR4, UR12, URZ ;  /* 0x0000000c040472a4 */ /* 0x000fc8000f8e023f */
[----:B------:R-:W-:Y:S01]  /*6330*/  UIMAD UR4, UR5, UR13, UR4 ;  /* 0x0000000d050472a4 */ /* 0x000fe2000f8e0204 */
[----:B------:R-:W-:Y:S02]  /*6340*/  IMAD.U32 R7, RZ, RZ, UR26 ;  /* 0x0000001aff077e24 */ /* 0x000fe4000f8e00ff */
[----:B------:R-:W-:Y:S01]  /*6350*/  IMAD.U32 R2, RZ, RZ, UR26 ;  /* 0x0000001aff027e24 */ /* 0x000fe2000f8e00ff */
[----:B------:R-:W-:Y:S02]  /*6360*/  UIADD3 UR4, UR27, UR4, URZ ;  /* 0x000000041b047290 */ /* 0x000fe4000fffe03f */
[----:B------:R-:W-:-:S04]  /*6370*/  LEA R4, P2, R7, R200, 0x6 ;  /* 0x000000c807047211 */ /* 0x000fc800078430ff */
[----:B------:R-:W-:Y:S01]  /*6380*/  IMAD.U32 R7, RZ, RZ, UR4 ;  /* 0x00000004ff077e24 */ /* 0x000fe2000f8e00ff */
[----:B------:R-:W-:Y:S02]  /*6390*/  ULDC.64 UR4, c[0x0][0x218] ;  /* 0x0000860000047ab9 */ /* 0x000fe40000000a00 */
[----:B------:R-:W-:Y:S02]  /*63a0*/  LEA R8, P3, R4, UR4, 0x1 ;  /* 0x0000000404087c11 */ /* 0x000fe4000f8608ff */
[----:B------:R-:W-:Y:S02]  /*63b0*/  LEA.HI.X R7, R2, R209, R7, 0x6, P2 ;  /* 0x000000d102077211 */ /* 0x000fe400010f3407 */
[----:B------:R-:W-:Y:S02]  /*63c0*/  IADD3 R10, P2, R8, UR23, RZ ;  /* 0x00000017080a7c10 */ /* 0x000fe4000ff5e0ff */
[----:B------:R-:W-:-:S04]  /*63d0*/  LEA.HI.X R9, R4, UR5, R7, 0x1, P3 ;  /* 0x0000000504097c11 */ /* 0x000fc800098f0c07 */
[----:B------:R-:W-:Y:S01]  /*63e0*/  IADD3.X R11, R9, UR22, RZ, P2, !PT ;  /* 0x00000016090b7c10 */ /* 0x000fe200097fe4ff */
        /* <DEDUP_REMOVED lines=10> */
.L_x_303:
[----:B------:R-:W-:Y:S01]  /*6490*/  FMNMX.FTZ R4, R141, R6, !PT ;  /* 0x000000068d047209 */ /* 0x000fe20007810000 */
[----:B------:R-:W2:Y:S01]  /*64a0*/  SHFL.BFLY PT, R2, R5, 0x2, 0x1f ;  /* 0x0c401f0005027f89 */ /* 0x000ea200000e0000 */
[C---:B------:R-:W-:Y:S02]  /*64b0*/  ISETP.GE.AND P2, PT, R0.reuse, R204, PT ;  /* 0x000000cc0000720c */ /* 0x040fe40003f46270 */
[----:B------:R-:W-:Y:S01]  /*64c0*/  FSEL R167, R159, -INF , !P1 ;  /* 0xff8000009fa77808 */ /* 0x000fe20004800000 */
[----:B------:R-:W-:Y:S01]  /*64d0*/  LDSM.16.MT88.4 R16, [R190+0x12000] ;  /* 0x01200000be10783b */ /* 0x000fe20000004200 */
[----:B------:R-:W-:Y:S02]  /*64e0*/  FMNMX.FTZ R4, R169, R4, !PT ;  /* 0x00000004a9047209 */ /* 0x000fe40007810000 */
[----:B------:R-:W-:Y:S01]  /*64f0*/  ISETP.LT.OR P2, PT, R0, R205, P2 ;  /* 0x000000cd0000720c */ /* 0x000fe20001741670 */
[----:B------:R-:W-:Y:S01]  /*6500*/  LDSM.16.MT88.4 R32, [R188+0x12000] ;  /* 0x01200000bc20783b */ /* 0x000fe20000004200 */
[----:B------:R-:W-:-:S02]  /*6510*/  FSEL R165, R154, -INF , !P0 ;  /* 0xff8000009aa57808 */ /* 0x000fc40004000000 */
[----:B------:R-:W-:Y:S02]  /*6520*/  FMNMX.FTZ R4, R167, R4, !PT ;  /* 0x00000004a7047209 */ /* 0x000fe40007810000 */
[----:B------:R-:W-:Y:S02]  /*6530*/  FSEL R163, R155, -INF , !P2 ;  /* 0xff8000009ba37808 */ /* 0x000fe40005000000 */
[----:B------:R-:W-:Y:S01]  /*6540*/  FMNMX.FTZ R4, R165, R4, !PT ;  /* 0x00000004a5047209 */ /* 0x000fe20007810000 */
[----:B------:R-:W-:Y:S03]  /*6550*/  LDSM.16.MT88.4 R152, [R188+0x13000] ;  /* 0x01300000bc98783b */ /* 0x000fe60000004200 */
[----:B-1----:R-:W-:-:S05]  /*6560*/  FMNMX.FTZ R9, R163, R4, !PT ;  /* 0x00000004a3097209 */ /* 0x002fca0007810000 */
[----:B------:R-:W1:Y:S01]  /*6570*/  SHFL.BFLY PT, R0, R9, 0x2, 0x1f ;  /* 0x0c401f0009007f89 */ /* 0x000e6200000e0000 */
[----:B--2---:R-:W-:-:S05]  /*6580*/  FMNMX.FTZ R7, R5, R2, !PT ;  /* 0x0000000205077209 */ /* 0x004fca0007810000 */
[----:B------:R-:W2:Y:S01]  /*6590*/  SHFL.BFLY PT, R2, R7, 0x1, 0x1f ;  /* 0x0c201f0007027f89 */ /* 0x000ea200000e0000 */
[----:B-1----:R-:W-:-:S03]  /*65a0*/  FMNMX.FTZ R5, R9, R0, !PT ;  /* 0x0000000009057209 */ /* 0x002fc60007810000 */
[----:B------:R-:W-:Y:S04]  /*65b0*/  LDSM.16.MT88.4 R8, [R192+0x12000] ;  /* 0x01200000c008783b */ /* 0x000fe80000004200 */
[----:B------:R-:W1:Y:S01]  /*65c0*/  SHFL.BFLY PT, R0, R5, 0x1, 0x1f ;  /* 0x0c201f0005007f89 */ /* 0x000e6200000e0000 */
[----:B--2---:R-:W-:-:S04]  /*65d0*/  FMNMX.FTZ R2, R7, R2, !PT ;  /* 0x0000000207027209 */ /* 0x004fc80007810000 */
[C---:B------:R-:W-:Y:S01]  /*65e0*/  FSETP.NEU.FTZ.AND P1, PT, R2.reuse, -INF , PT ;  /* 0xff8000000200780b */ /* 0x040fe20003f3d000 */
[----:B------:R-:W-:-:S05]  /*65f0*/  FMUL.FTZ R171, R2, UR8 ;  /* 0x0000000802ab7c20 */ /* 0x000fca0008410000 */
[----:B------:R-:W-:-:S05]  /*6600*/  FSEL R171, R171, RZ, P1 ;  /* 0x000000ffabab7208 */ /* 0x000fca0000800000 */
        /* <DEDUP_REMOVED lines=8> */
[----:B-1----:R-:W-:Y:S01]  /*6690*/  FMNMX.FTZ R0, R5, R0, !PT ;  /* 0x0000000005007209 */ /* 0x002fe20007810000 */
[----:B------:R-:W-:Y:S01]  /*66a0*/  FFMA.FTZ R212, R136, UR8, -R171 ;  /* 0x0000000888d47c23 */ /* 0x000fe200080108ab */
[----:B------:R-:W-:Y:S01]  /*66b0*/  FSEL R5, R2, RZ, P1 ;  /* 0x000000ff02057208 */ /* 0x000fe20000800000 */
[----:B------:R-:W-:Y:S01]  /*66c0*/  LDSM.16.MT88.4 R136, [R188+0x16000] ;  /* 0x01600000bc88783b */ /* 0x000fe20000004200 */
[C---:B------:R-:W-:Y:S01]  /*66d0*/  FSETP.NEU.FTZ.AND P0, PT, R0.reuse, -INF , PT ;  /* 0xff8000000000780b */ /* 0x040fe20003f1d000 */
[----:B------:R-:W-:Y:S01]  /*66e0*/  FMUL.FTZ R164, R0, UR8 ;  /* 0x0000000800a47c20 */ /* 0x000fe20008410000 */
[----:B------:R-:W1:Y:S01]  /*66f0*/  MUFU.EX2 R159, R159 ;  /* 0x0000009f009f7308 */ /* 0x000e620000000800 */
[----:B------:R-:W-:Y:S01]  /*6700*/  FADD.FTZ R4, R132, -R5 ;  /* 0x8000000584047221 */ /* 0x000fe20000010000 */
[----:B------:R-:W-:Y:S01]  /*6710*/  FSEL R6, R0, RZ, P0 ;  /* 0x000000ff00067208 */ /* 0x000fe20000000000 */
[--C-:B------:R-:W-:Y:S01]  /*6720*/  FFMA.FTZ R218, R150, UR8, -R171.reuse ;  /* 0x0000000896da7c23 */ /* 0x100fe200080108ab */
[----:B------:R-:W-:Y:S01]  /*6730*/  FSEL R164, R164, RZ, P0 ;  /* 0x000000ffa4a47208 */ /* 0x000fe20000000000 */
[----:B------:R-:W-:Y:S01]  /*6740*/  FMUL.FTZ R162, R4, UR8 ;  /* 0x0000000804a27c20 */ /* 0x000fe20008410000 */
[--C-:B------:R-:W-:Y:S01]  /*6750*/  FFMA.FTZ R220, R140, UR8, -R171.reuse ;  /* 0x000000088cdc7c23 */ /* 0x100fe200080108ab */
[----:B------:R-:W-:Y:S01]  /*6760*/  FADD.FTZ R6, R3, -R6 ;  /* 0x8000000603067221 */ /* 0x000fe20000010000 */
[----:B------:R-:W-:Y:S01]  /*6770*/  MUFU.EX2 R158, R158 ;  /* 0x0000009e009e7308 */ /* 0x000fe20000000800 */
[--C-:B------:R-:W-:Y:S01]  /*6780*/  FFMA.FTZ R156, R29, UR8, -R164.reuse ;  /* 0x000000081d9c7c23 */ /* 0x100fe200080108a4 */
[--C-:B------:R-:W-:Y:S01]  /*6790*/  FFMA.FTZ R147, R27, UR8, -R164.reuse ;  /* 0x000000081b937c23 */ /* 0x100fe200080108a4 */
[--C-:B------:R-:W-:Y:S01]  /*67a0*/  FFMA.FTZ R146, R31, UR8, -R164.reuse ;  /* 0x000000081f927c23 */ /* 0x100fe200080108a4 */
[--C-:B------:R-:W-:Y:S01]  /*67b0*/  FFMA.FTZ R161, R25, UR8, -R164.reuse ;  /* 0x0000000819a17c23 */ /* 0x100fe200080108a4 */
[----:B------:R-:W-:Y:S01]  /*67c0*/  FMUL.FTZ R3, R6, UR8 ;  /* 0x0000000806037c20 */ /* 0x000fe20008410000 */
[----:B------:R-:W2:Y:S01]  /*67d0*/  LDSM.16.MT88.4 R24, [R189+0x12000] ;  /* 0x01200000bd18783b */ /* 0x000ea20000004200 */
[--C-:B------:R-:W-:Y:S01]  /*67e0*/  FFMA.FTZ R214, R135, UR8, -R164.reuse ;  /* 0x0000000887d67c23 */ /* 0x100fe200080108a4 */
[----:B------:R-:W3:Y:S01]  /*67f0*/  MUFU.EX2 R157, R157 ;  /* 0x0000009d009d7308 */ /* 0x000ee20000000800 */
[----:B-1----:R-:W-:Y:S01]  /*6800*/  F2FP.BF16.F32.PACK_AB R4, R159, R160 ;  /* 0x000000a09f04723e */ /* 0x002fe200000010ff */
[--C-:B------:R-:W-:Y:S01]  /*6810*/  FFMA.FTZ R217, R133, UR8, -R164.reuse ;  /* 0x0000000885d97c23 */ /* 0x100fe200080108a4 */
[--C-:B------:R-:W-:Y:S01]  /*6820*/  FFMA.FTZ R215, R215, UR8, -R164.reuse ;  /* 0x00000008d7d77c23 */ /* 0x100fe200080108a4 */
[--C-:B------:R-:W-:Y:S01]  /*6830*/  FFMA.FTZ R216, R219, UR8, -R164.reuse ;  /* 0x00000008dbd87c23 */ /* 0x100fe200080108a4 */
[----:B------:R-:W-:Y:S01]  /*6840*/  LDSM.16.MT88.4 R132, [R192+0x12800] ;  /* 0x01280000c084783b */ /* 0x000fe20000004200 */
[--C-:B------:R-:W-:Y:S01]  /*6850*/  FFMA.FTZ R219, R148, UR8, -R171.reuse ;  /* 0x0000000894db7c23 */ /* 0x100fe200080108ab */
[--C-:B------:R-:W-:Y:S01]  /*6860*/  FFMA.FTZ R222, R151, UR8, -R164.reuse ;  /* 0x0000000897de7c23 */ /* 0x100fe200080108a4 */
[----:B------:R-:W-:Y:S01]  /*6870*/  MUFU.EX2 R156, R156 ;  /* 0x0000009c009c7308 */ /* 0x000fe20000000800 */
[--C-:B------:R-:W-:Y:S01]  /*6880*/  FFMA.FTZ R223, R149, UR8, -R164.reuse ;  /* 0x0000000895df7c23 */ /* 0x100fe200080108a4 */
[----:B------:R-:W-:Y:S01]  /*6890*/  FFMA.FTZ R221, R142, UR8, -R171 ;  /* 0x000000088edd7c23 */ /* 0x000fe200080108ab */
[----:B------:R-:W-:Y:S01]  /*68a0*/  LDSM.16.MT88.4 R148, [R192+0x15000] ;  /* 0x01500000c094783b */ /* 0x000fe20000004200 */
[--C-:B------:R-:W-:Y:S01]  /*68b0*/  FFMA.FTZ R224, R143, UR8, -R164.reuse ;  /* 0x000000088fe07c23 */ /* 0x100fe200080108a4 */
[--C-:B------:R-:W-:Y:S01]  /*68c0*/  FFMA.FTZ R225, R141, UR8, -R164.reuse ;  /* 0x000000088de17c23 */ /* 0x100fe200080108a4 */
[--C-:B------:R-:W-:Y:S01]  /*68d0*/  FFMA.FTZ R167, R167, UR8, -R164.reuse ;  /* 0x00000008a7a77c23 */ /* 0x100fe200080108a4 */
[----:B------:R-:W-:Y:S01]  /*68e0*/  LDSM.16.MT88.4 R140, [R190+0x15000] ;  /* 0x01500000be8c783b */ /* 0x000fe20000004200 */
[----:B------:R-:W1:Y:S01]  /*68f0*/  MUFU.EX2 R147, R147 ;  /* 0x0000009300937308 */ /* 0x000e620000000800 */
[----:B---3--:R-:W-:Y:S01]  /*6900*/  F2FP.BF16.F32.PACK_AB R6, R157, R158 ;  /* 0x0000009e9d06723e */ /* 0x008fe200000010ff */
[----:B------:R-:W-:-:S06]  /*6910*/  FFMA.FTZ R165, R165, UR8, -R164 ;  /* 0x00000008a5a57c23 */ /* 0x000fcc00080108a4 */
[----:B------:R-:W-:Y:S08]  /*6920*/  MUFU.EX2 R146, R146 ;  /* 0x0000009200927308 */ /* 0x000ff00000000800 */
[----:B------:R-:W3:Y:S01]  /*6930*/  MUFU.EX2 R161, R161 ;  /* 0x000000a100a17308 */ /* 0x000ee20000000800 */
[----:B-1----:R-:W-:-:S07]  /*6940*/  F2FP.BF16.F32.PACK_AB R5, R147, R156 ;  /* 0x0000009c9305723e */ /* 0x002fce00000010ff */
[----:B------:R-:W1:Y:S08]  /*6950*/  MUFU.EX2 R162, R162 ;  /* 0x000000a200a27308 */ /* 0x000e700000000800 */
[----:B------:R-:W4:Y:S01]  /*6960*/  MUFU.EX2 R3, R3 ;  /* 0x0000000300037308 */ /* 0x000f220000000800 */
[----:B---3--:R-:W-:-:S07]  /*6970*/  F2FP.BF16.F32.PACK_AB R7, R161, R146 ;  /* 0x00000092a107723e */ /* 0x008fce00000010ff */
[----:B------:R-:W-:Y:S01]  /*6980*/  MUFU.EX2 R172, R172 ;  /* 0x000000ac00ac7308 */ /* 0x000fe20000000800 */
[-C--:B-1----:R-:W-:Y:S01]  /*6990*/  FMUL.FTZ R20, R120, R162.reuse ;  /* 0x000000a278147220 */ /* 0x082fe20000410000 */
[-C--:B------:R-:W-:Y:S01]  /*69a0*/  FMUL.FTZ R21, R121, R162.reuse ;  /* 0x000000a279157220 */ /* 0x080fe20000410000 */
[-C--:B------:R-:W-:Y:S01]  /*69b0*/  FMUL.FTZ R116, R116, R162.reuse ;  /* 0x000000a274747220 */ /* 0x080fe20000410000 */
[-C--:B------:R-:W-:Y:S01]  /*69c0*/  FMUL.FTZ R117, R117, R162.reuse ;  /* 0x000000a275757220 */ /* 0x080fe20000410000 */
[-C--:B------:R-:W-:Y:S01]  /*69d0*/  FMUL.FTZ R28, R112, R162.reuse ;  /* 0x000000a2701c7220 */ /* 0x080fe20000410000 */
[-C--:B------:R-:W-:Y:S01]  /*69e0*/  FMUL.FTZ R29, R113, R162.reuse ;  /* 0x000000a2711d7220 */ /* 0x080fe20000410000 */
[-C--:B------:R-:W-:Y:S01]  /*69f0*/  FMUL.FTZ R108, R108, R162.reuse ;  /* 0x000000a26c6c7220 */ /* 0x080fe20000410000 */
[-C--:B------:R-:W-:Y:S01]  /*6a00*/  FMUL.FTZ R109, R109, R162.reuse ;  /* 0x000000a26d6d7220 */ /* 0x080fe20000410000 */
[-C--:B----4-:R-:W-:Y:S01]  /*6a10*/  FMUL.FTZ R22, R122, R3.reuse ;  /* 0x000000037a167220 */ /* 0x090fe20000410000 */
[-C--:B------:R-:W-:Y:S01]  /*6a20*/  FMUL.FTZ R23, R123, R3.reuse ;  /* 0x000000037b177220 */ /* 0x080fe20000410000 */
[-C--:B------:R-:W-:Y:S01]  /*6a30*/  FMUL.FTZ R118, R118, R3.reuse ;  /* 0x0000000376767220 */ /* 0x080fe20000410000 */
[-C--:B------:R-:W-:Y:S01]  /*6a40*/  FMUL.FTZ R119, R119, R3.reuse ;  /* 0x0000000377777220 */ /* 0x080fe20000410000 */
[-C--:B------:R-:W-:Y:S01]  /*6a50*/  FMUL.FTZ R30, R114, R3.reuse ;  /* 0x00000003721e7220 */ /* 0x080fe20000410000 */
[-C--:B------:R-:W-:Y:S01]  /*6a60*/  FMUL.FTZ R31, R115, R3.reuse ;  /* 0x00000003731f7220 */ /* 0x080fe20000410000 */
[-C--:B------:R-:W-:Y:S01]  /*6a70*/  FMUL.FTZ R110, R110, R3.reuse ;  /* 0x000000036e6e7220 */ /* 0x080fe20000410000 */
[----:B------:R-:W-:Y:S01]  /*6a80*/  LDSM.16.MT88.4 R112, [R190+0x14000] ;  /* 0x01400000be70783b */ /* 0x000fe20000004200 */
[C---:B------:R-:W-:Y:S01]  /*6a90*/  HMMA.16816.F32.BF16 R20, R4.reuse, R16, R20 ;  /* 0x000000100414723c */ /* 0x040fe20000041814 */
[-C--:B------:R-:W-:Y:S01]  /*6aa0*/  FMUL.FTZ R111, R111, R3.reuse ;  /* 0x000000036f6f7220 */ /* 0x080fe20000410000 */
[----:B------:R-:W1:Y:S01]  /*6ab0*/  MUFU.EX2 R175, R175 ;  /* 0x000000af00af7308 */ /* 0x000e620000000800 */
[-C--:B------:R-:W-:Y:S01]  /*6ac0*/  FMUL.FTZ R88, R88, R162.reuse ;  /* 0x000000a258587220 */ /* 0x080fe20000410000 */
[-C--:B------:R-:W-:Y:S01]  /*6ad0*/  FMUL.FTZ R89, R89, R162.reuse ;  /* 0x000000a259597220 */ /* 0x080fe20000410000 */
[-C--:B------:R-:W-:Y:S01]  /*6ae0*/  FMUL.FTZ R90, R90, R3.reuse ;  /* 0x000000035a5a7220 */ /* 0x080fe20000410000 */
[C---:B------:R-:W-:Y:S01]  /*6af0*/  HMMA.16816.F32.BF16 R16, R4.reuse, R18, R116 ;  /* 0x000000120410723c */ /* 0x040fe20000041874 */
[----:B------:R-:W3:Y:S01]  /*6b00*/  LDSM.16.MT88.4 R116, [R192+0x14000] ;  /* 0x01400000c074783b */ /* 0x000ee20000004200 */
[-C--:B------:R-:W-:Y:S01]  /*6b10*/  FMUL.FTZ R91, R91, R3.reuse ;  /* 0x000000035b5b7220 */ /* 0x080fe20000410000 */
[-C--:B------:R-:W-:Y:S01]  /*6b20*/  FMUL.FTZ R12, R128, R162.reuse ;  /* 0x000000a2800c7220 */ /* 0x080fe20000410000 */
[----:B------:R-:W-:Y:S01]  /*6b30*/  MUFU.EX2 R173, R173 ;  /* 0x000000ad00ad7308 */ /* 0x000fe20000000800 */
[-C--:B------:R-:W-:Y:S01]  /*6b40*/  FMUL.FTZ R13, R129, R162.reuse ;  /* 0x000000a2810d7220 */ /* 0x080fe20000410000 */
[C---:B--2---:R-:W-:Y:S01]  /*6b50*/  HMMA.16816.F32.BF16 R28, R4.reuse, R24, R28 ;  /* 0x00000018041c723c */ /* 0x044fe2000004181c */
[-C--:B------:R-:W-:Y:S01]  /*6b60*/  FMUL.FTZ R14, R130, R3.reuse ;  /* 0x00000003820e7220 */ /* 0x080fe20000410000 */
[-C--:B------:R-:W-:Y:S01]  /*6b70*/  FMUL.FTZ R15, R131, R3.reuse ;  /* 0x00000003830f7220 */ /* 0x080fe20000410000 */
[-C--:B------:R-:W-:Y:S01]  /*6b80*/  FMUL.FTZ R124, R124, R162.reuse ;  /* 0x000000a27c7c7220 */ /* 0x080fe20000410000 */
[-C--:B------:R-:W-:Y:S01]  /*6b90*/  FMUL.FTZ R125, R125, R162.reuse ;  /* 0x000000a27d7d7220 */ /* 0x080fe20000410000 */
[-C--:B------:R-:W-:Y:S01]  /*6ba0*/  FMUL.FTZ R126, R126, R3.reuse ;  /* 0x000000037e7e7220 */ /* 0x080fe20000410000 */
[C---:B------:R-:W-:Y:S01]  /*6bb0*/  HMMA.16816.F32.BF16 R24, R4.reuse, R26, R108 ;  /* 0x0000001a0418723c */ /* 0x040fe2000004186c */
[----:B------:R-:W-:Y:S01]  /*6bc0*/  MUFU.EX2 R212, R212 ;  /* 0x000000d400d47308 */ /* 0x000fe20000000800 */
[-C--:B------:R-:W-:Y:S01]  /*6bd0*/  FMUL.FTZ R127, R127, R3.reuse ;  /* 0x000000037f7f7220 */ /* 0x080fe20000410000 */
        /* <DEDUP_REMOVED lines=12> */
[----:B------:R-:W-:Y:S01]  /*6ca0*/  MUFU.EX2 R214, R214 ;  /* 0x000000d600d67308 */ /* 0x000fe20000000800 */
[C---:B------:R-:W-:Y:S01]  /*6cb0*/  HMMA.16816.F32.BF16 R12, R4.reuse, R8, R12 ;  /* 0x00000008040c723c */ /* 0x040fe2000004180c */
[----:B------:R-:W-:Y:S01]  /*6cc0*/  LDSM.16.MT88.4 R128, [R189+0x12800] ;  /* 0x01280000bd80783b */ /* 0x000fe20000004200 */
[-C--:B------:R-:W-:Y:S01]  /*6cd0*/  FMUL.FTZ R92, R92, R162.reuse ;  /* 0x000000a25c5c7220 */ /* 0x080fe20000410000 */
[-C--:B------:R-:W-:Y:S01]  /*6ce0*/  FMUL.FTZ R93, R93, R162.reuse ;  /* 0x000000a25d5d7220 */ /* 0x080fe20000410000 */
[-C--:B------:R-:W-:Y:S01]  /*6cf0*/  FMUL.FTZ R94, R94, R3.reuse ;  /* 0x000000035e5e7220 */ /* 0x080fe20000410000 */
[----:B------:R-:W-:Y:S01]  /*6d00*/  LDSM.16.MT88.4 R120, [R192+0x14800] ;  /* 0x01480000c078783b */ /* 0x000fe20000004200 */
[C---:B------:R-:W-:Y:S01]  /*6d10*/  HMMA.16816.F32.BF16 R100, R4.reuse, R32, R108 ;  /* 0x000000200464723c */ /* 0x040fe2000004186c */
[----:B------:R-:W2:Y:S01]  /*6d20*/  MUFU.EX2 R217, R217 ;  /* 0x000000d900d97308 */ /* 0x000ea20000000800 */
[-C--:B------:R-:W-:Y:S01]  /*6d30*/  FMUL.FTZ R95, R95, R3.reuse ;  /* 0x000000035f5f7220 */ /* 0x080fe20000410000 */
[----:B------:R-:W4:Y:S01]  /*6d40*/  LDSM.16.MT88.4 R108, [R189+0x14000] ;  /* 0x01400000bd6c783b */ /* 0x000f220000004200 */
[-C--:B------:R-:W-:Y:S01]  /*6d50*/  FMUL.FTZ R96, R96, R162.reuse ;  /* 0x000000a260607220 */ /* 0x080fe20000410000 */
[-C--:B------:R-:W-:Y:S01]  /*6d60*/  FMUL.FTZ R97, R97, R162.reuse ;  /* 0x000000a261617220 */ /* 0x080fe20000410000 */
[C---:B------:R-:W-:Y:S01]  /*6d70*/  HMMA.16816.F32.BF16 R32, R4.reuse, R34, R104 ;  /* 0x000000220420723c */ /* 0x040fe20000041868 */
[-C--:B------:R-:W-:Y:S01]  /*6d80*/  FMUL.FTZ R98, R98, R3.reuse ;  /* 0x0000000362627220 */ /* 0x080fe20000410000 */
[-C--:B------:R-:W-:Y:S01]  /*6d90*/  FMUL.FTZ R99, R99, R3.reuse ;  /* 0x0000000363637220 */ /* 0x080fe20000410000 */
[----:B------:R-:W-:Y:S01]  /*6da0*/  MUFU.EX2 R215, R215 ;  /* 0x000000d700d77308 */ /* 0x000fe20000000800 */
[-C--:B------:R-:W-:Y:S01]  /*6db0*/  FFMA.FTZ R160, R213, R162.reuse, R160 ;  /* 0x000000a2d5a07223 */ /* 0x080fe200000100a0 */
[-C--:B------:R-:W-:Y:S01]  /*6dc0*/  FFMA.FTZ R156, R211, R3.reuse, R156 ;  /* 0x00000003d39c7223 */ /* 0x080fe2000001009c */
[C---:B------:R-:W-:Y:S01]  /*6dd0*/  HMMA.16816.F32.BF16 R8, R4.reuse, R10, R124 ;  /* 0x0000000a0408723c */ /* 0x040fe2000004187c */
        /* <DEDUP_REMOVED lines=8> */
[----:B------:R-:W5:Y:S01]  /*6e60*/  MUFU.EX2 R216, R216 ;  /* 0x000000d800d87308 */ /* 0x000f620000000800 */
[----:B------:R-:W-:Y:S01]  /*6e70*/  LDSM.16.MT88.4 R124, [R188+0x12800] ;  /* 0x01280000bc7c783b */ /* 0x000fe20000004200 */
[C---:B---3--:R-:W-:Y:S01]  /*6e80*/  HMMA.16816.F32.BF16 R40, R4.reuse, R116, R104 ;  /* 0x000000740428723c */ /* 0x048fe20000041868 */
[----:B------:R-:W-:Y:S01]  /*6e90*/  FADD.FTZ R159, R159, R160 ;  /* 0x000000a09f9f7221 */ /* 0x000fe20000010000 */
[----:B------:R-:W-:Y:S01]  /*6ea0*/  FADD.FTZ R147, R147, R156 ;  /* 0x0000009c93937221 */ /* 0x000fe20000010000 */
[----:B------:R-:W3:Y:S02]  /*6eb0*/  LDSM.16.MT88.4 R104, [R188+0x14000] ;  /* 0x01400000bc68783b */ /* 0x000ee40000004200 */
[----:B------:R-:W-:Y:S01]  /*6ec0*/  FADD.FTZ R158, R158, R159 ;  /* 0x0000009f9e9e7221 */ /* 0x000fe20000010000 */
[C---:B------:R-:W-:Y:S01]  /*6ed0*/  HMMA.16816.F32.BF16 R36, R4.reuse, R118, R36 ;  /* 0x000000760424723c */ /* 0x040fe20000041824 */
[-C--:B------:R-:W-:Y:S01]  /*6ee0*/  FMUL.FTZ R116, R44, R162.reuse ;  /* 0x000000a22c747220 */ /* 0x080fe20000410000 */
[-C--:B------:R-:W-:Y:S01]  /*6ef0*/  FMUL.FTZ R117, R45, R162.reuse ;  /* 0x000000a22d757220 */ /* 0x080fe20000410000 */
[-C--:B------:R-:W-:Y:S01]  /*6f00*/  FMUL.FTZ R44, R48, R162.reuse ;  /* 0x000000a2302c7220 */ /* 0x080fe20000410000 */
[----:B------:R-:W-:Y:S01]  /*6f10*/  FMUL.FTZ R45, R49, R162 ;  /* 0x000000a2312d7220 */ /* 0x000fe20000410000 */
[----:B------:R-:W-:Y:S01]  /*6f20*/  MUFU.EX2 R218, R218 ;  /* 0x000000da00da7308 */ /* 0x000fe20000000800 */
[C---:B------:R-:W-:Y:S01]  /*6f30*/  HMMA.16816.F32.BF16 R92, R4.reuse, R136, R92 ;  /* 0x00000088045c723c */ /* 0x040fe2000004185c */
[-C--:B------:R-:W-:Y:S01]  /*6f40*/  FMUL.FTZ R118, R46, R3.reuse ;  /* 0x000000032e767220 */ /* 0x080fe20000410000 */
[-C--:B------:R-:W-:Y:S01]  /*6f50*/  FMUL.FTZ R119, R47, R3.reuse ;  /* 0x000000032f777220 */ /* 0x080fe20000410000 */
[-C--:B------:R-:W-:Y:S01]  /*6f60*/  FMUL.FTZ R46, R50, R3.reuse ;  /* 0x00000003322e7220 */ /* 0x080fe20000410000 */
[----:B------:R-:W-:Y:S01]  /*6f70*/  FMUL.FTZ R47, R51, R3 ;  /* 0x00000003332f7220 */ /* 0x000fe20000410000 */
[----:B------:R-:W-:Y:S01]  /*6f80*/  FADD.FTZ R146, R146, R147 ;  /* 0x0000009392927221 */ /* 0x000fe20000010000 */
[----:B------:R-:W-:Y:S01]  /*6f90*/  FADD.FTZ R157, R157, R158 ;  /* 0x0000009e9d9d7221 */ /* 0x000fe20000010000 */
[----:B------:R-:W5:Y:S02]  /*6fa0*/  MUFU.EX2 R219, R219 ;  /* 0x000000db00db7308 */ /* 0x000f640000000800 */
[----:B------:R-:W-:Y:S01]  /*6fb0*/  HMMA.16816.F32.BF16 R48, R4, R112, R116 ;  /* 0x000000700430723c */ /* 0x000fe20000041874 */
[----:B------:R-:W-:-:S05]  /*6fc0*/  FADD.FTZ R161, R161, R146 ;  /* 0x00000092a1a17221 */ /* 0x000fca0000010000 */
[C---:B------:R-:W-:Y:S01]  /*6fd0*/  HMMA.16816.F32.BF16 R44, R4.reuse, R114, R44 ;  /* 0x00000072042c723c */ /* 0x040fe2000004182c */
[----:B------:R-:W1:Y:S01]  /*6fe0*/  LDSM.16.MT88.4 R112, [R192+0x16000] ;  /* 0x01600000c070783b */ /* 0x000e620000004200 */
        /* <DEDUP_REMOVED lines=8> */
[----:B------:R-:W-:Y:S02]  /*7070*/  MUFU.EX2 R220, R220 ;  /* 0x000000dc00dc7308 */ /* 0x000fe40000000800 */
[C---:B----4-:R-:W-:Y:S06]  /*7080*/  HMMA.16816.F32.BF16 R56, R4.reuse, R108, R116 ;  /* 0x0000006c0438723c */ /* 0x050fec0000041874 */
        /* <DEDUP_REMOVED lines=9> */
[----:B------:R-:W4:Y:S01]  /*7120*/  LDSM.16.MT88.4 R108, [R190+0x16000] ;  /* 0x01600000be6c783b */ /* 0x000f220000004200 */
[----:B------:R-:W-:Y:S01]  /*7130*/  MUFU.EX2 R221, R221 ;  /* 0x000000dd00dd7308 */ /* 0x000fe20000000800 */
[C---:B---3--:R-:W-:Y:S06]  /*7140*/  HMMA.16816.F32.BF16 R64, R4.reuse, R104, R116 ;  /* 0x000000680440723c */ /* 0x048fec0000041874 */
[C---:B------:R-:W-:Y:S01]  /*7150*/  HMMA.16816.F32.BF16 R60, R4.reuse, R106, R60 ;  /* 0x0000006a043c723c */ /* 0x040fe2000004183c */
[----:B------:R-:W3:Y:S01]  /*7160*/  LDSM.16.MT88.4 R104, [R189+0x16000] ;  /* 0x01600000bd68783b */ /* 0x000ee20000004200 */
        /* <DEDUP_REMOVED lines=9> */
[C---:B-1----:R-:W-:Y:S01]  /*7200*/  HMMA.16816.F32.BF16 R72, R4.reuse, R112, R116 ;  /* 0x000000700448723c */ /* 0x042fe20000041874 */
[----:B------:R-:W1:Y:S05]  /*7210*/  LDSM.16.MT88.4 R116, [R190+0x12800] ;  /* 0x01280000be74783b */ /* 0x000e6a0000004200 */
[----:B------:R-:W-:Y:S01]  /*7220*/  HMMA.16816.F32.BF16 R68, R4, R114, R68 ;  /* 0x000000720444723c */ /* 0x000fe20000041844 */
[-C--:B------:R-:W-:Y:S01]  /*7230*/  FMUL.FTZ R112, R80, R162.reuse ;  /* 0x000000a250707220 */ /* 0x080fe20000410000 */
[-C--:B------:R-:W-:Y:S01]  /*7240*/  FMUL.FTZ R113, R81, R162.reuse ;  /* 0x000000a251717220 */ /* 0x080fe20000410000 */
[-C--:B------:R-:W-:Y:S01]  /*7250*/  FMUL.FTZ R80, R84, R162.reuse ;  /* 0x000000a254507220 */ /* 0x080fe20000410000 */
[----:B------:R-:W-:Y:S01]  /*7260*/  FMUL.FTZ R81, R85, R162 ;  /* 0x000000a255517220 */ /* 0x000fe20000410000 */
[----:B------:R-:W1:Y:S02]  /*7270*/  MUFU.EX2 R223, R223 ;  /* 0x000000df00df7308 */ /* 0x000e640000000800 */
[-C--:B------:R-:W-:Y:S01]  /*7280*/  FMUL.FTZ R114, R82, R3.reuse ;  /* 0x0000000352727220 */ /* 0x080fe20000410000 */
[-C--:B------:R-:W-:Y:S01]  /*7290*/  FMUL.FTZ R115, R83, R3.reuse ;  /* 0x0000000353737220 */ /* 0x080fe20000410000 */
[-C--:B------:R-:W-:Y:S01]  /*72a0*/  FMUL.FTZ R82, R86, R3.reuse ;  /* 0x0000000356527220 */ /* 0x080fe20000410000 */
[----:B------:R-:W-:-:S03]  /*72b0*/  FMUL.FTZ R83, R87, R3 ;  /* 0x0000000357537220 */ /* 0x000fc60000410000 */
[----:B------:R-:W-:Y:S01]  /*72c0*/  MUFU.EX2 R224, R224 ;  /* 0x000000e000e07308 */ /* 0x000fe20000000800 */
[C---:B----4-:R-:W-:Y:S06]  /*72d0*/  HMMA.16816.F32.BF16 R76, R4.reuse, R108, R76 ;  /* 0x0000006c044c723c */ /* 0x050fec000004184c */
[C---:B------:R-:W-:Y:S01]  /*72e0*/  HMMA.16816.F32.BF16 R84, R4.reuse, R110, R112 ;  /* 0x0000006e0454723c */ /* 0x040fe20000041870 */
[----:B------:R-:W4:Y:S01]  /*72f0*/  LDSM.16.MT88.4 R112, [R190+0x14800] ;  /* 0x01480000be70783b */ /* 0x000f220000004200 */
[----:B------:R-:W4:Y:S03]  /*7300*/  MUFU.EX2 R225, R225 ;  /* 0x000000e100e17308 */ /* 0x000f260000000800 */
[----:B------:R-:W4:Y:S01]  /*7310*/  LDSM.16.MT88.4 R108, [R189+0x14800] ;  /* 0x01480000bd6c783b */ /* 0x000f220000004200 */
[C---:B---3--:R-:W-:Y:S04]  /*7320*/  HMMA.16816.F32.BF16 R80, R4.reuse, R104, R80 ;  /* 0x000000680450723c */ /* 0x048fe80000041850 */
[----:B------:R-:W-:Y:S02]  /*7330*/  MUFU.EX2 R167, R167 ;  /* 0x000000a700a77308 */ /* 0x000fe40000000800 */
[----:B------:R-:W-:Y:S01]  /*7340*/  HMMA.16816.F32.BF16 R88, R4, R106, R88 ;  /* 0x0000006a0458723c */ /* 0x000fe20000041858 */
[----:B------:R-:W-:-:S02]  /*7350*/  F2FP.BF16.F32.PACK_AB R104, R175, R172 ;  /* 0x000000acaf68723e */ /* 0x000fc400000010ff */
[----:B--2---:R-:W-:-:S03]  /*7360*/  F2FP.BF16.F32.PACK_AB R105, R217, R214 ;  /* 0x000000d6d969723e */ /* 0x004fc600000010ff */
[----:B------:R-:W-:Y:S01]  /*7370*/  HMMA.16816.F32.BF16 R4, R4, R138, R96 ;  /* 0x0000008a0404723c */ /* 0x000fe20000041860 */
[----:B------:R-:W-:Y:S01]  /*7380*/  F2FP.BF16.F32.PACK_AB R106, R212, R173 ;  /* 0x000000add46a723e */ /* 0x000fe200000010ff */
[----:B------:R-:W-:Y:S01]  /*7390*/  LDSM.16.MT88.4 R96, [R189+0x16800] ;  /* 0x01680000bd60783b */ /* 0x000fe20000004200 */
[----:B-----5:R-:W-:Y:S01]  /*73a0*/  F2FP.BF16.F32.PACK_AB R107, R216, R215 ;  /* 0x000000d7d86b723e */ /* 0x020fe200000010ff */
[----:B------:R-:W-:Y:S02]  /*73b0*/  MUFU.EX2 R165, R165 ;  /* 0x000000a500a57308 */ /* 0x000fe40000000800 */
[----:B------:R-:W-:Y:S04]  /*73c0*/  LDSM.16.MT88.4 R136, [R188+0x15000] ;  /* 0x01500000bc88783b */ /* 0x000fe80000004200 */
[C---:B-1----:R-:W-:Y:S06]  /*73d0*/  HMMA.16816.F32.BF16 R20, R104.reuse, R116, R20 ;  /* 0x000000746814723c */ /* 0x042fec0000041814 */
[C---:B------:R-:W-:Y:S01]  /*73e0*/  HMMA.16816.F32.BF16 R16, R104.reuse, R118, R16 ;  /* 0x000000766810723c */ /* 0x040fe20000041810 */
[----:B------:R-:W1:Y:S05]  /*73f0*/  LDSM.16.MT88.4 R116, [R188+0x14800] ;  /* 0x01480000bc74783b */ /* 0x000e6a0000004200 */
[C---:B------:R-:W-:Y:S06]  /*7400*/  HMMA.16816.F32.BF16 R28, R104.reuse, R128, R28 ;  /* 0x00000080681c723c */ /* 0x040fec000004181c */
[C---:B------:R-:W-:Y:S01]  /*7410*/  HMMA.16816.F32.BF16 R24, R104.reuse, R130, R24 ;  /* 0x000000826818723c */ /* 0x040fe20000041818 */
[----:B------:R-:W2:Y:S05]  /*7420*/  LDSM.16.MT88.4 R128, [R192+0x16800] ;  /* 0x01680000c080783b */ /* 0x000eaa0000004200 */
[C---:B------:R-:W-:Y:S06]  /*7430*/  HMMA.16816.F32.BF16 R100, R104.reuse, R124, R100 ;  /* 0x0000007c6864723c */ /* 0x040fec0000041864 */
[C---:B------:R-:W-:Y:S01]  /*7440*/  HMMA.16816.F32.BF16 R32, R104.reuse, R126, R32 ;  /* 0x0000007e6820723c */ /* 0x040fe20000041820 */
[----:B------:R-:W-:Y:S05]  /*7450*/  LDSM.16.MT88.4 R124, [R192+0x13000] ;  /* 0x01300000c07c783b */ /* 0x000fea0000004200 */
[C---:B----4-:R-:W-:Y:S06]  /*7460*/  HMMA.16816.F32.BF16 R48, R104.reuse, R112, R48 ;  /* 0x000000706830723c */ /* 0x050fec0000041830 */
[C---:B------:R-:W-:Y:S01]  /*7470*/  HMMA.16816.F32.BF16 R44, R104.reuse, R114, R44 ;  /* 0x00000072682c723c */ /* 0x040fe2000004182c */
[----:B------:R-:W3:Y:S05]  /*7480*/  LDSM.16.MT88.4 R112, [R188+0x16800] ;  /* 0x01680000bc70783b */ /* 0x000eea0000004200 */
[C---:B------:R-:W-:Y:S06]  /*7490*/  HMMA.16816.F32.BF16 R56, R104.reuse, R108, R56 ;  /* 0x0000006c6838723c */ /* 0x040fec0000041838 */
[C---:B------:R-:W-:Y:S01]  /*74a0*/  HMMA.16816.F32.BF16 R52, R104.reuse, R110, R52 ;  /* 0x0000006e6834723c */ /* 0x040fe20000041834 */
[----:B------:R-:W4:Y:S05]  /*74b0*/  LDSM.16.MT88.4 R108, [R189+0x13000] ;  /* 0x01300000bd6c783b */ /* 0x000f2a0000004200 */
[C---:B------:R-:W-:Y:S06]  /*74c0*/  HMMA.16816.F32.BF16 R40, R104.reuse, R120, R40 ;  /* 0x000000786828723c */ /* 0x040fec0000041828 */
[C---:B------:R-:W-:Y:S01]  /*74d0*/  HMMA.16816.F32.BF16 R36, R104.reuse, R122, R36 ;  /* 0x0000007a6824723c */ /* 0x040fe20000041824 */
[----:B------:R-:W5:Y:S05]  /*74e0*/  LDSM.16.MT88.4 R120, [R190+0x16800] ;  /* 0x01680000be78783b */ /* 0x000f6a0000004200 */
[C---:B-1----:R-:W-:Y:S06]  /*74f0*/  HMMA.16816.F32.BF16 R64, R104.reuse, R116, R64 ;  /* 0x000000746840723c */ /* 0x042fec0000041840 */
[C---:B------:R-:W-:Y:S01]  /*7500*/  HMMA.16816.F32.BF16 R60, R104.reuse, R118, R60 ;  /* 0x00000076683c723c */ /* 0x040fe2000004183c */
[----:B------:R-:W1:Y:S05]  /*7510*/  LDSM.16.MT88.4 R116, [R190+0x13000] ;  /* 0x01300000be74783b */ /* 0x000e6a0000004200 */
[C---:B------:R-:W-:Y:S06]  /*7520*/  HMMA.16816.F32.BF16 R12, R104.reuse, R132, R12 ;  /* 0x00000084680c723c */ /* 0x040fec000004180c */
[C---:B------:R-:W-:Y:S01]  /*7530*/  HMMA.16816.F32.BF16 R8, R104.reuse, R134, R8 ;  /* 0x000000866808723c */ /* 0x040fe20000041808 */
[----:B------:R-:W1:Y:S05]  /*7540*/  LDSM.16.MT88.4 R132, [R189+0x15000] ;  /* 0x01500000bd84783b */ /* 0x000e6a0000004200 */
[C---:B------:R-:W-:Y:S06]  /*7550*/  HMMA.16816.F32.BF16 R80, R104.reuse, R96, R80 ;  /* 0x000000606850723c */ /* 0x040fec0000041850 */
[----:B------:R-:W-:Y:S01]  /*7560*/  HMMA.16816.F32.BF16 R88, R104, R98, R88 ;  /* 0x000000626858723c */ /* 0x000fe20000041858 */
[----:B------:R-:W-:-:S02]  /*7570*/  F2FP.BF16.F32.PACK_AB R96, R219, R218 ;  /* 0x000000dadb60723e */ /* 0x000fc400000010ff */
[----:B------:R-:W-:-:S03]  /*7580*/  F2FP.BF16.F32.PACK_AB R97, R223, R222 ;  /* 0x000000dedf61723e */ /* 0x000fc600000010ff */
[----:B--2---:R-:W-:Y:S01]  /*7590*/  HMMA.16816.F32.BF16 R72, R104, R128, R72 ;  /* 0x000000806848723c */ /* 0x004fe20000041848 */
[----:B------:R-:W-:Y:S02]  /*75a0*/  F2FP.BF16.F32.PACK_AB R98, R221, R220 ;  /* 0x000000dcdd62723e */ /* 0x000fe400000010ff */
[----:B------:R-:W-:-:S03]  /*75b0*/  F2FP.BF16.F32.PACK_AB R99, R225, R224 ;  /* 0x000000e0e163723e */ /* 0x000fc600000010ff */
[C---:B------:R-:W-:Y:S06]  /*75c0*/  HMMA.16816.F32.BF16 R68, R104.reuse, R130, R68 ;  /* 0x000000826844723c */ /* 0x040fec0000041844 */
[C---:B---3--:R-:W-:Y:S06]  /*75d0*/  HMMA.16816.F32.BF16 R92, R104.reuse, R112, R92 ;  /* 0x00000070685c723c */ /* 0x048fec000004185c */
[----:B------:R-:W-:Y:S06]  /*75e0*/  HMMA.16816.F32.BF16 R4, R104, R114, R4 ;  /* 0x000000726804723c */ /* 0x000fec0000041804 */
[C---:B------:R-:W-:Y:S06]  /*75f0*/  HMMA.16816.F32.BF16 R128, R96.reuse, R124, R12 ;  /* 0x0000007c6080723c */ /* 0x040fec000004180c */
[C---:B------:R-:W-:Y:S01]  /*7600*/  HMMA.16816.F32.BF16 R124, R96.reuse, R126, R8 ;  /* 0x0000007e607c723c */ /* 0x040fe20000041808 */
[----:B------:R-:W2:Y:S05]  /*7610*/  LDSM.16.MT88.4 R8, [R192+0x17000] ;  /* 0x01700000c008783b */ /* 0x000eaa0000004200 */
[C---:B----4-:R-:W-:Y:S06]  /*7620*/  HMMA.16816.F32.BF16 R112, R96.reuse, R108, R28 ;  /* 0x0000006c6070723c */ /* 0x050fec000004181c */
[C---:B------:R-:W-:Y:S06]  /*7630*/  HMMA.16816.F32.BF16 R28, R96.reuse, R148, R40 ;  /* 0x00000094601c723c */ /* 0x040fec0000041828 */
[----:B------:R-:W-:Y:S01]  /*7640*/  HMMA.16816.F32.BF16 R40, R96, R150, R36 ;  /* 0x000000966028723c */ /* 0x000fe20000041824 */
[----:B------:R-:W3:Y:S04]  /*7650*/  LDSM.16.MT88.4 R36, [R190+0x17000] ;  /* 0x01700000be24783b */ /* 0x000ee80000004200 */
[----:B------:R-:W-:Y:S01]  /*7660*/  LDSM.16.MT88.4 R148, [R188+0x17000] ;  /* 0x01700000bc94783b */ /* 0x000fe20000004200 */
[C---:B-----5:R-:W-:Y:S06]  /*7670*/  HMMA.16816.F32.BF16 R76, R104.reuse, R120, R76 ;  /* 0x00000078684c723c */ /* 0x060fec000004184c */
[----:B------:R-:W-:Y:S01]  /*7680*/  HMMA.16816.F32.BF16 R84, R104, R122, R84 ;  /* 0x0000007a6854723c */ /* 0x000fe20000041854 */
[----:B------:R-:W-:Y:S05]  /*7690*/  LDSM.16.MT88.4 R104, [R189+0x13800] ;  /* 0x01380000bd68783b */ /* 0x000fea0000004200 */
[C---:B-1----:R-:W-:Y:S06]  /*76a0*/  HMMA.16816.F32.BF16 R120, R96.reuse, R116, R20 ;  /* 0x000000746078723c */ /* 0x042fec0000041814 */
[C---:B------:R-:W-:Y:S06]  /*76b0*/  HMMA.16816.F32.BF16 R20, R96.reuse, R132, R56 ;  /* 0x000000846014723c */ /* 0x040fec0000041838 */
[C---:B------:R-:W-:Y:S01]  /*76c0*/  HMMA.16816.F32.BF16 R56, R96.reuse, R134, R52 ;  /* 0x000000866038723c */ /* 0x040fe20000041834 */
[----:B------:R-:W1:Y:S04]  /*76d0*/  LDSM.16.MT88.4 R132, [R189+0x17000] ;  /* 0x01700000bd84783b */ /* 0x000e680000004200 */
[----:B------:R-:W-:Y:S01]  /*76e0*/  LDSM.16.MT88.4 R52, [R190+0x15800] ;  /* 0x01580000be34783b */ /* 0x000fe20000004200 */
[C---:B--2---:R-:W-:Y:S06]  /*76f0*/  HMMA.16816.F32.BF16 R12, R96.reuse, R8, R72 ;  /* 0x00000008600c723c */ /* 0x044fec0000041848 */
[C---:B------:R-:W-:Y:S01]  /*7700*/  HMMA.16816.F32.BF16 R72, R96.reuse, R10, R68 ;  /* 0x0000000a6048723c */ /* 0x040fe20000041844 */
[----:B------:R-:W-:Y:S05]  /*7710*/  LDSM.16.MT88.4 R68, [R188+0x15800] ;  /* 0x01580000bc44783b */ /* 0x000fea0000004200 */
[C---:B------:R-:W-:Y:S06]  /*7720*/  HMMA.16816.F32.BF16 R108, R96.reuse, R110, R24 ;  /* 0x0000006e606c723c */ /* 0x040fec0000041818 */
[C---:B---3--:R-:W-:Y:S06]  /*7730*/  HMMA.16816.F32.BF16 R76, R96.reuse, R36, R76 ;  /* 0x00000024604c723c */ /* 0x048fec000004184c */
[C---:B------:R-:W-:Y:S01]  /*7740*/  HMMA.16816.F32.BF16 R8, R96.reuse, R38, R84 ;  /* 0x000000266008723c */ /* 0x040fe20000041854 */
[----:B------:R-:W2:Y:S05]  /*7750*/  LDSM.16.MT88.4 R36, [R188+0x13800] ;  /* 0x01380000bc24783b */ /* 0x000eaa0000004200 */
[C---:B------:R-:W-:Y:S06]  /*7760*/  HMMA.16816.F32.BF16 R24, R96.reuse, R140, R48 ;  /* 0x0000008c6018723c */ /* 0x040fec0000041830 */
[C---:B------:R-:W-:Y:S06]  /*7770*/  HMMA.16816.F32.BF16 R116, R96.reuse, R118, R16 ;  /* 0x000000766074723c */ /* 0x040fec0000041810 */
[C---:B------:R-:W-:Y:S01]  /*7780*/  HMMA.16816.F32.BF16 R48, R96.reuse, R142, R44 ;  /* 0x0000008e6030723c */ /* 0x040fe2000004182c */
[----:B------:R-:W3:Y:S04]  /*7790*/  LDSM.16.MT88.4 R44, [R192+0x15800] ;  /* 0x01580000c02c783b */ /* 0x000ee80000004200 */
[----:B------:R-:W-:Y:S01]  /*77a0*/  LDSM.16.MT88.4 R140, [R192+0x13800] ;  /* 0x01380000c08c783b */ /* 0x000fe20000004200 */
[C---:B------:R-:W-:Y:S06]  /*77b0*/  HMMA.16816.F32.BF16 R16, R96.reuse, R136, R64 ;  /* 0x000000886010723c */ /* 0x040fec0000041840 */
[C---:B------:R-:W-:Y:S01]  /*77c0*/  HMMA.16816.F32.BF16 R64, R96.reuse, R138, R60 ;  /* 0x0000008a6040723c */ /* 0x040fe2000004183c */
[----:B------:R-:W4:Y:S04]  /*77d0*/  LDSM.16.MT88.4 R60, [R189+0x15800] ;  /* 0x01580000bd3c783b */ /* 0x000f280000004200 */
[----:B------:R-:W-:Y:S01]  /*77e0*/  LDSM.16.MT88.4 R136, [R190+0x13800] ;  /* 0x01380000be88783b */ /* 0x000fe20000004200 */
[C---:B-1----:R-:W-:Y:S03]  /*77f0*/  HMMA.16816.F32.BF16 R84, R96.reuse, R132, R80 ;  /* 0x000000846054723c */ /* 0x042fe60000041850 */
[----:B------:R-:W1:Y:S03]  /*7800*/  LDSM.16.MT88.4 R80, [R190+0x17800] ;  /* 0x01780000be50783b */ /* 0x000e660000004200 */
[C---:B------:R-:W-:Y:S06]  /*7810*/  HMMA.16816.F32.BF16 R32, R96.reuse, R154, R32 ;  /* 0x0000009a6020723c */ /* 0x040fec0000041820 */
[----:B------:R-:W-:Y:S01]  /*7820*/  HMMA.16816.F32.BF16 R100, R96, R152, R100 ;  /* 0x000000986064723c */ /* 0x000fe20000041864 */
[--C-:B------:R-:W-:Y:S01]  /*7830*/  FFMA.FTZ R155, R166, UR8, -R171.reuse ;  /* 0x00000008a69b7c23 */ /* 0x100fe200080108ab */
[--C-:B------:R-:W-:Y:S01]  /*7840*/  FFMA.FTZ R166, R169, UR8, -R164.reuse ;  /* 0x00000008a9a67c23 */ /* 0x100fe200080108a4 */
[----:B------:R-:W-:Y:S01]  /*7850*/  FFMA.FTZ R154, R168, UR8, -R171 ;  /* 0x00000008a89a7c23 */ /* 0x000fe200080108ab */
[----:B------:R-:W-:-:S02]  /*7860*/  FFMA.FTZ R164, R163, UR8, -R164 ;  /* 0x00000008a3a47c23 */ /* 0x000fc400080108a4 */
[C---:B------:R-:W-:Y:S01]  /*7870*/  HMMA.16816.F32.BF16 R88, R96.reuse, R134, R88 ;  /* 0x000000866058723c */ /* 0x040fe20000041858 */
[--C-:B------:R-:W-:Y:S01]  /*7880*/  FFMA.FTZ R152, R174, UR8, -R171.reuse ;  /* 0x00000008ae987c23 */ /* 0x100fe200080108ab */
[----:B------:R-:W-:Y:S01]  /*7890*/  FFMA.FTZ R153, R170, UR8, -R171 ;  /* 0x00000008aa997c23 */ /* 0x000fe200080108ab */
[----:B------:R-:W-:Y:S01]  /*78a0*/  MUFU.EX2 R154, R154 ;  /* 0x0000009a009a7308 */ /* 0x000fe20000000800 */
[----:B------:R-:W5:Y:S02]  /*78b0*/  LDSM.16.MT88.4 R132, [R192+0x17800] ;  /* 0x01780000c084783b */ /* 0x000f640000004200 */
[C---:B------:R-:W-:Y:S05]  /*78c0*/  HMMA.16816.F32.BF16 R92, R96.reuse, R148, R92 ;  /* 0x00000094605c723c */ /* 0x040fea000004185c */
[----:B------:R-:W-:Y:S01]  /*78d0*/  MUFU.EX2 R152, R152 ;  /* 0x0000009800987308 */ /* 0x000fe20000000800 */
[----:B------:R-:W-:Y:S07]  /*78e0*/  HMMA.16816.F32.BF16 R4, R96, R150, R4 ;  /* 0x000000966004723c */ /* 0x000fee0000041804 */
[----:B------:R-:W2:Y:S08]  /*78f0*/  MUFU.EX2 R153, R153 ;  /* 0x0000009900997308 */ /* 0x000eb00000000800 */
[----:B------:R-:W3:Y:S08]  /*7900*/  MUFU.EX2 R155, R155 ;  /* 0x0000009b009b7308 */ /* 0x000ef00000000800 */
[----:B------:R-:W4:Y:S01]  /*7910*/  MUFU.EX2 R166, R166 ;  /* 0x000000a600a67308 */ /* 0x000f220000000800 */
[----:B--2---:R-:W-:-:S07]  /*7920*/  F2FP.BF16.F32.PACK_AB R96, R153, R152 ;  /* 0x000000989960723e */ /* 0x004fce00000010ff */
[----:B------:R-:W2:Y:S01]  /*7930*/  MUFU.EX2 R164, R164 ;  /* 0x000000a400a47308 */ /* 0x000ea20000000800 */
[----:B---3--:R-:W-:Y:S02]  /*7940*/  F2FP.BF16.F32.PACK_AB R98, R155, R154 ;  /* 0x0000009a9b62723e */ /* 0x008fe400000010ff */
[----:B----4-:R-:W-:Y:S02]  /*7950*/  F2FP.BF16.F32.PACK_AB R97, R167, R166 ;  /* 0x000000a6a761723e */ /* 0x010fe400000010ff */
[----:B--2---:R-:W-:-:S07]  /*7960*/  F2FP.BF16.F32.PACK_AB R99, R164, R165 ;  /* 0x000000a5a463723e */ /* 0x004fce00000010ff */
        /* <DEDUP_REMOVED lines=12> */
[C---:B------:R-:W-:Y:S01]  /*7a30*/  HMMA.16816.F32.BF16 R116, R96.reuse, R138, R116 ;  /* 0x0000008a6074723c */ /* 0x040fe20000041874 */
[----:B------:R-:W1:Y:S05]  /*7a40*/  LDSM.16.MT88.4 R136, [R189+0x17800] ;  /* 0x01780000bd88783b */ /* 0x000e6a0000004200 */
[C---:B------:R-:W-:Y:S01]  /*7a50*/  HMMA.16816.F32.BF16 R60, R96.reuse, R68, R16 ;  /* 0x00000044603c723c */ /* 0x040fe20000041810 */
[----:B------:R-:W2:Y:S05]  /*7a60*/  LDSM.16.MT88.4 R16, [R188+0x17800] ;  /* 0x01780000bc10783b */ /* 0x000eaa0000004200 */
[C---:B------:R-:W-:Y:S06]  /*7a70*/  HMMA.16816.F32.BF16 R80, R96.reuse, R82, R8 ;  /* 0x000000526050723c */ /* 0x040fec0000041808 */
        /* <DEDUP_REMOVED lines=8> */
[----:B------:R-:W-:Y:S01]  /*7b00*/  FADD.FTZ R3, R212, R3 ;  /* 0x00000003d4037221 */ /* 0x000fe20000010000 */
[----:B------:R-:W-:Y:S01]  /*7b10*/  FADD.FTZ R9, R216, R9 ;  /* 0x00000009d8097221 */ /* 0x000fe20000010000 */
[C---:B------:R-:W-:Y:S02]  /*7b20*/  HMMA.16816.F32.BF16 R124, R96.reuse, R142, R124 ;  /* 0x0000008e607c723c */ /* 0x040fe4000004187c */
[----:B------:R-:W-:Y:S01]  /*7b30*/  FADD.FTZ R218, R218, R3 ;  /* 0x00000003dada7221 */ /* 0x000fe20000010000 */
[----:B------:R-:W-:Y:S01]  /*7b40*/  FADD.FTZ R222, R222, R9 ;  /* 0x00000009dede7221 */ /* 0x000fe20000010000 */
[----:B------:R-:W-:Y:S02]  /*7b50*/  MOV R3, R0 ;  /* 0x0000000000037202 */ /* 0x000fe40000000f00 */
[----:B------:R-:W-:Y:S01]  /*7b60*/  FADD.FTZ R219, R219, R218 ;  /* 0x000000dadbdb7221 */ /* 0x000fe20000010000 */
[----:B------:R-:W-:Y:S01]  /*7b70*/  FADD.FTZ R223, R223, R222 ;  /* 0x000000dedfdf7221 */ /* 0x000fe20000010000 */
[----:B-----5:R-:W-:Y:S02]  /*7b80*/  HMMA.16816.F32.BF16 R68, R96, R132, R12 ;  /* 0x000000846044723c */ /* 0x020fe4000004180c */
[----:B------:R-:W-:Y:S01]  /*7b90*/  FADD.FTZ R220, R220, R219 ;  /* 0x000000dbdcdc7221 */ /* 0x000fe20000010000 */
[----:B------:R-:W-:-:S03]  /*7ba0*/  FADD.FTZ R224, R224, R223 ;  /* 0x000000dfe0e07221 */ /* 0x000fc60000010000 */
[----:B------:R-:W-:Y:S01]  /*7bb0*/  FADD.FTZ R221, R221, R220 ;  /* 0x000000dcdddd7221 */ /* 0x000fe20000010000 */
[----:B------:R-:W-:Y:S01]  /*7bc0*/  FADD.FTZ R225, R225, R224 ;  /* 0x000000e0e1e17221 */ /* 0x000fe20000010000 */
[----:B------:R-:W-:Y:S01]  /*7bd0*/  HMMA.16816.F32.BF16 R72, R96, R134, R72 ;  /* 0x000000866048723c */ /* 0x000fe20000041848 */
[----:B------:R-:W-:Y:S01]  /*7be0*/  MOV R132, R2 ;  /* 0x0000000200847202 */ /* 0x000fe20000000f00 */
[----:B------:R-:W-:Y:S01]  /*7bf0*/  FADD.FTZ R152, R152, R221 ;  /* 0x000000dd98987221 */ /* 0x000fe20000010000 */
[----:B------:R-:W-:-:S03]  /*7c00*/  FADD.FTZ R166, R166, R225 ;  /* 0x000000e1a6a67221 */ /* 0x000fc60000010000 */
[----:B------:R-:W-:Y:S01]  /*7c10*/  FADD.FTZ R153, R153, R152 ;  /* 0x0000009899997221 */ /* 0x000fe20000010000 */
[----:B------:R-:W-:Y:S01]  /*7c20*/  FADD.FTZ R166, R167, R166 ;  /* 0x000000a6a7a67221 */ /* 0x000fe20000010000 */
[----:B-1----:R-:W-:Y:S02]  /*7c30*/  HMMA.16816.F32.BF16 R84, R96, R136, R84 ;  /* 0x000000886054723c */ /* 0x002fe40000041854 */
[----:B------:R-:W-:Y:S01]  /*7c40*/  FADD.FTZ R154, R154, R153 ;  /* 0x000000999a9a7221 */ /* 0x000fe20000010000 */
[----:B------:R-:W-:-:S03]  /*7c50*/  FADD.FTZ R165, R165, R166 ;  /* 0x000000a6a5a57221 */ /* 0x000fc60000010000 */
[----:B------:R-:W-:Y:S01]  /*7c60*/  HMMA.16816.F32.BF16 R88, R96, R138, R88 ;  /* 0x0000008a6058723c */ /* 0x000fe20000041858 */
[----:B------:R-:W-:Y:S01]  /*7c70*/  FADD.FTZ R213, R155, R154 ;  /* 0x0000009a9bd57221 */ /* 0x000fe20000010000 */
[----:B------:R-:W-:-:S04]  /*7c80*/  FADD.FTZ R211, R164, R165 ;  /* 0x000000a5a4d37221 */ /* 0x000fc80000010000 */
[C---:B--2---:R-:W-:Y:S06]  /*7c90*/  HMMA.16816.F32.BF16 R92, R96.reuse, R16, R92 ;  /* 0x00000010605c723c */ /* 0x044fec000004185c */
[----:B------:R-:W-:Y:S01]  /*7ca0*/  HMMA.16816.F32.BF16 R96, R96, R18, R4 ;  /* 0x000000126060723c */ /* 0x000fe20000041804 */
[----:B------:R-:W-:-:S08]  /*7cb0*/  NOP ;  /* 0x0000000000007918 */ /* 0x000fd00000000000 */
[----:B------:R-:W-:-:S15]  /*7cc0*/  @!P4 BRA `(.L_x_302) ;  /* 0x0000002c0084c947 */ /* 0x000fde0003800000 */
[----:B------:R-:W-:Y:S01]  /*7cd0*/  UIADD3 UR24, UR19, -0x3, URZ ;  /* 0xfffffffd13187890 */ /* 0x000fe2000fffe03f */
[----:B------:R-:W-:-:S04]  /*7ce0*/  DEPBAR.LE SB0, 0x0 ;  /* 0x000080000000791a */ /* 0x000fc80000000000 */
[----:B------:R-:W-:Y:S01]  /*7cf0*/  USHF.R.S32.HI UR4, URZ, 0x1f, UR24 ;  /* 0x0000001f3f047899 */ /* 0x000fe20008011418 */
[----:B------:R-:W-:Y:S01]  /*7d00*/  IMAD.U32 R3, RZ, RZ, UR10 ;  /* 0x0000000aff037e24 */ /* 0x000fe2000f8e00ff */
[----:B------:R-:W-:Y:S02]  /*7d10*/  UIMAD.WIDE.U32 UR26, UR24, UR10, URZ ;  /* 0x0000000a181a72a5 */ /* 0x000fe4000f8e003f */
[----:B------:R-:W-:Y:S02]  /*7d20*/  UIMAD UR4, UR4, UR10, URZ ;  /* 0x0000000a040472a4 */ /* 0x000fe4000f8e023f */
[----:B------:R-:W-:Y:S02]  /*7d30*/  UISETP.GT.AND UP0, UPT, UR24, UR15, UPT ;  /* 0x0000000f1800728c */ /* 0x000fe4000bf04270 */
[----:B------:R-:W-:Y:S01]  /*7d40*/  UIMAD UR4, UR24, UR11, UR4 ;  /* 0x0000000b180472a4 */ /* 0x000fe2000f8e0204 */
[----:B------:R-:W-:Y:S02]  /*7d50*/  IMAD.U32 R4, RZ, RZ, UR26 ;  /* 0x0000001aff047e24 */ /* 0x000fe4000f8e00ff */
[----:B------:R-:W-:Y:S01]  /*7d60*/  IMAD.U32 R5, RZ, RZ, UR27 ;  /* 0x0000001bff057e24 */ /* 0x000fe2000f8e00ff */
[----:B------:R-:W-:Y:S01]  /*7d70*/  UIADD3 UR4, UR27, UR4, URZ ;  /* 0x000000041b047290 */ /* 0x000fe2000fffe03f */
[----:B------:R-:W-:Y:S01]  /*7d80*/  BAR.SYNC.DEFER_BLOCKING 0x0 ;  /* 0x0000000000007b1d */ /* 0x000fe20000010000 */
[----:B------:R-:W-:-:S04]  /*7d90*/  LEA R6, P1, R4, R144, 0x6 ;  /* 0x0000009004067211 */ /* 0x000fc800078230ff */
[----:B------:R-:W-:Y:S01]  /*7da0*/  IMAD.U32 R5, RZ, RZ, UR4 ;  /* 0x00000004ff057e24 */ /* 0x000fe2000f8e00ff */
[----:B------:R-:W-:-:S04]  /*7db0*/  LEA R8, P0, R6, UR6, 0x1 ;  /* 0x0000000606087c11 */ /* 0x000fc8000f8008ff */
[----:B------:R-:W-:Y:S01]  /*7dc0*/  LEA.HI.X R5, R4, R203, R5, 0x6, P1 ;  /* 0x000000cb04057211 */ /* 0x000fe200008f3405 */
[----:B------:R-:W-:-:S03]  /*7dd0*/  IMAD.U32 R4, RZ, RZ, UR10 ;  /* 0x0000000aff047e24 */ /* 0x000fc6000f8e00ff */
[----:B------:R-:W-:Y:S01]  /*7de0*/  LEA.HI.X R9, R6, UR7, R5, 0x1, P0 ;  /* 0x0000000706097c11 */ /* 0x000fe200080f0c05 */
[----:B------:R-:W-:Y:S01]  /*7df0*/  IMAD.U32 R6, RZ, RZ, UR11 ;  /* 0x0000000bff067e24 */ /* 0x000fe2000f8e00ff */
[----:B------:R-:W-:-:S04]  /*7e00*/  LEA R10, P0, R4, R8, 0x6 ;  /* 0x00000008040a7211 */ /* 0x000fc800078030ff */
[----:B------:R-:W-:Y:S01]  /*7e10*/  LEA.HI.X R11, R3, R9, R6, 0x6, P0 ;  /* 0x00000009030b7211 */ /* 0x000fe200000f3406 */
[----:B------:R-:W-:Y:S01]  /*7e20*/  IMAD.U32 R3, RZ, RZ, UR24 ;  /* 0x00000018ff037e24 */ /* 0x000fe2000f8e00ff */
[----:B------:R-:W-:Y:S01]  /*7e30*/  @!PT LDS RZ, [RZ] ;  /* 0x00000000fffff984 */ /* 0x000fe20000000800 */
[----:B------:R-:W-:Y:S01]  /*7e40*/  @!PT LDS RZ, [RZ] ;  /* 0x00000000fffff984 */ /* 0x000fe20000000800 */
[----:B------:R-:W-:Y:S01]  /*7e50*/  @!PT LDS RZ, [RZ] ;  /* 0x00000000fffff984 */ /* 0x000fe20000000800 */
[----:B------:R-:W-:Y:S03]  /*7e60*/  LDGSTS.E.BYPASS.LTC128B.128 [R199+0x12000], desc[UR20][R8.64] ;  /* 0x1200000008c77fae */ /* 0x000fe6000b901d54 */
[----:B------:R-:W-:Y:S01]  /*7e70*/  IMAD R3, R3, 0x40, R210 ;  /* 0x0000004003037824 */ /* 0x000fe200078e02d2 */
[----:B------:R-:W-:Y:S04]  /*7e80*/  LDGSTS.E.BYPASS.LTC128B.128 [R199+0x14000], desc[UR20][R8.64+0x80] ;  /* 0x1400008008c77fae */ /* 0x000fe8000b901d54 */
[C---:B------:R-:W-:Y:S01]  /*7e90*/  ISETP.GE.AND P5, PT, R3.reuse, R204, PT ;  /* 0x000000cc0300720c */ /* 0x040fe20003fa6270 */
[----:B------:R-:W-:Y:S01]  /*7ea0*/  LDGSTS.E.BYPASS.LTC128B.128 [R199+0x16000], desc[UR20][R8.64+0x100] ;  /* 0x1600010008c77fae */ /* 0x000fe2000b901d54 */
[----:B------:R-:W-:-:S02]  /*7eb0*/  ISETP.GE.AND P1, PT, R3, R206, PT ;  /* 0x000000ce0300720c */ /* 0x000fc40003f26270 */
[C---:B------:R-:W-:Y:S01]  /*7ec0*/  ISETP.LT.OR P5, PT, R3.reuse, R205, P5 ;  /* 0x000000cd0300720c */ /* 0x040fe20002fa1670 */
[----:B------:R-:W-:Y:S01]  /*7ed0*/  LDGSTS.E.BYPASS.LTC128B.128 [R199+0x13000], desc[UR20][R10.64] ;  /* 0x130000000ac77fae */ /* 0x000fe2000b901d54 */
[----:B------:R-:W-:-:S03]  /*7ee0*/  ISETP.LT.OR P1, PT, R3, R207, P1 ;  /* 0x000000cf0300720c */ /* 0x000fc60000f21670 */
        /* <DEDUP_REMOVED lines=15> */
[----:B------:R-:W-:Y:S01]  /*7fe0*/  LDSM.16.M88.4 R28, [R191+0xc800] ;  /* 0x00c80000bf1c783b */ /* 0x000fe20000000200 */
[C---:B------:R-:W-:Y:S03]  /*7ff0*/  HMMA.16816.F32.BF16 R12, R136.reuse, R14, RZ ;  /* 0x0000000e880c723c */ /* 0x040fe600000418ff */
[----:B------:R-:W-:Y:S03]  /*8000*/  LDSM.16.M88.4 R24, [R191+0xd000] ;  /* 0x00d00000bf18783b */ /* 0x000fe60000000200 */
[C---:B---3--:R-:W-:Y:S01]  /*8010*/  HMMA.16816.F32.BF16 R160, R136.reuse, R156, RZ ;  /* 0x0000009c88a0723c */ /* 0x048fe200000418ff */
[----:B------:R-:W-:Y:S04]  /*8020*/  LDSM.16.M88.4 R216, [R193] ;  /* 0x00000000c1d8783b */ /* 0x000fe80000000200 */
[----:B------:R-:W0:Y:S01]  /*8030*/  LDGDEPBAR ;  /* 0x00000000000079af */ /* 0x000e220000000000 */
[C---:B----4-:R-:W-:Y:S06]  /*8040*/  HMMA.16816.F32.BF16 R152, R136.reuse, R148, RZ ;  /* 0x000000948898723c */ /* 0x050fec00000418ff */
[C---:B------:R-:W-:Y:S06]  /*8050*/  HMMA.16816.F32.BF16 R156, R136.reuse, R158, RZ ;  /* 0x0000009e889c723c */ /* 0x040fec00000418ff */
[C---:B------:R-:W-:Y:S06]  /*8060*/  HMMA.16816.F32.BF16 R148, R136.reuse, R150, RZ ;  /* 0x000000968894723c */ /* 0x040fec00000418ff */
[C---:B-----5:R-:W-:Y:S06]  /*8070*/  HMMA.16816.F32.BF16 R140, R136.reuse, R20, RZ ;  /* 0x00000014888c723c */ /* 0x060fec00000418ff */
[----:B------:R-:W-:Y:S01]  /*8080*/  HMMA.16816.F32.BF16 R136, R136, R22, RZ ;  /* 0x000000168888723c */ /* 0x000fe200000418ff */
[----:B------:R-:W2:Y:S05]  /*8090*/  LDSM.16.M88.4 R20, [R191+0xd800] ;  /* 0x00d80000bf14783b */ /* 0x000eaa0000000200 */
[C---:B------:R-:W-:Y:S06]  /*80a0*/  HMMA.16816.F32.BF16 R16, R132.reuse, R4, R16 ;  /* 0x000000048410723c */ /* 0x040fec0000041810 */
[C---:B------:R-:W-:Y:S01]  /*80b0*/  HMMA.16816.F32.BF16 R12, R132.reuse, R6, R12 ;  /* 0x00000006840c723c */ /* 0x040fe2000004180c */
[----:B------:R-:W3:Y:S05]  /*80c0*/  LDSM.16.M88.4 R4, [R184] ;  /* 0x00000000b804783b */ /* 0x000eea0000000200 */
[C---:B------:R-:W-:Y:S06]  /*80d0*/  HMMA.16816.F32.BF16 R140, R132.reuse, R164, R140 ;  /* 0x000000a4848c723c */ /* 0x040fec000004188c */
[C---:B------:R-:W-:Y:S06]  /*80e0*/  HMMA.16816.F32.BF16 R160, R132.reuse, R172, R160 ;  /* 0x000000ac84a0723c */ /* 0x040fec00000418a0 */
[C---:B------:R-:W-:Y:S01]  /*80f0*/  HMMA.16816.F32.BF16 R156, R132.reuse, R174, R156 ;  /* 0x000000ae849c723c */ /* 0x040fe2000004189c */
[----:B------:R-:W-:Y:S05]  /*8100*/  LDSM.16.M88.4 R172, [R184+0x800] ;  /* 0x00080000b8ac783b */ /* 0x000fea0000000200 */
[C---:B------:R-:W-:Y:S06]  /*8110*/  HMMA.16816.F32.BF16 R152, R132.reuse, R168, R152 ;  /* 0x000000a88498723c */ /* 0x040fec0000041898 */
[C---:B------:R-:W-:Y:S01]  /*8120*/  HMMA.16816.F32.BF16 R148, R132.reuse, R170, R148 ;  /* 0x000000aa8494723c */ /* 0x040fe20000041894 */
[----:B------:R-:W-:Y:S05]  /*8130*/  LDSM.16.M88.4 R168, [R184+0x1000] ;  /* 0x00100000b8a8783b */ /* 0x000fea0000000200 */
[----:B------:R-:W-:Y:S01]  /*8140*/  HMMA.16816.F32.BF16 R136, R132, R166, R136 ;  /* 0x000000a68488723c */ /* 0x000fe20000041888 */
[----:B------:R-:W4:Y:S04]  /*8150*/  LDSM.16.M88.4 R164, [R184+0x1800] ;  /* 0x00180000b8a4783b */ /* 0x000f280000000200 */
[----:B------:R-:W-:Y:S01]  /*8160*/  LDSM.16.M88.4 R132, [R198+0x4000] ;  /* 0x00400000c684783b */ /* 0x000fe20000000200 */
[C---:B-1----:R-:W-:Y:S06]  /*8170*/  HMMA.16816.F32.BF16 R16, R8.reuse, R32, R16 ;  /* 0x000000200810723c */ /* 0x042fec0000041810 */
[C---:B------:R-:W-:Y:S01]  /*8180*/  HMMA.16816.F32.BF16 R12, R8.reuse, R34, R12 ;  /* 0x00000022080c723c */ /* 0x040fe2000004180c */
[----:B------:R-:W1:Y:S05]  /*8190*/  LDSM.16.M88.4 R32, [R197+0xe000] ;  /* 0x00e00000c520783b */ /* 0x000e6a0000000200 */
[C---:B--2---:R-:W-:Y:S06]  /*81a0*/  HMMA.16816.F32.BF16 R140, R8.reuse, R20, R140 ;  /* 0x00000014088c723c */ /* 0x044fec000004188c */
[C---:B------:R-:W-:Y:S06]  /*81b0*/  HMMA.16816.F32.BF16 R160, R8.reuse, R28, R160 ;  /* 0x0000001c08a0723c */ /* 0x040fec00000418a0 */
[C---:B------:R-:W-:Y:S01]  /*81c0*/  HMMA.16816.F32.BF16 R156, R8.reuse, R30, R156 ;  /* 0x0000001e089c723c */ /* 0x040fe2000004189c */
[----:B------:R-:W2:Y:S05]  /*81d0*/  LDSM.16.M88.4 R28, [R197+0xe800] ;  /* 0x00e80000c51c783b */ /* 0x000eaa0000000200 */
[C---:B------:R-:W-:Y:S06]  /*81e0*/  HMMA.16816.F32.BF16 R152, R8.reuse, R24, R152 ;  /* 0x000000180898723c */ /* 0x040fec0000041898 */
[C---:B------:R-:W-:Y:S01]  /*81f0*/  HMMA.16816.F32.BF16 R148, R8.reuse, R26, R148 ;  /* 0x0000001a0894723c */ /* 0x040fe20000041894 */
[----:B------:R-:W5:Y:S05]  /*8200*/  LDSM.16.M88.4 R24, [R197+0xf000] ;  /* 0x00f00000c518783b */ /* 0x000f6a0000000200 */
[----:B------:R-:W-:Y:S01]  /*8210*/  HMMA.16816.F32.BF16 R136, R8, R22, R136 ;  /* 0x000000160888723c */ /* 0x000fe20000041888 */
[----:B------:R-:W5:Y:S04]  /*8220*/  LDSM.16.M88.4 R20, [R197+0xf800] ;  /* 0x00f80000c514783b */ /* 0x000f680000000200 */
[----:B------:R-:W-:Y:S01]  /*8230*/  LDSM.16.M88.4 R8, [R196+0x4000] ;  /* 0x00400000c408783b */ /* 0x000fe20000000200 */
[C---:B---3--:R-:W-:Y:S06]  /*8240*/  HMMA.16816.F32.BF16 R16, R216.reuse, R4, R16 ;  /* 0x00000004d810723c */ /* 0x048fec0000041810 */
[C---:B------:R-:W-:Y:S01]  /*8250*/  HMMA.16816.F32.BF16 R12, R216.reuse, R6, R12 ;  /* 0x00000006d80c723c */ /* 0x040fe2000004180c */
[----:B------:R-:W3:Y:S05]  /*8260*/  LDSM.16.M88.4 R4, [R183] ;  /* 0x00000000b704783b */ /* 0x000eea0000000200 */
[C---:B----4-:R-:W-:Y:S06]  /*8270*/  HMMA.16816.F32.BF16 R140, R216.reuse, R164, R140 ;  /* 0x000000a4d88c723c */ /* 0x050fec000004188c */
[C---:B------:R-:W-:Y:S06]  /*8280*/  HMMA.16816.F32.BF16 R160, R216.reuse, R172, R160 ;  /* 0x000000acd8a0723c */ /* 0x040fec00000418a0 */
[C---:B------:R-:W-:Y:S06]  /*8290*/  HMMA.16816.F32.BF16 R156, R216.reuse, R174, R156 ;  /* 0x000000aed89c723c */ /* 0x040fec000004189c */
[C---:B------:R-:W-:Y:S06]  /*82a0*/  HMMA.16816.F32.BF16 R152, R216.reuse, R168, R152 ;  /* 0x000000a8d898723c */ /* 0x040fec0000041898 */
[C---:B------:R-:W-:Y:S01]  /*82b0*/  HMMA.16816.F32.BF16 R148, R216.reuse, R170, R148 ;  /* 0x000000aad894723c */ /* 0x040fe20000041894 */
[----:B------:R-:W-:Y:S05]  /*82c0*/  LDSM.16.M88.4 R168, [R181] ;  /* 0x00000000b5a8783b */ /* 0x000fea0000000200 */
[----:B------:R-:W-:Y:S01]  /*82d0*/  HMMA.16816.F32.BF16 R164, R216, R166, R136 ;  /* 0x000000a6d8a4723c */ /* 0x000fe20000041888 */
[----:B------:R-:W4:Y:S05]  /*82e0*/  LDSM.16.M88.4 R136, [R182] ;  /* 0x00000000b688783b */ /* 0x000f2a0000000200 */
[C---:B-1----:R-:W-:Y:S06]  /*82f0*/  HMMA.16816.F32.BF16 R16, R132.reuse, R32, R16 ;  /* 0x000000208410723c */ /* 0x042fec0000041810 */
[C---:B------:R-:W-:Y:S01]  /*8300*/  HMMA.16816.F32.BF16 R12, R132.reuse, R34, R12 ;  /* 0x00000022840c723c */ /* 0x040fe2000004180c */
[----:B------:R-:W1:Y:S05]  /*8310*/  LDSM.16.M88.4 R32, [R180] ;  /* 0x00000000b420783b */ /* 0x000e6a0000000200 */
[C---:B--2---:R-:W-:Y:S06]  /*8320*/  HMMA.16816.F32.BF16 R160, R132.reuse, R28, R160 ;  /* 0x0000001c84a0723c */ /* 0x044fec00000418a0 */
[C---:B------:R-:W-:Y:S01]  /*8330*/  HMMA.16816.F32.BF16 R156, R132.reuse, R30, R156 ;  /* 0x0000001e849c723c */ /* 0x040fe2000004189c */
[----:B------:R-:W-:Y:S05]  /*8340*/  LDSM.16.M88.4 R28, [R191+0xe800] ;  /* 0x00e80000bf1c783b */ /* 0x000fea0000000200 */
[C---:B-----5:R-:W-:Y:S06]  /*8350*/  HMMA.16816.F32.BF16 R152, R132.reuse, R24, R152 ;  /* 0x000000188498723c */ /* 0x060fec0000041898 */
[C---:B------:R-:W-:Y:S01]  /*8360*/  HMMA.16816.F32.BF16 R148, R132.reuse, R26, R148 ;  /* 0x0000001a8494723c */ /* 0x040fe20000041894 */
[----:B------:R-:W-:Y:S05]  /*8370*/  LDSM.16.M88.4 R24, [R194+0x4000] ;  /* 0x00400000c218783b */ /* 0x000fea0000000200 */
[C---:B------:R-:W-:Y:S06]  /*8380*/  HMMA.16816.F32.BF16 R140, R132.reuse, R20, R140 ;  /* 0x00000014848c723c */ /* 0x040fec000004188c */
[----:B------:R-:W-:Y:S01]  /*8390*/  HMMA.16816.F32.BF16 R164, R132, R22, R164 ;  /* 0x0000001684a4723c */ /* 0x000fe200000418a4 */
[----:B------:R-:W2:Y:S04]  /*83a0*/  LDSM.16.M88.4 R20, [R191+0xe000] ;  /* 0x00e00000bf14783b */ /* 0x000ea80000000200 */
[----:B------:R-:W-:Y:S01]  /*83b0*/  LDSM.16.M88.4 R132, [R191+0xf800] ;  /* 0x00f80000bf84783b */ /* 0x000fe20000000200 */
[C---:B---3--:R-:W-:Y:S06]  /*83c0*/  HMMA.16816.F32.BF16 R16, R8.reuse, R4, R16 ;  /* 0x000000040810723c */ /* 0x048fec0000041810 */
[C---:B------:R-:W-:Y:S01]  /*83d0*/  HMMA.16816.F32.BF16 R12, R8.reuse, R6, R12 ;  /* 0x00000006080c723c */ /* 0x040fe2000004180c */
[----:B------:R-:W3:Y:S05]  /*83e0*/  LDSM.16.M88.4 R4, [R191+0xf000] ;  /* 0x00f00000bf04783b */ /* 0x000eea0000000200 */
[C---:B----4-:R-:W-:Y:S06]  /*83f0*/  HMMA.16816.F32.BF16 R160, R8.reuse, R136, R160 ;  /* 0x0000008808a0723c */ /* 0x050fec00000418a0 */
[C---:B------:R-:W-:Y:S01]  /*8400*/  HMMA.16816.F32.BF16 R156, R8.reuse, R138, R156 ;  /* 0x0000008a089c723c */ /* 0x040fe2000004189c */
[----:B------:R-:W-:Y:S05]  /*8410*/  LDSM.16.M88.4 R136, [R184+0x2800] ;  /* 0x00280000b888783b */ /* 0x000fea0000000200 */
[C---:B------:R-:W-:Y:S06]  /*8420*/  HMMA.16816.F32.BF16 R152, R8.reuse, R168, R152 ;  /* 0x000000a80898723c */ /* 0x040fec0000041898 */
[C---:B------:R-:W-:Y:S01]  /*8430*/  HMMA.16816.F32.BF16 R148, R8.reuse, R170, R148 ;  /* 0x000000aa0894723c */ /* 0x040fe20000041894 */
[----:B------:R-:W-:Y:S05]  /*8440*/  LDSM.16.M88.4 R168, [R193+0x4000] ;  /* 0x00400000c1a8783b */ /* 0x000fea0000000200 */
[C---:B-1----:R-:W-:Y:S01]  /*8450*/  HMMA.16816.F32.BF16 R172, R8.reuse, R32, R140 ;  /* 0x0000002008ac723c */ /* 0x042fe2000004188c */
[----:B------:R-:W1:Y:S05]  /*8460*/  LDSM.16.M88.4 R140, [R184+0x2000] ;  /* 0x00200000b88c783b */ /* 0x000e6a0000000200 */
[----:B------:R-:W-:Y:S01]  /*8470*/  HMMA.16816.F32.BF16 R164, R8, R34, R164 ;  /* 0x0000002208a4723c */ /* 0x000fe200000418a4 */
[----:B------:R-:W4:Y:S04]  /*8480*/  LDSM.16.M88.4 R8, [R184+0x3000] ;  /* 0x00300000b808783b */ /* 0x000f280000000200 */
[----:B------:R-:W-:Y:S01]  /*8490*/  LDSM.16.M88.4 R32, [R198+0x8000] ;  /* 0x00800000c620783b */ /* 0x000fe20000000200 */
[C---:B--2---:R-:W-:Y:S06]  /*84a0*/  HMMA.16816.F32.BF16 R16, R24.reuse, R20, R16 ;  /* 0x000000141810723c */ /* 0x044fec0000041810 */
[C---:B------:R-:W-:Y:S01]  /*84b0*/  HMMA.16816.F32.BF16 R12, R24.reuse, R22, R12 ;  /* 0x00000016180c723c */ /* 0x040fe2000004180c */
[----:B------:R-:W-:Y:S05]  /*84c0*/  LDSM.16.M88.4 R20, [R184+0x3800] ;  /* 0x00380000b814783b */ /* 0x000fea0000000200 */
[C---:B------:R-:W-:Y:S06]  /*84d0*/  HMMA.16816.F32.BF16 R160, R24.reuse, R28, R160 ;  /* 0x0000001c18a0723c */ /* 0x040fec00000418a0 */
[C---:B------:R-:W-:Y:S01]  /*84e0*/  HMMA.16816.F32.BF16 R156, R24.reuse, R30, R156 ;  /* 0x0000001e189c723c */ /* 0x040fe2000004189c */
[----:B------:R-:W2:Y:S05]  /*84f0*/  LDSM.16.M88.4 R28, [R197+0x10000] ;  /* 0x01000000c51c783b */ /* 0x000eaa0000000200 */
[C---:B---3--:R-:W-:Y:S06]  /*8500*/  HMMA.16816.F32.BF16 R152, R24.reuse, R4, R152 ;  /* 0x000000041898723c */ /* 0x048fec0000041898 */
[C---:B------:R-:W-:Y:S01]  /*8510*/  HMMA.16816.F32.BF16 R148, R24.reuse, R6, R148 ;  /* 0x000000061894723c */ /* 0x040fe20000041894 */
[----:B------:R-:W-:Y:S05]  /*8520*/  LDSM.16.M88.4 R4, [R197+0x11000] ;  /* 0x01100000c504783b */ /* 0x000fea0000000200 */
[C---:B------:R-:W-:Y:S06]  /*8530*/  HMMA.16816.F32.BF16 R172, R24.reuse, R132, R172 ;  /* 0x0000008418ac723c */ /* 0x040fec00000418ac */
[----:B------:R-:W-:Y:S01]  /*8540*/  HMMA.16816.F32.BF16 R164, R24, R134, R164 ;  /* 0x0000008618a4723c */ /* 0x000fe200000418a4 */
[----:B------:R-:W3:Y:S04]  /*8550*/  LDSM.16.M88.4 R24, [R197+0x10800] ;  /* 0x01080000c518783b */ /* 0x000ee80000000200 */
[----:B------:R-:W-:Y:S01]  /*8560*/  LDSM.16.M88.4 R132, [R179] ;  /* 0x00000000b384783b */ /* 0x000fe20000000200 */
[C---:B-1----:R-:W-:Y:S06]  /*8570*/  HMMA.16816.F32.BF16 R16, R168.reuse, R140, R16 ;  /* 0x0000008ca810723c */ /* 0x042fec0000041810 */
[C---:B------:R-:W-:Y:S01]  /*8580*/  HMMA.16816.F32.BF16 R12, R168.reuse, R142, R12 ;  /* 0x0000008ea80c723c */ /* 0x040fe2000004180c */
[----:B------:R-:W-:Y:S05]  /*8590*/  LDSM.16.M88.4 R140, [R197+0x11800] ;  /* 0x01180000c58c783b */ /* 0x000fea0000000200 */
[C---:B------:R-:W-:Y:S06]  /*85a0*/  HMMA.16816.F32.BF16 R160, R168.reuse, R136, R160 ;  /* 0x00000088a8a0723c */ /* 0x040fec00000418a0 */
[C---:B------:R-:W-:Y:S01]  /*85b0*/  HMMA.16816.F32.BF16 R156, R168.reuse, R138, R156 ;  /* 0x0000008aa89c723c */ /* 0x040fe2000004189c */
[----:B------:R-:W1:Y:S05]  /*85c0*/  LDSM.16.M88.4 R136, [R196+0x8000] ;  /* 0x00800000c488783b */ /* 0x000e6a0000000200 */
[C---:B----4-:R-:W-:Y:S06]  /*85d0*/  HMMA.16816.F32.BF16 R152, R168.reuse, R8, R152 ;  /* 0x00000008a898723c */ /* 0x050fec0000041898 */
[----:B------:R-:W-:Y:S01]  /*85e0*/  HMMA.16816.F32.BF16 R148, R168, R10, R148 ;  /* 0x0000000aa894723c */ /* 0x000fe20000041894 */
[----:B------:R-:W4:Y:S05]  /*85f0*/  LDSM.16.M88.4 R8, [R178] ;  /* 0x00000000b208783b */ /* 0x000f2a0000000200 */
[C---:B--2---:R-:W-:Y:S06]  /*8600*/  HMMA.16816.F32.BF16 R16, R32.reuse, R28, R16 ;  /* 0x0000001c2010723c */ /* 0x044fec0000041810 */
[----:B------:R-:W-:Y:S01]  /*8610*/  HMMA.16816.F32.BF16 R12, R32, R30, R12 ;  /* 0x0000001e200c723c */ /* 0x000fe2000004180c */
[----:B------:R-:W-:Y:S05]  /*8620*/  LDSM.16.M88.4 R28, [R194+0x8000] ;  /* 0x00800000c21c783b */ /* 0x000fea0000000200 */
[C---:B------:R-:W-:Y:S06]  /*8630*/  HMMA.16816.F32.BF16 R172, R168.reuse, R20, R172 ;  /* 0x00000014a8ac723c */ /* 0x040fec00000418ac */
[----:B------:R-:W-:Y:S01]  /*8640*/  HMMA.16816.F32.BF16 R164, R168, R22, R164 ;  /* 0x00000016a8a4723c */ /* 0x000fe200000418a4 */
[----:B------:R-:W-:Y:S04]  /*8650*/  LDSM.16.M88.4 R20, [R177] ;  /* 0x00000000b114783b */ /* 0x000fe80000000200 */
[----:B------:R-:W-:Y:S01]  /*8660*/  LDSM.16.M88.4 R168, [R191+0x11800] ;  /* 0x01180000bfa8783b */ /* 0x000fe20000000200 */
[C---:B---3--:R-:W-:Y:S06]  /*8670*/  HMMA.16816.F32.BF16 R160, R32.reuse, R24, R160 ;  /* 0x0000001820a0723c */ /* 0x048fec00000418a0 */
[C---:B------:R-:W-:Y:S01]  /*8680*/  HMMA.16816.F32.BF16 R156, R32.reuse, R26, R156 ;  /* 0x0000001a209c723c */ /* 0x040fe2000004189c */
[----:B------:R-:W2:Y:S05]  /*8690*/  LDSM.16.M88.4 R24, [R191+0x10000] ;  /* 0x01000000bf18783b */ /* 0x000eaa0000000200 */
        /* <DEDUP_REMOVED lines=8> */
[----:B------:R-:W1:Y:S04]  /*8720*/  LDSM.16.M88.4 R32, [R191+0x10800] ;  /* 0x01080000bf20783b */ /* 0x000e680000000200 */
[----:B------:R-:W-:Y:S01]  /*8730*/  LDSM.16.M88.4 R140, [R193+0x8000] ;  /* 0x00800000c18c783b */ /* 0x000fe20000000200 */
[C---:B----4-:R-:W-:Y:S06]  /*8740*/  HMMA.16816.F32.BF16 R160, R136.reuse, R8, R160 ;  /* 0x0000000888a0723c */ /* 0x050fec00000418a0 */
[----:B------:R-:W-:Y:S01]  /*8750*/  HMMA.16816.F32.BF16 R156, R136, R10, R156 ;  /* 0x0000000a889c723c */ /* 0x000fe2000004189c */
[----:B------:R-:W4:Y:S05]  /*8760*/  LDSM.16.M88.4 R8, [R184+0x4000] ;  /* 0x00400000b808783b */ /* 0x000f2a0000000200 */
[C---:B--2---:R-:W-:Y:S06]  /*8770*/  HMMA.16816.F32.BF16 R16, R28.reuse, R24, R16 ;  /* 0x000000181c10723c */ /* 0x044fec0000041810 */
[----:B------:R-:W-:Y:S06]  /*8780*/  HMMA.16816.F32.BF16 R12, R28, R26, R12 ;  /* 0x0000001a1c0c723c */ /* 0x000fec000004180c */
[C---:B---3--:R-:W-:Y:S06]  /*8790*/  HMMA.16816.F32.BF16 R172, R136.reuse, R4, R172 ;  /* 0x0000000488ac723c */ /* 0x048fec00000418ac */
[----:B------:R-:W-:Y:S01]  /*87a0*/  HMMA.16816.F32.BF16 R164, R136, R6, R164 ;  /* 0x0000000688a4723c */ /* 0x000fe200000418a4 */
[----:B------:R-:W2:Y:S05]  /*87b0*/  LDSM.16.M88.4 R4, [R184+0x4800] ;  /* 0x00480000b804783b */ /* 0x000eaa0000000200 */
[----:B-1----:R-:W-:Y:S06]  /*87c0*/  HMMA.16816.F32.BF16 R160, R28, R32, R160 ;  /* 0x000000201ca0723c */ /* 0x002fec00000418a0 */
[----:B------:R-:W-:Y:S06]  /*87d0*/  HMMA.16816.F32.BF16 R148, R136, R22, R148 ;  /* 0x000000168894723c */ /* 0x000fec0000041894 */
[C---:B----4-:R-:W-:Y:S06]  /*87e0*/  HMMA.16816.F32.BF16 R16, R140.reuse, R8, R16 ;  /* 0x000000088c10723c */ /* 0x050fec0000041810 */
[----:B------:R-:W-:Y:S01]  /*87f0*/  HMMA.16816.F32.BF16 R12, R140, R10, R12 ;  /* 0x0000000a8c0c723c */ /* 0x000fe2000004180c */
[----:B------:R-:W-:-:S05]  /*8800*/  VIADD R8, R3, 0x1 ;  /* 0x0000000103087836 */ /* 0x000fca0000000000 */
[----:B------:R-:W-:Y:S01]  /*8810*/  HMMA.16816.F32.BF16 R156, R28, R34, R156 ;  /* 0x000000221c9c723c */ /* 0x000fe2000004189c */
[C---:B------:R-:W-:Y:S02]  /*8820*/  ISETP.GE.AND P6, PT, R8.reuse, R206, PT ;  /* 0x000000ce0800720c */ /* 0x040fe40003fc6270 */
[C---:B------:R-:W-:Y:S02]  /*8830*/  ISETP.GE.AND P0, PT, R8.reuse, R204, PT ;  /* 0x000000cc0800720c */ /* 0x040fe40003f06270 */
[C---:B------:R-:W-:Y:S01]  /*8840*/  ISETP.LT.OR P6, PT, R8.reuse, R207, P6 ;  /* 0x000000cf0800720c */ /* 0x040fe200037c1670 */
[----:B------:R-:W-:Y:S01]  /*8850*/  HMMA.16816.F32.BF16 R152, R136, R20, R152 ;  /* 0x000000148898723c */ /* 0x000fe20000041898 */
[----:B------:R-:W-:Y:S02]  /*8860*/  ISETP.LT.OR P0, PT, R8, R205, P0 ;  /* 0x000000cd0800720c */ /* 0x000fe40000701670 */
[----:B------:R-:W1:Y:S03]  /*8870*/  LDSM.16.M88.4 R8, [R184+0x5000] ;  /* 0x00500000b808783b */ /* 0x000e660000000200 */
[----:B--2---:R-:W-:Y:S01]  /*8880*/  HMMA.16816.F32.BF16 R160, R140, R4, R160 ;  /* 0x000000048ca0723c */ /* 0x004fe200000418a0 */
[C---:B------:R-:W-:Y:S01]  /*8890*/  VIADD R21, R3.reuse, 0x8 ;  /* 0x0000000803157836 */ /* 0x040fe20000000000 */
[----:B------:R-:W-:Y:S01]  /*88a0*/  FSEL R18, R18, -INF , !P5 ;  /* 0xff80000012127808 */ /* 0x000fe20006800000 */
[----:B------:R-:W-:Y:S01]  /*88b0*/  VIADD R20, R3, 0x9 ;  /* 0x0000000903147836 */ /* 0x000fe20000000000 */
[----:B------:R-:W-:Y:S01]  /*88c0*/  FSEL R138, R17, -INF , !P6 ;  /* 0xff800000118a7808 */ /* 0x000fe20007000000 */
[----:B------:R-:W-:Y:S01]  /*88d0*/  VIADD R17, R3, 0x18 ;  /* 0x0000001803117836 */ /* 0x000fe20000000000 */
[----:B------:R-:W-:Y:S01]  /*88e0*/  ISETP.GE.AND P3, PT, R21, R206, PT ;  /* 0x000000ce1500720c */ /* 0x000fe20003f66270 */
[C---:B------:R-:W-:Y:S01]  /*88f0*/  VIADD R5, R3.reuse, 0x10 ;  /* 0x0000001003057836 */ /* 0x040fe20000000000 */
[----:B------:R-:W-:Y:S01]  /*8900*/  HMMA.16816.F32.BF16 R148, R28, R134, R148 ;  /* 0x000000861c94723c */ /* 0x000fe20000041894 */
[----:B------:R-:W-:Y:S01]  /*8910*/  VIADD R4, R3, 0x11 ;  /* 0x0000001103047836 */ /* 0x000fe20000000000 */
[----:B------:R-:W-:-:S02]  /*8920*/  ISETP.LT.OR P3, PT, R21, R207, P3 ;  /* 0x000000cf1500720c */ /* 0x000fc40001f61670 */
[----:B------:R-:W-:Y:S02]  /*8930*/  ISETP.GE.AND P5, PT, R5, R204, PT ;  /* 0x000000cc0500720c */ /* 0x000fe40003fa6270 */
[----:B------:R-:W-:Y:S01]  /*8940*/  FSEL R12, R12, -INF , !P3 ;  /* 0xff8000000c0c7808 */ /* 0x000fe20005800000 */
[----:B------:R-:W-:Y:S01]  /*8950*/  HMMA.16816.F32.BF16 R156, R140, R6, R156 ;  /* 0x000000068c9c723c */ /* 0x000fe2000004189c */
[----:B------:R-:W-:Y:S02]  /*8960*/  FSEL R134, R19, -INF , !P0 ;  /* 0xff80000013867808 */ /* 0x000fe40004000000 */
[-C--:B------:R-:W-:Y:S02]  /*8970*/  ISETP.GE.AND P0, PT, R5, R206.reuse, PT ;  /* 0x000000ce0500720c */ /* 0x080fe40003f06270 */
[C---:B------:R-:W-:Y:S01]  /*8980*/  ISETP.GE.AND P6, PT, R4.reuse, R206, PT ;  /* 0x000000ce0400720c */ /* 0x040fe20003fc6270 */
[----:B------:R-:W-:Y:S01]  /*8990*/  HMMA.16816.F32.BF16 R152, R28, R132, R152 ;  /* 0x000000841c98723c */ /* 0x000fe20000041898 */
[----:B------:R-:W-:-:S02]  /*89a0*/  ISETP.GE.AND P3, PT, R4, R204, PT ;  /* 0x000000cc0400720c */ /* 0x000fc40003f66270 */
[C---:B------:R-:W-:Y:S02]  /*89b0*/  ISETP.LT.OR P0, PT, R5.reuse, R207, P0 ;  /* 0x000000cf0500720c */ /* 0x040fe40000701670 */
[----:B------:R-:W-:Y:S01]  /*89c0*/  ISETP.LT.OR P5, PT, R5, R205, P5 ;  /* 0x000000cd0500720c */ /* 0x000fe20002fa1670 */
[C---:B------:R-:W-:Y:S01]  /*89d0*/  HMMA.16816.F32.BF16 R172, R28.reuse, R168, R172 ;  /* 0x000000a81cac723c */ /* 0x040fe200000418ac */
[C---:B------:R-:W-:Y:S02]  /*89e0*/  ISETP.LT.OR P6, PT, R4.reuse, R207, P6 ;  /* 0x000000cf0400720c */ /* 0x040fe400037c1670 */
[----:B------:R-:W-:Y:S02]  /*89f0*/  ISETP.LT.OR P3, PT, R4, R205, P3 ;  /* 0x000000cd0400720c */ /* 0x000fe40001f61670 */
[----:B------:R-:W2:Y:S01]  /*8a00*/  LDSM.16.M88.4 R4, [R184+0x5800] ;  /* 0x00580000b804783b */ /* 0x000ea20000000200 */
[----:B------:R-:W-:Y:S01]  /*8a10*/  ISETP.GE.AND P4, PT, R20, R206, PT ;  /* 0x000000ce1400720c */ /* 0x000fe20003f86270 */
[----:B------:R-:W-:Y:S01]  /*8a20*/  HMMA.16816.F32.BF16 R164, R28, R170, R164 ;  /* 0x000000aa1ca4723c */ /* 0x000fe200000418a4 */
[----:B------:R-:W-:Y:S01]  /*8a30*/  FSEL R16, R16, -INF , !P1 ;  /* 0xff80000010107808 */ /* 0x000fe20004800000 */
[----:B------:R-:W-:-:S04]  /*8a40*/  DEPBAR.LE SB0, 0x0 ;  /* 0x000080000000791a */ /* 0x000fc80000000000 */
[C---:B------:R-:W-:Y:S01]  /*8a50*/  ISETP.LT.OR P4, PT, R20.reuse, R207, P4 ;  /* 0x000000cf1400720c */ /* 0x040fe20002781670 */
[C---:B-1----:R-:W-:Y:S01]  /*8a60*/  HMMA.16816.F32.BF16 R148, R140.reuse, R10, R148 ;  /* 0x0000000a8c94723c */ /* 0x042fe20000041894 */
[CC--:B------:R-:W-:Y:S02]  /*8a70*/  ISETP.GE.AND P1, PT, R20.reuse, R204.reuse, PT ;  /* 0x000000cc1400720c */ /* 0x0c0fe40003f26270 */
[----:B------:R-:W-:Y:S01]  /*8a80*/  FSEL R146, R13, -INF , !P4 ;  /* 0xff8000000d927808 */ /* 0x000fe20006000000 */
[----:B------:R-:W-:Y:S01]  /*8a90*/  VIADD R13, R3, 0x19 ;  /* 0x00000019030d7836 */ /* 0x000fe20000000000 */
[----:B------:R-:W-:Y:S01]  /*8aa0*/  ISETP.LT.OR P1, PT, R20, R205, P1 ;  /* 0x000000cd1400720c */ /* 0x000fe20000f21670 */
[----:B------:R-:W-:Y:S01]  /*8ab0*/  HMMA.16816.F32.BF16 R152, R140, R8, R152 ;  /* 0x000000088c98723c */ /* 0x000fe20000041898 */
[----:B------:R-:W-:Y:S02]  /*8ac0*/  ISETP.GE.AND P2, PT, R21, R204, PT ;  /* 0x000000cc1500720c */ /* 0x000fe40003f46270 */
[----:B------:R-:W-:-:S02]  /*8ad0*/  FSEL R22, R162, -INF , !P5 ;  /* 0xff800000a2167808 */ /* 0x000fc40006800000 */
[----:B------:R-:W-:Y:S02]  /*8ae0*/  FSEL R20, R163, -INF , !P3 ;  /* 0xff800000a3147808 */ /* 0x000fe40005800000 */
[----:B------:R-:W-:Y:S01]  /*8af0*/  VIADD R9, R3, 0x20 ;  /* 0x0000002003097836 */ /* 0x000fe20000000000 */
[----:B------:R-:W-:Y:S01]  /*8b00*/  FSEL R136, R15, -INF , !P1 ;  /* 0xff8000000f887808 */ /* 0x000fe20004800000 */
[----:B------:R-:W-:Y:S01]  /*8b10*/  VIADD R8, R3, 0x21 ;  /* 0x0000002103087836 */ /* 0x000fe20000000000 */
[----:B------:R-:W-:Y:S02]  /*8b20*/  ISETP.GE.AND P1, PT, R17, R204, PT ;  /* 0x000000cc1100720c */ /* 0x000fe40003f26270 */
[C---:B------:R-:W-:Y:S02]  /*8b30*/  ISETP.GE.AND P3, PT, R9.reuse, R206, PT ;  /* 0x000000ce0900720c */ /* 0x040fe40003f66270 */
[----:B------:R-:W-:Y:S02]  /*8b40*/  ISETP.GE.AND P5, PT, R9, R204, PT ;  /* 0x000000cc0900720c */ /* 0x000fe40003fa6270 */
[----:B------:R-:W-:-:S02]  /*8b50*/  ISETP.GE.AND P4, PT, R13, R206, PT ;  /* 0x000000ce0d00720c */ /* 0x000fc40003f86270 */
[----:B------:R-:W-:Y:S02]  /*8b60*/  ISETP.LT.OR P2, PT, R21, R205, P2 ;  /* 0x000000cd1500720c */ /* 0x000fe40001741670 */
[C---:B------:R-:W-:Y:S02]  /*8b70*/  ISETP.LT.OR P3, PT, R9.reuse, R207, P3 ;  /* 0x000000cf0900720c */ /* 0x040fe40001f61670 */
[-C--:B------:R-:W-:Y:S01]  /*8b80*/  ISETP.LT.OR P5, PT, R9, R205.reuse, P5 ;  /* 0x000000cd0900720c */ /* 0x080fe20002fa1670 */
[----:B------:R-:W-:Y:S01]  /*8b90*/  VIADD R9, R3, 0x28 ;  /* 0x0000002803097836 */ /* 0x000fe20000000000 */
[----:B------:R-:W-:Y:S01]  /*8ba0*/  ISETP.LT.OR P1, PT, R17, R205, P1 ;  /* 0x000000cd1100720c */ /* 0x000fe20000f21670 */
[----:B--2---:R-:W-:Y:S01]  /*8bb0*/  HMMA.16816.F32.BF16 R172, R140, R4, R172 ;  /* 0x000000048cac723c */ /* 0x004fe200000418ac */
[----:B------:R-:W-:Y:S02]  /*8bc0*/  ISETP.LT.OR P4, PT, R13, R207, P4 ;  /* 0x000000cf0d00720c */ /* 0x000fe40002781670 */
[----:B------:R-:W-:-:S02]  /*8bd0*/  FSEL R14, R14, -INF , !P2 ;  /* 0xff8000000e0e7808 */ /* 0x000fc40005000000 */
[-C--:B------:R-:W-:Y:S02]  /*8be0*/  ISETP.GE.AND P2, PT, R17, R206.reuse, PT ;  /* 0x000000ce1100720c */ /* 0x080fe40003f46270 */
[----:B------:R-:W-:Y:S01]  /*8bf0*/  FSEL R26, R158, -INF , !P1 ;  /* 0xff8000009e1a7808 */ /* 0x000fe20004800000 */
[----:B------:R-:W-:Y:S01]  /*8c00*/  VIADD R4, R3, 0x30 ;  /* 0x0000003003047836 */ /* 0x000fe20000000000 */
[----:B------:R-:W-:Y:S02]  /*8c10*/  FSEL R30, R157, -INF , !P4 ;  /* 0xff8000009d1e7808 */ /* 0x000fe40006000000 */
[C---:B------:R-:W-:Y:S02]  /*8c20*/  ISETP.GE.AND P1, PT, R9.reuse, R206, PT ;  /* 0x000000ce0900720c */ /* 0x040fe40003f26270 */
[----:B------:R-:W-:Y:S02]  /*8c30*/  ISETP.GE.AND P4, PT, R9, R204, PT ;  /* 0x000000cc0900720c */ /* 0x000fe40003f86270 */
[----:B------:R-:W-:-:S02]  /*8c40*/  FMNMX.FTZ R5, R2, R16, !PT ;  /* 0x0000001002057209 */ /* 0x000fc40007810000 */
[-C--:B------:R-:W-:Y:S02]  /*8c50*/  ISETP.LT.OR P2, PT, R17, R207.reuse, P2 ;  /* 0x000000cf1100720c */ /* 0x080fe40001741670 */
[C---:B------:R-:W-:Y:S02]  /*8c60*/  ISETP.LT.OR P1, PT, R9.reuse, R207, P1 ;  /* 0x000000cf0900720c */ /* 0x040fe40000f21670 */
[----:B------:R-:W-:Y:S02]  /*8c70*/  ISETP.LT.OR P4, PT, R9, R205, P4 ;  /* 0x000000cd0900720c */ /* 0x000fe40002781670 */
[----:B------:R-:W-:Y:S01]  /*8c80*/  FMNMX.FTZ R9, R138, R5, !PT ;  /* 0x000000058a097209 */ /* 0x000fe20007810000 */
[----:B------:R-:W-:Y:S01]  /*8c90*/  VIADD R5, R3, 0x31 ;  /* 0x0000003103057836 */ /* 0x000fe20000000000 */
[----:B------:R-:W-:Y:S02]  /*8ca0*/  FSEL R32, R161, -INF , !P6 ;  /* 0xff800000a1207808 */ /* 0x000fe40007000000 */
[----:B------:R-:W-:-:S02]  /*8cb0*/  FSEL R28, R156, -INF , !P2 ;  /* 0xff8000009c1c7808 */ /* 0x000fc40005000000 */
[C---:B------:R-:W-:Y:S02]  /*8cc0*/  ISETP.GE.AND P6, PT, R8.reuse, R206, PT ;  /* 0x000000ce0800720c */ /* 0x040fe40003fc6270 */
[----:B------:R-:W-:Y:S02]  /*8cd0*/  ISETP.GE.AND P2, PT, R8, R204, PT ;  /* 0x000000cc0800720c */ /* 0x000fe40003f46270 */
[----:B------:R-:W-:Y:S02]  /*8ce0*/  FMNMX.FTZ R9, R12, R9, !PT ;  /* 0x000000090c097209 */ /* 0x000fe40007810000 */
[C---:B------:R-:W-:Y:S02]  /*8cf0*/  ISETP.LT.OR P6, PT, R8.reuse, R207, P6 ;  /* 0x000000cf0800720c */ /* 0x040fe400037c1670 */
[----:B------:R-:W-:Y:S01]  /*8d00*/  ISETP.LT.OR P2, PT, R8, R205, P2 ;  /* 0x000000cd0800720c */ /* 0x000fe20001741670 */
[----:B------:R-:W-:Y:S01]  /*8d10*/  VIADD R8, R3, 0x29 ;  /* 0x0000002903087836 */ /* 0x000fe20000000000 */
[----:B------:R-:W-:-:S02]  /*8d20*/  FSEL R34, R160, -INF , !P0 ;  /* 0xff800000a0227808 */ /* 0x000fc40004000000 */
[----:B------:R-:W-:Y:S02]  /*8d30*/  FMNMX.FTZ R9, R146, R9, !PT ;  /* 0x0000000992097209 */ /* 0x000fe40007810000 */
[----:B------:R-:W-:Y:S02]  /*8d40*/  FSEL R222, R154, -INF , !P5 ;  /* 0xff8000009ade7808 */ /* 0x000fe40006800000 */
[----:B------:R-:W-:Y:S02]  /*8d50*/  FSEL R224, R153, -INF , !P6 ;  /* 0xff80000099e07808 */ /* 0x000fe40007000000 */
[----:B------:R-:W-:Y:S02]  /*8d60*/  FSEL R220, R155, -INF , !P2 ;  /* 0xff8000009bdc7808 */ /* 0x000fe40005000000 */
[----:B------:R-:W-:Y:S02]  /*8d70*/  FSEL R148, R148, -INF , !P1 ;  /* 0xff80000094947808 */ /* 0x000fe40004800000 */
[----:B------:R-:W-:-:S02]  /*8d80*/  ISETP.GE.AND P6, PT, R4, R206, PT ;  /* 0x000000ce0400720c */ /* 0x000fc40003fc6270 */
[----:B------:R-:W-:Y:S02]  /*8d90*/  ISETP.GE.AND P2, PT, R4, R204, PT ;  /* 0x000000cc0400720c */ /* 0x000fe40003f46270 */
[C---:B------:R-:W-:Y:S02]  /*8da0*/  ISETP.GE.AND P5, PT, R5.reuse, R206, PT ;  /* 0x000000ce0500720c */ /* 0x040fe40003fa6270 */
[-C--:B------:R-:W-:Y:S02]  /*8db0*/  ISETP.GE.AND P1, PT, R5, R204.reuse, PT ;  /* 0x000000cc0500720c */ /* 0x080fe40003f26270 */
[----:B------:R-:W-:Y:S02]  /*8dc0*/  FMNMX.FTZ R9, R34, R9, !PT ;  /* 0x0000000922097209 */ /* 0x000fe40007810000 */
[----:B------:R-:W-:Y:S02]  /*8dd0*/  ISETP.GE.AND P0, PT, R13, R204, PT ;  /* 0x000000cc0d00720c */ /* 0x000fe40003f06270 */
[----:B------:R-:W-:-:S02]  /*8de0*/  ISETP.LT.OR P6, PT, R4, R207, P6 ;  /* 0x000000cf0400720c */ /* 0x000fc400037c1670 */
[----:B------:R-:W-:Y:S02]  /*8df0*/  ISETP.LT.OR P2, PT, R4, R205, P2 ;  /* 0x000000cd0400720c */ /* 0x000fe40001741670 */
[C---:B------:R-:W-:Y:S02]  /*8e00*/  ISETP.LT.OR P5, PT, R5.reuse, R207, P5 ;  /* 0x000000cf0500720c */ /* 0x040fe40002fa1670 */
[----:B------:R-:W-:Y:S02]  /*8e10*/  ISETP.LT.OR P1, PT, R5, R205, P1 ;  /* 0x000000cd0500720c */ /* 0x000fe40000f21670 */
[----:B------:R-:W-:Y:S01]  /*8e20*/  FMNMX.FTZ R11, R0, R18, !PT ;  /* 0x00000012000b7209 */ /* 0x000fe20007810000 */
[----:B------:R-:W-:Y:S01]  /*8e30*/  HMMA.16816.F32.BF16 R4, R140, R6, R164 ;  /* 0x000000068c04723c */ /* 0x000fe200000418a4 */
[----:B------:R-:W-:Y:S02]  /*8e40*/  FMNMX.FTZ R9, R32, R9, !PT ;  /* 0x0000000920097209 */ /* 0x000fe40007810000 */
[----:B------:R-:W-:-:S02]  /*8e50*/  ISETP.LT.OR P0, PT, R13, R205, P0 ;  /* 0x000000cd0d00720c */ /* 0x000fc40000701670 */
[----:B------:R-:W-:Y:S02]  /*8e60*/  FMNMX.FTZ R11, R134, R11, !PT ;  /* 0x0000000b860b7209 */ /* 0x000fe40007810000 */
[----:B------:R-:W-:Y:S02]  /*8e70*/  FMNMX.FTZ R9, R28, R9, !PT ;  /* 0x000000091c097209 */ /* 0x000fe40007810000 */
[----:B------:R-:W-:Y:S02]  /*8e80*/  FSEL R24, R159, -INF , !P0 ;  /* 0xff8000009f187808 */ /* 0x000fe40004000000 */
[----:B------:R-:W-:Y:S02]  /*8e90*/  FSEL R226, R152, -INF , !P3 ;  /* 0xff80000098e27808 */ /* 0x000fe40005800000 */
[C---:B------:R-:W-:Y:S02]  /*8ea0*/  ISETP.GE.AND P0, PT, R8.reuse, R206, PT ;  /* 0x000000ce0800720c */ /* 0x040fe40003f06270 */
[----:B------:R-:W-:-:S02]  /*8eb0*/  ISETP.GE.AND P3, PT, R8, R204, PT ;  /* 0x000000cc0800720c */ /* 0x000fc40003f66270 */
[----:B------:R-:W-:Y:S02]  /*8ec0*/  FMNMX.FTZ R11, R14, R11, !PT ;  /* 0x0000000b0e0b7209 */ /* 0x000fe40007810000 */
[----:B------:R-:W-:Y:S01]  /*8ed0*/  FMNMX.FTZ R13, R30, R9, !PT ;  /* 0x000000091e0d7209 */ /* 0x000fe20007810000 */
[----:B------:R-:W-:Y:S01]  /*8ee0*/  BAR.SYNC.DEFER_BLOCKING 0x0 ;  /* 0x0000000000007b1d */ /* 0x000fe20000010000 */
[C---:B------:R-:W-:Y:S02]  /*8ef0*/  ISETP.LT.OR P0, PT, R8.reuse, R207, P0 ;  /* 0x000000cf0800720c */ /* 0x040fe40000701670 */
[----:B------:R-:W-:Y:S01]  /*8f00*/  ISETP.LT.OR P3, PT, R8, R205, P3 ;  /* 0x000000cd0800720c */ /* 0x000fe20001f61670 */
[C---:B------:R-:W-:Y:S01]  /*8f10*/  VIADD R8, R3.reuse, 0x38 ;  /* 0x0000003803087836 */ /* 0x040fe20000000000 */
[----:B------:R-:W-:Y:S01]  /*8f20*/  FMNMX.FTZ R9, R136, R11, !PT ;  /* 0x0000000b88097209 */ /* 0x000fe20007810000 */
[----:B------:R-:W-:Y:S01]  /*8f30*/  VIADD R3, R3, 0x39 ;  /* 0x0000003903037836 */ /* 0x000fe20000000000 */
[----:B------:R-:W-:-:S02]  /*8f40*/  FMNMX.FTZ R11, R226, R13, !PT ;  /* 0x0000000de20b7209 */ /* 0x000fc40007810000 */
[----:B------:R-:W-:Y:S02]  /*8f50*/  FSEL R218, R150, -INF , !P4 ;  /* 0xff80000096da7808 */ /* 0x000fe40006000000 */
[----:B------:R-:W-:Y:S02]  /*8f60*/  FMNMX.FTZ R9, R22, R9, !PT ;  /* 0x0000000916097209 */ /* 0x000fe40007810000 */
[----:B------:R-:W-:Y:S02]  /*8f70*/  ISETP.GE.AND P4, PT, R8, R206, PT ;  /* 0x000000ce0800720c */ /* 0x000fe40003f86270 */
[----:B------:R-:W-:Y:S02]  /*8f80*/  FMNMX.FTZ R11, R224, R11, !PT ;  /* 0x0000000be00b7209 */ /* 0x000fe40007810000 */
[----:B------:R-:W-:Y:S02]  /*8f90*/  FMNMX.FTZ R9, R20, R9, !PT ;  /* 0x0000000914097209 */ /* 0x000fe40007810000 */
[----:B------:R-:W-:-:S02]  /*8fa0*/  FSEL R150, R149, -INF , !P0 ;  /* 0xff80000095967808 */ /* 0x000fc40004000000 */
[----:B------:R-:W-:Y:S02]  /*8fb0*/  ISETP.LT.OR P4, PT, R8, R207, P4 ;  /* 0x000000cf0800720c */ /* 0x000fe40002781670 */
[----:B------:R-:W-:Y:S02]  /*8fc0*/  FMNMX.FTZ R11, R148, R11, !PT ;  /* 0x0000000b940b7209 */ /* 0x000fe40007810000 */
[----:B------:R-:W-:Y:S02]  /*8fd0*/  FMNMX.FTZ R9, R26, R9, !PT ;  /* 0x000000091a097209 */ /* 0x000fe40007810000 */
[----:B------:R-:W-:Y:S02]  /*8fe0*/  FSEL R170, R172, -INF , !P6 ;  /* 0xff800000acaa7808 */ /* 0x000fe40007000000 */
[----:B------:R-:W-:Y:S02]  /*8ff0*/  FMNMX.FTZ R13, R150, R11, !PT ;  /* 0x0000000b960d7209 */ /* 0x000fe40007810000 */
[----:B------:R-:W-:-:S02]  /*9000*/  FSEL R166, R4, -INF , !P4 ;  /* 0xff80000004a67808 */ /* 0x000fc40006000000 */
[----:B------:R-:W-:Y:S02]  /*9010*/  PLOP3.LUT P4, PT, PT, PT, UP0, 0x80, 0x0 ;  /* 0x000000000000781c */ /* 0x000fe40003f8f008 */
[----:B------:R-:W-:Y:S02]  /*9020*/  FSEL R216, R151, -INF , !P3 ;  /* 0xff80000097d87808 */ /* 0x000fe40005800000 */
[----:B------:R-:W-:Y:S02]  /*9030*/  ISETP.GE.AND P3, PT, R3, R206, PT ;  /* 0x000000ce0300720c */ /* 0x000fe40003f66270 */
[----:B------:R-:W-:Y:S02]  /*9040*/  FMNMX.FTZ R11, R24, R9, !PT ;  /* 0x00000009180b7209 */ /* 0x000fe40007810000 */
[----:B------:R-:W-:Y:S02]  /*9050*/  FSEL R168, R173, -INF , !P5 ;  /* 0xff800000ada87808 */ /* 0x000fe40006800000 */
[----:B------:R-:W-:-:S02]  /*9060*/  FMNMX.FTZ R9, R170, R13, !PT ;  /* 0x0000000daa097209 */ /* 0x000fc40007810000 */
[----:B------:R-:W-:Y:S02]  /*9070*/  ISETP.LT.OR P3, PT, R3, R207, P3 ;  /* 0x000000cf0300720c */ /* 0x000fe40001f61670 */
[----:B------:R-:W-:Y:S02]  /*9080*/  FMNMX.FTZ R11, R222, R11, !PT ;  /* 0x0000000bde0b7209 */ /* 0x000fe40007810000 */
[----:B------:R-:W-:Y:S02]  /*9090*/  FMNMX.FTZ R9, R168, R9, !PT ;  /* 0x00000009a8097209 */ /* 0x000fe40007810000 */
[----:B------:R-:W-:Y:S02]  /*90a0*/  FSEL R164, R5, -INF , !P3 ;  /* 0xff80000005a47808 */ /* 0x000fe40005800000 */
[----:B------:R-:W-:Y:S02]  /*90b0*/  ISETP.GE.AND P0, PT, R8, R204, PT ;  /* 0x000000cc0800720c */ /* 0x000fe40003f06270 */
[----:B------:R-:W-:-:S02]  /*90c0*/  FMNMX.FTZ R11, R220, R11, !PT ;  /* 0x0000000bdc0b7209 */ /* 0x000fc40007810000 */
[----:B------:R-:W-:Y:S02]  /*90d0*/  FMNMX.FTZ R5, R166, R9, !PT ;  /* 0x00000009a6057209 */ /* 0x000fe40007810000 */
        /* <DEDUP_REMOVED lines=31> */
.L_x_304:
[----:B-1----:R-:W-:Y:S01]  /*92d0*/  FMNMX.FTZ R9, R216, R11, !PT ;  /* 0x0000000bd8097209 */ /* 0x002fe20007810000 */
[----:B------:R-:W1:Y:S01]  /*92e0*/  SHFL.BFLY PT, R4, R5, 0x2, 0x1f ;  /* 0x0c401f0005047f89 */ /* 0x000e6200000e0000 */
[----:B------:R-:W-:Y:S02]  /*92f0*/  ISETP.GE.AND P2, PT, R3, R204, PT ;  /* 0x000000cc0300720c */ /* 0x000fe40003f46270 */
[----:B------:R-:W-:Y:S01]  /*9300*/  FSEL R160, R175, -INF , !P1 ;  /* 0xff800000afa07808 */ /* 0x000fe20004800000 */
[----:B------:R-:W-:Y:S01]  /*9310*/  LDSM.16.MT88.4 R140, [R188+0x16000] ;  /* 0x01600000bc8c783b */ /* 0x000fe20000004200 */
[----:B------:R-:W-:Y:S02]  /*9320*/  FMNMX.FTZ R9, R162, R9, !PT ;  /* 0x00000009a2097209 */ /* 0x000fe40007810000 */
[----:B------:R-:W-:Y:S02]  /*9330*/  ISETP.LT.OR P2, PT, R3, R205, P2 ;  /* 0x000000cd0300720c */ /* 0x000fe40001741670 */
[----:B------:R-:W-:-:S02]  /*9340*/  FSEL R158, R6, -INF , !P0 ;  /* 0xff800000069e7808 */ /* 0x000fc40004000000 */
[----:B------:R-:W-:Y:S02]  /*9350*/  FMNMX.FTZ R9, R160, R9, !PT ;  /* 0x00000009a0097209 */ /* 0x000fe40007810000 */
[----:B------:R-:W-:Y:S02]  /*9360*/  FSEL R156, R7, -INF , !P2 ;  /* 0xff800000079c7808 */ /* 0x000fe40005000000 */
[----:B------:R-:W-:-:S04]  /*9370*/  FMNMX.FTZ R9, R158, R9, !PT ;  /* 0x000000099e097209 */ /* 0x000fc80007810000 */
[----:B------:R-:W-:-:S05]  /*9380*/  FMNMX.FTZ R6, R156, R9, !PT ;  /* 0x000000099c067209 */ /* 0x000fca0007810000 */
[----:B------:R-:W2:Y:S01]  /*9390*/  SHFL.BFLY PT, R3, R6, 0x2, 0x1f ;  /* 0x0c401f0006037f89 */ /* 0x000ea200000e0000 */
[----:B-1----:R-:W-:-:S05]  /*93a0*/  FMNMX.FTZ R5, R5, R4, !PT ;  /* 0x0000000405057209 */ /* 0x002fca0007810000 */
[----:B------:R-:W1:Y:S01]  /*93b0*/  SHFL.BFLY PT, R132, R5, 0x1, 0x1f ;  /* 0x0c201f0005847f89 */ /* 0x000e6200000e0000 */
[----:B--2---:R-:W-:-:S05]  /*93c0*/  FMNMX.FTZ R4, R6, R3, !PT ;  /* 0x0000000306047209 */ /* 0x004fca0007810000 */
[----:B------:R-:W2:Y:S01]  /*93d0*/  SHFL.BFLY PT, R3, R4, 0x1, 0x1f ;  /* 0x0c201f0004037f89 */ /* 0x000ea200000e0000 */
[----:B-1----:R-:W-:-:S04]  /*93e0*/  FMNMX.FTZ R132, R5, R132, !PT ;  /* 0x0000008405847209 */ /* 0x002fc80007810000 */
[C---:B------:R-:W-:Y:S01]  /*93f0*/  FSETP.NEU.FTZ.AND P1, PT, R132.reuse, -INF , PT ;  /* 0xff8000008400780b */ /* 0x040fe20003f3d000 */
[----:B------:R-:W-:-:S03]  /*9400*/  FMUL.FTZ R157, R132, UR8 ;  /* 0x00000008849d7c20 */ /* 0x000fc60008410000 */
[----:B------:R-:W-:Y:S02]  /*9410*/  FSEL R5, R132, RZ, P1 ;  /* 0x000000ff84057208 */ /* 0x000fe40000800000 */
        /* <DEDUP_REMOVED lines=8> */
[----:B------:R-:W-:Y:S01]  /*94a0*/  FFMA.FTZ R161, R28, UR8, -R157 ;  /* 0x000000081ca17c23 */ /* 0x000fe2000801089d */
[----:B--2---:R-:W-:Y:S01]  /*94b0*/  FMNMX.FTZ R3, R4, R3, !PT ;  /* 0x0000000304037209 */ /* 0x004fe20007810000 */
[----:B------:R-:W-:Y:S01]  /*94c0*/  FADD.FTZ R4, R2, -R5 ;  /* 0x8000000502047221 */ /* 0x000fe20000010000 */
[--C-:B------:R-:W-:Y:S01]  /*94d0*/  FFMA.FTZ R174, R30, UR8, -R157.reuse ;  /* 0x000000081eae7c23 */ /* 0x100fe2000801089d */
[--C-:B------:R-:W-:Y:S01]  /*94e0*/  FFMA.FTZ R167, R226, UR8, -R157.reuse ;  /* 0x00000008e2a77c23 */ /* 0x100fe2000801089d */
[C---:B------:R-:W-:Y:S01]  /*94f0*/  FSETP.NEU.FTZ.AND P0, PT, R3.reuse, -INF , PT ;  /* 0xff8000000300780b */ /* 0x040fe20003f1d000 */
[----:B------:R-:W-:Y:S01]  /*9500*/  FMUL.FTZ R153, R4, UR8 ;  /* 0x0000000804997c20 */ /* 0x000fe20008410000 */
[C---:B------:R-:W-:Y:S01]  /*9510*/  FMUL.FTZ R155, R3.reuse, UR8 ;  /* 0x00000008039b7c20 */ /* 0x040fe20008410000 */
[----:B------:R-:W-:Y:S01]  /*9520*/  MUFU.EX2 R154, R154 ;  /* 0x0000009a009a7308 */ /* 0x000fe20000000800 */
[----:B------:R-:W-:Y:S01]  /*9530*/  FSEL R5, R3, RZ, P0 ;  /* 0x000000ff03057208 */ /* 0x000fe20000000000 */
[--C-:B------:R-:W-:Y:S01]  /*9540*/  FFMA.FTZ R224, R224, UR8, -R157.reuse ;  /* 0x00000008e0e07c23 */ /* 0x100fe2000801089d */
[--C-:B------:R-:W-:Y:S01]  /*9550*/  FFMA.FTZ R169, R148, UR8, -R157.reuse ;  /* 0x0000000894a97c23 */ /* 0x100fe2000801089d */
[----:B------:R-:W-:Y:S01]  /*9560*/  FSEL R155, R155, RZ, P0 ;  /* 0x000000ff9b9b7208 */ /* 0x000fe20000000000 */
[----:B------:R-:W-:Y:S01]  /*9570*/  FFMA.FTZ R226, R150, UR8, -R157 ;  /* 0x0000000896e27c23 */ /* 0x000fe2000801089d */
[----:B------:R-:W-:Y:S01]  /*9580*/  FADD.FTZ R5, R0, -R5 ;  /* 0x8000000500057221 */ /* 0x000fe20000010000 */
[----:B------:R-:W-:Y:S01]  /*9590*/  LDSM.16.MT88.4 R32, [R189+0x12800] ;  /* 0x01280000bd20783b */ /* 0x000fe20000004200 */
[----:B------:R-:W1:Y:S01]  /*95a0*/  MUFU.EX2 R147, R147 ;  /* 0x0000009300937308 */ /* 0x000e620000000800 */
[--C-:B------:R-:W-:Y:S01]  /*95b0*/  FFMA.FTZ R146, R18, UR8, -R155.reuse ;  /* 0x0000000812927c23 */ /* 0x100fe2000801089b */
[----:B------:R-:W-:Y:S01]  /*95c0*/  FMUL.FTZ R0, R5, UR8 ;  /* 0x0000000805007c20 */ /* 0x000fe20008410000 */
[--C-:B------:R-:W-:Y:S01]  /*95d0*/  FFMA.FTZ R134, R134, UR8, -R155.reuse ;  /* 0x0000000886867c23 */ /* 0x100fe2000801089b */
[----:B------:R-:W2:Y:S01]  /*95e0*/  LDSM.16.MT88.4 R4, [R190+0x12000] ;  /* 0x01200000be04783b */ /* 0x000ea20000004200 */
[--C-:B------:R-:W-:Y:S01]  /*95f0*/  FFMA.FTZ R133, R14, UR8, -R155.reuse ;  /* 0x000000080e857c23 */ /* 0x100fe2000801089b */
[--C-:B------:R-:W-:Y:S01]  /*9600*/  FFMA.FTZ R2, R136, UR8, -R155.reuse ;  /* 0x0000000888027c23 */ /* 0x100fe2000801089b */
[--C-:B------:R-:W-:Y:S01]  /*9610*/  FFMA.FTZ R165, R26, UR8, -R155.reuse ;  /* 0x000000081aa57c23 */ /* 0x100fe2000801089b */
[----:B------:R-:W3:Y:S01]  /*9620*/  MUFU.EX2 R152, R152 ;  /* 0x0000009800987308 */ /* 0x000ee20000000800 */
[----:B------:R-:W4:Y:S01]  /*9630*/  LDSM.16.MT88.4 R12, [R192+0x12000] ;  /* 0x01200000c00c783b */ /* 0x000f220000004200 */
[--C-:B------:R-:W-:Y:S01]  /*9640*/  FFMA.FTZ R214, R24, UR8, -R155.reuse ;  /* 0x0000000818d67c23 */ /* 0x100fe2000801089b */
[--C-:B------:R-:W-:Y:S01]  /*9650*/  FFMA.FTZ R163, R22, UR8, -R155.reuse ;  /* 0x0000000816a37c23 */ /* 0x100fe2000801089b */
[--C-:B------:R-:W-:Y:S01]  /*9660*/  FFMA.FTZ R212, R20, UR8, -R155.reuse ;  /* 0x0000000814d47c23 */ /* 0x100fe2000801089b */
[----:B------:R-:W5:Y:S01]  /*9670*/  LDSM.16.MT88.4 R16, [R189+0x12000] ;  /* 0x01200000bd10783b */ /* 0x000f620000004200 */
[--C-:B------:R-:W-:Y:S01]  /*9680*/  FFMA.FTZ R171, R222, UR8, -R155.reuse ;  /* 0x00000008deab7c23 */ /* 0x100fe2000801089b */
[--C-:B------:R-:W-:Y:S01]  /*9690*/  FFMA.FTZ R220, R220, UR8, -R155.reuse ;  /* 0x00000008dcdc7c23 */ /* 0x100fe2000801089b */
[----:B------:R-:W-:Y:S01]  /*96a0*/  MUFU.EX2 R146, R146 ;  /* 0x0000009200927308 */ /* 0x000fe20000000800 */
[----:B-1----:R-:W-:Y:S01]  /*96b0*/  F2FP.BF16.F32.PACK_AB R8, R147, R154 ;  /* 0x0000009a9308723e */ /* 0x002fe200000010ff */
[----:B------:R-:W-:Y:S01]  /*96c0*/  LDSM.16.MT88.4 R24, [R192+0x14800] ;  /* 0x01480000c018783b */ /* 0x000fe20000004200 */
[--C-:B------:R-:W-:Y:S01]  /*96d0*/  FFMA.FTZ R173, R218, UR8, -R155.reuse ;  /* 0x00000008daad7c23 */ /* 0x100fe2000801089b */
[----:B------:R-:W-:Y:S01]  /*96e0*/  FFMA.FTZ R216, R216, UR8, -R155 ;  /* 0x00000008d8d87c23 */ /* 0x000fe2000801089b */
[--C-:B------:R-:W-:Y:S01]  /*96f0*/  FFMA.FTZ R170, R170, UR8, -R157.reuse ;  /* 0x00000008aaaa7c23 */ /* 0x100fe2000801089d */
[----:B------:R-:W-:Y:S01]  /*9700*/  LDSM.16.MT88.4 R20, [R190+0x12800] ;  /* 0x01280000be14783b */ /* 0x000fe20000004200 */
[--C-:B------:R-:W-:Y:S01]  /*9710*/  FFMA.FTZ R175, R168, UR8, -R157.reuse ;  /* 0x00000008a8af7c23 */ /* 0x100fe2000801089d */
[----:B------:R-:W1:Y:S01]  /*9720*/  MUFU.EX2 R134, R134 ;  /* 0x0000008600867308 */ /* 0x000e620000000800 */
[----:B---3--:R-:W-:Y:S01]  /*9730*/  F2FP.BF16.F32.PACK_AB R10, R135, R152 ;  /* 0x00000098870a723e */ /* 0x008fe200000010ff */
[----:B------:R-:W-:Y:S01]  /*9740*/  LDSM.16.MT88.4 R136, [R192+0x12800] ;  /* 0x01280000c088783b */ /* 0x000fe20000004200 */
[----:B------:R-:W-:Y:S01]  /*9750*/  FFMA.FTZ R166, R166, UR8, -R157 ;  /* 0x00000008a6a67c23 */ /* 0x000fe2000801089d */
[--C-:B------:R-:W-:Y:S01]  /*9760*/  FFMA.FTZ R162, R162, UR8, -R155.reuse ;  /* 0x00000008a2a27c23 */ /* 0x100fe2000801089b */
[--C-:B------:R-:W-:Y:S01]  /*9770*/  FFMA.FTZ R215, R160, UR8, -R155.reuse ;  /* 0x00000008a0d77c23 */ /* 0x100fe2000801089b */
[----:B------:R-:W-:Y:S01]  /*9780*/  LDSM.16.MT88.4 R28, [R188+0x12800] ;  /* 0x01280000bc1c783b */ /* 0x000fe20000004200 */
[----:B------:R-:W-:Y:S01]  /*9790*/  FFMA.FTZ R158, R158, UR8, -R155 ;  /* 0x000000089e9e7c23 */ /* 0x000fe2000801089b */
[----:B------:R-:W-:Y:S01]  /*97a0*/  MUFU.EX2 R133, R133 ;  /* 0x0000008500857308 */ /* 0x000fe20000000800 */
[----:B------:R-:W-:Y:S01]  /*97b0*/  FFMA.FTZ R157, R164, UR8, -R157 ;  /* 0x00000008a49d7c23 */ /* 0x000fe2000801089d */
[----:B------:R-:W-:Y:S01]  /*97c0*/  LDSM.16.MT88.4 R148, [R188+0x16800] ;  /* 0x01680000bc94783b */ /* 0x000fe20000004200 */
[----:B------:R-:W-:-:S05]  /*97d0*/  FFMA.FTZ R155, R156, UR8, -R155 ;  /* 0x000000089c9b7c23 */ /* 0x000fca000801089b */
[----:B------:R-:W3:Y:S01]  /*97e0*/  MUFU.EX2 R2, R2 ;  /* 0x0000000200027308 */ /* 0x000ee20000000800 */
[----:B-1----:R-:W-:-:S07]  /*97f0*/  F2FP.BF16.F32.PACK_AB R9, R134, R146 ;  /* 0x000000928609723e */ /* 0x002fce00000010ff */
[----:B------:R-:W1:Y:S08]  /*9800*/  MUFU.EX2 R153, R153 ;  /* 0x0000009900997308 */ /* 0x000e700000000800 */
[----:B------:R-:W2:Y:S01]  /*9810*/  MUFU.EX2 R0, R0 ;  /* 0x0000000000007308 */ /* 0x000ea20000000800 */
        /* <DEDUP_REMOVED lines=10> */
[-C--:B--2---:R-:W-:Y:S01]  /*98c0*/  FMUL.FTZ R122, R122, R0.reuse ;  /* 0x000000007a7a7220 */ /* 0x084fe20000410000 */
[-C--:B------:R-:W-:Y:S01]  /*98d0*/  FMUL.FTZ R123, R123, R0.reuse ;  /* 0x000000007b7b7220 */ /* 0x080fe20000410000 */
[-C--:B------:R-:W-:Y:S01]  /*98e0*/  FMUL.FTZ R118, R118, R0.reuse ;  /* 0x0000000076767220 */ /* 0x080fe20000410000 */
[-C--:B------:R-:W-:Y:S01]  /*98f0*/  FMUL.FTZ R119, R119, R0.reuse ;  /* 0x0000000077777220 */ /* 0x080fe20000410000 */
[-C--:B------:R-:W-:Y:S01]  /*9900*/  FMUL.FTZ R130, R130, R0.reuse ;  /* 0x0000000082827220 */ /* 0x080fe20000410000 */
[-C--:B------:R-:W-:Y:S01]  /*9910*/  FMUL.FTZ R131, R131, R0.reuse ;  /* 0x0000000083837220 */ /* 0x080fe20000410000 */
[-C--:B------:R-:W-:Y:S01]  /*9920*/  FMUL.FTZ R126, R126, R0.reuse ;  /* 0x000000007e7e7220 */ /* 0x080fe20000410000 */
[-C--:B------:R-:W-:Y:S01]  /*9930*/  FMUL.FTZ R127, R127, R0.reuse ;  /* 0x000000007f7f7220 */ /* 0x080fe20000410000 */
[C---:B------:R-:W-:Y:S01]  /*9940*/  HMMA.16816.F32.BF16 R120, R8.reuse, R4, R120 ;  /* 0x000000040878723c */ /* 0x040fe20000041878 */
[-C--:B------:R-:W-:Y:S01]  /*9950*/  FMUL.FTZ R36, R36, R153.reuse ;  /* 0x0000009924247220 */ /* 0x080fe20000410000 */
[-C--:B------:R-:W-:Y:S01]  /*9960*/  FMUL.FTZ R37, R37, R153.reuse ;  /* 0x0000009925257220 */ /* 0x080fe20000410000 */
[-C--:B------:R-:W-:Y:S01]  /*9970*/  FMUL.FTZ R40, R40, R153.reuse ;  /* 0x0000009928287220 */ /* 0x080fe20000410000 */
[-C--:B------:R-:W-:Y:S01]  /*9980*/  FMUL.FTZ R41, R41, R153.reuse ;  /* 0x0000009929297220 */ /* 0x080fe20000410000 */
[-C--:B------:R-:W-:Y:S01]  /*9990*/  FMUL.FTZ R38, R38, R0.reuse ;  /* 0x0000000026267220 */ /* 0x080fe20000410000 */
[C---:B------:R-:W-:Y:S01]  /*99a0*/  HMMA.16816.F32.BF16 R116, R8.reuse, R6, R116 ;  /* 0x000000060874723c */ /* 0x040fe20000041874 */
[----:B------:R-:W1:Y:S01]  /*99b0*/  LDSM.16.MT88.4 R4, [R192+0x14000] ;  /* 0x01400000c004783b */ /* 0x000e620000004200 */
[-C--:B------:R-:W-:Y:S01]  /*99c0*/  FMUL.FTZ R39, R39, R0.reuse ;  /* 0x0000000027277220 */ /* 0x080fe20000410000 */
[-C--:B------:R-:W-:Y:S01]  /*99d0*/  FMUL.FTZ R42, R42, R0.reuse ;  /* 0x000000002a2a7220 */ /* 0x080fe20000410000 */
[-C--:B------:R-:W-:Y:S01]  /*99e0*/  FMUL.FTZ R43, R43, R0.reuse ;  /* 0x000000002b2b7220 */ /* 0x080fe20000410000 */
[-C--:B------:R-:W-:Y:S01]  /*99f0*/  FMUL.FTZ R112, R112, R153.reuse ;  /* 0x0000009970707220 */ /* 0x080fe20000410000 */
[C---:B----4-:R-:W-:Y:S01]  /*9a00*/  HMMA.16816.F32.BF16 R128, R8.reuse, R12, R128 ;  /* 0x0000000c0880723c */ /* 0x050fe20000041880 */
[-C--:B------:R-:W-:Y:S01]  /*9a10*/  FMUL.FTZ R113, R113, R153.reuse ;  /* 0x0000009971717220 */ /* 0x080fe20000410000 */
[-C--:B------:R-:W-:Y:S01]  /*9a20*/  FMUL.FTZ R108, R108, R153.reuse ;  /* 0x000000996c6c7220 */ /* 0x080fe20000410000 */
[-C--:B------:R-:W-:Y:S01]  /*9a30*/  FMUL.FTZ R109, R109, R153.reuse ;  /* 0x000000996d6d7220 */ /* 0x080fe20000410000 */
[-C--:B------:R-:W-:Y:S01]  /*9a40*/  FMUL.FTZ R114, R114, R0.reuse ;  /* 0x0000000072727220 */ /* 0x080fe20000410000 */
[-C--:B------:R-:W-:Y:S01]  /*9a50*/  FMUL.FTZ R115, R115, R0.reuse ;  /* 0x0000000073737220 */ /* 0x080fe20000410000 */
[C---:B------:R-:W-:Y:S01]  /*9a60*/  HMMA.16816.F32.BF16 R124, R8.reuse, R14, R124 ;  /* 0x0000000e087c723c */ /* 0x040fe2000004187c */
[----:B------:R-:W2:Y:S01]  /*9a70*/  LDSM.16.MT88.4 R12, [R188+0x12000] ;  /* 0x01200000bc0c783b */ /* 0x000ea20000004200 */
[-C--:B------:R-:W-:Y:S01]  /*9a80*/  FMUL.FTZ R110, R110, R0.reuse ;  /* 0x000000006e6e7220 */ /* 0x080fe20000410000 */
[-C--:B------:R-:W-:Y:S01]  /*9a90*/  FMUL.FTZ R111, R111, R0.reuse ;  /* 0x000000006f6f7220 */ /* 0x080fe20000410000 */
[-C--:B------:R-:W-:Y:S01]  /*9aa0*/  FMUL.FTZ R104, R104, R153.reuse ;  /* 0x0000009968687220 */ /* 0x080fe20000410000 */
[-C--:B------:R-:W-:Y:S01]  /*9ab0*/  FMUL.FTZ R105, R105, R153.reuse ;  /* 0x0000009969697220 */ /* 0x080fe20000410000 */
[C---:B-----5:R-:W-:Y:S01]  /*9ac0*/  HMMA.16816.F32.BF16 R112, R8.reuse, R16, R112 ;  /* 0x000000100870723c */ /* 0x060fe20000041870 */
[-C--:B------:R-:W-:Y:S01]  /*9ad0*/  FMUL.FTZ R100, R100, R153.reuse ;  /* 0x0000009964647220 */ /* 0x080fe20000410000 */
[-C--:B------:R-:W-:Y:S01]  /*9ae0*/  FMUL.FTZ R101, R101, R153.reuse ;  /* 0x0000009965657220 */ /* 0x080fe20000410000 */
[-C--:B------:R-:W-:Y:S01]  /*9af0*/  FMUL.FTZ R106, R106, R0.reuse ;  /* 0x000000006a6a7220 */ /* 0x080fe20000410000 */
[-C--:B------:R-:W-:Y:S01]  /*9b00*/  FMUL.FTZ R107, R107, R0.reuse ;  /* 0x000000006b6b7220 */ /* 0x080fe20000410000 */
[-C--:B------:R-:W-:Y:S01]  /*9b10*/  FMUL.FTZ R102, R102, R0.reuse ;  /* 0x0000000066667220 */ /* 0x080fe20000410000 */
        /* <DEDUP_REMOVED lines=17> */
[C---:B-1----:R-:W-:Y:S01]  /*9c30*/  HMMA.16816.F32.BF16 R36, R8.reuse, R4, R36 ;  /* 0x000000040824723c */ /* 0x042fe20000041824 */
[-C--:B------:R-:W-:Y:S01]  /*9c40*/  FMUL.FTZ R50, R50, R0.reuse ;  /* 0x0000000032327220 */ /* 0x080fe20000410000 */
[-C--:B------:R-:W-:Y:S01]  /*9c50*/  FMUL.FTZ R51, R51, R0.reuse ;  /* 0x0000000033337220 */ /* 0x080fe20000410000 */
[----:B------:R-:W1:Y:S01]  /*9c60*/  MUFU.EX2 R172, R172 ;  /* 0x000000ac00ac7308 */ /* 0x000e620000000800 */
[-C--:B------:R-:W-:Y:S01]  /*9c70*/  FMUL.FTZ R52, R52, R153.reuse ;  /* 0x0000009934347220 */ /* 0x080fe20000410000 */
[-C--:B------:R-:W-:Y:S01]  /*9c80*/  FMUL.FTZ R53, R53, R153.reuse ;  /* 0x0000009935357220 */ /* 0x080fe20000410000 */
[C---:B------:R-:W-:Y:S01]  /*9c90*/  HMMA.16816.F32.BF16 R40, R8.reuse, R6, R40 ;  /* 0x000000060828723c */ /* 0x040fe20000041828 */
[----:B------:R-:W4:Y:S01]  /*9ca0*/  LDSM.16.MT88.4 R4, [R188+0x14000] ;  /* 0x01400000bc04783b */ /* 0x000f220000004200 */
[-C--:B------:R-:W-:Y:S01]  /*9cb0*/  FMUL.FTZ R56, R56, R153.reuse ;  /* 0x0000009938387220 */ /* 0x080fe20000410000 */
[-C--:B------:R-:W-:Y:S01]  /*9cc0*/  FMUL.FTZ R57, R57, R153.reuse ;  /* 0x0000009939397220 */ /* 0x080fe20000410000 */
[-C--:B------:R-:W-:Y:S01]  /*9cd0*/  FMUL.FTZ R54, R54, R0.reuse ;  /* 0x0000000036367220 */ /* 0x080fe20000410000 */
[----:B------:R-:W-:Y:S01]  /*9ce0*/  MUFU.EX2 R161, R161 ;  /* 0x000000a100a17308 */ /* 0x000fe20000000800 */
[C---:B--2---:R-:W-:Y:S01]  /*9cf0*/  HMMA.16816.F32.BF16 R104, R8.reuse, R12, R104 ;  /* 0x0000000c0868723c */ /* 0x044fe20000041868 */
[-C--:B------:R-:W-:Y:S01]  /*9d00*/  FMUL.FTZ R55, R55, R0.reuse ;  /* 0x0000000037377220 */ /* 0x080fe20000410000 */
[-C--:B------:R-:W-:Y:S01]  /*9d10*/  FMUL.FTZ R58, R58, R0.reuse ;  /* 0x000000003a3a7220 */ /* 0x080fe20000410000 */
[-C--:B------:R-:W-:Y:S01]  /*9d20*/  FMUL.FTZ R59, R59, R0.reuse ;  /* 0x000000003b3b7220 */ /* 0x080fe20000410000 */
[-C--:B------:R-:W-:Y:S01]  /*9d30*/  FMUL.FTZ R84, R84, R153.reuse ;  /* 0x0000009954547220 */ /* 0x080fe20000410000 */
[-C--:B------:R-:W-:Y:S01]  /*9d40*/  FMUL.FTZ R85, R85, R153.reuse ;  /* 0x0000009955557220 */ /* 0x080fe20000410000 */
[C---:B------:R-:W-:Y:S01]  /*9d50*/  HMMA.16816.F32.BF16 R100, R8.reuse, R14, R100 ;  /* 0x0000000e0864723c */ /* 0x040fe20000041864 */
[----:B------:R-:W2:Y:S01]  /*9d60*/  LDSM.16.MT88.4 R12, [R189+0x14000] ;  /* 0x01400000bd0c783b */ /* 0x000ea20000004200 */
[----:B------:R-:W-:Y:S01]  /*9d70*/  MUFU.EX2 R174, R174 ;  /* 0x000000ae00ae7308 */ /* 0x000fe20000000800 */
[-C--:B------:R-:W-:Y:S01]  /*9d80*/  FMUL.FTZ R86, R86, R0.reuse ;  /* 0x0000000056567220 */ /* 0x080fe20000410000 */
[-C--:B------:R-:W-:Y:S01]  /*9d90*/  FMUL.FTZ R87, R87, R0.reuse ;  /* 0x0000000057577220 */ /* 0x080fe20000410000 */
[-C--:B------:R-:W-:Y:S01]  /*9da0*/  FMUL.FTZ R88, R88, R153.reuse ;  /* 0x0000009958587220 */ /* 0x080fe20000410000 */
[C---:B---3--:R-:W-:Y:S01]  /*9db0*/  HMMA.16816.F32.BF16 R44, R8.reuse, R16, R44 ;  /* 0x00000010082c723c */ /* 0x048fe2000004182c */
[-C--:B------:R-:W-:Y:S01]  /*9dc0*/  FMUL.FTZ R89, R89, R153.reuse ;  /* 0x0000009959597220 */ /* 0x080fe20000410000 */
[-C--:B------:R-:W-:Y:S01]  /*9dd0*/  FMUL.FTZ R90, R90, R0.reuse ;  /* 0x000000005a5a7220 */ /* 0x080fe20000410000 */
[-C--:B------:R-:W-:Y:S01]  /*9de0*/  FMUL.FTZ R91, R91, R0.reuse ;  /* 0x000000005b5b7220 */ /* 0x080fe20000410000 */
[----:B------:R-:W-:Y:S01]  /*9df0*/  MUFU.EX2 R163, R163 ;  /* 0x000000a300a37308 */ /* 0x000fe20000000800 */
[-C--:B------:R-:W-:Y:S01]  /*9e00*/  FMUL.FTZ R68, R68, R153.reuse ;  /* 0x0000009944447220 */ /* 0x080fe20000410000 */
[C---:B------:R-:W-:Y:S01]  /*9e10*/  HMMA.16816.F32.BF16 R48, R8.reuse, R18, R48 ;  /* 0x000000120830723c */ /* 0x040fe20000041830 */
[----:B------:R-:W3:Y:S01]  /*9e20*/  LDSM.16.MT88.4 R16, [R192+0x16000] ;  /* 0x01600000c010783b */ /* 0x000ee20000004200 */
[-C--:B------:R-:W-:Y:S01]  /*9e30*/  FMUL.FTZ R69, R69, R153.reuse ;  /* 0x0000009945457220 */ /* 0x080fe20000410000 */
[-C--:B------:R-:W-:Y:S01]  /*9e40*/  FMUL.FTZ R70, R70, R0.reuse ;  /* 0x0000000046467220 */ /* 0x080fe20000410000 */
[-C--:B------:R-:W-:Y:S01]  /*9e50*/  FMUL.FTZ R71, R71, R0.reuse ;  /* 0x0000000047477220 */ /* 0x080fe20000410000 */
[-C--:B------:R-:W-:Y:S01]  /*9e60*/  FMUL.FTZ R72, R72, R153.reuse ;  /* 0x0000009948487220 */ /* 0x080fe20000410000 */
[----:B------:R-:W5:Y:S01]  /*9e70*/  MUFU.EX2 R212, R212 ;  /* 0x000000d400d47308 */ /* 0x000f620000000800 */
        /* <DEDUP_REMOVED lines=8> */
[-C--:B------:R-:W-:Y:S01]  /*9f00*/  FMUL.FTZ R80, R80, R153.reuse ;  /* 0x0000009950507220 */ /* 0x080fe20000410000 */
[-C--:B------:R-:W-:Y:S01]  /*9f10*/  FMUL.FTZ R81, R81, R153.reuse ;  /* 0x0000009951517220 */ /* 0x080fe20000410000 */
[C---:B----4-:R-:W-:Y:S01]  /*9f20*/  HMMA.16816.F32.BF16 R60, R8.reuse, R4, R60 ;  /* 0x00000004083c723c */ /* 0x050fe2000004183c */
[-C--:B------:R-:W-:Y:S01]  /*9f30*/  FMUL.FTZ R82, R82, R0.reuse ;  /* 0x0000000052527220 */ /* 0x080fe20000410000 */
[-C--:B------:R-:W-:Y:S01]  /*9f40*/  FMUL.FTZ R83, R83, R0.reuse ;  /* 0x0000000053537220 */ /* 0x080fe20000410000 */
[-C--:B------:R-:W-:Y:S01]  /*9f50*/  FMUL.FTZ R92, R92, R153.reuse ;  /* 0x000000995c5c7220 */ /* 0x080fe20000410000 */
[-C--:B------:R-:W-:Y:S01]  /*9f60*/  FMUL.FTZ R93, R93, R153.reuse ;  /* 0x000000995d5d7220 */ /* 0x080fe20000410000 */
[----:B------:R-:W4:Y:S01]  /*9f70*/  MUFU.EX2 R214, R214 ;  /* 0x000000d600d67308 */ /* 0x000f220000000800 */
[C---:B------:R-:W-:Y:S01]  /*9f80*/  HMMA.16816.F32.BF16 R64, R8.reuse, R6, R64 ;  /* 0x000000060840723c */ /* 0x040fe20000041840 */
[----:B------:R-:W1:Y:S01]  /*9f90*/  LDSM.16.MT88.4 R4, [R189+0x16000] ;  /* 0x01600000bd04783b */ /* 0x000e620000004200 */
[-C--:B------:R-:W-:Y:S01]  /*9fa0*/  FMUL.FTZ R94, R94, R0.reuse ;  /* 0x000000005e5e7220 */ /* 0x080fe20000410000 */
[-C--:B------:R-:W-:Y:S01]  /*9fb0*/  FMUL.FTZ R95, R95, R0.reuse ;  /* 0x000000005f5f7220 */ /* 0x080fe20000410000 */
[-C--:B------:R-:W-:Y:S01]  /*9fc0*/  FMUL.FTZ R96, R96, R153.reuse ;  /* 0x0000009960607220 */ /* 0x080fe20000410000 */
[-C--:B------:R-:W-:Y:S01]  /*9fd0*/  FMUL.FTZ R97, R97, R153.reuse ;  /* 0x0000009961617220 */ /* 0x080fe20000410000 */
[C---:B--2---:R-:W-:Y:S01]  /*9fe0*/  HMMA.16816.F32.BF16 R52, R8.reuse, R12, R52 ;  /* 0x0000000c0834723c */ /* 0x044fe20000041834 */
[-C--:B------:R-:W-:Y:S01]  /*9ff0*/  FMUL.FTZ R98, R98, R0.reuse ;  /* 0x0000000062627220 */ /* 0x080fe20000410000 */
[-C--:B------:R-:W-:Y:S01]  /*a000*/  FMUL.FTZ R99, R99, R0.reuse ;  /* 0x0000000063637220 */ /* 0x080fe20000410000 */
[----:B------:R-:W-:Y:S01]  /*a010*/  MUFU.EX2 R167, R167 ;  /* 0x000000a700a77308 */ /* 0x000fe20000000800 */
[----:B------:R-:W-:Y:S01]  /*a020*/  FFMA.FTZ R154, R213, R153, R154 ;  /* 0x00000099d59a7223 */ /* 0x000fe2000001009a */
[----:B------:R-:W-:Y:S01]  /*a030*/  FFMA.FTZ R211, R211, R0, R146 ;  /* 0x00000000d3d37223 */ /* 0x000fe20000010092 */
[----:B------:R-:W-:Y:S01]  /*a040*/  HMMA.16816.F32.BF16 R56, R8, R14, R56 ;  /* 0x0000000e0838723c */ /* 0x000fe20000041838 */
[----:B------:R-:W2:Y:S01]  /*a050*/  LDSM.16.MT88.4 R12, [R190+0x16000] ;  /* 0x01600000be0c783b */ /* 0x000ea20000004200 */
[----:B------:R-:W-:Y:S01]  /*a060*/  FADD.FTZ R147, R147, R154 ;  /* 0x0000009a93937221 */ /* 0x000fe20000010000 */
[----:B------:R-:W-:-:S02]  /*a070*/  FADD.FTZ R134, R134, R211 ;  /* 0x000000d386867221 */ /* 0x000fc40000010000 */
[----:B------:R-:W4:Y:S01]  /*a080*/  MUFU.EX2 R224, R224 ;  /* 0x000000e000e07308 */ /* 0x000f220000000800 */
[----:B---3--:R-:W-:Y:S01]  /*a090*/  HMMA.16816.F32.BF16 R68, R8, R16, R68 ;  /* 0x000000100844723c */ /* 0x008fe20000041844 */
[----:B------:R-:W-:Y:S01]  /*a0a0*/  FADD.FTZ R152, R152, R147 ;  /* 0x0000009398987221 */ /* 0x000fe20000010000 */
[----:B------:R-:W-:-:S03]  /*a0b0*/  FADD.FTZ R133, R133, R134 ;  /* 0x0000008685857221 */ /* 0x000fc60000010000 */
[----:B------:R-:W-:Y:S01]  /*a0c0*/  FADD.FTZ R152, R135, R152 ;  /* 0x0000009887987221 */ /* 0x000fe20000010000 */
[----:B------:R-:W-:Y:S01]  /*a0d0*/  HMMA.16816.F32.BF16 R72, R8, R18, R72 ;  /* 0x000000120848723c */ /* 0x000fe20000041848 */
[----:B------:R-:W3:Y:S01]  /*a0e0*/  LDSM.16.MT88.4 R16, [R190+0x14800] ;  /* 0x01480000be10783b */ /* 0x000ee20000004200 */
[----:B------:R-:W-:Y:S01]  /*a0f0*/  MUFU.EX2 R169, R169 ;  /* 0x000000a900a97308 */ /* 0x000fe20000000800 */
[----:B------:R-:W-:-:S03]  /*a100*/  FADD.FTZ R2, R2, R133 ;  /* 0x0000008502027221 */ /* 0x000fc60000010000 */
[C---:B------:R-:W-:Y:S04]  /*a110*/  HMMA.16816.F32.BF16 R92, R8.reuse, R140, R92 ;  /* 0x0000008c085c723c */ /* 0x040fe8000004185c */
[----:B------:R-:W-:Y:S02]  /*a120*/  MUFU.EX2 R226, R226 ;  /* 0x000000e200e27308 */ /* 0x000fe40000000800 */
[C---:B------:R-:W-:Y:S01]  /*a130*/  HMMA.16816.F32.BF16 R96, R8.reuse, R142, R96 ;  /* 0x0000008e0860723c */ /* 0x040fe20000041860 */
[----:B------:R-:W-:Y:S05]  /*a140*/  LDSM.16.MT88.4 R140, [R192+0x13000] ;  /* 0x01300000c08c783b */ /* 0x000fea0000004200 */
[C---:B-1----:R-:W-:Y:S01]  /*a150*/  HMMA.16816.F32.BF16 R84, R8.reuse, R4, R84 ;  /* 0x000000040854723c */ /* 0x042fe20000041854 */
[----:B------:R-:W-:Y:S05]  /*a160*/  MUFU.EX2 R171, R171 ;  /* 0x000000ab00ab7308 */ /* 0x000fea0000000800 */
[C---:B------:R-:W-:Y:S01]  /*a170*/  HMMA.16816.F32.BF16 R88, R8.reuse, R6, R88 ;  /* 0x000000060858723c */ /* 0x040fe20000041858 */
[----:B------:R-:W-:Y:S01]  /*a180*/  F2FP.BF16.F32.PACK_AB R4, R172, R159 ;  /* 0x0000009fac04723e */ /* 0x000fe200000010ff */
[----:B------:R-:W-:Y:S01]  /*a190*/  FADD.FTZ R159, R159, R152 ;  /* 0x000000989f9f7221 */ /* 0x000fe20000010000 */
[----:B-----5:R-:W-:Y:S01]  /*a1a0*/  F2FP.BF16.F32.PACK_AB R5, R212, R163 ;  /* 0x000000a3d405723e */ /* 0x020fe200000010ff */
[----:B------:R-:W1:Y:S01]  /*a1b0*/  MUFU.EX2 R220, R220 ;  /* 0x000000dc00dc7308 */ /* 0x000e620000000800 */
[----:B------:R-:W-:Y:S01]  /*a1c0*/  FADD.FTZ R163, R163, R2 ;  /* 0x00000002a3a37221 */ /* 0x000fe20000010000 */
[----:B--2---:R-:W-:Y:S01]  /*a1d0*/  HMMA.16816.F32.BF16 R76, R8, R12, R76 ;  /* 0x0000000c084c723c */ /* 0x004fe2000004184c */
[----:B------:R-:W-:Y:S01]  /*a1e0*/  F2FP.BF16.F32.PACK_AB R6, R174, R161 ;  /* 0x000000a1ae06723e */ /* 0x000fe200000010ff */
[----:B------:R-:W-:Y:S01]  /*a1f0*/  FADD.FTZ R172, R172, R159 ;  /* 0x0000009facac7221 */ /* 0x000fe20000010000 */
[----:B----4-:R-:W-:Y:S01]  /*a200*/  F2FP.BF16.F32.PACK_AB R7, R214, R165 ;  /* 0x000000a5d607723e */ /* 0x010fe200000010ff */
[----:B------:R-:W-:-:S02]  /*a210*/  FADD.FTZ R212, R212, R163 ;  /* 0x000000a3d4d47221 */ /* 0x000fc40000010000 */
[----:B------:R-:W-:Y:S01]  /*a220*/  HMMA.16816.F32.BF16 R80, R8, R14, R80 ;  /* 0x0000000e0850723c */ /* 0x000fe20000041850 */
[----:B------:R-:W2:Y:S01]  /*a230*/  LDSM.16.MT88.4 R8, [R189+0x16800] ;  /* 0x01680000bd08783b */ /* 0x000ea20000004200 */
[----:B------:R-:W-:Y:S01]  /*a240*/  MUFU.EX2 R173, R173 ;  /* 0x000000ad00ad7308 */ /* 0x000fe20000000800 */
[----:B------:R-:W-:Y:S01]  /*a250*/  FADD.FTZ R161, R161, R172 ;  /* 0x000000aca1a17221 */ /* 0x000fe20000010000 */
[----:B------:R-:W-:Y:S01]  /*a260*/  FADD.FTZ R165, R165, R212 ;  /* 0x000000d4a5a57221 */ /* 0x000fe20000010000 */
[----:B------:R-:W-:Y:S01]  /*a270*/  LDSM.16.MT88.4 R12, [R189+0x14800] ;  /* 0x01480000bd0c783b */ /* 0x000fe20000004200 */
[C---:B------:R-:W-:Y:S01]  /*a280*/  HMMA.16816.F32.BF16 R36, R4.reuse, R24, R36 ;  /* 0x000000180424723c */ /* 0x040fe20000041824 */
[----:B------:R-:W-:Y:S01]  /*a290*/  FADD.FTZ R174, R174, R161 ;  /* 0x000000a1aeae7221 */ /* 0x000fe20000010000 */
[----:B------:R-:W-:Y:S02]  /*a2a0*/  FADD.FTZ R214, R214, R165 ;  /* 0x000000a5d6d67221 */ /* 0x000fe40000010000 */
[----:B------:R-:W4:Y:S02]  /*a2b0*/  MUFU.EX2 R216, R216 ;  /* 0x000000d800d87308 */ /* 0x000f240000000800 */
[C---:B------:R-:W-:Y:S01]  /*a2c0*/  HMMA.16816.F32.BF16 R40, R4.reuse, R26, R40 ;  /* 0x0000001a0428723c */ /* 0x040fe20000041828 */
[----:B------:R-:W5:Y:S05]  /*a2d0*/  LDSM.16.MT88.4 R24, [R192+0x16800] ;  /* 0x01680000c018783b */ /* 0x000f6a0000004200 */
[C---:B------:R-:W-:Y:S01]  /*a2e0*/  HMMA.16816.F32.BF16 R120, R4.reuse, R20, R120 ;  /* 0x000000140478723c */ /* 0x040fe20000041878 */
[----:B------:R-:W-:Y:S05]  /*a2f0*/  MUFU.EX2 R170, R170 ;  /* 0x000000aa00aa7308 */ /* 0x000fea0000000800 */
[C---:B------:R-:W-:Y:S01]  /*a300*/  HMMA.16816.F32.BF16 R116, R4.reuse, R22, R116 ;  /* 0x000000160474723c */ /* 0x040fe20000041874 */
[----:B------:R-:W4:Y:S02]  /*a310*/  LDSM.16.MT88.4 R20, [R188+0x14800] ;  /* 0x01480000bc14783b */ /* 0x000f240000004200 */
[----:B------:R-:W4:Y:S03]  /*a320*/  MUFU.EX2 R175, R175 ;  /* 0x000000af00af7308 */ /* 0x000f260000000800 */
[C---:B---3--:R-:W-:Y:S05]  /*a330*/  HMMA.16816.F32.BF16 R44, R4.reuse, R16, R44 ;  /* 0x00000010042c723c */ /* 0x048fea000004182c */
[----:B------:R-:W-:Y:S01]  /*a340*/  MUFU.EX2 R166, R166 ;  /* 0x000000a600a67308 */ /* 0x000fe20000000800 */
[C---:B------:R-:W-:Y:S01]  /*a350*/  HMMA.16816.F32.BF16 R48, R4.reuse, R18, R48 ;  /* 0x000000120430723c */ /* 0x040fe20000041830 */
[----:B------:R-:W3:Y:S05]  /*a360*/  LDSM.16.MT88.4 R16, [R190+0x16800] ;  /* 0x01680000be10783b */ /* 0x000eea0000004200 */
[C---:B--2---:R-:W-:Y:S01]  /*a370*/  HMMA.16816.F32.BF16 R84, R4.reuse, R8, R84 ;  /* 0x000000080454723c */ /* 0x044fe20000041854 */
[----:B------:R-:W-:Y:S05]  /*a380*/  MUFU.EX2 R157, R157 ;  /* 0x0000009d009d7308 */ /* 0x000fea0000000800 */
[C---:B------:R-:W-:Y:S01]  /*a390*/  HMMA.16816.F32.BF16 R88, R4.reuse, R10, R88 ;  /* 0x0000000a0458723c */ /* 0x040fe20000041858 */
[----:B------:R-:W-:Y:S01]  /*a3a0*/  F2FP.BF16.F32.PACK_AB R8, R224, R167 ;  /* 0x000000a7e008723e */ /* 0x000fe200000010ff */
[----:B------:R-:W-:Y:S01]  /*a3b0*/  FADD.FTZ R167, R167, R174 ;  /* 0x000000aea7a77221 */ /* 0x000fe20000010000 */
[----:B-1----:R-:W-:Y:S01]  /*a3c0*/  F2FP.BF16.F32.PACK_AB R9, R220, R171 ;  /* 0x000000abdc09723e */ /* 0x002fe200000010ff */
[----:B------:R-:W-:Y:S01]  /*a3d0*/  MUFU.EX2 R162, R162 ;  /* 0x000000a200a27308 */ /* 0x000fe20000000800 */
[----:B------:R-:W-:Y:S01]  /*a3e0*/  FADD.FTZ R171, R171, R214 ;  /* 0x000000d6abab7221 */ /* 0x000fe20000010000 */
[----:B-----5:R-:W-:Y:S01]  /*a3f0*/  HMMA.16816.F32.BF16 R68, R4, R24, R68 ;  /* 0x000000180444723c */ /* 0x020fe20000041844 */
[----:B------:R-:W-:Y:S01]  /*a400*/  F2FP.BF16.F32.PACK_AB R10, R226, R169 ;  /* 0x000000a9e20a723e */ /* 0x000fe200000010ff */
[----:B------:R-:W-:Y:S01]  /*a410*/  FADD.FTZ R224, R224, R167 ;  /* 0x000000a7e0e07221 */ /* 0x000fe20000010000 */
[----:B----4-:R-:W-:Y:S01]  /*a420*/  F2FP.BF16.F32.PACK_AB R11, R216, R173 ;  /* 0x000000add80b723e */ /* 0x010fe200000010ff */
[----:B------:R-:W-:-:S02]  /*a430*/  FADD.FTZ R220, R220, R171 ;  /* 0x000000abdcdc7221 */ /* 0x000fc40000010000 */
[C---:B------:R-:W-:Y:S01]  /*a440*/  HMMA.16816.F32.BF16 R72, R4.reuse, R26, R72 ;  /* 0x0000001a0448723c */ /* 0x040fe20000041848 */
[----:B------:R-:W1:Y:S01]  /*a450*/  LDSM.16.MT88.4 R24, [R192+0x15000] ;  /* 0x01500000c018783b */ /* 0x000e620000004200 */
[----:B------:R-:W2:Y:S01]  /*a460*/  MUFU.EX2 R215, R215 ;  /* 0x000000d700d77308 */ /* 0x000ea20000000800 */
[----:B------:R-:W-:Y:S01]  /*a470*/  FADD.FTZ R169, R169, R224 ;  /* 0x000000e0a9a97221 */ /* 0x000fe20000010000 */
[----:B------:R-:W-:Y:S02]  /*a480*/  FADD.FTZ R173, R173, R220 ;  /* 0x000000dcadad7221 */ /* 0x000fe40000010000 */
[C---:B------:R-:W-:Y:S01]  /*a490*/  HMMA.16816.F32.BF16 R52, R4.reuse, R12, R52 ;  /* 0x0000000c0434723c */ /* 0x040fe20000041834 */
[----:B------:R-:W-:Y:S01]  /*a4a0*/  FADD.FTZ R169, R226, R169 ;  /* 0x000000a9e2a97221 */ /* 0x000fe20000010000 */
[----:B------:R-:W-:Y:S02]  /*a4b0*/  FADD.FTZ R173, R216, R173 ;  /* 0x000000add8ad7221 */ /* 0x000fe40000010000 */
[----:B------:R-:W-:Y:S02]  /*a4c0*/  MUFU.EX2 R158, R158 ;  /* 0x0000009e009e7308 */ /* 0x000fe40000000800 */
[C---:B------:R-:W-:Y:S01]  /*a4d0*/  HMMA.16816.F32.BF16 R56, R4.reuse, R14, R56 ;  /* 0x0000000e0438723c */ /* 0x040fe20000041838 */
[----:B------:R-:W-:Y:S05]  /*a4e0*/  LDSM.16.MT88.4 R12, [R189+0x15000] ;  /* 0x01500000bd0c783b */ /* 0x000fea0000004200 */
[C---:B------:R-:W-:Y:S01]  /*a4f0*/  HMMA.16816.F32.BF16 R60, R4.reuse, R20, R60 ;  /* 0x00000014043c723c */ /* 0x040fe2000004183c */
[----:B------:R-:W4:Y:S05]  /*a500*/  MUFU.EX2 R155, R155 ;  /* 0x0000009b009b7308 */ /* 0x000f2a0000000800 */
[C---:B------:R-:W-:Y:S01]  /*a510*/  HMMA.16816.F32.BF16 R64, R4.reuse, R22, R64 ;  /* 0x000000160440723c */ /* 0x040fe20000041840 */
[----:B------:R-:W5:Y:S05]  /*a520*/  LDSM.16.MT88.4 R20, [R190+0x15000] ;  /* 0x01500000be14783b */ /* 0x000f6a0000004200 */
[C---:B---3--:R-:W-:Y:S06]  /*a530*/  HMMA.16816.F32.BF16 R76, R4.reuse, R16, R76 ;  /* 0x00000010044c723c */ /* 0x048fec000004184c */
[----:B------:R-:W-:Y:S01]  /*a540*/  HMMA.16816.F32.BF16 R80, R4, R18, R80 ;  /* 0x000000120450723c */ /* 0x000fe20000041850 */
[----:B------:R-:W3:Y:S05]  /*a550*/  LDSM.16.MT88.4 R16, [R188+0x15000] ;  /* 0x01500000bc10783b */ /* 0x000eea0000004200 */
[C---:B-1----:R-:W-:Y:S06]  /*a560*/  HMMA.16816.F32.BF16 R36, R8.reuse, R24, R36 ;  /* 0x000000180824723c */ /* 0x042fec0000041824 */
[----:B------:R-:W-:Y:S01]  /*a570*/  HMMA.16816.F32.BF16 R40, R8, R26, R40 ;  /* 0x0000001a0828723c */ /* 0x000fe20000041828 */
[----:B------:R-:W1:Y:S05]  /*a580*/  LDSM.16.MT88.4 R24, [R190+0x17000] ;  /* 0x01700000be18783b */ /* 0x000e6a0000004200 */
        /* <DEDUP_REMOVED lines=10> */
[----:B------:R-:W-:Y:S01]  /*a630*/  HMMA.16816.F32.BF16 R96, R4, R150, R96 ;  /* 0x000000960460723c */ /* 0x000fe20000041860 */
[----:B------:R-:W2:Y:S04]  /*a640*/  LDSM.16.MT88.4 R4, [R192+0x17000] ;  /* 0x01700000c004783b */ /* 0x000ea80000004200 */
[----:B------:R-:W-:Y:S01]  /*a650*/  LDSM.16.MT88.4 R148, [R190+0x13800] ;  /* 0x01380000be94783b */ /* 0x000fe20000004200 */
[C---:B-----5:R-:W-:Y:S06]  /*a660*/  HMMA.16816.F32.BF16 R44, R8.reuse, R20, R44 ;  /* 0x00000014082c723c */ /* 0x060fec000004182c */
[C---:B------:R-:W-:Y:S01]  /*a670*/  HMMA.16816.F32.BF16 R48, R8.reuse, R22, R48 ;  /* 0x000000160830723c */ /* 0x040fe20000041830 */
[----:B------:R-:W-:Y:S05]  /*a680*/  LDSM.16.MT88.4 R20, [R188+0x17000] ;  /* 0x01700000bc14783b */ /* 0x000fea0000004200 */
[C---:B------:R-:W-:Y:S06]  /*a690*/  HMMA.16816.F32.BF16 R52, R8.reuse, R12, R52 ;  /* 0x0000000c0834723c */ /* 0x040fec0000041834 */
[C---:B------:R-:W-:Y:S01]  /*a6a0*/  HMMA.16816.F32.BF16 R56, R8.reuse, R14, R56 ;  /* 0x0000000e0838723c */ /* 0x040fe20000041838 */
[----:B------:R-:W5:Y:S05]  /*a6b0*/  LDSM.16.MT88.4 R12, [R189+0x17000] ;  /* 0x01700000bd0c783b */ /* 0x000f6a0000004200 */
[C---:B---3--:R-:W-:Y:S06]  /*a6c0*/  HMMA.16816.F32.BF16 R60, R8.reuse, R16, R60 ;  /* 0x00000010083c723c */ /* 0x048fec000004183c */
        /* <DEDUP_REMOVED lines=8> */
[C---:B--2---:R-:W-:Y:S06]  /*a750*/  HMMA.16816.F32.BF16 R68, R8.reuse, R4, R68 ;  /* 0x000000040844723c */ /* 0x044fec0000041844 */
[----:B------:R-:W-:Y:S01]  /*a760*/  HMMA.16816.F32.BF16 R72, R8, R6, R72 ;  /* 0x000000060848723c */ /* 0x000fe20000041848 */
[----:B------:R-:W-:Y:S01]  /*a770*/  F2FP.BF16.F32.PACK_AB R4, R175, R170 ;  /* 0x000000aaaf04723e */ /* 0x000fe200000010ff */
[----:B------:R-:W-:Y:S01]  /*a780*/  FADD.FTZ R170, R170, R169 ;  /* 0x000000a9aaaa7221 */ /* 0x000fe20000010000 */
[----:B------:R-:W-:Y:S01]  /*a790*/  F2FP.BF16.F32.PACK_AB R5, R215, R162 ;  /* 0x000000a2d705723e */ /* 0x000fe200000010ff */
[----:B------:R-:W-:-:S02]  /*a7a0*/  FADD.FTZ R162, R162, R173 ;  /* 0x000000ada2a27221 */ /* 0x000fc40000010000 */
[C---:B------:R-:W-:Y:S01]  /*a7b0*/  HMMA.16816.F32.BF16 R120, R8.reuse, R136, R120 ;  /* 0x000000880878723c */ /* 0x040fe20000041878 */
[----:B------:R-:W-:Y:S01]  /*a7c0*/  F2FP.BF16.F32.PACK_AB R6, R157, R166 ;  /* 0x000000a69d06723e */ /* 0x000fe200000010ff */
[----:B------:R-:W-:Y:S01]  /*a7d0*/  FADD.FTZ R175, R175, R170 ;  /* 0x000000aaafaf7221 */ /* 0x000fe20000010000 */
[----:B----4-:R-:W-:Y:S01]  /*a7e0*/  F2FP.BF16.F32.PACK_AB R7, R155, R158 ;  /* 0x0000009e9b07723e */ /* 0x010fe200000010ff */
[----:B------:R-:W-:Y:S02]  /*a7f0*/  FADD.FTZ R215, R215, R162 ;  /* 0x000000a2d7d77221 */ /* 0x000fe40000010000 */
[----:B------:R-:W-:Y:S01]  /*a800*/  HMMA.16816.F32.BF16 R116, R8, R138, R116 ;  /* 0x0000008a0874723c */ /* 0x000fe20000041874 */
[----:B------:R-:W2:Y:S01]  /*a810*/  LDSM.16.MT88.4 R136, [R188+0x13800] ;  /* 0x01380000bc88783b */ /* 0x000ea20000004200 */
[----:B------:R-:W-:Y:S01]  /*a820*/  FADD.FTZ R166, R166, R175 ;  /* 0x000000afa6a67221 */ /* 0x000fe20000010000 */
[----:B------:R-:W-:-:S03]  /*a830*/  FADD.FTZ R158, R158, R215 ;  /* 0x000000d79e9e7221 */ /* 0x000fc60000010000 */
[----:B------:R-:W-:Y:S01]  /*a840*/  HMMA.16816.F32.BF16 R112, R8, R32, R112 ;  /* 0x000000200870723c */ /* 0x000fe20000041870 */
[----:B------:R-:W-:Y:S01]  /*a850*/  FADD.FTZ R213, R157, R166 ;  /* 0x000000a69dd57221 */ /* 0x000fe20000010000 */
[----:B------:R-:W-:-:S04]  /*a860*/  FADD.FTZ R211, R155, R158 ;  /* 0x0000009e9bd37221 */ /* 0x000fc80000010000 */
[C---:B------:R-:W-:Y:S01]  /*a870*/  HMMA.16816.F32.BF16 R108, R8.reuse, R34, R108 ;  /* 0x00000022086c723c */ /* 0x040fe2000004186c */
[----:B------:R-:W4:Y:S05]  /*a880*/  LDSM.16.MT88.4 R32, [R192+0x15800] ;  /* 0x01580000c020783b */ /* 0x000f2a0000004200 */
[C---:B------:R-:W-:Y:S06]  /*a890*/  HMMA.16816.F32.BF16 R104, R8.reuse, R28, R104 ;  /* 0x0000001c0868723c */ /* 0x040fec0000041868 */
[C---:B------:R-:W-:Y:S01]  /*a8a0*/  HMMA.16816.F32.BF16 R100, R8.reuse, R30, R100 ;  /* 0x0000001e0864723c */ /* 0x040fe20000041864 */
[----:B------:R-:W4:Y:S05]  /*a8b0*/  LDSM.16.MT88.4 R28, [R190+0x15800] ;  /* 0x01580000be1c783b */ /* 0x000f2a0000004200 */
[C---:B-----5:R-:W-:Y:S06]  /*a8c0*/  HMMA.16816.F32.BF16 R84, R8.reuse, R12, R84 ;  /* 0x0000000c0854723c */ /* 0x060fec0000041854 */
[C---:B------:R-:W-:Y:S01]  /*a8d0*/  HMMA.16816.F32.BF16 R88, R8.reuse, R14, R88 ;  /* 0x0000000e0858723c */ /* 0x040fe20000041858 */
[----:B------:R-:W5:Y:S05]  /*a8e0*/  LDSM.16.MT88.4 R12, [R188+0x15800] ;  /* 0x01580000bc0c783b */ /* 0x000f6a0000004200 */
[C---:B------:R-:W-:Y:S06]  /*a8f0*/  HMMA.16816.F32.BF16 R92, R8.reuse, R20, R92 ;  /* 0x00000014085c723c */ /* 0x040fec000004185c */
[----:B------:R-:W-:Y:S01]  /*a900*/  HMMA.16816.F32.BF16 R96, R8, R22, R96 ;  /* 0x000000160860723c */ /* 0x000fe20000041860 */
[----:B------:R-:W5:Y:S04]  /*a910*/  LDSM.16.MT88.4 R20, [R192+0x17800] ;  /* 0x01780000c014783b */ /* 0x000f680000004200 */
[----:B------:R-:W-:Y:S01]  /*a920*/  LDSM.16.MT88.4 R8, [R189+0x17800] ;  /* 0x01780000bd08783b */ /* 0x000fe20000004200 */
[C---:B---3--:R-:W-:Y:S06]  /*a930*/  HMMA.16816.F32.BF16 R128, R4.reuse, R16, R128 ;  /* 0x000000100480723c */ /* 0x048fec0000041880 */
[C---:B------:R-:W-:Y:S01]  /*a940*/  HMMA.16816.F32.BF16 R124, R4.reuse, R18, R124 ;  /* 0x00000012047c723c */ /* 0x040fe2000004187c */
[----:B------:R-:W3:Y:S05]  /*a950*/  LDSM.16.MT88.4 R16, [R190+0x17800] ;  /* 0x01780000be10783b */ /* 0x000eea0000004200 */
[C---:B-1----:R-:W-:Y:S06]  /*a960*/  HMMA.16816.F32.BF16 R52, R4.reuse, R24, R52 ;  /* 0x000000180434723c */ /* 0x042fec0000041834 */
[C---:B------:R-:W-:Y:S01]  /*a970*/  HMMA.16816.F32.BF16 R56, R4.reuse, R26, R56 ;  /* 0x0000001a0438723c */ /* 0x040fe20000041838 */
[----:B------:R-:W1:Y:S05]  /*a980*/  LDSM.16.MT88.4 R24, [R188+0x17800] ;  /* 0x01780000bc18783b */ /* 0x000e6a0000004200 */
[C---:B------:R-:W-:Y:S06]  /*a990*/  HMMA.16816.F32.BF16 R120, R4.reuse, R148, R120 ;  /* 0x000000940478723c */ /* 0x040fec0000041878 */
[C---:B------:R-:W-:Y:S06]  /*a9a0*/  HMMA.16816.F32.BF16 R116, R4.reuse, R150, R116 ;  /* 0x000000960474723c */ /* 0x040fec0000041874 */
[C---:B------:R-:W-:Y:S06]  /*a9b0*/  HMMA.16816.F32.BF16 R112, R4.reuse, R140, R112 ;  /* 0x0000008c0470723c */ /* 0x040fec0000041870 */
[C---:B------:R-:W-:Y:S06]  /*a9c0*/  HMMA.16816.F32.BF16 R108, R4.reuse, R142, R108 ;  /* 0x0000008e046c723c */ /* 0x040fec000004186c */
[C---:B--2---:R-:W-:Y:S06]  /*a9d0*/  HMMA.16816.F32.BF16 R104, R4.reuse, R136, R104 ;  /* 0x000000880468723c */ /* 0x044fec0000041868 */
[C---:B------:R-:W-:Y:S06]  /*a9e0*/  HMMA.16816.F32.BF16 R100, R4.reuse, R138, R100 ;  /* 0x0000008a0464723c */ /* 0x040fec0000041864 */
[C---:B----4-:R-:W-:Y:S06]  /*a9f0*/  HMMA.16816.F32.BF16 R36, R4.reuse, R32, R36 ;  /* 0x000000200424723c */ /* 0x050fec0000041824 */
[C---:B------:R-:W-:Y:S06]  /*aa00*/  HMMA.16816.F32.BF16 R40, R4.reuse, R34, R40 ;  /* 0x000000220428723c */ /* 0x040fec0000041828 */
[C---:B------:R-:W-:Y:S06]  /*aa10*/  HMMA.16816.F32.BF16 R44, R4.reuse, R28, R44 ;  /* 0x0000001c042c723c */ /* 0x040fec000004182c */
[C---:B------:R-:W-:Y:S06]  /*aa20*/  HMMA.16816.F32.BF16 R48, R4.reuse, R30, R48 ;  /* 0x0000001e0430723c */ /* 0x040fec0000041830 */
[C---:B-----5:R-:W-:Y:S06]  /*aa30*/  HMMA.16816.F32.BF16 R60, R4.reuse, R12, R60 ;  /* 0x0000000c043c723c */ /* 0x060fec000004183c */
[C---:B------:R-:W-:Y:S06]  /*aa40*/  HMMA.16816.F32.BF16 R64, R4.reuse, R14, R64 ;  /* 0x0000000e0440723c */ /* 0x040fec0000041840 */
[C---:B------:R-:W-:Y:S06]  /*aa50*/  HMMA.16816.F32.BF16 R68, R4.reuse, R20, R68 ;  /* 0x000000140444723c */ /* 0x040fec0000041844 */
[C---:B------:R-:W-:Y:S06]  /*aa60*/  HMMA.16816.F32.BF16 R72, R4.reuse, R22, R72 ;  /* 0x000000160448723c */ /* 0x040fec0000041848 */
[C---:B---3--:R-:W-:Y:S06]  /*aa70*/  HMMA.16816.F32.BF16 R76, R4.reuse, R16, R76 ;  /* 0x00000010044c723c */ /* 0x048fec000004184c */
[C---:B------:R-:W-:Y:S06]  /*aa80*/  HMMA.16816.F32.BF16 R80, R4.reuse, R18, R80 ;  /* 0x000000120450723c */ /* 0x040fec0000041850 */
[C---:B------:R-:W-:Y:S06]  /*aa90*/  HMMA.16816.F32.BF16 R84, R4.reuse, R8, R84 ;  /* 0x000000080454723c */ /* 0x040fec0000041854 */
[C---:B------:R-:W-:Y:S06]  /*aaa0*/  HMMA.16816.F32.BF16 R88, R4.reuse, R10, R88 ;  /* 0x0000000a0458723c */ /* 0x040fec0000041858 */
[C---:B-1----:R-:W-:Y:S06]  /*aab0*/  HMMA.16816.F32.BF16 R92, R4.reuse, R24, R92 ;  /* 0x00000018045c723c */ /* 0x042fec000004185c */
[----:B------:R-:W-:-:S15]  /*aac0*/  HMMA.16816.F32.BF16 R96, R4, R26, R96 ;  /* 0x0000001a0460723c */ /* 0x000fde0000041860 */
[----:B------:R-:W-:-:S09]  /*aad0*/  NOP ;  /* 0x0000000000007918 */ /* 0x000fd20000000000 */
.L_x_302:
[----:B------:R-:W-:-:S06]  /*aae0*/  UISETP.GT.AND UP0, UPT, UR24, UR15, UPT ;  /* 0x0000000f1800728c */ /* 0x000fcc000bf04270 */
[----:B------:R-:W-:-:S13]  /*aaf0*/  PLOP3.LUT P0, PT, PT, PT, UP0, 0x80, 0x0 ;  /* 0x000000000000781c */ /* 0x000fda0003f0f008 */
[----:B------:R-:W-:Y:S05]  /*ab00*/  @!P0 BRA `(.L_x_305) ;  /* 0x0000002c00bc8947 */ /* 0x000fea0003800000 */
[----:B------:R-:W-:Y:S01]  /*ab10*/  USHF.L.U64.HI UR19, UR10, 0x5, UR11 ;  /* 0x000000050a137899 */ /* 0x000fe2000801020b */
[----:B------:R-:W-:Y:S01]  /*ab20*/  MOV R2, R3 ;  /* 0x0000000300027202 */ /* 0x000fe20000000f00 */
[----:B------:R-:W-:Y:S01]  /*ab30*/  USHF.L.U32 UR25, UR10, 0x5, URZ ;  /* 0x000000050a197899 */ /* 0x000fe2000800063f */
[----:B------:R-:W-:Y:S01]  /*ab40*/  MOV R0, R132 ;  /* 0x0000008400007202 */ /* 0x000fe20000000f00 */
[----:B------:R-:W-:Y:S01]  /*ab50*/  USHF.L.U64.HI UR5, UR10, 0x6, UR11 ;  /* 0x000000060a057899 */ /* 0x000fe2000801020b */
[----:B------:R-:W-:Y:S01]  /*ab60*/  MOV R202, R144 ;  /* 0x0000009000ca7202 */ /* 0x000fe20000000f00 */
[----:B------:R-:W-:Y:S02]  /*ab70*/  USHF.L.U32 UR13, UR10, 0x6, URZ ;  /* 0x000000060a0d7899 */ /* 0x000fe4000800063f */
[----:B------:R-:W-:Y:S02]  /*ab80*/  USHF.L.U64.HI UR19, UR25, 0x1, UR19 ;  /* 0x0000000119137899 */ /* 0x000fe40008010213 */
[----:B------:R-:W-:Y:S01]  /*ab90*/  USHF.L.U32 UR25, UR25, 0x1, URZ ;  /* 0x0000000119197899 */ /* 0x000fe2000800063f */
[----:B------:R-:W-:Y:S01]  /*aba0*/  ULDC UR4, c[0x0][0x2ec] ;  /* 0x0000bb0000047ab9 */ /* 0x000fe20000000800 */
[----:B------:R-:W-:Y:S01]  /*abb0*/  ULDC.64 UR6, c[0x0][0x218] ;  /* 0x0000860000067ab9 */ /* 0x000fe20000000a00 */
[----:B------:R-:W-:Y:S01]  /*abc0*/  ULDC.64 UR10, c[0x0][0x220] ;  /* 0x00008800000a7ab9 */ /* 0x000fe20000000a00 */
[----:B------:R-:W-:Y:S01]  /*abd0*/  ULDC.64 UR8, c[0x0][0x248] ;  /* 0x0000920000087ab9 */ /* 0x000fe20000000a00 */
[----:B------:R-:W-:Y:S07]  /*abe0*/  BRA `(.L_x_306) ;  /* 0x0000000000687947 */ /* 0x000fee0003800000 */
.L_x_308:
[----:B------:R-:W-:Y:S04]  /*abf0*/  UIADD3 UR26, UR24, -0x2, URZ ;  /* 0xfffffffe181a7890 */ /* 0x000fe8000fffe03f */
[----:B------:R-:W-:Y:S02]  /*ac00*/  USHF.R.S32.HI UR24, URZ, 0x1f, UR26 ;  /* 0x0000001f3f187899 */ /* 0x000fe4000801141a */
[----:B------:R-:W-:Y:S02]  /*ac10*/  UIMAD.WIDE.U32 UR28, UR26, UR8, URZ ;  /* 0x000000081a1c72a5 */ /* 0x000fe4000f8e003f */
[----:B------:R-:W-:Y:S04]  /*ac20*/  UIMAD UR24, UR24, UR8, URZ ;  /* 0x00000008181872a4 */ /* 0x000fe8000f8e023f */
[----:B------:R-:W-:Y:S01]  /*ac30*/  UIMAD UR24, UR26, UR9, UR24 ;  /* 0x000000091a1872a4 */ /* 0x000fe2000f8e0218 */
[----:B------:R-:W-:Y:S02]  /*ac40*/  IMAD.U32 R8, RZ, RZ, UR28 ;  /* 0x0000001cff087e24 */ /* 0x000fe4000f8e00ff */
[----:B------:R-:W-:Y:S01]  /*ac50*/  IMAD.U32 R9, RZ, RZ, UR29 ;  /* 0x0000001dff097e24 */ /* 0x000fe2000f8e00ff */
[----:B------:R-:W-:Y:S02]  /*ac60*/  UIADD3 UR24, UR29, UR24, URZ ;  /* 0x000000181d187290 */ /* 0x000fe4000fffe03f */
[----:B------:R-:W-:Y:S04]  /*ac70*/  LEA R4, P1, R8, R200, 0x6 ;  /* 0x000000c808047211 */ /* 0x000fe800078230ff */
[----:B------:R-:W-:Y:S01]  /*ac80*/  IMAD.U32 R5, RZ, RZ, UR24 ;  /* 0x00000018ff057e24 */ /* 0x000fe2000f8e00ff */
[----:B------:R-:W-:Y:S04]  /*ac90*/  LEA R6, P3, R4, UR6, 0x1 ;  /* 0x0000000604067c11 */ /* 0x000fe8000f8608ff */
[----:B------:R-:W-:Y:S02]  /*aca0*/  LEA.HI.X R5, R8, R209, R5, 0x6, P1 ;  /* 0x000000d108057211 */ /* 0x000fe400008f3405 */
[----:B------:R-:W-:Y:S02]  /*acb0*/  IADD3 R8, P1, R6, UR23, RZ ;  /* 0x0000001706087c10 */ /* 0x000fe4000ff3e0ff */
[----:B------:R-:W-:Y:S04]  /*acc0*/  LEA.HI.X R7, R4, UR7, R5, 0x1, P3 ;  /* 0x0000000704077c11 */ /* 0x000fe800098f0c05 */
        /* <DEDUP_REMOVED lines=10> */
[----:B------:R-:W0:Y:S01]  /*ad70*/  LDGDEPBAR ;  /* 0x00000000000079af */ /* 0x000e220000000000 */
[----:B------:R-:W-:Y:S05]  /*ad80*/  BRA `(.L_x_307) ;  /* 0x0000001000fc7947 */ /* 0x000fea0003800000 */
.L_x_306:
[----:B------:R-:W-:Y:S04]  /*ad90*/  DEPBAR.LE SB0, 0x0 ;  /* 0x000080000000791a */ /* 0x000fe80000000000 */
[----:B------:R-:W-:Y:S01]  /*ada0*/  BAR.SYNC.DEFER_BLOCKING 0x0 ;  /* 0x0000000000007b1d */ /* 0x000fe20000010000 */
[----:B------:R-:W-:Y:S04]  /*adb0*/  UIADD3 UR12, UR24, -0x1, URZ ;  /* 0xffffffff180c7890 */ /* 0x000fe8000fffe03f */
[----:B------:R-:W-:Y:S02]  /*adc0*/  USHF.R.S32.HI UR27, URZ, 0x1f, UR12 ;  /* 0x0000001f3f1b7899 */ /* 0x000fe4000801140c */
[----:B------:R-:W-:Y:S01]  /*add0*/  UIMAD UR26, UR5, UR12, URZ ;  /* 0x0000000c051a72a4 */ /* 0x000fe2000f8e023f */
[----:B------:R-:W-:Y:S01]  /*ade0*/  IMAD.U32 R3, RZ, RZ, UR12 ;  /* 0x0000000cff037e24 */ /* 0x000fe2000f8e00ff */
[----:B------:R-:W-:Y:S02]  /*adf0*/  UISETP.GT.AND UP0, UPT, UR12, UR15, UPT ;  /* 0x0000000f0c00728c */ /* 0x000fe4000bf04270 */
[----:B------:R-:W-:Y:S01]  /*ae00*/  UIMAD UR26, UR27, UR13, UR26 ;  /* 0x0000000d1b1a72a4 */ /* 0x000fe2000f8e021a */
[----:B------:R-:W-:Y:S05]  /*ae10*/  IMAD.WIDE.U32 R214, R3, UR13, R202 ;  /* 0x0000000d03d67c25 */ /* 0x000fea000f8e00ca */
[----:B------:R-:W-:Y:S01]  /*ae20*/  VIADD R3, R215, UR26 ;  /* 0x0000001ad7037c36 */ /* 0x000fe20008000000 */
[C---:B------:R-:W-:Y:S04]  /*ae30*/  LEA R216, P0, R214.reuse, UR10, 0x1 ;  /* 0x0000000ad6d87c11 */ /* 0x040fe8000f8008ff */
[----:B------:R-:W-:Y:S01]  /*ae40*/  LEA.HI.X R217, R214, UR11, R3, 0x1, P0 ;  /* 0x0000000bd6d97c11 */ /* 0x000fe200080f0c03 */
[----:B------:R-:W-:Y:S01]  /*ae50*/  IMAD.U32 R3, RZ, RZ, UR12 ;  /* 0x0000000cff037e24 */ /* 0x000fe2000f8e00ff */
[----:B------:R-:W-:Y:S03]  /*ae60*/  IADD3 R214, P0, R216, UR25, RZ ;  /* 0x00000019d8d67c10 */ /* 0x000fe6000ff1e0ff */
[----:B------:R-:W-:Y:S01]  /*ae70*/  @!PT LDS RZ, [RZ] ;  /* 0x00000000fffff984 */ /* 0x000fe20000000800 */
[----:B------:R-:W-:Y:S01]  /*ae80*/  @!PT LDS RZ, [RZ] ;  /* 0x00000000fffff984 */ /* 0x000fe20000000800 */
[----:B------:R-:W-:Y:S01]  /*ae90*/  @!PT LDS RZ, [RZ] ;  /* 0x00000000fffff984 */ /* 0x000fe20000000800 */
[----:B------:R-:W-:Y:S01]  /*aea0*/  LDGSTS.E.BYPASS.LTC128B.128 [R199+0x12000], desc[UR20][R216.64] ;  /* 0x12000000d8c77fae */ /* 0x000fe2000b901d54 */
[----:B------:R-:W-:Y:S01]  /*aeb0*/  IADD3.X R215, R217, UR19, RZ, P0, !PT ;  /* 0x00000013d9d77c10 */ /* 0x000fe200087fe4ff */
[----:B------:R-:W-:Y:S03]  /*aec0*/  IMAD R3, R3, 0x40, R210 ;  /* 0x0000004003037824 */ /* 0x000fe600078e02d2 */
[----:B------:R-:W-:Y:S01]  /*aed0*/  LDGSTS.E.BYPASS.LTC128B.128 [R199+0x14000], desc[UR20][R216.64+0x80] ;  /* 0x14000080d8c77fae */ /* 0x000fe2000b901d54 */
[C---:B------:R-:W-:Y:S01]  /*aee0*/  VIADD R212, R3.reuse, 0x8 ;  /* 0x0000000803d47836 */ /* 0x040fe20000000000 */
[CC--:B------:R-:W-:Y:S03]  /*aef0*/  ISETP.GE.AND P0, PT, R3.reuse, R207.reuse, PT ;  /* 0x000000cf0300720c */ /* 0x0c0fe60003f06270 */
[----:B------:R-:W-:Y:S01]  /*af00*/  LDGSTS.E.BYPASS.LTC128B.128 [R199+0x16000], desc[UR20][R216.64+0x100] ;  /* 0x16000100d8c77fae */ /* 0x000fe2000b901d54 */
[CC--:B------:R-:W-:Y:S04]  /*af10*/  ISETP.GE.OR P0, PT, R3.reuse, R206.reuse, !P0 ;  /* 0x000000ce0300720c */ /* 0x0c0fe80004706670 */
[----:B------:R-:W-:Y:S01]  /*af20*/  LDGSTS.E.BYPASS.LTC128B.128 [R199+0x13000], desc[UR20][R214.64] ;  /* 0x13000000d6c77fae */ /* 0x000fe2000b901d54 */
[C---:B------:R-:W-:Y:S02]  /*af30*/  ISETP.GE.AND P4, PT, R212.reuse, R207, PT ;  /* 0x000000cfd400720c */ /* 0x040fe40003f86270 */
[C---:B------:R-:W-:Y:S02]  /*af40*/  ISETP.GE.AND P2, PT, R212.reuse, R205, PT ;  /* 0x000000cdd400720c */ /* 0x040fe40003f46270 */
[----:B------:R-:W-:Y:S01]  /*af50*/  LDGSTS.E.BYPASS.LTC128B.128 [R199+0x15000], desc[UR20][R214.64+0x80] ;  /* 0x15000080d6c77fae */ /* 0x000fe2000b901d54 */
[C---:B------:R-:W-:Y:S02]  /*af60*/  ISETP.GE.OR P4, PT, R212.reuse, R206, !P4 ;  /* 0x000000ced400720c */ /* 0x040fe40006786670 */
[----:B------:R-:W-:Y:S02]  /*af70*/  ISETP.GE.OR P2, PT, R212, R204, !P2 ;  /* 0x000000ccd400720c */ /* 0x000fe40005746670 */
[----:B------:R1:W-:Y:S01]  /*af80*/  LDGSTS.E.BYPASS.LTC128B.128 [R199+0x17000], desc[UR20][R214.64+0x100] ;  /* 0x17000100d6c77fae */ /* 0x0003e2000b901d54 */
[C---:B------:R-:W-:Y:S04]  /*af90*/  VIADD R212, R3.reuse, 0x11 ;  /* 0x0000001103d47836 */ /* 0x040fe80000000000 */
[----:B------:R-:W-:Y:S05]  /*afa0*/  LDSM.16.M88.4 R132, [R198] ;  /* 0x00000000c684783b */ /* 0x000fea0000000200 */
[----:B------:R-:W2:Y:S05]  /*afb0*/  LDSM.16.M88.4 R136, [R197+0xc000] ;  /* 0x00c00000c588783b */ /* 0x000eaa0000000200 */
[----:B------:R-:W3:Y:S05]  /*afc0*/  LDSM.16.M88.4 R140, [R197+0xc800] ;  /* 0x00c80000c58c783b */ /* 0x000eea0000000200 */
[----:B------:R-:W4:Y:S05]  /*afd0*/  LDSM.16.M88.4 R144, [R197+0xd000] ;  /* 0x00d00000c590783b */ /* 0x000f2a0000000200 */
[----:B------:R-:W5:Y:S01]  /*afe0*/  LDSM.16.M88.4 R148, [R197+0xd800] ;  /* 0x00d80000c594783b */ /* 0x000f620000000200 */
[C---:B-1----:R-:W-:Y:S04]  /*aff0*/  VIADD R214, R3.reuse, 0x1 ;  /* 0x0000000103d67836 */ /* 0x042fe80000000000 */
[----:B------:R-:W0:Y:S01]  /*b000*/  LDGDEPBAR ;  /* 0x00000000000079af */ /* 0x000e220000000000 */
[C---:B------:R-:W-:Y:S04]  /*b010*/  ISETP.GE.AND P6, PT, R214.reuse, R207, PT ;  /* 0x000000cfd600720c */ /* 0x040fe80003fc6270 */
[----:B------:R-:W-:Y:S01]  /*b020*/  LDSM.16.M88.4 R152, [R196] ;  /* 0x00000000c498783b */ /* 0x000fe20000000200 */
[C---:B------:R-:W-:Y:S02]  /*b030*/  ISETP.GE.AND P5, PT, R214.reuse, R205, PT ;  /* 0x000000cdd600720c */ /* 0x040fe40003fa6270 */
[C---:B------:R-:W-:Y:S02]  /*b040*/  ISETP.GE.OR P6, PT, R214.reuse, R206, !P6 ;  /* 0x000000ced600720c */ /* 0x040fe400077c6670 */
[----:B------:R-:W1:Y:S01]  /*b050*/  LDSM.16.M88.4 R156, [R195] ;  /* 0x00000000c39c783b */ /* 0x000e620000000200 */
[----:B------:R-:W-:Y:S01]  /*b060*/  ISETP.GE.OR P5, PT, R214, R204, !P5 ;  /* 0x000000ccd600720c */ /* 0x000fe20006fa6670 */
[C---:B------:R-:W-:Y:S03]  /*b070*/  VIADD R214, R3.reuse, 0x9 ;  /* 0x0000000903d67836 */ /* 0x040fe60000000000 */
[----:B------:R-:W1:Y:S02]  /*b080*/  LDSM.16.M88.4 R160, [R187] ;  /* 0x00000000bba0783b */ /* 0x000e640000000200 */
[C---:B------:R-:W-:Y:S02]  /*b090*/  ISETP.GE.AND P3, PT, R214.reuse, R207, PT ;  /* 0x000000cfd600720c */ /* 0x040fe40003f66270 */
[CC--:B------:R-:W-:Y:S01]  /*b0a0*/  ISETP.GE.AND P1, PT, R214.reuse, R205.reuse, PT ;  /* 0x000000cdd600720c */ /* 0x0c0fe20003f26270 */
[----:B------:R-:W1:Y:S01]  /*b0b0*/  LDSM.16.M88.4 R164, [R186] ;  /* 0x00000000baa4783b */ /* 0x000e620000000200 */
[C---:B--2---:R-:W-:Y:S03]  /*b0c0*/  HMMA.16816.F32.BF16 R4, R132.reuse, R136, RZ ;  /* 0x000000888404723c */ /* 0x044fe600000418ff */
[C---:B------:R-:W-:Y:S01]  /*b0d0*/  ISETP.GE.OR P3, PT, R214.reuse, R206, !P3 ;  /* 0x000000ced600720c */ /* 0x040fe20005f66670 */
[----:B------:R-:W2:Y:S01]  /*b0e0*/  LDSM.16.M88.4 R168, [R185] ;  /* 0x00000000b9a8783b */ /* 0x000ea20000000200 */
[-C--:B------:R-:W-:Y:S01]  /*b0f0*/  ISETP.GE.OR P1, PT, R214, R204.reuse, !P1 ;  /* 0x000000ccd600720c */ /* 0x080fe20004f26670 */
[C---:B------:R-:W-:Y:S01]  /*b100*/  HMMA.16816.F32.BF16 R8, R132.reuse, R138, RZ ;  /* 0x0000008a8408723c */ /* 0x040fe200000418ff */
[C---:B------:R-:W-:Y:S02]  /*b110*/  VIADD R214, R3.reuse, 0x10 ;  /* 0x0000001003d67836 */ /* 0x040fe40000000000 */
[----:B------:R-:W-:Y:S03]  /*b120*/  LDSM.16.M88.4 R136, [R194] ;  /* 0x00000000c288783b */ /* 0x000fe60000000200 */
[C---:B---3--:R-:W-:Y:S02]  /*b130*/  HMMA.16816.F32.BF16 R12, R132.reuse, R140, RZ ;  /* 0x0000008c840c723c */ /* 0x048fe400000418ff */
[----:B------:R-:W-:Y:S04]  /*b140*/  LDSM.16.M88.4 R172, [R191+0xd000] ;  /* 0x00d00000bfac783b */ /* 0x000fe80000000200 */
[C---:B------:R-:W-:Y:S01]  /*b150*/  HMMA.16816.F32.BF16 R16, R132.reuse, R142, RZ ;  /* 0x0000008e8410723c */ /* 0x040fe200000418ff */
[----:B------:R-:W3:Y:S05]  /*b160*/  LDSM.16.M88.4 R140, [R191+0xc000] ;  /* 0x00c00000bf8c783b */ /* 0x000eea0000000200 */
[C---:B----4-:R-:W-:Y:S06]  /*b170*/  HMMA.16816.F32.BF16 R20, R132.reuse, R144, RZ ;  /* 0x000000908414723c */ /* 0x050fec00000418ff */
[C---:B------:R-:W-:Y:S01]  /*b180*/  HMMA.16816.F32.BF16 R24, R132.reuse, R146, RZ ;  /* 0x000000928418723c */ /* 0x040fe200000418ff */
[----:B------:R-:W4:Y:S05]  /*b190*/  LDSM.16.M88.4 R144, [R191+0xc800] ;  /* 0x00c80000bf90783b */ /* 0x000f2a0000000200 */
[C---:B-----5:R-:W-:Y:S06]  /*b1a0*/  HMMA.16816.F32.BF16 R28, R132.reuse, R148, RZ ;  /* 0x00000094841c723c */ /* 0x060fec00000418ff */
[----:B------:R-:W-:Y:S01]  /*b1b0*/  HMMA.16816.F32.BF16 R32, R132, R150, RZ ;  /* 0x000000968420723c */ /* 0x000fe200000418ff */
[----:B------:R-:W5:Y:S05]  /*b1c0*/  LDSM.16.M88.4 R132, [R191+0xd800] ;  /* 0x00d80000bf84783b */ /* 0x000f6a0000000200 */
[C---:B-1----:R-:W-:Y:S01]  /*b1d0*/  HMMA.16816.F32.BF16 R4, R152.reuse, R156, R4 ;  /* 0x0000009c9804723c */ /* 0x042fe20000041804 */
[----:B------:R-:W-:Y:S05]  /*b1e0*/  LDSM.16.M88.4 R148, [R193] ;  /* 0x00000000c194783b */ /* 0x000fea0000000200 */
        /* <DEDUP_REMOVED lines=10> */
[----:B------:R-:W2:Y:S05]  /*b290*/  LDSM.16.M88.4 R152, [R184+0x1800] ;  /* 0x00180000b898783b */ /* 0x000eaa0000000200 */
[C---:B---3--:R-:W-:Y:S01]  /*b2a0*/  HMMA.16816.F32.BF16 R4, R136.reuse, R140, R4 ;  /* 0x0000008c8804723c */ /* 0x048fe20000041804 */
[----:B------:R-:W-:Y:S05]  /*b2b0*/  LDSM.16.M88.4 R168, [R197+0xe800] ;  /* 0x00e80000c5a8783b */ /* 0x000fea0000000200 */
        /* <DEDUP_REMOVED lines=8> */
[C---:B-----5:R-:W-:Y:S06]  /*b340*/  HMMA.16816.F32.BF16 R28, R136.reuse, R132, R28 ;  /* 0x00000084881c723c */ /* 0x060fec000004181c */
[----:B------:R-:W-:Y:S01]  /*b350*/  HMMA.16816.F32.BF16 R32, R136, R134, R32 ;  /* 0x000000868820723c */ /* 0x000fe20000041820 */
[----:B------:R-:W5:Y:S05]  /*b360*/  LDSM.16.M88.4 R132, [R197+0xf800] ;  /* 0x00f80000c584783b */ /* 0x000f6a0000000200 */
[C---:B-1----:R-:W-:Y:S01]  /*b370*/  HMMA.16816.F32.BF16 R4, R148.reuse, R156, R4 ;  /* 0x0000009c9404723c */ /* 0x042fe20000041804 */
[----:B------:R-:W-:Y:S05]  /*b380*/  LDSM.16.M88.4 R136, [R196+0x4000] ;  /* 0x00400000c488783b */ /* 0x000fea0000000200 */
        /* <DEDUP_REMOVED lines=10> */
[----:B------:R-:W2:Y:S05]  /*b430*/  LDSM.16.M88.4 R148, [R180] ;  /* 0x00000000b494783b */ /* 0x000eaa0000000200 */
[C---:B---3--:R-:W-:Y:S01]  /*b440*/  HMMA.16816.F32.BF16 R4, R140.reuse, R144, R4 ;  /* 0x000000908c04723c */ /* 0x048fe20000041804 */
[----:B------:R-:W-:Y:S05]  /*b450*/  LDSM.16.M88.4 R152, [R191+0xe000] ;  /* 0x00e00000bf98783b */ /* 0x000fea0000000200 */
        /* <DEDUP_REMOVED lines=68> */
[C---:B------:R-:W-:Y:S06]  /*b8a0*/  HMMA.16816.F32.BF16 R16, R144.reuse, R162, R16 ;  /* 0x000000a29010723c */ /* 0x040fec0000041810 */
[C---:B------:R-:W-:Y:S06]  /*b8b0*/  HMMA.16816.F32.BF16 R20, R144.reuse, R164, R20 ;  /* 0x000000a49014723c */ /* 0x040fec0000041814 */
[C---:B------:R-:W-:Y:S06]  /*b8c0*/  HMMA.16816.F32.BF16 R24, R144.reuse, R166, R24 ;  /* 0x000000a69018723c */ /* 0x040fec0000041818 */
[C---:B--2---:R-:W-:Y:S06]  /*b8d0*/  HMMA.16816.F32.BF16 R28, R144.reuse, R136, R28 ;  /* 0x00000088901c723c */ /* 0x044fec000004181c */
[----:B------:R-:W-:Y:S01]  /*b8e0*/  HMMA.16816.F32.BF16 R32, R144, R138, R32 ;  /* 0x0000008a9020723c */ /* 0x000fe20000041820 */
[----:B------:R-:W2:Y:S05]  /*b8f0*/  LDSM.16.M88.4 R136, [R184+0x4800] ;  /* 0x00480000b888783b */ /* 0x000eaa0000000200 */
[C---:B---3--:R-:W-:Y:S06]  /*b900*/  HMMA.16816.F32.BF16 R4, R140.reuse, R152, R4 ;  /* 0x000000988c04723c */ /* 0x048fec0000041804 */
[C---:B------:R-:W-:Y:S06]  /*b910*/  HMMA.16816.F32.BF16 R8, R140.reuse, R154, R8 ;  /* 0x0000009a8c08723c */ /* 0x040fec0000041808 */
[C---:B------:R-:W-:Y:S06]  /*b920*/  HMMA.16816.F32.BF16 R12, R140.reuse, R168, R12 ;  /* 0x000000a88c0c723c */ /* 0x040fec000004180c */
[C---:B------:R-:W-:Y:S06]  /*b930*/  HMMA.16816.F32.BF16 R16, R140.reuse, R170, R16 ;  /* 0x000000aa8c10723c */ /* 0x040fec0000041810 */
[C---:B----4-:R-:W-:Y:S06]  /*b940*/  HMMA.16816.F32.BF16 R20, R140.reuse, R172, R20 ;  /* 0x000000ac8c14723c */ /* 0x050fec0000041814 */
[C---:B------:R-:W-:Y:S06]  /*b950*/  HMMA.16816.F32.BF16 R24, R140.reuse, R174, R24 ;  /* 0x000000ae8c18723c */ /* 0x040fec0000041818 */
[C---:B-----5:R-:W-:Y:S06]  /*b960*/  HMMA.16816.F32.BF16 R28, R140.reuse, R132, R28 ;  /* 0x000000848c1c723c */ /* 0x060fec000004181c */
[----:B------:R-:W-:Y:S01]  /*b970*/  HMMA.16816.F32.BF16 R32, R140, R134, R32 ;  /* 0x000000868c20723c */ /* 0x000fe20000041820 */
[----:B------:R-:W3:Y:S05]  /*b980*/  LDSM.16.M88.4 R132, [R184+0x5000] ;  /* 0x00500000b884783b */ /* 0x000eea0000000200 */
[C---:B-1----:R-:W-:Y:S06]  /*b990*/  HMMA.16816.F32.BF16 R4, R148.reuse, R156, R4 ;  /* 0x0000009c9404723c */ /* 0x042fec0000041804 */
[C---:B------:R-:W-:Y:S06]  /*b9a0*/  HMMA.16816.F32.BF16 R8, R148.reuse, R158, R8 ;  /* 0x0000009e9408723c */ /* 0x040fec0000041808 */
[C---:B--2---:R-:W-:Y:S06]  /*b9b0*/  HMMA.16816.F32.BF16 R12, R148.reuse, R136, R12 ;  /* 0x00000088940c723c */ /* 0x044fec000004180c */
[C---:B------:R-:W-:Y:S01]  /*b9c0*/  HMMA.16816.F32.BF16 R16, R148.reuse, R138, R16 ;  /* 0x0000008a9410723c */ /* 0x040fe20000041810 */
[----:B------:R-:W1:Y:S01]  /*b9d0*/  LDSM.16.M88.4 R136, [R184+0x5800] ;  /* 0x00580000b888783b */ /* 0x000e620000000200 */
[----:B------:R-:W-:Y:S04]  /*b9e0*/  DEPBAR.LE SB0, 0x0 ;  /* 0x000080000000791a */ /* 0x000fe80000000000 */
[----:B------:R-:W-:Y:S01]  /*b9f0*/  FSEL R215, R4, -INF , !P0 ;  /* 0xff80000004d77808 */ /* 0x000fe20004000000 */
[----:B------:R-:W-:Y:S01]  /*ba00*/  BAR.SYNC.DEFER_BLOCKING 0x0 ;  /* 0x0000000000007b1d */ /* 0x000fe20000010000 */
[----:B------:R-:W-:Y:S03]  /*ba10*/  ISETP.GE.AND P0, PT, R3, R205, PT ;  /* 0x000000cd0300720c */ /* 0x000fe60003f06270 */
[----:B------:R-:W-:Y:S02]  /*ba20*/  FSEL R221, R5, -INF , !P6 ;  /* 0xff80000005dd7808 */ /* 0x000fe40007000000 */
[----:B------:R-:W-:Y:S02]  /*ba30*/  ISETP.GE.OR P0, PT, R3, R204, !P0 ;  /* 0x000000cc0300720c */ /* 0x000fe40004706670 */
[----:B------:R-:W-:Y:S02]  /*ba40*/  FSEL R223, R8, -INF , !P4 ;  /* 0xff80000008df7808 */ /* 0x000fe40006000000 */
[----:B------:R-:W-:Y:S01]  /*ba50*/  FSEL R219, R6, -INF , !P0 ;  /* 0xff80000006db7808 */ /* 0x000fe20004000000 */
[C---:B---3--:R-:W-:Y:S05]  /*ba60*/  HMMA.16816.F32.BF16 R20, R148.reuse, R132, R20 ;  /* 0x000000849414723c */ /* 0x048fea0000041814 */
[----:B------:R-:W-:Y:S01]  /*ba70*/  FSEL R217, R7, -INF , !P5 ;  /* 0xff80000007d97808 */ /* 0x000fe20006800000 */
[C---:B------:R-:W-:Y:S03]  /*ba80*/  HMMA.16816.F32.BF16 R24, R148.reuse, R134, R24 ;  /* 0x000000869418723c */ /* 0x040fe60000041818 */
[C---:B------:R-:W-:Y:S02]  /*ba90*/  ISETP.GE.AND P6, PT, R212.reuse, R207, PT ;  /* 0x000000cfd400720c */ /* 0x040fe40003fc6270 */
[----:B------:R-:W-:Y:S02]  /*baa0*/  ISETP.GE.AND P4, PT, R212, R205, PT ;  /* 0x000000cdd400720c */ /* 0x000fe40003f86270 */
[C---:B------:R-:W-:Y:S02]  /*bab0*/  ISETP.GE.AND P0, PT, R214.reuse, R207, PT ;  /* 0x000000cfd600720c */ /* 0x040fe40003f06270 */
[----:B------:R-:W-:Y:S02]  /*bac0*/  ISETP.GE.AND P5, PT, R214, R205, PT ;  /* 0x000000cdd600720c */ /* 0x000fe40003fa6270 */
[C---:B------:R-:W-:Y:S02]  /*bad0*/  ISETP.GE.OR P6, PT, R212.reuse, R206, !P6 ;  /* 0x000000ced400720c */ /* 0x040fe400077c6670 */
[----:B------:R-:W-:Y:S01]  /*bae0*/  ISETP.GE.OR P4, PT, R212, R204, !P4 ;  /* 0x000000ccd400720c */ /* 0x000fe20006786670 */
[C---:B------:R-:W-:Y:S01]  /*baf0*/  VIADD R212, R3.reuse, 0x19 ;  /* 0x0000001903d47836 */ /* 0x040fe20000000000 */
[C---:B------:R-:W-:Y:S02]  /*bb00*/  ISETP.GE.OR P0, PT, R214.reuse, R206, !P0 ;  /* 0x000000ced600720c */ /* 0x040fe40004706670 */
[----:B------:R-:W-:Y:S01]  /*bb10*/  ISETP.GE.OR P5, PT, R214, R204, !P5 ;  /* 0x000000ccd600720c */ /* 0x000fe20006fa6670 */
[----:B------:R-:W-:Y:S01]  /*bb20*/  VIADD R214, R3, 0x18 ;  /* 0x0000001803d67836 */ /* 0x000fe20000000000 */
[----:B------:R-:W-:Y:S01]  /*bb30*/  FSEL R227, R10, -INF , !P2 ;  /* 0xff8000000ae37808 */ /* 0x000fe20005000000 */
[C---:B-1----:R-:W-:Y:S03]  /*bb40*/  HMMA.16816.F32.BF16 R28, R148.reuse, R136, R28 ;  /* 0x00000088941c723c */ /* 0x042fe6000004181c */
[----:B------:R-:W-:Y:S02]  /*bb50*/  FSEL R252, R12, -INF , !P0 ;  /* 0xff8000000cfc7808 */ /* 0x000fe40004000000 */
[----:B------:R-:W-:Y:S01]  /*bb60*/  FSEL R229, R9, -INF , !P3 ;  /* 0xff80000009e57808 */ /* 0x000fe20005800000 */
[----:B------:R-:W-:Y:S03]  /*bb70*/  HMMA.16816.F32.BF16 R32, R148, R138, R32 ;  /* 0x0000008a9420723c */ /* 0x000fe60000041820 */
[C---:B------:R-:W-:Y:S02]  /*bb80*/  ISETP.GE.AND P2, PT, R212.reuse, R207, PT ;  /* 0x000000cfd400720c */ /* 0x040fe40003f46270 */
[----:B------:R-:W-:Y:S02]  /*bb90*/  FSEL R225, R11, -INF , !P1 ;  /* 0xff8000000be17808 */ /* 0x000fe40004800000 */
        /* <DEDUP_REMOVED lines=9> */
[----:B------:R-:W-:Y:S02]  /*bc30*/  FSEL R250, R13, -INF , !P6 ;  /* 0xff8000000dfa7808 */ /* 0x000fe40007000000 */
[----:B------:R-:W-:Y:S02]  /*bc40*/  FSEL R246, R16, -INF , !P3 ;  /* 0xff80000010f67808 */ /* 0x000fe40005800000 */
[----:B------:R-:W-:Y:S02]  /*bc50*/  FSEL R242, R15, -INF , !P4 ;  /* 0xff8000000ff27808 */ /* 0x000fe40006000000 */
[C---:B------:R-:W-:Y:S02]  /*bc60*/  ISETP.GE.AND P6, PT, R212.reuse, R207, PT ;  /* 0x000000cfd400720c */ /* 0x040fe40003fc6270 */
[----:B------:R-:W-:Y:S02]  /*bc70*/  ISETP.GE.AND P3, PT, R212, R205, PT ;  /* 0x000000cdd400720c */ /* 0x000fe40003f66270 */
[----:B------:R-:W-:Y:S02]  /*bc80*/  ISETP.GE.AND P4, PT, R214, R207, PT ;  /* 0x000000cfd600720c */ /* 0x000fe40003f86270 */
[C---:B------:R-:W-:Y:S02]  /*bc90*/  ISETP.GE.OR P6, PT, R212.reuse, R206, !P6 ;  /* 0x000000ced400720c */ /* 0x040fe400077c6670 */
[----:B------:R-:W-:Y:S01]  /*bca0*/  ISETP.GE.OR P3, PT, R212, R204, !P3 ;  /* 0x000000ccd400720c */ /* 0x000fe20005f66670 */
[C---:B------:R-:W-:Y:S01]  /*bcb0*/  VIADD R212, R3.reuse, 0x29 ;  /* 0x0000002903d47836 */ /* 0x040fe20000000000 */
[----:B------:R-:W-:Y:S02]  /*bcc0*/  ISETP.GE.OR P4, PT, R214, R206, !P4 ;  /* 0x000000ced600720c */ /* 0x000fe40006786670 */
[----:B------:R-:W-:Y:S02]  /*bcd0*/  FSEL R244, R14, -INF , !P5 ;  /* 0xff8000000ef47808 */ /* 0x000fe40006800000 */
[----:B------:R-:W-:Y:S02]  /*bce0*/  FSEL R240, R18, -INF , !P1 ;  /* 0xff80000012f07808 */ /* 0x000fe40004800000 */
[----:B------:R-:W-:Y:S02]  /*bcf0*/  FSEL R234, R20, -INF , !P4 ;  /* 0xff80000014ea7808 */ /* 0x000fe40006000000 */
[----:B------:R-:W-:Y:S02]  /*bd00*/  ISETP.GE.AND P5, PT, R214, R205, PT ;  /* 0x000000cdd600720c */ /* 0x000fe40003fa6270 */
[C---:B------:R-:W-:Y:S02]  /*bd10*/  ISETP.GE.AND P1, PT, R212.reuse, R207, PT ;  /* 0x000000cfd400720c */ /* 0x040fe40003f26270 */
[----:B------:R-:W-:Y:S02]  /*bd20*/  ISETP.GE.AND P4, PT, R212, R205, PT ;  /* 0x000000cdd400720c */ /* 0x000fe40003f86270 */
[----:B------:R-:W-:Y:S01]  /*bd30*/  ISETP.GE.OR P5, PT, R214, R204, !P5 ;  /* 0x000000ccd600720c */ /* 0x000fe20006fa6670 */
[----:B------:R-:W-:Y:S01]  /*bd40*/  VIADD R214, R3, 0x28 ;  /* 0x0000002803d67836 */ /* 0x000fe20000000000 */
[C---:B------:R-:W-:Y:S02]  /*bd50*/  ISETP.GE.OR P1, PT, R212.reuse, R206, !P1 ;  /* 0x000000ced400720c */ /* 0x040fe40004f26670 */
[----:B------:R-:W-:Y:S02]  /*bd60*/  ISETP.GE.OR P4, PT, R212, R204, !P4 ;  /* 0x000000ccd400720c */ /* 0x000fe40006786670 */
[----:B------:R-:W-:Y:S02]  /*bd70*/  FMNMX.FTZ R212, R215, R0, !PT ;  /* 0x00000000d7d47209 */ /* 0x000fe40007810000 */
[----:B------:R-:W-:Y:S02]  /*bd80*/  FSEL R248, R17, -INF , !P2 ;  /* 0xff80000011f87808 */ /* 0x000fe40005000000 */
[----:B------:R-:W-:Y:S01]  /*bd90*/  FMNMX.FTZ R216, R221, R212, !PT ;  /* 0x000000d4ddd87209 */ /* 0x000fe20007810000 */
[----:B------:R-:W-:Y:S01]  /*bda0*/  VIADD R212, R3, 0x31 ;  /* 0x0000003103d47836 */ /* 0x000fe20000000000 */
[CC--:B------:R-:W-:Y:S02]  /*bdb0*/  ISETP.GE.AND P2, PT, R214.reuse, R207.reuse, PT ;  /* 0x000000cfd600720c */ /* 0x0c0fe40003f46270 */
[----:B------:R-:W-:Y:S02]  /*bdc0*/  FMNMX.FTZ R216, R223, R216, !PT ;  /* 0x000000d8dfd87209 */ /* 0x000fe40007810000 */
[----:B------:R-:W-:Y:S02]  /*bdd0*/  ISETP.GE.OR P2, PT, R214, R206, !P2 ;  /* 0x000000ced600720c */ /* 0x000fe40005746670 */
[----:B------:R-:W-:Y:S02]  /*bde0*/  FMNMX.FTZ R231, R229, R216, !PT ;  /* 0x000000d8e5e77209 */ /* 0x000fe40007810000 */
[----:B------:R-:W-:Y:S02]  /*bdf0*/  FSEL R226, R22, -INF , !P5 ;  /* 0xff80000016e27808 */ /* 0x000fe40006800000 */
[----:B------:R-:W-:Y:S02]  /*be00*/  FSEL R232, R24, -INF , !P2 ;  /* 0xff80000018e87808 */ /* 0x000fe40005000000 */
[C---:B------:R-:W-:Y:S02]  /*be10*/  ISETP.GE.AND P5, PT, R212.reuse, R207, PT ;  /* 0x000000cfd400720c */ /* 0x040fe40003fa6270 */
[-C--:B------:R-:W-:Y:S02]  /*be20*/  ISETP.GE.AND P2, PT, R212, R205.reuse, PT ;  /* 0x000000cdd400720c */ /* 0x080fe40003f46270 */
[----:B------:R-:W-:Y:S02]  /*be30*/  FSEL R238, R19, -INF , !P0 ;  /* 0xff80000013ee7808 */ /* 0x000fe40004000000 */
[----:B------:R-:W-:Y:S02]  /*be40*/  ISETP.GE.AND P0, PT, R214, R205, PT ;  /* 0x000000cdd600720c */ /* 0x000fe40003f06270 */
[----:B------:R-:W-:Y:S02]  /*be50*/  FMNMX.FTZ R231, R252, R231, !PT ;  /* 0x000000e7fce77209 */ /* 0x000fe40007810000 */
[C---:B------:R-:W-:Y:S02]  /*be60*/  ISETP.GE.OR P5, PT, R212.reuse, R206, !P5 ;  /* 0x000000ced400720c */ /* 0x040fe40006fa6670 */
[----:B------:R-:W-:Y:S02]  /*be70*/  ISETP.GE.OR P2, PT, R212, R204, !P2 ;  /* 0x000000ccd400720c */ /* 0x000fe40005746670 */
[----:B------:R-:W-:Y:S02]  /*be80*/  FMNMX.FTZ R212, R219, R2, !PT ;  /* 0x00000002dbd47209 */ /* 0x000fe40007810000 */
[----:B------:R-:W-:Y:S01]  /*be90*/  ISETP.GE.OR P0, PT, R214, R204, !P0 ;  /* 0x000000ccd600720c */ /* 0x000fe20004706670 */
[----:B------:R-:W-:Y:S01]  /*bea0*/  VIADD R214, R3, 0x30 ;  /* 0x0000003003d67836 */ /* 0x000fe20000000000 */
[----:B------:R-:W-:Y:S02]  /*beb0*/  FMNMX.FTZ R231, R250, R231, !PT ;  /* 0x000000e7fae77209 */ /* 0x000fe40007810000 */
[----:B------:R-:W-:Y:S02]  /*bec0*/  FMNMX.FTZ R212, R217, R212, !PT ;  /* 0x000000d4d9d47209 */ /* 0x000fe40007810000 */
[----:B------:R-:W-:Y:S02]  /*bed0*/  FMNMX.FTZ R231, R246, R231, !PT ;  /* 0x000000e7f6e77209 */ /* 0x000fe40007810000 */
[----:B------:R-:W-:Y:S02]  /*bee0*/  FSEL R230, R21, -INF , !P6 ;  /* 0xff80000015e67808 */ /* 0x000fe40007000000 */
[----:B------:R-:W-:Y:S02]  /*bef0*/  FSEL R224, R23, -INF , !P3 ;  /* 0xff80000017e07808 */ /* 0x000fe40005800000 */
[C---:B------:R-:W-:Y:S02]  /*bf00*/  ISETP.GE.AND P6, PT, R214.reuse, R207, PT ;  /* 0x000000cfd600720c */ /* 0x040fe40003fc6270 */
[----:B------:R-:W-:Y:S02]  /*bf10*/  ISETP.GE.AND P3, PT, R214, R205, PT ;  /* 0x000000cdd600720c */ /* 0x000fe40003f66270 */
[----:B------:R-:W-:Y:S02]  /*bf20*/  FMNMX.FTZ R212, R227, R212, !PT ;  /* 0x000000d4e3d47209 */ /* 0x000fe40007810000 */
[----:B------:R-:W-:Y:S02]  /*bf30*/  FMNMX.FTZ R233, R248, R231, !PT ;  /* 0x000000e7f8e97209 */ /* 0x000fe40007810000 */
[C---:B------:R-:W-:Y:S02]  /*bf40*/  ISETP.GE.OR P6, PT, R214.reuse, R206, !P6 ;  /* 0x000000ced600720c */ /* 0x040fe400077c6670 */
[----:B------:R-:W-:Y:S01]  /*bf50*/  ISETP.GE.OR P3, PT, R214, R204, !P3 ;  /* 0x000000ccd600720c */ /* 0x000fe20005f66670 */
[----:B------:R-:W-:Y:S01]  /*bf60*/  VIADD R214, R3, 0x38 ;  /* 0x0000003803d67836 */ /* 0x000fe20000000000 */
[----:B------:R-:W-:Y:S01]  /*bf70*/  FMNMX.FTZ R231, R225, R212, !PT ;  /* 0x000000d4e1e77209 */ /* 0x000fe20007810000 */
[----:B------:R-:W-:Y:S01]  /*bf80*/  VIADD R3, R3, 0x39 ;  /* 0x0000003903037836 */ /* 0x000fe20000000000 */
[----:B------:R-:W-:Y:S02]  /*bf90*/  FMNMX.FTZ R233, R234, R233, !PT ;  /* 0x000000e9eae97209 */ /* 0x000fe40007810000 */
[----:B------:R-:W-:Y:S02]  /*bfa0*/  FSEL R236, R25, -INF , !P1 ;  /* 0xff80000019ec7808 */ /* 0x000fe40004800000 */
[----:B------:R-:W-:Y:S02]  /*bfb0*/  FMNMX.FTZ R231, R244, R231, !PT ;  /* 0x000000e7f4e77209 */ /* 0x000fe40007810000 */
[----:B------:R-:W-:Y:S02]  /*bfc0*/  ISETP.GE.AND P1, PT, R214, R207, PT ;  /* 0x000000cfd600720c */ /* 0x000fe40003f26270 */
[----:B------:R-:W-:Y:S02]  /*bfd0*/  FMNMX.FTZ R233, R230, R233, !PT ;  /* 0x000000e9e6e97209 */ /* 0x000fe40007810000 */
[----:B------:R-:W-:Y:S02]  /*bfe0*/  FMNMX.FTZ R231, R242, R231, !PT ;  /* 0x000000e7f2e77209 */ /* 0x000fe40007810000 */
[-C--:B------:R-:W-:Y:S02]  /*bff0*/  ISETP.GE.OR P1, PT, R214, R206.reuse, !P1 ;  /* 0x000000ced600720c */ /* 0x080fe40004f26670 */
[----:B------:R-:W-:Y:S02]  /*c000*/  FMNMX.FTZ R233, R232, R233, !PT ;  /* 0x000000e9e8e97209 */ /* 0x000fe40007810000 */
[----:B------:R-:W-:Y:S02]  /*c010*/  FMNMX.FTZ R231, R240, R231, !PT ;  /* 0x000000e7f0e77209 */ /* 0x000fe40007810000 */
[----:B------:R-:W-:Y:S02]  /*c020*/  FSEL R220, R28, -INF , !P6 ;  /* 0xff8000001cdc7808 */ /* 0x000fe40007000000 */
[----:B------:R-:W-:Y:S02]  /*c030*/  FMNMX.FTZ R235, R236, R233, !PT ;  /* 0x000000e9eceb7209 */ /* 0x000fe40007810000 */
[----:B------:R-:W-:Y:S02]  /*c040*/  FSEL R216, R32, -INF , !P1 ;  /* 0xff80000020d87808 */ /* 0x000fe40004800000 */
[----:B------:R-:W-:Y:S02]  /*c050*/  PLOP3.LUT P1, PT, PT, PT, UP0, 0x80, 0x0 ;  /* 0x000000000000781c */ /* 0x000fe40003f2f008 */
[----:B------:R-:W-:Y:S02]  /*c060*/  FSEL R222, R27, -INF , !P4 ;  /* 0xff8000001bde7808 */ /* 0x000fe40006000000 */
[----:B------:R-:W-:Y:S02]  /*c070*/  FMNMX.FTZ R233, R238, R231, !PT ;  /* 0x000000e7eee97209 */ /* 0x000fe40007810000 */
[----:B------:R-:W-:Y:S02]  /*c080*/  ISETP.GE.AND P4, PT, R3, R207, PT ;  /* 0x000000cf0300720c */ /* 0x000fe40003f86270 */
[----:B------:R-:W-:Y:S02]  /*c090*/  FSEL R218, R29, -INF , !P5 ;  /* 0xff8000001dda7808 */ /* 0x000fe40006800000 */
[----:B------:R-:W-:Y:S02]  /*c0a0*/  FMNMX.FTZ R231, R220, R235, !PT ;  /* 0x000000ebdce77209 */ /* 0x000fe40007810000 */
[----:B------:R-:W-:Y:S02]  /*c0b0*/  FSEL R228, R26, -INF , !P0 ;  /* 0xff8000001ae47808 */ /* 0x000fe40004000000 */
[----:B------:R-:W-:Y:S02]  /*c0c0*/  ISETP.GE.AND P0, PT, R214, R205, PT ;  /* 0x000000cdd600720c */ /* 0x000fe40003f06270 */
[----:B------:R-:W-:Y:S02]  /*c0d0*/  ISETP.GE.OR P4, PT, R3, R206, !P4 ;  /* 0x000000ce0300720c */ /* 0x000fe40006786670 */
[----:B------:R-:W-:Y:S02]  /*c0e0*/  FMNMX.FTZ R233, R226, R233, !PT ;  /* 0x000000e9e2e97209 */ /* 0x000fe40007810000 */
[----:B------:R-:W-:Y:S02]  /*c0f0*/  FMNMX.FTZ R231, R218, R231, !PT ;  /* 0x000000e7dae77209 */ /* 0x000fe40007810000 */
[----:B------:R-:W-:Y:S02]  /*c100*/  ISETP.GE.OR P0, PT, R214, R204, !P0 ;  /* 0x000000ccd600720c */ /* 0x000fe40004706670 */
[----:B------:R-:W-:Y:S02]  /*c110*/  FSEL R214, R33, -INF , !P4 ;  /* 0xff80000021d67808 */ /* 0x000fe40006000000 */
[----:B------:R-:W-:Y:S02]  /*c120*/  FMNMX.FTZ R233, R224, R233, !PT ;  /* 0x000000e9e0e97209 */ /* 0x000fe40007810000 */
[----:B------:R-:W-:Y:S02]  /*c130*/  FMNMX.FTZ R231, R216, R231, !PT ;  /* 0x000000e7d8e77209 */ /* 0x000fe40007810000 */
[----:B------:R-:W-:Y:S02]  /*c140*/  FSEL R212, R30, -INF , !P3 ;  /* 0xff8000001ed47808 */ /* 0x000fe40005800000 */
[----:B------:R-:W-:Y:S02]  /*c150*/  FMNMX.FTZ R233, R228, R233, !PT ;  /* 0x000000e9e4e97209 */ /* 0x000fe40007810000 */
[----:B------:R-:W-:Y:S01]  /*c160*/  FMNMX.FTZ R231, R214, R231, !PT ;  /* 0x000000e7d6e77209 */ /* 0x000fe20007810000 */
[----:B------:R-:W-:Y:S06]  /*c170*/  @P1 BRA `(.L_x_308) ;  /* 0xffffffe8009c1947 */ /* 0x000fec000383ffff */
.L_x_307:
[----:B------:R-:W-:Y:S01]  /*c180*/  FMNMX.FTZ R5, R222, R233, !PT ;  /* 0x000000e9de057209 */ /* 0x000fe20007810000 */
[----:B------:R-:W2:Y:S01]  /*c190*/  SHFL.BFLY PT, R4, R231, 0x2, 0x1f ;  /* 0x0c401f00e7047f89 */ /* 0x000ea200000e0000 */
[----:B------:R-:W-:Y:S01]  /*c1a0*/  FSEL R146, R31, -INF , !P2 ;  /* 0xff8000001f927808 */ /* 0x000fe20005000000 */
[----:B------:R-:W-:Y:S01]  /*c1b0*/  UISETP.GT.AND UP0, UPT, UR12, UR15, UPT ;  /* 0x0000000f0c00728c */ /* 0x000fe2000bf04270 */
[----:B------:R-:W-:Y:S05]  /*c1c0*/  FMNMX.FTZ R5, R212, R5, !PT ;  /* 0x00000005d4057209 */ /* 0x000fea0007810000 */
[----:B------:R-:W-:Y:S01]  /*c1d0*/  LDSM.16.MT88.4 R12, [R192+0x12000] ;  /* 0x01200000c00c783b */ /* 0x000fe20000004200 */
[C---:B------:R-:W-:Y:S01]  /*c1e0*/  ISETP.GE.AND P1, PT, R3.reuse, R205, PT ;  /* 0x000000cd0300720c */ /* 0x040fe20003f26270 */
[----:B------:R-:W-:Y:S01]  /*c1f0*/  UMOV UR24, UR12 ;  /* 0x0000000c00187c82 */ /* 0x000fe20008000000 */
[----:B------:R-:W-:Y:S02]  /*c200*/  FSEL R144, R34, -INF , !P0 ;  /* 0xff80000022907808 */ /* 0x000fe40004000000 */
[----:B------:R-:W-:Y:S02]  /*c210*/  FMNMX.FTZ R5, R146, R5, !PT ;  /* 0x0000000592057209 */ /* 0x000fe40007810000 */
[----:B------:R-:W-:Y:S01]  /*c220*/  ISETP.GE.OR P1, PT, R3, R204, !P1 ;  /* 0x000000cc0300720c */ /* 0x000fe20004f26670 */
[----:B------:R-:W-:Y:S01]  /*c230*/  LDSM.16.MT88.4 R20, [R190+0x12000] ;  /* 0x01200000be14783b */ /* 0x000fe20000004200 */
[----:B-1----:R-:W-:Y:S02]  /*c240*/  FMNMX.FTZ R8, R144, R5, !PT ;  /* 0x0000000590087209 */ /* 0x002fe40007810000 */
[----:B------:R-:W-:Y:S04]  /*c250*/  FSEL R133, R35, -INF , !P1 ;  /* 0xff80000023857808 */ /* 0x000fe80004800000 */
[----:B------:R-:W-:Y:S01]  /*c260*/  FMNMX.FTZ R6, R133, R8, !PT ;  /* 0x0000000885067209 */ /* 0x000fe20007810000 */
[----:B------:R-:W-:Y:S08]  /*c270*/  LDSM.16.MT88.4 R28, [R189+0x12000] ;  /* 0x01200000bd1c783b */ /* 0x000ff00000004200 */
[----:B------:R-:W1:Y:S08]  /*c280*/  SHFL.BFLY PT, R3, R6, 0x2, 0x1f ;  /* 0x0c401f0006037f89 */ /* 0x000e7000000e0000 */
[----:B------:R-:W-:Y:S08]  /*c290*/  LDSM.16.MT88.4 R140, [R189+0x14800] ;  /* 0x01480000bd8c783b */ /* 0x000ff00000004200 */
[----:B------:R-:W-:Y:S08]  /*c2a0*/  LDSM.16.MT88.4 R148, [R190+0x15800] ;  /* 0x01580000be94783b */ /* 0x000ff00000004200 */
[----:B------:R-:W-:Y:S08]  /*c2b0*/  LDSM.16.MT88.4 R152, [R189+0x15800] ;  /* 0x01580000bd98783b */ /* 0x000ff00000004200 */
[----:B------:R-:W-:Y:S08]  /*c2c0*/  LDSM.16.MT88.4 R156, [R188+0x15800] ;  /* 0x01580000bc9c783b */ /* 0x000ff00000004200 */
[----:B------:R-:W-:Y:S01]  /*c2d0*/  LDSM.16.MT88.4 R160, [R192+0x17800] ;  /* 0x01780000c0a0783b */ /* 0x000fe20000004200 */
[----:B--2---:R-:W-:Y:S02]  /*c2e0*/  FMNMX.FTZ R231, R231, R4, !PT ;  /* 0x00000004e7e77209 */ /* 0x004fe40007810000 */
[----:B-1----:R-:W-:Y:S05]  /*c2f0*/  FMNMX.FTZ R4, R6, R3, !PT ;  /* 0x0000000306047209 */ /* 0x002fea0007810000 */
[----:B------:R-:W1:Y:S08]  /*c300*/  SHFL.BFLY PT, R132, R231, 0x1, 0x1f ;  /* 0x0c201f00e7847f89 */ /* 0x000e7000000e0000 */
[----:B------:R-:W2:Y:S01]  /*c310*/  SHFL.BFLY PT, R3, R4, 0x1, 0x1f ;  /* 0x0c201f0004037f89 */ /* 0x000ea200000e0000 */
[----:B-1----:R-:W-:Y:S04]  /*c320*/  FMNMX.FTZ R132, R231, R132, !PT ;  /* 0x00000084e7847209 */ /* 0x002fe80007810000 */
[C---:B------:R-:W-:Y:S01]  /*c330*/  FSETP.NEU.FTZ.AND P1, PT, R132.reuse, -INF , PT ;  /* 0xff8000008400780b */ /* 0x040fe20003f3d000 */
[----:B------:R-:W-:Y:S01]  /*c340*/  FMUL.FTZ R147, R132, UR4 ;  /* 0x0000000484937c20 */ /* 0x000fe20008410000 */
[----:B--2---:R-:W-:Y:S02]  /*c350*/  FMNMX.FTZ R3, R4, R3, !PT ;  /* 0x0000000304037209 */ /* 0x004fe40007810000 */
[----:B------:R-:W-:Y:S02]  /*c360*/  FSEL R5, R132, RZ, P1 ;  /* 0x000000ff84057208 */ /* 0x000fe40000800000 */
[C---:B------:R-:W-:Y:S01]  /*c370*/  FSETP.NEU.FTZ.AND P0, PT, R3.reuse, -INF , PT ;  /* 0xff8000000300780b */ /* 0x040fe20003f1d000 */
[----:B------:R-:W-:Y:S01]  /*c380*/  FMUL.FTZ R145, R3, UR4 ;  /* 0x0000000403917c20 */ /* 0x000fe20008410000 */
[----:B------:R-:W-:Y:S01]  /*c390*/  FSEL R147, R147, RZ, P1 ;  /* 0x000000ff93937208 */ /* 0x000fe20000800000 */
[----:B------:R-:W-:Y:S01]  /*c3a0*/  FADD.FTZ R0, -R5, R0 ;  /* 0x0000000005007221 */ /* 0x000fe20000010100 */
[----:B------:R-:W-:Y:S02]  /*c3b0*/  FSEL R5, R3, RZ, P0 ;  /* 0x000000ff03057208 */ /* 0x000fe40000000000 */
[----:B------:R-:W-:Y:S01]  /*c3c0*/  FSEL R145, R145, RZ, P0 ;  /* 0x000000ff91917208 */ /* 0x000fe20000000000 */
[----:B------:R-:W-:Y:S01]  /*c3d0*/  FMUL.FTZ R6, R0, UR4 ;  /* 0x0000000400067c20 */ /* 0x000fe20008410000 */
[--C-:B------:R-:W-:Y:S01]  /*c3e0*/  FFMA.FTZ R169, R215, UR4, -R147.reuse ;  /* 0x00000004d7a97c23 */ /* 0x100fe20008010893 */
[----:B------:R-:W-:Y:S01]  /*c3f0*/  FADD.FTZ R0, -R5, R2 ;  /* 0x0000000205007221 */ /* 0x000fe20000010100 */
[----:B------:R-:W-:Y:S01]  /*c400*/  FFMA.FTZ R166, R221, UR4, -R147 ;  /* 0x00000004dda67c23 */ /* 0x000fe20008010893 */
[--C-:B------:R-:W-:Y:S01]  /*c410*/  FFMA.FTZ R171, R219, UR4, -R145.reuse ;  /* 0x00000004dbab7c23 */ /* 0x100fe20008010891 */
[--C-:B------:R-:W-:Y:S01]  /*c420*/  FFMA.FTZ R135, R217, UR4, -R145.reuse ;  /* 0x00000004d9877c23 */ /* 0x100fe20008010891 */
[--C-:B------:R-:W-:Y:S01]  /*c430*/  FFMA.FTZ R134, R227, UR4, -R145.reuse ;  /* 0x00000004e3867c23 */ /* 0x100fe20008010891 */
[----:B------:R-:W-:Y:S01]  /*c440*/  FFMA.FTZ R167, R225, UR4, -R145 ;  /* 0x00000004e1a77c23 */ /* 0x000fe20008010891 */
[--C-:B------:R-:W-:Y:S01]  /*c450*/  FFMA.FTZ R165, R223, UR4, -R147.reuse ;  /* 0x00000004dfa57c23 */ /* 0x100fe20008010893 */
[----:B------:R-:W-:Y:S01]  /*c460*/  FFMA.FTZ R164, R229, UR4, -R147 ;  /* 0x00000004e5a47c23 */ /* 0x000fe20008010893 */
[----:B------:R-:W-:Y:S01]  /*c470*/  FMUL.FTZ R8, R0, UR4 ;  /* 0x0000000400087c20 */ /* 0x000fe20008410000 */
[----:B------:R-:W-:Y:S01]  /*c480*/  MUFU.EX2 R169, R169 ;  /* 0x000000a900a97308 */ /* 0x000fe20000000800 */
[--C-:B------:R-:W-:Y:S01]  /*c490*/  FFMA.FTZ R172, R244, UR4, -R145.reuse ;  /* 0x00000004f4ac7c23 */ /* 0x100fe20008010891 */
[--C-:B------:R-:W-:Y:S01]  /*c4a0*/  FFMA.FTZ R215, R242, UR4, -R145.reuse ;  /* 0x00000004f2d77c23 */ /* 0x100fe20008010891 */
[--C-:B------:R-:W-:Y:S01]  /*c4b0*/  FFMA.FTZ R174, R240, UR4, -R145.reuse ;  /* 0x00000004f0ae7c23 */ /* 0x100fe20008010891 */
[--C-:B------:R-:W-:Y:S01]  /*c4c0*/  FFMA.FTZ R217, R238, UR4, -R145.reuse ;  /* 0x00000004eed97c23 */ /* 0x100fe20008010891 */
[--C-:B------:R-:W-:Y:S01]  /*c4d0*/  FFMA.FTZ R223, R226, UR4, -R145.reuse ;  /* 0x00000004e2df7c23 */ /* 0x100fe20008010891 */
[--C-:B------:R-:W-:Y:S01]  /*c4e0*/  FFMA.FTZ R224, R224, UR4, -R145.reuse ;  /* 0x00000004e0e07c23 */ /* 0x100fe20008010891 */
[--C-:B------:R-:W-:Y:S03]  /*c4f0*/  FFMA.FTZ R225, R228, UR4, -R145.reuse ;  /* 0x00000004e4e17c23 */ /* 0x100fe60008010891 */
[----:B------:R-:W1:Y:S01]  /*c500*/  MUFU.EX2 R166, R166 ;  /* 0x000000a600a67308 */ /* 0x000e620000000800 */
[--C-:B------:R-:W-:Y:S01]  /*c510*/  FFMA.FTZ R222, R222, UR4, -R145.reuse ;  /* 0x00000004dede7c23 */ /* 0x100fe20008010891 */
[--C-:B------:R-:W-:Y:S01]  /*c520*/  FFMA.FTZ R212, R212, UR4, -R145.reuse ;  /* 0x00000004d4d47c23 */ /* 0x100fe20008010891 */
[--C-:B------:R-:W-:Y:S01]  /*c530*/  FFMA.FTZ R231, R146, UR4, -R145.reuse ;  /* 0x0000000492e77c23 */ /* 0x100fe20008010891 */
[----:B------:R-:W-:Y:S01]  /*c540*/  FFMA.FTZ R133, R133, UR4, -R145 ;  /* 0x0000000485857c23 */ /* 0x000fe20008010891 */
[--C-:B------:R-:W-:Y:S01]  /*c550*/  FFMA.FTZ R168, R252, UR4, -R147.reuse ;  /* 0x00000004fca87c23 */ /* 0x100fe20008010893 */
[--C-:B------:R-:W-:Y:S01]  /*c560*/  FFMA.FTZ R173, R250, UR4, -R147.reuse ;  /* 0x00000004faad7c23 */ /* 0x100fe20008010893 */
[--C-:B------:R-:W-:Y:S03]  /*c570*/  FFMA.FTZ R170, R246, UR4, -R147.reuse ;  /* 0x00000004f6aa7c23 */ /* 0x100fe60008010893 */
        /* <DEDUP_REMOVED lines=8> */
[----:B------:R-:W2:Y:S01]  /*c600*/  MUFU.EX2 R164, R164 ;  /* 0x000000a400a47308 */ /* 0x000ea20000000800 */
[----:B-1----:R-:W-:Y:S01]  /*c610*/  F2FP.BF16.F32.PACK_AB R136, R166, R169 ;  /* 0x000000a9a688723e */ /* 0x002fe200000010ff */
[--C-:B------:R-:W-:Y:S01]  /*c620*/  FFMA.FTZ R216, R216, UR4, -R147.reuse ;  /* 0x00000004d8d87c23 */ /* 0x100fe20008010893 */
[----:B------:R-:W-:Y:S01]  /*c630*/  FFMA.FTZ R147, R214, UR4, -R147 ;  /* 0x00000004d6937c23 */ /* 0x000fe20008010893 */
[----:B------:R-:W-:Y:S01]  /*c640*/  FFMA.FTZ R214, R144, UR4, -R145 ;  /* 0x0000000490d67c23 */ /* 0x000fe20008010891 */
[----:B------:R-:W-:Y:S05]  /*c650*/  PLOP3.LUT P0, PT, PT, PT, UP0, 0x80, 0x0 ;  /* 0x000000000000781c */ /* 0x000fea0003f0f008 */
[----:B------:R-:W-:Y:S10]  /*c660*/  MUFU.EX2 R171, R171 ;  /* 0x000000ab00ab7308 */ /* 0x000ff40000000800 */
[----:B------:R-:W1:Y:S01]  /*c670*/  MUFU.EX2 R135, R135 ;  /* 0x0000008700877308 */ /* 0x000e620000000800 */
[----:B--2---:R-:W-:Y:S09]  /*c680*/  F2FP.BF16.F32.PACK_AB R138, R164, R165 ;  /* 0x000000a5a48a723e */ /* 0x004ff200000010ff */
[----:B------:R-:W-:Y:S10]  /*c690*/  MUFU.EX2 R134, R134 ;  /* 0x0000008600867308 */ /* 0x000ff40000000800 */
[----:B------:R-:W2:Y:S01]  /*c6a0*/  MUFU.EX2 R167, R167 ;  /* 0x000000a700a77308 */ /* 0x000ea20000000800 */
[----:B-1----:R-:W-:Y:S09]  /*c6b0*/  F2FP.BF16.F32.PACK_AB R137, R135, R171 ;  /* 0x000000ab8789723e */ /* 0x002ff200000010ff */
[----:B------:R-:W1:Y:S10]  /*c6c0*/  MUFU.EX2 R2, R6 ;  /* 0x0000000600027308 */ /* 0x000e740000000800 */
[----:B------:R-:W3:Y:S01]  /*c6d0*/  MUFU.EX2 R0, R8 ;  /* 0x0000000800007308 */ /* 0x000ee20000000800 */
[----:B--2---:R-:W-:Y:S09]  /*c6e0*/  F2FP.BF16.F32.PACK_AB R139, R167, R134 ;  /* 0x00000086a78b723e */ /* 0x004ff200000010ff */
[----:B------:R2:W-:Y:S01]  /*c6f0*/  MUFU.EX2 R229, R147 ;  /* 0x0000009300e57308 */ /* 0x0005e20000000800 */
[C---:B-1----:R-:W-:Y:S01]  /*c700*/  FMUL.FTZ R4, R2.reuse, R128 ;  /* 0x0000008002047220 */ /* 0x042fe20000410000 */
[C---:B------:R-:W-:Y:S01]  /*c710*/  FMUL.FTZ R5, R2.reuse, R129 ;  /* 0x0000008102057220 */ /* 0x040fe20000410000 */
[C---:B------:R-:W-:Y:S01]  /*c720*/  FMUL.FTZ R9, R2.reuse, R125 ;  /* 0x0000007d02097220 */ /* 0x040fe20000410000 */
[C---:B------:R-:W-:Y:S01]  /*c730*/  FMUL.FTZ R16, R2.reuse, R116 ;  /* 0x0000007402107220 */ /* 0x040fe20000410000 */
[C---:B------:R-:W-:Y:S01]  /*c740*/  FMUL.FTZ R17, R2.reuse, R117 ;  /* 0x0000007502117220 */ /* 0x040fe20000410000 */
[C---:B------:R-:W-:Y:S01]  /*c750*/  FMUL.FTZ R24, R2.reuse, R108 ;  /* 0x0000006c02187220 */ /* 0x040fe20000410000 */
[C---:B------:R-:W-:Y:S01]  /*c760*/  FMUL.FTZ R25, R2.reuse, R109 ;  /* 0x0000006d02197220 */ /* 0x040fe20000410000 */
[----:B------:R-:W-:Y:S01]  /*c770*/  FMUL.FTZ R32, R2, R100 ;  /* 0x0000006402207220 */ /* 0x000fe20000410000 */
[C---:B---3--:R-:W-:Y:S01]  /*c780*/  FMUL.FTZ R6, R0.reuse, R130 ;  /* 0x0000008200067220 */ /* 0x048fe20000410000 */
[----:B------:R-:W-:Y:S01]  /*c790*/  FMUL.FTZ R7, R0, R131 ;  /* 0x0000008300077220 */ /* 0x000fe20000410000 */
[----:B------:R-:W-:Y:S01]  /*c7a0*/  FMUL.FTZ R8, R2, R124 ;  /* 0x0000007c02087220 */ /* 0x000fe20000410000 */
[C---:B------:R-:W-:Y:S01]  /*c7b0*/  FMUL.FTZ R10, R0.reuse, R126 ;  /* 0x0000007e000a7220 */ /* 0x040fe20000410000 */
[C---:B------:R-:W-:Y:S01]  /*c7c0*/  FMUL.FTZ R11, R0.reuse, R127 ;  /* 0x0000007f000b7220 */ /* 0x040fe20000410000 */
[----:B------:R-:W-:Y:S01]  /*c7d0*/  LDSM.16.MT88.4 R128, [R190+0x14800] ;  /* 0x01480000be80783b */ /* 0x000fe20000004200 */
[C---:B------:R-:W-:Y:S01]  /*c7e0*/  FMUL.FTZ R18, R0.reuse, R118 ;  /* 0x0000007600127220 */ /* 0x040fe20000410000 */
[----:B------:R-:W-:Y:S01]  /*c7f0*/  FMUL.FTZ R19, R0, R119 ;  /* 0x0000007700137220 */ /* 0x000fe20000410000 */
[C---:B------:R-:W-:Y:S01]  /*c800*/  HMMA.16816.F32.BF16 R4, R136.reuse, R12, R4 ;  /* 0x0000000c8804723c */ /* 0x040fe20000041804 */
[----:B------:R-:W-:Y:S04]  /*c810*/  MUFU.EX2 R168, R168 ;  /* 0x000000a800a87308 */ /* 0x000fe80000000800 */
[----:B------:R-:W1:Y:S01]  /*c820*/  LDSM.16.MT88.4 R124, [R188+0x12000] ;  /* 0x01200000bc7c783b */ /* 0x000e620000004200 */
[C---:B------:R-:W-:Y:S05]  /*c830*/  HMMA.16816.F32.BF16 R8, R136.reuse, R14, R8 ;  /* 0x0000000e8808723c */ /* 0x040fea0000041808 */
[----:B------:R-:W3:Y:S01]  /*c840*/  MUFU.EX2 R173, R173 ;  /* 0x000000ad00ad7308 */ /* 0x000ee20000000800 */
[C---:B------:R-:W-:Y:S01]  /*c850*/  FMUL.FTZ R12, R2.reuse, R120 ;  /* 0x00000078020c7220 */ /* 0x040fe20000410000 */
[----:B------:R-:W-:Y:S01]  /*c860*/  FMUL.FTZ R13, R2, R121 ;  /* 0x00000079020d7220 */ /* 0x000fe20000410000 */
[C---:B------:R-:W-:Y:S03]  /*c870*/  FMUL.FTZ R14, R0.reuse, R122 ;  /* 0x0000007a000e7220 */ /* 0x040fe60000410000 */
[C---:B------:R-:W-:Y:S01]  /*c880*/  FMUL.FTZ R15, R0.reuse, R123 ;  /* 0x0000007b000f7220 */ /* 0x040fe20000410000 */
[----:B------:R-:W4:Y:S01]  /*c890*/  LDSM.16.MT88.4 R116, [R192+0x14000] ;  /* 0x01400000c074783b */ /* 0x000f220000004200 */
[C---:B------:R-:W-:Y:S01]  /*c8a0*/  FMUL.FTZ R26, R0.reuse, R110 ;  /* 0x0000006e001a7220 */ /* 0x040fe20000410000 */
[----:B------:R-:W-:Y:S01]  /*c8b0*/  FMUL.FTZ R27, R0, R111 ;  /* 0x0000006f001b7220 */ /* 0x000fe20000410000 */
[----:B------:R-:W-:Y:S01]  /*c8c0*/  FMUL.FTZ R33, R2, R101 ;  /* 0x0000006502217220 */ /* 0x000fe20000410000 */
[C---:B------:R-:W-:Y:S02]  /*c8d0*/  FMUL.FTZ R34, R0.reuse, R102 ;  /* 0x0000006600227220 */ /* 0x040fe40000410000 */
[C---:B------:R-:W-:Y:S01]  /*c8e0*/  HMMA.16816.F32.BF16 R12, R136.reuse, R20, R12 ;  /* 0x00000014880c723c */ /* 0x040fe2000004180c */
[----:B------:R-:W-:Y:S01]  /*c8f0*/  MUFU.EX2 R170, R170 ;  /* 0x000000aa00aa7308 */ /* 0x000fe20000000800 */
[----:B------:R-:W5:Y:S01]  /*c900*/  LDSM.16.MT88.4 R108, [R190+0x14000] ;  /* 0x01400000be6c783b */ /* 0x000f620000004200 */
[----:B------:R-:W-:Y:S01]  /*c910*/  FMUL.FTZ R35, R0, R103 ;  /* 0x0000006700237220 */ /* 0x000fe20000410000 */
[C---:B------:R-:W-:Y:S01]  /*c920*/  FMUL.FTZ R36, R2.reuse, R36 ;  /* 0x0000002402247220 */ /* 0x040fe20000410000 */
[C---:B------:R-:W-:Y:S01]  /*c930*/  FMUL.FTZ R37, R2.reuse, R37 ;  /* 0x0000002502257220 */ /* 0x040fe20000410000 */
[C---:B------:R-:W-:Y:S05]  /*c940*/  HMMA.16816.F32.BF16 R16, R136.reuse, R22, R16 ;  /* 0x000000168810723c */ /* 0x040fea0000041810 */
[----:B------:R-:W3:Y:S01]  /*c950*/  MUFU.EX2 R175, R175 ;  /* 0x000000af00af7308 */ /* 0x000ee20000000800 */
[----:B------:R-:W3:Y:S01]  /*c960*/  LDSM.16.MT88.4 R100, [R189+0x14000] ;  /* 0x01400000bd64783b */ /* 0x000ee20000004200 */
[C---:B------:R-:W-:Y:S01]  /*c970*/  FMUL.FTZ R20, R2.reuse, R112 ;  /* 0x0000007002147220 */ /* 0x040fe20000410000 */
[----:B------:R-:W-:Y:S03]  /*c980*/  FMUL.FTZ R21, R2, R113 ;  /* 0x0000007102157220 */ /* 0x000fe60000410000 */
[C---:B------:R-:W-:Y:S01]  /*c990*/  FMUL.FTZ R22, R0.reuse, R114 ;  /* 0x0000007200167220 */ /* 0x040fe20000410000 */
[C---:B------:R-:W-:Y:S01]  /*c9a0*/  FMUL.FTZ R23, R0.reuse, R115 ;  /* 0x0000007300177220 */ /* 0x040fe20000410000 */
[C---:B------:R-:W-:Y:S01]  /*c9b0*/  FMUL.FTZ R38, R0.reuse, R38 ;  /* 0x0000002600267220 */ /* 0x040fe20000410000 */
[----:B------:R-:W-:Y:S01]  /*c9c0*/  LDSM.16.MT88.4 R112, [R192+0x12800] ;  /* 0x01280000c070783b */ /* 0x000fe20000004200 */
[----:B------:R-:W-:Y:S01]  /*c9d0*/  FMUL.FTZ R39, R0, R39 ;  /* 0x0000002700277220 */ /* 0x000fe20000410000 */
[C---:B------:R-:W-:Y:S03]  /*c9e0*/  FMUL.FTZ R40, R2.reuse, R40 ;  /* 0x0000002802287220 */ /* 0x040fe60000410000 */
[C---:B------:R-:W-:Y:S01]  /*c9f0*/  HMMA.16816.F32.BF16 R20, R136.reuse, R28, R20 ;  /* 0x0000001c8814723c */ /* 0x040fe20000041814 */
[----:B------:R-:W-:Y:S02]  /*ca00*/  MUFU.EX2 R172, R172 ;  /* 0x000000ac00ac7308 */ /* 0x000fe40000000800 */
[----:B------:R-:W-:Y:S01]  /*ca10*/  FMUL.FTZ R41, R2, R41 ;  /* 0x0000002902297220 */ /* 0x000fe20000410000 */
[----:B------:R-:W-:Y:S01]  /*ca20*/  FMUL.FTZ R42, R0, R42 ;  /* 0x0000002a002a7220 */ /* 0x000fe20000410000 */
[----:B------:R-:W-:Y:S01]  /*ca30*/  LDSM.16.MT88.4 R120, [R189+0x12800] ;  /* 0x01280000bd78783b */ /* 0x000fe20000004200 */
[C---:B------:R-:W-:Y:S05]  /*ca40*/  HMMA.16816.F32.BF16 R24, R136.reuse, R30, R24 ;  /* 0x0000001e8818723c */ /* 0x040fea0000041818 */
[----:B------:R-:W3:Y:S01]  /*ca50*/  MUFU.EX2 R215, R215 ;  /* 0x000000d700d77308 */ /* 0x000ee20000000800 */
[C---:B------:R-:W-:Y:S01]  /*ca60*/  FMUL.FTZ R28, R2.reuse, R104 ;  /* 0x00000068021c7220 */ /* 0x040fe20000410000 */
[----:B------:R-:W-:Y:S01]  /*ca70*/  FMUL.FTZ R29, R2, R105 ;  /* 0x00000069021d7220 */ /* 0x000fe20000410000 */
[C---:B------:R-:W-:Y:S03]  /*ca80*/  FMUL.FTZ R30, R0.reuse, R106 ;  /* 0x0000006a001e7220 */ /* 0x040fe60000410000 */
[C---:B------:R-:W-:Y:S01]  /*ca90*/  FMUL.FTZ R31, R0.reuse, R107 ;  /* 0x0000006b001f7220 */ /* 0x040fe20000410000 */
[----:B--2---:R-:W-:Y:S01]  /*caa0*/  LDSM.16.MT88.4 R144, [R192+0x15800] ;  /* 0x01580000c090783b */ /* 0x004fe20000004200 */
[----:B------:R-:W-:Y:S01]  /*cab0*/  FMUL.FTZ R43, R0, R43 ;  /* 0x0000002b002b7220 */ /* 0x000fe20000410000 */
[C---:B------:R-:W-:Y:S01]  /*cac0*/  FMUL.FTZ R44, R2.reuse, R44 ;  /* 0x0000002c022c7220 */ /* 0x040fe20000410000 */
[----:B------:R-:W-:Y:S01]  /*cad0*/  FMUL.FTZ R45, R2, R45 ;  /* 0x0000002d022d7220 */ /* 0x000fe20000410000 */
[C---:B------:R-:W-:Y:S02]  /*cae0*/  FMUL.FTZ R46, R0.reuse, R46 ;  /* 0x0000002e002e7220 */ /* 0x040fe40000410000 */
[C---:B-1----:R-:W-:Y:S01]  /*caf0*/  HMMA.16816.F32.BF16 R28, R136.reuse, R124, R28 ;  /* 0x0000007c881c723c */ /* 0x042fe2000004181c */
[----:B------:R-:W-:Y:S01]  /*cb00*/  MUFU.EX2 R174, R174 ;  /* 0x000000ae00ae7308 */ /* 0x000fe20000000800 */
[----:B------:R-:W1:Y:S01]  /*cb10*/  LDSM.16.MT88.4 R104, [R188+0x14000] ;  /* 0x01400000bc68783b */ /* 0x000e620000004200 */
[----:B------:R-:W-:Y:S01]  /*cb20*/  FMUL.FTZ R47, R0, R47 ;  /* 0x0000002f002f7220 */ /* 0x000fe20000410000 */
[C---:B------:R-:W-:Y:S01]  /*cb30*/  FMUL.FTZ R48, R2.reuse, R48 ;  /* 0x0000003002307220 */ /* 0x040fe20000410000 */
[----:B------:R-:W-:Y:S01]  /*cb40*/  FMUL.FTZ R49, R2, R49 ;  /* 0x0000003102317220 */ /* 0x000fe20000410000 */
[C---:B------:R-:W-:Y:S05]  /*cb50*/  HMMA.16816.F32.BF16 R32, R136.reuse, R126, R32 ;  /* 0x0000007e8820723c */ /* 0x040fea0000041820 */
[----:B------:R-:W2:Y:S01]  /*cb60*/  MUFU.EX2 R217, R217 ;  /* 0x000000d900d97308 */ /* 0x000ea20000000800 */
[----:B------:R-:W-:Y:S01]  /*cb70*/  LDSM.16.MT88.4 R124, [R192+0x14800] ;  /* 0x01480000c07c783b */ /* 0x000fe20000004200 */
[C---:B------:R-:W-:Y:S01]  /*cb80*/  FMUL.FTZ R50, R0.reuse, R50 ;  /* 0x0000003200327220 */ /* 0x040fe20000410000 */
[C---:B----4-:R-:W-:Y:S03]  /*cb90*/  HMMA.16816.F32.BF16 R36, R136.reuse, R116, R36 ;  /* 0x000000748824723c */ /* 0x050fe60000041824 */
[----:B------:R-:W-:Y:S03]  /*cba0*/  FMUL.FTZ R51, R0, R51 ;  /* 0x0000003300337220 */ /* 0x000fe60000410000 */
[C---:B------:R-:W-:Y:S01]  /*cbb0*/  HMMA.16816.F32.BF16 R40, R136.reuse, R118, R40 ;  /* 0x000000768828723c */ /* 0x040fe20000041828 */
[----:B------:R-:W-:Y:S01]  /*cbc0*/  LDSM.16.MT88.4 R116, [R190+0x12800] ;  /* 0x01280000be74783b */ /* 0x000fe20000004200 */
[----:B------:R-:W-:Y:S03]  /*cbd0*/  MUFU.EX2 R219, R219 ;  /* 0x000000db00db7308 */ /* 0x000fe60000000800 */
[C---:B------:R-:W-:Y:S01]  /*cbe0*/  FMUL.FTZ R52, R2.reuse, R52 ;  /* 0x0000003402347220 */ /* 0x040fe20000410000 */
[C---:B-----5:R-:W-:Y:S06]  /*cbf0*/  HMMA.16816.F32.BF16 R44, R136.reuse, R108, R44 ;  /* 0x0000006c882c723c */ /* 0x060fec000004182c */
[----:B------:R-:W4:Y:S01]  /*cc00*/  MUFU.EX2 R230, R230 ;  /* 0x000000e600e67308 */ /* 0x000f220000000800 */
[----:B------:R-:W-:Y:S01]  /*cc10*/  FMUL.FTZ R53, R2, R53 ;  /* 0x0000003502357220 */ /* 0x000fe20000410000 */
[C---:B------:R-:W-:Y:S01]  /*cc20*/  HMMA.16816.F32.BF16 R48, R136.reuse, R110, R48 ;  /* 0x0000006e8830723c */ /* 0x040fe20000041830 */
[----:B------:R-:W5:Y:S02]  /*cc30*/  LDSM.16.MT88.4 R108, [R192+0x16000] ;  /* 0x01600000c06c783b */ /* 0x000f640000004200 */
[C---:B------:R-:W-:Y:S01]  /*cc40*/  FMUL.FTZ R54, R0.reuse, R54 ;  /* 0x0000003600367220 */ /* 0x040fe20000410000 */
[----:B------:R-:W-:Y:S01]  /*cc50*/  FMUL.FTZ R55, R0, R55 ;  /* 0x0000003700377220 */ /* 0x000fe20000410000 */
[C---:B------:R-:W-:Y:S01]  /*cc60*/  FMUL.FTZ R56, R2.reuse, R56 ;  /* 0x0000003802387220 */ /* 0x040fe20000410000 */
[----:B------:R-:W-:Y:S02]  /*cc70*/  FMUL.FTZ R57, R2, R57 ;  /* 0x0000003902397220 */ /* 0x000fe40000410000 */
[----:B------:R-:W-:Y:S03]  /*cc80*/  MUFU.EX2 R221, R221 ;  /* 0x000000dd00dd7308 */ /* 0x000fe60000000800 */
[C---:B------:R-:W-:Y:S01]  /*cc90*/  FMUL.FTZ R58, R0.reuse, R58 ;  /* 0x0000003a003a7220 */ /* 0x040fe20000410000 */
[----:B------:R-:W-:Y:S01]  /*cca0*/  FMUL.FTZ R59, R0, R59 ;  /* 0x0000003b003b7220 */ /* 0x000fe20000410000 */
[C---:B---3--:R-:W-:Y:S03]  /*ccb0*/  HMMA.16816.F32.BF16 R52, R136.reuse, R100, R52 ;  /* 0x000000648834723c */ /* 0x048fe60000041834 */
[C---:B------:R-:W-:Y:S01]  /*ccc0*/  FMUL.FTZ R60, R2.reuse, R60 ;  /* 0x0000003c023c7220 */ /* 0x040fe20000410000 */
[----:B------:R-:W-:Y:S01]  /*ccd0*/  FMUL.FTZ R61, R2, R61 ;  /* 0x0000003d023d7220 */ /* 0x000fe20000410000 */
[C---:B------:R-:W-:Y:S01]  /*cce0*/  FMUL.FTZ R62, R0.reuse, R62 ;  /* 0x0000003e003e7220 */ /* 0x040fe20000410000 */
[C---:B------:R-:W-:Y:S01]  /*ccf0*/  HMMA.16816.F32.BF16 R56, R136.reuse, R102, R56 ;  /* 0x000000668838723c */ /* 0x040fe20000041838 */
[----:B------:R-:W3:Y:S01]  /*cd00*/  LDSM.16.MT88.4 R100, [R190+0x16000] ;  /* 0x01600000be64783b */ /* 0x000ee20000004200 */
[----:B------:R-:W4:Y:S03]  /*cd10*/  MUFU.EX2 R232, R232 ;  /* 0x000000e800e87308 */ /* 0x000f260000000800 */
[----:B------:R-:W-:Y:S01]  /*cd20*/  FMUL.FTZ R63, R0, R63 ;  /* 0x0000003f003f7220 */ /* 0x000fe20000410000 */
[C---:B------:R-:W-:Y:S01]  /*cd30*/  FMUL.FTZ R64, R2.reuse, R64 ;  /* 0x0000004002407220 */ /* 0x040fe20000410000 */
[----:B------:R-:W-:Y:S01]  /*cd40*/  FMUL.FTZ R65, R2, R65 ;  /* 0x0000004102417220 */ /* 0x000fe20000410000 */
[C---:B------:R-:W-:Y:S04]  /*cd50*/  FMUL.FTZ R66, R0.reuse, R66 ;  /* 0x0000004200427220 */ /* 0x040fe80000410000 */
[----:B------:R-:W-:Y:S01]  /*cd60*/  MUFU.EX2 R223, R223 ;  /* 0x000000df00df7308 */ /* 0x000fe20000000800 */
[----:B------:R-:W-:Y:S01]  /*cd70*/  FMUL.FTZ R67, R0, R67 ;  /* 0x0000004300437220 */ /* 0x000fe20000410000 */
[C---:B-1----:R-:W-:Y:S03]  /*cd80*/  HMMA.16816.F32.BF16 R60, R136.reuse, R104, R60 ;  /* 0x00000068883c723c */ /* 0x042fe6000004183c */
[C---:B------:R-:W-:Y:S01]  /*cd90*/  FMUL.FTZ R68, R2.reuse, R68 ;  /* 0x0000004402447220 */ /* 0x040fe20000410000 */
[----:B------:R-:W-:Y:S01]  /*cda0*/  FMUL.FTZ R69, R2, R69 ;  /* 0x0000004502457220 */ /* 0x000fe20000410000 */
[C---:B------:R-:W-:Y:S01]  /*cdb0*/  FMUL.FTZ R70, R0.reuse, R70 ;  /* 0x0000004600467220 */ /* 0x040fe20000410000 */
[C---:B------:R-:W-:Y:S01]  /*cdc0*/  HMMA.16816.F32.BF16 R64, R136.reuse, R106, R64 ;  /* 0x0000006a8840723c */ /* 0x040fe20000041840 */
[----:B------:R-:W1:Y:S01]  /*cdd0*/  LDSM.16.MT88.4 R104, [R189+0x16000] ;  /* 0x01600000bd68783b */ /* 0x000e620000004200 */
[----:B------:R-:W4:Y:S03]  /*cde0*/  MUFU.EX2 R224, R224 ;  /* 0x000000e000e07308 */ /* 0x000f260000000800 */
[----:B------:R-:W-:Y:S01]  /*cdf0*/  FMUL.FTZ R71, R0, R71 ;  /* 0x0000004700477220 */ /* 0x000fe20000410000 */
[C---:B------:R-:W-:Y:S01]  /*ce00*/  FMUL.FTZ R72, R2.reuse, R72 ;  /* 0x0000004802487220 */ /* 0x040fe20000410000 */
[----:B------:R-:W-:Y:S01]  /*ce10*/  FMUL.FTZ R73, R2, R73 ;  /* 0x0000004902497220 */ /* 0x000fe20000410000 */
[C---:B------:R-:W-:Y:S04]  /*ce20*/  FMUL.FTZ R74, R0.reuse, R74 ;  /* 0x0000004a004a7220 */ /* 0x040fe80000410000 */
[----:B------:R-:W-:Y:S01]  /*ce30*/  MUFU.EX2 R225, R225 ;  /* 0x000000e100e17308 */ /* 0x000fe20000000800 */
[----:B------:R-:W-:Y:S01]  /*ce40*/  FMUL.FTZ R75, R0, R75 ;  /* 0x0000004b004b7220 */ /* 0x000fe20000410000 */
[C---:B-----5:R-:W-:Y:S03]  /*ce50*/  HMMA.16816.F32.BF16 R68, R136.reuse, R108, R68 ;  /* 0x0000006c8844723c */ /* 0x060fe60000041844 */
[C---:B------:R-:W-:Y:S01]  /*ce60*/  FMUL.FTZ R76, R2.reuse, R76 ;  /* 0x0000004c024c7220 */ /* 0x040fe20000410000 */
[----:B------:R-:W-:Y:S01]  /*ce70*/  FMUL.FTZ R77, R2, R77 ;  /* 0x0000004d024d7220 */ /* 0x000fe20000410000 */
[C---:B------:R-:W-:Y:S01]  /*ce80*/  FMUL.FTZ R78, R0.reuse, R78 ;  /* 0x0000004e004e7220 */ /* 0x040fe20000410000 */
[C---:B------:R-:W-:Y:S01]  /*ce90*/  HMMA.16816.F32.BF16 R72, R136.reuse, R110, R72 ;  /* 0x0000006e8848723c */ /* 0x040fe20000041848 */
[----:B------:R-:W5:Y:S01]  /*cea0*/  LDSM.16.MT88.4 R108, [R188+0x16000] ;  /* 0x01600000bc6c783b */ /* 0x000f620000004200 */
[----:B------:R-:W4:Y:S03]  /*ceb0*/  MUFU.EX2 R222, R222 ;  /* 0x000000de00de7308 */ /* 0x000f260000000800 */
[----:B------:R-:W-:Y:S01]  /*cec0*/  FMUL.FTZ R79, R0, R79 ;  /* 0x0000004f004f7220 */ /* 0x000fe20000410000 */
[C---:B------:R-:W-:Y:S01]  /*ced0*/  FMUL.FTZ R80, R2.reuse, R80 ;  /* 0x0000005002507220 */ /* 0x040fe20000410000 */
[----:B------:R-:W-:Y:S01]  /*cee0*/  FMUL.FTZ R81, R2, R81 ;  /* 0x0000005102517220 */ /* 0x000fe20000410000 */
[C---:B------:R-:W-:Y:S04]  /*cef0*/  FMUL.FTZ R82, R0.reuse, R82 ;  /* 0x0000005200527220 */ /* 0x040fe80000410000 */
[----:B------:R-:W-:Y:S01]  /*cf00*/  MUFU.EX2 R220, R220 ;  /* 0x000000dc00dc7308 */ /* 0x000fe20000000800 */
[----:B------:R-:W-:Y:S01]  /*cf10*/  FMUL.FTZ R83, R0, R83 ;  /* 0x0000005300537220 */ /* 0x000fe20000410000 */
[C---:B---3--:R-:W-:Y:S03]  /*cf20*/  HMMA.16816.F32.BF16 R76, R136.reuse, R100, R76 ;  /* 0x00000064884c723c */ /* 0x048fe6000004184c */
[C---:B------:R-:W-:Y:S01]  /*cf30*/  FMUL.FTZ R84, R2.reuse, R84 ;  /* 0x0000005402547220 */ /* 0x040fe20000410000 */
[----:B------:R-:W-:Y:S01]  /*cf40*/  FMUL.FTZ R85, R2, R85 ;  /* 0x0000005502557220 */ /* 0x000fe20000410000 */
[C---:B------:R-:W-:Y:S01]  /*cf50*/  FMUL.FTZ R86, R0.reuse, R86 ;  /* 0x0000005600567220 */ /* 0x040fe20000410000 */
[C---:B------:R-:W-:Y:S02]  /*cf60*/  HMMA.16816.F32.BF16 R80, R136.reuse, R102, R80 ;  /* 0x000000668850723c */ /* 0x040fe40000041850 */
[----:B------:R-:W3:Y:S03]  /*cf70*/  MUFU.EX2 R227, R227 ;  /* 0x000000e300e37308 */ /* 0x000ee60000000800 */
[----:B------:R-:W-:Y:S01]  /*cf80*/  FMUL.FTZ R87, R0, R87 ;  /* 0x0000005700577220 */ /* 0x000fe20000410000 */
[C---:B------:R-:W-:Y:S01]  /*cf90*/  FMUL.FTZ R88, R2.reuse, R88 ;  /* 0x0000005802587220 */ /* 0x040fe20000410000 */
[----:B------:R-:W-:Y:S01]  /*cfa0*/  FMUL.FTZ R89, R2, R89 ;  /* 0x0000005902597220 */ /* 0x000fe20000410000 */
[C---:B------:R-:W-:Y:S04]  /*cfb0*/  FMUL.FTZ R90, R0.reuse, R90 ;  /* 0x0000005a005a7220 */ /* 0x040fe80000410000 */
[----:B------:R-:W3:Y:S01]  /*cfc0*/  MUFU.EX2 R216, R216 ;  /* 0x000000d800d87308 */ /* 0x000ee20000000800 */
[----:B------:R-:W-:Y:S01]  /*cfd0*/  FMUL.FTZ R91, R0, R91 ;  /* 0x0000005b005b7220 */ /* 0x000fe20000410000 */
[C---:B-1----:R-:W-:Y:S03]  /*cfe0*/  HMMA.16816.F32.BF16 R84, R136.reuse, R104, R84 ;  /* 0x000000688854723c */ /* 0x042fe60000041854 */
[C---:B------:R-:W-:Y:S01]  /*cff0*/  FMUL.FTZ R92, R2.reuse, R92 ;  /* 0x0000005c025c7220 */ /* 0x040fe20000410000 */
[----:B------:R-:W-:Y:S01]  /*d000*/  FMUL.FTZ R93, R2, R93 ;  /* 0x0000005d025d7220 */ /* 0x000fe20000410000 */
[C---:B------:R-:W-:Y:S01]  /*d010*/  FMUL.FTZ R94, R0.reuse, R94 ;  /* 0x0000005e005e7220 */ /* 0x040fe20000410000 */
[C---:B------:R-:W-:Y:S01]  /*d020*/  HMMA.16816.F32.BF16 R88, R136.reuse, R106, R88 ;  /* 0x0000006a8858723c */ /* 0x040fe20000041858 */
[----:B------:R-:W1:Y:S01]  /*d030*/  LDSM.16.MT88.4 R104, [R188+0x12800] ;  /* 0x01280000bc68783b */ /* 0x000e620000004200 */
[----:B------:R-:W-:Y:S03]  /*d040*/  MUFU.EX2 R212, R212 ;  /* 0x000000d400d47308 */ /* 0x000fe60000000800 */
[----:B------:R-:W-:Y:S01]  /*d050*/  FMUL.FTZ R95, R0, R95 ;  /* 0x0000005f005f7220 */ /* 0x000fe20000410000 */
[C---:B------:R-:W-:Y:S01]  /*d060*/  FMUL.FTZ R96, R2.reuse, R96 ;  /* 0x0000006002607220 */ /* 0x040fe20000410000 */
[----:B------:R-:W-:Y:S01]  /*d070*/  FMUL.FTZ R97, R2, R97 ;  /* 0x0000006102617220 */ /* 0x000fe20000410000 */
[C---:B------:R-:W-:Y:S04]  /*d080*/  FMUL.FTZ R98, R0.reuse, R98 ;  /* 0x0000006200627220 */ /* 0x040fe80000410000 */
[----:B------:R-:W3:Y:S01]  /*d090*/  MUFU.EX2 R231, R231 ;  /* 0x000000e700e77308 */ /* 0x000ee20000000800 */
[----:B------:R-:W-:Y:S01]  /*d0a0*/  FMUL.FTZ R99, R0, R99 ;  /* 0x0000006300637220 */ /* 0x000fe20000410000 */
[C---:B-----5:R-:W-:Y:S03]  /*d0b0*/  HMMA.16816.F32.BF16 R92, R136.reuse, R108, R92 ;  /* 0x0000006c885c723c */ /* 0x060fe6000004185c */
[----:B------:R-:W-:Y:S01]  /*d0c0*/  F2FP.BF16.F32.PACK_AB R100, R173, R168 ;  /* 0x000000a8ad64723e */ /* 0x000fe200000010ff */
[----:B------:R-:W-:Y:S01]  /*d0d0*/  FFMA.FTZ R169, R2, R213, R169 ;  /* 0x000000d502a97223 */ /* 0x000fe200000100a9 */
[----:B------:R-:W-:Y:S01]  /*d0e0*/  F2FP.BF16.F32.PACK_AB R102, R175, R170 ;  /* 0x000000aaaf66723e */ /* 0x000fe200000010ff */
[----:B------:R-:W-:Y:S01]  /*d0f0*/  HMMA.16816.F32.BF16 R96, R136, R110, R96 ;  /* 0x0000006e8860723c */ /* 0x000fe20000041860 */
[----:B------:R-:W5:Y:S01]  /*d100*/  LDSM.16.MT88.4 R108, [R188+0x14800] ;  /* 0x01480000bc6c783b */ /* 0x000f620000004200 */
[----:B------:R-:W-:Y:S03]  /*d110*/  MUFU.EX2 R214, R214 ;  /* 0x000000d600d67308 */ /* 0x000fe60000000800 */
[----:B------:R-:W-:Y:S01]  /*d120*/  F2FP.BF16.F32.PACK_AB R101, R215, R172 ;  /* 0x000000acd765723e */ /* 0x000fe200000010ff */
[----:B------:R-:W-:Y:S01]  /*d130*/  FFMA.FTZ R171, R0, R211, R171 ;  /* 0x000000d300ab7223 */ /* 0x000fe200000100ab */
[----:B--2---:R-:W-:Y:S01]  /*d140*/  F2FP.BF16.F32.PACK_AB R103, R217, R174 ;  /* 0x000000aed967723e */ /* 0x004fe200000010ff */
[----:B------:R-:W-:Y:S01]  /*d150*/  FADD.FTZ R166, R166, R169 ;  /* 0x000000a9a6a67221 */ /* 0x000fe20000010000 */
[----:B------:R-:W-:Y:S03]  /*d160*/  LDSM.16.MT88.4 R136, [R192+0x15000] ;  /* 0x01500000c088783b */ /* 0x000fe60000004200 */
[----:B------:R-:W2:Y:S01]  /*d170*/  MUFU.EX2 R133, R133 ;  /* 0x0000008500857308 */ /* 0x000ea20000000800 */
[----:B------:R-:W-:Y:S01]  /*d180*/  MOV R2, R3 ;  /* 0x0000000300027202 */ /* 0x000fe20000000f00 */
[----:B------:R-:W-:Y:S01]  /*d190*/  FADD.FTZ R171, R135, R171 ;  /* 0x000000ab87ab7221 */ /* 0x000fe20000010000 */
[C---:B------:R-:W-:Y:S05]  /*d1a0*/  HMMA.16816.F32.BF16 R4, R100.reuse, R112, R4 ;  /* 0x000000706404723c */ /* 0x040fea0000041804 */
        /* <DEDUP_REMOVED lines=14> */
[C---:B-1----:R-:W-:Y:S06]  /*d290*/  HMMA.16816.F32.BF16 R28, R100.reuse, R104, R28 ;  /* 0x00000068641c723c */ /* 0x042fec000004181c */
[C---:B------:R-:W-:Y:S01]  /*d2a0*/  HMMA.16816.F32.BF16 R32, R100.reuse, R106, R32 ;  /* 0x0000006a6420723c */ /* 0x040fe20000041820 */
        /* <DEDUP_REMOVED lines=10> */
[C---:B-----5:R-:W-:Y:S06]  /*d350*/  HMMA.16816.F32.BF16 R60, R100.reuse, R108, R60 ;  /* 0x0000006c643c723c */ /* 0x060fec000004183c */
[C---:B------:R-:W-:Y:S01]  /*d360*/  HMMA.16816.F32.BF16 R64, R100.reuse, R110, R64 ;  /* 0x0000006e6440723c */ /* 0x040fe20000041840 */
[----:B------:R-:W5:Y:S05]  /*d370*/  LDSM.16.MT88.4 R108, [R188+0x16800] ;  /* 0x01680000bc6c783b */ /* 0x000f6a0000004200 */
[C---:B----4-:R-:W-:Y:S06]  /*d380*/  HMMA.16816.F32.BF16 R68, R100.reuse, R112, R68 ;  /* 0x000000706444723c */ /* 0x050fec0000041844 */
[C---:B------:R-:W-:Y:S01]  /*d390*/  HMMA.16816.F32.BF16 R72, R100.reuse, R114, R72 ;  /* 0x000000726448723c */ /* 0x040fe20000041848 */
[----:B------:R-:W4:Y:S05]  /*d3a0*/  LDSM.16.MT88.4 R112, [R192+0x13000] ;  /* 0x01300000c070783b */ /* 0x000f2a0000004200 */
[C---:B-1----:R-:W-:Y:S06]  /*d3b0*/  HMMA.16816.F32.BF16 R76, R100.reuse, R104, R76 ;  /* 0x00000068644c723c */ /* 0x042fec000004184c */
[C---:B------:R-:W-:Y:S05]  /*d3c0*/  HMMA.16816.F32.BF16 R80, R100.reuse, R106, R80 ;  /* 0x0000006a6450723c */ /* 0x040fea0000041850 */
[----:B------:R-:W-:Y:S01]  /*d3d0*/  F2FP.BF16.F32.PACK_AB R104, R230, R219 ;  /* 0x000000dbe668723e */ /* 0x000fe200000010ff */
[C---:B------:R-:W-:Y:S05]  /*d3e0*/  HMMA.16816.F32.BF16 R84, R100.reuse, R116, R84 ;  /* 0x000000746454723c */ /* 0x040fea0000041854 */
[----:B------:R-:W-:Y:S01]  /*d3f0*/  F2FP.BF16.F32.PACK_AB R106, R232, R221 ;  /* 0x000000dde86a723e */ /* 0x000fe200000010ff */
[C---:B------:R-:W-:Y:S01]  /*d400*/  HMMA.16816.F32.BF16 R88, R100.reuse, R118, R88 ;  /* 0x000000766458723c */ /* 0x040fe20000041858 */
[----:B------:R-:W1:Y:S04]  /*d410*/  LDSM.16.MT88.4 R116, [R190+0x15000] ;  /* 0x01500000be74783b */ /* 0x000e680000004200 */
[----:B------:R-:W-:Y:S01]  /*d420*/  F2FP.BF16.F32.PACK_AB R105, R224, R223 ;  /* 0x000000dfe069723e */ /* 0x000fe200000010ff */
[C---:B-----5:R-:W-:Y:S05]  /*d430*/  HMMA.16816.F32.BF16 R92, R100.reuse, R108, R92 ;  /* 0x0000006c645c723c */ /* 0x060fea000004185c */
[----:B------:R-:W-:Y:S01]  /*d440*/  F2FP.BF16.F32.PACK_AB R107, R222, R225 ;  /* 0x000000e1de6b723e */ /* 0x000fe200000010ff */
[----:B------:R-:W-:Y:S01]  /*d450*/  HMMA.16816.F32.BF16 R96, R100, R110, R96 ;  /* 0x0000006e6460723c */ /* 0x000fe20000041860 */
[----:B------:R-:W5:Y:S04]  /*d460*/  LDSM.16.MT88.4 R100, [R188+0x15000] ;  /* 0x01500000bc64783b */ /* 0x000f680000004200 */
[----:B------:R-:W-:Y:S01]  /*d470*/  FADD.FTZ R223, R223, R0 ;  /* 0x00000000dfdf7221 */ /* 0x000fe20000010000 */
[C---:B----4-:R-:W-:Y:S03]  /*d480*/  HMMA.16816.F32.BF16 R4, R104.reuse, R112, R4 ;  /* 0x000000706804723c */ /* 0x050fe60000041804 */
[----:B------:R-:W4:Y:S02]  /*d490*/  LDSM.16.MT88.4 R108, [R192+0x17000] ;  /* 0x01700000c06c783b */ /* 0x000f240000004200 */
[----:B------:R-:W-:Y:S01]  /*d4a0*/  MOV R0, R132 ;  /* 0x0000008400007202 */ /* 0x000fe20000000f00 */
[C---:B------:R-:W-:Y:S05]  /*d4b0*/  HMMA.16816.F32.BF16 R8, R104.reuse, R114, R8 ;  /* 0x000000726808723c */ /* 0x040fea0000041808 */
[----:B------:R-:W4:Y:S01]  /*d4c0*/  LDSM.16.MT88.4 R112, [R190+0x17000] ;  /* 0x01700000be70783b */ /* 0x000f220000004200 */
        /* <DEDUP_REMOVED lines=8> */
[----:B------:R-:W-:Y:S05]  /*d550*/  LDSM.16.MT88.4 R124, [R192+0x13800] ;  /* 0x01380000c07c783b */ /* 0x000fea0000004200 */
[C---:B------:R-:W-:Y:S06]  /*d560*/  HMMA.16816.F32.BF16 R28, R104.reuse, R128, R28 ;  /* 0x00000080681c723c */ /* 0x040fec000004181c */
[C---:B------:R-:W-:Y:S06]  /*d570*/  HMMA.16816.F32.BF16 R32, R104.reuse, R130, R32 ;  /* 0x000000826820723c */ /* 0x040fec0000041820 */
[C---:B------:R-:W-:Y:S06]  /*d580*/  HMMA.16816.F32.BF16 R36, R104.reuse, R136, R36 ;  /* 0x000000886824723c */ /* 0x040fec0000041824 */
[C---:B------:R-:W-:Y:S05]  /*d590*/  HMMA.16816.F32.BF16 R40, R104.reuse, R138, R40 ;  /* 0x0000008a6828723c */ /* 0x040fea0000041828 */
[----:B---3--:R-:W-:Y:S01]  /*d5a0*/  F2FP.BF16.F32.PACK_AB R136, R227, R220 ;  /* 0x000000dce388723e */ /* 0x008fe200000010ff */
[C---:B-1----:R-:W-:Y:S05]  /*d5b0*/  HMMA.16816.F32.BF16 R44, R104.reuse, R116, R44 ;  /* 0x00000074682c723c */ /* 0x042fea000004182c */
[----:B------:R-:W-:Y:S01]  /*d5c0*/  F2FP.BF16.F32.PACK_AB R138, R229, R216 ;  /* 0x000000d8e58a723e */ /* 0x000fe200000010ff */
[C---:B------:R-:W-:Y:S01]  /*d5d0*/  HMMA.16816.F32.BF16 R48, R104.reuse, R118, R48 ;  /* 0x000000766830723c */ /* 0x040fe20000041830 */
[----:B------:R-:W1:Y:S04]  /*d5e0*/  LDSM.16.MT88.4 R116, [R189+0x17000] ;  /* 0x01700000bd74783b */ /* 0x000e680000004200 */
[----:B------:R-:W-:Y:S01]  /*d5f0*/  F2FP.BF16.F32.PACK_AB R137, R231, R212 ;  /* 0x000000d4e789723e */ /* 0x000fe200000010ff */
[C---:B------:R-:W-:Y:S05]  /*d600*/  HMMA.16816.F32.BF16 R52, R104.reuse, R140, R52 ;  /* 0x0000008c6834723c */ /* 0x040fea0000041834 */
[----:B--2---:R-:W-:Y:S01]  /*d610*/  F2FP.BF16.F32.PACK_AB R139, R133, R214 ;  /* 0x000000d6858b723e */ /* 0x004fe200000010ff */
[C---:B------:R-:W-:Y:S01]  /*d620*/  HMMA.16816.F32.BF16 R56, R104.reuse, R142, R56 ;  /* 0x0000008e6838723c */ /* 0x040fe20000041838 */
[----:B------:R-:W-:Y:S04]  /*d630*/  LDSM.16.MT88.4 R140, [R188+0x13800] ;  /* 0x01380000bc8c783b */ /* 0x000fe80000004200 */
[----:B------:R-:W-:Y:S01]  /*d640*/  FADD.FTZ R212, R212, R225 ;  /* 0x000000e1d4d47221 */ /* 0x000fe20000010000 */
[C---:B-----5:R-:W-:Y:S05]  /*d650*/  HMMA.16816.F32.BF16 R60, R104.reuse, R100, R60 ;  /* 0x00000064683c723c */ /* 0x060fea000004183c */
[----:B------:R-:W-:Y:S01]  /*d660*/  FADD.FTZ R231, R231, R212 ;  /* 0x000000d4e7e77221 */ /* 0x000fe20000010000 */
[C---:B------:R-:W-:Y:S01]  /*d670*/  HMMA.16816.F32.BF16 R64, R104.reuse, R102, R64 ;  /* 0x000000666840723c */ /* 0x040fe20000041840 */
[----:B------:R-:W2:Y:S04]  /*d680*/  LDSM.16.MT88.4 R100, [R190+0x13800] ;  /* 0x01380000be64783b */ /* 0x000ea80000004200 */
[----:B------:R-:W-:Y:S01]  /*d690*/  FADD.FTZ R214, R214, R231 ;  /* 0x000000e7d6d67221 */ /* 0x000fe20000010000 */
[C---:B----4-:R-:W-:Y:S05]  /*d6a0*/  HMMA.16816.F32.BF16 R68, R104.reuse, R108, R68 ;  /* 0x0000006c6844723c */ /* 0x050fea0000041844 */
[----:B------:R-:W-:Y:S01]  /*d6b0*/  FADD.FTZ R211, R133, R214 ;  /* 0x000000d685d37221 */ /* 0x000fe20000010000 */
[C---:B------:R-:W-:Y:S01]  /*d6c0*/  HMMA.16816.F32.BF16 R72, R104.reuse, R110, R72 ;  /* 0x0000006e6848723c */ /* 0x040fe20000041848 */
[----:B------:R-:W3:Y:S05]  /*d6d0*/  LDSM.16.MT88.4 R108, [R189+0x13800] ;  /* 0x01380000bd6c783b */ /* 0x000eea0000004200 */
[C---:B------:R-:W-:Y:S06]  /*d6e0*/  HMMA.16816.F32.BF16 R76, R104.reuse, R112, R76 ;  /* 0x00000070684c723c */ /* 0x040fec000004184c */
[C---:B------:R-:W-:Y:S06]  /*d6f0*/  HMMA.16816.F32.BF16 R80, R104.reuse, R114, R80 ;  /* 0x000000726850723c */ /* 0x040fec0000041850 */
[C---:B-1----:R-:W-:Y:S06]  /*d700*/  HMMA.16816.F32.BF16 R84, R104.reuse, R116, R84 ;  /* 0x000000746854723c */ /* 0x042fec0000041854 */
[C---:B------:R-:W-:Y:S06]  /*d710*/  HMMA.16816.F32.BF16 R88, R104.reuse, R118, R88 ;  /* 0x000000766858723c */ /* 0x040fec0000041858 */
[C---:B------:R-:W-:Y:S06]  /*d720*/  HMMA.16816.F32.BF16 R92, R104.reuse, R120, R92 ;  /* 0x00000078685c723c */ /* 0x040fec000004185c */
[----:B------:R-:W-:Y:S06]  /*d730*/  HMMA.16816.F32.BF16 R96, R104, R122, R96 ;  /* 0x0000007a6860723c */ /* 0x000fec0000041860 */
[C---:B------:R-:W-:Y:S01]  /*d740*/  HMMA.16816.F32.BF16 R128, R136.reuse, R124, R4 ;  /* 0x0000007c8880723c */ /* 0x040fe20000041804 */
[----:B------:R-:W1:Y:S05]  /*d750*/  LDSM.16.MT88.4 R4, [R190+0x17800] ;  /* 0x01780000be04783b */ /* 0x000e6a0000004200 */
[C---:B------:R-:W-:Y:S03]  /*d760*/  HMMA.16816.F32.BF16 R124, R136.reuse, R126, R8 ;  /* 0x0000007e887c723c */ /* 0x040fe60000041808 */
[----:B------:R-:W4:Y:S03]  /*d770*/  LDSM.16.MT88.4 R8, [R189+0x17800] ;  /* 0x01780000bd08783b */ /* 0x000f260000004200 */
[C---:B--2---:R-:W-:Y:S05]  /*d780*/  HMMA.16816.F32.BF16 R120, R136.reuse, R100, R12 ;  /* 0x000000648878723c */ /* 0x044fea000004180c */
[----:B------:R-:W2:Y:S01]  /*d790*/  LDSM.16.MT88.4 R12, [R188+0x17800] ;  /* 0x01780000bc0c783b */ /* 0x000ea20000004200 */
[C---:B------:R-:W-:Y:S06]  /*d7a0*/  HMMA.16816.F32.BF16 R116, R136.reuse, R102, R16 ;  /* 0x000000668874723c */ /* 0x040fec0000041810 */
[C---:B---3--:R-:W-:Y:S05]  /*d7b0*/  HMMA.16816.F32.BF16 R112, R136.reuse, R108, R20 ;  /* 0x0000006c8870723c */ /* 0x048fea0000041814 */
        /* <DEDUP_REMOVED lines=27> */
[C---:B-1----:R-:W-:Y:S06]  /*d970*/  HMMA.16816.F32.BF16 R76, R136.reuse, R4, R76 ;  /* 0x00000004884c723c */ /* 0x042fec000004184c */
[C---:B------:R-:W-:Y:S06]  /*d980*/  HMMA.16816.F32.BF16 R80, R136.reuse, R6, R80 ;  /* 0x000000068850723c */ /* 0x040fec0000041850 */
[C---:B----4-:R-:W-:Y:S06]  /*d990*/  HMMA.16816.F32.BF16 R84, R136.reuse, R8, R84 ;  /* 0x000000088854723c */ /* 0x050fec0000041854 */
[C---:B------:R-:W-:Y:S06]  /*d9a0*/  HMMA.16816.F32.BF16 R88, R136.reuse, R10, R88 ;  /* 0x0000000a8858723c */ /* 0x040fec0000041858 */
[C---:B--2---:R-:W-:Y:S06]  /*d9b0*/  HMMA.16816.F32.BF16 R92, R136.reuse, R12, R92 ;  /* 0x0000000c885c723c */ /* 0x044fec000004185c */
[----:B------:R-:W-:Y:S01]  /*d9c0*/  HMMA.16816.F32.BF16 R96, R136, R14, R96 ;  /* 0x0000000e8860723c */ /* 0x000fe20000041860 */
[----:B------:R-:W-:Y:S11]  /*d9d0*/  @!UPT UIADD3 URZ, URZ, URZ, URZ ;  /* 0x0000003f3f3ff290 */ /* 0x000ff6000fffe03f */
[----:B------:R-:W-:Y:S01]  /*d9e0*/  @!UPT UIADD3 URZ, URZ, URZ, URZ ;  /* 0x0000003f3f3ff290 */ /* 0x000fe2000fffe03f */
[----:B------:R-:W-:Y:S11]  /*d9f0*/  @P0 BRA `(.L_x_306) ;  /* 0xffffffd000e40947 */ /* 0x000ff6000383ffff */
.L_x_305:
[----:B------:R-:W1:Y:S01]  /*da00*/  SHFL.BFLY PT, R0, R213, 0x2, 0x1f ;  /* 0x0c401f00d5007f89 */ /* 0x000e6200000e0000 */
[----:B------:R-:W2:Y:S01]  /*da10*/  S2UR UR4, SR_CgaCtaId ;  /* 0x00000000000479c3 */ /* 0x000ea20000008800 */
[----:B------:R-:W-:Y:S01]  /*da20*/  MOV R13, 0x3f800000 ;  /* 0x3f800000000d7802 */ /* 0x000fe20000000f00 */
[----:B------:R-:W-:Y:S01]  /*da30*/  UMOV UR5, 0x400 ;  /* 0x0000040000057882 */ /* 0x000fe20000000000 */
[----:B------:R-:W3:Y:S01]  /*da40*/  SHFL.BFLY PT, R2, R211, 0x2, 0x1f ;  /* 0x0c401f00d3027f89 */ /* 0x000ee200000e0000 */
[----:B------:R-:W-:Y:S01]  /*da50*/  MOV R14, 0x3f800000 ;  /* 0x3f800000000e7802 */ /* 0x000fe20000000f00 */
[----:B------:R-:W-:Y:S01]  /*da60*/  UISETP.NE.AND UP0, UPT, UR16, -0x1, UPT ;  /* 0xffffffff1000788c */ /* 0x000fe2000bf05270 */
[----:B------:R-:W4:Y:S01]  /*da70*/  S2R R6, SR_TID.X ;  /* 0x0000000000067919 */ /* 0x000f220000002100 */
[----:B-1----:R-:W-:Y:S01]  /*da80*/  FADD.FTZ R7, R0, R213 ;  /* 0x000000d500077221 */ /* 0x002fe20000010000 */
[----:B--2---:R-:W-:Y:S01]  /*da90*/  ULEA UR4, UR4, UR5, 0x18 ;  /* 0x0000000504047291 */ /* 0x004fe2000f8ec03f */
[----:B------:R-:W1:Y:S01]  /*daa0*/  S2R R0, SR_TID.X ;  /* 0x0000000000007919 */ /* 0x000e620000002100 */
[----:B---3--:R-:W-:-:S02]  /*dab0*/  FADD.FTZ R2, R2, R211 ;  /* 0x000000d302027221 */ /* 0x008fc40000010000 */
[----:B------:R-:W2:Y:S04]  /*dac0*/  SHFL.BFLY PT, R10, R7, 0x1, 0x1f ;  /* 0x0c201f00070a7f89 */ /* 0x000ea800000e0000 */
[----:B------:R-:W3:Y:S01]  /*dad0*/  SHFL.BFLY PT, R9, R2, 0x1, 0x1f ;  /* 0x0c201f0002097f89 */ /* 0x000ee200000e0000 */
[----:B--2---:R-:W-:Y:S01]  /*dae0*/  FADD.FTZ R10, R7, R10 ;  /* 0x0000000a070a7221 */ /* 0x004fe20000010000 */
[----:B----4-:R-:W-:Y:S02]  /*daf0*/  SHF.R.S32.HI R7, RZ, 0x1f, R6 ;  /* 0x0000001fff077819 */ /* 0x010fe40000011406 */
[----:B-1----:R-:W-:Y:S01]  /*db00*/  SHF.R.S32.HI R5, RZ, 0x1f, R0 ;  /* 0x0000001fff057819 */ /* 0x002fe20000011400 */
[----:B---3--:R-:W-:Y:S01]  /*db10*/  FADD.FTZ R9, R2, R9 ;  /* 0x0000000902097221 */ /* 0x008fe20000010000 */
[----:B------:R-:W-:-:S02]  /*db20*/  LEA.HI R4, R7, R6, RZ, 0x3 ;  /* 0x0000000607047211 */ /* 0x000fc400078f18ff */
[CC--:B------:R-:W-:Y:S02]  /*db30*/  LEA.HI R12, R5.reuse, R0.reuse, RZ, 0x2 ;  /* 0x00000000050c7211 */ /* 0x0c0fe400078f10ff */
[----:B------:R-:W-:Y:S02]  /*db40*/  LEA.HI R8, R5, R0, RZ, 0x5 ;  /* 0x0000000005087211 */ /* 0x000fe400078f28ff */
[----:B------:R-:W-:Y:S02]  /*db50*/  LEA.HI R5, R7, R6, RZ, 0x5 ;  /* 0x0000000607057211 */ /* 0x000fe400078f28ff */
[----:B------:R-:W-:Y:S02]  /*db60*/  LOP3.LUT R11, R12, 0x3ffffffc, RZ, 0xc0, !PT ;  /* 0x3ffffffc0c0b7812 */ /* 0x000fe400078ec0ff */
[----:B------:R-:W-:Y:S02]  /*db70*/  LOP3.LUT R7, R8, 0xffffffe0, RZ, 0xc0, !PT ;  /* 0xffffffe008077812 */ /* 0x000fe400078ec0ff */
[----:B------:R-:W-:-:S02]  /*db80*/  LOP3.LUT R5, R5, 0xffffffe0, RZ, 0xc0, !PT ;  /* 0xffffffe005057812 */ /* 0x000fc400078ec0ff */
[----:B------:R-:W-:Y:S02]  /*db90*/  LOP3.LUT R2, R4, 0xfffffff8, RZ, 0xc0, !PT ;  /* 0xfffffff804027812 */ /* 0x000fe400078ec0ff */
[----:B------:R-:W-:Y:S02]  /*dba0*/  IADD3 R11, -R11, R0, RZ ;  /* 0x000000000b0b7210 */ /* 0x000fe40007ffe1ff */
[----:B------:R-:W-:Y:S02]  /*dbb0*/  IADD3 R0, R0, -R7, RZ ;  /* 0x8000000700007210 */ /* 0x000fe40007ffe0ff */
[----:B------:R-:W-:Y:S02]  /*dbc0*/  IADD3 R5, R6, -R5, RZ ;  /* 0x8000000506057210 */ /* 0x000fe40007ffe0ff */
[----:B------:R-:W-:Y:S02]  /*dbd0*/  IADD3 R2, -R2, R6, RZ ;  /* 0x0000000602027210 */ /* 0x000fe40007ffe1ff */
[----:B------:R-:W-:-:S02]  /*dbe0*/  SHF.R.S32.HI R6, RZ, 0x2, R12 ;  /* 0x00000002ff067819 */ /* 0x000fc4000001140c */
[----:B------:R-:W-:Y:S02]  /*dbf0*/  SHF.R.S32.HI R7, RZ, 0x1f, R12 ;  /* 0x0000001fff077819 */ /* 0x000fe4000001140c */
[----:B------:R-:W-:Y:S02]  /*dc00*/  FSETP.NE.FTZ.AND P3, PT, R10, RZ, PT ;  /* 0x000000ff0a00720b */ /* 0x000fe40003f75000 */
[----:B------:R-:W-:Y:S02]  /*dc10*/  FSETP.NE.FTZ.AND P0, PT, R9, RZ, PT ;  /* 0x000000ff0900720b */ /* 0x000fe40003f15000 */
[----:B------:R-:W-:Y:S02]  /*dc20*/  LEA.HI R7, R7, R6, RZ, 0x3 ;  /* 0x0000000607077211 */ /* 0x000fe400078f18ff */
[----:B------:R-:W-:Y:S02]  /*dc30*/  SHF.R.S32.HI R8, RZ, 0x5, R8 ;  /* 0x00000005ff087819 */ /* 0x000fe40000011408 */
[----:B------:R-:W-:-:S02]  /*dc40*/  LOP3.LUT R7, R7, 0xfffffff8, RZ, 0xc0, !PT ;  /* 0xfffffff807077812 */ /* 0x000fc400078ec0ff */
[----:B------:R-:W-:Y:S02]  /*dc50*/  LEA R11, R8, R11, 0x9 ;  /* 0x0000000b080b7211 */ /* 0x000fe400078e48ff */
[----:B------:R-:W-:Y:S01]  /*dc60*/  IADD3 R7, R6, -R7, RZ ;  /* 0x8000000706077210 */ /* 0x000fe20007ffe0ff */
[----:B------:R-:W1:Y:S03]  /*dc70*/  @P3 MUFU.RCP R13, R10 ;  /* 0x0000000a000d3308 */ /* 0x000e660000001000 */
[C---:B------:R-:W-:Y:S02]  /*dc80*/  SHF.L.U32 R6, R7.reuse, 0x6, RZ ;  /* 0x0000000607067819 */ /* 0x040fe400000006ff */
[----:B------:R-:W-:Y:S02]  /*dc90*/  LOP3.LUT R12, R7, 0x1, RZ, 0xc0, !PT ;  /* 0x00000001070c7812 */ /* 0x000fe400078ec0ff */
[----:B------:R-:W-:Y:S01]  /*dca0*/  LOP3.LUT R6, R6, 0x1c0, RZ, 0xc0, !PT ;  /* 0x000001c006067812 */ /* 0x000fe200078ec0ff */
[----:B------:R-:W2:Y:S01]  /*dcb0*/  @P0 MUFU.RCP R14, R9 ;  /* 0x00000009000e0308 */ /* 0x000ea20000001000 */
[----:B------:R-:W-:-:S02]  /*dcc0*/  ISETP.NE.U32.AND P4, PT, R12, 0x1, PT ;  /* 0x000000010c00780c */ /* 0x000fc40003f85070 */
[----:B------:R-:W-:Y:S02]  /*dcd0*/  LEA.HI R6, R6, R6, RZ, 0x1d ;  /* 0x0000000606067211 */ /* 0x000fe400078fe8ff */
[----:B------:R-:W-:Y:S02]  /*dce0*/  R2P PR, R7, 0x6 ;  /* 0x0000000607007804 */ /* 0x000fe40000000000 */
[----:B------:R-:W-:Y:S01]  /*dcf0*/  LEA R6, R11, R6, 0x1 ;  /* 0x000000060b067211 */ /* 0x000fe200078e08ff */
[C---:B-1----:R-:W-:Y:S01]  /*dd00*/  FMUL.FTZ R128, R13.reuse, R128 ;  /* 0x000000800d807220 */ /* 0x042fe20000410000 */
[C---:B------:R-:W-:Y:S02]  /*dd10*/  FMUL.FTZ R129, R13.reuse, R129 ;  /* 0x000000810d817220 */ /* 0x040fe40000410000 */
[----:B------:R-:W-:Y:S01]  /*dd20*/  LEA R11, R6, UR4, 0x1 ;  /* 0x00000004060b7c11 */ /* 0x000fe2000f8e08ff */
[C---:B------:R-:W-:Y:S01]  /*dd30*/  FMUL.FTZ R124, R13.reuse, R124 ;  /* 0x0000007c0d7c7220 */ /* 0x040fe20000410000 */
[----:B------:R-:W-:Y:S01]  /*dd40*/  MOV R6, 0x20 ;  /* 0x0000002000067802 */ /* 0x000fe20000000f00 */
[C---:B------:R-:W-:Y:S01]  /*dd50*/  FMUL.FTZ R125, R13.reuse, R125 ;  /* 0x0000007d0d7d7220 */ /* 0x040fe20000410000 */
[----:B------:R-:W-:Y:S01]  /*dd60*/  MOV R12, 0x40 ;  /* 0x00000040000c7802 */ /* 0x000fe20000000f00 */
[C---:B------:R-:W-:Y:S01]  /*dd70*/  FMUL.FTZ R120, R13.reuse, R120 ;  /* 0x000000780d787220 */ /* 0x040fe20000410000 */
[C---:B--2---:R-:W-:Y:S01]  /*dd80*/  FMUL.FTZ R131, R14.reuse, R131 ;  /* 0x000000830e837220 */ /* 0x044fe20000410000 */
        /* <DEDUP_REMOVED lines=9> */
[----:B------:R-:W-:Y:S01]  /*de20*/  FMUL.FTZ R118, R14, R118 ;  /* 0x000000760e767220 */ /* 0x000fe20000410000 */
[----:B------:R-:W-:Y:S01]  /*de30*/  IADD3 R7, R11, -0x10, RZ ;  /* 0xfffffff00b077810 */ /* 0x000fe20007ffe0ff */
[C---:B------:R-:W-:Y:S01]  /*de40*/  FMUL.FTZ R112, R13.reuse, R112 ;  /* 0x000000700d707220 */ /* 0x040fe20000410000 */
[----:B------:R-:W-:Y:S01]  /*de50*/  SEL R6, R6, 0xffffffe0, !P1 ;  /* 0xffffffe006067807 */ /* 0x000fe20004800000 */
[----:B------:R-:W-:Y:S01]  /*de60*/  FMUL.FTZ R113, R13, R113 ;  /* 0x000000710d717220 */ /* 0x000fe20000410000 */
[C---:B------:R-:W-:Y:S01]  /*de70*/  FMUL.FTZ R115, R14.reuse, R115 ;  /* 0x000000730e737220 */ /* 0x040fe20000410000 */
[----:B------:R-:W-:Y:S01]  /*de80*/  FMUL.FTZ R114, R14, R114 ;  /* 0x000000720e727220 */ /* 0x000fe20000410000 */
[----:B------:R-:W-:Y:S01]  /*de90*/  @P4 IADD3 R7, R11, 0x10, RZ ;  /* 0x000000100b074810 */ /* 0x000fe20007ffe0ff */
[C---:B------:R-:W-:Y:S01]  /*dea0*/  FMUL.FTZ R108, R13.reuse, R108 ;  /* 0x0000006c0d6c7220 */ /* 0x040fe20000410000 */
[----:B------:R-:W-:Y:S01]  /*deb0*/  FMUL.FTZ R109, R13, R109 ;  /* 0x0000006d0d6d7220 */ /* 0x000fe20000410000 */
[----:B------:R-:W-:Y:S01]  /*dec0*/  F2FP.BF16.F32.PACK_AB R128, R129, R128 ;  /* 0x000000808180723e */ /* 0x000fe200000010ff */
[----:B------:R-:W-:Y:S01]  /*ded0*/  @UP0 ULDC.64 UR4, c[0x0][0x298] ;  /* 0x0000a60000040ab9 */ /* 0x000fe20000000a00 */
[----:B------:R-:W-:Y:S01]  /*dee0*/  F2FP.BF16.F32.PACK_AB R130, R131, R130 ;  /* 0x000000828382723e */ /* 0x000fe200000010ff */
[----:B------:R-:W-:Y:S01]  /*def0*/  @UP0 UIMAD.WIDE.U32 UR8, UR16, UR4, URZ ;  /* 0x00000004100802a5 */ /* 0x000fe2000f8e003f */
        /* <DEDUP_REMOVED lines=12> */
[----:B------:R-:W-:Y:S01]  /*dfc0*/  F2FP.BF16.F32.PACK_AB R116, R117, R116 ;  /* 0x000000747574723e */ /* 0x000fe200000010ff */
[----:B------:R1:W-:Y:S01]  /*dfd0*/  STS [R7+0x400], R126 ;  /* 0x0004007e07007388 */ /* 0x0003e20000000800 */
[----:B------:R-:W-:Y:S01]  /*dfe0*/  F2FP.BF16.F32.PACK_AB R118, R119, R118 ;  /* 0x000000767776723e */ /* 0x000fe200000010ff */
[----:B------:R-:W-:Y:S01]  /*dff0*/  FMUL.FTZ R101, R13, R101 ;  /* 0x000000650d657220 */ /* 0x000fe20000410000 */
[----:B------:R-:W-:Y:S01]  /*e000*/  IADD3 R17, R6, R7, RZ ;  /* 0x0000000706117210 */ /* 0x000fe20007ffe0ff */
        /* <DEDUP_REMOVED lines=9> */
[----:B------:R-:W-:Y:S01]  /*e0a0*/  IADD3 R21, R12, R7, RZ ;  /* 0x000000070c157210 */ /* 0x000fe20007ffe0ff */
[C---:B------:R-:W-:Y:S01]  /*e0b0*/  FMUL.FTZ R40, R13.reuse, R40 ;  /* 0x000000280d287220 */ /* 0x040fe20000410000 */
[----:B------:R-:W-:Y:S01]  /*e0c0*/  PLOP3.LUT P1, PT, PT, PT, UP0, 0x80, 0x0 ;  /* 0x000000000000781c */ /* 0x000fe20003f2f008 */
        /* <DEDUP_REMOVED lines=57> */
[----:B------:R-:W-:Y:S01]  /*e460*/  @UP0 UIMAD UR6, UR16, UR5, UR9 ;  /* 0x00000005100602a4 */ /* 0x000fe2000f8e0209 */
        /* <DEDUP_REMOVED lines=13> */
[----:B------:R-:W-:Y:S01]  /*e540*/  FMUL.FTZ R14, R14, R98 ;  /* 0x000000620e0e7220 */ /* 0x000fe20000410000 */
        /* <DEDUP_REMOVED lines=29> */
[----:B------:R-:W-:Y:S01]  /*e720*/  F2FP.BF16.F32.PACK_AB R84, R85, R84 ;  /* 0x000000545554723e */ /* 0x000fe200000010ff */
[----:B-1----:R-:W-:Y:S06]  /*e730*/  @P1 BRA `(.L_x_309) ;  /* 0x00000000001c1947 */ /* 0x002fec0003800000 */
[----:B------:R-:W1:Y:S01]  /*e740*/  S2UR UR7, SR_CTAID.Y ;  /* 0x00000000000779c3 */ /* 0x000e620000002600 */
[----:B------:R-:W-:Y:S01]  /*e750*/  ULDC.64 UR4, c[0x0][0x290] ;  /* 0x0000a40000047ab9 */ /* 0x000fe20000000a00 */
[----:B-1----:R-:W-:Y:S02]  /*e760*/  USHF.R.S32.HI UR6, URZ, 0x1f, UR7 ;  /* 0x0000001f3f067899 */ /* 0x002fe40008011407 */
[----:B------:R-:W-:Y:S02]  /*e770*/  UIMAD.WIDE.U32 UR8, UR7, UR4, URZ ;  /* 0x00000004070872a5 */ /* 0x000fe4000f8e003f */
[----:B------:R-:W-:-:S04]  /*e780*/  UIMAD UR6, UR6, UR4, URZ ;  /* 0x00000004060672a4 */ /* 0x000fc8000f8e023f */
[----:B------:R-:W-:-:S04]  /*e790*/  UIMAD UR6, UR7, UR5, UR6 ;  /* 0x00000005070672a4 */ /* 0x000fc8000f8e0206 */
[----:B------:R-:W-:-:S12]  /*e7a0*/  UIADD3 UR6, UR9, UR6, URZ ;  /* 0x0000000609067290 */ /* 0x000fd8000fffe03f */
.L_x_309:
[----:B------:R-:W-:Y:S01]  /*e7b0*/  ULDC.U8 UR4, c[0x0][0x3d8] ;  /* 0x0000f60000047ab9 */ /* 0x000fe20000000000 */
[----:B------:R-:W-:Y:S01]  /*e7c0*/  ULDC.U8 UR7, c[0x0][0x3d9] ;  /* 0x0000f64000077ab9 */ /* 0x000fe20000000000 */
[----:B------:R-:W-:Y:S01]  /*e7d0*/  ISETP.NE.AND P5, PT, RZ, UR4, PT ;  /* 0x00000004ff007c0c */ /* 0x000fe2000bfa5270 */
[--C-:B------:R-:W-:Y:S01]  /*e7e0*/  IMAD.IADD R23, R15, 0x1, R12.reuse ;  /* 0x000000010f177824 */ /* 0x100fe200078e020c */
[----:B------:R-:W-:Y:S01]  /*e7f0*/  F2FP.BF16.F32.PACK_AB R86, R87, R86 ;  /* 0x000000565756723e */ /* 0x000fe200000010ff */
[----:B------:R-:W-:Y:S01]  /*e800*/  IMAD.IADD R25, R17, 0x1, R12 ;  /* 0x0000000111197824 */ /* 0x000fe200078e020c */
[----:B------:R-:W-:Y:S02]  /*e810*/  ISETP.NE.OR P1, PT, RZ, UR7, !P5 ;  /* 0x00000007ff007c0c */ /* 0x000fe4000ef25670 */
[----:B------:R-:W-:Y:S02]  /*e820*/  CS2R R26, SRZ ;  /* 0x00000000001a7805 */ /* 0x000fe4000001ff00 */
        /* <DEDUP_REMOVED lines=8> */
[----:B------:R-:W1:Y:S01]  /*e8b0*/  S2UR UR5, SR_CTAID.Y ;  /* 0x00000000000579c3 */ /* 0x000e620000002600 */
[----:B------:R-:W-:Y:S01]  /*e8c0*/  ULDC UR4, c[0x0][0x2c4] ;  /* 0x0000b10000047ab9 */ /* 0x000fe20000000800 */
[----:B------:R-:W-:Y:S01]  /*e8d0*/  PLOP3.LUT P2, PT, PT, PT, PT, 0x80, 0x0 ;  /* 0x000000000000781c */ /* 0x000fe20003f4f070 */
[----:B-1----:R-:W-:-:S04]  /*e8e0*/  @!UP0 UIMAD UR16, UR5, UR4, URZ ;  /* 0x00000004051082a4 */ /* 0x002fc8000f8e023f */
[----:B------:R-:W-:Y:S02]  /*e8f0*/  USHF.R.S32.HI UR4, URZ, 0x1f, UR16 ;  /* 0x0000001f3f047899 */ /* 0x000fe40008011410 */
[----:B------:R-:W-:-:S04]  /*e900*/  IMAD.U32 R26, RZ, RZ, UR16 ;  /* 0x00000010ff1a7e24 */ /* 0x000fc8000f8e00ff */
[----:B------:R-:W-:-:S07]  /*e910*/  MOV R27, UR4 ;  /* 0x00000004001b7c02 */ /* 0x000fce0008000f00 */
.L_x_310:
[----:B------:R-:W-:Y:S01]  /*e920*/  ISETP.NE.AND P1, PT, RZ, UR7, PT ;  /* 0x00000007ff007c0c */ /* 0x000fe2000bf25270 */
[----:B------:R-:W-:Y:S01]  /*e930*/  STS [R21+0x400], R110 ;  /* 0x0004006e15007388 */ /* 0x000fe20000000800 */
[----:B------:R-:W-:Y:S01]  /*e940*/  PLOP3.LUT P4, PT, PT, PT, PT, 0x8, 0x0 ;  /* 0x000000000000781c */ /* 0x000fe20003f8e170 */
[----:B------:R-:W1:Y:S01]  /*e950*/  S2UR UR4, SR_CTAID.X ;  /* 0x00000000000479c3 */ /* 0x000e620000002500 */
[----:B------:R-:W-:Y:S01]  /*e960*/  SHF.R.S32.HI R24, RZ, 0x1f, R5 ;  /* 0x0000001fff187819 */ /* 0x000fe20000011405 */
[----:B------:R-:W-:Y:S01]  /*e970*/  STS [R23], R104 ;  /* 0x0000006817007388 */ /* 0x000fe20000000800 */
[----:B------:R-:W-:Y:S01]  /*e980*/  LOP3.LUT P6, RZ, R0, 0x3, RZ, 0xc0, !PT ;  /* 0x0000000300ff7812 */ /* 0x000fe200078cc0ff */
[----:B------:R-:W2:Y:S01]  /*e990*/  @P3 MUFU.LG2 R10, R10 ;  /* 0x0000000a000a3308 */ /* 0x000ea20000000c00 */
[----:B------:R-:W-:Y:S01]  /*e9a0*/  LEA.HI R24, R24, R5, RZ, 0x2 ;  /* 0x0000000518187211 */ /* 0x000fe200078f10ff */
[----:B------:R-:W-:Y:S01]  /*e9b0*/  STS [R23+0x400], R106 ;  /* 0x0004006a17007388 */ /* 0x000fe20000000800 */
[----:B------:R-:W-:Y:S01]  /*e9c0*/  BSSY B0, `(.L_x_311) ;  /* 0x0000065000007945 */ /* 0x000fe20003800000 */
[----:B------:R-:W3:Y:S01]  /*e9d0*/  @P0 LDC R0, c[0x0][0x2e8] ;  /* 0x0000ba00ff000b82 */ /* 0x000ee20000000800 */
[----:B------:R-:W-:Y:S01]  /*e9e0*/  SHF.R.S32.HI R24, RZ, 0x2, R24 ;  /* 0x00000002ff187819 */ /* 0x000fe20000011418 */
[----:B------:R-:W-:Y:S01]  /*e9f0*/  STS [R25], R100 ;  /* 0x0000006419007388 */ /* 0x000fe20000000800 */
[----:B------:R-:W-:Y:S01]  /*ea00*/  @!P1 PLOP3.LUT P4, PT, P5, PT, PT, 0x80, 0x0 ;  /* 0x000000000000981c */ /* 0x000fe20002f8f070 */
[----:B------:R-:W-:Y:S01]  /*ea10*/  @P1 IMAD.MOV.U32 R37, RZ, RZ, 0x1 ;  /* 0x00000001ff251424 */ /* 0x000fe200078e00ff */
[----:B------:R-:W4:Y:S01]  /*ea20*/  @P0 MUFU.LG2 R9, R9 ;  /* 0x0000000900090308 */ /* 0x000f220000000c00 */
[----:B------:R-:W-:Y:S02]  /*ea30*/  STS [R25+0x400], R102 ;  /* 0x0004006619007388 */ /* 0x000fe40000000800 */
[----:B------:R-:W5:Y:S02]  /*ea40*/  @!P1 LDC R6, c[0x0][0x2c4] ;  /* 0x0000b100ff069b82 */ /* 0x000f640000000800 */
[----:B------:R-:W-:Y:S04]  /*ea50*/  STS [R11+0x4000], R36 ;  /* 0x004000240b007388 */ /* 0x000fe80000000800 */
[----:B------:R-:W-:Y:S02]  /*ea60*/  STS [R11+0x4400], R38 ;  /* 0x004400260b007388 */ /* 0x000fe40000000800 */
[----:B------:R-:W2:Y:S02]  /*ea70*/  @!P1 LDC R31, c[0x0][0x270] ;  /* 0x00009c00ff1f9b82 */ /* 0x000ea40000000800 */
[----:B------:R-:W-:Y:S04]  /*ea80*/  STS [R7+0x4000], R40 ;  /* 0x0040002807007388 */ /* 0x000fe80000000800 */
[----:B------:R-:W-:Y:S02]  /*ea90*/  STS [R7+0x4400], R42 ;  /* 0x0044002a07007388 */ /* 0x000fe40000000800 */
[----:B------:R-:W1:Y:S02]  /*eaa0*/  @P1 LDC.64 R28, c[0x0][0x2c0] ;  /* 0x0000b000ff1c1b82 */ /* 0x000e640000000a00 */
[----:B------:R-:W-:Y:S04]  /*eab0*/  STS [R15+0x4000], R44 ;  /* 0x0040002c0f007388 */ /* 0x000fe80000000800 */
[----:B------:R-:W-:Y:S02]  /*eac0*/  STS [R15+0x4400], R46 ;  /* 0x0044002e0f007388 */ /* 0x000fe40000000800 */
[----:B-----5:R-:W2:Y:S02]  /*ead0*/  @P4 LDC R6, c[0x0][0x2e4] ;  /* 0x0000b900ff064b82 */ /* 0x020ea40000000800 */
[----:B------:R-:W-:Y:S04]  /*eae0*/  STS [R17+0x4000], R48 ;  /* 0x0040003011007388 */ /* 0x000fe80000000800 */
[----:B------:R-:W-:Y:S02]  /*eaf0*/  STS [R17+0x4400], R50 ;  /* 0x0044003211007388 */ /* 0x000fe40000000800 */
[----:B------:R-:W5:Y:S02]  /*eb00*/  @P3 LDC R5, c[0x0][0x2e8] ;  /* 0x0000ba00ff053b82 */ /* 0x000f640000000800 */
[----:B------:R-:W-:Y:S04]  /*eb10*/  STS [R19+0x4000], R52 ;  /* 0x0040003413007388 */ /* 0x000fe80000000800 */
[----:B------:R-:W-:Y:S01]  /*eb20*/  STS [R19+0x4400], R54 ;  /* 0x0044003613007388 */ /* 0x000fe20000000800 */
[----:B-1----:R-:W-:-:S03]  /*eb30*/  @P1 IMAD R28, R29, R28, RZ ;  /* 0x0000001c1d1c1224 */ /* 0x002fc600078e02ff */
[----:B------:R-:W-:Y:S04]  /*eb40*/  STS [R21+0x4000], R56 ;  /* 0x0040003815007388 */ /* 0x000fe80000000800 */
[----:B------:R-:W-:Y:S01]  /*eb50*/  STS [R21+0x4400], R58 ;  /* 0x0044003a15007388 */ /* 0x000fe20000000800 */
[----:B--2---:R-:W-:-:S03]  /*eb60*/  @!P1 IMAD R37, R6, R31, RZ ;  /* 0x0000001f06259224 */ /* 0x004fc600078e02ff */
[----:B------:R-:W-:Y:S01]  /*eb70*/  STS [R23+0x4000], R60 ;  /* 0x0040003c17007388 */ /* 0x000fe20000000800 */
[----:B------:R-:W-:-:S03]  /*eb80*/  @!P1 IMAD.MOV.U32 R28, RZ, RZ, R6 ;  /* 0x000000ffff1c9224 */ /* 0x000fc600078e0006 */
[----:B------:R-:W-:Y:S04]  /*eb90*/  STS [R23+0x4400], R62 ;  /* 0x0044003e17007388 */ /* 0x000fe80000000800 */
[----:B------:R-:W-:Y:S04]  /*eba0*/  STS [R25+0x4000], R64 ;  /* 0x0040004019007388 */ /* 0x000fe80000000800 */
[----:B------:R-:W-:Y:S04]  /*ebb0*/  STS [R25+0x4400], R66 ;  /* 0x0044004219007388 */ /* 0x000fe80000000800 */
[----:B------:R-:W-:Y:S04]  /*ebc0*/  STS [R11+0x8000], R68 ;  /* 0x008000440b007388 */ /* 0x000fe80000000800 */
[----:B------:R1:W-:Y:S04]  /*ebd0*/  STS [R11+0x8400], R70 ;  /* 0x008400460b007388 */ /* 0x0003e80000000800 */
[----:B------:R-:W-:Y:S04]  /*ebe0*/  STS [R7+0x8000], R72 ;  /* 0x0080004807007388 */ /* 0x000fe80000000800 */
[----:B------:R-:W-:Y:S04]  /*ebf0*/  STS [R7+0x8400], R74 ;  /* 0x0084004a07007388 */ /* 0x000fe80000000800 */
[----:B------:R-:W-:Y:S04]  /*ec00*/  STS [R15+0x8000], R76 ;  /* 0x0080004c0f007388 */ /* 0x000fe80000000800 */
[----:B------:R2:W-:Y:S04]  /*ec10*/  STS [R15+0x8400], R78 ;  /* 0x0084004e0f007388 */ /* 0x0005e80000000800 */
[----:B------:R-:W-:Y:S04]  /*ec20*/  STS [R17+0x8000], R80 ;  /* 0x0080005011007388 */ /* 0x000fe80000000800 */
[----:B------:R-:W-:Y:S01]  /*ec30*/  STS [R17+0x8400], R82 ;  /* 0x0084005211007388 */ /* 0x000fe20000000800 */
[----:B-1----:R-:W1:Y:S03]  /*ec40*/  @P1 LDC R11, c[0x0][0x2c0] ;  /* 0x0000b000ff0b1b82 */ /* 0x002e660000000800 */
[----:B------:R-:W-:Y:S04]  /*ec50*/  STS [R19+0x8000], R84 ;  /* 0x0080005413007388 */ /* 0x000fe80000000800 */
[----:B------:R-:W-:Y:S04]  /*ec60*/  STS [R19+0x8400], R86 ;  /* 0x0084005613007388 */ /* 0x000fe80000000800 */
[----:B------:R-:W-:Y:S04]  /*ec70*/  STS [R21+0x8000], R88 ;  /* 0x0080005815007388 */ /* 0x000fe80000000800 */
[----:B------:R-:W-:Y:S01]  /*ec80*/  STS [R21+0x8400], R90 ;  /* 0x0084005a15007388 */ /* 0x000fe20000000800 */
[----:B--2---:R-:W-:-:S03]  /*ec90*/  SHF.R.S32.HI R15, RZ, 0x1f, R8 ;  /* 0x0000001fff0f7819 */ /* 0x004fc60000011408 */
[----:B------:R-:W-:Y:S01]  /*eca0*/  STS [R23+0x8000], R92 ;  /* 0x0080005c17007388 */ /* 0x000fe20000000800 */
[----:B------:R-:W-:-:S03]  /*ecb0*/  LEA.HI R15, R15, R8, RZ, 0x3 ;  /* 0x000000080f0f7211 */ /* 0x000fc600078f18ff */
[----:B------:R-:W-:Y:S01]  /*ecc0*/  STS [R23+0x8400], R94 ;  /* 0x0084005e17007388 */ /* 0x000fe20000000800 */
[----:B------:R-:W-:Y:S01]  /*ecd0*/  @!P1 IMAD.MOV.U32 R11, RZ, RZ, 0x1 ;  /* 0x00000001ff0b9424 */ /* 0x000fe200078e00ff */
[----:B------:R-:W-:Y:S02]  /*ece0*/  LOP3.LUT R15, R15, 0xffffff8, RZ, 0xc0, !PT ;  /* 0x0ffffff80f0f7812 */ /* 0x000fe400078ec0ff */
[----:B------:R-:W-:Y:S03]  /*ecf0*/  STS [R25+0x8000], R13 ;  /* 0x0080000d19007388 */ /* 0x000fe60000000800 */
[----:B------:R-:W-:Y:S01]  /*ed00*/  IMAD.IADD R15, R8, 0x1, -R15 ;  /* 0x00000001080f7824 */ /* 0x000fe200078e0a0f */
[----:B------:R2:W-:Y:S01]  /*ed10*/  STS [R25+0x8400], R14 ;  /* 0x0084000e19007388 */ /* 0x0005e20000000800 */
[----:B------:R-:W-:Y:S02]  /*ed20*/  IMAD.MOV.U32 R8, RZ, RZ, 0x7f800000 ;  /* 0x7f800000ff087424 */ /* 0x000fe400078e00ff */
[----:B------:R-:W-:Y:S01]  /*ed30*/  IMAD R24, R15, 0x10, R24 ;  /* 0x000000100f187824 */ /* 0x000fe200078e0218 */
[----:B------:R-:W-:Y:S06]  /*ed40*/  BAR.SYNC.DEFER_BLOCKING 0x0 ;  /* 0x0000000000007b1d */ /* 0x000fec0000010000 */
[----:B------:R-:W3:Y:S01]  /*ed50*/  S2R R12, SR_CTAID.Y ;  /* 0x00000000000c7919 */ /* 0x000ee20000002600 */
[----:B------:R-:W1:Y:S01]  /*ed60*/  S2R R7, SR_CTAID.Z ;  /* 0x0000000000077919 */ /* 0x000e620000002700 */
[----:B--2---:R-:W-:Y:S01]  /*ed70*/  SHF.R.S32.HI R14, RZ, 0x3, R4 ;  /* 0x00000003ff0e7819 */ /* 0x004fe20000011404 */
[----:B------:R-:W-:Y:S01]  /*ed80*/  @P3 FMUL.FTZ R25, R10, 0.69314718246459960938 ;  /* 0x3f3172180a193820 */ /* 0x000fe20000410000 */
[----:B----4-:R-:W-:Y:S01]  /*ed90*/  @P0 FMUL.FTZ R10, R9, 0.69314718246459960938 ;  /* 0x3f317218090a0820 */ /* 0x010fe20000410000 */
[----:B------:R2:W4:Y:S01]  /*eda0*/  LDS.128 R32, [R199+0x3000] ;  /* 0x00300000c7207984 */ /* 0x0005220000000c00 */
[C---:B------:R-:W-:Y:S01]  /*edb0*/  IADD3 R4, R14.reuse, 0x40, RZ ;  /* 0x000000400e047810 */ /* 0x040fe20007ffe0ff */
[----:B------:R-:W-:-:S02]  /*edc0*/  VIADD R6, R14, 0x20 ;  /* 0x000000200e067836 */ /* 0x000fc40000000000 */
[----:B-----5:R-:W-:Y:S01]  /*edd0*/  @P3 FFMA.FTZ R8, R132, R5, R25 ;  /* 0x0000000584083223 */ /* 0x020fe20000010019 */
[----:B------:R2:W2:Y:S01]  /*ede0*/  LDS.128 R20, [R199+0x7000] ;  /* 0x00700000c7147984 */ /* 0x0004a20000000c00 */
[----:B------:R-:W-:-:S03]  /*edf0*/  ISETP.GE.AND P1, PT, R4, UR14, PT ;  /* 0x0000000e04007c0c */ /* 0x000fc6000bf26270 */
[----:B------:R2:W2:Y:S01]  /*ee00*/  LDS.128 R16, [R199+0xb000] ;  /* 0x00b00000c7107984 */ /* 0x0004a20000000c00 */
[----:B---3--:R-:W-:-:S05]  /*ee10*/  IMAD R12, R12, R37, RZ ;  /* 0x000000250c0c7224 */ /* 0x008fca00078e02ff */
[----:B------:R-:W-:Y:S02]  /*ee20*/  SEL R12, R12, RZ, !P2 ;  /* 0x000000ff0c0c7207 */ /* 0x000fe40005000000 */
[----:B------:R-:W-:Y:S01]  /*ee30*/  ISETP.GE.AND P2, PT, R6, UR14, PT ;  /* 0x0000000e06007c0c */ /* 0x000fe2000bf46270 */
[----:B-1----:R-:W-:Y:S02]  /*ee40*/  IMAD R6, R11, UR4, RZ ;  /* 0x000000040b067c24 */ /* 0x002fe4000f8e02ff */
[----:B------:R-:W-:Y:S02]  /*ee50*/  IMAD R13, R7, R28, R12 ;  /* 0x0000001c070d7224 */ /* 0x000fe400078e020c */
[----:B------:R-:W-:Y:S01]  /*ee60*/  IMAD.SHL.U32 R4, R6, 0x80, RZ ;  /* 0x0000008006047824 */ /* 0x000fe200078e00ff */
[----:B------:R-:W-:Y:S01]  /*ee70*/  MOV R6, 0x7f800000 ;  /* 0x7f80000000067802 */ /* 0x000fe20000000f00 */
[----:B------:R-:W-:Y:S01]  /*ee80*/  @P0 FFMA.FTZ R6, R3, R0, R10 ;  /* 0x0000000003060223 */ /* 0x000fe2000001000a */
[----:B------:R-:W-:-:S02]  /*ee90*/  IMAD.SHL.U32 R0, R2, 0x8, RZ ;  /* 0x0000000802007824 */ /* 0x000fc400078e00ff */
[--C-:B------:R-:W-:Y:S02]  /*eea0*/  IADD3 R9, P5, P4, R4, R26, R13.reuse ;  /* 0x0000001a04097210 */ /* 0x100fe40007cbe00d */
[----:B------:R-:W-:Y:S02]  /*eeb0*/  SHF.R.S32.HI R29, RZ, 0x1f, R4 ;  /* 0x0000001fff1d7819 */ /* 0x000fe40000011404 */
[----:B------:R-:W-:-:S04]  /*eec0*/  SHF.R.S32.HI R26, RZ, 0x1f, R13 ;  /* 0x0000001fff1a7819 */ /* 0x000fc8000001140d */
[----:B------:R-:W-:Y:S01]  /*eed0*/  IADD3.X R26, R29, R27, R26, P5, P4 ;  /* 0x0000001b1d1a7210 */ /* 0x000fe20002fe841a */
[----:B------:R-:W-:Y:S06]  /*eee0*/  @P6 BRA `(.L_x_312) ;  /* 0x0000000000486947 */ /* 0x000fec0003800000 */
[----:B------:R-:W-:Y:S01]  /*eef0*/  UIMAD UR5, UR4, -0x80, UR18 ;  /* 0xffffff80040578a4 */ /* 0x000fe2000f8e0212 */
[----:B------:R-:W-:-:S05]  /*ef00*/  VIADD R10, R24, 0x8 ;  /* 0x00000008180a7836 */ /* 0x000fca0000000000 */
[----:B------:R-:W-:Y:S02]  /*ef10*/  ISETP.GE.AND P5, PT, R24, UR5, PT ;  /* 0x0000000518007c0c */ /* 0x000fe4000bfa6270 */
[----:B------:R-:W-:-:S11]  /*ef20*/  ISETP.GE.AND P4, PT, R10, UR5, PT ;  /* 0x000000050a007c0c */ /* 0x000fd6000bf86270 */
[----:B------:R-:W1:Y:S01]  /*ef30*/  @!P5 LDC.64 R4, c[0x0][0x2b0] ;  /* 0x0000ac00ff04db82 */ /* 0x000e620000000a00 */
[-C--:B------:R-:W-:Y:S02]  /*ef40*/  @!P5 IMAD R24, R24, R11.reuse, RZ ;  /* 0x0000000b1818d224 */ /* 0x080fe400078e02ff */
[----:B------:R-:W-:-:S03]  /*ef50*/  @!P4 IMAD R11, R10, R11, RZ ;  /* 0x0000000b0a0bc224 */ /* 0x000fc600078e02ff */
[CC--:B------:R-:W-:Y:S02]  /*ef60*/  @!P5 IADD3 R10, P3, R24.reuse, R9.reuse, RZ ;  /* 0x00000009180ad210 */ /* 0x0c0fe40007f7e0ff */
[----:B------:R-:W3:Y:S01]  /*ef70*/  @!P4 LDC.64 R2, c[0x0][0x2b0] ;  /* 0x0000ac00ff02cb82 */ /* 0x000ee20000000a00 */
[C---:B------:R-:W-:Y:S02]  /*ef80*/  @!P4 IADD3 R9, P0, R11.reuse, R9, RZ ;  /* 0x000000090b09c210 */ /* 0x040fe40007f1e0ff */
[-C--:B------:R-:W-:Y:S02]  /*ef90*/  @!P5 LEA.HI.X.SX32 R24, R24, R26.reuse, 0x1, P3 ;  /* 0x0000001a1818d211 */ /* 0x080fe400018f0eff */
[----:B------:R-:W-:Y:S02]  /*efa0*/  @!P4 LEA.HI.X.SX32 R26, R11, R26, 0x1, P0 ;  /* 0x0000001a0b1ac211 */ /* 0x000fe400000f0eff */
[----:B-1----:R-:W-:-:S04]  /*efb0*/  @!P5 LEA R4, P3, R10, R4, 0x2 ;  /* 0x000000040a04d211 */ /* 0x002fc800078610ff */
[----:B------:R-:W-:Y:S02]  /*efc0*/  @!P5 LEA.HI.X R5, R10, R5, R24, 0x2, P3 ;  /* 0x000000050a05d211 */ /* 0x000fe400018f1418 */
[----:B---3--:R-:W-:-:S03]  /*efd0*/  @!P4 LEA R2, P0, R9, R2, 0x2 ;  /* 0x000000020902c211 */ /* 0x008fc600078010ff */
[----:B------:R1:W-:Y:S01]  /*efe0*/  @!P5 STG.E desc[UR20][R4.64], R8 ;  /* 0x000000080400d986 */ /* 0x0003e2000c101914 */
[----:B------:R-:W-:-:S05]  /*eff0*/  @!P4 LEA.HI.X R3, R9, R3, R26, 0x2, P0 ;  /* 0x000000030903c211 */ /* 0x000fca00000f141a */
[----:B------:R1:W-:Y:S04]  /*f000*/  @!P4 STG.E desc[UR20][R2.64], R6 ;  /* 0x000000060200c986 */ /* 0x0003e8000c101914 */
.L_x_312:
[----:B------:R-:W-:Y:S05]  /*f010*/  BSYNC B0 ;  /* 0x0000000000007941 */ /* 0x000fea0003800000 */
.L_x_311:
[----:B-1----:R-:W-:Y:S01]  /*f020*/  SHF.R.S32.HI R3, RZ, 0x1f, R0 ;  /* 0x0000001fff037819 */ /* 0x002fe20000011400 */
[----:B------:R-:W-:Y:S01]  /*f030*/  ULDC.64 UR4, c[0x0][0x2a0] ;  /* 0x0000a80000047ab9 */ /* 0x000fe20000000a00 */
[----:B------:R-:W-:Y:S01]  /*f040*/  IADD3 R24, P3, R0, UR8, RZ ;  /* 0x0000000800187c10 */ /* 0x000fe2000ff7e0ff */
[----:B------:R-:W-:Y:S01]  /*f050*/  IMAD.U32 R27, RZ, RZ, UR17 ;  /* 0x00000011ff1b7e24 */ /* 0x000fe2000f8e00ff */
[----:B------:R-:W-:Y:S01]  /*f060*/  SHF.R.S32.HI R0, RZ, 0x1f, R7 ;  /* 0x0000001fff007819 */ /* 0x000fe20000011407 */
[----:B------:R-:W-:Y:S01]  /*f070*/  VIADD R2, R14, 0x60 ;  /* 0x000000600e027836 */ /* 0x000fe20000000000 */
[----:B------:R-:W-:Y:S01]  /*f080*/  IADD3.X R25, R3, UR6, RZ, P3, !PT ;  /* 0x0000000603197c10 */ /* 0x000fe20009ffe4ff */
[----:B------:R1:W3:Y:S01]  /*f090*/  LDS.128 R8, [R199+0x4000] ;  /* 0x00400000c7087984 */ /* 0x0002e20000000c00 */
[----:B------:R-:W-:Y:S01]  /*f0a0*/  SHF.R.S32.HI R15, RZ, 0x1f, R14 ;  /* 0x0000001fff0f7819 */ /* 0x000fe2000001140e */
[----:B------:R-:W-:Y:S01]  /*f0b0*/  IMAD R0, R0, UR4, RZ ;  /* 0x0000000400007c24 */ /* 0x000fe2000f8e02ff */
[----:B------:R-:W-:Y:S01]  /*f0c0*/  ISETP.GE.AND P3, PT, R14, UR14, PT ;  /* 0x0000000e0e007c0c */ /* 0x000fe2000bf66270 */
[----:B------:R-:W-:Y:S01]  /*f0d0*/  IMAD.WIDE.U32 R24, R7, UR4, R24 ;  /* 0x0000000407187c25 */ /* 0x000fe2000f8e0018 */
[----:B------:R-:W-:Y:S01]  /*f0e0*/  BSSY B0, `(.L_x_313) ;  /* 0x0000014000007945 */ /* 0x000fe20003800000 */
[----:B------:R-:W-:-:S02]  /*f0f0*/  ISETP.GE.AND P0, PT, R2, UR14, PT ;  /* 0x0000000e02007c0c */ /* 0x000fc4000bf06270 */
[----:B------:R-:W-:Y:S02]  /*f100*/  IMAD R0, R7, UR5, R0 ;  /* 0x0000000507007c24 */ /* 0x000fe4000f8e0200 */
[----:B------:R-:W-:Y:S01]  /*f110*/  IMAD.WIDE R26, R27, 0x80, R14 ;  /* 0x000000801b1a7825 */ /* 0x000fe200078e020e */
[----:B------:R1:W1:Y:S03]  /*f120*/  LDS.128 R4, [R199+0x8000] ;  /* 0x00800000c7047984 */ /* 0x0002660000000c00 */
[----:B------:R-:W-:Y:S01]  /*f130*/  IMAD.IADD R29, R0, 0x1, R25 ;  /* 0x00000001001d7824 */ /* 0x000fe200078e0219 */
[----:B------:R1:W1:Y:S01]  /*f140*/  LDS.128 R12, [R199] ;  /* 0x00000000c70c7984 */ /* 0x0002620000000c00 */
[----:B------:R-:W-:Y:S05]  /*f150*/  @P3 BRA `(.L_x_314) ;  /* 0x0000000000303947 */ /* 0x000fea0003800000 */
        /* <DEDUP_REMOVED lines=11> */
[----:B------:R1:W-:Y:S02]  /*f210*/  STG.E.128 desc[UR20][R2.64+0x100], R4 ;  /* 0x0001000402007986 */ /* 0x0003e4000c101d14 */
.L_x_314:
[----:B------:R-:W-:Y:S05]  /*f220*/  BSYNC B0 ;  /* 0x0000000000007941 */ /* 0x000fea0003800000 */
.L_x_313:
[----:B-1----:R1:W1:Y:S01]  /*f230*/  LDS.128 R12, [R199+0x1000] ;  /* 0x00100000c70c7984 */ /* 0x0022620000000c00 */
[----:B------:R-:W-:Y:S03]  /*f240*/  BSSY B0, `(.L_x_315) ;  /* 0x0000013000007945 */ /* 0x000fe60003800000 */
[----:B---3--:R3:W1:Y:S04]  /*f250*/  LDS.128 R8, [R199+0x5000] ;  /* 0x00500000c7087984 */ /* 0x0086680000000c00 */
        /* <DEDUP_REMOVED lines=17> */
.L_x_316:
[----:B------:R-:W-:Y:S05]  /*f370*/  BSYNC B0 ;  /* 0x0000000000007941 */ /* 0x000fea0003800000 */
.L_x_315:
[----:B-1----:R1:W1:Y:S01]  /*f380*/  LDS.128 R8, [R199+0x2000] ;  /* 0x00200000c7087984 */ /* 0x0022620000000c00 */
[----:B------:R-:W-:Y:S03]  /*f390*/  BSSY B0, `(.L_x_317) ;  /* 0x0000013000007945 */ /* 0x000fe60003800000 */
[----:B------:R1:W1:Y:S04]  /*f3a0*/  LDS.128 R4, [R199+0x6000] ;  /* 0x00600000c7047984 */ /* 0x0002680000000c00 */
        /* <DEDUP_REMOVED lines=17> */
.L_x_318:
[----:B------:R-:W-:Y:S05]  /*f4c0*/  BSYNC B0 ;  /* 0x0000000000007941 */ /* 0x000fea0003800000 */
.L_x_317:
        /* <DEDUP_REMOVED lines=13> */
[----:B----4-:R-:W-:Y:S04]  /*f5a0*/  STG.E.128 desc[UR20][R2.64], R32 ;  /* 0x0000002002007986 */ /* 0x010fe8000c101d14 */
[----:B--2---:R-:W-:Y:S04]  /*f5b0*/  STG.E.128 desc[UR20][R2.64+0x80], R20 ;  /* 0x0000801402007986 */ /* 0x004fe8000c101d14 */
[----:B------:R-:W-:Y:S01]  /*f5c0*/  STG.E.128 desc[UR20][R2.64+0x100], R16 ;  /* 0x0001001002007986 */ /* 0x000fe2000c101d14 */
[----:B------:R-:W-:Y:S05]  /*f5d0*/  EXIT ;  /* 0x000000000000794d */ /* 0x000fea0003800000 */
.L_x_319:
        /* <DEDUP_REMOVED lines=10> */
.L_x_1514:


//--------------------- .text._ZN5flash16flash_fwd_kernelI23Flash_fwd_kernel_traitsILi192ELi128ELi64ELi8ELb0ELb0EN7cutlass10bfloat16_tE19Flash_kernel_traitsILi192ELi128ELi64ELi8ES3_EELb0ELb0ELb1ELb0ELb0ELb1ELb1ELb0EEEvNS_16Flash_fwd_paramsE --------------------------
	.section	.text._ZN5flash16flash_fwd_kernelI23Flash_fwd_kernel_traitsILi192ELi128ELi64ELi8ELb0ELb0EN7cutlass10bfloat16_tE19Flash_kernel_traitsILi192ELi128ELi64ELi8ES3_EELb0ELb0ELb1ELb0ELb0ELb1ELb1ELb0EEEvNS_16Flash_fwd_paramsE,"ax",@progbits
	.align	128
        .global         _ZN5flash16flash_fwd_kernelI23Flash_fwd_kernel_traitsILi192ELi128ELi64ELi8ELb0ELb0EN7cutlass10bfloat16_tE19Flash_kernel_traitsILi192ELi128ELi64ELi8ES3_EELb0ELb0ELb1ELb0ELb0ELb1ELb1ELb0EEEvNS_16Flash_fwd_paramsE
        .type           _ZN5flash16flash_fwd_kernelI23Flash_fwd_kernel_traitsILi192ELi128ELi64ELi8ELb0ELb0EN7cutlass10bfloat16_tE19Flash_kernel_traitsILi192ELi128ELi64ELi8ES3_EELb0ELb0ELb1ELb0ELb0ELb1ELb1ELb0EEEvNS_16Flash_fwd_paramsE,@function
        .size           _ZN5flash16flash_fwd_kernelI23Flash_fwd_kernel_traitsILi192ELi128ELi64ELi8ELb0ELb0EN7cutlass10bfloat16_tE19Flash_kernel_traitsILi192ELi128ELi64ELi8ES3_EELb0ELb0ELb1ELb0ELb0ELb1ELb1ELb0EEEvNS_16Flash_fwd_paramsE,(.L_x_1515 - _ZN5flash16flash_fwd_kernelI23Flash_fwd_kernel_traitsILi192ELi128ELi64ELi8ELb0ELb0EN7cutlass10bfloat16_tE19Flash_kernel_traitsILi192ELi128ELi64ELi8ES3_EELb0ELb0ELb1ELb0ELb0ELb1ELb1ELb0EEEvNS_16Flash_fwd_paramsE)
        .other          _ZN5flash16flash_fwd_kernelI23Flash_fwd_kernel_traitsILi192ELi128ELi64ELi8ELb0ELb0EN7cutlass10bfloat16_tE19Flash_kernel_traitsILi192ELi128ELi64ELi8ES3_EELb0ELb0ELb1ELb0ELb0ELb1ELb1ELb0EEEvNS_16Flash_fwd_paramsE,@"STO_CUDA_ENTRY STV_DEFAULT"
_ZN5flash16flash_fwd_kernelI23Flash_fwd_kernel_traitsILi192ELi128ELi64ELi8ELb0ELb0EN7cutlass10bfloat16_tE19Flash_kernel_traitsILi192ELi128ELi64ELi8ES3_EELb0ELb0ELb1ELb0ELb0ELb1ELb1ELb0EEEvNS_16Flash_fwd_paramsE:
.text._ZN5flash16flash_fwd_kernelI23Flash_fwd_kernel_traitsILi192ELi128ELi64ELi8ELb0ELb0EN7cutlass10bfloat16_tE19Flash_kernel_traitsILi192ELi128ELi64ELi8ES3_EELb0ELb0ELb1ELb0ELb0ELb1ELb1ELb0EEEvNS_16Flash_fwd_paramsE:
        /* <DEDUP_REMOVED lines=55> */
.L_x_320:
[----:B------:R-:W-:-:S03]  /*0370*/  ULDC UR6, c[0x0][0x2c8] ;  /* 0x0000b20000067ab9 */ /* 0x000fc60000000800 */
.L_x_321:
        /* <DEDUP_REMOVED lines=129> */
.L_x_324:
[----:B------:R-:W-:Y:S05]  /*0b90*/  BSYNC B0 ;  /* 0x0000000000007941 */ /* 0x000fea0003800000 */
.L_x_323:
        /* <DEDUP_REMOVED lines=19> */
.L_x_326:
[----:B------:R-:W-:Y:S05]  /*0cd0*/  BSYNC B0 ;  /* 0x0000000000007941 */ /* 0x000fea0003800000 */
.L_x_325:
        /* <DEDUP_REMOVED lines=17> */
.L_x_328:
[----:B------:R-:W-:Y:S05]  /*0df0*/  BSYNC B0 ;  /* 0x0000000000007941 */ /* 0x000fea0003800000 */
.L_x_327:
        /* <DEDUP_REMOVED lines=16> */
.L_x_330:
[----:B------:R-:W-:Y:S05]  /*0f00*/  BSYNC B0 ;  /* 0x0000000000007941 */ /* 0x000fea0003800000 */
.L_x_329:
        /* <DEDUP_REMOVED lines=10> */
.L_x_332:
[----:B------:R-:W-:Y:S05]  /*0fb0*/  BSYNC B0 ;  /* 0x0000000000007941 */ /* 0x000fea0003800000 */
.L_x_331:
        /* <DEDUP_REMOVED lines=10> */
.L_x_334:
[----:B------:R-:W-:Y:S05]  /*1060*/  BSYNC B0 ;  /* 0x0000000000007941 */ /* 0x000fea0003800000 */
.L_x_333:
        /* <DEDUP_REMOVED lines=10> */
.L_x_336:
[----:B------:R-:W-:Y:S05]  /*1110*/  BSYNC B0 ;  /* 0x0000000000007941 */ /* 0x000fea0003800000 */
.L_x_335:
        /* <DEDUP_REMOVED lines=10> */
.L_x_322:
        /* <DEDUP_REMOVED lines=156> */
.L_x_337:
        /* <DEDUP_REMOVED lines=14> */
.L_x_338:
        /* <DEDUP_REMOVED lines=28> */
[----:B------:R-:W-:Y:S01]  /*1e20*/  USHF.L.U32 UR29, UR12, 0x5, URZ ;  /* 0x000000050c1d7899 */ /* 0x000fe2000800063f */
[C---:B------:R-:W-:Y:S01]  /*1e30*/  @!P2 IMAD R16, R25.reuse, 0x2, R16 ;  /* 0x000000021910a824 */ /* 0x040fe200078e0210 */
[----:B------:R-:W-:Y:S01]  /*1e40*/  UIADD3 UR26, UR28, -UR26, -UR18 ;  /* 0x8000001a1c1a7290 */ /* 0x000fe2000fffe812 */
[C---:B------:R-:W-:Y:S01]  /*1e50*/  @!P6 IMAD R15, R25.reuse, 0x2, R24 ;  /* 0x00000002190fe824 */ /* 0x040fe200078e0218 */
[----:B------:R-:W-:Y:S01]  /*1e60*/  @!PT LDS RZ, [RZ] ;  /* 0x00000000fffff984 */ /* 0x000fe20000000800 */
[----:B------:R-:W-:Y:S01]  /*1e70*/  @!PT LDS RZ, [RZ] ;  /* 0x00000000fffff984 */ /* 0x000fe20000000800 */
[----:B------:R-:W-:Y:S01]  /*1e80*/  @!PT LDS RZ, [RZ] ;  /* 0x00000000fffff984 */ /* 0x000fe20000000800 */
[----:B------:R-:W-:Y:S01]  /*1e90*/  @!P4 LDGSTS.E.BYPASS.LTC128B.128 [R20+0x1000], desc[UR20][R26.64] ;  /* 0x010000001a14cfae */ /* 0x000fe2000b901d54 */
[----:B------:R-:W-:Y:S01]  /*1ea0*/  @!P5 IMAD R2, R25, 0x2, R2 ;  /* 0x000000021902d824 */ /* 0x000fe200078e0202 */
[----:B------:R-:W-:Y:S01]  /*1eb0*/  UISETP.GT.AND UP0, UPT, UR24, UR15, UPT ;  /* 0x0000000f1800728c */ /* 0x000fe2000bf04270 */
[----:B------:R-:W-:Y:S01]  /*1ec0*/  @!P2 IMAD.MOV.U32 R25, RZ, RZ, R29 ;  /* 0x000000ffff19a224 */ /* 0x000fe200078e001d */
[----:B------:R-:W-:Y:S01]  /*1ed0*/  @!P4 LDGSTS.E.BYPASS.LTC128B.128 [R20+0x5000], desc[UR20][R26.64+0x80] ;  /* 0x050000801a14cfae */ /* 0x000fe2000b901d54 */
[----:B------:R-:W-:-:S02]  /*1ee0*/  @!P3 IMAD R21, R9, R7, R28 ;  /* 0x000000070915b224 */ /* 0x000fc400078e021c */
[----:B------:R-:W-:Y:S01]  /*1ef0*/  @!P3 IMAD.WIDE.U32 R28, R9, R6, R30 ;  /* 0x00000006091cb225 */ /* 0x000fe200078e001e */
[----:B------:R3:W-:Y:S03]  /*1f00*/  @!P4 LDGSTS.E.BYPASS.LTC128B.128 [R20+0x9000], desc[UR20][R26.64+0x100] ;  /* 0x090001001a14cfae */ /* 0x0007e6000b901d54 */
[C---:B------:R-:W-:Y:S02]  /*1f10*/  IMAD R6, R8.reuse, UR8, RZ ;  /* 0x0000000808067c24 */ /* 0x040fe4000f8e02ff */
[----:B------:R-:W-:Y:S02]  /*1f20*/  IMAD R8, R8, UR6, RZ ;  /* 0x0000000608087c24 */ /* 0x000fe4000f8e02ff */
[C---:B------:R-:W-:Y:S01]  /*1f30*/  IMAD R213, R207.reuse, UR9, R6 ;  /* 0x00000009cfd57c24 */ /* 0x040fe2000f8e0206 */
[----:B------:R-:W-:Y:S01]  /*1f40*/  USHF.L.U64.HI UR9, UR12, 0x5, UR13 ;  /* 0x000000050c097899 */ /* 0x000fe2000801020d */
[----:B------:R-:W3:Y:S01]  /*1f50*/  @!P2 LDC.64 R6, c[0x0][0x210] ;  /* 0x00008400ff06ab82 */ /* 0x000ee20000000a00 */
[----:B------:R-:W-:Y:S01]  /*1f60*/  IMAD.WIDE.U32 R204, R207, UR8, R204 ;  /* 0x00000008cfcc7c25 */ /* 0x000fe2000f8e00cc */
[----:B--2---:R-:W-:Y:S01]  /*1f70*/  @!P3 LEA R10, P1, R28, R10, 0x1 ;  /* 0x0000000a1c0ab211 */ /* 0x004fe200078208ff */
[----:B------:R-:W-:-:S02]  /*1f80*/  ULDC UR8, c[0x0][0x39c] ;  /* 0x0000e70000087ab9 */ /* 0x000fc40000000800 */
        /* <DEDUP_REMOVED lines=92> */
[----:B------:R-:W-:Y:S01]  /*2550*/  LOP3.LUT R6, R6, 0xffffffe0, RZ, 0xc0, !PT ;  /* 0xffffffe006067812 */ /* 0x000fe200078ec0ff */
[----:B------:R-:W-:Y:S01]  /*2560*/  VIADD R199, R201, 0xc020 ;  /* 0x0000c020c9c77836 */ /* 0x000fe20000000000 */
[----:B------:R-:W-:Y:S02]  /*2570*/  LEA R202, R202, UR4, 0x1 ;  /* 0x00000004caca7c11 */ /* 0x000fe4000f8e08ff */
[----:B------:R-:W-:Y:S01]  /*2580*/  SEL R7, R7, 0xfffffff0, !P1 ;  /* 0xfffffff007077807 */ /* 0x000fe20004800000 */
[----:B------:R-:W-:Y:S01]  /*2590*/  @P3 STS.128 [R203+0x12000], RZ ;  /* 0x012000ffcb003388 */ /* 0x000fe20000000c00 */
[----:B------:R-:W-:-:S02]  /*25a0*/  SEL R5, R5, 0xffffffe0, !P2 ;  /* 0xffffffe005057807 */ /* 0x000fc40005000000 */
[----:B------:R-:W-:Y:S01]  /*25b0*/  R2P PR, R0, 0x6 ;  /* 0x0000000600007804 */ /* 0x000fe20000000000 */
[----:B------:R-:W-:Y:S01]  /*25c0*/  @P3 STS.128 [R203+0x14000], RZ ;  /* 0x014000ffcb003388 */ /* 0x000fe20000000c00 */
[----:B------:R-:W-:Y:S01]  /*25d0*/  VIADD R0, R201, 0xc000 ;  /* 0x0000c000c9007836 */ /* 0x000fe20000000000 */
[----:B------:R-:W-:Y:S01]  /*25e0*/  LEA R211, R4, UR27, 0x4 ;  /* 0x0000001b04d37c11 */ /* 0x000fe2000f8e20ff */
        /* <DEDUP_REMOVED lines=11> */
[----:B------:R1:W-:Y:S04]  /*26a0*/  @!P3 LDGSTS.E.BYPASS.LTC128B.128 [R203+0x16000], desc[UR20][R18.64+0x100] ;  /* 0x1600010012cbbfae */ /* 0x0003e8000b901d54 */
[----:B------:R-:W-:Y:S01]  /*26b0*/  @P0 STS.128 [R203+0x13000], RZ ;  /* 0x013000ffcb000388 */ /* 0x000fe20000000c00 */
[----:B------:R-:W-:-:S03]  /*26c0*/  SEL R0, R0, 0xffffffc0, !P2 ;  /* 0xffffffc000007807 */ /* 0x000fc60005000000 */
[----:B------:R-:W-:Y:S02]  /*26d0*/  @P0 STS.128 [R203+0x15000], RZ ;  /* 0x015000ffcb000388 */ /* 0x000fe40000000c00 */
[----:B------:R-:W-:Y:S02]  /*26e0*/  IMAD.IADD R195, R201, 0x1, R0 ;  /* 0x00000001c9c37824 */ /* 0x000fe400078e0200 */
[----:B------:R-:W-:Y:S01]  /*26f0*/  @P0 STS.128 [R203+0x17000], RZ ;  /* 0x017000ffcb000388 */ /* 0x000fe20000000c00 */
[----:B------:R-:W-:-:S03]  /*2700*/  IMAD.IADD R188, R0, 0x1, R199 ;  /* 0x0000000100bc7824 */ /* 0x000fc600078e02c7 */
[----:B------:R-:W-:Y:S01]  /*2710*/  @!PT LDS RZ, [RZ] ;  /* 0x00000000fffff984 */ /* 0x000fe20000000800 */
[----:B------:R-:W-:Y:S01]  /*2720*/  @!PT LDS RZ, [RZ] ;  /* 0x00000000fffff984 */ /* 0x000fe20000000800 */
[----:B------:R-:W-:Y:S01]  /*2730*/  @!PT LDS RZ, [RZ] ;  /* 0x00000000fffff984 */ /* 0x000fe20000000800 */
[----:B------:R-:W-:Y:S04]  /*2740*/  @!P0 LDGSTS.E.BYPASS.LTC128B.128 [R203+0x13000], desc[UR20][R8.64] ;  /* 0x1300000008cb8fae */ /* 0x000fe8000b901d54 */
[----:B------:R-:W-:Y:S04]  /*2750*/  @!P0 LDGSTS.E.BYPASS.LTC128B.128 [R203+0x15000], desc[UR20][R8.64+0x80] ;  /* 0x1500008008cb8fae */ /* 0x000fe8000b901d54 */
[----:B------:R2:W-:Y:S04]  /*2760*/  @!P0 LDGSTS.E.BYPASS.LTC128B.128 [R203+0x17000], desc[UR20][R8.64+0x100] ;  /* 0x1700010008cb8fae */ /* 0x0005e8000b901d54 */
[----:B------:R-:W-:Y:S04]  /*2770*/  LDSM.16.M88.4 R32, [R202] ;  /* 0x00000000ca20783b */ /* 0x000fe80000000200 */
[----:B------:R-:W1:Y:S04]  /*2780*/  LDSM.16.M88.4 R28, [R201+0xc000] ;  /* 0x00c00000c91c783b */ /* 0x000e680000000200 */
[----:B------:R-:W-:Y:S04]  /*2790*/  LDSM.16.M88.4 R24, [R200] ;  /* 0x00000000c818783b */ /* 0x000fe80000000200 */
[----:B------:R-:W-:Y:S04]  /*27a0*/  LDSM.16.M88.4 R56, [R199] ;  /* 0x00000000c738783b */ /* 0x000fe80000000200 */
[----:B------:R-:W-:Y:S04]  /*27b0*/  LDSM.16.M88.4 R72, [R198] ;  /* 0x00000000c648783b */ /* 0x000fe80000000200 */
[----:B------:R-:W-:Y:S04]  /*27c0*/  LDSM.16.M88.4 R68, [R195+0xc000] ;  /* 0x00c00000c344783b */ /* 0x000fe80000000200 */
[----:B------:R-:W3:Y:S04]  /*27d0*/  LDSM.16.M88.4 R48, [R201+0xc800] ;  /* 0x00c80000c930783b */ /* 0x000ee80000000200 */
[----:B------:R-:W4:Y:S04]  /*27e0*/  LDSM.16.M88.4 R80, [R201+0xd000] ;  /* 0x00d00000c950783b */ /* 0x000f280000000200 */
[----:B------:R-:W-:Y:S04]  /*27f0*/  LDSM.16.M88.4 R12, [R197] ;  /* 0x00000000c50c783b */ /* 0x000fe80000000200 */
[----:B------:R-:W-:Y:S04]  /*2800*/  LDSM.16.M88.4 R84, [R188] ;  /* 0x00000000bc54783b */ /* 0x000fe80000000200 */
[----:B------:R-:W5:Y:S01]  /*2810*/  LDSM.16.M88.4 R20, [R199+0x800] ;  /* 0x00080000c714783b */ /* 0x000f620000000200 */
[C---:B-1----:R-:W-:Y:S03]  /*2820*/  HMMA.16816.F32.BF16 R16, R32.reuse, R28, RZ ;  /* 0x0000001c2010723c */ /* 0x042fe600000418ff */
[----:B------:R-:W1:Y:S04]  /*2830*/  LDSM.16.M88.4 R36, [R201+0xd800] ;  /* 0x00d80000c924783b */ /* 0x000e680000000200 */
[----:B------:R-:W1:Y:S01]  /*2840*/  LDSM.16.M88.4 R92, [R199+0x1000] ;  /* 0x00100000c75c783b */ /* 0x000e620000000200 */
[C---:B------:R-:W-:Y:S03]  /*2850*/  HMMA.16816.F32.BF16 R28, R32.reuse, R30, RZ ;  /* 0x0000001e201c723c */ /* 0x040fe600000418ff */
[----:B------:R-:W-:Y:S04]  /*2860*/  LDSM.16.M88.4 R88, [R202+0x4000] ;  /* 0x00400000ca58783b */ /* 0x000fe80000000200 */
[----:B------:R-:W1:Y:S04]  /*2870*/  LDSM.16.M88.4 R60, [R201+0xe000] ;  /* 0x00e00000c93c783b */ /* 0x000e680000000200 */
[----:B--2---:R-:W2:Y:S01]  /*2880*/  LDSM.16.M88.4 R8, [R195+0xc800] ;  /* 0x00c80000c308783b */ /* 0x004ea20000000200 */
[----:B---3--:R-:W-:Y:S03]  /*2890*/  HMMA.16816.F32.BF16 R52, R32, R48, RZ ;  /* 0x000000302034723c */ /* 0x008fe600000418ff */
[----:B------:R-:W3:Y:S04]  /*28a0*/  LDSM.16.M88.4 R40, [R199+0x1800] ;  /* 0x00180000c728783b */ /* 0x000ee80000000200 */
[----:B------:R-:W3:Y:S01]  /*28b0*/  LDSM.16.M88.4 R64, [R195+0xd000] ;  /* 0x00d00000c340783b */ /* 0x000ee20000000200 */
[----:B------:R-:W-:Y:S03]  /*28c0*/  HMMA.16816.F32.BF16 R16, R24, R56, R16 ;  /* 0x000000381810723c */ /* 0x000fe60000041810 */
[----:B------:R-:W-:Y:S03]  /*28d0*/  LDSM.16.M88.4 R100, [R199+0x2000] ;  /* 0x00200000c764783b */ /* 0x000fe60000000200 */
[----:B------:R-:W-:Y:S01]  /*28e0*/  HMMA.16816.F32.BF16 R48, R32, R50, RZ ;  /* 0x000000322030723c */ /* 0x000fe200000418ff */
[----:B------:R-:W-:Y:S04]  /*28f0*/  LDSM.16.M88.4 R96, [R201+0xf000] ;  /* 0x00f00000c960783b */ /* 0x000fe80000000200 */
[----:B------:R-:W0:Y:S01]  /*2900*/  LDGDEPBAR ;  /* 0x00000000000079af */ /* 0x000e220000000000 */
[----:B------:R-:W-:Y:S03]  /*2910*/  HMMA.16816.F32.BF16 R28, R24, R58, R28 ;  /* 0x0000003a181c723c */ /* 0x000fe6000004181c */
[----:B------:R-:W-:Y:S03]  /*2920*/  LDSM.16.M88.4 R56, [R195+0xd800] ;  /* 0x00d80000c338783b */ /* 0x000fe60000000200 */
[----:B----4-:R-:W-:Y:S06]  /*2930*/  HMMA.16816.F32.BF16 R44, R32, R80, RZ ;  /* 0x00000050202c723c */ /* 0x010fec00000418ff */
[----:B------:R-:W-:Y:S06]  /*2940*/  HMMA.16816.F32.BF16 R16, R72, R68, R16 ;  /* 0x000000444810723c */ /* 0x000fec0000041810 */
[----:B------:R-:W-:Y:S06]  /*2950*/  HMMA.16816.F32.BF16 R80, R32, R82, RZ ;  /* 0x000000522050723c */ /* 0x000fec00000418ff */
[C---:B-----5:R-:W-:Y:S06]  /*2960*/  HMMA.16816.F32.BF16 R52, R24.reuse, R20, R52 ;  /* 0x000000141834723c */ /* 0x060fec0000041834 */
[----:B------:R-:W-:Y:S01]  /*2970*/  HMMA.16816.F32.BF16 R48, R24, R22, R48 ;  /* 0x000000161830723c */ /* 0x000fe20000041830 */
[----:B------:R-:W-:Y:S05]  /*2980*/  LDSM.16.M88.4 R20, [R188+0x800] ;  /* 0x00080000bc14783b */ /* 0x000fea0000000200 */
[----:B------:R-:W-:Y:S06]  /*2990*/  HMMA.16816.F32.BF16 R16, R12, R84, R16 ;  /* 0x000000540c10723c */ /* 0x000fec0000041810 */
[C---:B-1----:R-:W-:Y:S06]  /*29a0*/  HMMA.16816.F32.BF16 R76, R32.reuse, R36, RZ ;  /* 0x00000024204c723c */ /* 0x042fec00000418ff */
[----:B------:R-:W-:Y:S01]  /*29b0*/  HMMA.16816.F32.BF16 R32, R32, R38, RZ ;  /* 0x000000262020723c */ /* 0x000fe200000418ff */
[----:B------:R-:W-:Y:S05]  /*29c0*/  LDSM.16.M88.4 R36, [R188+0x1000] ;  /* 0x00100000bc24783b */ /* 0x000fea0000000200 */
[----:B------:R-:W-:Y:S01]  /*29d0*/  HMMA.16816.F32.BF16 R28, R72, R70, R28 ;  /* 0x00000046481c723c */ /* 0x000fe2000004181c */
[----:B------:R-:W1:Y:S05]  /*29e0*/  LDSM.16.M88.4 R68, [R200+0x4000] ;  /* 0x00400000c844783b */ /* 0x000e6a0000000200 */
[C---:B------:R-:W-:Y:S06]  /*29f0*/  HMMA.16816.F32.BF16 R44, R24.reuse, R92, R44 ;  /* 0x0000005c182c723c */ /* 0x040fec000004182c */
[----:B------:R-:W-:Y:S01]  /*2a00*/  HMMA.16816.F32.BF16 R80, R24, R94, R80 ;  /* 0x0000005e1850723c */ /* 0x000fe20000041850 */
[----:B------:R-:W-:Y:S05]  /*2a10*/  LDSM.16.M88.4 R92, [R195+0xe000] ;  /* 0x00e00000c35c783b */ /* 0x000fea0000000200 */
[----:B------:R-:W-:Y:S06]  /*2a20*/  HMMA.16816.F32.BF16 R16, R88, R60, R16 ;  /* 0x0000003c5810723c */ /* 0x000fec0000041810 */
[C---:B--2---:R-:W-:Y:S06]  /*2a30*/  HMMA.16816.F32.BF16 R52, R72.reuse, R8, R52 ;  /* 0x000000084834723c */ /* 0x044fec0000041834 */
[----:B------:R-:W-:Y:S01]  /*2a40*/  HMMA.16816.F32.BF16 R48, R72, R10, R48 ;  /* 0x0000000a4830723c */ /* 0x000fe20000041830 */
[----:B------:R-:W-:Y:S05]  /*2a50*/  LDSM.16.M88.4 R8, [R201+0xe800] ;  /* 0x00e80000c908783b */ /* 0x000fea0000000200 */
[C---:B---3--:R-:W-:Y:S06]  /*2a60*/  HMMA.16816.F32.BF16 R76, R24.reuse, R40, R76 ;  /* 0x00000028184c723c */ /* 0x048fec000004184c */
[----:B------:R-:W-:Y:S01]  /*2a70*/  HMMA.16816.F32.BF16 R24, R24, R42, R32 ;  /* 0x0000002a1818723c */ /* 0x000fe20000041820 */
[----:B------:R-:W2:Y:S04]  /*2a80*/  LDSM.16.M88.4 R40, [R198+0x4000] ;  /* 0x00400000c628783b */ /* 0x000ea80000000200 */
[----:B------:R-:W3:Y:S01]  /*2a90*/  LDSM.16.M88.4 R32, [R188+0x1800] ;  /* 0x00180000bc20783b */ /* 0x000ee20000000200 */
[----:B------:R-:W-:Y:S03]  /*2aa0*/  HMMA.16816.F32.BF16 R28, R12, R86, R28 ;  /* 0x000000560c1c723c */ /* 0x000fe6000004181c */
[----:B------:R-:W-:Y:S03]  /*2ab0*/  LDSM.16.M88.4 R84, [R201+0xf800] ;  /* 0x00f80000c954783b */ /* 0x000fe60000000200 */
[C---:B------:R-:W-:Y:S06]  /*2ac0*/  HMMA.16816.F32.BF16 R44, R72.reuse, R64, R44 ;  /* 0x00000040482c723c */ /* 0x040fec000004182c */
[----:B------:R-:W-:Y:S01]  /*2ad0*/  HMMA.16816.F32.BF16 R80, R72, R66, R80 ;  /* 0x000000424850723c */ /* 0x000fe20000041850 */
[----:B------:R-:W-:Y:S05]  /*2ae0*/  LDSM.16.M88.4 R64, [R199+0x2800] ;  /* 0x00280000c740783b */ /* 0x000fea0000000200 */
[----:B-1----:R-:W-:Y:S06]  /*2af0*/  HMMA.16816.F32.BF16 R16, R68, R100, R16 ;  /* 0x000000644410723c */ /* 0x002fec0000041810 */
[C---:B------:R-:W-:Y:S06]  /*2b00*/  HMMA.16816.F32.BF16 R52, R12.reuse, R20, R52 ;  /* 0x000000140c34723c */ /* 0x040fec0000041834 */
[----:B------:R-:W-:Y:S01]  /*2b10*/  HMMA.16816.F32.BF16 R48, R12, R22, R48 ;  /* 0x000000160c30723c */ /* 0x000fe20000041830 */
[----:B------:R-:W-:Y:S05]  /*2b20*/  LDSM.16.M88.4 R20, [R188+0x2000] ;  /* 0x00200000bc14783b */ /* 0x000fea0000000200 */
[C---:B------:R-:W-:Y:S06]  /*2b30*/  HMMA.16816.F32.BF16 R76, R72.reuse, R56, R76 ;  /* 0x00000038484c723c */ /* 0x040fec000004184c */
[----:B------:R-:W-:Y:S01]  /*2b40*/  HMMA.16816.F32.BF16 R72, R72, R58, R24 ;  /* 0x0000003a4848723c */ /* 0x000fe20000041818 */
[----:B------:R-:W1:Y:S04]  /*2b50*/  LDSM.16.M88.4 R24, [R197+0x4000] ;  /* 0x00400000c518783b */ /* 0x000e680000000200 */
[----:B------:R-:W-:Y:S01]  /*2b60*/  LDSM.16.M88.4 R56, [R199+0x3800] ;  /* 0x00380000c738783b */ /* 0x000fe20000000200 */
[----:B------:R-:W-:Y:S03]  /*2b70*/  HMMA.16816.F32.BF16 R28, R88, R62, R28 ;  /* 0x0000003e581c723c */ /* 0x000fe6000004181c */
[----:B------:R-:W4:Y:S03]  /*2b80*/  LDSM.16.M88.4 R60, [R199+0x3000] ;  /* 0x00300000c73c783b */ /* 0x000f260000000200 */
[C---:B------:R-:W-:Y:S06]  /*2b90*/  HMMA.16816.F32.BF16 R44, R12.reuse, R36, R44 ;  /* 0x000000240c2c723c */ /* 0x040fec000004182c */
[----:B------:R-:W-:Y:S01]  /*2ba0*/  HMMA.16816.F32.BF16 R80, R12, R38, R80 ;  /* 0x000000260c50723c */ /* 0x000fe20000041850 */
[----:B------:R-:W-:Y:S05]  /*2bb0*/  LDSM.16.M88.4 R36, [R195+0xe800] ;  /* 0x00e80000c324783b */ /* 0x000fea0000000200 */
[----:B--2---:R-:W-:Y:S06]  /*2bc0*/  HMMA.16816.F32.BF16 R16, R40, R92, R16 ;  /* 0x0000005c2810723c */ /* 0x004fec0000041810 */
[C---:B------:R-:W-:Y:S06]  /*2bd0*/  HMMA.16816.F32.BF16 R52, R88.reuse, R8, R52 ;  /* 0x000000085834723c */ /* 0x040fec0000041834 */
[----:B------:R-:W-:Y:S01]  /*2be0*/  HMMA.16816.F32.BF16 R48, R88, R10, R48 ;  /* 0x0000000a5830723c */ /* 0x000fe20000041830 */
[----:B------:R-:W-:Y:S05]  /*2bf0*/  LDSM.16.M88.4 R8, [R201+0x10000] ;  /* 0x01000000c908783b */ /* 0x000fea0000000200 */
[C---:B---3--:R-:W-:Y:S06]  /*2c00*/  HMMA.16816.F32.BF16 R76, R12.reuse, R32, R76 ;  /* 0x000000200c4c723c */ /* 0x048fec000004184c */
[----:B------:R-:W-:Y:S01]  /*2c10*/  HMMA.16816.F32.BF16 R72, R12, R34, R72 ;  /* 0x000000220c48723c */ /* 0x000fe20000041848 */
[----:B------:R-:W2:Y:S04]  /*2c20*/  LDSM.16.M88.4 R12, [R202+0x8000] ;  /* 0x00800000ca0c783b */ /* 0x000ea80000000200 */
[----:B------:R-:W3:Y:S01]  /*2c30*/  LDSM.16.M88.4 R32, [R195+0xf000] ;  /* 0x00f00000c320783b */ /* 0x000ee20000000200 */
[----:B------:R-:W-:Y:S06]  /*2c40*/  HMMA.16816.F32.BF16 R28, R68, R102, R28 ;  /* 0x00000066441c723c */ /* 0x000fec000004181c */
[C---:B------:R-:W-:Y:S06]  /*2c50*/  HMMA.16816.F32.BF16 R44, R88.reuse, R96, R44 ;  /* 0x00000060582c723c */ /* 0x040fec000004182c */
[----:B------:R-:W-:Y:S06]  /*2c60*/  HMMA.16816.F32.BF16 R80, R88, R98, R80 ;  /* 0x000000625850723c */ /* 0x000fec0000041850 */
[----:B-1----:R-:W-:Y:S06]  /*2c70*/  HMMA.16816.F32.BF16 R16, R24, R20, R16 ;  /* 0x000000141810723c */ /* 0x002fec0000041810 */
[C---:B------:R-:W-:Y:S06]  /*2c80*/  HMMA.16816.F32.BF16 R52, R68.reuse, R64, R52 ;  /* 0x000000404434723c */ /* 0x040fec0000041834 */
[----:B------:R-:W-:Y:S01]  /*2c90*/  HMMA.16816.F32.BF16 R48, R68, R66, R48 ;  /* 0x000000424430723c */ /* 0x000fe20000041830 */
[----:B------:R-:W-:Y:S05]  /*2ca0*/  LDSM.16.M88.4 R64, [R195+0xf800] ;  /* 0x00f80000c340783b */ /* 0x000fea0000000200 */
[C---:B------:R-:W-:Y:S06]  /*2cb0*/  HMMA.16816.F32.BF16 R76, R88.reuse, R84, R76 ;  /* 0x00000054584c723c */ /* 0x040fec000004184c */
[----:B------:R-:W-:Y:S01]  /*2cc0*/  HMMA.16816.F32.BF16 R72, R88, R86, R72 ;  /* 0x000000565848723c */ /* 0x000fe20000041848 */
[----:B------:R-:W-:Y:S04]  /*2cd0*/  LDSM.16.M88.4 R88, [R199+0x4000] ;  /* 0x00400000c758783b */ /* 0x000fe80000000200 */
[----:B------:R-:W-:Y:S01]  /*2ce0*/  LDSM.16.M88.4 R84, [R188+0x2800] ;  /* 0x00280000bc54783b */ /* 0x000fe20000000200 */
[----:B------:R-:W-:Y:S03]  /*2cf0*/  HMMA.16816.F32.BF16 R92, R40, R94, R28 ;  /* 0x0000005e285c723c */ /* 0x000fe6000004181c */
[----:B------:R-:W1:Y:S03]  /*2d00*/  LDSM.16.M88.4 R28, [R200+0x8000] ;  /* 0x00800000c81c783b */ /* 0x000e660000000200 */
[C---:B----4-:R-:W-:Y:S06]  /*2d10*/  HMMA.16816.F32.BF16 R44, R68.reuse, R60, R44 ;  /* 0x0000003c442c723c */ /* 0x050fec000004182c */
[----:B------:R-:W-:Y:S06]  /*2d20*/  HMMA.16816.F32.BF16 R80, R68, R62, R80 ;  /* 0x0000003e4450723c */ /* 0x000fec0000041850 */
[----:B--2---:R-:W-:Y:S06]  /*2d30*/  HMMA.16816.F32.BF16 R16, R12, R8, R16 ;  /* 0x000000080c10723c */ /* 0x004fec0000041810 */
[C---:B------:R-:W-:Y:S06]  /*2d40*/  HMMA.16816.F32.BF16 R52, R40.reuse, R36, R52 ;  /* 0x000000242834723c */ /* 0x040fec0000041834 */
[----:B------:R-:W-:Y:S01]  /*2d50*/  HMMA.16816.F32.BF16 R48, R40, R38, R48 ;  /* 0x000000262830723c */ /* 0x000fe20000041830 */
[----:B------:R-:W2:Y:S05]  /*2d60*/  LDSM.16.M88.4 R36, [R188+0x3000] ;  /* 0x00300000bc24783b */ /* 0x000eaa0000000200 */
[C---:B------:R-:W-:Y:S06]  /*2d70*/  HMMA.16816.F32.BF16 R76, R68.reuse, R56, R76 ;  /* 0x00000038444c723c */ /* 0x040fec000004184c */
[----:B------:R-:W-:Y:S01]  /*2d80*/  HMMA.16816.F32.BF16 R72, R68, R58, R72 ;  /* 0x0000003a4448723c */ /* 0x000fe20000041848 */
[----:B------:R-:W-:Y:S04]  /*2d90*/  LDSM.16.M88.4 R56, [R195+0x10000] ;  /* 0x01000000c338783b */ /* 0x000fe80000000200 */
[----:B------:R-:W-:Y:S01]  /*2da0*/  LDSM.16.M88.4 R68, [R201+0x11000] ;  /* 0x01100000c944783b */ /* 0x000fe20000000200 */
[----:B------:R-:W-:Y:S03]  /*2db0*/  HMMA.16816.F32.BF16 R92, R24, R22, R92 ;  /* 0x00000016185c723c */ /* 0x000fe6000004185c */
[----:B------:R-:W4:Y:S03]  /*2dc0*/  LDSM.16.M88.4 R20, [R198+0x8000] ;  /* 0x00800000c614783b */ /* 0x000f260000000200 */
[C---:B---3--:R-:W-:Y:S06]  /*2dd0*/  HMMA.16816.F32.BF16 R44, R40.reuse, R32, R44 ;  /* 0x00000020282c723c */ /* 0x048fec000004182c */
[----:B------:R-:W-:Y:S01]  /*2de0*/  HMMA.16816.F32.BF16 R80, R40, R34, R80 ;  /* 0x000000222850723c */ /* 0x000fe20000041850 */
[----:B------:R-:W3:Y:S05]  /*2df0*/  LDSM.16.M88.4 R32, [R201+0x10800] ;  /* 0x01080000c920783b */ /* 0x000eea0000000200 */
[----:B-1----:R-:W-:Y:S06]  /*2e00*/  HMMA.16816.F32.BF16 R16, R28, R88, R16 ;  /* 0x000000581c10723c */ /* 0x002fec0000041810 */
[----:B------:R-:W-:Y:S06]  /*2e10*/  HMMA.16816.F32.BF16 R52, R24, R84, R52 ;  /* 0x000000541834723c */ /* 0x000fec0000041834 */
[----:B------:R-:W-:Y:S01]  /*2e20*/  HMMA.16816.F32.BF16 R92, R12, R10, R92 ;  /* 0x0000000a0c5c723c */ /* 0x000fe2000004185c */
[----:B------:R-:W-:Y:S05]  /*2e30*/  LDSM.16.M88.4 R8, [R197+0x8000] ;  /* 0x00800000c508783b */ /* 0x000fea0000000200 */
[----:B------:R-:W-:Y:S01]  /*2e40*/  HMMA.16816.F32.BF16 R84, R24, R86, R48 ;  /* 0x000000561854723c */ /* 0x000fe20000041830 */
[----:B------:R-:W1:Y:S05]  /*2e50*/  LDSM.16.M88.4 R48, [R188+0x4000] ;  /* 0x00400000bc30783b */ /* 0x000e6a0000000200 */
[C---:B------:R-:W-:Y:S06]  /*2e60*/  HMMA.16816.F32.BF16 R76, R40.reuse, R64, R76 ;  /* 0x00000040284c723c */ /* 0x040fec000004184c */
[----:B------:R-:W-:Y:S01]  /*2e70*/  HMMA.16816.F32.BF16 R72, R40, R66, R72 ;  /* 0x000000422848723c */ /* 0x000fe20000041848 */
[----:B------:R-:W5:Y:S04]  /*2e80*/  LDSM.16.M88.4 R40, [R188+0x3800] ;  /* 0x00380000bc28783b */ /* 0x000f680000000200 */
[----:B------:R-:W-:Y:S01]  /*2e90*/  LDSM.16.M88.4 R64, [R201+0x11800] ;  /* 0x01180000c940783b */ /* 0x000fe20000000200 */
[----:B--2---:R-:W-:Y:S03]  /*2ea0*/  HMMA.16816.F32.BF16 R60, R24, R36, R44 ;  /* 0x00000024183c723c */ /* 0x004fe6000004182c */
[----:B------:R-:W2:Y:S03]  /*2eb0*/  LDSM.16.M88.4 R44, [R199+0x4800] ;  /* 0x00480000c72c783b */ /* 0x000ea60000000200 */
[----:B----4-:R-:W-:Y:S06]  /*2ec0*/  HMMA.16816.F32.BF16 R16, R20, R56, R16 ;  /* 0x000000381410723c */ /* 0x010fec0000041810 */
[C---:B---3--:R-:W-:Y:S06]  /*2ed0*/  HMMA.16816.F32.BF16 R52, R12.reuse, R32, R52 ;  /* 0x000000200c34723c */ /* 0x048fec0000041834 */
[----:B------:R-:W-:Y:S01]  /*2ee0*/  HMMA.16816.F32.BF16 R84, R12, R34, R84 ;  /* 0x000000220c54723c */ /* 0x000fe20000041854 */
[----:B------:R-:W3:Y:S05]  /*2ef0*/  LDSM.16.M88.4 R32, [R199+0x5000] ;  /* 0x00500000c720783b */ /* 0x000eea0000000200 */
[----:B------:R-:W-:Y:S01]  /*2f00*/  HMMA.16816.F32.BF16 R80, R24, R38, R80 ;  /* 0x000000261850723c */ /* 0x000fe20000041850 */
[----:B------:R-:W4:Y:S05]  /*2f10*/  LDSM.16.M88.4 R36, [R195+0x10800] ;  /* 0x01080000c324783b */ /* 0x000f2a0000000200 */
[----:B-1----:R-:W-:Y:S06]  /*2f20*/  HMMA.16816.F32.BF16 R16, R8, R48, R16 ;  /* 0x000000300810723c */ /* 0x002fec0000041810 */
[----:B------:R-:W-:Y:S06]  /*2f30*/  HMMA.16816.F32.BF16 R60, R12, R68, R60 ;  /* 0x000000440c3c723c */ /* 0x000fec000004183c */
[C---:B-----5:R-:W-:Y:S06]  /*2f40*/  HMMA.16816.F32.BF16 R76, R24.reuse, R40, R76 ;  /* 0x00000028184c723c */ /* 0x060fec000004184c */
[----:B------:R-:W-:Y:S01]  /*2f50*/  HMMA.16816.F32.BF16 R72, R24, R42, R72 ;  /* 0x0000002a1848723c */ /* 0x000fe20000041848 */
[----:B------:R-:W-:Y:S04]  /*2f60*/  LDSM.16.M88.4 R24, [R188+0x4800] ;  /* 0x00480000bc18783b */ /* 0x000fe80000000200 */
[----:B------:R-:W-:Y:S01]  /*2f70*/  LDSM.16.M88.4 R40, [R199+0x5800] ;  /* 0x00580000c728783b */ /* 0x000fe20000000200 */
[----:B------:R-:W-:Y:S01]  /*2f80*/  HMMA.16816.F32.BF16 R92, R28, R90, R92 ;  /* 0x0000005a1c5c723c */ /* 0x000fe2000004185c */
[----:B------:R-:W-:Y:S01]  /*2f90*/  FMUL.FTZ R0, R16, UR8 ;  /* 0x0000000810007c20 */ /* 0x000fe20008410000 */
[----:B------:R-:W-:-:S02]  /*2fa0*/  IMAD.IADD R16, R3, 0x1, -R6 ;  /* 0x0000000103107824 */ /* 0x000fc400078e0a06 */
[----:B------:R-:W-:Y:S01]  /*2fb0*/  FMUL.FTZ R17, R17, UR8 ;  /* 0x0000000811117c20 */ /* 0x000fe20008410000 */
[----:B------:R-:W-:Y:S01]  /*2fc0*/  FMUL.FTZ R18, R18, UR8 ;  /* 0x0000000812127c20 */ /* 0x000fe20008410000 */
[----:B------:R-:W-:Y:S01]  /*2fd0*/  FMUL.FTZ R19, R19, UR8 ;  /* 0x0000000813137c20 */ /* 0x000fe20008410000 */
[C---:B--2---:R-:W-:Y:S01]  /*2fe0*/  HMMA.16816.F32.BF16 R52, R28.reuse, R44, R52 ;  /* 0x0000002c1c34723c */ /* 0x044fe20000041834 */
[----:B------:R-:W-:Y:S01]  /*2ff0*/  IMAD.U32 R3, RZ, RZ, UR24 ;  /* 0x00000018ff037e24 */ /* 0x000fe2000f8e00ff */
[----:B------:R-:W1:Y:S04]  /*3000*/  MUFU.TANH R0, R0 ;  /* 0x0000000000007308 */ /* 0x000e680000002400 */
[----:B------:R-:W-:Y:S01]  /*3010*/  HMMA.16816.F32.BF16 R84, R28, R46, R84 ;  /* 0x0000002e1c54723c */ /* 0x000fe20000041854 */
[----:B------:R-:W2:Y:S05]  /*3020*/  LDSM.16.M88.4 R44, [R195+0x11000] ;  /* 0x01100000c32c783b */ /* 0x000eaa0000000200 */
[----:B------:R-:W-:Y:S06]  /*3030*/  HMMA.16816.F32.BF16 R80, R12, R70, R80 ;  /* 0x000000460c50723c */ /* 0x000fec0000041850 */
[----:B---3--:R-:W-:Y:S01]  /*3040*/  HMMA.16816.F32.BF16 R60, R28, R32, R60 ;  /* 0x000000201c3c723c */ /* 0x008fe2000004183c */
[----:B------:R-:W3:Y:S05]  /*3050*/  MUFU.TANH R32, R19 ;  /* 0x0000001300207308 */ /* 0x000eea0000002400 */
[C---:B------:R-:W-:Y:S06]  /*3060*/  HMMA.16816.F32.BF16 R76, R12.reuse, R64, R76 ;  /* 0x000000400c4c723c */ /* 0x040fec000004184c */
[----:B------:R-:W-:Y:S06]  /*3070*/  HMMA.16816.F32.BF16 R72, R12, R66, R72 ;  /* 0x000000420c48723c */ /* 0x000fec0000041848 */
[----:B------:R-:W-:Y:S01]  /*3080*/  HMMA.16816.F32.BF16 R92, R20, R58, R92 ;  /* 0x0000003a145c723c */ /* 0x000fe2000004185c */
[----:B------:R-:W-:-:S04]  /*3090*/  SHF.R.S32.HI R13, RZ, 0x1f, R16 ;  /* 0x0000001fff0d7819 */ /* 0x000fc80000011410 */
[----:B------:R-:W-:Y:S01]  /*30a0*/  LEA.HI R16, R13, R16, RZ, 0x2 ;  /* 0x000000100d107211 */ /* 0x000fe200078f10ff */
[----:B----4-:R-:W-:Y:S01]  /*30b0*/  HMMA.16816.F32.BF16 R52, R20, R36, R52 ;  /* 0x000000241434723c */ /* 0x010fe20000041834 */
[----:B------:R-:W4:Y:S01]  /*30c0*/  LDSM.16.M88.4 R12, [R188+0x5000] ;  /* 0x00500000bc0c783b */ /* 0x000f220000000200 */
[----:B------:R-:W-:Y:S01]  /*30d0*/  MUFU.TANH R36, R17 ;  /* 0x0000001100247308 */ /* 0x000fe20000002400 */
[----:B------:R-:W-:-:S03]  /*30e0*/  SHF.R.S32.HI R16, RZ, 0x2, R16 ;  /* 0x00000002ff107819 */ /* 0x000fc60000011410 */
[----:B------:R-:W-:Y:S02]  /*30f0*/  HMMA.16816.F32.BF16 R80, R28, R34, R80 ;  /* 0x000000221c50723c */ /* 0x000fe40000041850 */
[----:B------:R-:W-:Y:S02]  /*3100*/  IMAD.IADD R211, R16, 0x1, R211 ;  /* 0x0000000110d37824 */ /* 0x000fe400078e02d3 */
[----:B------:R5:W4:Y:S02]  /*3110*/  MUFU.TANH R37, R18 ;  /* 0x0000001200257308 */ /* 0x000b240000002400 */
[----:B--2---:R-:W-:Y:S01]  /*3120*/  HMMA.16816.F32.BF16 R60, R20, R44, R60 ;  /* 0x0000002c143c723c */ /* 0x004fe2000004183c */
[C---:B------:R-:W-:Y:S01]  /*3130*/  VIADD R209, R211.reuse, 0x8 ;  /* 0x00000008d3d17836 */ /* 0x040fe20000000000 */
[----:B------:R-:W-:Y:S01]  /*3140*/  VIADDMNMX R210, R211, UR5, R210, PT ;  /* 0x00000005d3d27c46 */ /* 0x000fe2000b8001d2 */
[----:B------:R-:W-:Y:S01]  /*3150*/  IMAD R34, R3, 0x40, R214 ;  /* 0x0000004003227824 */ /* 0x000fe200078e02d6 */
[----:B------:R-:W-:-:S02]  /*3160*/  VIADDMNMX R211, R211, UR26, RZ, !PT ;  /* 0x0000001ad3d37c46 */ /* 0x000fc4000f8001ff */
[----:B------:R-:W-:Y:S01]  /*3170*/  HMMA.16816.F32.BF16 R92, R8, R50, R92 ;  /* 0x00000032085c723c */ /* 0x000fe2000004185c */
[C---:B------:R-:W-:Y:S01]  /*3180*/  IADD3 R208, R209.reuse, UR25, R208 ;  /* 0x00000019d1d07c10 */ /* 0x040fe2000fffe0d0 */
[C---:B------:R-:W-:Y:S01]  /*3190*/  VIADD R3, R34.reuse, 0x8 ;  /* 0x0000000822037836 */ /* 0x040fe20000000000 */
[-C--:B------:R-:W-:Y:S02]  /*31a0*/  ISETP.GE.AND P5, PT, R34, R210.reuse, PT ;  /* 0x000000d22200720c */ /* 0x080fe40003fa6270 */
[----:B------:R-:W-:Y:S01]  /*31b0*/  VIMNMX R208, R208, UR28, PT ;  /* 0x0000001cd0d07c48 */ /* 0x000fe2000bfe0100 */
[----:B------:R-:W-:Y:S01]  /*31c0*/  HMMA.16816.F32.BF16 R84, R20, R38, R84 ;  /* 0x000000261454723c */ /* 0x000fe20000041854 */
[----:B------:R-:W-:Y:S01]  /*31d0*/  VIADDMNMX R209, R209, UR26, RZ, !PT ;  /* 0x0000001ad1d17c46 */ /* 0x000fe2000f8001ff */
[----:B-----5:R-:W2:Y:S01]  /*31e0*/  LDSM.16.M88.4 R16, [R195+0x11800] ;  /* 0x01180000c310783b */ /* 0x020ea20000000200 */
[----:B------:R-:W-:-:S03]  /*31f0*/  ISETP.GE.AND P0, PT, R3, R210, PT ;  /* 0x000000d20300720c */ /* 0x000fc60003f06270 */
[----:B------:R-:W-:Y:S01]  /*3200*/  HMMA.16816.F32.BF16 R52, R8, R24, R52 ;  /* 0x000000180834723c */ /* 0x000fe20000041834 */
[C---:B------:R-:W-:Y:S02]  /*3210*/  ISETP.GE.AND P1, PT, R3.reuse, R208, PT ;  /* 0x000000d00300720c */ /* 0x040fe40003f26270 */
[CC--:B------:R-:W-:Y:S02]  /*3220*/  ISETP.LT.OR P5, PT, R34.reuse, R211.reuse, P5 ;  /* 0x000000d32200720c */ /* 0x0c0fe40002fa1670 */
[C---:B------:R-:W-:Y:S01]  /*3230*/  ISETP.LT.OR P0, PT, R3.reuse, R211, P0 ;  /* 0x000000d30300720c */ /* 0x040fe20000701670 */
[----:B------:R-:W-:Y:S01]  /*3240*/  HMMA.16816.F32.BF16 R76, R28, R40, R76 ;  /* 0x000000281c4c723c */ /* 0x000fe2000004184c */
[----:B------:R-:W-:Y:S01]  /*3250*/  VIADD R24, R34, 0x1 ;  /* 0x0000000122187836 */ /* 0x000fe20000000000 */
[----:B------:R-:W-:Y:S02]  /*3260*/  ISETP.LT.OR P1, PT, R3, R209, P1 ;  /* 0x000000d10300720c */ /* 0x000fe40000f21670 */
[----:B-1----:R-:W-:-:S02]  /*3270*/  FSEL R3, R0, -INF , !P5 ;  /* 0xff80000000037808 */ /* 0x002fc40006800000 */
[----:B------:R-:W-:Y:S01]  /*3280*/  HMMA.16816.F32.BF16 R80, R20, R46, R80 ;  /* 0x0000002e1450723c */ /* 0x000fe20000041850 */
[----:B------:R-:W-:Y:S01]  /*3290*/  ISETP.GE.AND P6, PT, R24, R210, PT ;  /* 0x000000d21800720c */ /* 0x000fe20003fc6270 */
[----:B------:R-:W-:Y:S01]  /*32a0*/  FMUL.FTZ R33, R92, UR8 ;  /* 0x000000085c217c20 */ /* 0x000fe20008410000 */
[CC--:B------:R-:W-:Y:S01]  /*32b0*/  ISETP.GE.AND P2, PT, R24.reuse, R208.reuse, PT ;  /* 0x000000d01800720c */ /* 0x0c0fe20003f46270 */
[----:B------:R-:W-:Y:S01]  /*32c0*/  FMUL.FTZ R93, R93, UR8 ;  /* 0x000000085d5d7c20 */ /* 0x000fe20008410000 */
[C---:B------:R-:W-:Y:S01]  /*32d0*/  ISETP.LT.OR P6, PT, R24.reuse, R211, P6 ;  /* 0x000000d31800720c */ /* 0x040fe200037c1670 */
[----:B------:R-:W-:Y:S01]  /*32e0*/  HMMA.16816.F32.BF16 R72, R28, R42, R72 ;  /* 0x0000002a1c48723c */ /* 0x000fe20000041848 */
[-C--:B------:R-:W-:Y:S01]  /*32f0*/  ISETP.LT.OR P2, PT, R24, R209.reuse, P2 ;  /* 0x000000d11800720c */ /* 0x080fe20001741670 */
[----:B------:R-:W1:Y:S01]  /*3300*/  MUFU.TANH R33, R33 ;  /* 0x0000002100217308 */ /* 0x000e620000002400 */
[----:B------:R-:W-:Y:S01]  /*3310*/  ISETP.GE.AND P5, PT, R34, R208, PT ;  /* 0x000000d02200720c */ /* 0x000fe20003fa6270 */
[----:B------:R-:W-:Y:S01]  /*3320*/  FMUL.FTZ R35, R94, UR8 ;  /* 0x000000085e237c20 */ /* 0x000fe20008410000 */
[----:B---3--:R-:W-:Y:S01]  /*3330*/  FSEL R32, R32, -INF , !P2 ;  /* 0xff80000020207808 */ /* 0x008fe20005000000 */
[C---:B----4-:R-:W-:Y:S01]  /*3340*/  HMMA.16816.F32.BF16 R60, R8.reuse, R12, R60 ;  /* 0x0000000c083c723c */ /* 0x050fe2000004183c */
[----:B------:R-:W-:Y:S01]  /*3350*/  ISETP.LT.OR P5, PT, R34, R209, P5 ;  /* 0x000000d12200720c */ /* 0x000fe20002fa1670 */
[----:B------:R-:W-:Y:S01]  /*3360*/  FMUL.FTZ R39, R52, UR8 ;  /* 0x0000000834277c20 */ /* 0x000fe20008410000 */
[----:B------:R-:W-:Y:S01]  /*3370*/  FMUL.FTZ R40, R53, UR8 ;  /* 0x0000000835287c20 */ /* 0x000fe20008410000 */
[----:B------:R-:W3:Y:S01]  /*3380*/  MUFU.TANH R6, R93 ;  /* 0x0000005d00067308 */ /* 0x000ee20000002400 */
[----:B------:R-:W-:Y:S01]  /*3390*/  FSEL R28, R37, -INF , !P5 ;  /* 0xff800000251c7808 */ /* 0x000fe20006800000 */
[----:B------:R-:W-:Y:S01]  /*33a0*/  HMMA.16816.F32.BF16 R84, R8, R26, R84 ;  /* 0x0000001a0854723c */ /* 0x000fe20000041854 */
[----:B------:R-:W-:Y:S01]  /*33b0*/  VIADD R12, R34, 0x9 ;  /* 0x00000009220c7836 */ /* 0x000fe20000000000 */
[----:B------:R-:W4:Y:S01]  /*33c0*/  LDSM.16.M88.4 R24, [R188+0x5800] ;  /* 0x00580000bc18783b */ /* 0x000f220000000200 */
[----:B------:R-:W-:Y:S01]  /*33d0*/  FSEL R29, R36, -INF , !P6 ;  /* 0xff800000241d7808 */ /* 0x000fe20007000000 */
[----:B------:R-:W-:Y:S01]  /*33e0*/  FMUL.FTZ R38, R55, UR8 ;  /* 0x0000000837267c20 */ /* 0x000fe20008410000 */
[----:B------:R-:W-:Y:S01]  /*33f0*/  FMUL.FTZ R41, R54, UR8 ;  /* 0x0000000836297c20 */ /* 0x000fe20008410000 */
[C---:B------:R-:W-:Y:S01]  /*3400*/  ISETP.GE.AND P4, PT, R12.reuse, R210, PT ;  /* 0x000000d20c00720c */ /* 0x040fe20003f86270 */
[----:B------:R-:W5:Y:S01]  /*3410*/  MUFU.TANH R35, R35 ;  /* 0x0000002300237308 */ /* 0x000f620000002400 */
[C---:B------:R-:W-:Y:S01]  /*3420*/  ISETP.GE.AND P3, PT, R12.reuse, R208, PT ;  /* 0x000000d00c00720c */ /* 0x040fe20003f66270 */
[----:B--2---:R-:W-:Y:S01]  /*3430*/  HMMA.16816.F32.BF16 R76, R20, R16, R76 ;  /* 0x00000010144c723c */ /* 0x004fe2000004184c */
[C---:B------:R-:W-:Y:S01]  /*3440*/  ISETP.LT.OR P4, PT, R12.reuse, R211, P4 ;  /* 0x000000d30c00720c */ /* 0x040fe20002781670 */
[----:B------:R-:W-:Y:S01]  /*3450*/  FMUL.FTZ R95, R95, UR8 ;  /* 0x000000085f5f7c20 */ /* 0x000fe20008410000 */
[----:B------:R-:W-:Y:S01]  /*3460*/  ISETP.LT.OR P3, PT, R12, R209, P3 ;  /* 0x000000d10c00720c */ /* 0x000fe20001f61670 */
[----:B------:R-:W-:Y:S01]  /*3470*/  VIADD R12, R34, 0x10 ;  /* 0x00000010220c7836 */ /* 0x000fe20000000000 */
[----:B-1----:R-:W-:Y:S01]  /*3480*/  FSEL R33, R33, -INF , !P0 ;  /* 0xff80000021217808 */ /* 0x002fe20004000000 */
[----:B------:R-:W1:Y:S01]  /*3490*/  MUFU.TANH R39, R39 ;  /* 0x0000002700277308 */ /* 0x000e620000002400 */
[----:B------:R-:W-:Y:S01]  /*34a0*/  HMMA.16816.F32.BF16 R80, R8, R14, R80 ;  /* 0x0000000e0850723c */ /* 0x000fe20000041850 */
[----:B---3--:R-:W-:Y:S01]  /*34b0*/  FSEL R31, R6, -INF , !P4 ;  /* 0xff800000061f7808 */ /* 0x008fe20006000000 */
[----:B------:R-:W-:Y:S01]  /*34c0*/  FMUL.FTZ R60, R60, UR8 ;  /* 0x000000083c3c7c20 */ /* 0x000fe20008410000 */
[C---:B------:R-:W-:Y:S01]  /*34d0*/  ISETP.GE.AND P5, PT, R12.reuse, R210, PT ;  /* 0x000000d20c00720c */ /* 0x040fe20003fa6270 */
[----:B------:R-:W-:Y:S01]  /*34e0*/  FMUL.FTZ R61, R61, UR8 ;  /* 0x000000083d3d7c20 */ /* 0x000fe20008410000 */
[C---:B------:R-:W-:Y:S01]  /*34f0*/  ISETP.GE.AND P6, PT, R12.reuse, R208, PT ;  /* 0x000000d00c00720c */ /* 0x040fe20003fc6270 */
[----:B------:R-:W-:Y:S01]  /*3500*/  HMMA.16816.F32.BF16 R72, R20, R18, R72 ;  /* 0x000000121448723c */ /* 0x000fe20000041848 */
[----:B------:R-:W2:Y:S01]  /*3510*/  MUFU.TANH R40, R40 ;  /* 0x0000002800287308 */ /* 0x000ea20000002400 */
[----:B------:R-:W-:Y:S01]  /*3520*/  ISETP.LT.OR P5, PT, R12, R211, P5 ;  /* 0x000000d30c00720c */ /* 0x000fe20002fa1670 */
[----:B------:R-:W-:Y:S01]  /*3530*/  VIADD R15, R34, 0x11 ;  /* 0x00000011220f7836 */ /* 0x000fe20000000000 */
[----:B------:R-:W-:Y:S01]  /*3540*/  ISETP.LT.OR P6, PT, R12, R209, P6 ;  /* 0x000000d10c00720c */ /* 0x000fe200037c1670 */
[C---:B------:R-:W-:Y:S01]  /*3550*/  VIADD R12, R34.reuse, 0x18 ;  /* 0x00000018220c7836 */ /* 0x040fe20000000000 */
[----:B-----5:R-:W-:Y:S01]  /*3560*/  FSEL R14, R35, -INF , !P1 ;  /* 0xff800000230e7808 */ /* 0x020fe20004800000 */
[----:B------:R-:W-:Y:S01]  /*3570*/  VIADD R18, R34, 0x21 ;  /* 0x0000002122127836 */ /* 0x000fe20000000000 */
[-C--:B------:R-:W-:Y:S01]  /*3580*/  ISETP.GE.AND P2, PT, R15, R210.reuse, PT ;  /* 0x000000d20f00720c */ /* 0x080fe20003f46270 */
[----:B------:R-:W3:Y:S01]  /*3590*/  MUFU.TANH R38, R38 ;  /* 0x0000002600267308 */ /* 0x000ee20000002400 */
[----:B------:R-:W-:Y:S01]  /*35a0*/  ISETP.GE.AND P0, PT, R12, R210, PT ;  /* 0x000000d20c00720c */ /* 0x000fe20003f06270 */
[----:B------:R-:W-:Y:S01]  /*35b0*/  FMUL.FTZ R13, R84, UR8 ;  /* 0x00000008540d7c20 */ /* 0x000fe20008410000 */
[CC--:B------:R-:W-:Y:S01]  /*35c0*/  ISETP.GE.AND P4, PT, R12.reuse, R208.reuse, PT ;  /* 0x000000d00c00720c */ /* 0x0c0fe20003f86270 */
[----:B------:R-:W-:Y:S01]  /*35d0*/  FMUL.FTZ R44, R85, UR8 ;  /* 0x00000008552c7c20 */ /* 0x000fe20008410000 */
[----:B------:R-:W-:Y:S01]  /*35e0*/  ISETP.LT.OR P0, PT, R12, R211, P0 ;  /* 0x000000d30c00720c */ /* 0x000fe20000701670 */
[----:B------:R-:W-:Y:S01]  /*35f0*/  FMUL.FTZ R0, R86, UR8 ;  /* 0x0000000856007c20 */ /* 0x000fe20008410000 */
[----:B------:R-:W-:Y:S01]  /*3600*/  ISETP.LT.OR P4, PT, R12, R209, P4 ;  /* 0x000000d10c00720c */ /* 0x000fe20002781670 */
[----:B------:R-:W-:Y:S01]  /*3610*/  VIADD R12, R34, 0x20 ;  /* 0x00000020220c7836 */ /* 0x000fe20000000000 */
[C---:B------:R-:W-:Y:S01]  /*3620*/  ISETP.LT.OR P2, PT, R15.reuse, R211, P2 ;  /* 0x000000d30f00720c */ /* 0x040fe20001741670 */
[----:B------:R-:W5:Y:S01]  /*3630*/  MUFU.TANH R161, R60 ;  /* 0x0000003c00a17308 */ /* 0x000f620000002400 */
[----:B------:R-:W-:Y:S01]  /*3640*/  ISETP.GE.AND P1, PT, R15, R208, PT ;  /* 0x000000d00f00720c */ /* 0x000fe20003f26270 */
[C---:B----4-:R-:W-:Y:S01]  /*3650*/  HMMA.16816.F32.BF16 R76, R8.reuse, R24, R76 ;  /* 0x00000018084c723c */ /* 0x050fe2000004184c */
[----:B-1----:R-:W-:Y:S01]  /*3660*/  FSEL R19, R39, -INF , !P5 ;  /* 0xff80000027137808 */ /* 0x002fe20006800000 */
[----:B------:R-:W-:Y:S01]  /*3670*/  FMUL.FTZ R30, R87, UR8 ;  /* 0x00000008571e7c20 */ /* 0x000fe20008410000 */
[----:B--2---:R-:W-:Y:S01]  /*3680*/  FSEL R17, R40, -INF , !P2 ;  /* 0xff80000028117808 */ /* 0x004fe20005000000 */
[----:B------:R-:W-:Y:S01]  /*3690*/  FMUL.FTZ R62, R62, UR8 ;  /* 0x000000083e3e7c20 */ /* 0x000fe20008410000 */
[C---:B------:R-:W-:Y:S01]  /*36a0*/  ISETP.GE.AND P5, PT, R12.reuse, R210, PT ;  /* 0x000000d20c00720c */ /* 0x040fe20003fa6270 */
[----:B------:R-:W1:Y:S01]  /*36b0*/  MUFU.TANH R159, R61 ;  /* 0x0000003d009f7308 */ /* 0x000e620000002400 */
[----:B------:R-:W-:Y:S01]  /*36c0*/  ISETP.GE.AND P2, PT, R12, R208, PT ;  /* 0x000000d00c00720c */ /* 0x000fe20003f46270 */
[----:B------:R-:W-:Y:S01]  /*36d0*/  HMMA.16816.F32.BF16 R72, R8, R26, R72 ;  /* 0x0000001a0848723c */ /* 0x000fe20000041848 */
[----:B------:R-:W-:Y:S01]  /*36e0*/  ISETP.LT.OR P1, PT, R15, R209, P1 ;  /* 0x000000d10f00720c */ /* 0x000fe20000f21670 */
[----:B------:R-:W-:Y:S01]  /*36f0*/  VIADD R15, R34, 0x19 ;  /* 0x00000019220f7836 */ /* 0x000fe20000000000 */
[----:B------:R-:W-:Y:S01]  /*3700*/  ISETP.LT.OR P5, PT, R12, R211, P5 ;  /* 0x000000d30c00720c */ /* 0x000fe20002fa1670 */
[----:B------:R-:W-:Y:S01]  /*3710*/  FMUL.FTZ R80, R80, UR8 ;  /* 0x0000000850507c20 */ /* 0x000fe20008410000 */
[----:B------:R-:W-:Y:S01]  /*3720*/  ISETP.LT.OR P2, PT, R12, R209, P2 ;  /* 0x000000d10c00720c */ /* 0x000fe20001741670 */
[----:B------:R-:W2:Y:S01]  /*3730*/  MUFU.TANH R4, R95 ;  /* 0x0000005f00047308 */ /* 0x000ea20000002400 */
[----:B---3--:R-:W-:Y:S01]  /*3740*/  FSEL R12, R38, -INF , !P1 ;  /* 0xff800000260c7808 */ /* 0x008fe20004800000 */
[----:B------:R-:W-:Y:S01]  /*3750*/  VIADD R8, R34, 0x30 ;  /* 0x0000003022087836 */ /* 0x000fe20000000000 */
[-C--:B------:R-:W-:Y:S01]  /*3760*/  ISETP.GE.AND P1, PT, R18, R210.reuse, PT ;  /* 0x000000d21200720c */ /* 0x080fe20003f26270 */
[----:B------:R-:W-:Y:S01]  /*3770*/  FMUL.FTZ R81, R81, UR8 ;  /* 0x0000000851517c20 */ /* 0x000fe20008410000 */
[----:B-----5:R-:W-:Y:S01]  /*3780*/  FSEL R161, R161, -INF , !P5 ;  /* 0xff800000a1a17808 */ /* 0x020fe20006800000 */
[----:B------:R-:W-:Y:S01]  /*3790*/  VIADD R20, R34, 0x28 ;  /* 0x0000002822147836 */ /* 0x000fe20000000000 */
[-C--:B------:R-:W-:Y:S01]  /*37a0*/  ISETP.LT.OR P1, PT, R18, R211.reuse, P1 ;  /* 0x000000d31200720c */ /* 0x080fe20000f21670 */
[----:B------:R-:W3:Y:S01]  /*37b0*/  MUFU.TANH R41, R41 ;  /* 0x0000002900297308 */ /* 0x000ee20000002400 */
[----:B------:R-:W-:Y:S01]  /*37c0*/  ISETP.GE.AND P5, PT, R8, R210, PT ;  /* 0x000000d20800720c */ /* 0x000fe20003fa6270 */
[----:B------:R-:W-:Y:S01]  /*37d0*/  FMUL.FTZ R76, R76, UR8 ;  /* 0x000000084c4c7c20 */ /* 0x000fe20008410000 */
[----:B-1----:R-:W-:Y:S01]  /*37e0*/  FSEL R159, R159, -INF , !P1 ;  /* 0xff8000009f9f7808 */ /* 0x002fe20004800000 */
[----:B------:R-:W-:Y:S01]  /*37f0*/  VIADD R9, R34, 0x29 ;  /* 0x0000002922097836 */ /* 0x000fe20000000000 */
[C---:B------:R-:W-:Y:S01]  /*3800*/  ISETP.GE.AND P1, PT, R8.reuse, R208, PT ;  /* 0x000000d00800720c */ /* 0x040fe20003f26270 */
[----:B------:R-:W-:Y:S01]  /*3810*/  FMUL.FTZ R77, R77, UR8 ;  /* 0x000000084d4d7c20 */ /* 0x000fe20008410000 */
[C---:B------:R-:W-:Y:S01]  /*3820*/  ISETP.LT.OR P5, PT, R8.reuse, R211, P5 ;  /* 0x000000d30800720c */ /* 0x040fe20002fa1670 */
[----:B------:R-:W1:Y:S01]  /*3830*/  MUFU.TANH R13, R13 ;  /* 0x0000000d000d7308 */ /* 0x000e620000002400 */
[----:B------:R-:W-:Y:S01]  /*3840*/  ISETP.LT.OR P1, PT, R8, R209, P1 ;  /* 0x000000d10800720c */ /* 0x000fe20000f21670 */
[----:B------:R-:W-:Y:S01]  /*3850*/  FMUL.FTZ R72, R72, UR8 ;  /* 0x0000000848487c20 */ /* 0x000fe20008410000 */
[----:B------:R-:W-:Y:S01]  /*3860*/  FMNMX.FTZ R8, R3, R29, !PT ;  /* 0x0000001d03087209 */ /* 0x000fe20007810000 */
[----:B------:R-:W-:Y:S01]  /*3870*/  FMUL.FTZ R73, R73, UR8 ;  /* 0x0000000849497c20 */ /* 0x000fe20008410000 */
[----:B--2---:R-:W-:Y:S01]  /*3880*/  FSEL R16, R4, -INF , !P3 ;  /* 0xff80000004107808 */ /* 0x004fe20005800000 */
[----:B------:R-:W-:Y:S01]  /*3890*/  FMUL.FTZ R63, R63, UR8 ;  /* 0x000000083f3f7c20 */ /* 0x000fe20008410000 */
[----:B------:R-:W-:Y:S01]  /*38a0*/  FMNMX.FTZ R8, R33, R8, !PT ;  /* 0x0000000821087209 */ /* 0x000fe20007810000 */
[----:B------:R-:W2:Y:S01]  /*38b0*/  MUFU.TANH R44, R44 ;  /* 0x0000002c002c7308 */ /* 0x000ea20000002400 */
[----:B---3--:R-:W-:Y:S01]  /*38c0*/  FSEL R6, R41, -INF , !P6 ;  /* 0xff80000029067808 */ /* 0x008fe20007000000 */
[----:B------:R-:W-:Y:S01]  /*38d0*/  FMUL.FTZ R82, R82, UR8 ;  /* 0x0000000852527c20 */ /* 0x000fe20008410000 */
[----:B------:R-:W-:Y:S01]  /*38e0*/  FMNMX.FTZ R8, R31, R8, !PT ;  /* 0x000000081f087209 */ /* 0x000fe20007810000 */
[----:B------:R-:W-:Y:S01]  /*38f0*/  FMUL.FTZ R83, R83, UR8 ;  /* 0x0000000853537c20 */ /* 0x000fe20008410000 */
[C---:B------:R-:W-:Y:S01]  /*3900*/  ISETP.GE.AND P3, PT, R15.reuse, R210, PT ;  /* 0x000000d20f00720c */ /* 0x040fe20003f66270 */
[----:B------:R-:W-:Y:S01]  /*3910*/  FMUL.FTZ R78, R78, UR8 ;  /* 0x000000084e4e7c20 */ /* 0x000fe20008410000 */
[----:B------:R-:W-:Y:S01]  /*3920*/  ISETP.GE.AND P6, PT, R15, R208, PT ;  /* 0x000000d00f00720c */ /* 0x000fe20003fc6270 */
[----:B------:R-:W3:Y:S01]  /*3930*/  MUFU.TANH R0, R0 ;  /* 0x0000000000007308 */ /* 0x000ee20000002400 */
[----:B------:R-:W-:Y:S01]  /*3940*/  FMNMX.FTZ R10, R19, R8, !PT ;  /* 0x00000008130a7209 */ /* 0x000fe20007810000 */
[----:B------:R-:W-:Y:S01]  /*3950*/  VIADD R8, R34, 0x38 ;  /* 0x0000003822087836 */ /* 0x000fe20000000000 */
[----:B------:R-:W-:Y:S01]  /*3960*/  ISETP.LT.OR P3, PT, R15, R211, P3 ;  /* 0x000000d30f00720c */ /* 0x000fe20001f61670 */
[----:B------:R-:W-:Y:S01]  /*3970*/  FMUL.FTZ R79, R79, UR8 ;  /* 0x000000084f4f7c20 */ /* 0x000fe20008410000 */
[----:B------:R-:W-:Y:S01]  /*3980*/  ISETP.LT.OR P6, PT, R15, R209, P6 ;  /* 0x000000d10f00720c */ /* 0x000fe200037c1670 */
[----:B------:R-:W-:Y:S01]  /*3990*/  FMUL.FTZ R74, R74, UR8 ;  /* 0x000000084a4a7c20 */ /* 0x000fe20008410000 */
[----:B-1----:R-:W-:Y:S01]  /*39a0*/  FSEL R15, R13, -INF , !P0 ;  /* 0xff8000000d0f7808 */ /* 0x002fe20004000000 */
[----:B------:R-:W1:Y:S01]  /*39b0*/  MUFU.TANH R30, R30 ;  /* 0x0000001e001e7308 */ /* 0x000e620000002400 */
[----:B------:R-:W-:Y:S01]  /*39c0*/  FMNMX.FTZ R10, R17, R10, !PT ;  /* 0x0000000a110a7209 */ /* 0x000fe20007810000 */
[----:B------:R-:W-:-:S04]  /*39d0*/  DEPBAR.LE SB0, 0x0 ;  /* 0x000080000000791a */ /* 0x000fc80000000000 */
[----:B--2---:R-:W-:Y:S01]  /*39e0*/  FSEL R13, R44, -INF , !P3 ;  /* 0xff8000002c0d7808 */ /* 0x004fe20005800000 */
[----:B------:R-:W-:Y:S01]  /*39f0*/  FMUL.FTZ R75, R75, UR8 ;  /* 0x000000084b4b7c20 */ /* 0x000fe20008410000 */
[----:B------:R-:W2:Y:S01]  /*3a00*/  MUFU.TANH R160, R62 ;  /* 0x0000003e00a07308 */ /* 0x000ea20000002400 */
[----:B------:R-:W-:Y:S02]  /*3a10*/  FMNMX.FTZ R10, R15, R10, !PT ;  /* 0x0000000a0f0a7209 */ /* 0x000fe40007810000 */
[----:B---3--:R-:W-:Y:S02]  /*3a20*/  FSEL R4, R0, -INF , !P4 ;  /* 0xff80000000047808 */ /* 0x008fe40006000000 */
[----:B------:R-:W-:Y:S02]  /*3a30*/  ISETP.GE.AND P0, PT, R20, R210, PT ;  /* 0x000000d21400720c */ /* 0x000fe40003f06270 */
[----:B------:R-:W-:Y:S01]  /*3a40*/  FMNMX.FTZ R11, R28, R32, !PT ;  /* 0x000000201c0b7209 */ /* 0x000fe20007810000 */
[----:B------:R-:W3:Y:S01]  /*3a50*/  MUFU.TANH R143, R80 ;  /* 0x00000050008f7308 */ /* 0x000ee20000002400 */
[----:B-1----:R-:W-:-:S02]  /*3a60*/  FSEL R0, R30, -INF , !P6 ;  /* 0xff8000001e007808 */ /* 0x002fc40007000000 */
[----:B------:R-:W-:Y:S02]  /*3a70*/  FMNMX.FTZ R10, R13, R10, !PT ;  /* 0x0000000a0d0a7209 */ /* 0x000fe40007810000 */
[C---:B------:R-:W-:Y:S02]  /*3a80*/  ISETP.GE.AND P6, PT, R9.reuse, R210, PT ;  /* 0x000000d20900720c */ /* 0x040fe40003fc6270 */
[----:B------:R-:W-:Y:S01]  /*3a90*/  ISETP.LT.OR P0, PT, R20, R211, P0 ;  /* 0x000000d31400720c */ /* 0x000fe20000701670 */
[----:B------:R-:W1:Y:S01]  /*3aa0*/  MUFU.TANH R141, R81 ;  /* 0x00000051008d7308 */ /* 0x000e620000002400 */
[----:B--2---:R-:W-:Y:S02]  /*3ab0*/  FSEL R160, R160, -INF , !P2 ;  /* 0xff800000a0a07808 */ /* 0x004fe40005000000 */
[----:B------:R-:W-:Y:S02]  /*3ac0*/  ISETP.GE.AND P2, PT, R9, R208, PT ;  /* 0x000000d00900720c */ /* 0x000fe40003f46270 */
[----:B------:R-:W-:-:S02]  /*3ad0*/  FMNMX.FTZ R11, R14, R11, !PT ;  /* 0x0000000b0e0b7209 */ /* 0x000fc40007810000 */
[----:B------:R-:W-:Y:S01]  /*3ae0*/  FMNMX.FTZ R10, R161, R10, !PT ;  /* 0x0000000aa10a7209 */ /* 0x000fe20007810000 */
[----:B------:R-:W2:Y:S01]  /*3af0*/  MUFU.TANH R175, R76 ;  /* 0x0000004c00af7308 */ /* 0x000ea20000002400 */
[C---:B------:R-:W-:Y:S02]  /*3b00*/  ISETP.LT.OR P6, PT, R9.reuse, R211, P6 ;  /* 0x000000d30900720c */ /* 0x040fe400037c1670 */
[----:B------:R-:W-:Y:S01]  /*3b10*/  ISETP.LT.OR P2, PT, R9, R209, P2 ;  /* 0x000000d10900720c */ /* 0x000fe20001741670 */
[C---:B------:R-:W-:Y:S01]  /*3b20*/  VIADD R9, R34.reuse, 0x31 ;  /* 0x0000003122097836 */ /* 0x040fe20000000000 */
[----:B---3--:R-:W-:Y:S01]  /*3b30*/  FSEL R143, R143, -INF , !P0 ;  /* 0xff8000008f8f7808 */ /* 0x008fe20004000000 */
[----:B------:R-:W-:Y:S01]  /*3b40*/  VIADD R34, R34, 0x39 ;  /* 0x0000003922227836 */ /* 0x000fe20000000000 */
[----:B------:R-:W-:Y:S01]  /*3b50*/  FMNMX.FTZ R11, R16, R11, !PT ;  /* 0x0000000b100b7209 */ /* 0x000fe20007810000 */
[----:B------:R-:W3:Y:S01]  /*3b60*/  MUFU.TANH R173, R77 ;  /* 0x0000004d00ad7308 */ /* 0x000ee20000002400 */
[----:B------:R-:W-:-:S02]  /*3b70*/  FMNMX.FTZ R10, R159, R10, !PT ;  /* 0x0000000a9f0a7209 */ /* 0x000fc40007810000 */
[----:B-1----:R-:W-:Y:S02]  /*3b80*/  FSEL R141, R141, -INF , !P6 ;  /* 0xff8000008d8d7808 */ /* 0x002fe40007000000 */
[----:B------:R-:W-:Y:S02]  /*3b90*/  ISETP.GE.AND P6, PT, R9, R210, PT ;  /* 0x000000d20900720c */ /* 0x000fe40003fc6270 */
[----:B------:R-:W-:Y:S01]  /*3ba0*/  FMNMX.FTZ R11, R6, R11, !PT ;  /* 0x0000000b060b7209 */ /* 0x000fe20007810000 */
[----:B------:R-:W1:Y:S01]  /*3bb0*/  MUFU.TANH R72, R72 ;  /* 0x0000004800487308 */ /* 0x000e620000002400 */
[----:B------:R-:W-:Y:S02]  /*3bc0*/  FMNMX.FTZ R10, R143, R10, !PT ;  /* 0x0000000a8f0a7209 */ /* 0x000fe40007810000 */
[----:B------:R-:W-:Y:S02]  /*3bd0*/  PLOP3.LUT P0, PT, PT, PT, UP0, 0x80, 0x0 ;  /* 0x000000000000781c */ /* 0x000fe40003f0f008 */
[----:B--2---:R-:W-:-:S02]  /*3be0*/  FSEL R175, R175, -INF , !P5 ;  /* 0xff800000afaf7808 */ /* 0x004fc40006800000 */
[----:B------:R-:W-:Y:S01]  /*3bf0*/  ISETP.LT.OR P6, PT, R9, R211, P6 ;  /* 0x000000d30900720c */ /* 0x000fe200037c1670 */
[----:B------:R-:W2:Y:S01]  /*3c00*/  MUFU.TANH R176, R63 ;  /* 0x0000003f00b07308 */ /* 0x000ea20000002400 */
[----:B------:R-:W-:Y:S02]  /*3c10*/  ISETP.GE.AND P5, PT, R8, R210, PT ;  /* 0x000000d20800720c */ /* 0x000fe40003fa6270 */
[----:B------:R-:W-:Y:S02]  /*3c20*/  FMNMX.FTZ R11, R12, R11, !PT ;  /* 0x0000000b0c0b7209 */ /* 0x000fe40007810000 */
[----:B------:R-:W-:Y:S02]  /*3c30*/  FMNMX.FTZ R10, R141, R10, !PT ;  /* 0x0000000a8d0a7209 */ /* 0x000fe40007810000 */
[----:B---3--:R-:W-:Y:S01]  /*3c40*/  FSEL R173, R173, -INF , !P6 ;  /* 0xff800000adad7808 */ /* 0x008fe20007000000 */
[----:B------:R-:W3:Y:S01]  /*3c50*/  MUFU.TANH R73, R73 ;  /* 0x0000004900497308 */ /* 0x000ee20000002400 */
[----:B------:R-:W-:-:S02]  /*3c60*/  ISETP.GE.AND P4, PT, R18, R208, PT ;  /* 0x000000d01200720c */ /* 0x000fc40003f86270 */
[----:B------:R-:W-:Y:S02]  /*3c70*/  ISETP.GE.AND P6, PT, R34, R210, PT ;  /* 0x000000d22200720c */ /* 0x000fe40003fc6270 */
[----:B------:R-:W-:Y:S02]  /*3c80*/  ISETP.LT.OR P5, PT, R8, R211, P5 ;  /* 0x000000d30800720c */ /* 0x000fe40002fa1670 */
[----:B------:R-:W-:Y:S01]  /*3c90*/  FMNMX.FTZ R11, R4, R11, !PT ;  /* 0x0000000b040b7209 */ /* 0x000fe20007810000 */
[----:B------:R4:W2:Y:S01]  /*3ca0*/  MUFU.TANH R162, R82 ;  /* 0x0000005200a27308 */ /* 0x0008a20000002400 */
[----:B------:R-:W-:Y:S02]  /*3cb0*/  FMNMX.FTZ R10, R175, R10, !PT ;  /* 0x0000000aaf0a7209 */ /* 0x000fe40007810000 */
[----:B------:R-:W-:Y:S02]  /*3cc0*/  ISETP.GE.AND P3, PT, R20, R208, PT ;  /* 0x000000d01400720c */ /* 0x000fe40003f66270 */
[----:B------:R-:W-:-:S02]  /*3cd0*/  ISETP.LT.OR P4, PT, R18, R209, P4 ;  /* 0x000000d11200720c */ /* 0x000fc40002781670 */
[----:B------:R-:W-:Y:S01]  /*3ce0*/  ISETP.LT.OR P6, PT, R34, R211, P6 ;  /* 0x000000d32200720c */ /* 0x000fe200037c1670 */
[----:B------:R4:W4:Y:S01]  /*3cf0*/  MUFU.TANH R174, R83 ;  /* 0x0000005300ae7308 */ /* 0x0009220000002400 */
[----:B-1----:R-:W-:Y:S02]  /*3d00*/  FSEL R171, R72, -INF , !P5 ;  /* 0xff80000048ab7808 */ /* 0x002fe40006800000 */
[----:B------:R-:W-:Y:S02]  /*3d10*/  FMNMX.FTZ R11, R0, R11, !PT ;  /* 0x0000000b000b7209 */ /* 0x000fe40007810000 */
[----:B------:R-:W-:Y:S02]  /*3d20*/  FMNMX.FTZ R10, R173, R10, !PT ;  /* 0x0000000aad0a7209 */ /* 0x000fe40007810000 */
[----:B------:R-:W-:Y:S01]  /*3d30*/  ISETP.LT.OR P3, PT, R20, R209, P3 ;  /* 0x000000d11400720c */ /* 0x000fe20001f61670 */
[----:B------:R1:W1:Y:S01]  /*3d40*/  MUFU.TANH R170, R78 ;  /* 0x0000004e00aa7308 */ /* 0x0002620000002400 */
[----:B--2---:R-:W-:-:S02]  /*3d50*/  FSEL R176, R176, -INF , !P4 ;  /* 0xff800000b0b07808 */ /* 0x004fc40006000000 */
[----:B---3--:R-:W-:Y:S02]  /*3d60*/  FSEL R169, R73, -INF , !P6 ;  /* 0xff80000049a97808 */ /* 0x008fe40007000000 */
[----:B------:R-:W-:Y:S02]  /*3d70*/  FMNMX.FTZ R11, R160, R11, !PT ;  /* 0x0000000ba00b7209 */ /* 0x000fe40007810000 */
[----:B------:R-:W-:Y:S01]  /*3d80*/  FMNMX.FTZ R10, R171, R10, !PT ;  /* 0x0000000aab0a7209 */ /* 0x000fe20007810000 */
[----:B------:R2:W3:Y:S08]  /*3d90*/  MUFU.TANH R168, R79 ;  /* 0x0000004f00a87308 */ /* 0x0004f00000002400 */
[----:B------:R2:W1:Y:S01]  /*3da0*/  MUFU.TANH R166, R74 ;  /* 0x0000004a00a67308 */ /* 0x0004620000002400 */
[----:B------:R-:W-:Y:S06]  /*3db0*/  BAR.SYNC.DEFER_BLOCKING 0x0 ;  /* 0x0000000000007b1d */ /* 0x000fec0000010000 */
[----:B----4-:R-:W-:Y:S05]  /*3dc0*/  @!P0 BRA `(.L_x_339) ;  /* 0x0000000000608947 */ /* 0x010fea0003800000 */
[----:B------:R-:W-:Y:S01]  /*3dd0*/  UIADD3 UR7, UR19, -0x2, URZ ;  /* 0xfffffffe13077890 */ /* 0x000fe2000fffe03f */
[----:B------:R-:W-:-:S03]  /*3de0*/  IMAD.U32 R18, RZ, RZ, UR9 ;  /* 0x00000009ff127e24 */ /* 0x000fc6000f8e00ff */
[----:B------:R-:W-:Y:S02]  /*3df0*/  USHF.R.S32.HI UR6, URZ, 0x1f, UR7 ;  /* 0x0000001f3f067899 */ /* 0x000fe40008011407 */
[----:B------:R-:W-:Y:S01]  /*3e00*/  UIMAD UR5, UR22, UR7, URZ ;  /* 0x00000007160572a4 */ /* 0x000fe2000f8e023f */
[----:B------:R-:W-:-:S03]  /*3e10*/  IMAD.U32 R21, RZ, RZ, UR7 ;  /* 0x00000007ff157e24 */ /* 0x000fc6000f8e00ff */
[----:B------:R-:W-:Y:S01]  /*3e20*/  UIMAD UR5, UR6, UR23, UR5 ;  /* 0x00000017060572a4 */ /* 0x000fe2000f8e0205 */
[----:B------:R-:W-:Y:S01]  /*3e30*/  IMAD.WIDE.U32 R22, R21, UR23, R212 ;  /* 0x0000001715167c25 */ /* 0x000fe2000f8e00d4 */
[----:B------:R-:W-:Y:S01]  /*3e40*/  MOV R21, UR29 ;  /* 0x0000001d00157c02 */ /* 0x000fe20008000f00 */
[----:B------:R-:W-:-:S03]  /*3e50*/  ULDC.64 UR6, c[0x0][0x218] ;  /* 0x0000860000067ab9 */ /* 0x000fc60000000a00 */
[----:B------:R-:W-:Y:S01]  /*3e60*/  VIADD R20, R23, UR5 ;  /* 0x0000000517147c36 */ /* 0x000fe20008000000 */
[----:B------:R-:W-:-:S04]  /*3e70*/  LEA R24, P4, R22, UR6, 0x1 ;  /* 0x0000000616187c11 */ /* 0x000fc8000f8808ff */
        /* <DEDUP_REMOVED lines=13> */
.L_x_339:
[----:B------:R-:W-:Y:S01]  /*3f50*/  FSEL R162, R162, -INF , !P3 ;  /* 0xff800000a2a27808 */ /* 0x000fe20005800000 */
[----:B------:R-:W5:Y:S01]  /*3f60*/  MUFU.TANH R75, R75 ;  /* 0x0000004b004b7308 */ /* 0x000f620000002400 */
[----:B------:R-:W-:Y:S01]  /*3f70*/  FMNMX.FTZ R11, R176, R11, !PT ;  /* 0x0000000bb00b7209 */ /* 0x000fe20007810000 */
[----:B------:R-:W-:Y:S01]  /*3f80*/  ULDC UR9, c[0x0][0x2ec] ;  /* 0x0000bb0000097ab9 */ /* 0x000fe20000000800 */
[----:B------:R-:W-:Y:S02]  /*3f90*/  ISETP.GE.AND P3, PT, R9, R208, PT ;  /* 0x000000d00900720c */ /* 0x000fe40003f66270 */
[----:B------:R-:W-:Y:S02]  /*3fa0*/  FSEL R174, R174, -INF , !P2 ;  /* 0xff800000aeae7808 */ /* 0x000fe40005000000 */
[----:B----4-:R-:W-:Y:S02]  /*3fb0*/  FMNMX.FTZ R21, R162, R11, !PT ;  /* 0x0000000ba2157209 */ /* 0x010fe40007810000 */
[----:B------:R-:W-:-:S02]  /*3fc0*/  FMNMX.FTZ R10, R169, R10, !PT ;  /* 0x0000000aa90a7209 */ /* 0x000fc40007810000 */
[-C--:B------:R-:W-:Y:S02]  /*3fd0*/  ISETP.GE.AND P2, PT, R8, R208.reuse, PT ;  /* 0x000000d00800720c */ /* 0x080fe40003f46270 */
[----:B------:R-:W-:Y:S01]  /*3fe0*/  ISETP.LT.OR P3, PT, R9, R209, P3 ;  /* 0x000000d10900720c */ /* 0x000fe20001f61670 */
[----:B------:R-:W4:Y:S01]  /*3ff0*/  SHFL.BFLY PT, R11, R10, 0x2, 0x1f ;  /* 0x0c401f000a0b7f89 */ /* 0x000f2200000e0000 */
[----:B-1----:R-:W-:Y:S02]  /*4000*/  FSEL R170, R170, -INF , !P1 ;  /* 0xff800000aaaa7808 */ /* 0x002fe40004800000 */
[----:B------:R-:W-:Y:S02]  /*4010*/  FMNMX.FTZ R21, R174, R21, !PT ;  /* 0x00000015ae157209 */ /* 0x000fe40007810000 */
[----:B------:R-:W-:Y:S02]  /*4020*/  ISETP.LT.OR P2, PT, R8, R209, P2 ;  /* 0x000000d10800720c */ /* 0x000fe40001741670 */
[----:B------:R-:W-:-:S02]  /*4030*/  ISETP.GE.AND P1, PT, R34, R208, PT ;  /* 0x000000d02200720c */ /* 0x000fc40003f26270 */
[----:B---3--:R-:W-:Y:S02]  /*4040*/  FSEL R168, R168, -INF , !P3 ;  /* 0xff800000a8a87808 */ /* 0x008fe40005800000 */
[----:B------:R-:W-:Y:S02]  /*4050*/  FMNMX.FTZ R21, R170, R21, !PT ;  /* 0x00000015aa157209 */ /* 0x000fe40007810000 */
[----:B------:R-:W-:Y:S02]  /*4060*/  ISETP.LT.OR P1, PT, R34, R209, P1 ;  /* 0x000000d12200720c */ /* 0x000fe40000f21670 */
[----:B------:R-:W-:Y:S02]  /*4070*/  FSEL R166, R166, -INF , !P2 ;  /* 0xff800000a6a67808 */ /* 0x000fe40005000000 */
[----:B------:R-:W-:Y:S02]  /*4080*/  FMNMX.FTZ R21, R168, R21, !PT ;  /* 0x00000015a8157209 */ /* 0x000fe40007810000 */
[----:B-----5:R-:W-:-:S02]  /*4090*/  FSEL R164, R75, -INF , !P1 ;  /* 0xff8000004ba47808 */ /* 0x020fc40004800000 */
[----:B------:R-:W-:Y:S02]  /*40a0*/  FMNMX.FTZ R21, R166, R21, !PT ;  /* 0x00000015a6157209 */ /* 0x000fe40007810000 */
[----:B------:R-:W-:Y:S02]  /*40b0*/  IADD3 R196, R105, R2, RZ ;  /* 0x0000000269c47210 */ /* 0x000fe40007ffe0ff */
[----:B------:R-:W-:Y:S02]  /*40c0*/  FMNMX.FTZ R18, R164, R21, !PT ;  /* 0x00000015a4127209 */ /* 0x000fe40007810000 */
[----:B----4-:R-:W-:Y:S02]  /*40d0*/  FMNMX.FTZ R11, R10, R11, !PT ;  /* 0x0000000b0a0b7209 */ /* 0x010fe40007810000 */
[----:B------:R-:W-:Y:S01]  /*40e0*/  LEA R196, R196, UR4, 0x1 ;  /* 0x00000004c4c47c11 */ /* 0x000fe2000f8e08ff */
[----:B------:R-:W1:Y:S01]  /*40f0*/  SHFL.BFLY PT, R9, R18, 0x2, 0x1f ;  /* 0x0c401f0012097f89 */ /* 0x000e6200000e0000 */
[----:B------:R-:W-:-:S02]  /*4100*/  IADD3 R191, R199, 0x800, RZ ;  /* 0x00000800c7bf7810 */ /* 0x000fc40007ffe0ff */
[-C--:B------:R-:W-:Y:S01]  /*4110*/  LEA R194, R7, R196.reuse, 0x1 ;  /* 0x000000c407c27211 */ /* 0x080fe200078e08ff */
[----:B------:R-:W3:Y:S01]  /*4120*/  SHFL.BFLY PT, R132, R11, 0x1, 0x1f ;  /* 0x0c201f000b847f89 */ /* 0x000ee200000e0000 */
[C---:B------:R-:W-:Y:S02]  /*4130*/  LEA R193, R5.reuse, R196, 0x1 ;  /* 0x000000c405c17211 */ /* 0x040fe400078e08ff */
[----:B------:R-:W-:Y:S01]  /*4140*/  LEA R192, R5, R194, 0x1 ;  /* 0x000000c205c07211 */ /* 0x000fe200078e08ff */
[----:B------:R-:W-:Y:S01]  /*4150*/  LDSM.16.MT88.4 R124, [R196+0x12000] ;  /* 0x01200000c47c783b */ /* 0x000fe20000004200 */
[C---:B------:R-:W-:Y:S02]  /*4160*/  IADD3 R190, R199.reuse, 0x1000, RZ ;  /* 0x00001000c7be7810 */ /* 0x040fe40007ffe0ff */
        /* <DEDUP_REMOVED lines=11> */
[----:B-1----:R-:W-:-:S02]  /*4220*/  FMNMX.FTZ R9, R18, R9, !PT ;  /* 0x0000000912097209 */ /* 0x002fc40007810000 */
[----:B------:R-:W-:Y:S01]  /*4230*/  IADD3 R181, R199, 0x5000, RZ ;  /* 0x00005000c7b57810 */ /* 0x000fe20007ffe0ff */
[----:B------:R-:W-:Y:S01]  /*4240*/  LDSM.16.MT88.4 R48, [R194+0x14000] ;  /* 0x01400000c230783b */ /* 0x000fe20000004200 */
[----:B---3--:R-:W-:Y:S02]  /*4250*/  FMNMX.FTZ R132, R11, R132, !PT ;  /* 0x000000840b847209 */ /* 0x008fe40007810000 */
[----:B------:R-:W-:Y:S01]  /*4260*/  IADD3 R180, R199, 0x5800, RZ ;  /* 0x00005800c7b47810 */ /* 0x000fe20007ffe0ff */
[----:B------:R-:W1:Y:S01]  /*4270*/  SHFL.BFLY PT, R8, R9, 0x1, 0x1f ;  /* 0x0c201f0009087f89 */ /* 0x000e6200000e0000 */
[C---:B------:R-:W-:Y:S01]  /*4280*/  FSETP.NEU.FTZ.AND P1, PT, R132.reuse, -INF , PT ;  /* 0xff8000008400780b */ /* 0x040fe20003f3d000 */
[----:B------:R-:W-:Y:S02]  /*4290*/  FMUL.FTZ R172, R132, UR9 ;  /* 0x0000000984ac7c20 */ /* 0x000fe40008410000 */
[----:B------:R-:W3:Y:S03]  /*42a0*/  LDSM.16.MT88.4 R56, [R193+0x14000] ;  /* 0x01400000c138783b */ /* 0x000ee60000004200 */
[----:B------:R-:W-:Y:S01]  /*42b0*/  FSEL R172, R172, RZ, P1 ;  /* 0x000000ffacac7208 */ /* 0x000fe20000800000 */
[----:B------:R-:W4:Y:S04]  /*42c0*/  LDSM.16.MT88.4 R64, [R192+0x14000] ;  /* 0x01400000c040783b */ /* 0x000f280000004200 */
[--C-:B------:R-:W-:Y:S01]  /*42d0*/  FFMA.FTZ R155, R3, UR9, -R172.reuse ;  /* 0x00000009039b7c23 */ /* 0x100fe200080108ac */
[----:B--2---:R-:W2:Y:S01]  /*42e0*/  LDSM.16.MT88.4 R72, [R196+0x16000] ;  /* 0x01600000c448783b */ /* 0x004ea20000004200 */
        /* <DEDUP_REMOVED lines=10> */
[----:B-1----:R-:W-:Y:S01]  /*4390*/  FMNMX.FTZ R3, R9, R8, !PT ;  /* 0x0000000809037209 */ /* 0x002fe20007810000 */
[----:B------:R-:W-:Y:S01]  /*43a0*/  LDSM.16.MT88.4 R24, [R192+0x12800] ;  /* 0x01280000c018783b */ /* 0x000fe20000004200 */
[--C-:B------:R-:W-:Y:S01]  /*43b0*/  FFMA.FTZ R156, R161, UR9, -R172.reuse ;  /* 0x00000009a19c7c23 */ /* 0x100fe200080108ac */
[--C-:B------:R-:W-:Y:S01]  /*43c0*/  FFMA.FTZ R159, R159, UR9, -R172.reuse ;  /* 0x000000099f9f7c23 */ /* 0x100fe200080108ac */
[C---:B------:R-:W-:Y:S01]  /*43d0*/  FSETP.NEU.FTZ.AND P1, PT, R3.reuse, -INF , PT ;  /* 0xff8000000300780b */ /* 0x040fe20003f3d000 */
[----:B------:R-:W-:Y:S01]  /*43e0*/  FMUL.FTZ R165, R3, UR9 ;  /* 0x0000000903a57c20 */ /* 0x000fe20008410000 */
[----:B------:R-:W1:Y:S01]  /*43f0*/  MUFU.EX2 R152, R152 ;  /* 0x0000009800987308 */ /* 0x000e620000000800 */
[----:B------:R-:W-:Y:S01]  /*4400*/  LDSM.16.MT88.4 R8, [R194+0x14800] ;  /* 0x01480000c208783b */ /* 0x000fe20000004200 */
[--C-:B------:R-:W-:Y:S01]  /*4410*/  FFMA.FTZ R158, R143, UR9, -R172.reuse ;  /* 0x000000098f9e7c23 */ /* 0x100fe200080108ac */
[--C-:B------:R-:W-:Y:S01]  /*4420*/  FFMA.FTZ R161, R141, UR9, -R172.reuse ;  /* 0x000000098da17c23 */ /* 0x100fe200080108ac */
[----:B------:R-:W-:Y:S01]  /*4430*/  FSEL R165, R165, RZ, P1 ;  /* 0x000000ffa5a57208 */ /* 0x000fe20000800000 */
[----:B------:R-:W-:Y:S01]  /*4440*/  LDSM.16.MT88.4 R20, [R196+0x14800] ;  /* 0x01480000c414783b */ /* 0x000fe20000004200 */
[--C-:B------:R-:W-:Y:S01]  /*4450*/  FFMA.FTZ R173, R173, UR9, -R172.reuse ;  /* 0x00000009adad7c23 */ /* 0x100fe200080108ac */
[--C-:B------:R-:W-:Y:S01]  /*4460*/  FFMA.FTZ R171, R171, UR9, -R172.reuse ;  /* 0x00000009abab7c23 */ /* 0x100fe200080108ac */
[----:B------:R-:W-:Y:S01]  /*4470*/  MUFU.EX2 R151, R151 ;  /* 0x0000009700977308 */ /* 0x000fe20000000800 */
[--C-:B------:R-:W-:Y:S01]  /*4480*/  FFMA.FTZ R150, R16, UR9, -R165.reuse ;  /* 0x0000000910967c23 */ /* 0x100fe200080108a5 */
[--C-:B------:R-:W-:Y:S01]  /*4490*/  FFMA.FTZ R154, R28, UR9, -R165.reuse ;  /* 0x000000091c9a7c23 */ /* 0x100fe200080108a5 */
[----:B------:R-:W5:Y:S01]  /*44a0*/  LDSM.16.MT88.4 R16, [R192+0x16000] ;  /* 0x01600000c010783b */ /* 0x000f620000004200 */
[--C-:B------:R-:W-:Y:S01]  /*44b0*/  FFMA.FTZ R157, R32, UR9, -R165.reuse ;  /* 0x00000009209d7c23 */ /* 0x100fe200080108a5 */
[--C-:B------:R-:W-:Y:S01]  /*44c0*/  FFMA.FTZ R153, R14, UR9, -R165.reuse ;  /* 0x000000090e997c23 */ /* 0x100fe200080108a5 */
[--C-:B------:R-:W-:Y:S01]  /*44d0*/  FFMA.FTZ R147, R6, UR9, -R165.reuse ;  /* 0x0000000906937c23 */ /* 0x100fe200080108a5 */
[--C-:B------:R-:W-:Y:S01]  /*44e0*/  FFMA.FTZ R144, R12, UR9, -R165.reuse ;  /* 0x000000090c907c23 */ /* 0x100fe200080108a5 */
[----:B------:R-:W3:Y:S01]  /*44f0*/  MUFU.EX2 R148, R148 ;  /* 0x0000009400947308 */ /* 0x000ee20000000800 */
[----:B-1----:R-:W-:Y:S01]  /*4500*/  F2FP.BF16.F32.PACK_AB R96, R152, R155 ;  /* 0x0000009b9860723e */ /* 0x002fe200000010ff */
[--C-:B------:R-:W-:Y:S01]  /*4510*/  FFMA.FTZ R133, R4, UR9, -R165.reuse ;  /* 0x0000000904857c23 */ /* 0x100fe200080108a5 */
[----:B------:R-:W1:Y:S01]  /*4520*/  LDSM.16.MT88.4 R12, [R193+0x12800] ;  /* 0x01280000c10c783b */ /* 0x000e620000004200 */
[--C-:B------:R-:W-:Y:S01]  /*4530*/  FFMA.FTZ R0, R0, UR9, -R165.reuse ;  /* 0x0000000900007c23 */ /* 0x100fe200080108a5 */
[--C-:B------:R-:W-:Y:S01]  /*4540*/  FFMA.FTZ R160, R160, UR9, -R165.reuse ;  /* 0x00000009a0a07c23 */ /* 0x100fe200080108a5 */
[--C-:B------:R-:W-:Y:S01]  /*4550*/  FFMA.FTZ R163, R176, UR9, -R165.reuse ;  /* 0x00000009b0a37c23 */ /* 0x100fe200080108a5 */
[----:B------:R-:W1:Y:S01]  /*4560*/  LDSM.16.MT88.4 R4, [R193+0x14800] ;  /* 0x01480000c104783b */ /* 0x000e620000004200 */
[----:B------:R-:W-:Y:S01]  /*4570*/  MUFU.EX2 R154, R154 ;  /* 0x0000009a009a7308 */ /* 0x000fe20000000800 */
[--C-:B------:R-:W-:Y:S01]  /*4580*/  FFMA.FTZ R162, R162, UR9, -R165.reuse ;  /* 0x00000009a2a27c23 */ /* 0x100fe200080108a5 */
[--C-:B------:R-:W-:Y:S01]  /*4590*/  FFMA.FTZ R167, R174, UR9, -R165.reuse ;  /* 0x00000009aea77c23 */ /* 0x100fe200080108a5 */
[----:B------:R-:W-:Y:S01]  /*45a0*/  LDSM.16.MT88.4 R32, [R196+0x12800] ;  /* 0x01280000c420783b */ /* 0x000fe20000004200 */
[--C-:B------:R-:W-:Y:S01]  /*45b0*/  FFMA.FTZ R174, R175, UR9, -R172.reuse ;  /* 0x00000009afae7c23 */ /* 0x100fe200080108ac */
[----:B------:R-:W-:Y:S01]  /*45c0*/  FFMA.FTZ R172, R169, UR9, -R172 ;  /* 0x00000009a9ac7c23 */ /* 0x000fe200080108ac */
[--C-:B------:R-:W-:Y:S01]  /*45d0*/  FFMA.FTZ R169, R170, UR9, -R165.reuse ;  /* 0x00000009aaa97c23 */ /* 0x100fe200080108a5 */
[----:B------:R-:W-:Y:S01]  /*45e0*/  LDSM.16.MT88.4 R28, [R194+0x12800] ;  /* 0x01280000c21c783b */ /* 0x000fe20000004200 */
[----:B------:R-:W4:Y:S01]  /*45f0*/  MUFU.EX2 R157, R157 ;  /* 0x0000009d009d7308 */ /* 0x000f220000000800 */
[----:B---3--:R-:W-:Y:S01]  /*4600*/  F2FP.BF16.F32.PACK_AB R98, R148, R151 ;  /* 0x000000979462723e */ /* 0x008fe200000010ff */
[--C-:B------:R-:W-:Y:S01]  /*4610*/  FFMA.FTZ R168, R168, UR9, -R165.reuse ;  /* 0x00000009a8a87c23 */ /* 0x100fe200080108a5 */
[----:B------:R-:W-:Y:S01]  /*4620*/  LDSM.16.MT88.4 R140, [R192+0x16800] ;  /* 0x01680000c08c783b */ /* 0x000fe20000004200 */
[--C-:B------:R-:W-:Y:S01]  /*4630*/  FFMA.FTZ R166, R166, UR9, -R165.reuse ;  /* 0x00000009a6a67c23 */ /* 0x100fe200080108a5 */
[----:B------:R-:W-:Y:S01]  /*4640*/  FFMA.FTZ R215, R164, UR9, -R165 ;  /* 0x00000009a4d77c23 */ /* 0x000fe200080108a5 */
[----:B------:R-:W-:-:S02]  /*4650*/  FADD.FTZ R152, R155, R152 ;  /* 0x000000989b987221 */ /* 0x000fc40000010000 */
[----:B------:R-:W-:Y:S02]  /*4660*/  MUFU.EX2 R153, R153 ;  /* 0x0000009900997308 */ /* 0x000fe40000000800 */
[----:B------:R-:W-:-:S04]  /*4670*/  FADD.FTZ R151, R151, R152 ;  /* 0x0000009897977221 */ /* 0x000fc80000010000 */
[----:B------:R-:W-:Y:S02]  /*4680*/  FADD.FTZ R148, R148, R151 ;  /* 0x0000009794947221 */ /* 0x000fe40000010000 */
        /* <DEDUP_REMOVED lines=28> */
[----:B--2---:R-:W-:Y:S01]  /*4850*/  HMMA.16816.F32.BF16 R68, R96, R72, RZ ;  /* 0x000000486044723c */ /* 0x004fe200000418ff */
[----:B------:R-:W-:Y:S01]  /*4860*/  MUFU.EX2 R156, R156 ;  /* 0x0000009c009c7308 */ /* 0x000fe20000000800 */
[----:B------:R-:W-:-:S04]  /*4870*/  FADD.FTZ R144, R144, R147 ;  /* 0x0000009390907221 */ /* 0x000fc80000010000 */
[C---:B-----5:R-:W-:Y:S03]  /*4880*/  HMMA.16816.F32.BF16 R76, R96.reuse, R80, RZ ;  /* 0x00000050604c723c */ /* 0x060fe600000418ff */
[----:B------:R-:W2:Y:S01]  /*4890*/  MUFU.EX2 R159, R159 ;  /* 0x0000009f009f7308 */ /* 0x000ea20000000800 */
        /* <DEDUP_REMOVED lines=14> */
[----:B------:R-:W4:Y:S03]  /*4980*/  MUFU.EX2 R167, R167 ;  /* 0x000000a700a77308 */ /* 0x000f260000000800 */
[C---:B------:R-:W-:Y:S05]  /*4990*/  HMMA.16816.F32.BF16 R64, R96.reuse, R66, RZ ;  /* 0x000000426040723c */ /* 0x040fea00000418ff */
[----:B------:R-:W-:Y:S01]  /*49a0*/  MUFU.EX2 R174, R174 ;  /* 0x000000ae00ae7308 */ /* 0x000fe20000000800 */
[C---:B------:R-:W-:Y:S06]  /*49b0*/  HMMA.16816.F32.BF16 R72, R96.reuse, R74, RZ ;  /* 0x0000004a6048723c */ /* 0x040fec00000418ff */
[C---:B------:R-:W-:Y:S01]  /*49c0*/  HMMA.16816.F32.BF16 R80, R96.reuse, R82, RZ ;  /* 0x000000526050723c */ /* 0x040fe200000418ff */
[----:B------:R-:W5:Y:S05]  /*49d0*/  MUFU.EX2 R173, R173 ;  /* 0x000000ad00ad7308 */ /* 0x000f6a0000000800 */
[C---:B------:R-:W-:Y:S03]  /*49e0*/  HMMA.16816.F32.BF16 R88, R96.reuse, R90, RZ ;  /* 0x0000005a6058723c */ /* 0x040fe600000418ff */
[----:B------:R-:W-:Y:S03]  /*49f0*/  MUFU.EX2 R171, R171 ;  /* 0x000000ab00ab7308 */ /* 0x000fe60000000800 */
[C---:B------:R-:W-:Y:S05]  /*4a00*/  HMMA.16816.F32.BF16 R92, R96.reuse, R16, RZ ;  /* 0x00000010605c723c */ /* 0x040fea00000418ff */
[----:B------:R-:W-:Y:S01]  /*4a10*/  MUFU.EX2 R172, R172 ;  /* 0x000000ac00ac7308 */ /* 0x000fe20000000800 */
[----:B------:R-:W-:Y:S01]  /*4a20*/  HMMA.16816.F32.BF16 R96, R96, R18, RZ ;  /* 0x000000126060723c */ /* 0x000fe200000418ff */
[----:B------:R-:W2:Y:S05]  /*4a30*/  LDSM.16.MT88.4 R16, [R192+0x14800] ;  /* 0x01480000c010783b */ /* 0x000eaa0000004200 */
[C---:B------:R-:W-:Y:S01]  /*4a40*/  HMMA.16816.F32.BF16 R44, R136.reuse, R8, R44 ;  /* 0x00000008882c723c */ /* 0x040fe2000004182c */
[----:B------:R-:W-:Y:S05]  /*4a50*/  MUFU.EX2 R169, R169 ;  /* 0x000000a900a97308 */ /* 0x000fea0000000800 */
[C---:B------:R-:W-:Y:S01]  /*4a60*/  HMMA.16816.F32.BF16 R48, R136.reuse, R10, R48 ;  /* 0x0000000a8830723c */ /* 0x040fe20000041830 */
[----:B------:R-:W3:Y:S02]  /*4a70*/  LDSM.16.MT88.4 R8, [R194+0x16800] ;  /* 0x01680000c208783b */ /* 0x000ee40000004200 */
[----:B------:R-:W5:Y:S03]  /*4a80*/  MUFU.EX2 R168, R168 ;  /* 0x000000a800a87308 */ /* 0x000f660000000800 */
[C---:B-1----:R-:W-:Y:S05]  /*4a90*/  HMMA.16816.F32.BF16 R112, R136.reuse, R12, R112 ;  /* 0x0000000c8870723c */ /* 0x042fea0000041870 */
[----:B------:R-:W-:Y:S01]  /*4aa0*/  MUFU.EX2 R166, R166 ;  /* 0x000000a600a67308 */ /* 0x000fe20000000800 */
[C---:B------:R-:W-:Y:S01]  /*4ab0*/  HMMA.16816.F32.BF16 R108, R136.reuse, R14, R108 ;  /* 0x0000000e886c723c */ /* 0x040fe2000004186c */
[----:B------:R-:W1:Y:S05]  /*4ac0*/  LDSM.16.MT88.4 R12, [R196+0x16800] ;  /* 0x01680000c40c783b */ /* 0x000e6a0000004200 */
[C---:B------:R-:W-:Y:S01]  /*4ad0*/  HMMA.16816.F32.BF16 R52, R136.reuse, R4, R52 ;  /* 0x000000048834723c */ /* 0x040fe20000041834 */
[----:B------:R-:W5:Y:S05]  /*4ae0*/  MUFU.EX2 R215, R215 ;  /* 0x000000d700d77308 */ /* 0x000f6a0000000800 */
        /* <DEDUP_REMOVED lines=14> */
[C---:B-1----:R-:W-:Y:S06]  /*4bd0*/  HMMA.16816.F32.BF16 R68, R136.reuse, R12, R68 ;  /* 0x0000000c8844723c */ /* 0x042fec0000041844 */
[C---:B------:R-:W-:Y:S01]  /*4be0*/  HMMA.16816.F32.BF16 R72, R136.reuse, R14, R72 ;  /* 0x0000000e8848723c */ /* 0x040fe20000041848 */
[----:B------:R-:W1:Y:S05]  /*4bf0*/  LDSM.16.MT88.4 R12, [R194+0x15000] ;  /* 0x01500000c20c783b */ /* 0x000e6a0000004200 */
[C---:B----4-:R-:W-:Y:S06]  /*4c00*/  HMMA.16816.F32.BF16 R84, R136.reuse, R4, R84 ;  /* 0x000000048854723c */ /* 0x050fec0000041854 */
        /* <DEDUP_REMOVED lines=8> */
[C---:B--2---:R-:W-:Y:S06]  /*4c90*/  HMMA.16816.F32.BF16 R112, R4.reuse, R16, R112 ;  /* 0x000000100470723c */ /* 0x044fec0000041870 */
[C---:B------:R-:W-:Y:S01]  /*4ca0*/  HMMA.16816.F32.BF16 R108, R4.reuse, R18, R108 ;  /* 0x00000012046c723c */ /* 0x040fe2000004186c */
[----:B------:R-:W2:Y:S05]  /*4cb0*/  LDSM.16.MT88.4 R16, [R196+0x17000] ;  /* 0x01700000c410783b */ /* 0x000eaa0000004200 */
[C---:B---3--:R-:W-:Y:S06]  /*4cc0*/  HMMA.16816.F32.BF16 R52, R4.reuse, R8, R52 ;  /* 0x000000080434723c */ /* 0x048fec0000041834 */
[----:B------:R-:W-:Y:S01]  /*4cd0*/  HMMA.16816.F32.BF16 R56, R4, R10, R56 ;  /* 0x0000000a0438723c */ /* 0x000fe20000041838 */
[----:B------:R-:W3:Y:S05]  /*4ce0*/  LDSM.16.MT88.4 R8, [R193+0x17000] ;  /* 0x01700000c108783b */ /* 0x000eea0000004200 */
[C---:B------:R-:W-:Y:S06]  /*4cf0*/  HMMA.16816.F32.BF16 R120, R136.reuse, R28, R120 ;  /* 0x0000001c8878723c */ /* 0x040fec0000041878 */
[----:B------:R-:W-:Y:S01]  /*4d00*/  HMMA.16816.F32.BF16 R116, R136, R30, R116 ;  /* 0x0000001e8874723c */ /* 0x000fe20000041874 */
[----:B------:R-:W4:Y:S05]  /*4d10*/  LDSM.16.MT88.4 R28, [R192+0x13000] ;  /* 0x01300000c01c783b */ /* 0x000f2a0000004200 */
[C---:B-----5:R-:W-:Y:S06]  /*4d20*/  HMMA.16816.F32.BF16 R128, R4.reuse, R24, R128 ;  /* 0x000000180480723c */ /* 0x060fec0000041880 */
[C---:B------:R-:W-:Y:S01]  /*4d30*/  HMMA.16816.F32.BF16 R124, R4.reuse, R26, R124 ;  /* 0x0000001a047c723c */ /* 0x040fe2000004187c */
[----:B------:R-:W5:Y:S05]  /*4d40*/  LDSM.16.MT88.4 R24, [R192+0x15000] ;  /* 0x01500000c018783b */ /* 0x000f6a0000004200 */
[C---:B------:R-:W-:Y:S06]  /*4d50*/  HMMA.16816.F32.BF16 R36, R4.reuse, R20, R36 ;  /* 0x000000140424723c */ /* 0x040fec0000041824 */
[C---:B------:R-:W-:Y:S01]  /*4d60*/  HMMA.16816.F32.BF16 R40, R4.reuse, R22, R40 ;  /* 0x000000160428723c */ /* 0x040fe20000041828 */
[----:B------:R-:W-:Y:S05]  /*4d70*/  LDSM.16.MT88.4 R20, [R192+0x17000] ;  /* 0x01700000c014783b */ /* 0x000fea0000004200 */
[C---:B-1----:R-:W-:Y:S06]  /*4d80*/  HMMA.16816.F32.BF16 R44, R4.reuse, R12, R44 ;  /* 0x0000000c042c723c */ /* 0x042fec000004182c */
[C---:B------:R-:W-:Y:S01]  /*4d90*/  HMMA.16816.F32.BF16 R48, R4.reuse, R14, R48 ;  /* 0x0000000e0430723c */ /* 0x040fe20000041830 */
[----:B------:R-:W1:Y:S05]  /*4da0*/  LDSM.16.MT88.4 R12, [R194+0x17000] ;  /* 0x01700000c20c783b */ /* 0x000e6a0000004200 */
[C---:B--2---:R-:W-:Y:S06]  /*4db0*/  HMMA.16816.F32.BF16 R68, R4.reuse, R16, R68 ;  /* 0x000000100444723c */ /* 0x044fec0000041844 */
[----:B------:R-:W-:Y:S01]  /*4dc0*/  HMMA.16816.F32.BF16 R72, R4, R18, R72 ;  /* 0x000000120448723c */ /* 0x000fe20000041848 */
[----:B------:R-:W2:Y:S05]  /*4dd0*/  LDSM.16.MT88.4 R16, [R196+0x13800] ;  /* 0x01380000c410783b */ /* 0x000eaa0000004200 */
[C---:B------:R-:W-:Y:S06]  /*4de0*/  HMMA.16816.F32.BF16 R92, R136.reuse, R140, R92 ;  /* 0x0000008c885c723c */ /* 0x040fec000004185c */
[----:B------:R-:W-:Y:S01]  /*4df0*/  HMMA.16816.F32.BF16 R96, R136, R142, R96 ;  /* 0x0000008e8860723c */ /* 0x000fe20000041860 */
[----:B------:R-:W-:Y:S04]  /*4e00*/  LDSM.16.MT88.4 R140, [R194+0x13800] ;  /* 0x01380000c28c783b */ /* 0x000fe80000004200 */
[----:B------:R-:W-:Y:S01]  /*4e10*/  LDSM.16.MT88.4 R136, [R193+0x13800] ;  /* 0x01380000c188783b */ /* 0x000fe20000004200 */
[C---:B---3--:R-:W-:Y:S06]  /*4e20*/  HMMA.16816.F32.BF16 R84, R4.reuse, R8, R84 ;  /* 0x000000080454723c */ /* 0x048fec0000041854 */
[C---:B------:R-:W-:Y:S01]  /*4e30*/  HMMA.16816.F32.BF16 R88, R4.reuse, R10, R88 ;  /* 0x0000000a0458723c */ /* 0x040fe20000041858 */
[----:B------:R-:W3:Y:S05]  /*4e40*/  LDSM.16.MT88.4 R8, [R192+0x15800] ;  /* 0x01580000c008783b */ /* 0x000eea0000004200 */
        /* <DEDUP_REMOVED lines=9> */
[C---:B-1----:R-:W-:Y:S06]  /*4ee0*/  HMMA.16816.F32.BF16 R76, R4.reuse, R12, R76 ;  /* 0x0000000c044c723c */ /* 0x042fec000004184c */
[C---:B------:R-:W-:Y:S01]  /*4ef0*/  HMMA.16816.F32.BF16 R80, R4.reuse, R14, R80 ;  /* 0x0000000e0450723c */ /* 0x040fe20000041850 */
[----:B------:R-:W1:Y:S05]  /*4f00*/  LDSM.16.MT88.4 R12, [R192+0x13800] ;  /* 0x01380000c00c783b */ /* 0x000e6a0000004200 */
[C---:B------:R-:W-:Y:S06]  /*4f10*/  HMMA.16816.F32.BF16 R92, R4.reuse, R20, R92 ;  /* 0x00000014045c723c */ /* 0x040fec000004185c */
[----:B------:R-:W-:Y:S01]  /*4f20*/  HMMA.16816.F32.BF16 R96, R4, R22, R96 ;  /* 0x000000160460723c */ /* 0x000fe20000041860 */
[----:B------:R-:W-:Y:S06]  /*4f30*/  LDSM.16.MT88.4 R20, [R196+0x17800] ;  /* 0x01780000c414783b */ /* 0x000fec0000004200 */
[----:B------:R-:W-:-:S02]  /*4f40*/  F2FP.BF16.F32.PACK_AB R4, R173, R174 ;  /* 0x000000aead04723e */ /* 0x000fc400000010ff */
[----:B------:R-:W-:Y:S02]  /*4f50*/  F2FP.BF16.F32.PACK_AB R5, R168, R169 ;  /* 0x000000a9a805723e */ /* 0x000fe400000010ff */
[----:B------:R-:W-:Y:S02]  /*4f60*/  F2FP.BF16.F32.PACK_AB R6, R172, R171 ;  /* 0x000000abac06723e */ /* 0x000fe400000010ff */
[----:B------:R-:W-:-:S07]  /*4f70*/  F2FP.BF16.F32.PACK_AB R7, R215, R166 ;  /* 0x000000a6d707723e */ /* 0x000fce00000010ff */
[C---:B--2---:R-:W-:Y:S06]  /*4f80*/  HMMA.16816.F32.BF16 R128, R4.reuse, R16, R128 ;  /* 0x000000100480723c */ /* 0x044fec0000041880 */
        /* <DEDUP_REMOVED lines=10> */
[C---:B--2---:R-:W-:Y:S06]  /*5030*/  HMMA.16816.F32.BF16 R76, R4.reuse, R16, R76 ;  /* 0x00000010044c723c */ /* 0x044fec000004184c */
[----:B------:R-:W-:Y:S01]  /*5040*/  HMMA.16816.F32.BF16 R80, R4, R18, R80 ;  /* 0x000000120450723c */ /* 0x000fe20000041850 */
[----:B------:R-:W-:-:S04]  /*5050*/  FADD.FTZ R17, R145, R146 ;  /* 0x0000009291117221 */ /* 0x000fc80000010000 */
[----:B------:R-:W-:Y:S01]  /*5060*/  FADD.FTZ R17, R2, R17 ;  /* 0x0000001102117221 */ /* 0x000fe20000010000 */
[C---:B---3--:R-:W-:Y:S01]  /*5070*/  HMMA.16816.F32.BF16 R92, R4.reuse, R8, R92 ;  /* 0x00000008045c723c */ /* 0x048fe2000004185c */
        /* <DEDUP_REMOVED lines=28> */
[C---:B-1----:R-:W-:Y:S06]  /*5240*/  HMMA.16816.F32.BF16 R84, R4.reuse, R12, R84 ;  /* 0x0000000c0454723c */ /* 0x042fec0000041854 */
        /* <DEDUP_REMOVED lines=45> */
[----:B------:R-:W5:Y:S01]  /*5520*/  LDSM.16.M88.4 R224, [R190] ;  /* 0x00000000bee0783b */ /* 0x000f620000000200 */
[C---:B--2---:R-:W-:Y:S03]  /*5530*/  HMMA.16816.F32.BF16 R12, R164.reuse, R24, RZ ;  /* 0x00000018a40c723c */ /* 0x044fe600000418ff */
[----:B-1----:R-:W-:Y:S04]  /*5540*/  LDSM.16.M88.4 R8, [R191] ;  /* 0x00000000bf08783b */ /* 0x002fe80000000200 */
[----:B------:R-:W-:Y:S01]  /*5550*/  LDSM.16.M88.4 R32, [R202+0x4000] ;  /* 0x00400000ca20783b */ /* 0x000fe20000000200 */
[C---:B------:R-:W-:Y:S03]  /*5560*/  HMMA.16816.F32.BF16 R24, R164.reuse, R26, RZ ;  /* 0x0000001aa418723c */ /* 0x040fe600000418ff */
[----:B------:R-:W-:Y:S04]  /*5570*/  LDSM.16.M88.4 R232, [R201+0xe000] ;  /* 0x00e00000c9e8783b */ /* 0x000fe80000000200 */
[----:B------:R-:W-:Y:S04]  /*5580*/  LDSM.16.M88.4 R220, [R189] ;  /* 0x00000000bddc783b */ /* 0x000fe80000000200 */
[----:B------:R-:W-:Y:S01]  /*5590*/  LDSM.16.M88.4 R156, [R195+0xd000] ;  /* 0x00d00000c39c783b */ /* 0x000fe20000000200 */
[----:B---3--:R-:W-:Y:S03]  /*55a0*/  HMMA.16816.F32.BF16 R176, R164, R172, RZ ;  /* 0x000000aca4b0723c */ /* 0x008fe600000418ff */
[----:B------:R-:W-:Y:S04]  /*55b0*/  LDSM.16.M88.4 R236, [R195+0xc800] ;  /* 0x00c80000c3ec783b */ /* 0x000fe80000000200 */
[----:B------:R-:W-:Y:S01]  /*55c0*/  LDSM.16.M88.4 R20, [R200+0x4000] ;  /* 0x00400000c814783b */ /* 0x000fe20000000200 */
[C---:B------:R-:W-:Y:S03]  /*55d0*/  HMMA.16816.F32.BF16 R12, R228.reuse, R4, R12 ;  /* 0x00000004e40c723c */ /* 0x040fe6000004180c */
[----:B------:R-:W-:Y:S03]  /*55e0*/  LDSM.16.M88.4 R152, [R195+0xd800] ;  /* 0x00d80000c398783b */ /* 0x000fe60000000200 */
[----:B------:R-:W-:Y:S01]  /*55f0*/  HMMA.16816.F32.BF16 R24, R228, R6, R24 ;  /* 0x00000006e418723c */ /* 0x000fe20000041818 */
[----:B------:R-:W1:Y:S04]  /*5600*/  LDSM.16.M88.4 R4, [R201+0xd800] ;  /* 0x00d80000c904783b */ /* 0x000e680000000200 */
[----:B------:R-:W-:Y:S01]  /*5610*/  LDSM.16.M88.4 R140, [R188+0x800] ;  /* 0x00080000bc8c783b */ /* 0x000fe20000000200 */
[C---:B------:R-:W-:Y:S03]  /*5620*/  HMMA.16816.F32.BF16 R172, R164.reuse, R174, RZ ;  /* 0x000000aea4ac723c */ /* 0x040fe600000418ff */
[----:B------:R-:W0:Y:S03]  /*5630*/  LDGDEPBAR ;  /* 0x00000000000079af */ /* 0x000e260000000000 */
[----:B----4-:R-:W-:Y:S06]  /*5640*/  HMMA.16816.F32.BF16 R136, R164, R148, RZ ;  /* 0x00000094a488723c */ /* 0x010fec00000418ff */
[C---:B------:R-:W-:Y:S06]  /*5650*/  HMMA.16816.F32.BF16 R12, R160.reuse, R16, R12 ;  /* 0x00000010a00c723c */ /* 0x040fec000004180c */
[----:B------:R-:W-:Y:S01]  /*5660*/  HMMA.16816.F32.BF16 R24, R160, R18, R24 ;  /* 0x00000012a018723c */ /* 0x000fe20000041818 */
[----:B------:R-:W2:Y:S05]  /*5670*/  LDSM.16.M88.4 R16, [R187] ;  /* 0x00000000bb10783b */ /* 0x000eaa0000000200 */
[----:B------:R-:W-:Y:S06]  /*5680*/  HMMA.16816.F32.BF16 R148, R164, R150, RZ ;  /* 0x00000096a494723c */ /* 0x000fec00000418ff */
[----:B-----5:R-:W-:Y:S06]  /*5690*/  HMMA.16816.F32.BF16 R176, R228, R224, R176 ;  /* 0x000000e0e4b0723c */ /* 0x020fec00000418b0 */
[----:B-1----:R-:W-:Y:S06]  /*56a0*/  HMMA.16816.F32.BF16 R168, R164, R4, RZ ;  /* 0x00000004a4a8723c */ /* 0x002fec00000418ff */
[----:B------:R-:W-:Y:S06]  /*56b0*/  HMMA.16816.F32.BF16 R12, R144, R28, R12 ;  /* 0x0000001c900c723c */ /* 0x000fec000004180c */
[----:B------:R-:W-:Y:S01]  /*56c0*/  HMMA.16816.F32.BF16 R164, R164, R6, RZ ;  /* 0x00000006a4a4723c */ /* 0x000fe200000418ff */
[----:B------:R-:W-:Y:S05]  /*56d0*/  LDSM.16.M88.4 R4, [R195+0xe000] ;  /* 0x00e00000c304783b */ /* 0x000fea0000000200 */
[----:B------:R-:W-:Y:S01]  /*56e0*/  HMMA.16816.F32.BF16 R24, R144, R30, R24 ;  /* 0x0000001e9018723c */ /* 0x000fe20000041818 */
[----:B------:R-:W-:Y:S05]  /*56f0*/  LDSM.16.M88.4 R28, [R201+0xe800] ;  /* 0x00e80000c91c783b */ /* 0x000fea0000000200 */
[C---:B------:R-:W-:Y:S01]  /*5700*/  HMMA.16816.F32.BF16 R172, R228.reuse, R226, R172 ;  /* 0x000000e2e4ac723c */ /* 0x040fe200000418ac */
[----:B------:R-:W-:Y:S05]  /*5710*/  LDSM.16.M88.4 R224, [R186] ;  /* 0x00000000bae0783b */ /* 0x000fea0000000200 */
[----:B------:R-:W-:Y:S06]  /*5720*/  HMMA.16816.F32.BF16 R136, R228, R8, R136 ;  /* 0x00000008e488723c */ /* 0x000fec0000041888 */
[----:B------:R-:W-:Y:S06]  /*5730*/  HMMA.16816.F32.BF16 R12, R32, R232, R12 ;  /* 0x000000e8200c723c */ /* 0x000fec000004180c */
[C---:B------:R-:W-:Y:S01]  /*5740*/  HMMA.16816.F32.BF16 R148, R228.reuse, R10, R148 ;  /* 0x0000000ae494723c */ /* 0x040fe20000041894 */
[----:B------:R-:W-:Y:S05]  /*5750*/  LDSM.16.M88.4 R8, [R198+0x4000] ;  /* 0x00400000c608783b */ /* 0x000fea0000000200 */
[C---:B------:R-:W-:Y:S06]  /*5760*/  HMMA.16816.F32.BF16 R168, R228.reuse, R220, R168 ;  /* 0x000000dce4a8723c */ /* 0x040fec00000418a8 */
[----:B------:R-:W-:Y:S01]  /*5770*/  HMMA.16816.F32.BF16 R164, R228, R222, R164 ;  /* 0x000000dee4a4723c */ /* 0x000fe200000418a4 */
[----:B------:R-:W1:Y:S04]  /*5780*/  LDSM.16.M88.4 R220, [R188+0x1000] ;  /* 0x00100000bcdc783b */ /* 0x000e680000000200 */
[----:B------:R-:W3:Y:S01]  /*5790*/  LDSM.16.M88.4 R228, [R188+0x1800] ;  /* 0x00180000bce4783b */ /* 0x000ee20000000200 */
[----:B------:R-:W-:Y:S03]  /*57a0*/  HMMA.16816.F32.BF16 R24, R32, R234, R24 ;  /* 0x000000ea2018723c */ /* 0x000fe60000041818 */
[----:B------:R-:W-:Y:S03]  /*57b0*/  LDSM.16.M88.4 R232, [R197+0x4000] ;  /* 0x00400000c5e8783b */ /* 0x000fe60000000200 */
[C---:B------:R-:W-:Y:S06]  /*57c0*/  HMMA.16816.F32.BF16 R176, R160.reuse, R156, R176 ;  /* 0x0000009ca0b0723c */ /* 0x040fec00000418b0 */
[C---:B------:R-:W-:Y:S01]  /*57d0*/  HMMA.16816.F32.BF16 R172, R160.reuse, R158, R172 ;  /* 0x0000009ea0ac723c */ /* 0x040fe200000418ac */
[----:B------:R-:W-:Y:S05]  /*57e0*/  LDSM.16.M88.4 R156, [R201+0xf800] ;  /* 0x00f80000c99c783b */ /* 0x000fea0000000200 */
[----:B------:R-:W-:Y:S06]  /*57f0*/  HMMA.16816.F32.BF16 R136, R160, R236, R136 ;  /* 0x000000eca088723c */ /* 0x000fec0000041888 */
[----:B--2---:R-:W-:Y:S06]  /*5800*/  HMMA.16816.F32.BF16 R12, R20, R16, R12 ;  /* 0x00000010140c723c */ /* 0x004fec000004180c */
[C---:B------:R-:W-:Y:S01]  /*5810*/  HMMA.16816.F32.BF16 R236, R160.reuse, R238, R148 ;  /* 0x000000eea0ec723c */ /* 0x040fe20000041894 */
[----:B------:R-:W-:Y:S05]  /*5820*/  LDSM.16.M88.4 R148, [R188+0x2000] ;  /* 0x00200000bc94783b */ /* 0x000fea0000000200 */
[C---:B------:R-:W-:Y:S06]  /*5830*/  HMMA.16816.F32.BF16 R168, R160.reuse, R152, R168 ;  /* 0x00000098a0a8723c */ /* 0x040fec00000418a8 */
[----:B------:R-:W-:Y:S01]  /*5840*/  HMMA.16816.F32.BF16 R164, R160, R154, R164 ;  /* 0x0000009aa0a4723c */ /* 0x000fe200000418a4 */
[----:B------:R-:W-:Y:S04]  /*5850*/  LDSM.16.M88.4 R160, [R202+0x8000] ;  /* 0x00800000caa0783b */ /* 0x000fe80000000200 */
[----:B------:R-:W-:Y:S01]  /*5860*/  LDSM.16.M88.4 R152, [R195+0xe800] ;  /* 0x00e80000c398783b */ /* 0x000fe20000000200 */
[----:B------:R-:W-:Y:S03]  /*5870*/  HMMA.16816.F32.BF16 R24, R20, R18, R24 ;  /* 0x000000121418723c */ /* 0x000fe60000041818 */
[----:B------:R-:W2:Y:S03]  /*5880*/  LDSM.16.M88.4 R16, [R201+0xf000] ;  /* 0x00f00000c910783b */ /* 0x000ea60000000200 */
[C---:B-1----:R-:W-:Y:S06]  /*5890*/  HMMA.16816.F32.BF16 R176, R144.reuse, R220, R176 ;  /* 0x000000dc90b0723c */ /* 0x042fec00000418b0 */
[C---:B------:R-:W-:Y:S01]  /*58a0*/  HMMA.16816.F32.BF16 R172, R144.reuse, R222, R172 ;  /* 0x000000de90ac723c */ /* 0x040fe200000418ac */
[----:B------:R-:W-:Y:S05]  /*58b0*/  LDSM.16.M88.4 R220, [R184] ;  /* 0x00000000b8dc783b */ /* 0x000fea0000000200 */
[----:B------:R-:W-:Y:S06]  /*58c0*/  HMMA.16816.F32.BF16 R136, R144, R140, R136 ;  /* 0x0000008c9088723c */ /* 0x000fec0000041888 */
[----:B------:R-:W-:Y:S06]  /*58d0*/  HMMA.16816.F32.BF16 R12, R8, R4, R12 ;  /* 0x00000004080c723c */ /* 0x000fec000004180c */
[C---:B------:R-:W-:Y:S01]  /*58e0*/  HMMA.16816.F32.BF16 R236, R144.reuse, R142, R236 ;  /* 0x0000008e90ec723c */ /* 0x040fe200000418ec */
[----:B------:R-:W-:Y:S05]  /*58f0*/  LDSM.16.M88.4 R140, [R201+0x10000] ;  /* 0x01000000c98c783b */ /* 0x000fea0000000200 */
[C---:B---3--:R-:W-:Y:S06]  /*5900*/  HMMA.16816.F32.BF16 R168, R144.reuse, R228, R168 ;  /* 0x000000e490a8723c */ /* 0x048fec00000418a8 */
[----:B------:R-:W-:Y:S01]  /*5910*/  HMMA.16816.F32.BF16 R164, R144, R230, R164 ;  /* 0x000000e690a4723c */ /* 0x000fe200000418a4 */
[----:B------:R-:W-:Y:S04]  /*5920*/  LDSM.16.M88.4 R228, [R200+0x8000] ;  /* 0x00800000c8e4783b */ /* 0x000fe80000000200 */
[----:B------:R-:W-:Y:S01]  /*5930*/  LDSM.16.M88.4 R144, [R188+0x2800] ;  /* 0x00280000bc90783b */ /* 0x000fe20000000200 */
[----:B------:R-:W-:Y:S03]  /*5940*/  HMMA.16816.F32.BF16 R24, R8, R6, R24 ;  /* 0x000000060818723c */ /* 0x000fe60000041818 */
[----:B------:R-:W1:Y:S03]  /*5950*/  LDSM.16.M88.4 R4, [R185] ;  /* 0x00000000b904783b */ /* 0x000e660000000200 */
[C---:B--2---:R-:W-:Y:S06]  /*5960*/  HMMA.16816.F32.BF16 R176, R32.reuse, R16, R176 ;  /* 0x0000001020b0723c */ /* 0x044fec00000418b0 */
[C---:B------:R-:W-:Y:S01]  /*5970*/  HMMA.16816.F32.BF16 R172, R32.reuse, R18, R172 ;  /* 0x0000001220ac723c */ /* 0x040fe200000418ac */
[----:B------:R-:W2:Y:S05]  /*5980*/  LDSM.16.M88.4 R16, [R195+0xf000] ;  /* 0x00f00000c310783b */ /* 0x000eaa0000000200 */
[C---:B------:R-:W-:Y:S06]  /*5990*/  HMMA.16816.F32.BF16 R136, R32.reuse, R28, R136 ;  /* 0x0000001c2088723c */ /* 0x040fec0000041888 */
[C---:B------:R-:W-:Y:S01]  /*59a0*/  HMMA.16816.F32.BF16 R236, R32.reuse, R30, R236 ;  /* 0x0000001e20ec723c */ /* 0x040fe200000418ec */
[----:B------:R-:W-:Y:S05]  /*59b0*/  LDSM.16.M88.4 R28, [R183] ;  /* 0x00000000b71c783b */ /* 0x000fea0000000200 */
[C---:B------:R-:W-:Y:S06]  /*59c0*/  HMMA.16816.F32.BF16 R168, R32.reuse, R156, R168 ;  /* 0x0000009c20a8723c */ /* 0x040fec00000418a8 */
[----:B------:R-:W-:Y:S01]  /*59d0*/  HMMA.16816.F32.BF16 R164, R32, R158, R164 ;  /* 0x0000009e20a4723c */ /* 0x000fe200000418a4 */
[----:B------:R-:W-:Y:S04]  /*59e0*/  LDSM.16.M88.4 R156, [R195+0x10000] ;  /* 0x01000000c39c783b */ /* 0x000fe80000000200 */
[----:B------:R-:W-:Y:S01]  /*59f0*/  LDSM.16.M88.4 R32, [R201+0x10800] ;  /* 0x01080000c920783b */ /* 0x000fe20000000200 */
[C---:B------:R-:W-:Y:S06]  /*5a00*/  HMMA.16816.F32.BF16 R12, R232.reuse, R148, R12 ;  /* 0x00000094e80c723c */ /* 0x040fec000004180c */
[----:B------:R-:W-:Y:S01]  /*5a10*/  HMMA.16816.F32.BF16 R24, R232, R150, R24 ;  /* 0x00000096e818723c */ /* 0x000fe20000041818 */
[----:B------:R-:W3:Y:S05]  /*5a20*/  LDSM.16.M88.4 R148, [R195+0xf800] ;  /* 0x00f80000c394783b */ /* 0x000eea0000000200 */
        /* <DEDUP_REMOVED lines=8> */
[----:B------:R-:W-:Y:S04]  /*5ab0*/  LDSM.16.M88.4 R220, [R197+0x8000] ;  /* 0x00800000c5dc783b */ /* 0x000fe80000000200 */
[----:B------:R-:W-:Y:S01]  /*5ac0*/  LDSM.16.M88.4 R20, [R182] ;  /* 0x00000000b614783b */ /* 0x000fe20000000200 */
[C---:B------:R-:W-:Y:S06]  /*5ad0*/  HMMA.16816.F32.BF16 R12, R160.reuse, R140, R12 ;  /* 0x0000008ca00c723c */ /* 0x040fec000004180c */
[----:B------:R-:W-:Y:S01]  /*5ae0*/  HMMA.16816.F32.BF16 R24, R160, R142, R24 ;  /* 0x0000008ea018723c */ /* 0x000fe20000041818 */
[----:B------:R-:W4:Y:S05]  /*5af0*/  LDSM.16.M88.4 R140, [R188+0x3800] ;  /* 0x00380000bc8c783b */ /* 0x000f2a0000000200 */
[C---:B--2---:R-:W-:Y:S06]  /*5b00*/  HMMA.16816.F32.BF16 R176, R8.reuse, R16, R176 ;  /* 0x0000001008b0723c */ /* 0x044fec00000418b0 */
[C---:B------:R-:W-:Y:S01]  /*5b10*/  HMMA.16816.F32.BF16 R172, R8.reuse, R18, R172 ;  /* 0x0000001208ac723c */ /* 0x040fe200000418ac */
[----:B------:R-:W-:Y:S05]  /*5b20*/  LDSM.16.M88.4 R16, [R201+0x11800] ;  /* 0x01180000c910783b */ /* 0x000fea0000000200 */
[C---:B------:R-:W-:Y:S06]  /*5b30*/  HMMA.16816.F32.BF16 R136, R8.reuse, R152, R136 ;  /* 0x000000980888723c */ /* 0x040fec0000041888 */
[C---:B------:R-:W-:Y:S01]  /*5b40*/  HMMA.16816.F32.BF16 R236, R8.reuse, R154, R236 ;  /* 0x0000009a08ec723c */ /* 0x040fe200000418ec */
[----:B------:R-:W-:Y:S05]  /*5b50*/  LDSM.16.M88.4 R152, [R188+0x4000] ;  /* 0x00400000bc98783b */ /* 0x000fea0000000200 */
[C---:B---3--:R-:W-:Y:S06]  /*5b60*/  HMMA.16816.F32.BF16 R168, R8.reuse, R148, R168 ;  /* 0x0000009408a8723c */ /* 0x048fec00000418a8 */
[----:B------:R-:W-:Y:S01]  /*5b70*/  HMMA.16816.F32.BF16 R164, R8, R150, R164 ;  /* 0x0000009608a4723c */ /* 0x000fe200000418a4 */
[----:B------:R-:W2:Y:S05]  /*5b80*/  LDSM.16.M88.4 R8, [R201+0x11000] ;  /* 0x01100000c908783b */ /* 0x000eaa0000000200 */
[C---:B-1----:R-:W-:Y:S06]  /*5b90*/  HMMA.16816.F32.BF16 R176, R232.reuse, R4, R176 ;  /* 0x00000004e8b0723c */ /* 0x042fec00000418b0 */
[----:B------:R-:W-:Y:S01]  /*5ba0*/  HMMA.16816.F32.BF16 R172, R232, R6, R172 ;  /* 0x00000006e8ac723c */ /* 0x000fe200000418ac */
[----:B------:R-:W1:Y:S05]  /*5bb0*/  LDSM.16.M88.4 R4, [R181] ;  /* 0x00000000b504783b */ /* 0x000e6a0000000200 */
[----:B------:R-:W-:Y:S06]  /*5bc0*/  HMMA.16816.F32.BF16 R12, R228, R28, R12 ;  /* 0x0000001ce40c723c */ /* 0x000fec000004180c */
[C---:B------:R-:W-:Y:S06]  /*5bd0*/  HMMA.16816.F32.BF16 R136, R232.reuse, R144, R136 ;  /* 0x00000090e888723c */ /* 0x040fec0000041888 */
[C---:B------:R-:W-:Y:S06]  /*5be0*/  HMMA.16816.F32.BF16 R236, R232.reuse, R146, R236 ;  /* 0x00000092e8ec723c */ /* 0x040fec00000418ec */
[C---:B----4-:R-:W-:Y:S06]  /*5bf0*/  HMMA.16816.F32.BF16 R168, R232.reuse, R140, R168 ;  /* 0x0000008ce8a8723c */ /* 0x050fec00000418a8 */
[----:B------:R-:W-:Y:S01]  /*5c00*/  HMMA.16816.F32.BF16 R164, R232, R142, R164 ;  /* 0x0000008ee8a4723c */ /* 0x000fe200000418a4 */
[----:B------:R-:W3:Y:S05]  /*5c10*/  LDSM.16.M88.4 R140, [R180] ;  /* 0x00000000b48c783b */ /* 0x000eea0000000200 */
[C---:B--2---:R-:W-:Y:S06]  /*5c20*/  HMMA.16816.F32.BF16 R176, R160.reuse, R8, R176 ;  /* 0x00000008a0b0723c */ /* 0x044fec00000418b0 */
[----:B------:R-:W-:Y:S01]  /*5c30*/  HMMA.16816.F32.BF16 R172, R160, R10, R172 ;  /* 0x0000000aa0ac723c */ /* 0x000fe200000418ac */
[----:B------:R-:W-:Y:S05]  /*5c40*/  LDSM.16.M88.4 R8, [R195+0x11000] ;  /* 0x01100000c308783b */ /* 0x000fea0000000200 */
[----:B------:R-:W-:Y:S06]  /*5c50*/  HMMA.16816.F32.BF16 R12, R224, R156, R12 ;  /* 0x0000009ce00c723c */ /* 0x000fec000004180c */
[----:B------:R-:W-:Y:S06]  /*5c60*/  HMMA.16816.F32.BF16 R136, R160, R32, R136 ;  /* 0x00000020a088723c */ /* 0x000fec0000041888 */
[----:B------:R-:W-:Y:S01]  /*5c70*/  HMMA.16816.F32.BF16 R24, R228, R30, R24 ;  /* 0x0000001ee418723c */ /* 0x000fe20000041818 */
[----:B------:R-:W2:Y:S05]  /*5c80*/  LDSM.16.M88.4 R28, [R195+0x10800] ;  /* 0x01080000c31c783b */ /* 0x000eaa0000000200 */
[C---:B------:R-:W-:Y:S01]  /*5c90*/  HMMA.16816.F32.BF16 R236, R160.reuse, R34, R236 ;  /* 0x00000022a0ec723c */ /* 0x040fe200000418ec */
[----:B------:R-:W-:Y:S05]  /*5ca0*/  LDSM.16.M88.4 R32, [R188+0x4800] ;  /* 0x00480000bc20783b */ /* 0x000fea0000000200 */
[----:B------:R-:W-:Y:S06]  /*5cb0*/  HMMA.16816.F32.BF16 R168, R160, R16, R168 ;  /* 0x00000010a0a8723c */ /* 0x000fec00000418a8 */
[C---:B-1----:R-:W-:Y:S06]  /*5cc0*/  HMMA.16816.F32.BF16 R176, R228.reuse, R4, R176 ;  /* 0x00000004e4b0723c */ /* 0x042fec00000418b0 */
[----:B------:R-:W-:Y:S01]  /*5cd0*/  HMMA.16816.F32.BF16 R172, R228, R6, R172 ;  /* 0x00000006e4ac723c */ /* 0x000fe200000418ac */
[----:B------:R-:W1:Y:S05]  /*5ce0*/  LDSM.16.M88.4 R4, [R195+0x11800] ;  /* 0x01180000c304783b */ /* 0x000e6a0000000200 */
[----:B------:R-:W-:Y:S06]  /*5cf0*/  HMMA.16816.F32.BF16 R12, R220, R152, R12 ;  /* 0x00000098dc0c723c */ /* 0x000fec000004180c */
[C---:B------:R-:W-:Y:S06]  /*5d00*/  HMMA.16816.F32.BF16 R136, R228.reuse, R20, R136 ;  /* 0x00000014e488723c */ /* 0x040fec0000041888 */
[C---:B------:R-:W-:Y:S06]  /*5d10*/  HMMA.16816.F32.BF16 R236, R228.reuse, R22, R236 ;  /* 0x00000016e4ec723c */ /* 0x040fec00000418ec */
[----:B---3--:R-:W-:Y:S06]  /*5d20*/  HMMA.16816.F32.BF16 R168, R228, R140, R168 ;  /* 0x0000008ce4a8723c */ /* 0x008fec00000418a8 */
[C---:B------:R-:W-:Y:S01]  /*5d30*/  HMMA.16816.F32.BF16 R24, R224.reuse, R158, R24 ;  /* 0x0000009ee018723c */ /* 0x040fe20000041818 */
[----:B------:R-:W-:Y:S01]  /*5d40*/  FMUL.FTZ R14, R14, UR8 ;  /* 0x000000080e0e7c20 */ /* 0x000fe20008410000 */
[----:B------:R-:W-:Y:S01]  /*5d50*/  FMUL.FTZ R0, R12, UR8 ;  /* 0x000000080c007c20 */ /* 0x000fe20008410000 */
[----:B------:R-:W-:Y:S01]  /*5d60*/  FMUL.FTZ R2, R13, UR8 ;  /* 0x000000080d027c20 */ /* 0x000fe20008410000 */
[----:B------:R-:W-:Y:S01]  /*5d70*/  FMUL.FTZ R17, R15, UR8 ;  /* 0x000000080f117c20 */ /* 0x000fe20008410000 */
[----:B------:R3:W-:Y:S01]  /*5d80*/  MUFU.TANH R16, R14 ;  /* 0x0000000e00107308 */ /* 0x0007e20000002400 */
[C---:B--2---:R-:W-:Y:S06]  /*5d90*/  HMMA.16816.F32.BF16 R136, R224.reuse, R28, R136 ;  /* 0x0000001ce088723c */ /* 0x044fec0000041888 */
[----:B------:R-:W-:Y:S01]  /*5da0*/  HMMA.16816.F32.BF16 R176, R224, R8, R176 ;  /* 0x00000008e0b0723c */ /* 0x000fe200000418b0 */
[----:B------:R-:W2:Y:S05]  /*5db0*/  MUFU.TANH R0, R0 ;  /* 0x0000000000007308 */ /* 0x000eaa0000002400 */
[----:B------:R-:W-:Y:S01]  /*5dc0*/  HMMA.16816.F32.BF16 R164, R160, R18, R164 ;  /* 0x00000012a0a4723c */ /* 0x000fe200000418a4 */
[----:B------:R-:W-:-:S02]  /*5dd0*/  IMAD.U32 R9, RZ, RZ, UR24 ;  /* 0x00000018ff097e24 */ /* 0x000fc4000f8e00ff */
[----:B------:R-:W4:Y:S01]  /*5de0*/  MUFU.TANH R2, R2 ;  /* 0x0000000200027308 */ /* 0x000f220000002400 */
[----:B---3--:R-:W3:Y:S01]  /*5df0*/  LDSM.16.M88.4 R12, [R188+0x5000] ;  /* 0x00500000bc0c783b */ /* 0x008ee20000000200 */
[----:B------:R-:W-:Y:S01]  /*5e00*/  IMAD R20, R9, 0x40, R214 ;  /* 0x0000004009147824 */ /* 0x000fe200078e02d6 */
[C---:B------:R-:W-:Y:S03]  /*5e10*/  HMMA.16816.F32.BF16 R236, R224.reuse, R30, R236 ;  /* 0x0000001ee0ec723c */ /* 0x040fe600000418ec */
[C---:B------:R-:W-:Y:S01]  /*5e20*/  VIADD R9, R20.reuse, 0x9 ;  /* 0x0000000914097836 */ /* 0x040fe20000000000 */
[C---:B------:R-:W-:Y:S01]  /*5e30*/  ISETP.GE.AND P6, PT, R20.reuse, R210, PT ;  /* 0x000000d21400720c */ /* 0x040fe20003fc6270 */
[C---:B------:R-:W-:Y:S01]  /*5e40*/  VIADD R8, R20.reuse, 0x10 ;  /* 0x0000001014087836 */ /* 0x040fe20000000000 */
[----:B-1----:R-:W-:Y:S01]  /*5e50*/  HMMA.16816.F32.BF16 R168, R224, R4, R168 ;  /* 0x00000004e0a8723c */ /* 0x002fe200000418a8 */
[C---:B------:R-:W-:Y:S01]  /*5e60*/  ISETP.GE.AND P1, PT, R20.reuse, R208, PT ;  /* 0x000000d01400720c */ /* 0x040fe20003f26270 */
[----:B------:R-:W1:Y:S01]  /*5e70*/  MUFU.TANH R17, R17 ;  /* 0x0000001100117308 */ /* 0x000e620000002400 */
[----:B------:R-:W-:-:S02]  /*5e80*/  ISETP.LT.OR P6, PT, R20, R211, P6 ;  /* 0x000000d31400720c */ /* 0x000fc400037c1670 */
[C---:B------:R-:W-:Y:S01]  /*5e90*/  ISETP.LT.OR P1, PT, R20.reuse, R209, P1 ;  /* 0x000000d11400720c */ /* 0x040fe20000f21670 */
[C---:B------:R-:W-:Y:S01]  /*5ea0*/  HMMA.16816.F32.BF16 R24, R220.reuse, R154, R24 ;  /* 0x0000009adc18723c */ /* 0x040fe20000041818 */
[----:B------:R-:W-:Y:S01]  /*5eb0*/  VIADD R4, R20, 0x1 ;  /* 0x0000000114047836 */ /* 0x000fe20000000000 */
[----:B--2---:R-:W-:Y:S01]  /*5ec0*/  FSEL R0, R0, -INF , !P6 ;  /* 0xff80000000007808 */ /* 0x004fe20007000000 */
[----:B------:R-:W-:Y:S01]  /*5ed0*/  VIADD R5, R20, 0x8 ;  /* 0x0000000814057836 */ /* 0x000fe20000000000 */
[-C--:B------:R-:W-:Y:S02]  /*5ee0*/  ISETP.GE.AND P2, PT, R9, R210.reuse, PT ;  /* 0x000000d20900720c */ /* 0x080fe40003f46270 */
[C---:B------:R-:W-:Y:S01]  /*5ef0*/  ISETP.GE.AND P4, PT, R4.reuse, R210, PT ;  /* 0x000000d20400720c */ /* 0x040fe20003f86270 */
[----:B------:R-:W-:Y:S01]  /*5f00*/  HMMA.16816.F32.BF16 R136, R220, R32, R136 ;  /* 0x00000020dc88723c */ /* 0x000fe20000041888 */
[----:B------:R-:W-:Y:S02]  /*5f10*/  ISETP.GE.AND P5, PT, R4, R208, PT ;  /* 0x000000d00400720c */ /* 0x000fe40003fa6270 */
[----:B------:R-:W-:-:S02]  /*5f20*/  ISETP.GE.AND P3, PT, R5, R210, PT ;  /* 0x000000d20500720c */ /* 0x000fc40003f66270 */
[C---:B------:R-:W-:Y:S01]  /*5f30*/  ISETP.GE.AND P0, PT, R5.reuse, R208, PT ;  /* 0x000000d00500720c */ /* 0x040fe20003f06270 */
[----:B------:R-:W-:Y:S01]  /*5f40*/  HMMA.16816.F32.BF16 R172, R224, R10, R172 ;  /* 0x0000000ae0ac723c */ /* 0x000fe200000418ac */
[C---:B------:R-:W-:Y:S02]  /*5f50*/  ISETP.LT.OR P4, PT, R4.reuse, R211, P4 ;  /* 0x000000d30400720c */ /* 0x040fe40002781670 */
[----:B------:R-:W-:Y:S02]  /*5f60*/  ISETP.LT.OR P5, PT, R4, R209, P5 ;  /* 0x000000d10400720c */ /* 0x000fe40002fa1670 */
[C---:B------:R-:W-:Y:S01]  /*5f70*/  ISETP.LT.OR P3, PT, R5.reuse, R211, P3 ;  /* 0x000000d30500720c */ /* 0x040fe20001f61670 */
[----:B------:R-:W-:Y:S01]  /*5f80*/  HMMA.16816.F32.BF16 R164, R228, R142, R164 ;  /* 0x0000008ee4a4723c */ /* 0x000fe200000418a4 */
[----:B------:R-:W-:Y:S02]  /*5f90*/  ISETP.LT.OR P0, PT, R5, R209, P0 ;  /* 0x000000d10500720c */ /* 0x000fe40000701670 */
[----:B------:R-:W-:-:S02]  /*5fa0*/  FSEL R5, R16, -INF , !P1 ;  /* 0xff80000010057808 */ /* 0x000fc40004800000 */
[----:B----4-:R-:W-:Y:S01]  /*5fb0*/  FSEL R4, R2, -INF , !P4 ;  /* 0xff80000002047808 */ /* 0x010fe20006000000 */
[C---:B------:R-:W-:Y:S01]  /*5fc0*/  HMMA.16816.F32.BF16 R236, R220.reuse, R34, R236 ;  /* 0x00000022dcec723c */ /* 0x040fe200000418ec */
[----:B------:R-:W-:Y:S01]  /*5fd0*/  ISETP.GE.AND P6, PT, R9, R208, PT ;  /* 0x000000d00900720c */ /* 0x000fe20003fc6270 */
[----:B------:R-:W-:Y:S01]  /*5fe0*/  FMUL.FTZ R18, R24, UR8 ;  /* 0x0000000818127c20 */ /* 0x000fe20008410000 */
[C---:B------:R-:W-:Y:S01]  /*5ff0*/  ISETP.GE.AND P1, PT, R8.reuse, R210, PT ;  /* 0x000000d20800720c */ /* 0x040fe20003f26270 */
[----:B------:R-:W-:Y:S01]  /*6000*/  FMUL.FTZ R19, R25, UR8 ;  /* 0x0000000819137c20 */ /* 0x000fe20008410000 */
[C---:B------:R-:W-:Y:S01]  /*6010*/  ISETP.GE.AND P4, PT, R8.reuse, R208, PT ;  /* 0x000000d00800720c */ /* 0x040fe20003f86270 */
[----:B---3--:R-:W-:Y:S01]  /*6020*/  HMMA.16816.F32.BF16 R176, R220, R12, R176 ;  /* 0x0000000cdcb0723c */ /* 0x008fe200000418b0 */
[C---:B------:R-:W-:Y:S01]  /*6030*/  ISETP.LT.OR P2, PT, R9.reuse, R211, P2 ;  /* 0x000000d30900720c */ /* 0x040fe20001741670 */
[----:B------:R-:W2:Y:S01]  /*6040*/  MUFU.TANH R18, R18 ;  /* 0x0000001200127308 */ /* 0x000ea20000002400 */
[----:B------:R-:W-:Y:S01]  /*6050*/  ISETP.LT.OR P6, PT, R9, R209, P6 ;  /* 0x000000d10900720c */ /* 0x000fe200037c1670 */
[----:B------:R-:W-:Y:S01]  /*6060*/  FMUL.FTZ R140, R137, UR8 ;  /* 0x00000008898c7c20 */ /* 0x000fe20008410000 */
[C---:B------:R-:W-:Y:S01]  /*6070*/  ISETP.LT.OR P1, PT, R8.reuse, R211, P1 ;  /* 0x000000d30800720c */ /* 0x040fe20000f21670 */
[----:B------:R-:W-:Y:S01]  /*6080*/  FMUL.FTZ R22, R27, UR8 ;  /* 0x000000081b167c20 */ /* 0x000fe20008410000 */
[----:B------:R-:W-:Y:S01]  /*6090*/  ISETP.LT.OR P4, PT, R8, R209, P4 ;  /* 0x000000d10800720c */ /* 0x000fe20002781670 */
[----:B------:R-:W-:Y:S01]  /*60a0*/  FMUL.FTZ R138, R138, UR8 ;  /* 0x000000088a8a7c20 */ /* 0x000fe20008410000 */
[----:B------:R-:W3:Y:S01]  /*60b0*/  LDSM.16.M88.4 R8, [R188+0x5800] ;  /* 0x00580000bc08783b */ /* 0x000ee20000000200 */
[----:B------:R-:W-:Y:S01]  /*60c0*/  FMUL.FTZ R136, R136, UR8 ;  /* 0x0000000888887c20 */ /* 0x000fe20008410000 */
[----:B------:R-:W-:Y:S01]  /*60d0*/  FMUL.FTZ R137, R139, UR8 ;  /* 0x000000088b897c20 */ /* 0x000fe20008410000 */
[----:B------:R-:W4:Y:S01]  /*60e0*/  MUFU.TANH R140, R140 ;  /* 0x0000008c008c7308 */ /* 0x000f220000002400 */
[----:B------:R-:W-:Y:S01]  /*60f0*/  FMUL.FTZ R21, R26, UR8 ;  /* 0x000000081a157c20 */ /* 0x000fe20008410000 */
[C---:B------:R-:W-:Y:S01]  /*6100*/  VIADD R2, R20.reuse, 0x11 ;  /* 0x0000001114027836 */ /* 0x040fe20000000000 */
[----:B------:R-:W-:Y:S01]  /*6110*/  HMMA.16816.F32.BF16 R164, R224, R6, R164 ;  /* 0x00000006e0a4723c */ /* 0x000fe200000418a4 */
[----:B-1----:R-:W-:Y:S01]  /*6120*/  FSEL R17, R17, -INF , !P5 ;  /* 0xff80000011117808 */ /* 0x002fe20006800000 */
[----:B------:R-:W-:-:S02]  /*6130*/  VIADD R13, R20, 0x18 ;  /* 0x00000018140d7836 */ /* 0x000fc40000000000 */
[----:B------:R-:W-:Y:S01]  /*6140*/  FMUL.FTZ R155, R238, UR8 ;  /* 0x00000008ee9b7c20 */ /* 0x000fe20008410000 */
[----:B--2---:R-:W-:Y:S01]  /*6150*/  FSEL R18, R18, -INF , !P3 ;  /* 0xff80000012127808 */ /* 0x004fe20005800000 */
[----:B------:R1:W2:Y:S01]  /*6160*/  MUFU.TANH R139, R138 ;  /* 0x0000008a008b7308 */ /* 0x0002a20000002400 */
[----:B------:R-:W-:Y:S01]  /*6170*/  HMMA.16816.F32.BF16 R172, R220, R14, R172 ;  /* 0x0000000edcac723c */ /* 0x000fe200000418ac */
[----:B------:R-:W-:Y:S01]  /*6180*/  ISETP.GE.AND P5, PT, R2, R210, PT ;  /* 0x000000d20200720c */ /* 0x000fe20003fa6270 */
[----:B------:R-:W-:Y:S01]  /*6190*/  VIADD R6, R20, 0x20 ;  /* 0x0000002014067836 */ /* 0x000fe20000000000 */
[CC--:B------:R-:W-:Y:S01]  /*61a0*/  ISETP.GE.AND P3, PT, R2.reuse, R208.reuse, PT ;  /* 0x000000d00200720c */ /* 0x0c0fe20003f66270 */
[----:B------:R-:W-:Y:S01]  /*61b0*/  FMUL.FTZ R153, R239, UR8 ;  /* 0x00000008ef997c20 */ /* 0x000fe20008410000 */
[----:B------:R-:W-:Y:S01]  /*61c0*/  ISETP.LT.OR P5, PT, R2, R211, P5 ;  /* 0x000000d30200720c */ /* 0x000fe20002fa1670 */
[----:B------:R-:W-:Y:S01]  /*61d0*/  FMUL.FTZ R150, R176, UR8 ;  /* 0x00000008b0967c20 */ /* 0x000fe20008410000 */
[----:B------:R-:W5:Y:S01]  /*61e0*/  MUFU.TANH R19, R19 ;  /* 0x0000001300137308 */ /* 0x000f620000002400 */
[----:B------:R-:W-:Y:S01]  /*61f0*/  ISETP.LT.OR P3, PT, R2, R209, P3 ;  /* 0x000000d10200720c */ /* 0x000fe20001f61670 */
[----:B------:R-:W-:Y:S01]  /*6200*/  VIADD R2, R20, 0x19 ;  /* 0x0000001914027836 */ /* 0x000fe20000000000 */
[----:B----4-:R-:W-:Y:S01]  /*6210*/  FSEL R140, R140, -INF , !P5 ;  /* 0xff8000008c8c7808 */ /* 0x010fe20006800000 */
[----:B------:R-:W-:Y:S01]  /*6220*/  FMUL.FTZ R146, R177, UR8 ;  /* 0x00000008b1927c20 */ /* 0x000fe20008410000 */
[----:B------:R-:W-:Y:S01]  /*6230*/  ISETP.GE.AND P5, PT, R6, R208, PT ;  /* 0x000000d00600720c */ /* 0x000fe20003fa6270 */
[----:B------:R-:W-:Y:S01]  /*6240*/  FMUL.FTZ R149, R178, UR8 ;  /* 0x00000008b2957c20 */ /* 0x000fe20008410000 */
[----:B------:R-:W-:Y:S01]  /*6250*/  FMUL.FTZ R151, R179, UR8 ;  /* 0x00000008b3977c20 */ /* 0x000fe20008410000 */
[----:B------:R-:W4:Y:S01]  /*6260*/  MUFU.TANH R22, R22 ;  /* 0x0000001600167308 */ /* 0x000f220000002400 */
[----:B-1----:R-:W-:Y:S01]  /*6270*/  FMUL.FTZ R138, R236, UR8 ;  /* 0x00000008ec8a7c20 */ /* 0x002fe20008410000 */
[----:B--2---:R-:W-:Y:S01]  /*6280*/  FSEL R139, R139, -INF , !P4 ;  /* 0xff8000008b8b7808 */ /* 0x004fe20006000000 */
[----:B------:R-:W-:-:S04]  /*6290*/  DEPBAR.LE SB0, 0x0 ;  /* 0x000080000000791a */ /* 0x000fc80000000000 */
[----:B------:R-:W-:Y:S01]  /*62a0*/  ISETP.GE.AND P4, PT, R6, R210, PT ;  /* 0x000000d20600720c */ /* 0x000fe20003f86270 */
[----:B------:R1:W2:Y:S01]  /*62b0*/  MUFU.TANH R142, R136 ;  /* 0x00000088008e7308 */ /* 0x0002a20000002400 */
[----:B-----5:R-:W-:Y:S01]  /*62c0*/  FSEL R12, R19, -INF , !P2 ;  /* 0xff800000130c7808 */ /* 0x020fe20005000000 */
[----:B------:R-:W-:Y:S01]  /*62d0*/  FMUL.FTZ R148, R172, UR8 ;  /* 0x00000008ac947c20 */ /* 0x000fe20008410000 */
[----:B------:R-:W-:Y:S01]  /*62e0*/  ISETP.GE.AND P2, PT, R13, R208, PT ;  /* 0x000000d00d00720c */ /* 0x000fe20003f46270 */
[----:B------:R-:W-:Y:S01]  /*62f0*/  FMUL.FTZ R144, R173, UR8 ;  /* 0x00000008ad907c20 */ /* 0x000fe20008410000 */
[C---:B---3--:R-:W-:Y:S01]  /*6300*/  HMMA.16816.F32.BF16 R168, R220.reuse, R8, R168 ;  /* 0x00000008dca8723c */ /* 0x048fe200000418a8 */
[----:B------:R-:W-:Y:S01]  /*6310*/  ISETP.LT.OR P4, PT, R6, R211, P4 ;  /* 0x000000d30600720c */ /* 0x000fe20002781670 */
[----:B------:R-:W-:Y:S01]  /*6320*/  FMUL.FTZ R147, R174, UR8 ;  /* 0x00000008ae937c20 */ /* 0x000fe20008410000 */
[----:B------:R-:W3:Y:S01]  /*6330*/  MUFU.TANH R21, R21 ;  /* 0x0000001500157308 */ /* 0x000ee20000002400 */
[----:B----4-:R-:W-:Y:S01]  /*6340*/  FSEL R7, R22, -INF , !P6 ;  /* 0xff80000016077808 */ /* 0x010fe20007000000 */
[----:B------:R-:W-:Y:S01]  /*6350*/  FMUL.FTZ R145, R175, UR8 ;  /* 0x00000008af917c20 */ /* 0x000fe20008410000 */
[----:B------:R-:W-:Y:S01]  /*6360*/  ISETP.GE.AND P6, PT, R2, R210, PT ;  /* 0x000000d20200720c */ /* 0x000fe20003fc6270 */
[----:B------:R-:W-:Y:S01]  /*6370*/  HMMA.16816.F32.BF16 R164, R220, R10, R164 ;  /* 0x0000000adca4723c */ /* 0x000fe200000418a4 */
[-C--:B------:R-:W-:Y:S01]  /*6380*/  ISETP.LT.OR P5, PT, R6, R209.reuse, P5 ;  /* 0x000000d10600720c */ /* 0x080fe20002fa1670 */
[----:B------:R-:W-:Y:S01]  /*6390*/  VIADD R6, R20, 0x28 ;  /* 0x0000002814067836 */ /* 0x000fe20000000000 */
[----:B------:R-:W-:Y:S01]  /*63a0*/  ISETP.LT.OR P2, PT, R13, R209, P2 ;  /* 0x000000d10d00720c */ /* 0x000fe20001741670 */
[----:B------:R-:W4:Y:S01]  /*63b0*/  MUFU.TANH R155, R155 ;  /* 0x0000009b009b7308 */ /* 0x000f220000002400 */
[----:B-1----:R-:W-:Y:S01]  /*63c0*/  FMUL.FTZ R136, R237, UR8 ;  /* 0x00000008ed887c20 */ /* 0x002fe20008410000 */
[----:B------:R-:W-:-:S02]  /*63d0*/  ISETP.LT.OR P6, PT, R2, R211, P6 ;  /* 0x000000d30200720c */ /* 0x000fc400037c1670 */
[----:B------:R-:W-:Y:S02]  /*63e0*/  FMNMX.FTZ R9, R132, R0, !PT ;  /* 0x0000000084097209 */ /* 0x000fe40007810000 */
[----:B--2---:R-:W-:Y:S02]  /*63f0*/  FSEL R142, R142, -INF , !P1 ;  /* 0xff8000008e8e7808 */ /* 0x004fe40004800000 */
[----:B------:R-:W1:Y:S01]  /*6400*/  MUFU.TANH R136, R136 ;  /* 0x0000008800887308 */ /* 0x000e620000002400 */
[----:B---3--:R-:W-:Y:S02]  /*6410*/  FSEL R21, R21, -INF , !P0 ;  /* 0xff80000015157808 */ /* 0x008fe40004000000 */
[----:B------:R-:W-:Y:S02]  /*6420*/  ISETP.GE.AND P1, PT, R2, R208, PT ;  /* 0x000000d00200720c */ /* 0x000fe40003f26270 */
[-C--:B------:R-:W-:Y:S01]  /*6430*/  ISETP.GE.AND P0, PT, R13, R210.reuse, PT ;  /* 0x000000d20d00720c */ /* 0x080fe20003f06270 */
[----:B------:R-:W-:Y:S01]  /*6440*/  FMUL.FTZ R168, R168, UR8 ;  /* 0x00000008a8a87c20 */ /* 0x000fe20008410000 */
[----:B------:R-:W-:Y:S01]  /*6450*/  FMNMX.FTZ R9, R4, R9, !PT ;  /* 0x0000000904097209 */ /* 0x000fe20007810000 */
[----:B------:R-:W2:Y:S01]  /*6460*/  MUFU.TANH R137, R137 ;  /* 0x0000008900897308 */ /* 0x000ea20000002400 */
[----:B----4-:R-:W-:Y:S01]  /*6470*/  FSEL R155, R155, -INF , !P2 ;  /* 0xff8000009b9b7808 */ /* 0x010fe20005000000 */
[----:B------:R-:W-:Y:S01]  /*6480*/  FMUL.FTZ R171, R171, UR8 ;  /* 0x00000008abab7c20 */ /* 0x000fe20008410000 */
[----:B------:R-:W-:Y:S01]  /*6490*/  ISETP.GE.AND P2, PT, R6, R210, PT ;  /* 0x000000d20600720c */ /* 0x000fe20003f46270 */
[----:B------:R-:W-:Y:S01]  /*64a0*/  FMUL.FTZ R8, R164, UR8 ;  /* 0x00000008a4087c20 */ /* 0x000fe20008410000 */
[----:B------:R-:W-:Y:S01]  /*64b0*/  ISETP.LT.OR P1, PT, R2, R209, P1 ;  /* 0x000000d10200720c */ /* 0x000fe20000f21670 */
[----:B------:R-:W-:Y:S01]  /*64c0*/  VIADD R2, R20, 0x21 ;  /* 0x0000002114027836 */ /* 0x000fe20000000000 */
[----:B------:R-:W-:Y:S01]  /*64d0*/  ISETP.LT.OR P0, PT, R13, R211, P0 ;  /* 0x000000d30d00720c */ /* 0x000fe20000701670 */
[----:B------:R-:W3:Y:S01]  /*64e0*/  MUFU.TANH R138, R138 ;  /* 0x0000008a008a7308 */ /* 0x000ee20000002400 */
[----:B-1----:R-:W-:Y:S01]  /*64f0*/  FSEL R136, R136, -INF , !P6 ;  /* 0xff80000088887808 */ /* 0x002fe20007000000 */
[----:B------:R-:W-:Y:S01]  /*6500*/  FMUL.FTZ R163, R167, UR8 ;  /* 0x00000008a7a37c20 */ /* 0x000fe20008410000 */
[----:B------:R-:W-:-:S02]  /*6510*/  ISETP.GE.AND P6, PT, R6, R208, PT ;  /* 0x000000d00600720c */ /* 0x000fc40003fc6270 */
[----:B------:R-:W-:Y:S02]  /*6520*/  FMNMX.FTZ R9, R18, R9, !PT ;  /* 0x0000000912097209 */ /* 0x000fe40007810000 */
[C---:B------:R-:W-:Y:S01]  /*6530*/  ISETP.LT.OR P2, PT, R6.reuse, R211, P2 ;  /* 0x000000d30600720c */ /* 0x040fe20001741670 */
[----:B------:R-:W1:Y:S01]  /*6540*/  MUFU.TANH R153, R153 ;  /* 0x0000009900997308 */ /* 0x000e620000002400 */
[----:B------:R-:W-:Y:S01]  /*6550*/  ISETP.LT.OR P6, PT, R6, R209, P6 ;  /* 0x000000d10600720c */ /* 0x000fe200037c1670 */
[----:B------:R-:W-:Y:S01]  /*6560*/  VIADD R6, R20, 0x29 ;  /* 0x0000002914067836 */ /* 0x000fe20000000000 */
[----:B--2---:R-:W-:Y:S02]  /*6570*/  FSEL R137, R137, -INF , !P3 ;  /* 0xff80000089897808 */ /* 0x004fe40005800000 */
[----:B------:R-:W-:Y:S02]  /*6580*/  FMNMX.FTZ R9, R12, R9, !PT ;  /* 0x000000090c097209 */ /* 0x000fe40007810000 */
[----:B------:R-:W-:Y:S01]  /*6590*/  ISETP.GE.AND P3, PT, R2, R210, PT ;  /* 0x000000d20200720c */ /* 0x000fe20003f66270 */
[----:B------:R-:W2:Y:S01]  /*65a0*/  MUFU.TANH R150, R150 ;  /* 0x0000009600967308 */ /* 0x000ea20000002400 */
[----:B---3--:R-:W-:-:S02]  /*65b0*/  FSEL R138, R138, -INF , !P0 ;  /* 0xff8000008a8a7808 */ /* 0x008fc40004000000 */
[----:B------:R-:W-:Y:S02]  /*65c0*/  ISETP.GE.AND P0, PT, R2, R208, PT ;  /* 0x000000d00200720c */ /* 0x000fe40003f06270 */
[----:B------:R-:W-:Y:S01]  /*65d0*/  FMNMX.FTZ R11, R142, R9, !PT ;  /* 0x000000098e0b7209 */ /* 0x000fe20007810000 */
[----:B------:R-:W-:Y:S01]  /*65e0*/  FMUL.FTZ R9, R165, UR8 ;  /* 0x00000008a5097c20 */ /* 0x000fe20008410000 */
[----:B------:R-:W-:Y:S01]  /*65f0*/  ISETP.LT.OR P3, PT, R2, R211, P3 ;  /* 0x000000d30200720c */ /* 0x000fe20001f61670 */
[----:B------:R-:W3:Y:S01]  /*6600*/  MUFU.TANH R146, R146 ;  /* 0x0000009200927308 */ /* 0x000ee20000002400 */
[----:B-1----:R-:W-:Y:S01]  /*6610*/  FSEL R153, R153, -INF , !P1 ;  /* 0xff80000099997808 */ /* 0x002fe20004800000 */
[----:B------:R-:W-:Y:S01]  /*6620*/  FMUL.FTZ R165, R166, UR8 ;  /* 0x00000008a6a57c20 */ /* 0x000fe20008410000 */
[----:B------:R-:W-:Y:S02]  /*6630*/  ISETP.GE.AND P1, PT, R6, R210, PT ;  /* 0x000000d20600720c */ /* 0x000fe40003f26270 */
[----:B------:R-:W-:Y:S01]  /*6640*/  ISETP.LT.OR P0, PT, R2, R209, P0 ;  /* 0x000000d10200720c */ /* 0x000fe20000701670 */
[----:B------:R-:W-:Y:S01]  /*6650*/  VIADD R2, R20, 0x30 ;  /* 0x0000003014027836 */ /* 0x000fe20000000000 */
[----:B------:R-:W-:Y:S01]  /*6660*/  ISETP.LT.OR P1, PT, R6, R211, P1 ;  /* 0x000000d30600720c */ /* 0x000fe20000f21670 */
[----:B------:R-:W1:Y:S01]  /*6670*/  MUFU.TANH R149, R149 ;  /* 0x0000009500957308 */ /* 0x000e620000002400 */
[----:B--2---:R-:W-:-:S02]  /*6680*/  FSEL R150, R150, -INF , !P4 ;  /* 0xff80000096967808 */ /* 0x004fc40006000000 */
[CC--:B------:R-:W-:Y:S02]  /*6690*/  ISETP.GE.AND P4, PT, R6.reuse, R208.reuse, PT ;  /* 0x000000d00600720c */ /* 0x0c0fe40003f86270 */
[----:B------:R-:W-:Y:S02]  /*66a0*/  FMNMX.FTZ R10, R3, R5, !PT ;  /* 0x00000005030a7209 */ /* 0x000fe40007810000 */
[----:B------:R-:W-:Y:S01]  /*66b0*/  ISETP.LT.OR P4, PT, R6, R209, P4 ;  /* 0x000000d10600720c */ /* 0x000fe20002781670 */
[----:B------:R-:W2:Y:S01]  /*66c0*/  MUFU.TANH R151, R151 ;  /* 0x0000009700977308 */ /* 0x000ea20000002400 */
[----:B------:R-:W-:Y:S01]  /*66d0*/  FMUL.FTZ R6, R169, UR8 ;  /* 0x00000008a9067c20 */ /* 0x000fe20008410000 */
[----:B------:R-:W-:Y:S01]  /*66e0*/  FMNMX.FTZ R11, R140, R11, !PT ;  /* 0x0000000b8c0b7209 */ /* 0x000fe20007810000 */
[----:B------:R-:W-:Y:S01]  /*66f0*/  FMUL.FTZ R169, R170, UR8 ;  /* 0x00000008aaa97c20 */ /* 0x000fe20008410000 */
[----:B---3--:R-:W-:Y:S02]  /*6700*/  FSEL R146, R146, -INF , !P3 ;  /* 0xff80000092927808 */ /* 0x008fe40005800000 */
[----:B------:R-:W-:-:S02]  /*6710*/  ISETP.GE.AND P3, PT, R2, R208, PT ;  /* 0x000000d00200720c */ /* 0x000fc40003f66270 */
[----:B------:R-:W3:Y:S01]  /*6720*/  MUFU.TANH R148, R148 ;  /* 0x0000009400947308 */ /* 0x000ee20000002400 */
[----:B-1----:R-:W-:Y:S02]  /*6730*/  FSEL R149, R149, -INF , !P5 ;  /* 0xff80000095957808 */ /* 0x002fe40006800000 */
[----:B------:R-:W-:Y:S02]  /*6740*/  ISETP.GE.AND P5, PT, R2, R210, PT ;  /* 0x000000d20200720c */ /* 0x000fe40003fa6270 */
[----:B------:R-:W-:Y:S02]  /*6750*/  FMNMX.FTZ R10, R17, R10, !PT ;  /* 0x0000000a110a7209 */ /* 0x000fe40007810000 */
[----:B------:R-:W-:Y:S01]  /*6760*/  FMNMX.FTZ R11, R138, R11, !PT ;  /* 0x0000000b8a0b7209 */ /* 0x000fe20007810000 */
[----:B------:R-:W1:Y:S01]  /*6770*/  MUFU.TANH R144, R144 ;  /* 0x0000009000907308 */ /* 0x000e620000002400 */
[C---:B------:R-:W-:Y:S02]  /*6780*/  ISETP.LT.OR P5, PT, R2.reuse, R211, P5 ;  /* 0x000000d30200720c */ /* 0x040fe40002fa1670 */
[----:B------:R-:W-:Y:S01]  /*6790*/  ISETP.LT.OR P3, PT, R2, R209, P3 ;  /* 0x000000d10200720c */ /* 0x000fe20001f61670 */
[----:B------:R-:W-:Y:S01]  /*67a0*/  VIADD R2, R20, 0x31 ;  /* 0x0000003114027836 */ /* 0x000fe20000000000 */
[----:B------:R-:W-:-:S02]  /*67b0*/  FMNMX.FTZ R10, R21, R10, !PT ;  /* 0x0000000a150a7209 */ /* 0x000fc40007810000 */
[----:B------:R-:W-:Y:S01]  /*67c0*/  FMNMX.FTZ R11, R136, R11, !PT ;  /* 0x0000000b880b7209 */ /* 0x000fe20007810000 */
[----:B------:R-:W4:Y:S01]  /*67d0*/  MUFU.TANH R147, R147 ;  /* 0x0000009300937308 */ /* 0x000f220000002400 */
[----:B--2---:R-:W-:Y:S02]  /*67e0*/  FSEL R151, R151, -INF , !P0 ;  /* 0xff80000097977808 */ /* 0x004fe40004000000 */
[----:B---3--:R-:W-:Y:S02]  /*67f0*/  FSEL R148, R148, -INF , !P2 ;  /* 0xff80000094947808 */ /* 0x008fe40005000000 */
[----:B------:R-:W-:Y:S02]  /*6800*/  FMNMX.FTZ R10, R7, R10, !PT ;  /* 0x0000000a070a7209 */ /* 0x000fe40007810000 */
[----:B------:R-:W-:Y:S01]  /*6810*/  FMNMX.FTZ R11, R150, R11, !PT ;  /* 0x0000000b960b7209 */ /* 0x000fe20007810000 */
[----:B------:R-:W2:Y:S01]  /*6820*/  MUFU.TANH R6, R6 ;  /* 0x0000000600067308 */ /* 0x000ea20000002400 */
[----:B------:R-:W-:-:S02]  /*6830*/  ISETP.GE.AND P0, PT, R2, R210, PT ;  /* 0x000000d20200720c */ /* 0x000fc40003f06270 */
[----:B------:R-:W-:Y:S02]  /*6840*/  ISETP.GE.AND P2, PT, R2, R208, PT ;  /* 0x000000d00200720c */ /* 0x000fe40003f46270 */
[----:B------:R-:W-:Y:S02]  /*6850*/  FMNMX.FTZ R10, R139, R10, !PT ;  /* 0x0000000a8b0a7209 */ /* 0x000fe40007810000 */
[----:B------:R-:W-:Y:S01]  /*6860*/  FMNMX.FTZ R11, R146, R11, !PT ;  /* 0x0000000b920b7209 */ /* 0x000fe20007810000 */
[----:B------:R-:W3:Y:S01]  /*6870*/  MUFU.TANH R168, R168 ;  /* 0x000000a800a87308 */ /* 0x000ee20000002400 */
[C---:B------:R-:W-:Y:S02]  /*6880*/  ISETP.LT.OR P0, PT, R2.reuse, R211, P0 ;  /* 0x000000d30200720c */ /* 0x040fe40000701670 */
[----:B------:R-:W-:Y:S01]  /*6890*/  ISETP.LT.OR P2, PT, R2, R209, P2 ;  /* 0x000000d10200720c */ /* 0x000fe20001741670 */
[----:B------:R-:W-:Y:S01]  /*68a0*/  VIADD R2, R20, 0x38 ;  /* 0x0000003814027836 */ /* 0x000fe20000000000 */
[----:B-1----:R-:W-:Y:S01]  /*68b0*/  FSEL R144, R144, -INF , !P1 ;  /* 0xff80000090907808 */ /* 0x002fe20004800000 */
[----:B------:R-:W-:Y:S01]  /*68c0*/  VIADD R20, R20, 0x39 ;  /* 0x0000003914147836 */ /* 0x000fe20000000000 */
[----:B------:R-:W-:Y:S01]  /*68d0*/  FMNMX.FTZ R10, R137, R10, !PT ;  /* 0x0000000a890a7209 */ /* 0x000fe20007810000 */
[----:B------:R-:W1:Y:S01]  /*68e0*/  MUFU.TANH R8, R8 ;  /* 0x0000000800087308 */ /* 0x000e620000002400 */
[----:B------:R-:W-:-:S02]  /*68f0*/  FMNMX.FTZ R11, R148, R11, !PT ;  /* 0x0000000b940b7209 */ /* 0x000fc40007810000 */
[----:B----4-:R-:W-:Y:S02]  /*6900*/  FSEL R147, R147, -INF , !P6 ;  /* 0xff80000093937808 */ /* 0x010fe40007000000 */
[C---:B------:R-:W-:Y:S02]  /*6910*/  ISETP.GE.AND P6, PT, R2.reuse, R210, PT ;  /* 0x000000d20200720c */ /* 0x040fe40003fc6270 */
[----:B------:R-:W-:Y:S01]  /*6920*/  ISETP.GE.AND P1, PT, R2, R208, PT ;  /* 0x000000d00200720c */ /* 0x000fe20003f26270 */
[----:B------:R4:W5:Y:S01]  /*6930*/  MUFU.TANH R166, R9 ;  /* 0x0000000900a67308 */ /* 0x0009620000002400 */
[----:B--2---:R-:W-:Y:S02]  /*6940*/  FSEL R170, R6, -INF , !P0 ;  /* 0xff80000006aa7808 */ /* 0x004fe40004000000 */
[----:B---3--:R-:W-:Y:S02]  /*6950*/  FSEL R174, R168, -INF , !P5 ;  /* 0xff800000a8ae7808 */ /* 0x008fe40006800000 */
[----:B------:R-:W-:-:S02]  /*6960*/  FMNMX.FTZ R6, R155, R10, !PT ;  /* 0x0000000a9b067209 */ /* 0x000fc40007810000 */
[----:B------:R-:W-:Y:S01]  /*6970*/  PLOP3.LUT P0, PT, PT, PT, UP0, 0x80, 0x0 ;  /* 0x000000000000781c */ /* 0x000fe20003f0f008 */
[----:B------:R-:W2:Y:S01]  /*6980*/  MUFU.TANH R145, R145 ;  /* 0x0000009100917308 */ /* 0x000ea20000002400 */
[C---:B------:R-:W-:Y:S02]  /*6990*/  ISETP.LT.OR P6, PT, R2.reuse, R211, P6 ;  /* 0x000000d30200720c */ /* 0x040fe400037c1670 */
[----:B------:R-:W-:Y:S02]  /*69a0*/  ISETP.LT.OR P1, PT, R2, R209, P1 ;  /* 0x000000d10200720c */ /* 0x000fe40000f21670 */
[----:B------:R-:W-:Y:S02]  /*69b0*/  ISETP.GE.AND P5, PT, R20, R210, PT ;  /* 0x000000d21400720c */ /* 0x000fe40003fa6270 */
[----:B------:R-:W-:Y:S01]  /*69c0*/  FMNMX.FTZ R6, R153, R6, !PT ;  /* 0x0000000699067209 */ /* 0x000fe20007810000 */
[----:B------:R-:W3:Y:S01]  /*69d0*/  MUFU.TANH R169, R169 ;  /* 0x000000a900a97308 */ /* 0x000ee20000002400 */
[----:B----4-:R-:W-:-:S02]  /*69e0*/  FMNMX.FTZ R9, R144, R11, !PT ;  /* 0x0000000b90097209 */ /* 0x010fc40007810000 */
[----:B------:R-:W-:Y:S02]  /*69f0*/  ISETP.LT.OR P5, PT, R20, R211, P5 ;  /* 0x000000d31400720c */ /* 0x000fe40002fa1670 */
[----:B------:R-:W-:Y:S02]  /*6a00*/  FMNMX.FTZ R9, R174, R9, !PT ;  /* 0x00000009ae097209 */ /* 0x000fe40007810000 */
[----:B-1----:R-:W-:Y:S01]  /*6a10*/  FSEL R168, R8, -INF , !P6 ;  /* 0xff80000008a87808 */ /* 0x002fe20007000000 */
[----:B------:R1:W4:Y:S01]  /*6a20*/  MUFU.TANH R2, R171 ;  /* 0x000000ab00027308 */ /* 0x0003220000002400 */
[----:B------:R-:W-:Y:S02]  /*6a30*/  FMNMX.FTZ R6, R149, R6, !PT ;  /* 0x0000000695067209 */ /* 0x000fe40007810000 */
[----:B------:R-:W-:Y:S02]  /*6a40*/  FMNMX.FTZ R9, R170, R9, !PT ;  /* 0x00000009aa097209 */ /* 0x000fe40007810000 */
[----:B-----5:R-:W-:-:S02]  /*6a50*/  FSEL R166, R166, -INF , !P5 ;  /* 0xff800000a6a67808 */ /* 0x020fc40006800000 */
[----:B------:R-:W-:Y:S01]  /*6a60*/  FMNMX.FTZ R10, R151, R6, !PT ;  /* 0x00000006970a7209 */ /* 0x000fe20007810000 */
[----:B------:R-:W1:Y:S01]  /*6a70*/  MUFU.TANH R165, R165 ;  /* 0x000000a500a57308 */ /* 0x000e620000002400 */
[----:B------:R-:W-:Y:S02]  /*6a80*/  FMNMX.FTZ R9, R168, R9, !PT ;  /* 0x00000009a8097209 */ /* 0x000fe40007810000 */
[----:B--2---:R-:W-:Y:S02]  /*6a90*/  FSEL R145, R145, -INF , !P4 ;  /* 0xff80000091917808 */ /* 0x004fe40006000000 */
[----:B---3--:R-:W-:Y:S02]  /*6aa0*/  FSEL R169, R169, -INF , !P3 ;  /* 0xff800000a9a97808 */ /* 0x008fe40005800000 */
[----:B------:R-:W-:Y:S01]  /*6ab0*/  FMNMX.FTZ R10, R147, R10, !PT ;  /* 0x0000000a930a7209 */ /* 0x000fe20007810000 */
[----:B------:R-:W2:Y:S01]  /*6ac0*/  MUFU.TANH R163, R163 ;  /* 0x000000a300a37308 */ /* 0x000ea20000002400 */
[----:B------:R-:W-:Y:S01]  /*6ad0*/  FMNMX.FTZ R9, R166, R9, !PT ;  /* 0x00000009a6097209 */ /* 0x000fe20007810000 */
[----:B------:R-:W-:Y:S06]  /*6ae0*/  BAR.SYNC.DEFER_BLOCKING 0x0 ;  /* 0x0000000000007b1d */ /* 0x000fec0000010000 */
[----:B----4-:R-:W-:Y:S05]  /*6af0*/  @!P0 BRA `(.L_x_341) ;  /* 0x0000000000688947 */ /* 0x010fea0003800000 */
        /* <DEDUP_REMOVED lines=26> */
.L_x_341:
[----:B------:R-:W-:Y:S01]  /*6ca0*/  FMNMX.FTZ R10, R145, R10, !PT ;  /* 0x0000000a910a7209 */ /* 0x000fe20007810000 */
[----:B------:R-:W4:Y:S01]  /*6cb0*/  SHFL.BFLY PT, R6, R9, 0x2, 0x1f ;  /* 0x0c401f0009067f89 */ /* 0x000f2200000e0000 */
[----:B------:R-:W-:Y:S02]  /*6cc0*/  FSEL R167, R2, -INF , !P2 ;  /* 0xff80000002a77808 */ /* 0x000fe40005000000 */
[C---:B------:R-:W-:Y:S01]  /*6cd0*/  ISETP.GE.AND P3, PT, R20.reuse, R208, PT ;  /* 0x000000d01400720c */ /* 0x040fe20003f66270 */
[----:B------:R-:W-:Y:S01]  /*6ce0*/  LDSM.16.MT88.4 R24, [R193+0x12000] ;  /* 0x01200000c118783b */ /* 0x000fe20000004200 */
[----:B------:R-:W-:Y:S02]  /*6cf0*/  FMNMX.FTZ R2, R169, R10, !PT ;  /* 0x0000000aa9027209 */ /* 0x000fe40007810000 */
[----:B------:R-:W-:Y:S01]  /*6d00*/  ISETP.LT.OR P3, PT, R20, R209, P3 ;  /* 0x000000d11400720c */ /* 0x000fe20001f61670 */
[----:B------:R-:W-:Y:S01]  /*6d10*/  LDSM.16.MT88.4 R32, [R192+0x12000] ;  /* 0x01200000c020783b */ /* 0x000fe20000004200 */
[----:B-1----:R-:W-:-:S02]  /*6d20*/  FSEL R165, R165, -INF , !P1 ;  /* 0xff800000a5a57808 */ /* 0x002fc40004800000 */
[----:B------:R-:W-:Y:S02]  /*6d30*/  FMNMX.FTZ R2, R167, R2, !PT ;  /* 0x00000002a7027209 */ /* 0x000fe40007810000 */
[----:B--2---:R-:W-:Y:S02]  /*6d40*/  FSEL R163, R163, -INF , !P3 ;  /* 0xff800000a3a37808 */ /* 0x004fe40005800000 */
[----:B------:R-:W-:-:S04]  /*6d50*/  FMNMX.FTZ R2, R165, R2, !PT ;  /* 0x00000002a5027209 */ /* 0x000fc80007810000 */
[----:B------:R-:W-:-:S05]  /*6d60*/  FMNMX.FTZ R13, R163, R2, !PT ;  /* 0x00000002a30d7209 */ /* 0x000fca0007810000 */
[----:B------:R-:W1:Y:S01]  /*6d70*/  SHFL.BFLY PT, R2, R13, 0x2, 0x1f ;  /* 0x0c401f000d027f89 */ /* 0x000e6200000e0000 */
[----:B----4-:R-:W-:-:S05]  /*6d80*/  FMNMX.FTZ R11, R9, R6, !PT ;  /* 0x00000006090b7209 */ /* 0x010fca0007810000 */
[----:B------:R-:W2:Y:S01]  /*6d90*/  SHFL.BFLY PT, R8, R11, 0x1, 0x1f ;  /* 0x0c201f000b087f89 */ /* 0x000ea200000e0000 */
[----:B-1----:R-:W-:-:S05]  /*6da0*/  FMNMX.FTZ R9, R13, R2, !PT ;  /* 0x000000020d097209 */ /* 0x002fca0007810000 */
        /* <DEDUP_REMOVED lines=14> */
[--C-:B------:R-:W-:Y:S01]  /*6e90*/  FFMA.FTZ R176, R136, UR9, -R171.reuse ;  /* 0x0000000988b07c23 */ /* 0x100fe200080108ab */
[----:B------:R-:W-:Y:S01]  /*6ea0*/  LDSM.16.MT88.4 R8, [R196+0x12000] ;  /* 0x01200000c408783b */ /* 0x000fe20000004200 */
[--C-:B------:R-:W-:Y:S01]  /*6eb0*/  FFMA.FTZ R218, R150, UR9, -R171.reuse ;  /* 0x0000000996da7c23 */ /* 0x100fe200080108ab */
[C---:B------:R-:W-:Y:S01]  /*6ec0*/  FSETP.NEU.FTZ.AND P1, PT, R0.reuse, -INF , PT ;  /* 0xff8000000000780b */ /* 0x040fe20003f3d000 */
[C---:B------:R-:W-:Y:S01]  /*6ed0*/  FMUL.FTZ R164, R0.reuse, UR9 ;  /* 0x0000000900a47c20 */ /* 0x040fe20008410000 */
[----:B------:R-:W1:Y:S01]  /*6ee0*/  MUFU.EX2 R159, R159 ;  /* 0x0000009f009f7308 */ /* 0x000e620000000800 */
[----:B------:R-:W-:Y:S01]  /*6ef0*/  LDSM.16.MT88.4 R140, [R192+0x16000] ;  /* 0x01600000c08c783b */ /* 0x000fe20000004200 */
[----:B------:R-:W-:Y:S01]  /*6f00*/  FSEL R6, R0, RZ, P1 ;  /* 0x000000ff00067208 */ /* 0x000fe20000800000 */
[--C-:B------:R-:W-:Y:S01]  /*6f10*/  FFMA.FTZ R220, R148, UR9, -R171.reuse ;  /* 0x0000000994dc7c23 */ /* 0x100fe200080108ab */
[----:B------:R-:W-:Y:S01]  /*6f20*/  FSEL R164, R164, RZ, P1 ;  /* 0x000000ffa4a47208 */ /* 0x000fe20000800000 */
[--C-:B------:R-:W-:Y:S01]  /*6f30*/  FFMA.FTZ R219, R146, UR9, -R171.reuse ;  /* 0x0000000992db7c23 */ /* 0x100fe200080108ab */
[----:B------:R-:W-:Y:S01]  /*6f40*/  FFMA.FTZ R221, R144, UR9, -R171 ;  /* 0x0000000990dd7c23 */ /* 0x000fe200080108ab */
[----:B------:R-:W-:Y:S01]  /*6f50*/  FADD.FTZ R6, R3, -R6 ;  /* 0x8000000603067221 */ /* 0x000fe20000010000 */
[----:B------:R-:W-:Y:S01]  /*6f60*/  MUFU.EX2 R160, R160 ;  /* 0x000000a000a07308 */ /* 0x000fe20000000800 */
[--C-:B------:R-:W-:Y:S01]  /*6f70*/  FFMA.FTZ R156, R17, UR9, -R164.reuse ;  /* 0x00000009119c7c23 */ /* 0x100fe200080108a4 */
[--C-:B------:R-:W-:Y:S01]  /*6f80*/  FFMA.FTZ R158, R5, UR9, -R164.reuse ;  /* 0x00000009059e7c23 */ /* 0x100fe200080108a4 */
[----:B------:R-:W2:Y:S01]  /*6f90*/  LDSM.16.MT88.4 R16, [R194+0x12000] ;  /* 0x01200000c210783b */ /* 0x000ea20000004200 */
[----:B------:R-:W-:Y:S01]  /*6fa0*/  FSEL R5, R2, RZ, P2 ;  /* 0x000000ff02057208 */ /* 0x000fe20001000000 */
[--C-:B------:R-:W-:Y:S01]  /*6fb0*/  FFMA.FTZ R133, R21, UR9, -R164.reuse ;  /* 0x0000000915857c23 */ /* 0x100fe200080108a4 */
[----:B------:R-:W-:Y:S01]  /*6fc0*/  FMUL.FTZ R3, R6, UR9 ;  /* 0x0000000906037c20 */ /* 0x000fe20008410000 */
[--C-:B------:R-:W-:Y:S01]  /*6fd0*/  FFMA.FTZ R177, R139, UR9, -R164.reuse ;  /* 0x000000098bb17c23 */ /* 0x100fe200080108a4 */
[----:B------:R-:W4:Y:S01]  /*6fe0*/  MUFU.EX2 R157, R157 ;  /* 0x0000009d009d7308 */ /* 0x000f220000000800 */
[----:B------:R-:W-:Y:S01]  /*6ff0*/  FADD.FTZ R4, R132, -R5 ;  /* 0x8000000584047221 */ /* 0x000fe20000010000 */
[--C-:B------:R-:W-:Y:S01]  /*7000*/  FFMA.FTZ R132, R7, UR9, -R164.reuse ;  /* 0x0000000907847c23 */ /* 0x100fe200080108a4 */
[--C-:B------:R-:W-:Y:S01]  /*7010*/  FFMA.FTZ R216, R137, UR9, -R164.reuse ;  /* 0x0000000989d87c23 */ /* 0x100fe200080108a4 */
[--C-:B------:R-:W-:Y:S01]  /*7020*/  FFMA.FTZ R178, R155, UR9, -R164.reuse ;  /* 0x000000099bb27c23 */ /* 0x100fe200080108a4 */
[----:B------:R-:W-:Y:S01]  /*7030*/  FMUL.FTZ R161, R4, UR9 ;  /* 0x0000000904a17c20 */ /* 0x000fe20008410000 */
[----:B-1----:R-:W-:Y:S01]  /*7040*/  F2FP.BF16.F32.PACK_AB R4, R159, R162 ;  /* 0x000000a29f04723e */ /* 0x002fe200000010ff */
        /* <DEDUP_REMOVED lines=9> */
[----:B------:R-:W1:Y:S01]  /*70e0*/  MUFU.EX2 R156, R156 ;  /* 0x0000009c009c7308 */ /* 0x000e620000000800 */
[----:B----4-:R-:W-:Y:S01]  /*70f0*/  F2FP.BF16.F32.PACK_AB R6, R157, R160 ;  /* 0x000000a09d06723e */ /* 0x010fe200000010ff */
[----:B------:R-:W-:Y:S01]  /*7100*/  LDSM.16.MT88.4 R144, [R194+0x15000] ;  /* 0x01500000c290783b */ /* 0x000fe20000004200 */
[----:B------:R-:W-:-:S03]  /*7110*/  FFMA.FTZ R165, R165, UR9, -R164 ;  /* 0x00000009a5a57c23 */ /* 0x000fc600080108a4 */
[----:B------:R-:W-:Y:S02]  /*7120*/  LDSM.16.MT88.4 R152, [R192+0x13000] ;  /* 0x01300000c098783b */ /* 0x000fe40000004200 */
[----:B------:R-:W-:Y:S08]  /*7130*/  MUFU.EX2 R133, R133 ;  /* 0x0000008500857308 */ /* 0x000ff00000000800 */
[----:B------:R-:W4:Y:S01]  /*7140*/  MUFU.EX2 R132, R132 ;  /* 0x0000008400847308 */ /* 0x000f220000000800 */
[----:B-1----:R-:W-:-:S07]  /*7150*/  F2FP.BF16.F32.PACK_AB R5, R156, R158 ;  /* 0x0000009e9c05723e */ /* 0x002fce00000010ff */
[----:B------:R-:W1:Y:S08]  /*7160*/  MUFU.EX2 R161, R161 ;  /* 0x000000a100a17308 */ /* 0x000e700000000800 */
[----:B------:R-:W3:Y:S01]  /*7170*/  MUFU.EX2 R3, R3 ;  /* 0x0000000300037308 */ /* 0x000ee20000000800 */
[----:B----4-:R-:W-:-:S07]  /*7180*/  F2FP.BF16.F32.PACK_AB R7, R132, R133 ;  /* 0x000000858407723e */ /* 0x010fce00000010ff */
        /* <DEDUP_REMOVED lines=8> */
[----:B------:R-:W-:Y:S01]  /*7210*/  FMUL.FTZ R109, R109, R161 ;  /* 0x000000a16d6d7220 */ /* 0x000fe20000410000 */
[-C--:B---3--:R-:W-:Y:S01]  /*7220*/  FMUL.FTZ R22, R122, R3.reuse ;  /* 0x000000037a167220 */ /* 0x088fe20000410000 */
[-C--:B------:R-:W-:Y:S01]  /*7230*/  FMUL.FTZ R23, R123, R3.reuse ;  /* 0x000000037b177220 */ /* 0x080fe20000410000 */
[-C--:B------:R-:W-:Y:S01]  /*7240*/  FMUL.FTZ R118, R118, R3.reuse ;  /* 0x0000000376767220 */ /* 0x080fe20000410000 */
[-C--:B------:R-:W-:Y:S01]  /*7250*/  FMUL.FTZ R119, R119, R3.reuse ;  /* 0x0000000377777220 */ /* 0x080fe20000410000 */
[-C--:B------:R-:W-:Y:S01]  /*7260*/  FMUL.FTZ R30, R114, R3.reuse ;  /* 0x00000003721e7220 */ /* 0x080fe20000410000 */
[-C--:B------:R-:W-:Y:S01]  /*7270*/  FMUL.FTZ R31, R115, R3.reuse ;  /* 0x00000003731f7220 */ /* 0x080fe20000410000 */
[-C--:B------:R-:W-:Y:S01]  /*7280*/  FMUL.FTZ R110, R110, R3.reuse ;  /* 0x000000036e6e7220 */ /* 0x080fe20000410000 */
[----:B------:R-:W-:Y:S01]  /*7290*/  LDSM.16.MT88.4 R112, [R194+0x14000] ;  /* 0x01400000c270783b */ /* 0x000fe20000004200 */
[C---:B--2---:R-:W-:Y:S01]  /*72a0*/  HMMA.16816.F32.BF16 R20, R4.reuse, R16, R20 ;  /* 0x000000100414723c */ /* 0x044fe20000041814 */
[----:B------:R-:W-:Y:S01]  /*72b0*/  FMUL.FTZ R111, R111, R3 ;  /* 0x000000036f6f7220 */ /* 0x000fe20000410000 */
[----:B------:R-:W-:Y:S01]  /*72c0*/  MUFU.EX2 R175, R175 ;  /* 0x000000af00af7308 */ /* 0x000fe20000000800 */
[-C--:B------:R-:W-:Y:S01]  /*72d0*/  FMUL.FTZ R88, R88, R161.reuse ;  /* 0x000000a158587220 */ /* 0x080fe20000410000 */
[----:B------:R-:W-:Y:S01]  /*72e0*/  FMUL.FTZ R89, R89, R161 ;  /* 0x000000a159597220 */ /* 0x000fe20000410000 */
[-C--:B------:R-:W-:Y:S01]  /*72f0*/  FMUL.FTZ R90, R90, R3.reuse ;  /* 0x000000035a5a7220 */ /* 0x080fe20000410000 */
[C---:B------:R-:W-:Y:S01]  /*7300*/  HMMA.16816.F32.BF16 R16, R4.reuse, R18, R116 ;  /* 0x000000120410723c */ /* 0x040fe20000041874 */
[----:B------:R-:W1:Y:S01]  /*7310*/  LDSM.16.MT88.4 R116, [R196+0x14000] ;  /* 0x01400000c474783b */ /* 0x000e620000004200 */
[----:B------:R-:W-:Y:S01]  /*7320*/  FMUL.FTZ R91, R91, R3 ;  /* 0x000000035b5b7220 */ /* 0x000fe20000410000 */
[-C--:B------:R-:W-:Y:S01]  /*7330*/  FMUL.FTZ R12, R128, R161.reuse ;  /* 0x000000a1800c7220 */ /* 0x080fe20000410000 */
[----:B------:R-:W-:Y:S01]  /*7340*/  MUFU.EX2 R173, R173 ;  /* 0x000000ad00ad7308 */ /* 0x000fe20000000800 */
[----:B------:R-:W-:Y:S01]  /*7350*/  FMUL.FTZ R13, R129, R161 ;  /* 0x000000a1810d7220 */ /* 0x000fe20000410000 */
[C---:B------:R-:W-:Y:S01]  /*7360*/  HMMA.16816.F32.BF16 R28, R4.reuse, R24, R28 ;  /* 0x00000018041c723c */ /* 0x040fe2000004181c */
[-C--:B------:R-:W-:Y:S01]  /*7370*/  FMUL.FTZ R14, R130, R3.reuse ;  /* 0x00000003820e7220 */ /* 0x080fe20000410000 */
[----:B------:R-:W-:Y:S01]  /*7380*/  FMUL.FTZ R15, R131, R3 ;  /* 0x00000003830f7220 */ /* 0x000fe20000410000 */
[-C--:B------:R-:W-:Y:S01]  /*7390*/  FMUL.FTZ R124, R124, R161.reuse ;  /* 0x000000a17c7c7220 */ /* 0x080fe20000410000 */
[----:B------:R-:W-:Y:S01]  /*73a0*/  FMUL.FTZ R125, R125, R161 ;  /* 0x000000a17d7d7220 */ /* 0x000fe20000410000 */
[-C--:B------:R-:W-:Y:S01]  /*73b0*/  FMUL.FTZ R126, R126, R3.reuse ;  /* 0x000000037e7e7220 */ /* 0x080fe20000410000 */
[C---:B------:R-:W-:Y:S01]  /*73c0*/  HMMA.16816.F32.BF16 R24, R4.reuse, R26, R108 ;  /* 0x0000001a0418723c */ /* 0x040fe2000004186c */
[----:B------:R-:W-:Y:S01]  /*73d0*/  MUFU.EX2 R176, R176 ;  /* 0x000000b000b07308 */ /* 0x000fe20000000800 */
[----:B------:R-:W-:Y:S01]  /*73e0*/  FMUL.FTZ R127, R127, R3 ;  /* 0x000000037f7f7220 */ /* 0x000fe20000410000 */
[-C--:B------:R-:W-:Y:S01]  /*73f0*/  FMUL.FTZ R76, R76, R161.reuse ;  /* 0x000000a14c4c7220 */ /* 0x080fe20000410000 */
        /* <DEDUP_REMOVED lines=11> */
[----:B------:R-:W2:Y:S01]  /*74b0*/  MUFU.EX2 R177, R177 ;  /* 0x000000b100b17308 */ /* 0x000ea20000000800 */
[C---:B------:R-:W-:Y:S01]  /*74c0*/  HMMA.16816.F32.BF16 R12, R4.reuse, R8, R12 ;  /* 0x00000008040c723c */ /* 0x040fe2000004180c */
[----:B------:R-:W-:Y:S01]  /*74d0*/  LDSM.16.MT88.4 R128, [R193+0x12800] ;  /* 0x01280000c180783b */ /* 0x000fe20000004200 */
[-C--:B------:R-:W-:Y:S01]  /*74e0*/  FMUL.FTZ R92, R92, R161.reuse ;  /* 0x000000a15c5c7220 */ /* 0x080fe20000410000 */
[----:B------:R-:W-:Y:S01]  /*74f0*/  FMUL.FTZ R93, R93, R161 ;  /* 0x000000a15d5d7220 */ /* 0x000fe20000410000 */
[-C--:B------:R-:W-:Y:S01]  /*7500*/  FMUL.FTZ R94, R94, R3.reuse ;  /* 0x000000035e5e7220 */ /* 0x080fe20000410000 */
[----:B------:R-:W-:Y:S01]  /*7510*/  LDSM.16.MT88.4 R120, [R196+0x14800] ;  /* 0x01480000c478783b */ /* 0x000fe20000004200 */
[C---:B------:R-:W-:Y:S01]  /*7520*/  HMMA.16816.F32.BF16 R100, R4.reuse, R32, R108 ;  /* 0x000000200464723c */ /* 0x040fe2000004186c */
[----:B------:R-:W3:Y:S01]  /*7530*/  MUFU.EX2 R216, R216 ;  /* 0x000000d800d87308 */ /* 0x000ee20000000800 */
[----:B------:R-:W-:Y:S01]  /*7540*/  FMUL.FTZ R95, R95, R3 ;  /* 0x000000035f5f7220 */ /* 0x000fe20000410000 */
[----:B------:R-:W4:Y:S01]  /*7550*/  LDSM.16.MT88.4 R108, [R193+0x14000] ;  /* 0x01400000c16c783b */ /* 0x000f220000004200 */
[-C--:B------:R-:W-:Y:S01]  /*7560*/  FMUL.FTZ R96, R96, R161.reuse ;  /* 0x000000a160607220 */ /* 0x080fe20000410000 */
[----:B------:R-:W-:Y:S01]  /*7570*/  FMUL.FTZ R97, R97, R161 ;  /* 0x000000a161617220 */ /* 0x000fe20000410000 */
[----:B------:R-:W-:Y:S01]  /*7580*/  HMMA.16816.F32.BF16 R32, R4, R34, R104 ;  /* 0x000000220420723c */ /* 0x000fe20000041868 */
[-C--:B------:R-:W-:Y:S01]  /*7590*/  FMUL.FTZ R98, R98, R3.reuse ;  /* 0x0000000362627220 */ /* 0x080fe20000410000 */
[----:B------:R-:W-:Y:S01]  /*75a0*/  FMUL.FTZ R99, R99, R3 ;  /* 0x0000000363637220 */ /* 0x000fe20000410000 */
[----:B------:R-:W-:Y:S01]  /*75b0*/  MUFU.EX2 R178, R178 ;  /* 0x000000b200b27308 */ /* 0x000fe20000000800 */
[----:B------:R-:W-:-:S02]  /*75c0*/  FFMA.FTZ R162, R217, R161, R162 ;  /* 0x000000a1d9a27223 */ /* 0x000fc400000100a2 */
[C---:B------:R-:W-:Y:S01]  /*75d0*/  HMMA.16816.F32.BF16 R8, R4.reuse, R10, R124 ;  /* 0x0000000a0408723c */ /* 0x040fe2000004187c */
        /* <DEDUP_REMOVED lines=8> */
[----:B------:R-:W5:Y:S01]  /*7660*/  MUFU.EX2 R179, R179 ;  /* 0x000000b300b37308 */ /* 0x000f620000000800 */
[----:B------:R-:W-:Y:S01]  /*7670*/  LDSM.16.MT88.4 R124, [R192+0x12800] ;  /* 0x01280000c07c783b */ /* 0x000fe20000004200 */
[----:B-1----:R-:W-:Y:S01]  /*7680*/  HMMA.16816.F32.BF16 R40, R4, R116, R104 ;  /* 0x000000740428723c */ /* 0x002fe20000041868 */
[----:B------:R-:W-:-:S02]  /*7690*/  FADD.FTZ R159, R159, R162 ;  /* 0x000000a29f9f7221 */ /* 0x000fc40000010000 */
[----:B------:R-:W1:Y:S02]  /*76a0*/  LDSM.16.MT88.4 R104, [R192+0x14000] ;  /* 0x01400000c068783b */ /* 0x000e640000004200 */
[----:B------:R-:W-:Y:S01]  /*76b0*/  FADD.FTZ R160, R160, R159 ;  /* 0x0000009fa0a07221 */ /* 0x000fe20000010000 */
[C---:B------:R-:W-:Y:S01]  /*76c0*/  HMMA.16816.F32.BF16 R36, R4.reuse, R118, R36 ;  /* 0x000000760424723c */ /* 0x040fe20000041824 */
[-C--:B------:R-:W-:Y:S01]  /*76d0*/  FMUL.FTZ R116, R44, R161.reuse ;  /* 0x000000a12c747220 */ /* 0x080fe20000410000 */
[-C--:B------:R-:W-:Y:S01]  /*76e0*/  FMUL.FTZ R117, R45, R161.reuse ;  /* 0x000000a12d757220 */ /* 0x080fe20000410000 */
[-C--:B------:R-:W-:Y:S01]  /*76f0*/  FMUL.FTZ R44, R48, R161.reuse ;  /* 0x000000a1302c7220 */ /* 0x080fe20000410000 */
[----:B------:R-:W-:Y:S01]  /*7700*/  FMUL.FTZ R45, R49, R161 ;  /* 0x000000a1312d7220 */ /* 0x000fe20000410000 */
[----:B------:R-:W-:Y:S01]  /*7710*/  MUFU.EX2 R218, R218 ;  /* 0x000000da00da7308 */ /* 0x000fe20000000800 */
[----:B------:R-:W-:Y:S01]  /*7720*/  HMMA.16816.F32.BF16 R92, R4, R140, R92 ;  /* 0x0000008c045c723c */ /* 0x000fe2000004185c */
[-C--:B------:R-:W-:Y:S01]  /*7730*/  FMUL.FTZ R118, R46, R3.reuse ;  /* 0x000000032e767220 */ /* 0x080fe20000410000 */
[-C--:B------:R-:W-:Y:S01]  /*7740*/  FMUL.FTZ R119, R47, R3.reuse ;  /* 0x000000032f777220 */ /* 0x080fe20000410000 */
[-C--:B------:R-:W-:Y:S01]  /*7750*/  FMUL.FTZ R46, R50, R3.reuse ;  /* 0x00000003322e7220 */ /* 0x080fe20000410000 */
[----:B------:R-:W-:Y:S01]  /*7760*/  FMUL.FTZ R47, R51, R3 ;  /* 0x00000003332f7220 */ /* 0x000fe20000410000 */
[----:B------:R-:W-:-:S02]  /*7770*/  FADD.FTZ R157, R157, R160 ;  /* 0x000000a09d9d7221 */ /* 0x000fc40000010000 */
[----:B------:R-:W5:Y:S02]  /*7780*/  MUFU.EX2 R219, R219 ;  /* 0x000000db00db7308 */ /* 0x000f640000000800 */
[C---:B------:R-:W-:Y:S06]  /*7790*/  HMMA.16816.F32.BF16 R48, R4.reuse, R112, R116 ;  /* 0x000000700430723c */ /* 0x040fec0000041874 */
[C---:B------:R-:W-:Y:S01]  /*77a0*/  HMMA.16816.F32.BF16 R44, R4.reuse, R114, R44 ;  /* 0x00000072042c723c */ /* 0x040fe2000004182c */
[----:B------:R-:W2:Y:S01]  /*77b0*/  LDSM.16.MT88.4 R112, [R196+0x16000] ;  /* 0x01600000c470783b */ /* 0x000ea20000004200 */
        /* <DEDUP_REMOVED lines=8> */
[----:B------:R-:W-:Y:S02]  /*7840*/  MUFU.EX2 R220, R220 ;  /* 0x000000dc00dc7308 */ /* 0x000fe40000000800 */
[C---:B----4-:R-:W-:Y:S06]  /*7850*/  HMMA.16816.F32.BF16 R56, R4.reuse, R108, R116 ;  /* 0x0000006c0438723c */ /* 0x050fec0000041874 */
        /* <DEDUP_REMOVED lines=9> */
[----:B------:R-:W4:Y:S01]  /*78f0*/  LDSM.16.MT88.4 R108, [R194+0x16000] ;  /* 0x01600000c26c783b */ /* 0x000f220000004200 */
[----:B------:R-:W-:Y:S01]  /*7900*/  MUFU.EX2 R221, R221 ;  /* 0x000000dd00dd7308 */ /* 0x000fe20000000800 */
[C---:B-1----:R-:W-:Y:S06]  /*7910*/  HMMA.16816.F32.BF16 R64, R4.reuse, R104, R116 ;  /* 0x000000680440723c */ /* 0x042fec0000041874 */
[C---:B------:R-:W-:Y:S01]  /*7920*/  HMMA.16816.F32.BF16 R60, R4.reuse, R106, R60 ;  /* 0x0000006a043c723c */ /* 0x040fe2000004183c */
[----:B------:R-:W1:Y:S01]  /*7930*/  LDSM.16.MT88.4 R104, [R193+0x16000] ;  /* 0x01600000c168783b */ /* 0x000e620000004200 */
        /* <DEDUP_REMOVED lines=9> */
[C---:B--2---:R-:W-:Y:S01]  /*79d0*/  HMMA.16816.F32.BF16 R72, R4.reuse, R112, R116 ;  /* 0x000000700448723c */ /* 0x044fe20000041874 */
[----:B------:R-:W2:Y:S05]  /*79e0*/  LDSM.16.MT88.4 R116, [R194+0x12800] ;  /* 0x01280000c274783b */ /* 0x000eaa0000004200 */
[----:B------:R-:W-:Y:S01]  /*79f0*/  HMMA.16816.F32.BF16 R68, R4, R114, R68 ;  /* 0x000000720444723c */ /* 0x000fe20000041844 */
[-C--:B------:R-:W-:Y:S01]  /*7a00*/  FMUL.FTZ R112, R80, R161.reuse ;  /* 0x000000a150707220 */ /* 0x080fe20000410000 */
[-C--:B------:R-:W-:Y:S01]  /*7a10*/  FMUL.FTZ R113, R81, R161.reuse ;  /* 0x000000a151717220 */ /* 0x080fe20000410000 */
[-C--:B------:R-:W-:Y:S01]  /*7a20*/  FMUL.FTZ R80, R84, R161.reuse ;  /* 0x000000a154507220 */ /* 0x080fe20000410000 */
[----:B------:R-:W-:Y:S01]  /*7a30*/  FMUL.FTZ R81, R85, R161 ;  /* 0x000000a155517220 */ /* 0x000fe20000410000 */
[----:B------:R-:W2:Y:S02]  /*7a40*/  MUFU.EX2 R223, R223 ;  /* 0x000000df00df7308 */ /* 0x000ea40000000800 */
[-C--:B------:R-:W-:Y:S01]  /*7a50*/  FMUL.FTZ R114, R82, R3.reuse ;  /* 0x0000000352727220 */ /* 0x080fe20000410000 */
[-C--:B------:R-:W-:Y:S01]  /*7a60*/  FMUL.FTZ R115, R83, R3.reuse ;  /* 0x0000000353737220 */ /* 0x080fe20000410000 */
[-C--:B------:R-:W-:Y:S01]  /*7a70*/  FMUL.FTZ R82, R86, R3.reuse ;  /* 0x0000000356527220 */ /* 0x080fe20000410000 */
[-C--:B------:R-:W-:Y:S01]  /*7a80*/  FMUL.FTZ R83, R87, R3.reuse ;  /* 0x0000000357537220 */ /* 0x080fe20000410000 */
[----:B------:R-:W-:-:S02]  /*7a90*/  FFMA.FTZ R3, R215, R3, R158 ;  /* 0x00000003d7037223 */ /* 0x000fc4000001009e */
[----:B------:R-:W-:Y:S01]  /*7aa0*/  MUFU.EX2 R224, R224 ;  /* 0x000000e000e07308 */ /* 0x000fe20000000800 */
[----:B----4-:R-:W-:Y:S01]  /*7ab0*/  HMMA.16816.F32.BF16 R76, R4, R108, R76 ;  /* 0x0000006c044c723c */ /* 0x010fe2000004184c */
[----:B------:R-:W-:-:S04]  /*7ac0*/  FADD.FTZ R156, R156, R3 ;  /* 0x000000039c9c7221 */ /* 0x000fc80000010000 */
[----:B------:R-:W-:Y:S01]  /*7ad0*/  FADD.FTZ R133, R133, R156 ;  /* 0x0000009c85857221 */ /* 0x000fe20000010000 */
[C---:B------:R-:W-:Y:S01]  /*7ae0*/  HMMA.16816.F32.BF16 R84, R4.reuse, R110, R112 ;  /* 0x0000006e0454723c */ /* 0x040fe20000041870 */
[----:B------:R-:W4:Y:S01]  /*7af0*/  LDSM.16.MT88.4 R112, [R194+0x14800] ;  /* 0x01480000c270783b */ /* 0x000f220000004200 */
[----:B------:R-:W4:Y:S01]  /*7b00*/  MUFU.EX2 R225, R225 ;  /* 0x000000e100e17308 */ /* 0x000f220000000800 */
[----:B------:R-:W-:Y:S02]  /*7b10*/  FADD.FTZ R132, R132, R133 ;  /* 0x0000008584847221 */ /* 0x000fe40000010000 */
[----:B------:R-:W4:Y:S01]  /*7b20*/  LDSM.16.MT88.4 R108, [R193+0x14800] ;  /* 0x01480000c16c783b */ /* 0x000f220000004200 */
[C---:B-1----:R-:W-:Y:S01]  /*7b30*/  HMMA.16816.F32.BF16 R80, R4.reuse, R104, R80 ;  /* 0x000000680450723c */ /* 0x042fe20000041850 */
[----:B------:R-:W-:Y:S01]  /*7b40*/  FADD.FTZ R3, R177, R132 ;  /* 0x00000084b1037221 */ /* 0x000fe20000010000 */
[----:B------:R-:W-:Y:S02]  /*7b50*/  MOV R132, R2 ;  /* 0x0000000200847202 */ /* 0x000fe40000000f00 */
[----:B------:R-:W-:Y:S01]  /*7b60*/  MUFU.EX2 R167, R167 ;  /* 0x000000a700a77308 */ /* 0x000fe20000000800 */
[----:B---3--:R-:W-:Y:S01]  /*7b70*/  FADD.FTZ R3, R216, R3 ;  /* 0x00000003d8037221 */ /* 0x008fe20000010000 */
[----:B------:R-:W-:Y:S01]  /*7b80*/  HMMA.16816.F32.BF16 R88, R4, R106, R88 ;  /* 0x0000006a0458723c */ /* 0x000fe20000041858 */
[----:B------:R-:W-:-:S02]  /*7b90*/  F2FP.BF16.F32.PACK_AB R104, R175, R172 ;  /* 0x000000acaf68723e */ /* 0x000fc400000010ff */
[----:B------:R-:W-:-:S03]  /*7ba0*/  F2FP.BF16.F32.PACK_AB R105, R216, R177 ;  /* 0x000000b1d869723e */ /* 0x000fc600000010ff */
[----:B------:R-:W-:Y:S01]  /*7bb0*/  HMMA.16816.F32.BF16 R4, R4, R142, R96 ;  /* 0x0000008e0404723c */ /* 0x000fe20000041860 */
[----:B------:R-:W-:Y:S01]  /*7bc0*/  F2FP.BF16.F32.PACK_AB R106, R176, R173 ;  /* 0x000000adb06a723e */ /* 0x000fe200000010ff */
[----:B------:R-:W-:Y:S01]  /*7bd0*/  LDSM.16.MT88.4 R96, [R193+0x16800] ;  /* 0x01680000c160783b */ /* 0x000fe20000004200 */
[C---:B-----5:R-:W-:Y:S01]  /*7be0*/  F2FP.BF16.F32.PACK_AB R107, R179.reuse, R178 ;  /* 0x000000b2b36b723e */ /* 0x060fe200000010ff */
[----:B------:R-:W-:Y:S01]  /*7bf0*/  MUFU.EX2 R165, R165 ;  /* 0x000000a500a57308 */ /* 0x000fe20000000800 */
[----:B------:R-:W-:Y:S01]  /*7c00*/  FADD.FTZ R178, R178, R3 ;  /* 0x00000003b2b27221 */ /* 0x000fe20000010000 */
[----:B------:R-:W-:Y:S03]  /*7c10*/  LDSM.16.MT88.4 R140, [R192+0x15000] ;  /* 0x01500000c08c783b */ /* 0x000fe60000004200 */
[----:B------:R-:W-:Y:S01]  /*7c20*/  FADD.FTZ R179, R179, R178 ;  /* 0x000000b2b3b37221 */ /* 0x000fe20000010000 */
[C---:B--2---:R-:W-:Y:S06]  /*7c30*/  HMMA.16816.F32.BF16 R20, R104.reuse, R116, R20 ;  /* 0x000000746814723c */ /* 0x044fec0000041814 */
        /* <DEDUP_REMOVED lines=26> */
[----:B------:R-:W-:Y:S01]  /*7de0*/  F2FP.BF16.F32.PACK_AB R97, R223, R222 ;  /* 0x000000dedf61723e */ /* 0x000fe200000010ff */
[----:B------:R-:W-:Y:S02]  /*7df0*/  FADD.FTZ R222, R222, R179 ;  /* 0x000000b3dede7221 */ /* 0x000fe40000010000 */
[----:B--2---:R-:W-:Y:S01]  /*7e00*/  HMMA.16816.F32.BF16 R72, R104, R128, R72 ;  /* 0x000000806848723c */ /* 0x004fe20000041848 */
[----:B------:R-:W-:Y:S01]  /*7e10*/  F2FP.BF16.F32.PACK_AB R98, R221, R220 ;  /* 0x000000dcdd62723e */ /* 0x000fe200000010ff */
[----:B------:R-:W-:Y:S01]  /*7e20*/  FADD.FTZ R223, R223, R222 ;  /* 0x000000dedfdf7221 */ /* 0x000fe20000010000 */
[----:B------:R-:W-:-:S03]  /*7e30*/  F2FP.BF16.F32.PACK_AB R99, R225, R224 ;  /* 0x000000e0e163723e */ /* 0x000fc600000010ff */
[----:B------:R-:W-:Y:S01]  /*7e40*/  HMMA.16816.F32.BF16 R68, R104, R130, R68 ;  /* 0x000000826844723c */ /* 0x000fe20000041844 */
[----:B------:R-:W-:-:S04]  /*7e50*/  FADD.FTZ R224, R224, R223 ;  /* 0x000000dfe0e07221 */ /* 0x000fc80000010000 */
[----:B------:R-:W-:Y:S01]  /*7e60*/  FADD.FTZ R225, R225, R224 ;  /* 0x000000e0e1e17221 */ /* 0x000fe20000010000 */
        /* <DEDUP_REMOVED lines=56> */
[----:B----4-:R-:W-:Y:S01]  /*81f0*/  F2FP.BF16.F32.PACK_AB R97, R167, R166 ;  /* 0x000000a6a761723e */ /* 0x010fe200000010ff */
[----:B------:R-:W-:-:S04]  /*8200*/  FADD.FTZ R166, R166, R225 ;  /* 0x000000e1a6a67221 */ /* 0x000fc80000010000 */
[----:B------:R-:W-:Y:S01]  /*8210*/  FADD.FTZ R166, R167, R166 ;  /* 0x000000a6a7a67221 */ /* 0x000fe20000010000 */
[----:B--2---:R-:W-:-:S03]  /*8220*/  F2FP.BF16.F32.PACK_AB R99, R164, R165 ;  /* 0x000000a5a463723e */ /* 0x004fc600000010ff */
[----:B------:R-:W-:-:S04]  /*8230*/  FADD.FTZ R165, R165, R166 ;  /* 0x000000a6a5a57221 */ /* 0x000fc80000010000 */
[----:B------:R-:W-:Y:S01]  /*8240*/  FADD.FTZ R215, R164, R165 ;  /* 0x000000a5a4d77221 */ /* 0x000fe20000010000 */
        /* <DEDUP_REMOVED lines=18> */
[----:B------:R-:W-:-:S04]  /*8370*/  FADD.FTZ R8, R172, R157 ;  /* 0x0000009dac087221 */ /* 0x000fc80000010000 */
[----:B------:R-:W-:Y:S01]  /*8380*/  FADD.FTZ R8, R175, R8 ;  /* 0x00000008af087221 */ /* 0x000fe20000010000 */
[----:B------:R-:W-:Y:S03]  /*8390*/  HMMA.16816.F32.BF16 R128, R96, R144, R128 ;  /* 0x000000906080723c */ /* 0x000fe60000041880 */
[----:B------:R-:W-:-:S03]  /*83a0*/  FADD.FTZ R173, R173, R8 ;  /* 0x00000008adad7221 */ /* 0x000fc60000010000 */
[----:B------:R-:W-:Y:S01]  /*83b0*/  HMMA.16816.F32.BF16 R124, R96, R146, R124 ;  /* 0x00000092607c723c */ /* 0x000fe2000004187c */
[----:B------:R-:W-:-:S04]  /*83c0*/  FADD.FTZ R3, R176, R173 ;  /* 0x000000adb0037221 */ /* 0x000fc80000010000 */
[----:B------:R-:W-:Y:S01]  /*83d0*/  FADD.FTZ R218, R218, R3 ;  /* 0x00000003dada7221 */ /* 0x000fe20000010000 */
[----:B-----5:R-:W-:Y:S01]  /*83e0*/  HMMA.16816.F32.BF16 R68, R96, R136, R12 ;  /* 0x000000886044723c */ /* 0x020fe2000004180c */
[----:B------:R-:W-:Y:S02]  /*83f0*/  MOV R3, R0 ;  /* 0x0000000000037202 */ /* 0x000fe40000000f00 */
[----:B------:R-:W-:-:S03]  /*8400*/  FADD.FTZ R219, R219, R218 ;  /* 0x000000dadbdb7221 */ /* 0x000fc60000010000 */
[----:B------:R-:W-:Y:S01]  /*8410*/  HMMA.16816.F32.BF16 R72, R96, R138, R72 ;  /* 0x0000008a6048723c */ /* 0x000fe20000041848 */
[----:B------:R-:W-:-:S04]  /*8420*/  FADD.FTZ R220, R220, R219 ;  /* 0x000000dbdcdc7221 */ /* 0x000fc80000010000 */
[----:B------:R-:W-:Y:S01]  /*8430*/  FADD.FTZ R221, R221, R220 ;  /* 0x000000dcdddd7221 */ /* 0x000fe20000010000 */
[----:B-1----:R-:W-:Y:S03]  /*8440*/  HMMA.16816.F32.BF16 R84, R96, R140, R84 ;  /* 0x0000008c6054723c */ /* 0x002fe60000041854 */
[----:B------:R-:W-:-:S03]  /*8450*/  FADD.FTZ R152, R152, R221 ;  /* 0x000000dd98987221 */ /* 0x000fc60000010000 */
[----:B------:R-:W-:Y:S01]  /*8460*/  HMMA.16816.F32.BF16 R88, R96, R142, R88 ;  /* 0x0000008e6058723c */ /* 0x000fe20000041858 */
[----:B------:R-:W-:-:S04]  /*8470*/  FADD.FTZ R153, R153, R152 ;  /* 0x0000009899997221 */ /* 0x000fc80000010000 */
[----:B------:R-:W-:Y:S01]  /*8480*/  FADD.FTZ R154, R154, R153 ;  /* 0x000000999a9a7221 */ /* 0x000fe20000010000 */
[----:B--2---:R-:W-:Y:S03]  /*8490*/  HMMA.16816.F32.BF16 R92, R96, R16, R92 ;  /* 0x00000010605c723c */ /* 0x004fe6000004185c */
[----:B------:R-:W-:-:S03]  /*84a0*/  FADD.FTZ R217, R155, R154 ;  /* 0x0000009a9bd97221 */ /* 0x000fc60000010000 */
        /* <DEDUP_REMOVED lines=43> */
[----:B-1----:R-:W1:Y:S01]  /*8760*/  LDSM.16.M88.4 R8, [R191] ;  /* 0x00000000bf08783b */ /* 0x002e620000000200 */
[C---:B--2---:R-:W-:Y:S03]  /*8770*/  HMMA.16816.F32.BF16 R12, R164.reuse, R24, RZ ;  /* 0x00000018a40c723c */ /* 0x044fe600000418ff */
[----:B------:R-:W-:Y:S04]  /*8780*/  LDSM.16.M88.4 R224, [R190] ;  /* 0x00000000bee0783b */ /* 0x000fe80000000200 */
        /* <DEDUP_REMOVED lines=11> */
[----:B------:R-:W2:Y:S04]  /*8840*/  LDSM.16.M88.4 R4, [R201+0xd800] ;  /* 0x00d80000c904783b */ /* 0x000ea80000000200 */
[----:B------:R-:W-:Y:S01]  /*8850*/  LDSM.16.M88.4 R140, [R188+0x800] ;  /* 0x00080000bc8c783b */ /* 0x000fe20000000200 */
[C---:B----4-:R-:W-:Y:S03]  /*8860*/  HMMA.16816.F32.BF16 R176, R164.reuse, R172, RZ ;  /* 0x000000aca4b0723c */ /* 0x050fe600000418ff */
[----:B------:R-:W0:Y:S03]  /*8870*/  LDGDEPBAR ;  /* 0x00000000000079af */ /* 0x000e260000000000 */
[----:B------:R-:W-:Y:S06]  /*8880*/  HMMA.16816.F32.BF16 R172, R164, R174, RZ ;  /* 0x000000aea4ac723c */ /* 0x000fec00000418ff */
[C---:B------:R-:W-:Y:S06]  /*8890*/  HMMA.16816.F32.BF16 R12, R160.reuse, R16, R12 ;  /* 0x00000010a00c723c */ /* 0x040fec000004180c */
[----:B------:R-:W-:Y:S01]  /*88a0*/  HMMA.16816.F32.BF16 R24, R160, R18, R24 ;  /* 0x00000012a018723c */ /* 0x000fe20000041818 */
[----:B------:R-:W3:Y:S05]  /*88b0*/  LDSM.16.M88.4 R16, [R187] ;  /* 0x00000000bb10783b */ /* 0x000eea0000000200 */
[----:B------:R-:W-:Y:S06]  /*88c0*/  HMMA.16816.F32.BF16 R148, R164, R150, RZ ;  /* 0x00000096a494723c */ /* 0x000fec00000418ff */
[----:B-1----:R-:W-:Y:S06]  /*88d0*/  HMMA.16816.F32.BF16 R136, R228, R8, R136 ;  /* 0x00000008e488723c */ /* 0x002fec0000041888 */
[----:B--2---:R-:W-:Y:S06]  /*88e0*/  HMMA.16816.F32.BF16 R168, R164, R4, RZ ;  /* 0x00000004a4a8723c */ /* 0x004fec00000418ff */
[----:B------:R-:W-:Y:S06]  /*88f0*/  HMMA.16816.F32.BF16 R12, R144, R28, R12 ;  /* 0x0000001c900c723c */ /* 0x000fec000004180c */
[----:B------:R-:W-:Y:S01]  /*8900*/  HMMA.16816.F32.BF16 R164, R164, R6, RZ ;  /* 0x00000006a4a4723c */ /* 0x000fe200000418ff */
[----:B------:R-:W-:Y:S05]  /*8910*/  LDSM.16.M88.4 R4, [R195+0xe000] ;  /* 0x00e00000c304783b */ /* 0x000fea0000000200 */
[----:B------:R-:W-:Y:S01]  /*8920*/  HMMA.16816.F32.BF16 R24, R144, R30, R24 ;  /* 0x0000001e9018723c */ /* 0x000fe20000041818 */
[----:B------:R-:W-:Y:S05]  /*8930*/  LDSM.16.M88.4 R28, [R201+0xe800] ;  /* 0x00e80000c91c783b */ /* 0x000fea0000000200 */
[C---:B------:R-:W-:Y:S06]  /*8940*/  HMMA.16816.F32.BF16 R176, R228.reuse, R224, R176 ;  /* 0x000000e0e4b0723c */ /* 0x040fec00000418b0 */
[----:B------:R-:W-:Y:S01]  /*8950*/  HMMA.16816.F32.BF16 R172, R228, R226, R172 ;  /* 0x000000e2e4ac723c */ /* 0x000fe200000418ac */
[----:B------:R-:W-:Y:S05]  /*8960*/  LDSM.16.M88.4 R224, [R186] ;  /* 0x00000000bae0783b */ /* 0x000fea0000000200 */
[----:B------:R-:W-:Y:S06]  /*8970*/  HMMA.16816.F32.BF16 R12, R32, R232, R12 ;  /* 0x000000e8200c723c */ /* 0x000fec000004180c */
[C---:B------:R-:W-:Y:S01]  /*8980*/  HMMA.16816.F32.BF16 R148, R228.reuse, R10, R148 ;  /* 0x0000000ae494723c */ /* 0x040fe20000041894 */
[----:B------:R-:W-:Y:S05]  /*8990*/  LDSM.16.M88.4 R8, [R198+0x4000] ;  /* 0x00400000c608783b */ /* 0x000fea0000000200 */
[C---:B------:R-:W-:Y:S06]  /*89a0*/  HMMA.16816.F32.BF16 R168, R228.reuse, R220, R168 ;  /* 0x000000dce4a8723c */ /* 0x040fec00000418a8 */
[----:B------:R-:W-:Y:S01]  /*89b0*/  HMMA.16816.F32.BF16 R164, R228, R222, R164 ;  /* 0x000000dee4a4723c */ /* 0x000fe200000418a4 */
[----:B------:R-:W1:Y:S04]  /*89c0*/  LDSM.16.M88.4 R220, [R188+0x1000] ;  /* 0x00100000bcdc783b */ /* 0x000e680000000200 */
[----:B------:R-:W2:Y:S01]  /*89d0*/  LDSM.16.M88.4 R228, [R188+0x1800] ;  /* 0x00180000bce4783b */ /* 0x000ea20000000200 */
[----:B------:R-:W-:Y:S03]  /*89e0*/  HMMA.16816.F32.BF16 R24, R32, R234, R24 ;  /* 0x000000ea2018723c */ /* 0x000fe60000041818 */
[----:B------:R-:W-:Y:S03]  /*89f0*/  LDSM.16.M88.4 R232, [R197+0x4000] ;  /* 0x00400000c5e8783b */ /* 0x000fe60000000200 */
[C---:B------:R-:W-:Y:S06]  /*8a00*/  HMMA.16816.F32.BF16 R136, R160.reuse, R236, R136 ;  /* 0x000000eca088723c */ /* 0x040fec0000041888 */
[C---:B------:R-:W-:Y:S06]  /*8a10*/  HMMA.16816.F32.BF16 R176, R160.reuse, R156, R176 ;  /* 0x0000009ca0b0723c */ /* 0x040fec00000418b0 */
[----:B------:R-:W-:Y:S01]  /*8a20*/  HMMA.16816.F32.BF16 R172, R160, R158, R172 ;  /* 0x0000009ea0ac723c */ /* 0x000fe200000418ac */
[----:B------:R-:W-:Y:S05]  /*8a30*/  LDSM.16.M88.4 R156, [R201+0xf800] ;  /* 0x00f80000c99c783b */ /* 0x000fea0000000200 */
[----:B---3--:R-:W-:Y:S06]  /*8a40*/  HMMA.16816.F32.BF16 R12, R20, R16, R12 ;  /* 0x00000010140c723c */ /* 0x008fec000004180c */
[C---:B------:R-:W-:Y:S01]  /*8a50*/  HMMA.16816.F32.BF16 R236, R160.reuse, R238, R148 ;  /* 0x000000eea0ec723c */ /* 0x040fe20000041894 */
[----:B------:R-:W-:Y:S05]  /*8a60*/  LDSM.16.M88.4 R148, [R188+0x2000] ;  /* 0x00200000bc94783b */ /* 0x000fea0000000200 */
[C---:B------:R-:W-:Y:S06]  /*8a70*/  HMMA.16816.F32.BF16 R168, R160.reuse, R152, R168 ;  /* 0x00000098a0a8723c */ /* 0x040fec00000418a8 */
[----:B------:R-:W-:Y:S01]  /*8a80*/  HMMA.16816.F32.BF16 R164, R160, R154, R164 ;  /* 0x0000009aa0a4723c */ /* 0x000fe200000418a4 */
[----:B------:R-:W-:Y:S04]  /*8a90*/  LDSM.16.M88.4 R160, [R202+0x8000] ;  /* 0x00800000caa0783b */ /* 0x000fe80000000200 */
[----:B------:R-:W-:Y:S01]  /*8aa0*/  LDSM.16.M88.4 R152, [R195+0xe800] ;  /* 0x00e80000c398783b */ /* 0x000fe20000000200 */
[----:B------:R-:W-:Y:S03]  /*8ab0*/  HMMA.16816.F32.BF16 R24, R20, R18, R24 ;  /* 0x000000121418723c */ /* 0x000fe60000041818 */
[----:B------:R-:W3:Y:S03]  /*8ac0*/  LDSM.16.M88.4 R16, [R201+0xf000] ;  /* 0x00f00000c910783b */ /* 0x000ee60000000200 */
[C---:B------:R-:W-:Y:S06]  /*8ad0*/  HMMA.16816.F32.BF16 R136, R144.reuse, R140, R136 ;  /* 0x0000008c9088723c */ /* 0x040fec0000041888 */
[C---:B-1----:R-:W-:Y:S06]  /*8ae0*/  HMMA.16816.F32.BF16 R176, R144.reuse, R220, R176 ;  /* 0x000000dc90b0723c */ /* 0x042fec00000418b0 */
[----:B------:R-:W-:Y:S01]  /*8af0*/  HMMA.16816.F32.BF16 R172, R144, R222, R172 ;  /* 0x000000de90ac723c */ /* 0x000fe200000418ac */
[----:B------:R-:W-:Y:S05]  /*8b00*/  LDSM.16.M88.4 R220, [R184] ;  /* 0x00000000b8dc783b */ /* 0x000fea0000000200 */
[----:B------:R-:W-:Y:S06]  /*8b10*/  HMMA.16816.F32.BF16 R12, R8, R4, R12 ;  /* 0x00000004080c723c */ /* 0x000fec000004180c */
[C---:B------:R-:W-:Y:S01]  /*8b20*/  HMMA.16816.F32.BF16 R236, R144.reuse, R142, R236 ;  /* 0x0000008e90ec723c */ /* 0x040fe200000418ec */
[----:B------:R-:W-:Y:S05]  /*8b30*/  LDSM.16.M88.4 R140, [R201+0x10000] ;  /* 0x01000000c98c783b */ /* 0x000fea0000000200 */
[C---:B--2---:R-:W-:Y:S06]  /*8b40*/  HMMA.16816.F32.BF16 R168, R144.reuse, R228, R168 ;  /* 0x000000e490a8723c */ /* 0x044fec00000418a8 */
[----:B------:R-:W-:Y:S01]  /*8b50*/  HMMA.16816.F32.BF16 R164, R144, R230, R164 ;  /* 0x000000e690a4723c */ /* 0x000fe200000418a4 */
[----:B------:R-:W-:Y:S04]  /*8b60*/  LDSM.16.M88.4 R228, [R200+0x8000] ;  /* 0x00800000c8e4783b */ /* 0x000fe80000000200 */
[----:B------:R-:W-:Y:S01]  /*8b70*/  LDSM.16.M88.4 R144, [R188+0x2800] ;  /* 0x00280000bc90783b */ /* 0x000fe20000000200 */
[----:B------:R-:W-:Y:S03]  /*8b80*/  HMMA.16816.F32.BF16 R24, R8, R6, R24 ;  /* 0x000000060818723c */ /* 0x000fe60000041818 */
[----:B------:R-:W1:Y:S03]  /*8b90*/  LDSM.16.M88.4 R4, [R185] ;  /* 0x00000000b904783b */ /* 0x000e660000000200 */
[C---:B------:R-:W-:Y:S06]  /*8ba0*/  HMMA.16816.F32.BF16 R136, R32.reuse, R28, R136 ;  /* 0x0000001c2088723c */ /* 0x040fec0000041888 */
[C---:B---3--:R-:W-:Y:S06]  /*8bb0*/  HMMA.16816.F32.BF16 R176, R32.reuse, R16, R176 ;  /* 0x0000001020b0723c */ /* 0x048fec00000418b0 */
[C---:B------:R-:W-:Y:S01]  /*8bc0*/  HMMA.16816.F32.BF16 R172, R32.reuse, R18, R172 ;  /* 0x0000001220ac723c */ /* 0x040fe200000418ac */
[----:B------:R-:W2:Y:S05]  /*8bd0*/  LDSM.16.M88.4 R16, [R195+0xf000] ;  /* 0x00f00000c310783b */ /* 0x000eaa0000000200 */
        /* <DEDUP_REMOVED lines=9> */
[C---:B------:R-:W-:Y:S06]  /*8c70*/  HMMA.16816.F32.BF16 R136, R20.reuse, R224, R136 ;  /* 0x000000e01488723c */ /* 0x040fec0000041888 */
[C---:B-1----:R-:W-:Y:S06]  /*8c80*/  HMMA.16816.F32.BF16 R176, R20.reuse, R4, R176 ;  /* 0x0000000414b0723c */ /* 0x042fec00000418b0 */
[C---:B------:R-:W-:Y:S01]  /*8c90*/  HMMA.16816.F32.BF16 R172, R20.reuse, R6, R172 ;  /* 0x0000000614ac723c */ /* 0x040fe200000418ac */
[----:B------:R-:W1:Y:S05]  /*8ca0*/  LDSM.16.M88.4 R4, [R188+0x3000] ;  /* 0x00300000bc04783b */ /* 0x000e6a0000000200 */
[C---:B------:R-:W-:Y:S01]  /*8cb0*/  HMMA.16816.F32.BF16 R236, R20.reuse, R226, R236 ;  /* 0x000000e214ec723c */ /* 0x040fe200000418ec */
[----:B------:R-:W4:Y:S05]  /*8cc0*/  LDSM.16.M88.4 R224, [R198+0x8000] ;  /* 0x00800000c6e0783b */ /* 0x000f2a0000000200 */
[C---:B------:R-:W-:Y:S06]  /*8cd0*/  HMMA.16816.F32.BF16 R168, R20.reuse, R220, R168 ;  /* 0x000000dc14a8723c */ /* 0x040fec00000418a8 */
[----:B------:R-:W-:Y:S01]  /*8ce0*/  HMMA.16816.F32.BF16 R164, R20, R222, R164 ;  /* 0x000000de14a4723c */ /* 0x000fe200000418a4 */
[----:B------:R-:W-:Y:S04]  /*8cf0*/  LDSM.16.M88.4 R220, [R197+0x8000] ;  /* 0x00800000c5dc783b */ /* 0x000fe80000000200 */
[----:B------:R-:W-:Y:S01]  /*8d00*/  LDSM.16.M88.4 R20, [R182] ;  /* 0x00000000b614783b */ /* 0x000fe20000000200 */
[----:B------:R-:W-:Y:S06]  /*8d10*/  HMMA.16816.F32.BF16 R12, R160, R140, R12 ;  /* 0x0000008ca00c723c */ /* 0x000fec000004180c */
[----:B------:R-:W-:Y:S06]  /*8d20*/  HMMA.16816.F32.BF16 R136, R8, R152, R136 ;  /* 0x000000980888723c */ /* 0x000fec0000041888 */
[----:B------:R-:W-:Y:S01]  /*8d30*/  HMMA.16816.F32.BF16 R24, R160, R142, R24 ;  /* 0x0000008ea018723c */ /* 0x000fe20000041818 */
[----:B------:R-:W5:Y:S05]  /*8d40*/  LDSM.16.M88.4 R140, [R188+0x3800] ;  /* 0x00380000bc8c783b */ /* 0x000f6a0000000200 */
[C---:B--2---:R-:W-:Y:S06]  /*8d50*/  HMMA.16816.F32.BF16 R176, R8.reuse, R16, R176 ;  /* 0x0000001008b0723c */ /* 0x044fec00000418b0 */
[C---:B------:R-:W-:Y:S01]  /*8d60*/  HMMA.16816.F32.BF16 R172, R8.reuse, R18, R172 ;  /* 0x0000001208ac723c */ /* 0x040fe200000418ac */
[----:B------:R-:W-:Y:S05]  /*8d70*/  LDSM.16.M88.4 R16, [R201+0x11800] ;  /* 0x01180000c910783b */ /* 0x000fea0000000200 */
[C---:B------:R-:W-:Y:S01]  /*8d80*/  HMMA.16816.F32.BF16 R236, R8.reuse, R154, R236 ;  /* 0x0000009a08ec723c */ /* 0x040fe200000418ec */
[----:B------:R-:W-:Y:S05]  /*8d90*/  LDSM.16.M88.4 R152, [R188+0x4000] ;  /* 0x00400000bc98783b */ /* 0x000fea0000000200 */
[C---:B---3--:R-:W-:Y:S06]  /*8da0*/  HMMA.16816.F32.BF16 R168, R8.reuse, R148, R168 ;  /* 0x0000009408a8723c */ /* 0x048fec00000418a8 */
[----:B------:R-:W-:Y:S01]  /*8db0*/  HMMA.16816.F32.BF16 R164, R8, R150, R164 ;  /* 0x0000009608a4723c */ /* 0x000fe200000418a4 */
[----:B------:R-:W2:Y:S05]  /*8dc0*/  LDSM.16.M88.4 R8, [R201+0x11000] ;  /* 0x01100000c908783b */ /* 0x000eaa0000000200 */
[----:B------:R-:W-:Y:S06]  /*8dd0*/  HMMA.16816.F32.BF16 R12, R228, R28, R12 ;  /* 0x0000001ce40c723c */ /* 0x000fec000004180c */
[C---:B------:R-:W-:Y:S06]  /*8de0*/  HMMA.16816.F32.BF16 R136, R232.reuse, R144, R136 ;  /* 0x00000090e888723c */ /* 0x040fec0000041888 */
[C---:B-1----:R-:W-:Y:S06]  /*8df0*/  HMMA.16816.F32.BF16 R176, R232.reuse, R4, R176 ;  /* 0x00000004e8b0723c */ /* 0x042fec00000418b0 */
[----:B------:R-:W-:Y:S01]  /*8e00*/  HMMA.16816.F32.BF16 R172, R232, R6, R172 ;  /* 0x00000006e8ac723c */ /* 0x000fe200000418ac */
[----:B------:R-:W1:Y:S05]  /*8e10*/  LDSM.16.M88.4 R4, [R181] ;  /* 0x00000000b504783b */ /* 0x000e6a0000000200 */
[----:B----4-:R-:W-:Y:S06]  /*8e20*/  HMMA.16816.F32.BF16 R12, R224, R156, R12 ;  /* 0x0000009ce00c723c */ /* 0x010fec000004180c */
[C---:B------:R-:W-:Y:S06]  /*8e30*/  HMMA.16816.F32.BF16 R236, R232.reuse, R146, R236 ;  /* 0x00000092e8ec723c */ /* 0x040fec00000418ec */
[----:B-----5:R-:W-:Y:S06]  /*8e40*/  HMMA.16816.F32.BF16 R168, R232, R140, R168 ;  /* 0x0000008ce8a8723c */ /* 0x020fec00000418a8 */
[----:B------:R-:W-:Y:S06]  /*8e50*/  HMMA.16816.F32.BF16 R136, R160, R32, R136 ;  /* 0x00000020a088723c */ /* 0x000fec0000041888 */
[----:B------:R-:W-:Y:S01]  /*8e60*/  HMMA.16816.F32.BF16 R164, R232, R142, R164 ;  /* 0x0000008ee8a4723c */ /* 0x000fe200000418a4 */
[----:B------:R-:W3:Y:S05]  /*8e70*/  LDSM.16.M88.4 R140, [R180] ;  /* 0x00000000b48c783b */ /* 0x000eea0000000200 */
[C---:B--2---:R-:W-:Y:S06]  /*8e80*/  HMMA.16816.F32.BF16 R176, R160.reuse, R8, R176 ;  /* 0x00000008a0b0723c */ /* 0x044fec00000418b0 */
[----:B------:R-:W-:Y:S01]  /*8e90*/  HMMA.16816.F32.BF16 R172, R160, R10, R172 ;  /* 0x0000000aa0ac723c */ /* 0x000fe200000418ac */
[----:B------:R-:W-:Y:S05]  /*8ea0*/  LDSM.16.M88.4 R8, [R195+0x11000] ;  /* 0x01100000c308783b */ /* 0x000fea0000000200 */
[----:B------:R-:W-:Y:S01]  /*8eb0*/  HMMA.16816.F32.BF16 R24, R228, R30, R24 ;  /* 0x0000001ee418723c */ /* 0x000fe20000041818 */
[----:B------:R-:W2:Y:S05]  /*8ec0*/  LDSM.16.M88.4 R28, [R195+0x10800] ;  /* 0x01080000c31c783b */ /* 0x000eaa0000000200 */
[----:B------:R-:W-:Y:S06]  /*8ed0*/  HMMA.16816.F32.BF16 R12, R220, R152, R12 ;  /* 0x00000098dc0c723c */ /* 0x000fec000004180c */
[C---:B------:R-:W-:Y:S01]  /*8ee0*/  HMMA.16816.F32.BF16 R236, R160.reuse, R34, R236 ;  /* 0x00000022a0ec723c */ /* 0x040fe200000418ec */
[----:B------:R-:W-:Y:S05]  /*8ef0*/  LDSM.16.M88.4 R32, [R188+0x4800] ;  /* 0x00480000bc20783b */ /* 0x000fea0000000200 */
[----:B------:R-:W-:Y:S06]  /*8f00*/  HMMA.16816.F32.BF16 R168, R160, R16, R168 ;  /* 0x00000010a0a8723c */ /* 0x000fec00000418a8 */
[C---:B------:R-:W-:Y:S06]  /*8f10*/  HMMA.16816.F32.BF16 R136, R228.reuse, R20, R136 ;  /* 0x00000014e488723c */ /* 0x040fec0000041888 */
[C---:B-1----:R-:W-:Y:S01]  /*8f20*/  HMMA.16816.F32.BF16 R176, R228.reuse, R4, R176 ;  /* 0x00000004e4b0723c */ /* 0x042fe200000418b0 */
[----:B------:R-:W-:Y:S01]  /*8f30*/  FMUL.FTZ R13, R13, UR8 ;  /* 0x000000080d0d7c20 */ /* 0x000fe20008410000 */
[----:B------:R-:W-:Y:S01]  /*8f40*/  FMUL.FTZ R14, R14, UR8 ;  /* 0x000000080e0e7c20 */ /* 0x000fe20008410000 */
[----:B------:R-:W-:Y:S01]  /*8f50*/  FMUL.FTZ R3, R12, UR8 ;  /* 0x000000080c037c20 */ /* 0x000fe20008410000 */
[----:B------:R-:W-:Y:S01]  /*8f60*/  IMAD.U32 R21, RZ, RZ, UR24 ;  /* 0x00000018ff157e24 */ /* 0x000fe2000f8e00ff */
[----:B------:R-:W-:Y:S01]  /*8f70*/  MUFU.TANH R16, R13 ;  /* 0x0000000d00107308 */ /* 0x000fe20000002400 */
[----:B------:R-:W-:Y:S01]  /*8f80*/  HMMA.16816.F32.BF16 R172, R228, R6, R172 ;  /* 0x00000006e4ac723c */ /* 0x000fe200000418ac */
[----:B------:R-:W1:Y:S01]  /*8f90*/  LDSM.16.M88.4 R4, [R195+0x11800] ;  /* 0x01180000c304783b */ /* 0x000e620000000200 */
[----:B------:R-:W-:-:S04]  /*8fa0*/  IMAD R21, R21, 0x40, R214 ;  /* 0x0000004015157824 */ /* 0x000fc800078e02d6 */
[----:B------:R-:W-:Y:S01]  /*8fb0*/  HMMA.16816.F32.BF16 R236, R228, R22, R236 ;  /* 0x00000016e4ec723c */ /* 0x000fe200000418ec */
[----:B------:R4:W5:Y:S01]  /*8fc0*/  MUFU.TANH R17, R14 ;  /* 0x0000000e00117308 */ /* 0x0009620000002400 */
[C---:B------:R-:W-:Y:S02]  /*8fd0*/  ISETP.GE.AND P6, PT, R21.reuse, R210, PT ;  /* 0x000000d21500720c */ /* 0x040fe40003fc6270 */
[C---:B------:R-:W-:Y:S02]  /*8fe0*/  ISETP.GE.AND P1, PT, R21.reuse, R208, PT ;  /* 0x000000d01500720c */ /* 0x040fe40003f26270 */
[----:B------:R-:W-:Y:S01]  /*8ff0*/  HMMA.16816.F32.BF16 R164, R160, R18, R164 ;  /* 0x00000012a0a4723c */ /* 0x000fe200000418a4 */
[C---:B------:R-:W-:Y:S02]  /*9000*/  ISETP.LT.OR P6, PT, R21.reuse, R211, P6 ;  /* 0x000000d31500720c */ /* 0x040fe400037c1670 */
[----:B------:R-:W5:Y:S01]  /*9010*/  MUFU.TANH R3, R3 ;  /* 0x0000000300037308 */ /* 0x000f620000002400 */
[----:B------:R-:W-:-:S02]  /*9020*/  ISETP.LT.OR P1, PT, R21, R209, P1 ;  /* 0x000000d11500720c */ /* 0x000fc40000f21670 */
[----:B---3--:R-:W-:Y:S01]  /*9030*/  HMMA.16816.F32.BF16 R168, R228, R140, R168 ;  /* 0x0000008ce4a8723c */ /* 0x008fe200000418a8 */
[----:B------:R-:W-:Y:S02]  /*9040*/  FMUL.FTZ R18, R15, UR8 ;  /* 0x000000080f127c20 */ /* 0x000fe40008410000 */
[----:B----4-:R-:W3:Y:S03]  /*9050*/  LDSM.16.M88.4 R12, [R188+0x5000] ;  /* 0x00500000bc0c783b */ /* 0x010ee60000000200 */
[C---:B------:R-:W-:Y:S01]  /*9060*/  HMMA.16816.F32.BF16 R24, R224.reuse, R158, R24 ;  /* 0x0000009ee018723c */ /* 0x040fe20000041818 */
[----:B------:R-:W4:Y:S05]  /*9070*/  MUFU.TANH R18, R18 ;  /* 0x0000001200127308 */ /* 0x000f2a0000002400 */
[C---:B--2---:R-:W-:Y:S06]  /*9080*/  HMMA.16816.F32.BF16 R136, R224.reuse, R28, R136 ;  /* 0x0000001ce088723c */ /* 0x044fec0000041888 */
[C---:B------:R-:W-:Y:S06]  /*9090*/  HMMA.16816.F32.BF16 R176, R224.reuse, R8, R176 ;  /* 0x00000008e0b0723c */ /* 0x040fec00000418b0 */
[----:B------:R-:W-:Y:S01]  /*90a0*/  HMMA.16816.F32.BF16 R236, R224, R30, R236 ;  /* 0x0000001ee0ec723c */ /* 0x000fe200000418ec */
[----:B------:R-:W-:-:S02]  /*90b0*/  VIADD R9, R21, 0x9 ;  /* 0x0000000915097836 */ /* 0x000fc40000000000 */
[----:B------:R-:W-:-:S03]  /*90c0*/  VIADD R8, R21, 0x10 ;  /* 0x0000001015087836 */ /* 0x000fc60000000000 */
[----:B-1----:R-:W-:Y:S01]  /*90d0*/  HMMA.16816.F32.BF16 R168, R224, R4, R168 ;  /* 0x00000004e0a8723c */ /* 0x002fe200000418a8 */
[----:B------:R-:W-:-:S04]  /*90e0*/  ISETP.GE.AND P2, PT, R9, R210, PT ;  /* 0x000000d20900720c */ /* 0x000fc80003f46270 */
[----:B------:R-:W-:Y:S01]  /*90f0*/  ISETP.LT.OR P2, PT, R9, R211, P2 ;  /* 0x000000d30900720c */ /* 0x000fe20001741670 */
[----:B------:R-:W-:Y:S01]  /*9100*/  HMMA.16816.F32.BF16 R24, R220, R154, R24 ;  /* 0x0000009adc18723c */ /* 0x000fe20000041818 */
[C---:B------:R-:W-:Y:S02]  /*9110*/  VIADD R4, R21.reuse, 0x1 ;  /* 0x0000000115047836 */ /* 0x040fe40000000000 */
[----:B------:R-:W-:-:S03]  /*9120*/  VIADD R5, R21, 0x8 ;  /* 0x0000000815057836 */ /* 0x000fc60000000000 */
[----:B------:R-:W-:Y:S01]  /*9130*/  HMMA.16816.F32.BF16 R136, R220, R32, R136 ;  /* 0x00000020dc88723c */ /* 0x000fe20000041888 */
[C---:B------:R-:W-:Y:S02]  /*9140*/  ISETP.GE.AND P4, PT, R4.reuse, R210, PT ;  /* 0x000000d20400720c */ /* 0x040fe40003f86270 */
[C---:B------:R-:W-:Y:S02]  /*9150*/  ISETP.GE.AND P5, PT, R4.reuse, R208, PT ;  /* 0x000000d00400720c */ /* 0x040fe40003fa6270 */
[C---:B------:R-:W-:Y:S01]  /*9160*/  ISETP.LT.OR P4, PT, R4.reuse, R211, P4 ;  /* 0x000000d30400720c */ /* 0x040fe20002781670 */
[----:B------:R-:W-:Y:S01]  /*9170*/  HMMA.16816.F32.BF16 R172, R224, R10, R172 ;  /* 0x0000000ae0ac723c */ /* 0x000fe200000418ac */
[----:B------:R-:W-:Y:S02]  /*9180*/  ISETP.LT.OR P5, PT, R4, R209, P5 ;  /* 0x000000d10400720c */ /* 0x000fe40002fa1670 */
[----:B-----5:R-:W-:Y:S02]  /*9190*/  FSEL R4, R17, -INF , !P1 ;  /* 0xff80000011047808 */ /* 0x020fe40004800000 */
[----:B------:R-:W-:Y:S01]  /*91a0*/  FSEL R16, R16, -INF , !P4 ;  /* 0xff80000010107808 */ /* 0x000fe20006000000 */
[----:B---3--:R-:W-:Y:S01]  /*91b0*/  HMMA.16816.F32.BF16 R176, R220, R12, R176 ;  /* 0x0000000cdcb0723c */ /* 0x008fe200000418b0 */
[----:B------:R-:W-:-:S02]  /*91c0*/  ISETP.GE.AND P1, PT, R8, R210, PT ;  /* 0x000000d20800720c */ /* 0x000fc40003f26270 */
[CC--:B------:R-:W-:Y:S02]  /*91d0*/  ISETP.GE.AND P4, PT, R8.reuse, R208.reuse, PT ;  /* 0x000000d00800720c */ /* 0x0c0fe40003f86270 */
[----:B------:R-:W-:Y:S01]  /*91e0*/  ISETP.LT.OR P1, PT, R8, R211, P1 ;  /* 0x000000d30800720c */ /* 0x000fe20000f21670 */
[----:B------:R-:W-:Y:S01]  /*91f0*/  HMMA.16816.F32.BF16 R236, R220, R34, R236 ;  /* 0x00000022dcec723c */ /* 0x000fe200000418ec */
[----:B------:R-:W-:Y:S01]  /*9200*/  FSEL R12, R3, -INF , !P6 ;  /* 0xff800000030c7808 */ /* 0x000fe20007000000 */
[----:B------:R-:W-:Y:S01]  /*9210*/  FMUL.FTZ R19, R24, UR8 ;  /* 0x0000000818137c20 */ /* 0x000fe20008410000 */
[----:B------:R-:W-:Y:S01]  /*9220*/  ISETP.GE.AND P6, PT, R9, R208, PT ;  /* 0x000000d00900720c */ /* 0x000fe20003fc6270 */
[----:B------:R-:W-:Y:S01]  /*9230*/  FMUL.FTZ R23, R27, UR8 ;  /* 0x000000081b177c20 */ /* 0x000fe20008410000 */
[-C--:B------:R-:W-:Y:S01]  /*9240*/  ISETP.LT.OR P4, PT, R8, R209.reuse, P4 ;  /* 0x000000d10800720c */ /* 0x080fe20002781670 */
[----:B------:R-:W-:Y:S01]  /*9250*/  HMMA.16816.F32.BF16 R164, R228, R142, R164 ;  /* 0x0000008ee4a4723c */ /* 0x000fe200000418a4 */
[----:B------:R-:W-:Y:S01]  /*9260*/  ISETP.LT.OR P6, PT, R9, R209, P6 ;  /* 0x000000d10900720c */ /* 0x000fe200037c1670 */
[----:B------:R-:W-:Y:S01]  /*9270*/  FMUL.FTZ R24, R136, UR8 ;  /* 0x0000000888187c20 */ /* 0x000fe20008410000 */
[----:B------:R-:W1:Y:S01]  /*9280*/  LDSM.16.M88.4 R8, [R188+0x5800] ;  /* 0x00580000bc08783b */ /* 0x000e620000000200 */
[----:B------:R-:W-:Y:S01]  /*9290*/  FMUL.FTZ R22, R26, UR8 ;  /* 0x000000081a167c20 */ /* 0x000fe20008410000 */
[----:B------:R-:W-:Y:S01]  /*92a0*/  MUFU.TANH R23, R23 ;  /* 0x0000001700177308 */ /* 0x000fe20000002400 */
[----:B------:R-:W-:Y:S01]  /*92b0*/  HMMA.16816.F32.BF16 R172, R220, R14, R172 ;  /* 0x0000000edcac723c */ /* 0x000fe200000418ac */
[----:B------:R-:W-:Y:S01]  /*92c0*/  FMUL.FTZ R20, R25, UR8 ;  /* 0x0000000819147c20 */ /* 0x000fe20008410000 */
[----:B------:R-:W-:Y:S01]  /*92d0*/  ISETP.GE.AND P3, PT, R5, R210, PT ;  /* 0x000000d20500720c */ /* 0x000fe20003f66270 */
[----:B------:R-:W-:Y:S01]  /*92e0*/  FMUL.FTZ R139, R139, UR8 ;  /* 0x000000088b8b7c20 */ /* 0x000fe20008410000 */
[----:B------:R-:W-:Y:S01]  /*92f0*/  ISETP.GE.AND P0, PT, R5, R208, PT ;  /* 0x000000d00500720c */ /* 0x000fe20003f06270 */
[----:B------:R-:W-:Y:S01]  /*9300*/  VIADD R13, R21, 0x11 ;  /* 0x00000011150d7836 */ /* 0x000fe20000000000 */
[C---:B------:R-:W-:Y:S01]  /*9310*/  ISETP.LT.OR P3, PT, R5.reuse, R211, P3 ;  /* 0x000000d30500720c */ /* 0x040fe20001f61670 */
[----:B------:R-:W2:Y:S01]  /*9320*/  MUFU.TANH R24, R24 ;  /* 0x0000001800187308 */ /* 0x000ea20000002400 */
[----:B------:R-:W-:Y:S01]  /*9330*/  ISETP.LT.OR P0, PT, R5, R209, P0 ;  /* 0x000000d10500720c */ /* 0x000fe20000701670 */
[----:B------:R-:W-:-:S02]  /*9340*/  VIADD R15, R21, 0x18 ;  /* 0x00000018150f7836 */ /* 0x000fc40000000000 */
[----:B------:R-:W-:Y:S01]  /*9350*/  FMUL.FTZ R179, R179, UR8 ;  /* 0x00000008b3b37c20 */ /* 0x000fe20008410000 */
[----:B------:R-:W-:Y:S01]  /*9360*/  FMUL.FTZ R32, R137, UR8 ;  /* 0x0000000889207c20 */ /* 0x000fe20008410000 */
[----:B------:R-:W-:Y:S01]  /*9370*/  FMUL.FTZ R30, R236, UR8 ;  /* 0x00000008ec1e7c20 */ /* 0x000fe20008410000 */
[----:B------:R-:W-:Y:S01]  /*9380*/  FMUL.FTZ R26, R238, UR8 ;  /* 0x00000008ee1a7c20 */ /* 0x000fe20008410000 */
[----:B------:R-:W-:Y:S01]  /*9390*/  FMUL.FTZ R3, R239, UR8 ;  /* 0x00000008ef037c20 */ /* 0x000fe20008410000 */
[----:B------:R-:W3:Y:S01]  /*93a0*/  MUFU.TANH R22, R22 ;  /* 0x0000001600167308 */ /* 0x000ee20000002400 */
[----:B------:R-:W-:Y:S01]  /*93b0*/  FMUL.FTZ R28, R237, UR8 ;  /* 0x00000008ed1c7c20 */ /* 0x000fe20008410000 */
[----:B------:R-:W-:Y:S01]  /*93c0*/  FMUL.FTZ R25, R138, UR8 ;  /* 0x000000088a197c20 */ /* 0x000fe20008410000 */
[----:B------:R-:W-:Y:S01]  /*93d0*/  HMMA.16816.F32.BF16 R164, R224, R6, R164 ;  /* 0x00000006e0a4723c */ /* 0x000fe200000418a4 */
[----:B------:R-:W-:Y:S01]  /*93e0*/  FMUL.FTZ R146, R177, UR8 ;  /* 0x00000008b1927c20 */ /* 0x000fe20008410000 */
[----:B------:R-:W-:Y:S01]  /*93f0*/  FMUL.FTZ R178, R178, UR8 ;  /* 0x00000008b2b27c20 */ /* 0x000fe20008410000 */
[----:B----4-:R-:W-:Y:S01]  /*9400*/  FSEL R18, R18, -INF , !P5 ;  /* 0xff80000012127808 */ /* 0x010fe20006800000 */
[----:B------:R-:W-:Y:S01]  /*9410*/  FMUL.FTZ R176, R176, UR8 ;  /* 0x00000008b0b07c20 */ /* 0x000fe20008410000 */
[----:B------:R-:W4:Y:S01]  /*9420*/  MUFU.TANH R19, R19 ;  /* 0x0000001300137308 */ /* 0x000f220000002400 */
[----:B--2---:R-:W-:Y:S01]  /*9430*/  FSEL R34, R24, -INF , !P1 ;  /* 0xff80000018227808 */ /* 0x004fe20004800000 */
[----:B------:R-:W-:Y:S01]  /*9440*/  VIADD R7, R21, 0x19 ;  /* 0x0000001915077836 */ /* 0x000fe20000000000 */
[----:B------:R-:W-:Y:S01]  /*9450*/  FSEL R6, R23, -INF , !P6 ;  /* 0xff80000017067808 */ /* 0x000fe20007000000 */
[----:B------:R-:W-:Y:S01]  /*9460*/  FMUL.FTZ R172, R172, UR8 ;  /* 0x00000008acac7c20 */ /* 0x000fe20008410000 */
[----:B------:R-:W-:Y:S01]  /*9470*/  FMUL.FTZ R144, R173, UR8 ;  /* 0x00000008ad907c20 */ /* 0x000fe20008410000 */
[----:B------:R-:W-:Y:S01]  /*9480*/  FMUL.FTZ R174, R174, UR8 ;  /* 0x00000008aeae7c20 */ /* 0x000fe20008410000 */
[C---:B------:R-:W-:Y:S01]  /*9490*/  ISETP.GE.AND P6, PT, R7.reuse, R210, PT ;  /* 0x000000d20700720c */ /* 0x040fe20003fc6270 */
[----:B------:R-:W2:Y:S01]  /*94a0*/  MUFU.TANH R20, R20 ;  /* 0x0000001400147308 */ /* 0x000ea20000002400 */
[----:B------:R-:W-:Y:S01]  /*94b0*/  ISETP.GE.AND P1, PT, R7, R208, PT ;  /* 0x000000d00700720c */ /* 0x000fe20003f26270 */
[----:B------:R-:W-:Y:S01]  /*94c0*/  FMUL.FTZ R175, R175, UR8 ;  /* 0x00000008afaf7c20 */ /* 0x000fe20008410000 */
[----:B---3--:R-:W-:Y:S01]  /*94d0*/  FSEL R14, R22, -INF , !P0 ;  /* 0xff800000160e7808 */ /* 0x008fe20004000000 */
[----:B------:R-:W-:-:S04]  /*94e0*/  DEPBAR.LE SB0, 0x0 ;  /* 0x000080000000791a */ /* 0x000fc80000000000 */
[----:B------:R-:W3:Y:S01]  /*94f0*/  MUFU.TANH R30, R30 ;  /* 0x0000001e001e7308 */ /* 0x000ee20000002400 */
[C---:B------:R-:W-:Y:S01]  /*9500*/  ISETP.LT.OR P6, PT, R7.reuse, R211, P6 ;  /* 0x000000d30700720c */ /* 0x040fe200037c1670 */
[C---:B-1----:R-:W-:Y:S01]  /*9510*/  HMMA.16816.F32.BF16 R168, R220.reuse, R8, R168 ;  /* 0x00000008dca8723c */ /* 0x042fe200000418a8 */
[----:B------:R-:W-:Y:S02]  /*9520*/  ISETP.LT.OR P1, PT, R7, R209, P1 ;  /* 0x000000d10700720c */ /* 0x000fe40000f21670 */
[----:B------:R-:W-:Y:S02]  /*9530*/  ISETP.GE.AND P0, PT, R15, R210, PT ;  /* 0x000000d20f00720c */ /* 0x000fe40003f06270 */
[----:B----4-:R-:W-:Y:S01]  /*9540*/  FSEL R136, R19, -INF , !P3 ;  /* 0xff80000013887808 */ /* 0x010fe20005800000 */
[----:B------:R-:W1:Y:S01]  /*9550*/  MUFU.TANH R5, R139 ;  /* 0x0000008b00057308 */ /* 0x000e620000002400 */
[----:B--2---:R-:W-:Y:S01]  /*9560*/  FSEL R138, R20, -INF , !P2 ;  /* 0xff800000148a7808 */ /* 0x004fe20005000000 */
[----:B------:R-:W-:Y:S01]  /*9570*/  VIADD R8, R21, 0x21 ;  /* 0x0000002115087836 */ /* 0x000fe20000000000 */
[-C--:B------:R-:W-:Y:S01]  /*9580*/  ISETP.GE.AND P3, PT, R13, R208.reuse, PT ;  /* 0x000000d00d00720c */ /* 0x080fe20003f66270 */
[----:B------:R-:W-:Y:S01]  /*9590*/  VIADD R9, R21, 0x28 ;  /* 0x0000002815097836 */ /* 0x000fe20000000000 */
[C---:B------:R-:W-:Y:S01]  /*95a0*/  ISETP.GE.AND P2, PT, R15.reuse, R208, PT ;  /* 0x000000d00f00720c */ /* 0x040fe20003f46270 */
[----:B------:R-:W-:Y:S01]  /*95b0*/  HMMA.16816.F32.BF16 R164, R220, R10, R164 ;  /* 0x0000000adca4723c */ /* 0x000fe200000418a4 */
[----:B------:R-:W-:Y:S01]  /*95c0*/  ISETP.LT.OR P0, PT, R15, R211, P0 ;  /* 0x000000d30f00720c */ /* 0x000fe20000701670 */
[----:B------:R-:W2:Y:S01]  /*95d0*/  MUFU.TANH R26, R26 ;  /* 0x0000001a001a7308 */ /* 0x000ea20000002400 */
[----:B------:R-:W-:-:S02]  /*95e0*/  ISETP.LT.OR P3, PT, R13, R209, P3 ;  /* 0x000000d10d00720c */ /* 0x000fc40001f61670 */
[-C--:B------:R-:W-:Y:S02]  /*95f0*/  ISETP.LT.OR P2, PT, R15, R209.reuse, P2 ;  /* 0x000000d10f00720c */ /* 0x080fe40001741670 */
[----:B---3--:R-:W-:Y:S02]  /*9600*/  FSEL R30, R30, -INF , !P0 ;  /* 0xff8000001e1e7808 */ /* 0x008fe40004000000 */
[C---:B------:R-:W-:Y:S01]  /*9610*/  ISETP.GE.AND P0, PT, R8.reuse, R208, PT ;  /* 0x000000d00800720c */ /* 0x040fe20003f06270 */
[----:B------:R-:W3:Y:S01]  /*9620*/  MUFU.TANH R3, R3 ;  /* 0x0000000300037308 */ /* 0x000ee20000002400 */
[----:B-1----:R-:W-:Y:S01]  /*9630*/  FSEL R20, R5, -INF , !P3 ;  /* 0xff80000005147808 */ /* 0x002fe20005800000 */
[----:B------:R-:W-:Y:S01]  /*9640*/  VIADD R5, R21, 0x30 ;  /* 0x0000003015057836 */ /* 0x000fe20000000000 */
[-C--:B------:R-:W-:Y:S01]  /*9650*/  ISETP.GE.AND P3, PT, R8, R210.reuse, PT ;  /* 0x000000d20800720c */ /* 0x080fe20003f66270 */
[----:B------:R-:W-:Y:S01]  /*9660*/  FMUL.FTZ R168, R168, UR8 ;  /* 0x00000008a8a87c20 */ /* 0x000fe20008410000 */
[----:B------:R-:W-:Y:S01]  /*9670*/  ISETP.LT.OR P0, PT, R8, R209, P0 ;  /* 0x000000d10800720c */ /* 0x000fe20000701670 */
[----:B------:R-:W-:Y:S01]  /*9680*/  FMUL.FTZ R162, R170, UR8 ;  /* 0x00000008aaa27c20 */ /* 0x000fe20008410000 */
[-C--:B------:R-:W-:Y:S01]  /*9690*/  ISETP.GE.AND P5, PT, R13, R210.reuse, PT ;  /* 0x000000d20d00720c */ /* 0x080fe20003fa6270 */
[----:B------:R-:W1:Y:S01]  /*96a0*/  MUFU.TANH R7, R179 ;  /* 0x000000b300077308 */ /* 0x000e620000002400 */
[----:B--2---:R-:W-:Y:S01]  /*96b0*/  FSEL R26, R26, -INF , !P2 ;  /* 0xff8000001a1a7808 */ /* 0x004fe20005000000 */
[----:B------:R-:W-:Y:S01]  /*96c0*/  FMUL.FTZ R160, R171, UR8 ;  /* 0x00000008aba07c20 */ /* 0x000fe20008410000 */
[----:B------:R-:W-:-:S02]  /*96d0*/  ISETP.GE.AND P2, PT, R9, R210, PT ;  /* 0x000000d20900720c */ /* 0x000fc40003f46270 */
[-C--:B------:R-:W-:Y:S01]  /*96e0*/  ISETP.LT.OR P3, PT, R8, R211.reuse, P3 ;  /* 0x000000d30800720c */ /* 0x080fe20001f61670 */
[----:B------:R-:W-:Y:S01]  /*96f0*/  VIADD R8, R21, 0x29 ;  /* 0x0000002915087836 */ /* 0x000fe20000000000 */
[-C--:B------:R-:W-:Y:S01]  /*9700*/  ISETP.LT.OR P2, PT, R9, R211.reuse, P2 ;  /* 0x000000d30900720c */ /* 0x080fe20001741670 */
[----:B------:R-:W2:Y:S01]  /*9710*/  MUFU.TANH R226, R172 ;  /* 0x000000ac00e27308 */ /* 0x000ea20000002400 */
[----:B---3--:R-:W-:Y:S01]  /*9720*/  FSEL R24, R3, -INF , !P1 ;  /* 0xff80000003187808 */ /* 0x008fe20004800000 */
[----:B------:R-:W-:Y:S01]  /*9730*/  VIADD R3, R21, 0x31 ;  /* 0x0000003115037836 */ /* 0x000fe20000000000 */
[----:B------:R-:W-:Y:S01]  /*9740*/  ISETP.LT.OR P5, PT, R13, R211, P5 ;  /* 0x000000d30d00720c */ /* 0x000fe20002fa1670 */
[----:B------:R-:W-:Y:S01]  /*9750*/  VIADD R13, R21, 0x20 ;  /* 0x00000020150d7836 */ /* 0x000fe20000000000 */
[----:B------:R-:W-:Y:S01]  /*9760*/  ISETP.GE.AND P1, PT, R8, R210, PT ;  /* 0x000000d20800720c */ /* 0x000fe20003f26270 */
[----:B------:R-:W-:Y:S01]  /*9770*/  FMUL.FTZ R158, R166, UR8 ;  /* 0x00000008a69e7c20 */ /* 0x000fe20008410000 */
[----:B------:R-:W-:Y:S01]  /*9780*/  FMUL.FTZ R156, R167, UR8 ;  /* 0x00000008a79c7c20 */ /* 0x000fe20008410000 */
[----:B------:R-:W3:Y:S01]  /*9790*/  MUFU.TANH R28, R28 ;  /* 0x0000001c001c7308 */ /* 0x000ee20000002400 */
[----:B-1----:R-:W-:-:S02]  /*97a0*/  FSEL R220, R7, -INF , !P0 ;  /* 0xff80000007dc7808 */ /* 0x002fc40004000000 */
[----:B------:R-:W-:Y:S02]  /*97b0*/  FMNMX.FTZ R7, R2, R12, !PT ;  /* 0x0000000c02077209 */ /* 0x000fe40007810000 */
[C---:B------:R-:W-:Y:S02]  /*97c0*/  ISETP.GE.AND P0, PT, R3.reuse, R210, PT ;  /* 0x000000d20300720c */ /* 0x040fe40003f06270 */
[----:B------:R-:W-:Y:S01]  /*97d0*/  FMNMX.FTZ R7, R16, R7, !PT ;  /* 0x0000000710077209 */ /* 0x000fe20007810000 */
[----:B------:R-:W1:Y:S01]  /*97e0*/  MUFU.TANH R32, R32 ;  /* 0x0000002000207308 */ /* 0x000e620000002400 */
[----:B--2---:R-:W-:Y:S02]  /*97f0*/  FSEL R226, R226, -INF , !P2 ;  /* 0xff800000e2e27808 */ /* 0x004fe40005000000 */
[C---:B------:R-:W-:Y:S02]  /*9800*/  ISETP.GE.AND P2, PT, R3.reuse, R208, PT ;  /* 0x000000d00300720c */ /* 0x040fe40003f46270 */
[----:B------:R-:W-:-:S02]  /*9810*/  ISETP.LT.OR P0, PT, R3, R211, P0 ;  /* 0x000000d30300720c */ /* 0x000fc40000701670 */
[----:B------:R-:W-:Y:S01]  /*9820*/  ISETP.LT.OR P2, PT, R3, R209, P2 ;  /* 0x000000d10300720c */ /* 0x000fe20001741670 */
[----:B------:R-:W2:Y:S01]  /*9830*/  MUFU.TANH R144, R144 ;  /* 0x0000009000907308 */ /* 0x000ea20000002400 */
[----:B---3--:R-:W-:Y:S01]  /*9840*/  FSEL R28, R28, -INF , !P6 ;  /* 0xff8000001c1c7808 */ /* 0x008fe20007000000 */
[----:B------:R-:W-:Y:S01]  /*9850*/  VIADD R3, R21, 0x38 ;  /* 0x0000003815037836 */ /* 0x000fe20000000000 */
[----:B------:R-:W-:Y:S01]  /*9860*/  ISETP.GE.AND P6, PT, R9, R208, PT ;  /* 0x000000d00900720c */ /* 0x000fe20003fc6270 */
[----:B------:R-:W-:Y:S01]  /*9870*/  VIADD R21, R21, 0x39 ;  /* 0x0000003915157836 */ /* 0x000fe20000000000 */
[----:B------:R-:W-:Y:S02]  /*9880*/  FMNMX.FTZ R7, R136, R7, !PT ;  /* 0x0000000788077209 */ /* 0x000fe40007810000 */
[----:B------:R-:W-:Y:S01]  /*9890*/  ISETP.LT.OR P6, PT, R9, R209, P6 ;  /* 0x000000d10900720c */ /* 0x000fe200037c1670 */
[----:B------:R-:W3:Y:S01]  /*98a0*/  MUFU.TANH R218, R174 ;  /* 0x000000ae00da7308 */ /* 0x000ee20000002400 */
[----:B-1----:R-:W-:-:S02]  /*98b0*/  FSEL R32, R32, -INF , !P5 ;  /* 0xff80000020207808 */ /* 0x002fc40006800000 */
[CC--:B------:R-:W-:Y:S02]  /*98c0*/  ISETP.GE.AND P5, PT, R13.reuse, R208.reuse, PT ;  /* 0x000000d00d00720c */ /* 0x0c0fe40003fa6270 */
[----:B------:R-:W-:Y:S02]  /*98d0*/  ISETP.LT.OR P1, PT, R8, R211, P1 ;  /* 0x000000d30800720c */ /* 0x000fe40000f21670 */
[----:B------:R-:W-:Y:S01]  /*98e0*/  ISETP.LT.OR P5, PT, R13, R209, P5 ;  /* 0x000000d10d00720c */ /* 0x000fe20002fa1670 */
[----:B------:R-:W1:Y:S01]  /*98f0*/  MUFU.TANH R146, R146 ;  /* 0x0000009200927308 */ /* 0x000e620000002400 */
[----:B------:R-:W-:Y:S02]  /*9900*/  FMNMX.FTZ R7, R138, R7, !PT ;  /* 0x000000078a077209 */ /* 0x000fe40007810000 */
[----:B--2---:R-:W-:Y:S02]  /*9910*/  FSEL R144, R144, -INF , !P1 ;  /* 0xff80000090907808 */ /* 0x004fe40004800000 */
[----:B------:R-:W-:-:S02]  /*9920*/  ISETP.GE.AND P1, PT, R3, R208, PT ;  /* 0x000000d00300720c */ /* 0x000fc40003f26270 */
[----:B------:R-:W-:Y:S01]  /*9930*/  FMNMX.FTZ R7, R34, R7, !PT ;  /* 0x0000000722077209 */ /* 0x000fe20007810000 */
[----:B------:R-:W2:Y:S01]  /*9940*/  MUFU.TANH R224, R178 ;  /* 0x000000b200e07308 */ /* 0x000ea20000002400 */
[----:B---3--:R-:W-:Y:S02]  /*9950*/  FSEL R218, R218, -INF , !P6 ;  /* 0xff800000dada7808 */ /* 0x008fe40007000000 */
[C---:B------:R-:W-:Y:S02]  /*9960*/  ISETP.GE.AND P6, PT, R3.reuse, R210, PT ;  /* 0x000000d20300720c */ /* 0x040fe40003fc6270 */
[C---:B------:R-:W-:Y:S02]  /*9970*/  ISETP.LT.OR P1, PT, R3.reuse, R209, P1 ;  /* 0x000000d10300720c */ /* 0x040fe40000f21670 */
[----:B------:R-:W-:Y:S01]  /*9980*/  ISETP.LT.OR P6, PT, R3, R211, P6 ;  /* 0x000000d30300720c */ /* 0x000fe200037c1670 */
[----:B------:R-:W3:Y:S01]  /*9990*/  MUFU.TANH R25, R25 ;  /* 0x0000001900197308 */ /* 0x000ee20000002400 */
[----:B-1----:R-:W-:-:S02]  /*99a0*/  FSEL R146, R146, -INF , !P3 ;  /* 0xff80000092927808 */ /* 0x002fc40005800000 */
[C---:B------:R-:W-:Y:S02]  /*99b0*/  ISETP.GE.AND P3, PT, R5.reuse, R208, PT ;  /* 0x000000d00500720c */ /* 0x040fe40003f66270 */
[----:B------:R-:W-:Y:S02]  /*99c0*/  FMNMX.FTZ R3, R0, R4, !PT ;  /* 0x0000000400037209 */ /* 0x000fe40007810000 */
[C---:B------:R-:W-:Y:S01]  /*99d0*/  ISETP.LT.OR P3, PT, R5.reuse, R209, P3 ;  /* 0x000000d10500720c */ /* 0x040fe20001f61670 */
[----:B------:R-:W1:Y:S01]  /*99e0*/  MUFU.TANH R228, R176 ;  /* 0x000000b000e47308 */ /* 0x000e620000002400 */
[----:B--2---:R-:W-:Y:S02]  /*99f0*/  FSEL R224, R224, -INF , !P5 ;  /* 0xff800000e0e07808 */ /* 0x004fe40006800000 */
[----:B------:R-:W-:Y:S02]  /*9a00*/  ISETP.GE.AND P5, PT, R5, R210, PT ;  /* 0x000000d20500720c */ /* 0x000fe40003fa6270 */
[----:B------:R-:W-:-:S02]  /*9a10*/  FMNMX.FTZ R7, R32, R7, !PT ;  /* 0x0000000720077209 */ /* 0x000fc40007810000 */
[----:B------:R-:W-:Y:S01]  /*9a20*/  ISETP.LT.OR P5, PT, R5, R211, P5 ;  /* 0x000000d30500720c */ /* 0x000fe20002fa1670 */
[----:B------:R-:W-:Y:S01]  /*9a30*/  FMUL.FTZ R5, R169, UR8 ;  /* 0x00000008a9057c20 */ /* 0x000fe20008410000 */
[----:B---3--:R-:W-:Y:S01]  /*9a40*/  FSEL R22, R25, -INF , !P4 ;  /* 0xff80000019167808 */ /* 0x008fe20006000000 */
[----:B------:R-:W2:Y:S01]  /*9a50*/  MUFU.TANH R168, R168 ;  /* 0x000000a800a87308 */ /* 0x000ea20000002400 */
[C---:B------:R-:W-:Y:S02]  /*9a60*/  ISETP.GE.AND P4, PT, R13.reuse, R210, PT ;  /* 0x000000d20d00720c */ /* 0x040fe40003f86270 */
[----:B------:R-:W-:Y:S02]  /*9a70*/  FMNMX.FTZ R3, R18, R3, !PT ;  /* 0x0000000312037209 */ /* 0x000fe40007810000 */
[----:B------:R-:W-:Y:S02]  /*9a80*/  ISETP.LT.OR P4, PT, R13, R211, P4 ;  /* 0x000000d30d00720c */ /* 0x000fe40002781670 */
[----:B------:R-:W-:Y:S01]  /*9a90*/  FMNMX.FTZ R7, R30, R7, !PT ;  /* 0x000000071e077209 */ /* 0x000fe20007810000 */
[----:B------:R-:W3:Y:S01]  /*9aa0*/  MUFU.TANH R5, R5 ;  /* 0x0000000500057308 */ /* 0x000ee20000002400 */
[----:B-1----:R-:W-:-:S02]  /*9ab0*/  FSEL R228, R228, -INF , !P4 ;  /* 0xff800000e4e47808 */ /* 0x002fc40006000000 */
[----:B------:R-:W-:Y:S02]  /*9ac0*/  ISETP.GE.AND P4, PT, R8, R208, PT ;  /* 0x000000d00800720c */ /* 0x000fe40003f86270 */
[----:B------:R-:W-:Y:S02]  /*9ad0*/  FMNMX.FTZ R3, R14, R3, !PT ;  /* 0x000000030e037209 */ /* 0x000fe40007810000 */
[----:B------:R-:W-:Y:S01]  /*9ae0*/  FMNMX.FTZ R7, R28, R7, !PT ;  /* 0x000000071c077209 */ /* 0x000fe20007810000 */
[----:B------:R-:W-:Y:S01]  /*9af0*/  MUFU.TANH R216, R175 ;  /* 0x000000af00d87308 */ /* 0x000fe20000002400 */
[----:B------:R-:W-:Y:S01]  /*9b00*/  ISETP.LT.OR P4, PT, R8, R209, P4 ;  /* 0x000000d10800720c */ /* 0x000fe20002781670 */
[----:B------:R-:W-:Y:S01]  /*9b10*/  FMUL.FTZ R8, R164, UR8 ;  /* 0x00000008a4087c20 */ /* 0x000fe20008410000 */
[----:B------:R-:W-:Y:S01]  /*9b20*/  FMNMX.FTZ R3, R6, R3, !PT ;  /* 0x0000000306037209 */ /* 0x000fe20007810000 */
[----:B------:R-:W-:Y:S01]  /*9b30*/  FMUL.FTZ R164, R165, UR8 ;  /* 0x00000008a5a47c20 */ /* 0x000fe20008410000 */
[----:B------:R-:W-:-:S02]  /*9b40*/  FMNMX.FTZ R7, R228, R7, !PT ;  /* 0x00000007e4077209 */ /* 0x000fc40007810000 */
[----:B------:R-:W-:Y:S01]  /*9b50*/  FMNMX.FTZ R3, R22, R3, !PT ;  /* 0x0000000316037209 */ /* 0x000fe20007810000 */
[----:B------:R-:W1:Y:S01]  /*9b60*/  MUFU.TANH R166, R8 ;  /* 0x0000000800a67308 */ /* 0x000e620000002400 */
[----:B------:R-:W-:Y:S02]  /*9b70*/  FMNMX.FTZ R7, R146, R7, !PT ;  /* 0x0000000792077209 */ /* 0x000fe40007810000 */
[----:B------:R-:W-:Y:S02]  /*9b80*/  FMNMX.FTZ R3, R20, R3, !PT ;  /* 0x0000000314037209 */ /* 0x000fe40007810000 */
[----:B------:R-:W-:Y:S02]  /*9b90*/  FMNMX.FTZ R7, R226, R7, !PT ;  /* 0x00000007e2077209 */ /* 0x000fe40007810000 */
[----:B--2---:R-:W-:Y:S01]  /*9ba0*/  FSEL R170, R168, -INF , !P5 ;  /* 0xff800000a8aa7808 */ /* 0x004fe20006800000 */
[----:B------:R-:W2:Y:S01]  /*9bb0*/  MUFU.TANH R164, R164 ;  /* 0x000000a400a47308 */ /* 0x000ea20000002400 */
[----:B------:R-:W-:-:S02]  /*9bc0*/  FMNMX.FTZ R3, R26, R3, !PT ;  /* 0x000000031a037209 */ /* 0x000fc40007810000 */
[----:B------:R-:W-:Y:S02]  /*9bd0*/  FMNMX.FTZ R7, R144, R7, !PT ;  /* 0x0000000790077209 */ /* 0x000fe40007810000 */
[----:B---3--:R-:W-:Y:S02]  /*9be0*/  FSEL R168, R5, -INF , !P0 ;  /* 0xff80000005a87808 */ /* 0x008fe40004000000 */
[----:B------:R-:W-:Y:S01]  /*9bf0*/  PLOP3.LUT P0, PT, PT, PT, UP0, 0x80, 0x0 ;  /* 0x000000000000781c */ /* 0x000fe20003f0f008 */
[----:B------:R-:W3:Y:S01]  /*9c00*/  MUFU.TANH R162, R162 ;  /* 0x000000a200a27308 */ /* 0x000ee20000002400 */
[----:B------:R-:W-:Y:S02]  /*9c10*/  FMNMX.FTZ R3, R24, R3, !PT ;  /* 0x0000000318037209 */ /* 0x000fe40007810000 */
[----:B------:R-:W-:Y:S02]  /*9c20*/  ISETP.GE.AND P5, PT, R21, R210, PT ;  /* 0x000000d21500720c */ /* 0x000fe40003fa6270 */
[----:B------:R-:W-:-:S02]  /*9c30*/  FMNMX.FTZ R5, R170, R7, !PT ;  /* 0x00000007aa057209 */ /* 0x000fc40007810000 */
[----:B------:R-:W-:Y:S01]  /*9c40*/  FMNMX.FTZ R3, R224, R3, !PT ;  /* 0x00000003e0037209 */ /* 0x000fe20007810000 */
[----:B------:R-:W4:Y:S01]  /*9c50*/  MUFU.TANH R160, R160 ;  /* 0x000000a000a07308 */ /* 0x000f220000002400 */
[----:B------:R-:W-:Y:S01]  /*9c60*/  BAR.SYNC.DEFER_BLOCKING 0x0 ;  /* 0x0000000000007b1d */ /* 0x000fe20000010000 */
[----:B------:R-:W-:Y:S02]  /*9c70*/  ISETP.LT.OR P5, PT, R21, R211, P5 ;  /* 0x000000d31500720c */ /* 0x000fe40002fa1670 */
[----:B-1----:R-:W-:Y:S02]  /*9c80*/  FSEL R166, R166, -INF , !P6 ;  /* 0xff800000a6a67808 */ /* 0x002fe40007000000 */
[----:B------:R-:W-:Y:S02]  /*9c90*/  FMNMX.FTZ R5, R168, R5, !PT ;  /* 0x00000005a8057209 */ /* 0x000fe40007810000 */
[----:B------:R-:W1:Y:S01]  /*9ca0*/  MUFU.TANH R158, R158 ;  /* 0x0000009e009e7308 */ /* 0x000e620000002400 */
[----:B------:R-:W-:-:S02]  /*9cb0*/  FMNMX.FTZ R3, R220, R3, !PT ;  /* 0x00000003dc037209 */ /* 0x000fc40007810000 */
[----:B--2---:R-:W-:Y:S02]  /*9cc0*/  FSEL R164, R164, -INF , !P5 ;  /* 0xff800000a4a47808 */ /* 0x004fe40006800000 */
[----:B------:R-:W-:Y:S02]  /*9cd0*/  FMNMX.FTZ R7, R166, R5, !PT ;  /* 0x00000005a6077209 */ /* 0x000fe40007810000 */
[----:B------:R-:W-:Y:S01]  /*9ce0*/  FMNMX.FTZ R5, R218, R3, !PT ;  /* 0x00000003da057209 */ /* 0x000fe20007810000 */
[----:B------:R-:W2:Y:S01]  /*9cf0*/  MUFU.TANH R156, R156 ;  /* 0x0000009c009c7308 */ /* 0x000ea20000002400 */
[----:B------:R-:W-:Y:S02]  /*9d00*/  FSEL R216, R216, -INF , !P4 ;  /* 0xff800000d8d87808 */ /* 0x000fe40006000000 */
[----:B------:R-:W-:Y:S01]  /*9d10*/  FMNMX.FTZ R3, R164, R7, !PT ;  /* 0x00000007a4037209 */ /* 0x000fe20007810000 */
[----:B---34-:R-:W-:Y:S06]  /*9d20*/  @!P0 BRA `(.L_x_342) ;  /* 0x0000000000688947 */ /* 0x018fec0003800000 */
        /* <DEDUP_REMOVED lines=26> */
.L_x_342:
[----:B------:R-:W-:Y:S01]  /*9ed0*/  FSEL R162, R162, -INF , !P3 ;  /* 0xff800000a2a27808 */ /* 0x000fe20005800000 */
[----:B------:R-:W4:Y:S01]  /*9ee0*/  SHFL.BFLY PT, R8, R3, 0x2, 0x1f ;  /* 0x0c401f0003087f89 */ /* 0x000f2200000e0000 */
[----:B------:R-:W-:Y:S02]  /*9ef0*/  FMNMX.FTZ R5, R216, R5, !PT ;  /* 0x00000005d8057209 */ /* 0x000fe40007810000 */
[C---:B------:R-:W-:Y:S01]  /*9f00*/  ISETP.GE.AND P0, PT, R21.reuse, R208, PT ;  /* 0x000000d01500720c */ /* 0x040fe20003f06270 */
[----:B------:R-:W-:Y:S01]  /*9f10*/  LDSM.16.MT88.4 R140, [R192+0x16000] ;  /* 0x01600000c08c783b */ /* 0x000fe20000004200 */
[----:B------:R-:W-:Y:S02]  /*9f20*/  FSEL R160, R160, -INF , !P2 ;  /* 0xff800000a0a07808 */ /* 0x000fe40005000000 */
[----:B------:R-:W-:Y:S02]  /*9f30*/  FMNMX.FTZ R5, R162, R5, !PT ;  /* 0x00000005a2057209 */ /* 0x000fe40007810000 */
[----:B------:R-:W-:-:S02]  /*9f40*/  ISETP.LT.OR P0, PT, R21, R209, P0 ;  /* 0x000000d11500720c */ /* 0x000fc40000701670 */
[----:B-1----:R-:W-:Y:S02]  /*9f50*/  FSEL R158, R158, -INF , !P1 ;  /* 0xff8000009e9e7808 */ /* 0x002fe40004800000 */
[----:B------:R-:W-:Y:S02]  /*9f60*/  FMNMX.FTZ R5, R160, R5, !PT ;  /* 0x00000005a0057209 */ /* 0x000fe40007810000 */
[----:B--2---:R-:W-:Y:S02]  /*9f70*/  FSEL R156, R156, -INF , !P0 ;  /* 0xff8000009c9c7808 */ /* 0x004fe40004000000 */
[----:B------:R-:W-:-:S04]  /*9f80*/  FMNMX.FTZ R5, R158, R5, !PT ;  /* 0x000000059e057209 */ /* 0x000fc80007810000 */
[----:B---3--:R-:W-:Y:S02]  /*9f90*/  FMNMX.FTZ R10, R156, R5, !PT ;  /* 0x000000059c0a7209 */ /* 0x008fe40007810000 */
[----:B----4-:R-:W-:-:S03]  /*9fa0*/  FMNMX.FTZ R7, R3, R8, !PT ;  /* 0x0000000803077209 */ /* 0x010fc60007810000 */
[----:B------:R-:W1:Y:S04]  /*9fb0*/  SHFL.BFLY PT, R5, R10, 0x2, 0x1f ;  /* 0x0c401f000a057f89 */ /* 0x000e6800000e0000 */
[----:B------:R-:W2:Y:S01]  /*9fc0*/  SHFL.BFLY PT, R132, R7, 0x1, 0x1f ;  /* 0x0c201f0007847f89 */ /* 0x000ea200000e0000 */
[----:B-1----:R-:W-:Y:S02]  /*9fd0*/  FMNMX.FTZ R8, R10, R5, !PT ;  /* 0x000000050a087209 */ /* 0x002fe40007810000 */
[----:B--2---:R-:W-:-:S03]  /*9fe0*/  FMNMX.FTZ R132, R7, R132, !PT ;  /* 0x0000008407847209 */ /* 0x004fc60007810000 */
[----:B------:R-:W1:Y:S01]  /*9ff0*/  SHFL.BFLY PT, R3, R8, 0x1, 0x1f ;  /* 0x0c201f0008037f89 */ /* 0x000e6200000e0000 */
        /* <DEDUP_REMOVED lines=14> */
[----:B-1----:R-:W-:Y:S01]  /*a0e0*/  FMNMX.FTZ R3, R8, R3, !PT ;  /* 0x0000000308037209 */ /* 0x002fe20007810000 */
[--C-:B------:R-:W-:Y:S01]  /*a0f0*/  FFMA.FTZ R167, R228, UR9, -R157.reuse ;  /* 0x00000009e4a77c23 */ /* 0x100fe2000801089d */
        /* <DEDUP_REMOVED lines=11> */
[----:B------:R-:W-:Y:S01]  /*a1b0*/  FFMA.FTZ R157, R164, UR9, -R157 ;  /* 0x00000009a49d7c23 */ /* 0x000fe2000801089d */
[----:B------:R-:W-:Y:S01]  /*a1c0*/  MUFU.EX2 R152, R152 ;  /* 0x0000009800987308 */ /* 0x000fe20000000800 */
[----:B------:R-:W-:Y:S01]  /*a1d0*/  FFMA.FTZ R150, R4, UR9, -R155 ;  /* 0x0000000904967c23 */ /* 0x000fe2000801089b */
[----:B------:R-:W-:Y:S01]  /*a1e0*/  FADD.FTZ R4, R2, -R5 ;  /* 0x8000000502047221 */ /* 0x000fe20000010000 */
[----:B------:R-:W-:Y:S01]  /*a1f0*/  FSEL R5, R3, RZ, P0 ;  /* 0x000000ff03057208 */ /* 0x000fe20000000000 */
[--C-:B------:R-:W-:Y:S01]  /*a200*/  FFMA.FTZ R2, R6, UR9, -R155.reuse ;  /* 0x0000000906027c23 */ /* 0x100fe2000801089b */
[--C-:B------:R-:W-:Y:S01]  /*a210*/  FFMA.FTZ R148, R18, UR9, -R155.reuse ;  /* 0x0000000912947c23 */ /* 0x100fe2000801089b */
[----:B------:R-:W-:Y:S01]  /*a220*/  FMUL.FTZ R153, R4, UR9 ;  /* 0x0000000904997c20 */ /* 0x000fe20008410000 */
[----:B------:R-:W-:Y:S01]  /*a230*/  FFMA.FTZ R133, R14, UR9, -R155 ;  /* 0x000000090e857c23 */ /* 0x000fe2000801089b */
[----:B------:R-:W-:Y:S01]  /*a240*/  FADD.FTZ R5, R0, -R5 ;  /* 0x8000000500057221 */ /* 0x000fe20000010000 */
[----:B------:R-:W2:Y:S01]  /*a250*/  MUFU.EX2 R149, R149 ;  /* 0x0000009500957308 */ /* 0x000ea20000000800 */
[----:B-1----:R-:W-:Y:S01]  /*a260*/  F2FP.BF16.F32.PACK_AB R8, R151, R154 ;  /* 0x0000009a9708723e */ /* 0x002fe200000010ff */
[----:B------:R-:W-:Y:S01]  /*a270*/  LDSM.16.MT88.4 R12, [R196+0x12000] ;  /* 0x01200000c40c783b */ /* 0x000fe20000004200 */
[----:B------:R-:W-:Y:S01]  /*a280*/  FMUL.FTZ R0, R5, UR9 ;  /* 0x0000000905007c20 */ /* 0x000fe20008410000 */
[--C-:B------:R-:W-:Y:S01]  /*a290*/  FFMA.FTZ R165, R26, UR9, -R155.reuse ;  /* 0x000000091aa57c23 */ /* 0x100fe2000801089b */
[--C-:B------:R-:W-:Y:S01]  /*a2a0*/  FFMA.FTZ R178, R24, UR9, -R155.reuse ;  /* 0x0000000918b27c23 */ /* 0x100fe2000801089b */
[----:B------:R-:W1:Y:S01]  /*a2b0*/  LDSM.16.MT88.4 R4, [R194+0x12000] ;  /* 0x01200000c204783b */ /* 0x000e620000004200 */
[--C-:B------:R-:W-:Y:S01]  /*a2c0*/  FFMA.FTZ R163, R22, UR9, -R155.reuse ;  /* 0x0000000916a37c23 */ /* 0x100fe2000801089b */
[----:B------:R-:W-:Y:S01]  /*a2d0*/  MUFU.EX2 R150, R150 ;  /* 0x0000009600967308 */ /* 0x000fe20000000800 */
[--C-:B------:R-:W-:Y:S01]  /*a2e0*/  FFMA.FTZ R176, R20, UR9, -R155.reuse ;  /* 0x0000000914b07c23 */ /* 0x100fe2000801089b */
[----:B------:R-:W3:Y:S01]  /*a2f0*/  LDSM.16.MT88.4 R16, [R193+0x12000] ;  /* 0x01200000c110783b */ /* 0x000ee20000004200 */
[--C-:B------:R-:W-:Y:S01]  /*a300*/  FFMA.FTZ R171, R224, UR9, -R155.reuse ;  /* 0x00000009e0ab7c23 */ /* 0x100fe2000801089b */
[--C-:B------:R-:W-:Y:S01]  /*a310*/  FFMA.FTZ R220, R220, UR9, -R155.reuse ;  /* 0x00000009dcdc7c23 */ /* 0x100fe2000801089b */
[--C-:B------:R-:W-:Y:S01]  /*a320*/  FFMA.FTZ R173, R218, UR9, -R155.reuse ;  /* 0x00000009daad7c23 */ /* 0x100fe2000801089b */
[----:B------:R-:W-:Y:S01]  /*a330*/  LDSM.16.MT88.4 R24, [R196+0x14800] ;  /* 0x01480000c418783b */ /* 0x000fe20000004200 */
[--C-:B------:R-:W-:Y:S01]  /*a340*/  FFMA.FTZ R216, R216, UR9, -R155.reuse ;  /* 0x00000009d8d87c23 */ /* 0x100fe2000801089b */
[----:B------:R-:W4:Y:S01]  /*a350*/  MUFU.EX2 R148, R148 ;  /* 0x0000009400947308 */ /* 0x000f220000000800 */
[----:B--2---:R-:W-:Y:S01]  /*a360*/  F2FP.BF16.F32.PACK_AB R10, R149, R152 ;  /* 0x00000098950a723e */ /* 0x004fe200000010ff */
[----:B------:R-:W-:Y:S01]  /*a370*/  LDSM.16.MT88.4 R20, [R194+0x12800] ;  /* 0x01280000c214783b */ /* 0x000fe20000004200 */
[--C-:B------:R-:W-:Y:S01]  /*a380*/  FFMA.FTZ R162, R162, UR9, -R155.reuse ;  /* 0x00000009a2a27c23 */ /* 0x100fe2000801089b */
[--C-:B------:R-:W-:Y:S01]  /*a390*/  FFMA.FTZ R177, R160, UR9, -R155.reuse ;  /* 0x00000009a0b17c23 */ /* 0x100fe2000801089b */
[--C-:B------:R-:W-:Y:S01]  /*a3a0*/  FFMA.FTZ R158, R158, UR9, -R155.reuse ;  /* 0x000000099e9e7c23 */ /* 0x100fe2000801089b */
[----:B------:R-:W-:Y:S01]  /*a3b0*/  LDSM.16.MT88.4 R28, [R192+0x12800] ;  /* 0x01280000c01c783b */ /* 0x000fe20000004200 */
[----:B------:R-:W-:Y:S01]  /*a3c0*/  FFMA.FTZ R155, R156, UR9, -R155 ;  /* 0x000000099c9b7c23 */ /* 0x000fe2000801089b */
[----:B------:R-:W-:Y:S02]  /*a3d0*/  MUFU.EX2 R133, R133 ;  /* 0x0000008500857308 */ /* 0x000fe40000000800 */
[----:B------:R-:W-:Y:S06]  /*a3e0*/  LDSM.16.MT88.4 R144, [R192+0x16800] ;  /* 0x01680000c090783b */ /* 0x000fec0000004200 */
[----:B------:R-:W2:Y:S01]  /*a3f0*/  MUFU.EX2 R2, R2 ;  /* 0x0000000200027308 */ /* 0x000ea20000000800 */
[----:B----4-:R-:W-:-:S07]  /*a400*/  F2FP.BF16.F32.PACK_AB R9, R148, R150 ;  /* 0x000000969409723e */ /* 0x010fce00000010ff */
[----:B------:R-:W4:Y:S08]  /*a410*/  MUFU.EX2 R153, R153 ;  /* 0x0000009900997308 */ /* 0x000f300000000800 */
[----:B------:R-:W5:Y:S01]  /*a420*/  MUFU.EX2 R0, R0 ;  /* 0x0000000000007308 */ /* 0x000f620000000800 */
[----:B--2---:R-:W-:-:S07]  /*a430*/  F2FP.BF16.F32.PACK_AB R11, R2, R133 ;  /* 0x00000085020b723e */ /* 0x004fce00000010ff */
[----:B------:R-:W-:Y:S01]  /*a440*/  MUFU.EX2 R159, R159 ;  /* 0x0000009f009f7308 */ /* 0x000fe20000000800 */
[-C--:B----4-:R-:W-:Y:S01]  /*a450*/  FMUL.FTZ R120, R120, R153.reuse ;  /* 0x0000009978787220 */ /* 0x090fe20000410000 */
[-C--:B------:R-:W-:Y:S01]  /*a460*/  FMUL.FTZ R121, R121, R153.reuse ;  /* 0x0000009979797220 */ /* 0x080fe20000410000 */
[-C--:B------:R-:W-:Y:S01]  /*a470*/  FMUL.FTZ R116, R116, R153.reuse ;  /* 0x0000009974747220 */ /* 0x080fe20000410000 */
[-C--:B------:R-:W-:Y:S01]  /*a480*/  FMUL.FTZ R117, R117, R153.reuse ;  /* 0x0000009975757220 */ /* 0x080fe20000410000 */
[-C--:B------:R-:W-:Y:S01]  /*a490*/  FMUL.FTZ R128, R128, R153.reuse ;  /* 0x0000009980807220 */ /* 0x080fe20000410000 */
[-C--:B------:R-:W-:Y:S01]  /*a4a0*/  FMUL.FTZ R129, R129, R153.reuse ;  /* 0x0000009981817220 */ /* 0x080fe20000410000 */
[-C--:B------:R-:W-:Y:S01]  /*a4b0*/  FMUL.FTZ R124, R124, R153.reuse ;  /* 0x000000997c7c7220 */ /* 0x080fe20000410000 */
[-C--:B------:R-:W-:Y:S01]  /*a4c0*/  FMUL.FTZ R125, R125, R153.reuse ;  /* 0x000000997d7d7220 */ /* 0x080fe20000410000 */
[-C--:B-----5:R-:W-:Y:S01]  /*a4d0*/  FMUL.FTZ R122, R122, R0.reuse ;  /* 0x000000007a7a7220 */ /* 0x0a0fe20000410000 */
        /* <DEDUP_REMOVED lines=31> */
[C---:B---3--:R-:W-:Y:S01]  /*a6d0*/  HMMA.16816.F32.BF16 R112, R8.reuse, R16, R112 ;  /* 0x000000100870723c */ /* 0x048fe20000041870 */
        /* <DEDUP_REMOVED lines=257> */
.L_x_340:
        /* <DEDUP_REMOVED lines=13> */
[----:B------:R-:W-:Y:S01]  /*b7c0*/  ULDC UR4, c[0x0][0x2ec] ;  /* 0x0000bb0000047ab9 */ /* 0x000fe20000000800 */
[----:B------:R-:W-:Y:S01]  /*b7d0*/  ULDC.64 UR6, c[0x0][0x218] ;  /* 0x0000860000067ab9 */ /* 0x000fe20000000a00 */
[----:B------:R-:W-:Y:S01]  /*b7e0*/  ULDC.64 UR10, c[0x0][0x220] ;  /* 0x00008800000a7ab9 */ /* 0x000fe20000000a00 */
[----:B------:R-:W-:Y:S01]  /*b7f0*/  ULDC.64 UR8, c[0x0][0x248] ;  /* 0x0000920000087ab9 */ /* 0x000fe20000000a00 */
[----:B------:R-:W-:Y:S06]  /*b800*/  BRA `(.L_x_344) ;  /* 0x0000000000687947 */ /* 0x000fec0003800000 */
.L_x_346:
        /* <DEDUP_REMOVED lines=26> */
.L_x_344:
        /* <DEDUP_REMOVED lines=19> */
[----:B------:R-:W-:Y:S04]  /*bae0*/  IMAD R3, R3, 0x40, R214 ;  /* 0x0000004003037824 */ /* 0x000fe800078e02d6 */
[----:B------:R-:W-:Y:S01]  /*baf0*/  LDGSTS.E.BYPASS.LTC128B.128 [R203+0x14000], desc[UR20][R220.64+0x80] ;  /* 0x14000080dccb7fae */ /* 0x000fe2000b901d54 */
[C---:B------:R-:W-:Y:S01]  /*bb00*/  VIADD R216, R3.reuse, 0x8 ;  /* 0x0000000803d87836 */ /* 0x040fe20000000000 */
[C---:B------:R-:W-:Y:S04]  /*bb10*/  ISETP.GE.AND P3, PT, R3.reuse, R209, PT ;  /* 0x000000d10300720c */ /* 0x040fe80003f66270 */
[----:B------:R1:W-:Y:S01]  /*bb20*/  LDGSTS.E.BYPASS.LTC128B.128 [R203+0x16000], desc[UR20][R220.64+0x100] ;  /* 0x16000100dccb7fae */ /* 0x0003e2000b901d54 */
[CC--:B------:R-:W-:Y:S02]  /*bb30*/  ISETP.GE.AND P2, PT, R3.reuse, R211.reuse, PT ;  /* 0x000000d30300720c */ /* 0x0c0fe40003f46270 */
[C---:B------:R-:W-:Y:S03]  /*bb40*/  ISETP.GE.AND P1, PT, R216.reuse, R211, PT ;  /* 0x000000d3d800720c */ /* 0x040fe60003f26270 */
[----:B------:R-:W-:Y:S01]  /*bb50*/  LDGSTS.E.BYPASS.LTC128B.128 [R203+0x13000], desc[UR20][R218.64] ;  /* 0x13000000dacb7fae */ /* 0x000fe2000b901d54 */
[C---:B------:R-:W-:Y:S02]  /*bb60*/  ISETP.GE.AND P5, PT, R216.reuse, R209, PT ;  /* 0x000000d1d800720c */ /* 0x040fe40003fa6270 */
[C---:B------:R-:W-:Y:S03]  /*bb70*/  ISETP.GE.OR P1, PT, R216.reuse, R210, !P1 ;  /* 0x000000d2d800720c */ /* 0x040fe60004f26670 */
[----:B------:R-:W-:Y:S01]  /*bb80*/  LDGSTS.E.BYPASS.LTC128B.128 [R203+0x15000], desc[UR20][R218.64+0x80] ;  /* 0x15000080dacb7fae */ /* 0x000fe2000b901d54 */
[-C--:B------:R-:W-:Y:S01]  /*bb90*/  ISETP.GE.OR P5, PT, R216, R208.reuse, !P5 ;  /* 0x000000d0d800720c */ /* 0x080fe20006fa6670 */
[C---:B------:R-:W-:Y:S01]  /*bba0*/  VIADD R216, R3.reuse, 0x10 ;  /* 0x0000001003d87836 */ /* 0x040fe20000000000 */
[C---:B------:R-:W-:Y:S03]  /*bbb0*/  ISETP.GE.OR P3, PT, R3.reuse, R208, !P3 ;  /* 0x000000d00300720c */ /* 0x040fe60005f66670 */
[----:B------:R2:W-:Y:S01]  /*bbc0*/  LDGSTS.E.BYPASS.LTC128B.128 [R203+0x17000], desc[UR20][R218.64+0x100] ;  /* 0x17000100dacb7fae */ /* 0x0005e2000b901d54 */
[CC--:B------:R-:W-:Y:S05]  /*bbd0*/  ISETP.GE.OR P2, PT, R3.reuse, R210.reuse, !P2 ;  /* 0x000000d20300720c */ /* 0x0c0fea0005746670 */
[----:B------:R-:W-:Y:S06]  /*bbe0*/  LDSM.16.M88.4 R132, [R202] ;  /* 0x00000000ca84783b */ /* 0x000fec0000000200 */
[----:B------:R-:W3:Y:S01]  /*bbf0*/  LDSM.16.M88.4 R136, [R201+0xc000] ;  /* 0x00c00000c988783b */ /* 0x000ee20000000200 */
[C---:B-1----:R-:W-:Y:S05]  /*bc00*/  VIADD R220, R3.reuse, 0x38 ;  /* 0x0000003803dc7836 */ /* 0x042fea0000000000 */
[----:B------:R-:W1:Y:S06]  /*bc10*/  LDSM.16.M88.4 R140, [R201+0xc800] ;  /* 0x00c80000c98c783b */ /* 0x000e6c0000000200 */
[----:B------:R-:W4:Y:S01]  /*bc20*/  LDSM.16.M88.4 R144, [R201+0xd000] ;  /* 0x00d00000c990783b */ /* 0x000f220000000200 */
[C---:B--2---:R-:W-:Y:S05]  /*bc30*/  VIADD R218, R3.reuse, 0x1 ;  /* 0x0000000103da7836 */ /* 0x044fea0000000000 */
[----:B------:R-:W2:Y:S01]  /*bc40*/  LDSM.16.M88.4 R148, [R201+0xd800] ;  /* 0x00d80000c994783b */ /* 0x000ea20000000200 */
[C---:B------:R-:W-:Y:S05]  /*bc50*/  ISETP.GE.AND P6, PT, R218.reuse, R211, PT ;  /* 0x000000d3da00720c */ /* 0x040fea0003fc6270 */
[----:B------:R-:W0:Y:S01]  /*bc60*/  LDGDEPBAR ;  /* 0x00000000000079af */ /* 0x000e220000000000 */
[C---:B------:R-:W-:Y:S02]  /*bc70*/  ISETP.GE.AND P4, PT, R218.reuse, R209, PT ;  /* 0x000000d1da00720c */ /* 0x040fe40003f86270 */
[C---:B------:R-:W-:Y:S03]  /*bc80*/  ISETP.GE.OR P6, PT, R218.reuse, R210, !P6 ;  /* 0x000000d2da00720c */ /* 0x040fe600077c6670 */
[----:B------:R-:W-:Y:S01]  /*bc90*/  LDSM.16.M88.4 R152, [R200] ;  /* 0x00000000c898783b */ /* 0x000fe20000000200 */
[----:B------:R-:W-:Y:S01]  /*bca0*/  ISETP.GE.OR P4, PT, R218, R208, !P4 ;  /* 0x000000d0da00720c */ /* 0x000fe20006786670 */
[----:B------:R-:W-:Y:S04]  /*bcb0*/  VIADD R218, R3, 0x9 ;  /* 0x0000000903da7836 */ /* 0x000fe80000000000 */
[----:B------:R-:W5:Y:S01]  /*bcc0*/  LDSM.16.M88.4 R156, [R199] ;  /* 0x00000000c79c783b */ /* 0x000f620000000200 */
[CC--:B------:R-:W-:Y:S04]  /*bcd0*/  ISETP.GE.AND P0, PT, R218.reuse, R211.reuse, PT ;  /* 0x000000d3da00720c */ /* 0x0c0fe80003f06270 */
[-C--:B------:R-:W-:Y:S01]  /*bce0*/  ISETP.GE.OR P0, PT, R218, R210.reuse, !P0 ;  /* 0x000000d2da00720c */ /* 0x080fe20004706670 */
[C---:B---3--:R-:W-:Y:S01]  /*bcf0*/  HMMA.16816.F32.BF16 R4, R132.reuse, R136, RZ ;  /* 0x000000888404723c */ /* 0x048fe200000418ff */
[----:B------:R-:W3:Y:S05]  /*bd00*/  LDSM.16.M88.4 R160, [R191] ;  /* 0x00000000bfa0783b */ /* 0x000eea0000000200 */
[C---:B------:R-:W-:Y:S01]  /*bd10*/  HMMA.16816.F32.BF16 R8, R132.reuse, R138, RZ ;  /* 0x0000008a8408723c */ /* 0x040fe200000418ff */
[----:B------:R-:W3:Y:S05]  /*bd20*/  LDSM.16.M88.4 R164, [R190] ;  /* 0x00000000bea4783b */ /* 0x000eea0000000200 */
[C---:B-1----:R-:W-:Y:S01]  /*bd30*/  HMMA.16816.F32.BF16 R12, R132.reuse, R140, RZ ;  /* 0x0000008c840c723c */ /* 0x042fe200000418ff */
[----:B------:R-:W1:Y:S05]  /*bd40*/  LDSM.16.M88.4 R168, [R189] ;  /* 0x00000000bda8783b */ /* 0x000e6a0000000200 */
[C---:B------:R-:W-:Y:S01]  /*bd50*/  HMMA.16816.F32.BF16 R16, R132.reuse, R142, RZ ;  /* 0x0000008e8410723c */ /* 0x040fe200000418ff */
[----:B------:R-:W-:Y:S05]  /*bd60*/  LDSM.16.M88.4 R172, [R198] ;  /* 0x00000000c6ac783b */ /* 0x000fea0000000200 */
[C---:B----4-:R-:W-:Y:S01]  /*bd70*/  HMMA.16816.F32.BF16 R20, R132.reuse, R144, RZ ;  /* 0x000000908414723c */ /* 0x050fe200000418ff */
[----:B------:R-:W4:Y:S05]  /*bd80*/  LDSM.16.M88.4 R176, [R195+0xc000] ;  /* 0x00c00000c3b0783b */ /* 0x000f2a0000000200 */
[C---:B------:R-:W-:Y:S01]  /*bd90*/  HMMA.16816.F32.BF16 R24, R132.reuse, R146, RZ ;  /* 0x000000928418723c */ /* 0x040fe200000418ff */
[----:B------:R-:W-:Y:S05]  /*bda0*/  LDSM.16.M88.4 R136, [R195+0xd000] ;  /* 0x00d00000c388783b */ /* 0x000fea0000000200 */
[C---:B--2---:R-:W-:Y:S01]  /*bdb0*/  HMMA.16816.F32.BF16 R28, R132.reuse, R148, RZ ;  /* 0x00000094841c723c */ /* 0x044fe200000418ff */
[----:B------:R-:W-:Y:S05]  /*bdc0*/  LDSM.16.M88.4 R140, [R195+0xd800] ;  /* 0x00d80000c38c783b */ /* 0x000fea0000000200 */
[----:B------:R-:W-:Y:S01]  /*bdd0*/  HMMA.16816.F32.BF16 R32, R132, R150, RZ ;  /* 0x000000968420723c */ /* 0x000fe200000418ff */
[----:B------:R-:W2:Y:S05]  /*bde0*/  LDSM.16.M88.4 R132, [R195+0xc800] ;  /* 0x00c80000c384783b */ /* 0x000eaa0000000200 */
[C---:B-----5:R-:W-:Y:S01]  /*bdf0*/  HMMA.16816.F32.BF16 R4, R152.reuse, R156, R4 ;  /* 0x0000009c9804723c */ /* 0x060fe20000041804 */
[----:B------:R-:W-:Y:S05]  /*be00*/  LDSM.16.M88.4 R144, [R197] ;  /* 0x00000000c590783b */ /* 0x000fea0000000200 */
[C---:B------:R-:W-:Y:S01]  /*be10*/  HMMA.16816.F32.BF16 R8, R152.reuse, R158, R8 ;  /* 0x0000009e9808723c */ /* 0x040fe20000041808 */
[----:B------:R-:W5:Y:S05]  /*be20*/  LDSM.16.M88.4 R148, [R188] ;  /* 0x00000000bc94783b */ /* 0x000f6a0000000200 */
[C---:B---3--:R-:W-:Y:S01]  /*be30*/  HMMA.16816.F32.BF16 R12, R152.reuse, R160, R12 ;  /* 0x000000a0980c723c */ /* 0x048fe2000004180c */
[----:B------:R-:W-:Y:S05]  /*be40*/  LDSM.16.M88.4 R156, [R188+0x1000] ;  /* 0x00100000bc9c783b */ /* 0x000fea0000000200 */
[C---:B------:R-:W-:Y:S01]  /*be50*/  HMMA.16816.F32.BF16 R16, R152.reuse, R162, R16 ;  /* 0x000000a29810723c */ /* 0x040fe20000041810 */
[----:B------:R-:W-:Y:S05]  /*be60*/  LDSM.16.M88.4 R160, [R188+0x1800] ;  /* 0x00180000bca0783b */ /* 0x000fea0000000200 */
[C---:B------:R-:W-:Y:S06]  /*be70*/  HMMA.16816.F32.BF16 R20, R152.reuse, R164, R20 ;  /* 0x000000a49814723c */ /* 0x040fec0000041814 */
[C---:B------:R-:W-:Y:S01]  /*be80*/  HMMA.16816.F32.BF16 R24, R152.reuse, R166, R24 ;  /* 0x000000a69818723c */ /* 0x040fe20000041818 */
[----:B------:R-:W-:Y:S05]  /*be90*/  LDSM.16.M88.4 R164, [R202+0x4000] ;  /* 0x00400000caa4783b */ /* 0x000fea0000000200 */
[C---:B-1----:R-:W-:Y:S06]  /*bea0*/  HMMA.16816.F32.BF16 R28, R152.reuse, R168, R28 ;  /* 0x000000a8981c723c */ /* 0x042fec000004181c */
[----:B------:R-:W-:Y:S01]  /*beb0*/  HMMA.16816.F32.BF16 R32, R152, R170, R32 ;  /* 0x000000aa9820723c */ /* 0x000fe20000041820 */
[----:B------:R-:W1:Y:S05]  /*bec0*/  LDSM.16.M88.4 R152, [R188+0x800] ;  /* 0x00080000bc98783b */ /* 0x000e6a0000000200 */
[C---:B----4-:R-:W-:Y:S01]  /*bed0*/  HMMA.16816.F32.BF16 R4, R172.reuse, R176, R4 ;  /* 0x000000b0ac04723c */ /* 0x050fe20000041804 */
[----:B------:R-:W3:Y:S05]  /*bee0*/  LDSM.16.M88.4 R168, [R201+0xe000] ;  /* 0x00e00000c9a8783b */ /* 0x000eea0000000200 */
[C---:B------:R-:W-:Y:S01]  /*bef0*/  HMMA.16816.F32.BF16 R8, R172.reuse, R178, R8 ;  /* 0x000000b2ac08723c */ /* 0x040fe20000041808 */
[----:B------:R-:W-:Y:S05]  /*bf00*/  LDSM.16.M88.4 R176, [R187] ;  /* 0x00000000bbb0783b */ /* 0x000fea0000000200 */
[C---:B--2---:R-:W-:Y:S06]  /*bf10*/  HMMA.16816.F32.BF16 R12, R172.reuse, R132, R12 ;  /* 0x00000084ac0c723c */ /* 0x044fec000004180c */
[C---:B------:R-:W-:Y:S01]  /*bf20*/  HMMA.16816.F32.BF16 R16, R172.reuse, R134, R16 ;  /* 0x00000086ac10723c */ /* 0x040fe20000041810 */
[----:B------:R-:W2:Y:S05]  /*bf30*/  LDSM.16.M88.4 R132, [R201+0xe800] ;  /* 0x00e80000c984783b */ /* 0x000eaa0000000200 */
[C---:B------:R-:W-:Y:S06]  /*bf40*/  HMMA.16816.F32.BF16 R20, R172.reuse, R136, R20 ;  /* 0x00000088ac14723c */ /* 0x040fec0000041814 */
[C---:B------:R-:W-:Y:S01]  /*bf50*/  HMMA.16816.F32.BF16 R24, R172.reuse, R138, R24 ;  /* 0x0000008aac18723c */ /* 0x040fe20000041818 */
[----:B------:R-:W4:Y:S05]  /*bf60*/  LDSM.16.M88.4 R136, [R201+0xf000] ;  /* 0x00f00000c988783b */ /* 0x000f2a0000000200 */
[C---:B------:R-:W-:Y:S06]  /*bf70*/  HMMA.16816.F32.BF16 R28, R172.reuse, R140, R28 ;  /* 0x0000008cac1c723c */ /* 0x040fec000004181c */
[----:B------:R-:W-:Y:S01]  /*bf80*/  HMMA.16816.F32.BF16 R32, R172, R142, R32 ;  /* 0x0000008eac20723c */ /* 0x000fe20000041820 */
[----:B------:R-:W4:Y:S05]  /*bf90*/  LDSM.16.M88.4 R140, [R201+0xf800] ;  /* 0x00f80000c98c783b */ /* 0x000f2a0000000200 */
[C---:B-----5:R-:W-:Y:S01]  /*bfa0*/  HMMA.16816.F32.BF16 R4, R144.reuse, R148, R4 ;  /* 0x000000949004723c */ /* 0x060fe20000041804 */
[----:B------:R-:W5:Y:S05]  /*bfb0*/  LDSM.16.M88.4 R172, [R200+0x4000] ;  /* 0x00400000c8ac783b */ /* 0x000f6a0000000200 */
[C---:B------:R-:W-:Y:S01]  /*bfc0*/  HMMA.16816.F32.BF16 R8, R144.reuse, R150, R8 ;  /* 0x000000969008723c */ /* 0x040fe20000041808 */
[----:B------:R-:W-:Y:S05]  /*bfd0*/  LDSM.16.M88.4 R148, [R185] ;  /* 0x00000000b994783b */ /* 0x000fea0000000200 */
[C---:B-1----:R-:W-:Y:S06]  /*bfe0*/  HMMA.16816.F32.BF16 R12, R144.reuse, R152, R12 ;  /* 0x00000098900c723c */ /* 0x042fec000004180c */
[C---:B------:R-:W-:Y:S01]  /*bff0*/  HMMA.16816.F32.BF16 R16, R144.reuse, R154, R16 ;  /* 0x0000009a9010723c */ /* 0x040fe20000041810 */
[----:B------:R-:W-:Y:S05]  /*c000*/  LDSM.16.M88.4 R152, [R184] ;  /* 0x00000000b898783b */ /* 0x000fea0000000200 */
[C---:B------:R-:W-:Y:S06]  /*c010*/  HMMA.16816.F32.BF16 R20, R144.reuse, R156, R20 ;  /* 0x0000009c9014723c */ /* 0x040fec0000041814 */
[C---:B------:R-:W-:Y:S01]  /*c020*/  HMMA.16816.F32.BF16 R24, R144.reuse, R158, R24 ;  /* 0x0000009e9018723c */ /* 0x040fe20000041818 */
[----:B------:R-:W-:Y:S05]  /*c030*/  LDSM.16.M88.4 R156, [R198+0x4000] ;  /* 0x00400000c69c783b */ /* 0x000fea0000000200 */
[C---:B------:R-:W-:Y:S06]  /*c040*/  HMMA.16816.F32.BF16 R28, R144.reuse, R160, R28 ;  /* 0x000000a0901c723c */ /* 0x040fec000004181c */
[----:B------:R-:W-:Y:S01]  /*c050*/  HMMA.16816.F32.BF16 R32, R144, R162, R32 ;  /* 0x000000a29020723c */ /* 0x000fe20000041820 */
[----:B------:R-:W1:Y:S05]  /*c060*/  LDSM.16.M88.4 R144, [R186] ;  /* 0x00000000ba90783b */ /* 0x000e6a0000000200 */
[C---:B---3--:R-:W-:Y:S01]  /*c070*/  HMMA.16816.F32.BF16 R4, R164.reuse, R168, R4 ;  /* 0x000000a8a404723c */ /* 0x048fe20000041804 */
[----:B------:R-:W3:Y:S05]  /*c080*/  LDSM.16.M88.4 R160, [R195+0xe000] ;  /* 0x00e00000c3a0783b */ /* 0x000eea0000000200 */
[C---:B------:R-:W-:Y:S01]  /*c090*/  HMMA.16816.F32.BF16 R8, R164.reuse, R170, R8 ;  /* 0x000000aaa408723c */ /* 0x040fe20000041808 */
[----:B------:R-:W-:Y:S05]  /*c0a0*/  LDSM.16.M88.4 R168, [R188+0x2000] ;  /* 0x00200000bca8783b */ /* 0x000fea0000000200 */
[C---:B--2---:R-:W-:Y:S06]  /*c0b0*/  HMMA.16816.F32.BF16 R12, R164.reuse, R132, R12 ;  /* 0x00000084a40c723c */ /* 0x044fec000004180c */
[C---:B------:R-:W-:Y:S01]  /*c0c0*/  HMMA.16816.F32.BF16 R16, R164.reuse, R134, R16 ;  /* 0x00000086a410723c */ /* 0x040fe20000041810 */
[----:B------:R-:W2:Y:S05]  /*c0d0*/  LDSM.16.M88.4 R132, [R195+0xe800] ;  /* 0x00e80000c384783b */ /* 0x000eaa0000000200 */
[C---:B----4-:R-:W-:Y:S06]  /*c0e0*/  HMMA.16816.F32.BF16 R20, R164.reuse, R136, R20 ;  /* 0x00000088a414723c */ /* 0x050fec0000041814 */
        /* <DEDUP_REMOVED lines=15> */
[C---:B------:R-:W-:Y:S06]  /*c1e0*/  HMMA.16816.F32.BF16 R28, R172.reuse, R152, R28 ;  /* 0x00000098ac1c723c */ /* 0x040fec000004181c */
[----:B------:R-:W-:Y:S01]  /*c1f0*/  HMMA.16816.F32.BF16 R32, R172, R154, R32 ;  /* 0x0000009aac20723c */ /* 0x000fe20000041820 */
[----:B------:R-:W1:Y:S05]  /*c200*/  LDSM.16.M88.4 R152, [R188+0x3800] ;  /* 0x00380000bc98783b */ /* 0x000e6a0000000200 */
[C---:B---3--:R-:W-:Y:S01]  /*c210*/  HMMA.16816.F32.BF16 R4, R156.reuse, R160, R4 ;  /* 0x000000a09c04723c */ /* 0x048fe20000041804 */
[----:B------:R-:W3:Y:S05]  /*c220*/  LDSM.16.M88.4 R172, [R202+0x8000] ;  /* 0x00800000caac783b */ /* 0x000eea0000000200 */
[C---:B------:R-:W-:Y:S01]  /*c230*/  HMMA.16816.F32.BF16 R8, R156.reuse, R162, R8 ;  /* 0x000000a29c08723c */ /* 0x040fe20000041808 */
[----:B------:R-:W-:Y:S05]  /*c240*/  LDSM.16.M88.4 R160, [R183] ;  /* 0x00000000b7a0783b */ /* 0x000fea0000000200 */
        /* <DEDUP_REMOVED lines=15> */
[----:B------:R-:W1:Y:S05]  /*c340*/  LDSM.16.M88.4 R144, [R182] ;  /* 0x00000000b690783b */ /* 0x000e6a0000000200 */
[C---:B------:R-:W-:Y:S06]  /*c350*/  HMMA.16816.F32.BF16 R20, R164.reuse, R148, R20 ;  /* 0x00000094a414723c */ /* 0x040fec0000041814 */
[C---:B------:R-:W-:Y:S01]  /*c360*/  HMMA.16816.F32.BF16 R24, R164.reuse, R150, R24 ;  /* 0x00000096a418723c */ /* 0x040fe20000041818 */
[----:B------:R-:W1:Y:S05]  /*c370*/  LDSM.16.M88.4 R148, [R181] ;  /* 0x00000000b594783b */ /* 0x000e6a0000000200 */
        /* <DEDUP_REMOVED lines=18> */
[C---:B------:R-:W-:Y:S06]  /*c4a0*/  HMMA.16816.F32.BF16 R8, R156.reuse, R162, R8 ;  /* 0x000000a29c08723c */ /* 0x040fec0000041808 */
[C---:B-1----:R-:W-:Y:S06]  /*c4b0*/  HMMA.16816.F32.BF16 R12, R156.reuse, R144, R12 ;  /* 0x000000909c0c723c */ /* 0x042fec000004180c */
[C---:B------:R-:W-:Y:S06]  /*c4c0*/  HMMA.16816.F32.BF16 R16, R156.reuse, R146, R16 ;  /* 0x000000929c10723c */ /* 0x040fec0000041810 */
[C---:B------:R-:W-:Y:S06]  /*c4d0*/  HMMA.16816.F32.BF16 R20, R156.reuse, R148, R20 ;  /* 0x000000949c14723c */ /* 0x040fec0000041814 */
[C---:B------:R-:W-:Y:S06]  /*c4e0*/  HMMA.16816.F32.BF16 R24, R156.reuse, R150, R24 ;  /* 0x000000969c18723c */ /* 0x040fec0000041818 */
[C---:B------:R-:W-:Y:S06]  /*c4f0*/  HMMA.16816.F32.BF16 R28, R156.reuse, R152, R28 ;  /* 0x000000989c1c723c */ /* 0x040fec000004181c */
[----:B------:R-:W-:Y:S06]  /*c500*/  HMMA.16816.F32.BF16 R32, R156, R154, R32 ;  /* 0x0000009a9c20723c */ /* 0x000fec0000041820 */
[C---:B---3--:R-:W-:Y:S06]  /*c510*/  HMMA.16816.F32.BF16 R4, R164.reuse, R168, R4 ;  /* 0x000000a8a404723c */ /* 0x048fec0000041804 */
[C---:B------:R-:W-:Y:S06]  /*c520*/  HMMA.16816.F32.BF16 R8, R164.reuse, R170, R8 ;  /* 0x000000aaa408723c */ /* 0x040fec0000041808 */
[C---:B--2---:R-:W-:Y:S06]  /*c530*/  HMMA.16816.F32.BF16 R12, R164.reuse, R132, R12 ;  /* 0x00000084a40c723c */ /* 0x044fec000004180c */
[C---:B------:R-:W-:Y:S01]  /*c540*/  HMMA.16816.F32.BF16 R16, R164.reuse, R134, R16 ;  /* 0x00000086a410723c */ /* 0x040fe20000041810 */
[----:B------:R-:W1:Y:S05]  /*c550*/  LDSM.16.M88.4 R132, [R188+0x4800] ;  /* 0x00480000bc84783b */ /* 0x000e6a0000000200 */
[C---:B----4-:R-:W-:Y:S06]  /*c560*/  HMMA.16816.F32.BF16 R20, R164.reuse, R136, R20 ;  /* 0x00000088a414723c */ /* 0x050fec0000041814 */
[C---:B------:R-:W-:Y:S01]  /*c570*/  HMMA.16816.F32.BF16 R24, R164.reuse, R138, R24 ;  /* 0x0000008aa418723c */ /* 0x040fe20000041818 */
[----:B------:R-:W2:Y:S05]  /*c580*/  LDSM.16.M88.4 R136, [R188+0x5000] ;  /* 0x00500000bc88783b */ /* 0x000eaa0000000200 */
[C---:B------:R-:W-:Y:S06]  /*c590*/  HMMA.16816.F32.BF16 R28, R164.reuse, R140, R28 ;  /* 0x0000008ca41c723c */ /* 0x040fec000004181c */
[----:B------:R-:W-:Y:S06]  /*c5a0*/  HMMA.16816.F32.BF16 R32, R164, R142, R32 ;  /* 0x0000008ea420723c */ /* 0x000fec0000041820 */
[C---:B-----5:R-:W-:Y:S06]  /*c5b0*/  HMMA.16816.F32.BF16 R4, R172.reuse, R176, R4 ;  /* 0x000000b0ac04723c */ /* 0x060fec0000041804 */
[C---:B------:R-:W-:Y:S06]  /*c5c0*/  HMMA.16816.F32.BF16 R8, R172.reuse, R178, R8 ;  /* 0x000000b2ac08723c */ /* 0x040fec0000041808 */
[C---:B-1----:R-:W-:Y:S06]  /*c5d0*/  HMMA.16816.F32.BF16 R12, R172.reuse, R132, R12 ;  /* 0x00000084ac0c723c */ /* 0x042fec000004180c */
[C---:B------:R-:W-:Y:S01]  /*c5e0*/  HMMA.16816.F32.BF16 R16, R172.reuse, R134, R16 ;  /* 0x00000086ac10723c */ /* 0x040fe20000041810 */
[----:B------:R-:W1:Y:S01]  /*c5f0*/  LDSM.16.M88.4 R132, [R188+0x5800] ;  /* 0x00580000bc84783b */ /* 0x000e620000000200 */
[----:B------:R-:W-:Y:S04]  /*c600*/  DEPBAR.LE SB0, 0x0 ;  /* 0x000080000000791a */ /* 0x000fe80000000000 */
[C---:B--2---:R-:W-:Y:S01]  /*c610*/  HMMA.16816.F32.BF16 R20, R172.reuse, R136, R20 ;  /* 0x00000088ac14723c */ /* 0x044fe20000041814 */
[----:B------:R-:W-:Y:S04]  /*c620*/  BAR.SYNC.DEFER_BLOCKING 0x0 ;  /* 0x0000000000007b1d */ /* 0x000fe80000010000 */
        /* <DEDUP_REMOVED lines=12> */
[----:B------:R-:W3:Y:S01]  /*c6f0*/  MUFU.TANH R225, R225 ;  /* 0x000000e100e17308 */ /* 0x000ee20000002400 */
[----:B------:R-:W-:Y:S01]  /*c700*/  FMUL.FTZ R221, R12, UR12 ;  /* 0x0000000c0cdd7c20 */ /* 0x000fe20008410000 */
[----:B------:R-:W-:Y:S01]  /*c710*/  FMUL.FTZ R250, R17, UR12 ;  /* 0x0000000c11fa7c20 */ /* 0x000fe20008410000 */
[----:B------:R-:W-:Y:S01]  /*c720*/  FMUL.FTZ R244, R18, UR12 ;  /* 0x0000000c12f47c20 */ /* 0x000fe20008410000 */
[----:B------:R-:W-:Y:S01]  /*c730*/  FMUL.FTZ R246, R15, UR12 ;  /* 0x0000000c0ff67c20 */ /* 0x000fe20008410000 */
[----:B------:R-:W-:Y:S01]  /*c740*/  FMUL.FTZ R252, R16, UR12 ;  /* 0x0000000c10fc7c20 */ /* 0x000fe20008410000 */
[----:B------:R-:W-:Y:S01]  /*c750*/  FMUL.FTZ R234, R21, UR12 ;  /* 0x0000000c15ea7c20 */ /* 0x000fe20008410000 */
[----:B------:R-:W-:Y:S03]  /*c760*/  FMUL.FTZ R228, R22, UR12 ;  /* 0x0000000c16e47c20 */ /* 0x000fe60008410000 */
[----:B------:R-:W4:Y:S01]  /*c770*/  MUFU.TANH R235, R235 ;  /* 0x000000eb00eb7308 */ /* 0x000f220000002400 */
[----:B--2---:R-:W-:Y:S01]  /*c780*/  FSEL R231, R231, -INF , !P6 ;  /* 0xff800000e7e77808 */ /* 0x004fe20007000000 */
[----:B------:R-:W-:Y:S01]  /*c790*/  FMUL.FTZ R242, R19, UR12 ;  /* 0x0000000c13f27c20 */ /* 0x000fe20008410000 */
[----:B------:R-:W-:Y:S01]  /*c7a0*/  ISETP.GE.AND P6, PT, R216, R211, PT ;  /* 0x000000d3d800720c */ /* 0x000fe20003fc6270 */
[----:B------:R-:W-:Y:S01]  /*c7b0*/  FMUL.FTZ R240, R20, UR12 ;  /* 0x0000000c14f07c20 */ /* 0x000fe20008410000 */
[----:B------:R-:W-:Y:S01]  /*c7c0*/  FMUL.FTZ R232, R23, UR12 ;  /* 0x0000000c17e87c20 */ /* 0x000fe20008410000 */
[----:B------:R-:W-:Y:S01]  /*c7d0*/  FMUL.FTZ R238, R24, UR12 ;  /* 0x0000000c18ee7c20 */ /* 0x000fe20008410000 */
[C---:B------:R-:W-:Y:S03]  /*c7e0*/  ISETP.GE.OR P6, PT, R216.reuse, R210, !P6 ;  /* 0x000000d2d800720c */ /* 0x040fe600077c6670 */
[----:B------:R-:W2:Y:S01]  /*c7f0*/  MUFU.TANH R229, R229 ;  /* 0x000000e500e57308 */ /* 0x000ea20000002400 */
[----:B---3--:R-:W-:Y:S01]  /*c800*/  FSEL R225, R225, -INF , !P3 ;  /* 0xff800000e1e17808 */ /* 0x008fe20005800000 */
[C---:B-1----:R-:W-:Y:S03]  /*c810*/  HMMA.16816.F32.BF16 R28, R172.reuse, R132, R28 ;  /* 0x00000084ac1c723c */ /* 0x042fe6000004181c */
[-C--:B------:R-:W-:Y:S01]  /*c820*/  ISETP.GE.AND P3, PT, R216, R209.reuse, PT ;  /* 0x000000d1d800720c */ /* 0x080fe20003f66270 */
[----:B------:R-:W-:Y:S01]  /*c830*/  FMUL.FTZ R236, R25, UR12 ;  /* 0x0000000c19ec7c20 */ /* 0x000fe20008410000 */
[----:B------:R-:W-:Y:S03]  /*c840*/  FMUL.FTZ R230, R26, UR12 ;  /* 0x0000000c1ae67c20 */ /* 0x000fe60008410000 */
[----:B------:R-:W1:Y:S03]  /*c850*/  MUFU.TANH R223, R223 ;  /* 0x000000df00df7308 */ /* 0x000e660000002400 */
[----:B----4-:R-:W-:Y:S01]  /*c860*/  FSEL R235, R235, -INF , !P2 ;  /* 0xff800000ebeb7808 */ /* 0x010fe20005000000 */
[----:B------:R-:W-:Y:S03]  /*c870*/  HMMA.16816.F32.BF16 R32, R172, R134, R32 ;  /* 0x00000086ac20723c */ /* 0x000fe60000041820 */
[----:B------:R-:W-:Y:S02]  /*c880*/  ISETP.GE.AND P2, PT, R218, R209, PT ;  /* 0x000000d1da00720c */ /* 0x000fe40003f46270 */
[-C--:B------:R-:W-:Y:S01]  /*c890*/  ISETP.GE.OR P3, PT, R216, R208.reuse, !P3 ;  /* 0x000000d0d800720c */ /* 0x080fe20005f66670 */
[----:B------:R-:W3:Y:S01]  /*c8a0*/  MUFU.TANH R227, R227 ;  /* 0x000000e300e37308 */ /* 0x000ee20000002400 */
[----:B------:R-:W-:Y:S01]  /*c8b0*/  ISETP.GE.OR P2, PT, R218, R208, !P2 ;  /* 0x000000d0da00720c */ /* 0x000fe20005746670 */
[C---:B------:R-:W-:Y:S03]  /*c8c0*/  VIADD R216, R3.reuse, 0x18 ;  /* 0x0000001803d87836 */ /* 0x040fe60000000000 */
[----:B------:R-:W-:Y:S01]  /*c8d0*/  VIADD R218, R3, 0x11 ;  /* 0x0000001103da7836 */ /* 0x000fe20000000000 */
[----:B--2---:R-:W-:Y:S04]  /*c8e0*/  FSEL R229, R229, -INF , !P0 ;  /* 0xff800000e5e57808 */ /* 0x004fe80004000000 */
[----:B------:R-:W2:Y:S01]  /*c8f0*/  MUFU.TANH R233, R233 ;  /* 0x000000e900e97308 */ /* 0x000ea20000002400 */
[----:B-1----:R-:W-:Y:S01]  /*c900*/  FSEL R223, R223, -INF , !P5 ;  /* 0xff800000dfdf7808 */ /* 0x002fe20006800000 */
[----:B------:R-:W-:Y:S01]  /*c910*/  FMUL.FTZ R222, R28, UR12 ;  /* 0x0000000c1cde7c20 */ /* 0x000fe20008410000 */
[C---:B------:R-:W-:Y:S01]  /*c920*/  ISETP.GE.AND P0, PT, R216.reuse, R211, PT ;  /* 0x000000d3d800720c */ /* 0x040fe20003f06270 */
[----:B------:R-:W-:Y:S01]  /*c930*/  FMUL.FTZ R241, R29, UR12 ;  /* 0x0000000c1df17c20 */ /* 0x000fe20008410000 */
[----:B------:R-:W-:Y:S01]  /*c940*/  ISETP.GE.AND P5, PT, R216, R209, PT ;  /* 0x000000d1d800720c */ /* 0x000fe20003fa6270 */
[----:B------:R-:W-:Y:S01]  /*c950*/  FMUL.FTZ R243, R30, UR12 ;  /* 0x0000000c1ef37c20 */ /* 0x000fe20008410000 */
[----:B------:R-:W-:Y:S03]  /*c960*/  ISETP.GE.OR P0, PT, R216, R210, !P0 ;  /* 0x000000d2d800720c */ /* 0x000fe60004706670 */
[----:B------:R-:W1:Y:S01]  /*c970*/  MUFU.TANH R219, R219 ;  /* 0x000000db00db7308 */ /* 0x000e620000002400 */
[----:B---3--:R-:W-:Y:S01]  /*c980*/  FSEL R227, R227, -INF , !P4 ;  /* 0xff800000e3e37808 */ /* 0x008fe20006000000 */
[----:B------:R-:W-:Y:S01]  /*c990*/  FMUL.FTZ R245, R32, UR12 ;  /* 0x0000000c20f57c20 */ /* 0x000fe20008410000 */
[----:B------:R-:W-:Y:S01]  /*c9a0*/  ISETP.GE.AND P4, PT, R218, R211, PT ;  /* 0x000000d3da00720c */ /* 0x000fe20003f86270 */
[----:B------:R-:W-:Y:S01]  /*c9b0*/  FMUL.FTZ R249, R35, UR12 ;  /* 0x0000000c23f97c20 */ /* 0x000fe20008410000 */
[----:B------:R-:W-:Y:S01]  /*c9c0*/  ISETP.GE.OR P5, PT, R216, R208, !P5 ;  /* 0x000000d0d800720c */ /* 0x000fe20006fa6670 */
[----:B------:R-:W-:Y:S01]  /*c9d0*/  VIADD R216, R3, 0x20 ;  /* 0x0000002003d87836 */ /* 0x000fe20000000000 */
[C---:B------:R-:W-:Y:S03]  /*c9e0*/  ISETP.GE.OR P4, PT, R218.reuse, R210, !P4 ;  /* 0x000000d2da00720c */ /* 0x040fe60006786670 */
[----:B------:R-:W3:Y:S01]  /*c9f0*/  MUFU.TANH R248, R248 ;  /* 0x000000f800f87308 */ /* 0x000ee20000002400 */
[----:B--2---:R-:W-:Y:S02]  /*ca00*/  FSEL R233, R233, -INF , !P1 ;  /* 0xff800000e9e97808 */ /* 0x004fe40004800000 */
[C---:B------:R-:W-:Y:S02]  /*ca10*/  ISETP.GE.AND P1, PT, R218.reuse, R209, PT ;  /* 0x000000d1da00720c */ /* 0x040fe40003f26270 */
[----:B------:R-:W-:Y:S02]  /*ca20*/  FMNMX.FTZ R224, R235, R0, !PT ;  /* 0x00000000ebe07209 */ /* 0x000fe40007810000 */
[----:B------:R-:W-:Y:S03]  /*ca30*/  ISETP.GE.OR P1, PT, R218, R208, !P1 ;  /* 0x000000d0da00720c */ /* 0x000fe60004f26670 */
[----:B------:R-:W2:Y:S01]  /*ca40*/  MUFU.TANH R237, R237 ;  /* 0x000000ed00ed7308 */ /* 0x000ea20000002400 */
[----:B------:R-:W-:Y:S01]  /*ca50*/  VIADD R218, R3, 0x19 ;  /* 0x0000001903da7836 */ /* 0x000fe20000000000 */
[----:B-1----:R-:W-:Y:S02]  /*ca60*/  FSEL R219, R219, -INF , !P4 ;  /* 0xff800000dbdb7808 */ /* 0x002fe40006000000 */
[----:B------:R-:W-:Y:S06]  /*ca70*/  ISETP.GE.AND P4, PT, R216, R211, PT ;  /* 0x000000d3d800720c */ /* 0x000fec0003f86270 */
[----:B------:R-:W1:Y:S01]  /*ca80*/  MUFU.TANH R221, R221 ;  /* 0x000000dd00dd7308 */ /* 0x000e620000002400 */
[----:B---3--:R-:W-:Y:S02]  /*ca90*/  FSEL R248, R248, -INF , !P3 ;  /* 0xff800000f8f87808 */ /* 0x008fe40005800000 */
[C---:B------:R-:W-:Y:S02]  /*caa0*/  ISETP.GE.AND P3, PT, R216.reuse, R209, PT ;  /* 0x000000d1d800720c */ /* 0x040fe40003f66270 */
[C---:B------:R-:W-:Y:S02]  /*cab0*/  ISETP.GE.OR P4, PT, R216.reuse, R210, !P4 ;  /* 0x000000d2d800720c */ /* 0x040fe40006786670 */
[----:B------:R-:W-:Y:S03]  /*cac0*/  ISETP.GE.OR P3, PT, R216, R208, !P3 ;  /* 0x000000d0d800720c */ /* 0x000fe60005f66670 */
[----:B------:R-:W3:Y:S01]  /*cad0*/  MUFU.TANH R250, R250 ;  /* 0x000000fa00fa7308 */ /* 0x000ee20000002400 */
[----:B--2---:R-:W-:Y:S01]  /*cae0*/  FSEL R237, R237, -INF , !P2 ;  /* 0xff800000eded7808 */ /* 0x004fe20005000000 */
[----:B------:R-:W-:Y:S01]  /*caf0*/  VIADD R216, R3, 0x28 ;  /* 0x0000002803d87836 */ /* 0x000fe20000000000 */
[C---:B------:R-:W-:Y:S04]  /*cb00*/  ISETP.GE.AND P2, PT, R218.reuse, R211, PT ;  /* 0x000000d3da00720c */ /* 0x040fe80003f46270 */
[C---:B------:R-:W-:Y:S03]  /*cb10*/  ISETP.GE.OR P2, PT, R218.reuse, R210, !P2 ;  /* 0x000000d2da00720c */ /* 0x040fe60005746670 */
[----:B------:R-:W2:Y:S01]  /*cb20*/  MUFU.TANH R244, R244 ;  /* 0x000000f400f47308 */ /* 0x000ea20000002400 */
[----:B-1----:R-:W-:Y:S02]  /*cb30*/  FSEL R221, R221, -INF , !P6 ;  /* 0xff800000dddd7808 */ /* 0x002fe40007000000 */
[C---:B------:R-:W-:Y:S04]  /*cb40*/  ISETP.GE.AND P6, PT, R218.reuse, R209, PT ;  /* 0x000000d1da00720c */ /* 0x040fe80003fc6270 */
[----:B------:R-:W-:Y:S03]  /*cb50*/  ISETP.GE.OR P6, PT, R218, R208, !P6 ;  /* 0x000000d0da00720c */ /* 0x000fe600077c6670 */
[----:B------:R-:W1:Y:S01]  /*cb60*/  MUFU.TANH R246, R246 ;  /* 0x000000f600f67308 */ /* 0x000e620000002400 */
[C---:B------:R-:W-:Y:S01]  /*cb70*/  VIADD R218, R3.reuse, 0x21 ;  /* 0x0000002103da7836 */ /* 0x040fe20000000000 */
[----:B---3--:R-:W-:Y:S02]  /*cb80*/  FSEL R250, R250, -INF , !P2 ;  /* 0xff800000fafa7808 */ /* 0x008fe40005000000 */
[----:B------:R-:W-:Y:S06]  /*cb90*/  ISETP.GE.AND P2, PT, R216, R211, PT ;  /* 0x000000d3d800720c */ /* 0x000fec0003f46270 */
[----:B------:R-:W3:Y:S01]  /*cba0*/  MUFU.TANH R252, R252 ;  /* 0x000000fc00fc7308 */ /* 0x000ee20000002400 */
[----:B--2---:R-:W-:Y:S02]  /*cbb0*/  FSEL R244, R244, -INF , !P5 ;  /* 0xff800000f4f47808 */ /* 0x004fe40006800000 */
[C---:B------:R-:W-:Y:S02]  /*cbc0*/  ISETP.GE.AND P5, PT, R216.reuse, R209, PT ;  /* 0x000000d1d800720c */ /* 0x040fe40003fa6270 */
[C---:B------:R-:W-:Y:S02]  /*cbd0*/  ISETP.GE.OR P2, PT, R216.reuse, R210, !P2 ;  /* 0x000000d2d800720c */ /* 0x040fe40005746670 */
[----:B------:R-:W-:Y:S03]  /*cbe0*/  ISETP.GE.OR P5, PT, R216, R208, !P5 ;  /* 0x000000d0d800720c */ /* 0x000fe60006fa6670 */
[----:B------:R-:W2:Y:S01]  /*cbf0*/  MUFU.TANH R234, R234 ;  /* 0x000000ea00ea7308 */ /* 0x000ea20000002400 */
[----:B-1----:R-:W-:Y:S01]  /*cc00*/  FSEL R246, R246, -INF , !P1 ;  /* 0xff800000f6f67808 */ /* 0x002fe20004800000 */
[C---:B------:R-:W-:Y:S01]  /*cc10*/  VIADD R216, R3.reuse, 0x30 ;  /* 0x0000003003d87836 */ /* 0x040fe20000000000 */
[C---:B------:R-:W-:Y:S04]  /*cc20*/  ISETP.GE.AND P1, PT, R218.reuse, R211, PT ;  /* 0x000000d3da00720c */ /* 0x040fe80003f26270 */
[----:B------:R-:W-:Y:S03]  /*cc30*/  ISETP.GE.OR P1, PT, R218, R210, !P1 ;  /* 0x000000d2da00720c */ /* 0x000fe60004f26670 */
[----:B------:R-:W1:Y:S01]  /*cc40*/  MUFU.TANH R228, R228 ;  /* 0x000000e400e47308 */ /* 0x000e620000002400 */
[----:B---3--:R-:W-:Y:S02]  /*cc50*/  FSEL R252, R252, -INF , !P0 ;  /* 0xff800000fcfc7808 */ /* 0x008fe40004000000 */
[C---:B------:R-:W-:Y:S04]  /*cc60*/  ISETP.GE.AND P0, PT, R218.reuse, R209, PT ;  /* 0x000000d1da00720c */ /* 0x040fe80003f06270 */
[----:B------:R-:W-:Y:S03]  /*cc70*/  ISETP.GE.OR P0, PT, R218, R208, !P0 ;  /* 0x000000d0da00720c */ /* 0x000fe60004706670 */
[----:B------:R-:W3:Y:S01]  /*cc80*/  MUFU.TANH R242, R242 ;  /* 0x000000f200f27308 */ /* 0x000ee20000002400 */
[----:B--2---:R-:W-:Y:S01]  /*cc90*/  FSEL R234, R234, -INF , !P1 ;  /* 0xff800000eaea7808 */ /* 0x004fe20004800000 */
[C---:B------:R-:W-:Y:S01]  /*cca0*/  VIADD R218, R3.reuse, 0x29 ;  /* 0x0000002903da7836 */ /* 0x040fe20000000000 */
[C---:B------:R-:W-:Y:S04]  /*ccb0*/  ISETP.GE.AND P1, PT, R216.reuse, R211, PT ;  /* 0x000000d3d800720c */ /* 0x040fe80003f26270 */
[----:B------:R-:W-:Y:S03]  /*ccc0*/  ISETP.GE.OR P1, PT, R216, R210, !P1 ;  /* 0x000000d2d800720c */ /* 0x000fe60004f26670 */
[----:B------:R-:W2:Y:S01]  /*ccd0*/  MUFU.TANH R240, R240 ;  /* 0x000000f000f07308 */ /* 0x000ea20000002400 */
[----:B-1----:R-:W-:Y:S02]  /*cce0*/  FSEL R228, R228, -INF , !P3 ;  /* 0xff800000e4e47808 */ /* 0x002fe40005800000 */
[C---:B------:R-:W-:Y:S04]  /*ccf0*/  ISETP.GE.AND P3, PT, R216.reuse, R209, PT ;  /* 0x000000d1d800720c */ /* 0x040fe80003f66270 */
[----:B------:R-:W-:Y:S03]  /*cd00*/  ISETP.GE.OR P3, PT, R216, R208, !P3 ;  /* 0x000000d0d800720c */ /* 0x000fe60005f66670 */
[----:B------:R-:W1:Y:S01]  /*cd10*/  MUFU.TANH R232, R232 ;  /* 0x000000e800e87308 */ /* 0x000e620000002400 */
[----:B---3--:R-:W-:Y:S01]  /*cd20*/  FSEL R242, R242, -INF , !P6 ;  /* 0xff800000f2f27808 */ /* 0x008fe20007000000 */
[----:B------:R-:W-:Y:S01]  /*cd30*/  VIADD R216, R3, 0x31 ;  /* 0x0000003103d87836 */ /* 0x000fe20000000000 */
[C---:B------:R-:W-:Y:S04]  /*cd40*/  ISETP.GE.AND P6, PT, R218.reuse, R211, PT ;  /* 0x000000d3da00720c */ /* 0x040fe80003fc6270 */
[----:B------:R-:W-:Y:S03]  /*cd50*/  ISETP.GE.OR P6, PT, R218, R210, !P6 ;  /* 0x000000d2da00720c */ /* 0x000fe600077c6670 */
[----:B------:R-:W3:Y:S01]  /*cd60*/  MUFU.TANH R238, R238 ;  /* 0x000000ee00ee7308 */ /* 0x000ee20000002400 */
[----:B--2---:R-:W-:Y:S02]  /*cd70*/  FSEL R240, R240, -INF , !P4 ;  /* 0xff800000f0f07808 */ /* 0x004fe40006000000 */
[C---:B------:R-:W-:Y:S04]  /*cd80*/  ISETP.GE.AND P4, PT, R218.reuse, R209, PT ;  /* 0x000000d1da00720c */ /* 0x040fe80003f86270 */
[----:B------:R-:W-:Y:S03]  /*cd90*/  ISETP.GE.OR P4, PT, R218, R208, !P4 ;  /* 0x000000d0da00720c */ /* 0x000fe60006786670 */
[----:B------:R-:W2:Y:S01]  /*cda0*/  MUFU.TANH R236, R236 ;  /* 0x000000ec00ec7308 */ /* 0x000ea20000002400 */
[----:B-1----:R-:W-:Y:S01]  /*cdb0*/  FSEL R232, R232, -INF , !P0 ;  /* 0xff800000e8e87808 */ /* 0x002fe20004000000 */
[----:B------:R-:W-:Y:S01]  /*cdc0*/  FMUL.FTZ R218, R27, UR12 ;  /* 0x0000000c1bda7c20 */ /* 0x000fe20008410000 */
[C---:B------:R-:W-:Y:S04]  /*cdd0*/  ISETP.GE.AND P0, PT, R216.reuse, R211, PT ;  /* 0x000000d3d800720c */ /* 0x040fe80003f06270 */
[----:B------:R-:W-:Y:S03]  /*cde0*/  ISETP.GE.OR P0, PT, R216, R210, !P0 ;  /* 0x000000d2d800720c */ /* 0x000fe60004706670 */
[----:B------:R-:W1:Y:S01]  /*cdf0*/  MUFU.TANH R222, R222 ;  /* 0x000000de00de7308 */ /* 0x000e620000002400 */
[----:B---3--:R-:W-:Y:S02]  /*ce00*/  FSEL R238, R238, -INF , !P2 ;  /* 0xff800000eeee7808 */ /* 0x008fe40005000000 */
[C---:B------:R-:W-:Y:S04]  /*ce10*/  ISETP.GE.AND P2, PT, R216.reuse, R209, PT ;  /* 0x000000d1d800720c */ /* 0x040fe80003f46270 */
[----:B------:R-:W-:Y:S03]  /*ce20*/  ISETP.GE.OR P2, PT, R216, R208, !P2 ;  /* 0x000000d0d800720c */ /* 0x000fe60005746670 */
[----:B------:R3:W-:Y:S01]  /*ce30*/  MUFU.TANH R226, R218 ;  /* 0x000000da00e27308 */ /* 0x0007e20000002400 */
[----:B------:R-:W-:Y:S02]  /*ce40*/  FMNMX.FTZ R216, R231, R224, !PT ;  /* 0x000000e0e7d87209 */ /* 0x000fe40007810000 */
[----:B--2---:R-:W-:Y:S02]  /*ce50*/  FSEL R236, R236, -INF , !P6 ;  /* 0xff800000ecec7808 */ /* 0x004fe40007000000 */
[----:B------:R-:W-:Y:S02]  /*ce60*/  FMNMX.FTZ R216, R233, R216, !PT ;  /* 0x000000d8e9d87209 */ /* 0x000fe40007810000 */
[----:B------:R-:W-:Y:S03]  /*ce70*/  ISETP.GE.AND P6, PT, R220, R211, PT ;  /* 0x000000d3dc00720c */ /* 0x000fe60003fc6270 */
[----:B------:R2:W4:Y:S01]  /*ce80*/  MUFU.TANH R224, R241 ;  /* 0x000000f100e07308 */ /* 0x0005220000002400 */
[----:B-1----:R-:W-:Y:S02]  /*ce90*/  FSEL R222, R222, -INF , !P1 ;  /* 0xff800000dede7808 */ /* 0x002fe40004800000 */
[C---:B------:R-:W-:Y:S02]  /*cea0*/  ISETP.GE.AND P1, PT, R220.reuse, R209, PT ;  /* 0x000000d1dc00720c */ /* 0x040fe40003f26270 */
[----:B------:R-:W-:Y:S02]  /*ceb0*/  FMNMX.FTZ R239, R229, R216, !PT ;  /* 0x000000d8e5ef7209 */ /* 0x000fe40007810000 */
[C---:B------:R-:W-:Y:S03]  /*cec0*/  ISETP.GE.OR P6, PT, R220.reuse, R210, !P6 ;  /* 0x000000d2dc00720c */ /* 0x040fe600077c6670 */
[----:B------:R1:W-:Y:S01]  /*ced0*/  MUFU.TANH R216, R243 ;  /* 0x000000f300d87308 */ /* 0x0003e20000002400 */
[----:B------:R-:W-:Y:S02]  /*cee0*/  ISETP.GE.OR P1, PT, R220, R208, !P1 ;  /* 0x000000d0dc00720c */ /* 0x000fe40004f26670 */
[----:B------:R-:W-:Y:S01]  /*cef0*/  FMNMX.FTZ R220, R221, R239, !PT ;  /* 0x000000efdddc7209 */ /* 0x000fe20007810000 */
[----:B------:R-:W-:Y:S01]  /*cf00*/  FMUL.FTZ R239, R33, UR12 ;  /* 0x0000000c21ef7c20 */ /* 0x000fe20008410000 */
[----:B---3--:R-:W-:Y:S02]  /*cf10*/  FMNMX.FTZ R218, R225, R2, !PT ;  /* 0x00000002e1da7209 */ /* 0x008fe40007810000 */
[----:B------:R-:W-:Y:S03]  /*cf20*/  FMNMX.FTZ R251, R219, R220, !PT ;  /* 0x000000dcdbfb7209 */ /* 0x000fe60007810000 */
[----:B------:R-:W-:Y:S01]  /*cf30*/  MUFU.TANH R230, R230 ;  /* 0x000000e600e67308 */ /* 0x000fe20000002400 */
[----:B------:R-:W-:Y:S01]  /*cf40*/  FMNMX.FTZ R218, R227, R218, !PT ;  /* 0x000000dae3da7209 */ /* 0x000fe20007810000 */
[----:B--2---:R-:W-:Y:S01]  /*cf50*/  FMUL.FTZ R241, R31, UR12 ;  /* 0x0000000c1ff17c20 */ /* 0x004fe20008410000 */
[----:B------:R-:W-:Y:S02]  /*cf60*/  FMNMX.FTZ R251, R252, R251, !PT ;  /* 0x000000fbfcfb7209 */ /* 0x000fe40007810000 */
[----:B------:R-:W-:Y:S02]  /*cf70*/  FMNMX.FTZ R218, R223, R218, !PT ;  /* 0x000000dadfda7209 */ /* 0x000fe40007810000 */
[----:B------:R-:W-:Y:S03]  /*cf80*/  FMNMX.FTZ R251, R250, R251, !PT ;  /* 0x000000fbfafb7209 */ /* 0x000fe60007810000 */
[----:B------:R-:W2:Y:S01]  /*cf90*/  MUFU.TANH R220, R245 ;  /* 0x000000f500dc7308 */ /* 0x000ea20000002400 */
[----:B------:R-:W-:Y:S01]  /*cfa0*/  FMNMX.FTZ R247, R237, R218, !PT ;  /* 0x000000daedf77209 */ /* 0x000fe20007810000 */
[----:B-1----:R-:W-:Y:S01]  /*cfb0*/  FMUL.FTZ R243, R34, UR12 ;  /* 0x0000000c22f37c20 */ /* 0x002fe20008410000 */
[----:B------:R-:W-:Y:S02]  /*cfc0*/  FMNMX.FTZ R251, R240, R251, !PT ;  /* 0x000000fbf0fb7209 */ /* 0x000fe40007810000 */
[----:B------:R-:W-:Y:S02]  /*cfd0*/  FMNMX.FTZ R247, R248, R247, !PT ;  /* 0x000000f7f8f77209 */ /* 0x000fe40007810000 */
[----:B------:R-:W-:Y:S03]  /*cfe0*/  FMNMX.FTZ R251, R234, R251, !PT ;  /* 0x000000fbeafb7209 */ /* 0x000fe60007810000 */
[----:B------:R1:W3:Y:S01]  /*cff0*/  MUFU.TANH R218, R239 ;  /* 0x000000ef00da7308 */ /* 0x0002e20000002400 */
[----:B------:R-:W-:Y:S02]  /*d000*/  FMNMX.FTZ R247, R246, R247, !PT ;  /* 0x000000f7f6f77209 */ /* 0x000fe40007810000 */
[----:B----4-:R-:W-:Y:S02]  /*d010*/  FSEL R224, R224, -INF , !P0 ;  /* 0xff800000e0e07808 */ /* 0x010fe40004000000 */
[----:B------:R-:W-:Y:S02]  /*d020*/  FMNMX.FTZ R247, R244, R247, !PT ;  /* 0x000000f7f4f77209 */ /* 0x000fe40007810000 */
[----:B------:R-:W-:Y:S03]  /*d030*/  PLOP3.LUT P0, PT, PT, PT, UP0, 0x80, 0x0 ;  /* 0x000000000000781c */ /* 0x000fe60003f0f008 */
[----:B------:R-:W4:Y:S01]  /*d040*/  MUFU.TANH R241, R241 ;  /* 0x000000f100f17308 */ /* 0x000f220000002400 */
[----:B--2---:R-:W-:Y:S01]  /*d050*/  FSEL R220, R220, -INF , !P6 ;  /* 0xff800000dcdc7808 */ /* 0x004fe20007000000 */
[----:B------:R-:W-:Y:S01]  /*d060*/  VIADD R245, R3, 0x39 ;  /* 0x0000003903f57836 */ /* 0x000fe20000000000 */
[----:B------:R-:W-:Y:S02]  /*d070*/  FMNMX.FTZ R3, R238, R251, !PT ;  /* 0x000000fbee037209 */ /* 0x000fe40007810000 */
[----:B------:R-:W-:Y:S02]  /*d080*/  FMNMX.FTZ R247, R242, R247, !PT ;  /* 0x000000f7f2f77209 */ /* 0x000fe40007810000 */
[----:B------:R-:W-:Y:S03]  /*d090*/  FMNMX.FTZ R3, R236, R3, !PT ;  /* 0x00000003ec037209 */ /* 0x000fe60007810000 */
[----:B------:R-:W2:Y:S01]  /*d0a0*/  MUFU.TANH R243, R243 ;  /* 0x000000f300f37308 */ /* 0x000ea20000002400 */
[C---:B------:R-:W-:Y:S02]  /*d0b0*/  ISETP.GE.AND P6, PT, R245.reuse, R211, PT ;  /* 0x000000d3f500720c */ /* 0x040fe40003fc6270 */
[----:B-1----:R-:W-:Y:S02]  /*d0c0*/  FMNMX.FTZ R239, R222, R3, !PT ;  /* 0x00000003deef7209 */ /* 0x002fe40007810000 */
[----:B------:R-:W-:Y:S02]  /*d0d0*/  ISETP.GE.OR P6, PT, R245, R210, !P6 ;  /* 0x000000d2f500720c */ /* 0x000fe400077c6670 */
[----:B------:R-:W-:Y:S03]  /*d0e0*/  FMNMX.FTZ R247, R228, R247, !PT ;  /* 0x000000f7e4f77209 */ /* 0x000fe60007810000 */
[----:B------:R1:W1:Y:S01]  /*d0f0*/  MUFU.TANH R3, R249 ;  /* 0x000000f900037308 */ /* 0x0002620000002400 */
[----:B------:R-:W-:Y:S02]  /*d100*/  FMNMX.FTZ R239, R224, R239, !PT ;  /* 0x000000efe0ef7209 */ /* 0x000fe40007810000 */
[----:B------:R-:W-:Y:S02]  /*d110*/  FSEL R230, R230, -INF , !P5 ;  /* 0xff800000e6e67808 */ /* 0x000fe40006800000 */
[----:B---3--:R-:W-:Y:S02]  /*d120*/  FSEL R218, R218, -INF , !P6 ;  /* 0xff800000dada7808 */ /* 0x008fe40007000000 */
[----:B------:R-:W-:Y:S02]  /*d130*/  FMNMX.FTZ R247, R232, R247, !PT ;  /* 0x000000f7e8f77209 */ /* 0x000fe40007810000 */
[----:B------:R-:W-:Y:S02]  /*d140*/  FMNMX.FTZ R239, R220, R239, !PT ;  /* 0x000000efdcef7209 */ /* 0x000fe40007810000 */
[----:B------:R-:W-:Y:S02]  /*d150*/  FSEL R226, R226, -INF , !P4 ;  /* 0xff800000e2e27808 */ /* 0x000fe40006000000 */
[----:B------:R-:W-:Y:S02]  /*d160*/  FSEL R216, R216, -INF , !P3 ;  /* 0xff800000d8d87808 */ /* 0x000fe40005800000 */
[----:B------:R-:W-:Y:S02]  /*d170*/  FMNMX.FTZ R247, R230, R247, !PT ;  /* 0x000000f7e6f77209 */ /* 0x000fe40007810000 */
[----:B------:R-:W-:Y:S01]  /*d180*/  FMNMX.FTZ R239, R218, R239, !PT ;  /* 0x000000efdaef7209 */ /* 0x000fe20007810000 */
[----:B-12-4-:R-:W-:Y:S06]  /*d190*/  @P0 BRA `(.L_x_346) ;  /* 0xffffffe4009c0947 */ /* 0x016fec000383ffff */
.L_x_345:
[----:B------:R-:W-:Y:S01]  /*d1a0*/  FMNMX.FTZ R5, R226, R247, !PT ;  /* 0x000000f7e2057209 */ /* 0x000fe20007810000 */
[----:B------:R-:W2:Y:S01]  /*d1b0*/  SHFL.BFLY PT, R4, R239, 0x2, 0x1f ;  /* 0x0c401f00ef047f89 */ /* 0x000ea200000e0000 */
[----:B------:R-:W-:Y:S01]  /*d1c0*/  FSEL R146, R241, -INF , !P2 ;  /* 0xff800000f1927808 */ /* 0x000fe20005000000 */
[----:B------:R-:W-:Y:S01]  /*d1d0*/  UISETP.GT.AND UP0, UPT, UR13, UR15, UPT ;  /* 0x0000000f0d00728c */ /* 0x000fe2000bf04270 */
[----:B------:R-:W-:Y:S05]  /*d1e0*/  FMNMX.FTZ R5, R216, R5, !PT ;  /* 0x00000005d8057209 */ /* 0x000fea0007810000 */
[----:B------:R-:W-:Y:S01]  /*d1f0*/  LDSM.16.MT88.4 R12, [R196+0x12000] ;  /* 0x01200000c40c783b */ /* 0x000fe20000004200 */
[----:B------:R-:W-:Y:S01]  /*d200*/  ISETP.GE.AND P0, PT, R245, R209, PT ;  /* 0x000000d1f500720c */ /* 0x000fe20003f06270 */
        /* <DEDUP_REMOVED lines=385> */
.L_x_343:
        /* <DEDUP_REMOVED lines=219> */
.L_x_347:
        /* <DEDUP_REMOVED lines=23> */
.L_x_348:
        /* <DEDUP_REMOVED lines=111> */
.L_x_350:
[----:B------:R-:W-:Y:S05]  /*10030*/  BSYNC B0 ;  /* 0x0000000000007941 */ /* 0x000fea0003800000 */
.L_x_349:
        /* <DEDUP_REMOVED lines=32> */
.L_x_352:
[----:B------:R-:W-:Y:S05]  /*10240*/  BSYNC B0 ;  /* 0x0000000000007941 */ /* 0x000fea0003800000 */
.L_x_351:
        /* <DEDUP_REMOVED lines=20> */
.L_x_354:
[----:B------:R-:W-:Y:S05]  /*10390*/  BSYNC B0 ;  /* 0x0000000000007941 */ /* 0x000fea0003800000 */
.L_x_353:
        /* <DEDUP_REMOVED lines=20> */
.L_x_356:
[----:B------:R-:W-:Y:S05]  /*104e0*/  BSYNC B0 ;  /* 0x0000000000007941 */ /* 0x000fea0003800000 */
.L_x_355:
        /* <DEDUP_REMOVED lines=17> */
.L_x_357:
        /* <DEDUP_REMOVED lines=16> */
.L_x_1515:


//--------------------- .text._ZN5flash16flash_fwd_kernelI23Flash_fwd_kernel_traitsILi192ELi128ELi64ELi8ELb0ELb0EN7cutlass10bfloat16_tE19Flash_kernel_traitsILi192ELi128ELi64ELi8ES3_EELb0ELb0ELb1ELb0ELb0ELb0ELb0ELb0EEEvNS_16Flash_fwd_paramsE --------------------------
	.section	.text._ZN5flash16flash_fwd_kernelI23Flash_fwd_kernel_traitsILi192ELi128ELi64ELi8ELb0ELb0EN7cutlass10bfloat16_tE19Flash_kernel_traitsILi192ELi128ELi64ELi8ES3_EELb0ELb0ELb1ELb0ELb0ELb0ELb0ELb0EEEvNS_16Flash_fwd_paramsE,"ax",@progbits
	.align	128
        .global         _ZN5flash16flash_fwd_kernelI23Flash_fwd_kernel_traitsILi192ELi128ELi64ELi8ELb0ELb0EN7cutlass10bfloat16_tE19Flash_kernel_traitsILi192ELi128ELi64ELi8ES3_EELb0ELb0ELb1ELb0ELb0ELb0ELb0ELb0EEEvNS_16Flash_fwd_paramsE
        .type           _ZN5flash16flash_fwd_kernelI23Flash_fwd_kernel_traitsILi192ELi128ELi64ELi8ELb0ELb0EN7cutlass10bfloat16_tE19Flash_kernel_traitsILi192ELi128ELi64ELi8ES3_EELb0ELb0ELb1ELb0ELb0ELb0ELb0ELb0EEEvNS_16Flash_fwd_paramsE,@function
        .size           _ZN5flash16flash_fwd_kernelI23Flash_fwd_kernel_traitsILi192ELi128ELi64ELi8ELb0ELb0EN7cutlass10bfloat16_tE19Flash_kernel_traitsILi192ELi128ELi64ELi8ES3_EELb0ELb0ELb1ELb0ELb0ELb0ELb0ELb0EEEvNS_16Flash_fwd_paramsE,(.L_x_1516 - _ZN5flash16flash_fwd_kernelI23Flash_fwd_kernel_traitsILi192ELi128ELi64ELi8ELb0ELb0EN7cutlass10bfloat16_tE19Flash_kernel_traitsILi192ELi128ELi64ELi8ES3_EELb0ELb0ELb1ELb0ELb0ELb0ELb0ELb0EEEvNS_16Flash_fwd_paramsE)
        .other          _ZN5flash16flash_fwd_kernelI23Flash_fwd_kernel_traitsILi192ELi128ELi64ELi8ELb0ELb0EN7cutlass10bfloat16_tE19Flash_kernel_traitsILi192ELi128ELi64ELi8ES3_EELb0ELb0ELb1ELb0ELb0ELb0ELb0ELb0EEEvNS_16Flash_fwd_paramsE,@"STO_CUDA_ENTRY STV_DEFAULT"
_ZN5flash16flash_fwd_kernelI23Flash_fwd_kernel_traitsILi192ELi128ELi64ELi8ELb0ELb0EN7cutlass10bfloat16_tE19Flash_kernel_traitsILi192ELi128ELi64ELi8ES3_EELb0ELb0ELb1ELb0ELb0ELb0ELb0ELb0EEEvNS_16Flash_fwd_paramsE:
.text._ZN5flash16flash_fwd_kernelI23Flash_fwd_kernel_traitsILi192ELi128ELi64ELi8ELb0ELb0EN7cutlass10bfloat16_tE19Flash_kernel_traitsILi192ELi128ELi64ELi8ES3_EELb0ELb0ELb1ELb0ELb0ELb0ELb0ELb0EEEvNS_16Flash_fwd_paramsE:
        /* <DEDUP_REMOVED lines=54> */
.L_x_358:
[----:B------:R-:W-:-:S03]  /*0360*/  ULDC UR5, c[0x0][0x2c8] ;  /* 0x0000b20000057ab9 */ /* 0x000fc60000000800 */
.L_x_359:
        /* <DEDUP_REMOVED lines=20> */
[----:B------:R-:W-:Y:S01]  /*04b0*/  @!UP2 UIADD3 UR24, UR6, UR5, -UR25 ;  /* 0x000000050618a290 */ /* 0x000fe2000fffe819 */
[----:B------:R-:W1:Y:S01]  /*04c0*/  S2R R4, SR_TID.X ;  /* 0x0000000000047919 */ /* 0x000e620000002100 */
        /* <DEDUP_REMOVED lines=22> */
[----:B-1----:R-:W-:Y:S05]  /*0630*/  @P0 BRA `(.L_x_360) ;  /* 0x0000000c002c0947 */ /* 0x002fea0003800000 */
[----:B------:R-:W-:Y:S01]  /*0640*/  UISETP.NE.AND UP1, UPT, UR13, -0x1, UPT ;  /* 0xffffffff0d00788c */ /* 0x000fe2000bf25270 */
[----:B------:R-:W-:Y:S01]  /*0650*/  SHF.R.S32.HI R3, RZ, 0x1f, R4 ;  /* 0x0000001fff037819 */ /* 0x000fe20000011404 */
[----:B------:R-:W-:Y:S01]  /*0660*/  ULDC.U8 UR5, c[0x0][0x3d9] ;  /* 0x0000f64000057ab9 */ /* 0x000fe20000000000 */
[----:B------:R-:W-:Y:S01]  /*0670*/  UIADD3 UR15, -UR21, UR15, URZ ;  /* 0x0000000f150f7290 */ /* 0x000fe2000fffe13f */
[----:B------:R-:W-:Y:S01]  /*0680*/  IMAD.U32 R15, RZ, RZ, UR14 ;  /* 0x0000000eff0f7e24 */ /* 0x000fe2000f8e00ff */
[----:B------:R-:W-:Y:S01]  /*0690*/  UISETP.NE.AND UP2, UPT, UR5, URZ, UPT ;  /* 0x0000003f0500728c */ /* 0x000fe2000bf45270 */
[----:B------:R-:W-:Y:S01]  /*06a0*/  LEA.HI R16, R3, R4, RZ, 0x3 ;  /* 0x0000000403107211 */ /* 0x000fe200078f18ff */
[----:B------:R-:W-:Y:S01]  /*06b0*/  UMOV UR24, URZ ;  /* 0x0000003f00187c82 */ /* 0x000fe20008000000 */
[----:B------:R-:W-:Y:S01]  /*06c0*/  UMOV UR25, URZ ;  /* 0x0000003f00197c82 */ /* 0x000fe20008000000 */
[----:B------:R-:W-:Y:S01]  /*06d0*/  BSSY B0, `(.L_x_361) ;  /* 0x0000050000007945 */ /* 0x000fe20003800000 */
[----:B------:R-:W-:Y:S01]  /*06e0*/  LOP3.LUT R3, R16, 0xfffffff8, RZ, 0xc0, !PT ;  /* 0xfffffff810037812 */ /* 0x000fe200078ec0ff */
[----:B------:R-:W-:Y:S01]  /*06f0*/  @UP1 ULDC.64 UR8, c[0x0][0x298] ;  /* 0x0000a60000081ab9 */ /* 0x000fe20000000a00 */
[----:B------:R-:W-:Y:S01]  /*0700*/  @!UP1 USHF.R.S32.HI UR12, URZ, 0x1f, UR17 ;  /* 0x0000001f3f0c9899 */ /* 0x000fe20008011411 */
[----:B------:R-:W-:Y:S01]  /*0710*/  SHF.R.S32.HI R16, RZ, 0x3, R16 ;  /* 0x00000003ff107819 */ /* 0x000fe20000011410 */
[----:B------:R-:W-:Y:S01]  /*0720*/  @UP1 UIMAD.WIDE.U32 UR10, UR13, UR8, URZ ;  /* 0x000000080d0a12a5 */ /* 0x000fe2000f8e003f */
[----:B------:R-:W-:Y:S01]  /*0730*/  IMAD.IADD R4, R4, 0x1, -R3 ;  /* 0x0000000104047824 */ /* 0x000fe200078e0a03 */
[----:B------:R-:W-:Y:S01]  /*0740*/  @!UP1 ULDC.64 UR6, c[0x0][0x290] ;  /* 0x0000a40000069ab9 */ /* 0x000fe20000000a00 */
[--C-:B------:R-:W-:Y:S01]  /*0750*/  SHF.R.S32.HI R17, RZ, 0x1f, R16.reuse ;  /* 0x0000001fff117819 */ /* 0x100fe20000011410 */
[----:B------:R-:W-:Y:S01]  /*0760*/  @UP1 UIMAD UR9, UR13, UR9, UR11 ;  /* 0x000000090d0912a4 */ /* 0x000fe2000f8e020b */
[C---:B------:R-:W-:Y:S01]  /*0770*/  IMAD.SHL.U32 R8, R4.reuse, 0x8, RZ ;  /* 0x0000000804087824 */ /* 0x040fe200078e00ff */
[----:B------:R-:W-:Y:S01]  /*0780*/  @!UP1 UIMAD UR8, UR12, UR6, URZ ;  /* 0x000000060c0892a4 */ /* 0x000fe2000f8e023f */
[----:B------:R-:W-:Y:S01]  /*0790*/  ISETP.NE.AND P3, PT, R4, RZ, PT ;  /* 0x000000ff0400720c */ /* 0x000fe20003f65270 */
[----:B------:R-:W-:Y:S01]  /*07a0*/  ULDC.U8 UR11, c[0x0][0x3d8] ;  /* 0x0000f600000b7ab9 */ /* 0x000fe20000000000 */
[----:B------:R-:W-:Y:S01]  /*07b0*/  @!UP1 UIMAD.WIDE.U32 UR18, UR17, UR6, URZ ;  /* 0x00000006111292a5 */ /* 0x000fe2000f8e003f */
[C---:B------:R-:W-:Y:S01]  /*07c0*/  VIADD R5, R16.reuse, 0x20 ;  /* 0x0000002010057836 */ /* 0x040fe20000000000 */
[----:B------:R-:W-:Y:S01]  /*07d0*/  UISETP.NE.AND UP3, UPT, UR11, URZ, UPT ;  /* 0x0000003f0b00728c */ /* 0x000fe2000bf65270 */
[----:B------:R-:W-:Y:S01]  /*07e0*/  IADD3 R4, R16, 0x40, RZ ;  /* 0x0000004010047810 */ /* 0x000fe20007ffe0ff */
[----:B------:R-:W-:Y:S01]  /*07f0*/  UISETP.NE.AND UP0, UPT, UR11, URZ, !UP2 ;  /* 0x0000003f0b00728c */ /* 0x000fe2000d705270 */
[----:B------:R-:W-:Y:S01]  /*0800*/  IMAD.WIDE R14, R15, 0x80, R16 ;  /* 0x000000800f0e7825 */ /* 0x000fe200078e0210 */
[----:B------:R-:W-:Y:S01]  /*0810*/  @!UP1 UIMAD UR8, UR17, UR7, UR8 ;  /* 0x00000007110892a4 */ /* 0x000fe2000f8e0208 */
[----:B------:R-:W-:Y:S01]  /*0820*/  ISETP.GE.AND P2, PT, R5, UR15, PT ;  /* 0x0000000f05007c0c */ /* 0x000fe2000bf46270 */
[----:B------:R-:W-:Y:S01]  /*0830*/  UISETP.NE.OR UP3, UPT, UR5, URZ, !UP3 ;  /* 0x0000003f0500728c */ /* 0x000fe2000df65670 */
[----:B------:R-:W-:Y:S01]  /*0840*/  ISETP.GE.AND P1, PT, R4, UR15, PT ;  /* 0x0000000f04007c0c */ /* 0x000fe2000bf26270 */
[----:B------:R-:W-:Y:S01]  /*0850*/  @UP2 ULDC.64 UR6, c[0x0][0x2c0] ;  /* 0x0000b00000062ab9 */ /* 0x000fe20000000a00 */
[----:B------:R-:W-:Y:S01]  /*0860*/  USHF.R.S32.HI UR12, URZ, 0x1f, UR4 ;  /* 0x0000001f3f0c7899 */ /* 0x000fe20008011404 */
[C---:B------:R-:W-:Y:S01]  /*0870*/  VIADD R7, R8.reuse, 0x40 ;  /* 0x0000004008077836 */ /* 0x040fe20000000000 */
[----:B------:R-:W-:Y:S01]  /*0880*/  @UP2 UIMAD UR16, UR7, UR6, URZ ;  /* 0x00000006071022a4 */ /* 0x000fe2000f8e023f */
[----:B------:R-:W-:Y:S01]  /*0890*/  IADD3 R6, R8, 0x80, RZ ;  /* 0x0000008008067810 */ /* 0x000fe20007ffe0ff */
[----:B------:R-:W-:Y:S01]  /*08a0*/  @!UP2 ULDC UR5, c[0x0][0x270] ;  /* 0x00009c000005aab9 */ /* 0x000fe20000000800 */
[----:B------:R-:W-:Y:S01]  /*08b0*/  ULDC.64 UR6, c[0x0][0x2a0] ;  /* 0x0000a80000067ab9 */ /* 0x000fe20000000a00 */
[----:B------:R-:W-:Y:S01]  /*08c0*/  @UP2 UMOV UR11, 0x1 ;  /* 0x00000001000b2882 */ /* 0x000fe20000000000 */
[----:B------:R-:W-:Y:S01]  /*08d0*/  UIMAD UR12, UR12, UR6, URZ ;  /* 0x000000060c0c72a4 */ /* 0x000fe2000f8e023f */
[----:B------:R-:W-:Y:S01]  /*08e0*/  IMAD.U32 R10, RZ, RZ, UR6 ;  /* 0x00000006ff0a7e24 */ /* 0x000fe2000f8e00ff */
[----:B------:R-:W-:Y:S01]  /*08f0*/  @UP1 UMOV UR20, UR10 ;  /* 0x0000000a00141c82 */ /* 0x000fe20008000000 */
[----:B------:R-:W-:Y:S01]  /*0900*/  @!UP2 ULDC UR6, c[0x0][0x2c4] ;  /* 0x0000b1000006aab9 */ /* 0x000fe20000000800 */
[----:B------:R-:W-:Y:S01]  /*0910*/  @UP0 ULDC UR6, c[0x0][0x2e4] ;  /* 0x0000b90000060ab9 */ /* 0x000fe20000000800 */
[----:B------:R-:W-:Y:S01]  /*0920*/  @!UP3 ULDC UR10, c[0x0][0x2c4] ;  /* 0x0000b100000abab9 */ /* 0x000fe20000000800 */
[----:B------:R-:W-:-:S02]  /*0930*/  @!UP2 UIMAD UR11, UR6, UR5, URZ ;  /* 0x00000005060ba2a4 */ /* 0x000fc4000f8e023f */
[----:B------:R-:W-:Y:S01]  /*0940*/  @!UP1 UIADD3 UR9, UR19, UR8, URZ ;  /* 0x0000000813099290 */ /* 0x000fe2000fffe03f */
[----:B------:R-:W-:Y:S01]  /*0950*/  @!UP1 UMOV UR20, UR18 ;  /* 0x0000001200149c82 */ /* 0x000fe20008000000 */
[----:B------:R-:W-:Y:S01]  /*0960*/  @!UP3 UIMAD UR10, UR17, UR10, URZ ;  /* 0x0000000a110ab2a4 */ /* 0x000fe2000f8e023f */
[C---:B------:R-:W-:Y:S01]  /*0970*/  IADD3 R2, P0, R8.reuse, UR20, RZ ;  /* 0x0000001408027c10 */ /* 0x040fe2000ff1e0ff */
[----:B------:R-:W-:Y:S02]  /*0980*/  UIMAD UR11, UR17, UR11, URZ ;  /* 0x0000000b110b72a4 */ /* 0x000fe4000f8e023f */
[----:B------:R-:W-:Y:S01]  /*0990*/  UIMAD UR7, UR4, UR7, UR12 ;  /* 0x00000007040772a4 */ /* 0x000fe2000f8e020c */
[----:B------:R-:W-:Y:S01]  /*09a0*/  LEA.HI.X.SX32 R3, R8, UR9, 0x1, P0 ;  /* 0x0000000908037c11 */ /* 0x000fe200080f0eff */
[----:B------:R-:W-:Y:S01]  /*09b0*/  @!UP3 USEL UR10, UR10, UR13, !UP1 ;  /* 0x0000000d0a0ab287 */ /* 0x000fe2000c800000 */
[----:B------:R-:W-:Y:S01]  /*09c0*/  ISETP.GE.AND P0, PT, R16, UR15, PT ;  /* 0x0000000f10007c0c */ /* 0x000fe2000bf06270 */
[----:B------:R-:W-:Y:S01]  /*09d0*/  @UP2 ULDC UR12, c[0x0][0x2c0] ;  /* 0x0000b000000c2ab9 */ /* 0x000fe20000000800 */
[----:B------:R-:W-:Y:S01]  /*09e0*/  USEL UR11, UR11, URZ, UP3 ;  /* 0x0000003f0b0b7287 */ /* 0x000fe20009800000 */
[----:B------:R-:W-:Y:S01]  /*09f0*/  IMAD.WIDE.U32 R10, R10, UR4, R2 ;  /* 0x000000040a0a7c25 */ /* 0x000fe2000f8e0002 */
[----:B------:R-:W-:Y:S01]  /*0a00*/  @!UP2 UMOV UR12, 0x1 ;  /* 0x00000001000ca882 */ /* 0x000fe20000000000 */
[----:B------:R-:W-:Y:S01]  /*0a10*/  @!UP2 UMOV UR16, UR6 ;  /* 0x000000060010ac82 */ /* 0x000fe20008000000 */
[----:B------:R-:W-:Y:S01]  /*0a20*/  UIMAD UR6, UR21, UR12, URZ ;  /* 0x0000000c150672a4 */ /* 0x000fe2000f8e023f */
[----:B------:R-:W-:Y:S01]  /*0a30*/  VIADD R13, R11, UR7 ;  /* 0x000000070b0d7c36 */ /* 0x000fe20008000000 */
[----:B------:R-:W-:Y:S01]  /*0a40*/  UIMAD UR16, UR4, UR16, UR11 ;  /* 0x00000010041072a4 */ /* 0x000fe2000f8e020b */
[----:B------:R-:W-:Y:S01]  /*0a50*/  VIADD R2, R16, 0x60 ;  /* 0x0000006010027836 */ /* 0x000fe20000000000 */
[----:B------:R-:W-:Y:S01]  /*0a60*/  @!UP3 UMOV UR24, UR10 ;  /* 0x0000000a0018bc82 */ /* 0x000fe20008000000 */
[----:B------:R-:W-:-:S02]  /*0a70*/  USHF.R.S32.HI UR4, URZ, 0x1f, UR6 ;  /* 0x0000001f3f047899 */ /* 0x000fc40008011406 */
[----:B------:R-:W-:Y:S02]  /*0a80*/  @!UP3 USHF.R.S32.HI UR25, URZ, 0x1f, UR10 ;  /* 0x0000001f3f19b899 */ /* 0x000fe4000801140a */
[----:B------:R-:W-:Y:S02]  /*0a90*/  USHF.R.S32.HI UR5, URZ, 0x1f, UR16 ;  /* 0x0000001f3f057899 */ /* 0x000fe40008011410 */
[----:B------:R-:W-:-:S04]  /*0aa0*/  UIADD3 UR6, UP1, UP0, UR6, UR24, UR16 ;  /* 0x0000001806067290 */ /* 0x000fc8000f83e010 */
[----:B------:R-:W-:Y:S01]  /*0ab0*/  UIADD3.X UR24, UR4, UR25, UR5, UP1, UP0 ;  /* 0x0000001904187290 */ /* 0x000fe20008fe0405 */
[----:B------:R-:W-:Y:S11]  /*0ac0*/  @P0 BRA `(.L_x_362) ;  /* 0x0000000000400947 */ /* 0x000ff60003800000 */
        /* <DEDUP_REMOVED lines=16> */
.L_x_362:
[----:B------:R-:W-:Y:S05]  /*0bd0*/  BSYNC B0 ;  /* 0x0000000000007941 */ /* 0x000fea0003800000 */
.L_x_361:
[----:B------:R-:W-:Y:S01]  /*0be0*/  BSSY B0, `(.L_x_363) ;  /* 0x0000016000007945 */ /* 0x000fe20003800000 */
[----:B------:R-:W-:-:S03]  /*0bf0*/  ISETP.GE.AND P0, PT, R2, UR15, PT ;  /* 0x0000000f02007c0c */ /* 0x000fc6000bf06270 */
        /* <DEDUP_REMOVED lines=14> */
[----:B-1----:R-:W-:Y:S01]  /*0ce0*/  LEA R20, P6, R18, UR4, 0x1 ;  /* 0x0000000412147c11 */ /* 0x002fe2000f8c08ff */
[----:B------:R-:W-:-:S05]  /*0cf0*/  IMAD.IADD R0, R19, 0x1, R0 ;  /* 0x0000000113007824 */ /* 0x000fca00078e0200 */
[----:B------:R-:W-:-:S05]  /*0d00*/  LEA.HI.X R21, R18, UR5, R0, 0x1, P6 ;  /* 0x0000000512157c11 */ /* 0x000fca000b0f0c00 */
[----:B------:R2:W-:Y:S04]  /*0d10*/  @!P5 STG.E.128 desc[UR22][R20.64], RZ ;  /* 0x000000ff1400d986 */ /* 0x0005e8000c101d16 */
[----:B------:R2:W-:Y:S04]  /*0d20*/  @!P4 STG.E.128 desc[UR22][R20.64+0x80], RZ ;  /* 0x000080ff1400c986 */ /* 0x0005e8000c101d16 */
[----:B------:R2:W-:Y:S02]  /*0d30*/  @!P2 STG.E.128 desc[UR22][R20.64+0x100], RZ ;  /* 0x000100ff1400a986 */ /* 0x0005e4000c101d16 */
.L_x_364:
[----:B------:R-:W-:Y:S05]  /*0d40*/  BSYNC B0 ;  /* 0x0000000000007941 */ /* 0x000fea0003800000 */
.L_x_363:
[----:B------:R-:W-:Y:S01]  /*0d50*/  BSSY B0, `(.L_x_365) ;  /* 0x0000016000007945 */ /* 0x000fe20003800000 */
[----:B------:R-:W-:-:S03]  /*0d60*/  ISETP.GE.OR P6, PT, R16, UR15, P3 ;  /* 0x0000000f10007c0c */ /* 0x000fc60009fc6670 */
        /* <DEDUP_REMOVED lines=14> */
[----:B-12---:R-:W-:Y:S01]  /*0e50*/  LEA R20, P5, R18, UR4, 0x1 ;  /* 0x0000000412147c11 */ /* 0x006fe2000f8a08ff */
[----:B------:R-:W-:-:S05]  /*0e60*/  IMAD.IADD R0, R19, 0x1, R0 ;  /* 0x0000000113007824 */ /* 0x000fca00078e0200 */
[----:B------:R-:W-:-:S05]  /*0e70*/  LEA.HI.X R21, R18, UR5, R0, 0x1, P5 ;  /* 0x0000000512157c11 */ /* 0x000fca000a8f0c00 */
[----:B------:R3:W-:Y:S04]  /*0e80*/  @!P4 STG.E.128 desc[UR22][R20.64], RZ ;  /* 0x000000ff1400c986 */ /* 0x0007e8000c101d16 */
[----:B------:R3:W-:Y:S04]  /*0e90*/  @!P2 STG.E.128 desc[UR22][R20.64+0x80], RZ ;  /* 0x000080ff1400a986 */ /* 0x0007e8000c101d16 */
[----:B------:R3:W-:Y:S02]  /*0ea0*/  @!P1 STG.E.128 desc[UR22][R20.64+0x100], RZ ;  /* 0x000100ff14009986 */ /* 0x0007e4000c101d16 */
.L_x_366:
[----:B------:R-:W-:Y:S05]  /*0eb0*/  BSYNC B0 ;  /* 0x0000000000007941 */ /* 0x000fea0003800000 */
.L_x_365:
[----:B------:R-:W-:Y:S01]  /*0ec0*/  BSSY B0, `(.L_x_367) ;  /* 0x0000017000007945 */ /* 0x000fe20003800000 */
[----:B------:R-:W-:Y:S02]  /*0ed0*/  ISETP.GE.OR P5, PT, R5, UR15, P3 ;  /* 0x0000000f05007c0c */ /* 0x000fe40009fa6670 */
[----:B------:R-:W-:Y:S02]  /*0ee0*/  ISETP.GE.OR P4, PT, R4, UR15, P3 ;  /* 0x0000000f04007c0c */ /* 0x000fe40009f86670 */
[----:B------:R-:W-:Y:S01]  /*0ef0*/  ISETP.GE.OR P3, PT, R2, UR15, P3 ;  /* 0x0000000f02007c0c */ /* 0x000fe20009f66670 */
[----:B------:R-:W-:-:S12]  /*0f00*/  @P0 BRA `(.L_x_368) ;  /* 0x0000000000480947 */ /* 0x000fd80003800000 */
[----:B------:R-:W-:Y:S01]  /*0f10*/  IADD3 R0, P0, R14, 0x60, RZ ;  /* 0x000000600e007810 */ /* 0x000fe20007f1e0ff */
[----:B------:R-:W-:Y:S01]  /*0f20*/  ULDC.64 UR4, c[0x0][0x298] ;  /* 0x0000a60000047ab9 */ /* 0x000fe20000000a00 */
[----:B------:R-:W-:Y:S01]  /*0f30*/  IMAD.MOV.U32 R11, RZ, RZ, R13 ;  /* 0x000000ffff0b7224 */ /* 0x000fe200078e000d */
[----:B------:R-:W-:Y:S02]  /*0f40*/  ULDC UR7, c[0x0][0x2d0] ;  /* 0x0000b40000077ab9 */ /* 0x000fe40000000800 */
[----:B------:R-:W-:Y:S01]  /*0f50*/  IMAD.X R3, RZ, RZ, R15, P0 ;  /* 0x000000ffff037224 */ /* 0x000fe200000e060f */
[----:B------:R-:W-:Y:S01]  /*0f60*/  ISETP.GE.AND P2, PT, R8, UR7, PT ;  /* 0x0000000708007c0c */ /* 0x000fe2000bf46270 */
[----:B------:R-:W-:Y:S01]  /*0f70*/  IMAD.WIDE.U32 R10, R0, UR4, R10 ;  /* 0x00000004000a7c25 */ /* 0x000fe2000f8e000a */
[----:B------:R-:W-:-:S03]  /*0f80*/  ISETP.GE.AND P1, PT, R7, UR7, PT ;  /* 0x0000000707007c0c */ /* 0x000fc6000bf26270 */
[----:B------:R-:W-:-:S04]  /*0f90*/  IMAD R3, R3, UR4, RZ ;  /* 0x0000000403037c24 */ /* 0x000fc8000f8e02ff */
[----:B------:R-:W-:Y:S01]  /*0fa0*/  IMAD R3, R0, UR5, R3 ;  /* 0x0000000500037c24 */ /* 0x000fe2000f8e0203 */
[----:B------:R-:W-:Y:S02]  /*0fb0*/  ULDC.64 UR4, c[0x0][0x280] ;  /* 0x0000a00000047ab9 */ /* 0x000fe40000000a00 */
[----:B------:R-:W-:Y:S01]  /*0fc0*/  LEA R12, P0, R10, UR4, 0x1 ;  /* 0x000000040a0c7c11 */ /* 0x000fe2000f8008ff */
[----:B------:R-:W-:-:S05]  /*0fd0*/  IMAD.IADD R3, R11, 0x1, R3 ;  /* 0x000000010b037824 */ /* 0x000fca00078e0203 */
[----:B------:R-:W-:Y:S02]  /*0fe0*/  LEA.HI.X R13, R10, UR5, R3, 0x1, P0 ;  /* 0x000000050a0d7c11 */ /* 0x000fe400080f0c03 */
[----:B------:R-:W-:-:S03]  /*0ff0*/  ISETP.GE.AND P0, PT, R6, UR7, PT ;  /* 0x0000000706007c0c */ /* 0x000fc6000bf06270 */
[----:B------:R4:W-:Y:S04]  /*1000*/  @!P2 STG.E.128 desc[UR22][R12.64], RZ ;  /* 0x000000ff0c00a986 */ /* 0x0009e8000c101d16 */
[----:B------:R4:W-:Y:S06]  /*1010*/  @!P1 STG.E.128 desc[UR22][R12.64+0x80], RZ ;  /* 0x000080ff0c009986 */ /* 0x0009ec000c101d16 */
[----:B------:R4:W-:Y:S02]  /*1020*/  @!P0 STG.E.128 desc[UR22][R12.64+0x100], RZ ;  /* 0x000100ff0c008986 */ /* 0x0009e4000c101d16 */
.L_x_368:
[----:B------:R-:W-:Y:S05]  /*1030*/  BSYNC B0 ;  /* 0x0000000000007941 */ /* 0x000fea0003800000 */
.L_x_367:
        /* <DEDUP_REMOVED lines=10> */
.L_x_370:
[----:B------:R-:W-:Y:S05]  /*10e0*/  BSYNC B0 ;  /* 0x0000000000007941 */ /* 0x000fea0003800000 */
.L_x_369:
        /* <DEDUP_REMOVED lines=10> */
.L_x_372:
[----:B------:R-:W-:Y:S05]  /*1190*/  BSYNC B0 ;  /* 0x0000000000007941 */ /* 0x000fea0003800000 */
.L_x_371:
        /* <DEDUP_REMOVED lines=10> */
.L_x_374:
[----:B------:R-:W-:Y:S05]  /*1240*/  BSYNC B0 ;  /* 0x0000000000007941 */ /* 0x000fea0003800000 */
.L_x_373:
        /* <DEDUP_REMOVED lines=10> */
.L_x_360:
[----:B------:R-:W1:Y:S01]  /*12f0*/  LDC R3, c[0x0][0x278] ;  /* 0x00009e00ff037b82 */ /* 0x000e620000000800 */
[----:B------:R-:W-:Y:S01]  /*1300*/  SHF.R.S32.HI R11, RZ, 0x1f, R4 ;  /* 0x0000001fff0b7819 */ /* 0x000fe20000011404 */
[----:B------:R-:W2:Y:S01]  /*1310*/  S2R R0, SR_CTAID.Z ;  /* 0x0000000000007919 */ /* 0x000ea20000002700 */
[----:B------:R-:W-:Y:S01]  /*1320*/  UIADD3 UR5, -UR21, UR15, URZ ;  /* 0x0000000f15057290 */ /* 0x000fe2000fffe13f */
[----:B------:R-:W-:Y:S01]  /*1330*/  IMAD.U32 R19, RZ, RZ, UR14 ;  /* 0x0000000eff137e24 */ /* 0x000fe2000f8e00ff */
[CC--:B------:R-:W-:Y:S01]  /*1340*/  LEA.HI R2, R11.reuse, R4.reuse, RZ, 0x3 ;  /* 0x000000040b027211 */ /* 0x0c0fe200078f18ff */
[----:B------:R-:W-:Y:S01]  /*1350*/  UISETP.NE.AND UP0, UPT, UR13, -0x1, UPT ;  /* 0xffffffff0d00788c */ /* 0x000fe2000bf05270 */
[----:B------:R-:W-:Y:S01]  /*1360*/  LEA.HI R15, R11, R4, RZ, 0x4 ;  /* 0x000000040b0f7211 */ /* 0x000fe200078f20ff */
[----:B------:R-:W-:Y:S01]  /*1370*/  UISETP.NE.AND UP1, UPT, UR8, -0x1, UPT ;  /* 0xffffffff0800788c */ /* 0x000fe2000bf25270 */
[----:B------:R-:W-:Y:S02]  /*1380*/  SHF.R.S32.HI R12, RZ, 0x3, R2 ;  /* 0x00000003ff0c7819 */ /* 0x000fe40000011402 */
[----:B------:R-:W-:-:S02]  /*1390*/  SHF.R.S32.HI R8, RZ, 0x4, R15 ;  /* 0x00000004ff087819 */ /* 0x000fc4000001140f */
[--C-:B------:R-:W-:Y:S01]  /*13a0*/  SHF.R.S32.HI R13, RZ, 0x1f, R12.reuse ;  /* 0x0000001fff0d7819 */ /* 0x100fe2000001140c */
[C---:B------:R-:W-:Y:S01]  /*13b0*/  IMAD.SHL.U32 R205, R12.reuse, 0x40, RZ ;  /* 0x000000400ccd7824 */ /* 0x040fe200078e00ff */
[C---:B------:R-:W-:Y:S01]  /*13c0*/  LEA.HI R197, R15.reuse, R8, RZ, 0x1 ;  /* 0x000000080fc57211 */ /* 0x040fe200078f08ff */
[----:B------:R-:W-:Y:S01]  /*13d0*/  VIADD R7, R12, 0x40 ;  /* 0x000000400c077836 */ /* 0x000fe20000000000 */
[----:B------:R-:W-:Y:S01]  /*13e0*/  LOP3.LUT R15, R15, 0xfffffff0, RZ, 0xc0, !PT ;  /* 0xfffffff00f0f7812 */ /* 0x000fe200078ec0ff */
[----:B------:R-:W-:Y:S01]  /*13f0*/  @UP0 ULDC.64 UR6, c[0x0][0x240] ;  /* 0x0000900000060ab9 */ /* 0x000fe20000000a00 */
[----:B------:R-:W-:Y:S01]  /*1400*/  LOP3.LUT R197, R197, 0xfffffffe, RZ, 0xc0, !PT ;  /* 0xfffffffec5c57812 */ /* 0x000fe200078ec0ff */
[----:B------:R-:W-:Y:S01]  /*1410*/  @UP0 UIMAD.WIDE.U32 UR28, UR13, UR6, URZ ;  /* 0x000000060d1c02a5 */ /* 0x000fe2000f8e003f */
[----:B------:R-:W-:Y:S01]  /*1420*/  LOP3.LUT R205, R205, 0x1c0, RZ, 0xc0, !PT ;  /* 0x000001c0cdcd7812 */ /* 0x000fe200078ec0ff */
[----:B------:R-:W-:Y:S01]  /*1430*/  IMAD.IADD R15, R4, 0x1, -R15 ;  /* 0x00000001040f7824 */ /* 0x000fe200078e0a0f */
[----:B------:R-:W-:Y:S01]  /*1440*/  @!UP0 USHF.R.S32.HI UR9, URZ, 0x1f, UR17 ;  /* 0x0000001f3f098899 */ /* 0x000fe20008011411 */
[----:B-1----:R-:W-:Y:S01]  /*1450*/  IABS R6, R3 ;  /* 0x0000000300067213 */ /* 0x002fe20000000000 */
[----:B------:R-:W-:Y:S01]  /*1460*/  IMAD.IADD R197, R8, 0x1, -R197 ;  /* 0x0000000108c57824 */ /* 0x000fe200078e0ac5 */
[----:B------:R-:W-:Y:S01]  /*1470*/  PLOP3.LUT P2, PT, PT, PT, UP1, 0x80, 0x0 ;  /* 0x000000000000781c */ /* 0x000fe20003f4f018 */
[----:B------:R-:W-:Y:S01]  /*1480*/  IMAD.MOV.U32 R8, RZ, RZ, RZ ;  /* 0x000000ffff087224 */ /* 0x000fe200078e00ff */
[----:B------:R-:W1:Y:S01]  /*1490*/  I2F.RP R5, R6 ;  /* 0x0000000600057306 */ /* 0x000e620000209400 */
[----:B------:R-:W-:Y:S01]  /*14a0*/  @UP0 UIMAD UR16, UR13, UR7, UR29 ;  /* 0x000000070d1002a4 */ /* 0x000fe2000f8e021d */
[----:B------:R-:W-:Y:S01]  /*14b0*/  ISETP.GE.AND P5, PT, R7, UR5, PT ;  /* 0x0000000507007c0c */ /* 0x000fe2000bfa6270 */
[----:B------:R-:W-:Y:S01]  /*14c0*/  @UP1 UIADD3 UR27, UR25, UR8, URZ ;  /* 0x00000008191b1290 */ /* 0x000fe2000fffe03f */
[----:B------:R-:W-:Y:S01]  /*14d0*/  LEA.HI R7, R11, R4, RZ, 0x6 ;  /* 0x000000040b077211 */ /* 0x000fe200078f30ff */
[----:B------:R-:W-:Y:S01]  /*14e0*/  @!UP0 ULDC.64 UR6, c[0x0][0x228] ;  /* 0x00008a0000068ab9 */ /* 0x000fe20000000a00 */
[----:B------:R-:W-:Y:S01]  /*14f0*/  @UP1 ULDC.64 UR10, c[0x0][0x248] ;  /* 0x00009200000a1ab9 */ /* 0x000fe20000000a00 */
[----:B------:R-:W-:Y:S01]  /*1500*/  @!UP0 UIMAD UR9, UR9, UR6, URZ ;  /* 0x00000006090982a4 */ /* 0x000fe2000f8e023f */
[----:B------:R-:W-:Y:S01]  /*1510*/  IMAD.WIDE R18, R19, 0x80, R12 ;  /* 0x0000008013127825 */ /* 0x000fe200078e020c */
[----:B------:R-:W-:-:S02]  /*1520*/  @!UP0 UIMAD.WIDE.U32 UR32, UR17, UR6, URZ ;  /* 0x00000006112082a5 */ /* 0x000fc4000f8e003f */
[----:B------:R-:W-:Y:S02]  /*1530*/  @UP1 UIMAD.WIDE.U32 UR30, UR27, UR10, URZ ;  /* 0x0000000a1b1e12a5 */ /* 0x000fe4000f8e003f */
[----:B------:R-:W-:Y:S01]  /*1540*/  @!UP0 UIMAD UR7, UR17, UR7, UR9 ;  /* 0x00000007110782a4 */ /* 0x000fe2000f8e0209 */
[----:B-1----:R-:W1:Y:S01]  /*1550*/  MUFU.RCP R9, R5 ;  /* 0x0000000500097308 */ /* 0x002e620000001000 */
[----:B------:R-:W-:Y:S02]  /*1560*/  @UP1 UIMAD UR27, UR27, UR11, URZ ;  /* 0x0000000b1b1b12a4 */ /* 0x000fe4000f8e023f */
[----:B------:R-:W-:Y:S02]  /*1570*/  @!UP0 UIADD3 UR16, UR33, UR7, URZ ;  /* 0x0000000721108290 */ /* 0x000fe4000fffe03f */
[----:B------:R-:W-:Y:S01]  /*1580*/  @UP1 UIADD3 UR27, UR31, UR27, URZ ;  /* 0x0000001b1f1b1290 */ /* 0x000fe2000fffe03f */
[----:B------:R-:W-:Y:S01]  /*1590*/  @!UP0 UMOV UR28, UR32 ;  /* 0x00000020001c8c82 */ /* 0x000fe20008000000 */
[----:B-1----:R-:W-:-:S02]  /*15a0*/  VIADD R9, R9, 0xffffffe ;  /* 0x0ffffffe09097836 */ /* 0x002fc40000000000 */
[----:B------:R-:W-:-:S04]  /*15b0*/  VIADD R5, R12, 0x60 ;  /* 0x000000600c057836 */ /* 0x000fc80000000000 */
[----:B------:R-:W1:Y:S01]  /*15c0*/  F2I.FTZ.U32.TRUNC.NTZ R9, R9 ;  /* 0x0000000900097305 */ /* 0x000e62000021f000 */
[----:B------:R-:W-:Y:S02]  /*15d0*/  ISETP.GE.AND P4, PT, R5, UR5, PT ;  /* 0x0000000505007c0c */ /* 0x000fe4000bf86270 */
[----:B------:R-:W-:Y:S02]  /*15e0*/  LOP3.LUT R5, R2, 0xfffffff8, RZ, 0xc0, !PT ;  /* 0xfffffff802057812 */ /* 0x000fe400078ec0ff */
[----:B--2---:R-:W-:-:S03]  /*15f0*/  IABS R2, R0 ;  /* 0x0000000000027213 */ /* 0x004fc60000000000 */
[----:B------:R-:W-:-:S04]  /*1600*/  IMAD.IADD R5, R4, 0x1, -R5 ;  /* 0x0000000104057824 */ /* 0x000fc800078e0a05 */
[----:B------:R-:W-:Y:S02]  /*1610*/  IMAD.SHL.U32 R134, R5, 0x8, RZ ;  /* 0x0000000805867824 */ /* 0x000fe400078e00ff */
[----:B-1----:R-:W-:-:S03]  /*1620*/  IMAD.MOV R147, RZ, RZ, -R9 ;  /* 0x000000ffff937224 */ /* 0x002fc600078e0a09 */
[----:B------:R-:W-:Y:S01]  /*1630*/  LOP3.LUT R0, R205, 0x38, R134, 0xf8, !PT ;  /* 0x00000038cd007812 */ /* 0x000fe200078ef886 */
[----:B------:R-:W-:Y:S01]  /*1640*/  IMAD R147, R147, R6, RZ ;  /* 0x0000000693937224 */ /* 0x000fe200078e02ff */
[----:B------:R-:W-:-:S03]  /*1650*/  SHF.R.U32.HI R205, RZ, 0x3, R205 ;  /* 0x00000003ffcd7819 */ /* 0x000fc600000116cd */
[----:B------:R-:W-:Y:S01]  /*1660*/  IMAD.HI.U32 R147, R9, R147, R8 ;  /* 0x0000009309937227 */ /* 0x000fe200078e0008 */
[----:B------:R-:W-:Y:S02]  /*1670*/  LOP3.LUT R205, R0, R205, RZ, 0x3c, !PT ;  /* 0x000000cd00cd7212 */ /* 0x000fe400078e3cff */
[----:B------:R-:W-:Y:S01]  /*1680*/  SHF.R.S32.HI R0, RZ, 0x1f, R15 ;  /* 0x0000001fff007819 */ /* 0x000fe2000001140f */
[----:B------:R-:W-:Y:S02]  /*1690*/  IMAD.SHL.U32 R8, R7, 0x8, RZ ;  /* 0x0000000807087824 */ /* 0x000fe400078e00ff */
[----:B------:R-:W-:Y:S01]  /*16a0*/  IMAD.HI.U32 R147, R147, R2, RZ ;  /* 0x0000000293937227 */ /* 0x000fe200078e00ff */
[----:B------:R-:W-:-:S03]  /*16b0*/  LEA.HI R0, R0, R15, RZ, 0x3 ;  /* 0x0000000f00007211 */ /* 0x000fc600078f18ff */
[----:B------:R-:W-:-:S04]  /*16c0*/  IMAD.MOV R9, RZ, RZ, -R147 ;  /* 0x000000ffff097224 */ /* 0x000fc800078e0a93 */
[----:B------:R-:W-:Y:S01]  /*16d0*/  IMAD R9, R6, R9, R2 ;  /* 0x0000000906097224 */ /* 0x000fe200078e0202 */
[----:B------:R-:W-:-:S04]  /*16e0*/  LOP3.LUT R2, R0, 0xfffffff8, RZ, 0xc0, !PT ;  /* 0xfffffff800027812 */ /* 0x000fc800078ec0ff */
[----:B------:R-:W-:Y:S01]  /*16f0*/  ISETP.GT.U32.AND P0, PT, R6, R9, PT ;  /* 0x000000090600720c */ /* 0x000fe20003f04070 */
[----:B------:R-:W-:Y:S01]  /*1700*/  IMAD.IADD R2, R15, 0x1, -R2 ;  /* 0x000000010f027824 */ /* 0x000fe200078e0a02 */
[----:B------:R-:W-:Y:S11]  /*1710*/  @P2 BRA `(.L_x_375) ;  /* 0x0000000000342947 */ /* 0x000ff60003800000 */
        /* <DEDUP_REMOVED lines=8> */
[----:B------:R-:W-:Y:S01]  /*17a0*/  UIMAD UR9, UR9, UR6, URZ ;  /* 0x00000006090972a4 */ /* 0x000fe2000f8e023f */
[----:B------:R-:W-:-:S03]  /*17b0*/  UMOV UR26, UR30 ;  /* 0x0000001e001a7c82 */ /* 0x000fc60008000000 */
[----:B------:R-:W-:Y:S02]  /*17c0*/  UIMAD UR7, UR17, UR7, UR9 ;  /* 0x00000007110772a4 */ /* 0x000fe4000f8e0209 */
[----:B------:R-:W-:-:S04]  /*17d0*/  UIMAD.WIDE.U32 UR30, UR17, UR6, UR26 ;  /* 0x00000006111e72a5 */ /* 0x000fc8000f8e001a */
[----:B------:R-:W-:-:S12]  /*17e0*/  UIADD3 UR27, UR31, UR7, URZ ;  /* 0x000000071f1b7290 */ /* 0x000fd8000fffe03f */
.L_x_375:
[----:B------:R-:W-:Y:S01]  /*17f0*/  @UP1 UIADD3 UR29, UR25, UR8, URZ ;  /* 0x00000008191d1290 */ /* 0x000fe2000fffe03f */
[----:B------:R-:W-:Y:S01]  /*1800*/  @!P0 IMAD.IADD R9, R9, 0x1, -R6 ;  /* 0x0000000109098824 */ /* 0x000fe200078e0a06 */
[----:B------:R-:W-:Y:S01]  /*1810*/  USHF.R.S32.HI UR26, URZ, 0x1f, UR4 ;  /* 0x0000001f3f1a7899 */ /* 0x000fe20008011404 */
[----:B------:R-:W-:Y:S01]  /*1820*/  SHF.R.S32.HI R135, RZ, 0x1f, R134 ;  /* 0x0000001fff877819 */ /* 0x000fe20000011486 */
[----:B------:R-:W-:Y:S01]  /*1830*/  @UP1 ULDC.64 UR8, c[0x0][0x250] ;  /* 0x0000940000081ab9 */ /* 0x000fe20000000a00 */
[----:B------:R-:W-:Y:S01]  /*1840*/  LOP3.LUT R205, R205, 0xfffffe00, R8, 0xf8, !PT ;  /* 0xfffffe00cdcd7812 */ /* 0x000fe200078ef808 */
[----:B------:R-:W-:Y:S01]  /*1850*/  @UP1 UIMAD.WIDE.U32 UR6, UR29, UR8, URZ ;  /* 0x000000081d0612a5 */ /* 0x000fe2000f8e003f */
[----:B------:R-:W-:Y:S01]  /*1860*/  ISETP.GE.U32.AND P1, PT, R9, R6, PT ;  /* 0x000000060900720c */ /* 0x000fe20003f26070 */
[----:B------:R-:W-:Y:S01]  /*1870*/  @UP1 UIMAD UR29, UR29, UR9, URZ ;  /* 0x000000091d1d12a4 */ /* 0x000fe2000f8e023f */
[----:B------:R-:W-:-:S03]  /*1880*/  LOP3.LUT R6, R3, UR4, RZ, 0x3c, !PT ;  /* 0x0000000403067c12 */ /* 0x000fc6000f8e3cff */
[----:B------:R-:W-:Y:S01]  /*1890*/  @UP1 UIADD3 UR29, UR7, UR29, URZ ;  /* 0x0000001d071d1290 */ /* 0x000fe2000fffe03f */
[----:B------:R-:W-:Y:S11]  /*18a0*/  @P2 BRA `(.L_x_376) ;  /* 0x0000000000342947 */ /* 0x000ff60003800000 */
        /* <DEDUP_REMOVED lines=11> */
[----:B------:R-:W-:Y:S01]  /*1960*/  UIADD3 UR29, UR33, UR7, URZ ;  /* 0x00000007211d7290 */ /* 0x000fe2000fffe03f */
[----:B------:R-:W-:-:S11]  /*1970*/  UMOV UR6, UR32 ;  /* 0x0000002000067c82 */ /* 0x000fd60008000000 */
.L_x_376:
[----:B------:R-:W-:Y:S01]  /*1980*/  ISETP.GE.AND P2, PT, R6, RZ, PT ;  /* 0x000000ff0600720c */ /* 0x000fe20003f46270 */
[----:B------:R-:W-:Y:S01]  /*1990*/  IMAD R7, R13, UR10, RZ ;  /* 0x0000000a0d077c24 */ /* 0x000fe2000f8e02ff */
[----:B------:R-:W-:Y:S01]  /*19a0*/  ISETP.NE.AND P3, PT, R3, RZ, PT ;  /* 0x000000ff0300720c */ /* 0x000fe20003f65270 */
[C---:B------:R-:W-:Y:S01]  /*19b0*/  IMAD.WIDE.U32 R14, R12.reuse, UR10, R134 ;  /* 0x0000000a0c0e7c25 */ /* 0x040fe2000f8e0086 */
[----:B------:R-:W1:Y:S01]  /*19c0*/  S2UR UR25, SR_CgaCtaId ;  /* 0x00000000001979c3 */ /* 0x000e620000008800 */
[----:B------:R-:W-:Y:S01]  /*19d0*/  UIADD3 UR17, UR18, -0x1, URZ ;  /* 0xffffffff12117890 */ /* 0x000fe2000fffe03f */
[----:B------:R-:W-:Y:S01]  /*19e0*/  IADD3 R10, R12, 0x20, RZ ;  /* 0x000000200c0a7810 */ /* 0x000fe20007ffe0ff */
[----:B------:R-:W-:Y:S01]  /*19f0*/  @!P0 VIADD R147, R147, 0x1 ;  /* 0x0000000193938836 */ /* 0x000fe20000000000 */
[----:B------:R-:W-:Y:S01]  /*1a00*/  IADD3 R206, P0, R14, UR30, RZ ;  /* 0x0000001e0ece7c10 */ /* 0x000fe2000ff1e0ff */
[C---:B------:R-:W-:Y:S01]  /*1a10*/  IMAD R6, R12.reuse, UR11, R7 ;  /* 0x0000000b0c067c24 */ /* 0x040fe2000f8e0207 */
[----:B------:R-:W-:Y:S01]  /*1a20*/  BSSY B0, `(.L_x_377) ;  /* 0x0000047000007945 */ /* 0x000fe20003800000 */
[----:B------:R-:W-:Y:S01]  /*1a30*/  IMAD.WIDE.U32 R8, R12, UR8, R134 ;  /* 0x000000080c087c25 */ /* 0x000fe2000f8e0086 */
[----:B------:R-:W-:-:S02]  /*1a40*/  IADD3 R199, R134, 0x80, RZ ;  /* 0x0000008086c77810 */ /* 0x000fc40007ffe0ff */
[----:B------:R-:W-:Y:S01]  /*1a50*/  IADD3.X R207, R15, UR27, R6, P0, !PT ;  /* 0x0000001b0fcf7c10 */ /* 0x000fe200087fe406 */
[----:B------:R-:W-:Y:S02]  /*1a60*/  IMAD R7, R13, UR8, RZ ;  /* 0x000000080d077c24 */ /* 0x000fe4000f8e02ff */
[----:B------:R-:W-:Y:S01]  /*1a70*/  @P1 VIADD R147, R147, 0x1 ;  /* 0x0000000193931836 */ /* 0x000fe20000000000 */
[----:B------:R-:W-:Y:S01]  /*1a80*/  IADD3 R144, P1, R8, UR6, RZ ;  /* 0x0000000608907c10 */ /* 0x000fe2000ff3e0ff */
[----:B------:R-:W-:Y:S01]  /*1a90*/  IMAD R6, R12, UR9, R7 ;  /* 0x000000090c067c24 */ /* 0x000fe2000f8e0207 */
[----:B------:R-:W-:Y:S01]  /*1aa0*/  IADD3 R8, P0, R134, UR28, RZ ;  /* 0x0000001c86087c10 */ /* 0x000fe2000ff1e0ff */
[----:B------:R-:W-:Y:S01]  /*1ab0*/  ULDC.64 UR6, c[0x0][0x258] ;  /* 0x0000960000067ab9 */ /* 0x000fe20000000a00 */
[----:B------:R-:W-:Y:S01]  /*1ac0*/  @!P2 IADD3 R147, -R147, RZ, RZ ;  /* 0x000000ff9393a210 */ /* 0x000fe20007ffe1ff */
[----:B------:R-:W-:Y:S01]  /*1ad0*/  UIMAD UR26, UR26, UR6, URZ ;  /* 0x000000061a1a72a4 */ /* 0x000fe2000f8e023f */
[----:B------:R-:W-:Y:S01]  /*1ae0*/  @!P3 LOP3.LUT R147, RZ, R3, RZ, 0x33, !PT ;  /* 0x00000003ff93b212 */ /* 0x000fe200078e33ff */
[----:B------:R-:W-:Y:S01]  /*1af0*/  IMAD.U32 R14, RZ, RZ, UR6 ;  /* 0x00000006ff0e7e24 */ /* 0x000fe2000f8e00ff */
[----:B------:R-:W-:Y:S01]  /*1b00*/  IADD3.X R145, R9, UR29, R6, P1, !PT ;  /* 0x0000001d09917c10 */ /* 0x000fe20008ffe406 */
[----:B------:R-:W-:Y:S01]  /*1b10*/  UIMAD UR26, UR4, UR7, UR26 ;  /* 0x00000007041a72a4 */ /* 0x000fe2000f8e021a */
[----:B------:R-:W-:Y:S01]  /*1b20*/  IADD3.X R9, R135, UR16, RZ, P0, !PT ;  /* 0x0000001087097c10 */ /* 0x000fe200087fe4ff */
[----:B------:R-:W-:Y:S01]  /*1b30*/  UIMAD UR16, UR17, -0x40, UR24 ;  /* 0xffffffc0111078a4 */ /* 0x000fe2000f8e0218 */
[----:B------:R-:W-:Y:S01]  /*1b40*/  SHF.R.S32.HI R6, RZ, 0x1f, R147 ;  /* 0x0000001fff067819 */ /* 0x000fe20000011493 */
[----:B------:R-:W-:Y:S01]  /*1b50*/  ULDC.64 UR6, c[0x0][0x260] ;  /* 0x0000980000067ab9 */ /* 0x000fe20000000a00 */
[----:B------:R-:W-:Y:S01]  /*1b60*/  ISETP.GE.AND P0, PT, R12, UR5, PT ;  /* 0x000000050c007c0c */ /* 0x000fe2000bf06270 */
[----:B------:R-:W-:Y:S01]  /*1b70*/  IMAD.WIDE.U32 R14, R14, UR4, R8 ;  /* 0x000000040e0e7c25 */ /* 0x000fe2000f8e0008 */
[----:B------:R-:W-:Y:S01]  /*1b80*/  UMOV UR4, 0x400 ;  /* 0x0000040000047882 */ /* 0x000fe20000000000 */
[----:B------:R-:W-:Y:S01]  /*1b90*/  ISETP.GE.AND P1, PT, R10, UR5, PT ;  /* 0x000000050a007c0c */ /* 0x000fe2000bf26270 */
[----:B-1----:R-:W-:Y:S01]  /*1ba0*/  ULEA UR4, UR25, UR4, 0x18 ;  /* 0x0000000419047291 */ /* 0x002fe2000f8ec03f */
[----:B------:R-:W-:Y:S01]  /*1bb0*/  IMAD R8, R6, UR6, RZ ;  /* 0x0000000606087c24 */ /* 0x000fe2000f8e02ff */
[----:B------:R-:W-:Y:S01]  /*1bc0*/  IADD3 R17, R15, UR26, RZ ;  /* 0x0000001a0f117c10 */ /* 0x000fe2000fffe0ff */
[----:B------:R-:W-:-:S03]  /*1bd0*/  IMAD.WIDE.U32 R206, R147, UR6, R206 ;  /* 0x0000000693ce7c25 */ /* 0x000fc6000f8e00ce */
[----:B------:R-:W-:Y:S01]  /*1be0*/  LEA R205, R205, UR4, 0x1 ;  /* 0x00000004cdcd7c11 */ /* 0x000fe2000f8e08ff */
[C---:B------:R-:W-:Y:S01]  /*1bf0*/  IMAD R209, R147.reuse, UR7, R8 ;  /* 0x0000000793d17c24 */ /* 0x040fe2000f8e0208 */
[----:B------:R-:W-:Y:S01]  /*1c00*/  ULDC.64 UR6, c[0x0][0x268] ;  /* 0x00009a0000067ab9 */ /* 0x000fe20000000a00 */
[----:B------:R-:W-:Y:S02]  /*1c10*/  VIADD R204, R134, 0x40 ;  /* 0x0000004086cc7836 */ /* 0x000fe40000000000 */
[----:B------:R-:W-:Y:S02]  /*1c20*/  IMAD R6, R6, UR6, RZ ;  /* 0x0000000606067c24 */ /* 0x000fe4000f8e02ff */
[----:B------:R-:W-:-:S04]  /*1c30*/  IMAD.WIDE.U32 R144, R147, UR6, R144 ;  /* 0x0000000693907c25 */ /* 0x000fc8000f8e0090 */
[----:B------:R-:W-:Y:S01]  /*1c40*/  IMAD R147, R147, UR7, R6 ;  /* 0x0000000793937c24 */ /* 0x000fe2000f8e0206 */
        /* <DEDUP_REMOVED lines=36> */
.L_x_378:
[----:B------:R-:W-:Y:S05]  /*1e90*/  BSYNC B0 ;  /* 0x0000000000007941 */ /* 0x000fea0003800000 */
.L_x_377:
        /* <DEDUP_REMOVED lines=40> */
.L_x_380:
[----:B------:R-:W-:Y:S05]  /*2120*/  BSYNC B0 ;  /* 0x0000000000007941 */ /* 0x000fea0003800000 */
.L_x_379:
[----:B------:R-:W-:Y:S04]  /*2130*/  BSSY B0, `(.L_x_381) ;  /* 0x0000028000007945 */ /* 0x000fe80003800000 */
[----:B------:R-:W-:Y:S05]  /*2140*/  @P5 BRA `(.L_x_382) ;  /* 0x0000000000985947 */ /* 0x000fea0003800000 */
[----:B------:R-:W-:Y:S01]  /*2150*/  ULDC UR25, c[0x0][0x2d0] ;  /* 0x0000b40000197ab9 */ /* 0x000fe20000000800 */
[----:B---3--:R-:W-:Y:S01]  /*2160*/  IADD3 R20, P0, R18, 0x40, RZ ;  /* 0x0000004012147810 */ /* 0x008fe20007f1e0ff */
        /* <DEDUP_REMOVED lines=12> */
[----:B-1--4-:R-:W1:Y:S01]  /*2230*/  @!P2 LDC.64 R6, c[0x0][0x210] ;  /* 0x00008400ff06ab82 */ /* 0x012e620000000a00 */
        /* <DEDUP_REMOVED lines=23> */
.L_x_382:
[----:B------:R-:W-:Y:S05]  /*23b0*/  BSYNC B0 ;  /* 0x0000000000007941 */ /* 0x000fea0003800000 */
.L_x_381:
        /* <DEDUP_REMOVED lines=39> */
.L_x_384:
[----:B------:R-:W-:Y:S05]  /*2630*/  BSYNC B0 ;  /* 0x0000000000007941 */ /* 0x000fea0003800000 */
.L_x_383:
[----:B------:R-:W-:Y:S01]  /*2640*/  USHF.L.U32 UR30, UR10, 0x6, URZ ;  /* 0x000000060a1e7899 */ /* 0x000fe2000800063f */
[----:B------:R-:W-:Y:S01]  /*2650*/  ISETP.GE.AND P0, PT, R12, UR16, PT ;  /* 0x000000100c007c0c */ /* 0x000fe2000bf06270 */
[----:B------:R-:W-:Y:S01]  /*2660*/  USHF.L.U64.HI UR29, UR10, 0x6, UR11 ;  /* 0x000000060a1d7899 */ /* 0x000fe2000801020b */
[----:B------:R-:W-:Y:S01]  /*2670*/  IMAD.SHL.U32 R16, R5, 0x40, RZ ;  /* 0x0000004005107824 */ /* 0x000fe200078e00ff */
[----:B------:R-:W-:Y:S01]  /*2680*/  USHF.R.S32.HI UR31, URZ, 0x1f, UR17 ;  /* 0x0000001f3f1f7899 */ /* 0x000fe20008011411 */
[----:B------:R-:W-:Y:S01]  /*2690*/  IADD3 R209, R207, R209, RZ ;  /* 0x000000d1cfd17210 */ /* 0x000fe20007ffe0ff */
[----:B------:R-:W-:Y:S01]  /*26a0*/  UIMAD UR6, UR29, UR17, URZ ;  /* 0x000000111d0672a4 */ /* 0x000fe2000f8e023f */
[----:B------:R-:W-:Y:S01]  /*26b0*/  IMAD.U32 R3, RZ, RZ, UR30 ;  /* 0x0000001eff037e24 */ /* 0x000fe2000f8e00ff */
[----:B------:R-:W-:Y:S01]  /*26c0*/  LOP3.LUT R16, R16, 0x1c0, RZ, 0xc0, !PT ;  /* 0x000001c010107812 */ /* 0x000fe200078ec0ff */
[----:B------:R-:W-:Y:S01]  /*26d0*/  IMAD.MOV.U32 R208, RZ, RZ, R206 ;  /* 0x000000ffffd07224 */ /* 0x000fe200078e00ce */
[----:B------:R-:W-:Y:S01]  /*26e0*/  UIMAD UR6, UR31, UR30, UR6 ;  /* 0x0000001e1f0672a4 */ /* 0x000fe2000f8e0206 */
[----:B-1234-:R-:W-:Y:S01]  /*26f0*/  IMAD.SHL.U32 R7, R12, 0x8, RZ ;  /* 0x000000080c077824 */ /* 0x01efe200078e00ff */
[----:B------:R-:W-:Y:S01]  /*2700*/  BSSY B0, `(.L_x_385) ;  /* 0x0000027000007945 */ /* 0x000fe20003800000 */
[----:B------:R-:W-:Y:S01]  /*2710*/  IMAD.WIDE.U32 R20, R3, UR17, R208 ;  /* 0x0000001103147c25 */ /* 0x000fe2000f8e00d0 */
[----:B------:R-:W-:-:S02]  /*2720*/  ISETP.GE.AND P5, PT, R10, UR16, PT ;  /* 0x000000100a007c0c */ /* 0x000fc4000bfa6270 */
[----:B------:R-:W-:Y:S01]  /*2730*/  LOP3.LUT R7, R16, 0x8, R7, 0xf8, !PT ;  /* 0x0000000810077812 */ /* 0x000fe200078ef807 */
[----:B------:R-:W-:Y:S01]  /*2740*/  IMAD.SHL.U32 R18, R2, 0x40, RZ ;  /* 0x0000004002127824 */ /* 0x000fe200078e00ff */
[----:B------:R-:W-:Y:S02]  /*2750*/  SHF.R.U32.HI R16, RZ, 0x3, R16 ;  /* 0x00000003ff107819 */ /* 0x000fe40000011610 */
[----:B------:R-:W-:Y:S02]  /*2760*/  IADD3 R14, R21, UR6, RZ ;  /* 0x00000006150e7c10 */ /* 0x000fe4000fffe0ff */
[----:B------:R-:W-:Y:S02]  /*2770*/  LOP3.LUT R16, R7, R16, RZ, 0x3c, !PT ;  /* 0x0000001007107212 */ /* 0x000fe400078e3cff */
[----:B------:R-:W-:Y:S01]  /*2780*/  SHF.L.U32 R15, R197, 0x3, RZ ;  /* 0x00000003c50f7819 */ /* 0x000fe200000006ff */
        /* <DEDUP_REMOVED lines=30> */
.L_x_386:
[----:B------:R-:W-:Y:S05]  /*2970*/  BSYNC B0 ;  /* 0x0000000000007941 */ /* 0x000fea0003800000 */
.L_x_385:
[----:B------:R-:W-:Y:S01]  /*2980*/  USHF.L.U64.HI UR25, UR10, 0x5, UR11 ;  /* 0x000000050a197899 */ /* 0x000fe2000801020b */
[----:B------:R-:W-:Y:S01]  /*2990*/  BSSY B0, `(.L_x_387) ;  /* 0x0000023000007945 */ /* 0x000fe20003800000 */
[----:B------:R-:W-:Y:S01]  /*29a0*/  USHF.L.U32 UR26, UR10, 0x5, URZ ;  /* 0x000000050a1a7899 */ /* 0x000fe2000800063f */
[----:B------:R-:W-:Y:S02]  /*29b0*/  LOP3.LUT R18, R18, 0x1c0, RZ, 0xc0, !PT ;  /* 0x000001c012127812 */ /* 0x000fe400078ec0ff */
[----:B------:R-:W-:Y:S09]  /*29c0*/  @P5 BRA `(.L_x_388) ;  /* 0x00000000007c5947 */ /* 0x000ff20003800000 */
[----:B------:R-:W-:Y:S01]  /*29d0*/  ULDC UR6, c[0x0][0x2d0] ;  /* 0x0000b40000067ab9 */ /* 0x000fe20000000800 */
[----:B------:R-:W-:Y:S02]  /*29e0*/  IADD3 R17, P0, R20, UR26, RZ ;  /* 0x0000001a14117c10 */ /* 0x000fe4000ff1e0ff */
[----:B------:R-:W-:Y:S02]  /*29f0*/  ISETP.GE.AND P3, PT, R134, UR6, PT ;  /* 0x0000000686007c0c */ /* 0x000fe4000bf66270 */
[----:B------:R-:W-:Y:S02]  /*2a00*/  ISETP.GE.AND P2, PT, R204, UR6, PT ;  /* 0x00000006cc007c0c */ /* 0x000fe4000bf46270 */
[----:B------:R-:W-:Y:S02]  /*2a10*/  IADD3.X R14, R14, UR25, RZ, P0, !PT ;  /* 0x000000190e0e7c10 */ /* 0x000fe400087fe4ff */
[----:B------:R-:W-:-:S07]  /*2a20*/  ISETP.GE.AND P0, PT, R199, UR6, PT ;  /* 0x00000006c7007c0c */ /* 0x000fce000bf06270 */
        /* <DEDUP_REMOVED lines=25> */
.L_x_388:
[----:B------:R-:W-:Y:S05]  /*2bc0*/  BSYNC B0 ;  /* 0x0000000000007941 */ /* 0x000fea0003800000 */
.L_x_387:
[----:B------:R-:W0:Y:S01]  /*2bd0*/  LDGDEPBAR ;  /* 0x00000000000079af */ /* 0x000e220000000000 */
[----:B------:R-:W-:Y:S01]  /*2be0*/  ISETP.GE.AND P0, PT, R12, UR16, PT ;  /* 0x000000100c007c0c */ /* 0x000fe2000bf06270 */
[----:B------:R-:W-:Y:S01]  /*2bf0*/  USHF.L.U64.HI UR27, UR8, 0x6, UR9 ;  /* 0x00000006081b7899 */ /* 0x000fe20008010209 */
[----:B------:R-:W-:Y:S01]  /*2c00*/  LOP3.LUT R15, R18, 0x8, R15, 0xf8, !PT ;  /* 0x00000008120f7812 */ /* 0x000fe200078ef80f */
[----:B------:R-:W-:Y:S01]  /*2c10*/  IMAD.SHL.U32 R0, R0, 0x40, RZ ;  /* 0x0000004000007824 */ /* 0x000fe200078e00ff */
[----:B------:R-:W-:Y:S01]  /*2c20*/  SHF.R.U32.HI R18, RZ, 0x3, R18 ;  /* 0x00000003ff127819 */ /* 0x000fe20000011612 */
[----:B------:R-:W-:Y:S01]  /*2c30*/  USHF.L.U32 UR28, UR8, 0x6, URZ ;  /* 0x00000006081c7899 */ /* 0x000fe2000800063f */
[----:B------:R-:W-:Y:S01]  /*2c40*/  IMAD.IADD R147, R145, 0x1, R147 ;  /* 0x0000000191937824 */ /* 0x000fe200078e0293 */
[----:B------:R-:W-:Y:S01]  /*2c50*/  UIMAD UR6, UR27, UR17, URZ ;  /* 0x000000111b0672a4 */ /* 0x000fe2000f8e023f */
[----:B------:R-:W-:Y:S01]  /*2c60*/  LOP3.LUT R15, R15, R18, RZ, 0x3c, !PT ;  /* 0x000000120f0f7212 */ /* 0x000fe200078e3cff */
[----:B-1234-:R-:W-:Y:S01]  /*2c70*/  IMAD.U32 R7, RZ, RZ, UR17 ;  /* 0x00000011ff077e24 */ /* 0x01efe2000f8e00ff */
[----:B------:R-:W-:Y:S01]  /*2c80*/  LEA.HI R6, R11, R4, RZ, 0x5 ;  /* 0x000000040b067211 */ /* 0x000fe200078f28ff */
[----:B------:R-:W-:Y:S01]  /*2c90*/  IMAD.MOV.U32 R146, RZ, RZ, R144 ;  /* 0x000000ffff927224 */ /* 0x000fe200078e0090 */
[----:B------:R-:W-:Y:S01]  /*2ca0*/  UIMAD UR6, UR31, UR28, UR6 ;  /* 0x0000001c1f0672a4 */ /* 0x000fe2000f8e0206 */
[----:B------:R-:W-:Y:S01]  /*2cb0*/  LOP3.LUT R0, R15, 0xfffffe00, R0, 0xf8, !PT ;  /* 0xfffffe000f007812 */ /* 0x000fe200078ef800 */
[----:B------:R-:W-:Y:S01]  /*2cc0*/  IMAD R197, R197, 0x200, R16 ;  /* 0x00000200c5c57824 */ /* 0x000fe200078e0210 */
[----:B------:R-:W-:Y:S01]  /*2cd0*/  SHF.R.S32.HI R81, RZ, 0x5, R6 ;  /* 0x00000005ff517819 */ /* 0x000fe20000011406 */
[----:B------:R-:W-:Y:S01]  /*2ce0*/  IMAD.WIDE.U32 R14, R7, UR28, R146 ;  /* 0x0000001c070e7c25 */ /* 0x000fe2000f8e0092 */
[----:B------:R-:W-:Y:S01]  /*2cf0*/  BSSY B0, `(.L_x_389) ;  /* 0x0000028000007945 */ /* 0x000fe20003800000 */
[----:B------:R-:W-:-:S02]  /*2d00*/  ISETP.GE.AND P5, PT, R10, UR16, PT ;  /* 0x000000100a007c0c */ /* 0x000fc4000bfa6270 */
[----:B------:R-:W-:Y:S01]  /*2d10*/  VIADD R12, R15, UR6 ;  /* 0x000000060f0c7c36 */ /* 0x000fe20008000000 */
[----:B------:R-:W-:Y:S01]  /*2d20*/  LEA R197, R197, UR4, 0x1 ;  /* 0x00000004c5c57c11 */ /* 0x000fe2000f8e08ff */
[----:B------:R-:W-:Y:S01]  /*2d30*/  IMAD R198, R81, 0x400, R0 ;  /* 0x0000040051c67824 */ /* 0x000fe200078e0200 */
[----:B------:R-:W-:-:S04]  /*2d40*/  DEPBAR.LE SB0, 0x0 ;  /* 0x000080000000791a */ /* 0x000fc80000000000 */
[----:B------:R-:W-:Y:S06]  /*2d50*/  BAR.SYNC.DEFER_BLOCKING 0x0 ;  /* 0x0000000000007b1d */ /* 0x000fec0000010000 */
        /* <DEDUP_REMOVED lines=33> */
.L_x_390:
[----:B------:R-:W-:Y:S05]  /*2f70*/  BSYNC B0 ;  /* 0x0000000000007941 */ /* 0x000fea0003800000 */
.L_x_389:
[----:B------:R4:W-:Y:S01]  /*2f80*/  @P5 STS.128 [R205+0x13000], RZ ;  /* 0x013000ffcd005388 */ /* 0x0009e20000000c00 */
[----:B------:R-:W-:Y:S01]  /*2f90*/  USHF.L.U64.HI UR16, UR8, 0x5, UR9 ;  /* 0x0000000508107899 */ /* 0x000fe20008010209 */
[----:B------:R-:W-:Y:S01]  /*2fa0*/  BSSY B0, `(.L_x_391) ;  /* 0x0000025000007945 */ /* 0x000fe20003800000 */
[----:B------:R-:W-:Y:S01]  /*2fb0*/  USHF.L.U32 UR31, UR8, 0x5, URZ ;  /* 0x00000005081f7899 */ /* 0x000fe2000800063f */
[----:B------:R4:W-:Y:S01]  /*2fc0*/  @P5 STS.128 [R205+0x15000], RZ ;  /* 0x015000ffcd005388 */ /* 0x0009e20000000c00 */
[----:B------:R-:W-:-:S03]  /*2fd0*/  LEA R198, R198, UR4, 0x1 ;  /* 0x00000004c6c67c11 */ /* 0x000fc6000f8e08ff */
[----:B------:R4:W-:Y:S01]  /*2fe0*/  @P5 STS.128 [R205+0x17000], RZ ;  /* 0x017000ffcd005388 */ /* 0x0009e20000000c00 */
[----:B------:R-:W-:Y:S06]  /*2ff0*/  @P5 BRA `(.L_x_392) ;  /* 0x00000000007c5947 */ /* 0x000fec0003800000 */
[----:B------:R-:W-:Y:S01]  /*3000*/  ULDC UR6, c[0x0][0x2d0] ;  /* 0x0000b40000067ab9 */ /* 0x000fe20000000800 */
[----:B------:R-:W-:Y:S02]  /*3010*/  IADD3 R14, P0, R14, UR31, RZ ;  /* 0x0000001f0e0e7c10 */ /* 0x000fe4000ff1e0ff */
[----:B------:R-:W-:Y:S02]  /*3020*/  ISETP.GE.AND P3, PT, R134, UR6, PT ;  /* 0x0000000686007c0c */ /* 0x000fe4000bf66270 */
[----:B------:R-:W-:Y:S02]  /*3030*/  ISETP.GE.AND P2, PT, R204, UR6, PT ;  /* 0x00000006cc007c0c */ /* 0x000fe4000bf46270 */
[----:B------:R-:W-:Y:S02]  /*3040*/  IADD3.X R7, R12, UR16, RZ, P0, !PT ;  /* 0x000000100c077c10 */ /* 0x000fe400087fe4ff */
[----:B------:R-:W-:-:S07]  /*3050*/  ISETP.GE.AND P0, PT, R199, UR6, PT ;  /* 0x00000006c7007c0c */ /* 0x000fce000bf06270 */
        /* <DEDUP_REMOVED lines=25> */
.L_x_392:
[----:B------:R-:W-:Y:S05]  /*31f0*/  BSYNC B0 ;  /* 0x0000000000007941 */ /* 0x000fea0003800000 */
.L_x_391:
[----:B------:R-:W-:Y:S01]  /*3200*/  LDSM.16.M88.4 R36, [R198] ;  /* 0x00000000c624783b */ /* 0x000fe20000000200 */
[----:B------:R-:W-:Y:S01]  /*3210*/  R2P PR, R5, 0x6 ;  /* 0x0000000605007804 */ /* 0x000fe20000000000 */
[----:B------:R-:W-:Y:S01]  /*3220*/  IMAD.MOV.U32 R7, RZ, RZ, 0x10 ;  /* 0x00000010ff077424 */ /* 0x000fe200078e00ff */
[C---:B------:R-:W-:Y:S01]  /*3230*/  LOP3.LUT P0, RZ, R2.reuse, 0x2, RZ, 0xc0, !PT ;  /* 0x0000000202ff7812 */ /* 0x040fe2000780c0ff */
[----:B------:R-:W5:Y:S01]  /*3240*/  LDSM.16.M88.4 R24, [R197+0xc000] ;  /* 0x00c00000c518783b */ /* 0x000f620000000200 */
[----:B------:R-:W-:Y:S01]  /*3250*/  VIADD R5, R197, 0xc000 ;  /* 0x0000c000c5057836 */ /* 0x000fe20000000000 */
[----:B------:R-:W-:Y:S01]  /*3260*/  LEA R213, R81, UR21, 0x4 ;  /* 0x0000001551d57c11 */ /* 0x000fe2000f8e20ff */
[----:B------:R-:W-:Y:S01]  /*3270*/  VIADD R195, R197, 0xc020 ;  /* 0x0000c020c5c37836 */ /* 0x000fe20000000000 */
[----:B------:R-:W-:Y:S01]  /*3280*/  SEL R7, R7, 0xfffffff0, !P0 ;  /* 0xfffffff007077807 */ /* 0x000fe20004000000 */
[----:B------:R-:W4:Y:S01]  /*3290*/  LDSM.16.M88.4 R16, [R197+0xc800] ;  /* 0x00c80000c510783b */ /* 0x000f220000000200 */
[----:B------:R-:W-:Y:S01]  /*32a0*/  LOP3.LUT P0, RZ, R2, 0x4, RZ, 0xc0, !PT ;  /* 0x0000000402ff7812 */ /* 0x000fe2000780c0ff */
[----:B------:R-:W-:Y:S01]  /*32b0*/  IMAD.MOV.U32 R2, RZ, RZ, 0x40 ;  /* 0x00000040ff027424 */ /* 0x000fe200078e00ff */
[----:B------:R-:W-:Y:S01]  /*32c0*/  UIADD3 UR6, UR24, 0x1, -UR15 ;  /* 0x0000000118067890 */ /* 0x000fe2000fffe80f */
[----:B------:R-:W4:Y:S01]  /*32d0*/  LDSM.16.M88.4 R60, [R197+0xd000] ;  /* 0x00d00000c53c783b */ /* 0x000f220000000200 */
[----:B------:R-:W-:Y:S01]  /*32e0*/  IMAD R196, R7, 0x2, R198 ;  /* 0x0000000207c47824 */ /* 0x000fe200078e02c6 */
[----:B------:R-:W-:Y:S01]  /*32f0*/  UIADD3 UR20, UR24, -UR20, -UR15 ;  /* 0x8000001418147290 */ /* 0x000fe2000fffe80f */
[----:B------:R-:W-:Y:S01]  /*3300*/  @P1 VIADD R195, R5, 0xffffffe0 ;  /* 0xffffffe005c31836 */ /* 0x000fe20000000000 */
[----:B------:R-:W4:Y:S01]  /*3310*/  LDSM.16.M88.4 R44, [R197+0xd800] ;  /* 0x00d80000c52c783b */ /* 0x000f220000000200 */
[----:B------:R-:W-:Y:S01]  /*3320*/  IMAD.MOV.U32 R5, RZ, RZ, 0x20 ;  /* 0x00000020ff057424 */ /* 0x000fe200078e00ff */
[----:B------:R-:W-:Y:S01]  /*3330*/  SEL R2, R2, 0xffffffc0, !P2 ;  /* 0xffffffc002027807 */ /* 0x000fe20005000000 */
[----:B------:R-:W-:Y:S01]  /*3340*/  IMAD.SHL.U32 R214, R4, 0x2, RZ ;  /* 0x0000000204d67824 */ /* 0x000fe200078e00ff */
[----:B------:R-:W-:Y:S01]  /*3350*/  LDSM.16.M88.4 R48, [R196] ;  /* 0x00000000c430783b */ /* 0x000fe20000000200 */
[----:B------:R-:W-:Y:S01]  /*3360*/  IMAD.U32 R210, RZ, RZ, UR6 ;  /* 0x00000006ffd27e24 */ /* 0x000fe2000f8e00ff */
[----:B------:R-:W-:Y:S01]  /*3370*/  SEL R5, R5, 0xffffffe0, !P0 ;  /* 0xffffffe005057807 */ /* 0x000fe20004000000 */
[----:B------:R-:W-:Y:S01]  /*3380*/  IMAD.IADD R191, R197, 0x1, R2 ;  /* 0x00000001c5bf7824 */ /* 0x000fe200078e0202 */
[----:B-123--:R-:W1:Y:S01]  /*3390*/  LDSM.16.M88.4 R8, [R195] ;  /* 0x00000000c308783b */ /* 0x00ee620000000200 */
[----:B------:R-:W-:Y:S01]  /*33a0*/  IMAD.IADD R184, R2, 0x1, R195 ;  /* 0x0000000102b87824 */ /* 0x000fe200078e02c3 */
[----:B------:R-:W-:Y:S01]  /*33b0*/  LOP3.LUT R214, R214, 0x6, RZ, 0xc0, !PT ;  /* 0x00000006d6d67812 */ /* 0x000fe200078ec0ff */
[C---:B------:R-:W-:Y:S01]  /*33c0*/  IMAD R194, R5.reuse, 0x2, R198 ;  /* 0x0000000205c27824 */ /* 0x040fe200078e02c6 */
[----:B------:R-:W2:Y:S01]  /*33d0*/  LDSM.16.M88.4 R32, [R195+0x800] ;  /* 0x00080000c320783b */ /* 0x000ea20000000200 */
[----:B------:R-:W-:Y:S01]  /*33e0*/  IMAD R193, R5, 0x2, R196 ;  /* 0x0000000205c17824 */ /* 0x000fe200078e02c4 */
[----:B------:R-:W-:Y:S01]  /*33f0*/  UIADD3 UR6, UR6, UR19, URZ ;  /* 0x0000001306067290 */ /* 0x000fe2000fffe03f */
[----:B------:R-:W-:Y:S01]  /*3400*/  IMAD.U32 R212, RZ, RZ, UR24 ;  /* 0x00000018ffd47e24 */ /* 0x000fe2000f8e00ff */
[----:B------:R-:W3:Y:S01]  /*3410*/  LDSM.16.M88.4 R12, [R195+0x1000] ;  /* 0x00100000c30c783b */ /* 0x000ee20000000200 */
[----:B------:R-:W-:Y:S01]  /*3420*/  UISETP.GT.AND UP0, UPT, UR17, UR12, UPT ;  /* 0x0000000c1100728c */ /* 0x000fe2000bf04270 */
[----:B------:R-:W-:-:S02]  /*3430*/  VIADD R187, R195, 0x800 ;  /* 0x00000800c3bb7836 */ /* 0x000fc40000000000 */
[----:B------:R-:W3:Y:S01]  /*3440*/  LDSM.16.M88.4 R72, [R195+0x1800] ;  /* 0x00180000c348783b */ /* 0x000ee20000000200 */
[C---:B------:R-:W-:Y:S02]  /*3450*/  VIADD R186, R195.reuse, 0x1000 ;  /* 0x00001000c3ba7836 */ /* 0x040fe40000000000 */
[C---:B------:R-:W-:Y:S01]  /*3460*/  VIADD R185, R195.reuse, 0x1800 ;  /* 0x00001800c3b97836 */ /* 0x040fe20000000000 */
[----:B------:R-:W-:Y:S01]  /*3470*/  LDSM.16.M88.4 R52, [R194] ;  /* 0x00000000c234783b */ /* 0x000fe20000000200 */
[C---:B------:R-:W-:Y:S01]  /*3480*/  VIADD R183, R195.reuse, 0x2000 ;  /* 0x00002000c3b77836 */ /* 0x040fe20000000000 */
[C---:B-----5:R-:W-:Y:S02]  /*3490*/  HMMA.16816.F32.BF16 R28, R36.reuse, R24, RZ ;  /* 0x00000018241c723c */ /* 0x060fe400000418ff */
[----:B------:R-:W5:Y:S01]  /*34a0*/  LDSM.16.M88.4 R40, [R191+0xc000] ;  /* 0x00c00000bf28783b */ /* 0x000f620000000200 */
[C---:B------:R-:W-:Y:S02]  /*34b0*/  VIADD R182, R195.reuse, 0x2800 ;  /* 0x00002800c3b67836 */ /* 0x040fe40000000000 */
[C---:B------:R-:W-:Y:S01]  /*34c0*/  VIADD R181, R195.reuse, 0x3000 ;  /* 0x00003000c3b57836 */ /* 0x040fe20000000000 */
[----:B------:R-:W-:Y:S01]  /*34d0*/  LDSM.16.M88.4 R68, [R191+0xd800] ;  /* 0x00d80000bf44783b */ /* 0x000fe20000000200 */
[----:B------:R-:W-:Y:S01]  /*34e0*/  HMMA.16816.F32.BF16 R24, R36, R26, RZ ;  /* 0x0000001a2418723c */ /* 0x000fe200000418ff */
[----:B------:R-:W-:-:S02]  /*34f0*/  VIADD R180, R195, 0x3800 ;  /* 0x00003800c3b47836 */ /* 0x000fc40000000000 */
[----:B------:R-:W-:Y:S01]  /*3500*/  LDSM.16.M88.4 R76, [R195+0x3800] ;  /* 0x00380000c34c783b */ /* 0x000fe20000000200 */
[C---:B------:R-:W-:Y:S02]  /*3510*/  VIADD R179, R195.reuse, 0x4000 ;  /* 0x00004000c3b37836 */ /* 0x040fe40000000000 */
[C---:B----4-:R-:W-:Y:S01]  /*3520*/  HMMA.16816.F32.BF16 R20, R36.reuse, R16, RZ ;  /* 0x000000102414723c */ /* 0x050fe200000418ff */
[----:B------:R-:W0:Y:S01]  /*3530*/  LDGDEPBAR ;  /* 0x00000000000079af */ /* 0x000e220000000000 */
[C---:B------:R-:W-:Y:S02]  /*3540*/  VIADD R178, R195.reuse, 0x4800 ;  /* 0x00004800c3b27836 */ /* 0x040fe40000000000 */
[C---:B------:R-:W-:Y:S02]  /*3550*/  VIADD R177, R195.reuse, 0x5000 ;  /* 0x00005000c3b17836 */ /* 0x040fe40000000000 */
[----:B------:R-:W-:Y:S01]  /*3560*/  HMMA.16816.F32.BF16 R64, R36, R60, RZ ;  /* 0x0000003c2440723c */ /* 0x000fe200000418ff */
[----:B------:R-:W-:-:S05]  /*3570*/  VIADD R176, R195, 0x5800 ;  /* 0x00005800c3b07836 */ /* 0x000fca0000000000 */
        /* <DEDUP_REMOVED lines=8> */
[C---:B--2---:R-:W-:Y:S06]  /*3600*/  HMMA.16816.F32.BF16 R20, R48.reuse, R32, R20 ;  /* 0x000000203014723c */ /* 0x044fec0000041814 */
[C---:B------:R-:W-:Y:S01]  /*3610*/  HMMA.16816.F32.BF16 R16, R48.reuse, R34, R16 ;  /* 0x000000223010723c */ /* 0x040fe20000041810 */
[----:B------:R-:W-:Y:S05]  /*3620*/  LDSM.16.M88.4 R32, [R193] ;  /* 0x00000000c120783b */ /* 0x000fea0000000200 */
[C---:B---3--:R-:W-:Y:S06]  /*3630*/  HMMA.16816.F32.BF16 R64, R48.reuse, R12, R64 ;  /* 0x0000000c3040723c */ /* 0x048fec0000041840 */
[C---:B------:R-:W-:Y:S01]  /*3640*/  HMMA.16816.F32.BF16 R60, R48.reuse, R14, R60 ;  /* 0x0000000e303c723c */ /* 0x040fe2000004183c */
[----:B------:R-:W2:Y:S05]  /*3650*/  LDSM.16.M88.4 R12, [R184] ;  /* 0x00000000b80c783b */ /* 0x000eaa0000000200 */
[C---:B------:R-:W-:Y:S06]  /*3660*/  HMMA.16816.F32.BF16 R56, R48.reuse, R72, R56 ;  /* 0x000000483038723c */ /* 0x040fec0000041838 */
[----:B------:R-:W-:Y:S01]  /*3670*/  HMMA.16816.F32.BF16 R36, R48, R74, R36 ;  /* 0x0000004a3024723c */ /* 0x000fe20000041824 */
[----:B------:R-:W3:Y:S04]  /*3680*/  LDSM.16.M88.4 R48, [R184+0x800] ;  /* 0x00080000b830783b */ /* 0x000ee80000000200 */
[----:B------:R-:W-:Y:S01]  /*3690*/  LDSM.16.M88.4 R72, [R184+0x1800] ;  /* 0x00180000b848783b */ /* 0x000fe20000000200 */
[C---:B-----5:R-:W-:Y:S06]  /*36a0*/  HMMA.16816.F32.BF16 R28, R52.reuse, R40, R28 ;  /* 0x00000028341c723c */ /* 0x060fec000004181c */
[C---:B------:R-:W-:Y:S01]  /*36b0*/  HMMA.16816.F32.BF16 R24, R52.reuse, R42, R24 ;  /* 0x0000002a3418723c */ /* 0x040fe20000041818 */
[----:B------:R-:W5:Y:S05]  /*36c0*/  LDSM.16.M88.4 R40, [R184+0x1000] ;  /* 0x00100000b828783b */ /* 0x000f6a0000000200 */
[C---:B----4-:R-:W-:Y:S06]  /*36d0*/  HMMA.16816.F32.BF16 R20, R52.reuse, R44, R20 ;  /* 0x0000002c3414723c */ /* 0x050fec0000041814 */
[C---:B------:R-:W-:Y:S01]  /*36e0*/  HMMA.16816.F32.BF16 R16, R52.reuse, R46, R16 ;  /* 0x0000002e3410723c */ /* 0x040fe20000041810 */
[----:B------:R-:W-:Y:S05]  /*36f0*/  LDSM.16.M88.4 R44, [R197+0xe000] ;  /* 0x00e00000c52c783b */ /* 0x000fea0000000200 */
[C---:B-1----:R-:W-:Y:S06]  /*3700*/  HMMA.16816.F32.BF16 R64, R52.reuse, R8, R64 ;  /* 0x000000083440723c */ /* 0x042fec0000041840 */
[C---:B------:R-:W-:Y:S01]  /*3710*/  HMMA.16816.F32.BF16 R60, R52.reuse, R10, R60 ;  /* 0x0000000a343c723c */ /* 0x040fe2000004183c */
[----:B------:R-:W1:Y:S05]  /*3720*/  LDSM.16.M88.4 R8, [R198+0x4000] ;  /* 0x00400000c608783b */ /* 0x000e6a0000000200 */
[C---:B------:R-:W-:Y:S06]  /*3730*/  HMMA.16816.F32.BF16 R56, R52.reuse, R68, R56 ;  /* 0x000000443438723c */ /* 0x040fec0000041838 */
[----:B------:R-:W-:Y:S01]  /*3740*/  HMMA.16816.F32.BF16 R52, R52, R70, R36 ;  /* 0x000000463434723c */ /* 0x000fe20000041824 */
[----:B------:R-:W4:Y:S04]  /*3750*/  LDSM.16.M88.4 R68, [R197+0xe800] ;  /* 0x00e80000c544783b */ /* 0x000f280000000200 */
[----:B------:R-:W4:Y:S01]  /*3760*/  LDSM.16.M88.4 R36, [R197+0xf000] ;  /* 0x00f00000c524783b */ /* 0x000f220000000200 */
[C---:B--2---:R-:W-:Y:S06]  /*3770*/  HMMA.16816.F32.BF16 R28, R32.reuse, R12, R28 ;  /* 0x0000000c201c723c */ /* 0x044fec000004181c */
[C---:B------:R-:W-:Y:S01]  /*3780*/  HMMA.16816.F32.BF16 R24, R32.reuse, R14, R24 ;  /* 0x0000000e2018723c */ /* 0x040fe20000041818 */
[----:B------:R-:W2:Y:S05]  /*3790*/  LDSM.16.M88.4 R12, [R197+0xf800] ;  /* 0x00f80000c50c783b */ /* 0x000eaa0000000200 */
[C---:B---3--:R-:W-:Y:S06]  /*37a0*/  HMMA.16816.F32.BF16 R20, R32.reuse, R48, R20 ;  /* 0x000000302014723c */ /* 0x048fec0000041814 */
[C---:B------:R-:W-:Y:S01]  /*37b0*/  HMMA.16816.F32.BF16 R16, R32.reuse, R50, R16 ;  /* 0x000000322010723c */ /* 0x040fe20000041810 */
[----:B------:R-:W-:Y:S05]  /*37c0*/  LDSM.16.M88.4 R48, [R195+0x2000] ;  /* 0x00200000c330783b */ /* 0x000fea0000000200 */
[C---:B-----5:R-:W-:Y:S06]  /*37d0*/  HMMA.16816.F32.BF16 R64, R32.reuse, R40, R64 ;  /* 0x000000282040723c */ /* 0x060fec0000041840 */
[C---:B------:R-:W-:Y:S01]  /*37e0*/  HMMA.16816.F32.BF16 R60, R32.reuse, R42, R60 ;  /* 0x0000002a203c723c */ /* 0x040fe2000004183c */
[----:B------:R-:W3:Y:S05]  /*37f0*/  LDSM.16.M88.4 R40, [R196+0x4000] ;  /* 0x00400000c428783b */ /* 0x000eea0000000200 */
[C---:B------:R-:W-:Y:S06]  /*3800*/  HMMA.16816.F32.BF16 R56, R32.reuse, R72, R56 ;  /* 0x000000482038723c */ /* 0x040fec0000041838 */
[----:B------:R-:W-:Y:S01]  /*3810*/  HMMA.16816.F32.BF16 R52, R32, R74, R52 ;  /* 0x0000004a2034723c */ /* 0x000fe20000041834 */
[----:B------:R-:W5:Y:S04]  /*3820*/  LDSM.16.M88.4 R32, [R195+0x2800] ;  /* 0x00280000c320783b */ /* 0x000f680000000200 */
[----:B------:R-:W-:Y:S01]  /*3830*/  LDSM.16.M88.4 R72, [R191+0xf800] ;  /* 0x00f80000bf48783b */ /* 0x000fe20000000200 */
[C---:B-1----:R-:W-:Y:S06]  /*3840*/  HMMA.16816.F32.BF16 R28, R8.reuse, R44, R28 ;  /* 0x0000002c081c723c */ /* 0x042fec000004181c */
[C---:B------:R-:W-:Y:S01]  /*3850*/  HMMA.16816.F32.BF16 R24, R8.reuse, R46, R24 ;  /* 0x0000002e0818723c */ /* 0x040fe20000041818 */
[----:B------:R-:W1:Y:S05]  /*3860*/  LDSM.16.M88.4 R44, [R195+0x3000] ;  /* 0x00300000c32c783b */ /* 0x000e6a0000000200 */
[C---:B----4-:R-:W-:Y:S06]  /*3870*/  HMMA.16816.F32.BF16 R20, R8.reuse, R68, R20 ;  /* 0x000000440814723c */ /* 0x050fec0000041814 */
[C---:B------:R-:W-:Y:S01]  /*3880*/  HMMA.16816.F32.BF16 R16, R8.reuse, R70, R16 ;  /* 0x000000460810723c */ /* 0x040fe20000041810 */
[----:B------:R-:W-:Y:S05]  /*3890*/  LDSM.16.M88.4 R68, [R194+0x4000] ;  /* 0x00400000c244783b */ /* 0x000fea0000000200 */
[C---:B------:R-:W-:Y:S06]  /*38a0*/  HMMA.16816.F32.BF16 R64, R8.reuse, R36, R64 ;  /* 0x000000240840723c */ /* 0x040fec0000041840 */
[C---:B------:R-:W-:Y:S01]  /*38b0*/  HMMA.16816.F32.BF16 R60, R8.reuse, R38, R60 ;  /* 0x00000026083c723c */ /* 0x040fe2000004183c */
[----:B------:R-:W4:Y:S05]  /*38c0*/  LDSM.16.M88.4 R36, [R191+0xe000] ;  /* 0x00e00000bf24783b */ /* 0x000f2a0000000200 */
[C---:B--2---:R-:W-:Y:S06]  /*38d0*/  HMMA.16816.F32.BF16 R56, R8.reuse, R12, R56 ;  /* 0x0000000c0838723c */ /* 0x044fec0000041838 */
[----:B------:R-:W-:Y:S01]  /*38e0*/  HMMA.16816.F32.BF16 R52, R8, R14, R52 ;  /* 0x0000000e0834723c */ /* 0x000fe20000041834 */
[----:B------:R-:W2:Y:S04]  /*38f0*/  LDSM.16.M88.4 R12, [R191+0xe800] ;  /* 0x00e80000bf0c783b */ /* 0x000ea80000000200 */
[----:B------:R-:W2:Y:S01]  /*3900*/  LDSM.16.M88.4 R8, [R191+0xf000] ;  /* 0x00f00000bf08783b */ /* 0x000ea20000000200 */
[C---:B---3--:R-:W-:Y:S06]  /*3910*/  HMMA.16816.F32.BF16 R28, R40.reuse, R48, R28 ;  /* 0x00000030281c723c */ /* 0x048fec000004181c */
[C---:B------:R-:W-:Y:S01]  /*3920*/  HMMA.16816.F32.BF16 R24, R40.reuse, R50, R24 ;  /* 0x000000322818723c */ /* 0x040fe20000041818 */
[----:B------:R-:W-:Y:S05]  /*3930*/  LDSM.16.M88.4 R48, [R184+0x2000] ;  /* 0x00200000b830783b */ /* 0x000fea0000000200 */
[C---:B-----5:R-:W-:Y:S06]  /*3940*/  HMMA.16816.F32.BF16 R20, R40.reuse, R32, R20 ;  /* 0x000000202814723c */ /* 0x060fec0000041814 */
[C---:B------:R-:W-:Y:S01]  /*3950*/  HMMA.16816.F32.BF16 R16, R40.reuse, R34, R16 ;  /* 0x000000222810723c */ /* 0x040fe20000041810 */
[----:B------:R-:W3:Y:S05]  /*3960*/  LDSM.16.M88.4 R32, [R193+0x4000] ;  /* 0x00400000c120783b */ /* 0x000eea0000000200 */
[C---:B-1----:R-:W-:Y:S06]  /*3970*/  HMMA.16816.F32.BF16 R64, R40.reuse, R44, R64 ;  /* 0x0000002c2840723c */ /* 0x042fec0000041840 */
[C---:B------:R-:W-:Y:S01]  /*3980*/  HMMA.16816.F32.BF16 R60, R40.reuse, R46, R60 ;  /* 0x0000002e283c723c */ /* 0x040fe2000004183c */
[----:B------:R-:W1:Y:S05]  /*3990*/  LDSM.16.M88.4 R44, [R184+0x2800] ;  /* 0x00280000b82c783b */ /* 0x000e6a0000000200 */
[C---:B------:R-:W-:Y:S06]  /*39a0*/  HMMA.16816.F32.BF16 R56, R40.reuse, R76, R56 ;  /* 0x0000004c2838723c */ /* 0x040fec0000041838 */
[----:B------:R-:W-:Y:S01]  /*39b0*/  HMMA.16816.F32.BF16 R52, R40, R78, R52 ;  /* 0x0000004e2834723c */ /* 0x000fe20000041834 */
[----:B------:R-:W-:Y:S04]  /*39c0*/  LDSM.16.M88.4 R76, [R198+0x8000] ;  /* 0x00800000c64c783b */ /* 0x000fe80000000200 */
[----:B------:R-:W-:Y:S01]  /*39d0*/  LDSM.16.M88.4 R40, [R184+0x3000] ;  /* 0x00300000b828783b */ /* 0x000fe20000000200 */
[C---:B----4-:R-:W-:Y:S06]  /*39e0*/  HMMA.16816.F32.BF16 R28, R68.reuse, R36, R28 ;  /* 0x00000024441c723c */ /* 0x050fec000004181c */
[C---:B------:R-:W-:Y:S01]  /*39f0*/  HMMA.16816.F32.BF16 R24, R68.reuse, R38, R24 ;  /* 0x000000264418723c */ /* 0x040fe20000041818 */
[----:B------:R-:W4:Y:S05]  /*3a00*/  LDSM.16.M88.4 R36, [R184+0x3800] ;  /* 0x00380000b824783b */ /* 0x000f2a0000000200 */
[C---:B--2---:R-:W-:Y:S06]  /*3a10*/  HMMA.16816.F32.BF16 R20, R68.reuse, R12, R20 ;  /* 0x0000000c4414723c */ /* 0x044fec0000041814 */
[C---:B------:R-:W-:Y:S01]  /*3a20*/  HMMA.16816.F32.BF16 R16, R68.reuse, R14, R16 ;  /* 0x0000000e4410723c */ /* 0x040fe20000041810 */
[----:B------:R-:W2:Y:S05]  /*3a30*/  LDSM.16.M88.4 R12, [R197+0x10000] ;  /* 0x01000000c50c783b */ /* 0x000eaa0000000200 */
[C---:B------:R-:W-:Y:S06]  /*3a40*/  HMMA.16816.F32.BF16 R64, R68.reuse, R8, R64 ;  /* 0x000000084440723c */ /* 0x040fec0000041840 */
[C---:B------:R-:W-:Y:S01]  /*3a50*/  HMMA.16816.F32.BF16 R60, R68.reuse, R10, R60 ;  /* 0x0000000a443c723c */ /* 0x040fe2000004183c */
[----:B------:R-:W5:Y:S05]  /*3a60*/  LDSM.16.M88.4 R8, [R197+0x10800] ;  /* 0x01080000c508783b */ /* 0x000f6a0000000200 */
[C---:B------:R-:W-:Y:S06]  /*3a70*/  HMMA.16816.F32.BF16 R56, R68.reuse, R72, R56 ;  /* 0x000000484438723c */ /* 0x040fec0000041838 */
[----:B------:R-:W-:Y:S01]  /*3a80*/  HMMA.16816.F32.BF16 R52, R68, R74, R52 ;  /* 0x0000004a4434723c */ /* 0x000fe20000041834 */
[----:B------:R-:W5:Y:S04]  /*3a90*/  LDSM.16.M88.4 R68, [R197+0x11800] ;  /* 0x01180000c544783b */ /* 0x000f680000000200 */
[----:B------:R-:W-:Y:S01]  /*3aa0*/  LDSM.16.M88.4 R72, [R197+0x11000] ;  /* 0x01100000c548783b */ /* 0x000fe20000000200 */
[C---:B---3--:R-:W-:Y:S06]  /*3ab0*/  HMMA.16816.F32.BF16 R28, R32.reuse, R48, R28 ;  /* 0x00000030201c723c */ /* 0x048fec000004181c */
[C---:B------:R-:W-:Y:S01]  /*3ac0*/  HMMA.16816.F32.BF16 R24, R32.reuse, R50, R24 ;  /* 0x000000322018723c */ /* 0x040fe20000041818 */
[----:B------:R-:W-:Y:S05]  /*3ad0*/  LDSM.16.M88.4 R48, [R196+0x8000] ;  /* 0x00800000c430783b */ /* 0x000fea0000000200 */
[C---:B-1----:R-:W-:Y:S06]  /*3ae0*/  HMMA.16816.F32.BF16 R20, R32.reuse, R44, R20 ;  /* 0x0000002c2014723c */ /* 0x042fec0000041814 */
[C---:B------:R-:W-:Y:S01]  /*3af0*/  HMMA.16816.F32.BF16 R16, R32.reuse, R46, R16 ;  /* 0x0000002e2010723c */ /* 0x040fe20000041810 */
[----:B------:R-:W1:Y:S05]  /*3b00*/  LDSM.16.M88.4 R44, [R195+0x4000] ;  /* 0x00400000c32c783b */ /* 0x000e6a0000000200 */
[C---:B----4-:R-:W-:Y:S06]  /*3b10*/  HMMA.16816.F32.BF16 R56, R32.reuse, R36, R56 ;  /* 0x000000242038723c */ /* 0x050fec0000041838 */
[----:B------:R-:W-:Y:S01]  /*3b20*/  HMMA.16816.F32.BF16 R52, R32, R38, R52 ;  /* 0x000000262034723c */ /* 0x000fe20000041834 */
[----:B------:R-:W-:Y:S05]  /*3b30*/  LDSM.16.M88.4 R36, [R195+0x5000] ;  /* 0x00500000c324783b */ /* 0x000fea0000000200 */
[----:B--2---:R-:W-:Y:S06]  /*3b40*/  HMMA.16816.F32.BF16 R28, R76, R12, R28 ;  /* 0x0000000c4c1c723c */ /* 0x004fec000004181c */
[C---:B------:R-:W-:Y:S06]  /*3b50*/  HMMA.16816.F32.BF16 R64, R32.reuse, R40, R64 ;  /* 0x000000282040723c */ /* 0x040fec0000041840 */
[----:B------:R-:W-:Y:S01]  /*3b60*/  HMMA.16816.F32.BF16 R60, R32, R42, R60 ;  /* 0x0000002a203c723c */ /* 0x000fe2000004183c */
[----:B------:R-:W2:Y:S04]  /*3b70*/  LDSM.16.M88.4 R32, [R195+0x5800] ;  /* 0x00580000c320783b */ /* 0x000ea80000000200 */
[----:B------:R-:W-:Y:S01]  /*3b80*/  LDSM.16.M88.4 R40, [R195+0x4800] ;  /* 0x00480000c328783b */ /* 0x000fe20000000200 */
[C---:B------:R-:W-:Y:S03]  /*3b90*/  HMMA.16816.F32.BF16 R24, R76.reuse, R14, R24 ;  /* 0x0000000e4c18723c */ /* 0x040fe60000041818 */
[----:B------:R-:W-:Y:S03]  /*3ba0*/  LDSM.16.M88.4 R12, [R191+0x10000] ;  /* 0x01000000bf0c783b */ /* 0x000fe60000000200 */
[C---:B-----5:R-:W-:Y:S06]  /*3bb0*/  HMMA.16816.F32.BF16 R20, R76.reuse, R8, R20 ;  /* 0x000000084c14723c */ /* 0x060fec0000041814 */
[C---:B------:R-:W-:Y:S01]  /*3bc0*/  HMMA.16816.F32.BF16 R16, R76.reuse, R10, R16 ;  /* 0x0000000a4c10723c */ /* 0x040fe20000041810 */
[----:B------:R-:W3:Y:S05]  /*3bd0*/  LDSM.16.M88.4 R8, [R194+0x8000] ;  /* 0x00800000c208783b */ /* 0x000eea0000000200 */
[C---:B------:R-:W-:Y:S06]  /*3be0*/  HMMA.16816.F32.BF16 R56, R76.reuse, R68, R56 ;  /* 0x000000444c38723c */ /* 0x040fec0000041838 */
[----:B------:R-:W-:Y:S01]  /*3bf0*/  HMMA.16816.F32.BF16 R68, R76, R70, R52 ;  /* 0x000000464c44723c */ /* 0x000fe20000041834 */
[----:B------:R-:W4:Y:S05]  /*3c00*/  LDSM.16.M88.4 R52, [R191+0x10800] ;  /* 0x01080000bf34783b */ /* 0x000f2a0000000200 */
[----:B-1----:R-:W-:Y:S06]  /*3c10*/  HMMA.16816.F32.BF16 R28, R48, R44, R28 ;  /* 0x0000002c301c723c */ /* 0x002fec000004181c */
[C---:B------:R-:W-:Y:S06]  /*3c20*/  HMMA.16816.F32.BF16 R64, R76.reuse, R72, R64 ;  /* 0x000000484c40723c */ /* 0x040fec0000041840 */
[----:B------:R-:W-:Y:S06]  /*3c30*/  HMMA.16816.F32.BF16 R60, R76, R74, R60 ;  /* 0x0000004a4c3c723c */ /* 0x000fec000004183c */
[C---:B------:R-:W-:Y:S01]  /*3c40*/  HMMA.16816.F32.BF16 R24, R48.reuse, R46, R24 ;  /* 0x0000002e3018723c */ /* 0x040fe20000041818 */
[----:B------:R-:W1:Y:S05]  /*3c50*/  LDSM.16.M88.4 R44, [R191+0x11000] ;  /* 0x01100000bf2c783b */ /* 0x000e6a0000000200 */
[C---:B--2---:R-:W-:Y:S06]  /*3c60*/  HMMA.16816.F32.BF16 R56, R48.reuse, R32, R56 ;  /* 0x000000203038723c */ /* 0x044fec0000041838 */
[----:B------:R-:W-:Y:S06]  /*3c70*/  HMMA.16816.F32.BF16 R68, R48, R34, R68 ;  /* 0x000000223044723c */ /* 0x000fec0000041844 */
[----:B---3--:R-:W-:Y:S01]  /*3c80*/  HMMA.16816.F32.BF16 R32, R8, R12, R28 ;  /* 0x0000000c0820723c */ /* 0x008fe2000004181c */
[----:B------:R-:W2:Y:S05]  /*3c90*/  LDSM.16.M88.4 R28, [R191+0x11800] ;  /* 0x01180000bf1c783b */ /* 0x000eaa0000000200 */
[----:B------:R-:W-:Y:S01]  /*3ca0*/  HMMA.16816.F32.BF16 R20, R48, R40, R20 ;  /* 0x000000283014723c */ /* 0x000fe20000041814 */
[----:B------:R-:W-:-:S05]  /*3cb0*/  LOP3.LUT R13, R6, 0xffffffe0, RZ, 0xc0, !PT ;  /* 0xffffffe0060d7812 */ /* 0x000fca00078ec0ff */
[----:B------:R-:W-:Y:S01]  /*3cc0*/  HMMA.16816.F32.BF16 R16, R48, R42, R16 ;  /* 0x0000002a3010723c */ /* 0x000fe20000041810 */
[----:B------:R-:W-:Y:S01]  /*3cd0*/  LDSM.16.M88.4 R40, [R193+0x8000] ;  /* 0x00800000c128783b */ /* 0x000fe20000000200 */
[----:B------:R-:W-:-:S04]  /*3ce0*/  IMAD.IADD R13, R4, 0x1, -R13 ;  /* 0x00000001040d7824 */ /* 0x000fc800078e0a0d */
[----:B------:R-:W-:Y:S01]  /*3cf0*/  HMMA.16816.F32.BF16 R72, R48, R36, R64 ;  /* 0x000000243048723c */ /* 0x000fe20000041840 */
[----:B------:R-:W3:Y:S01]  /*3d00*/  LDSM.16.M88.4 R64, [R184+0x4000] ;  /* 0x00400000b840783b */ /* 0x000ee20000000200 */
[----:B------:R-:W-:-:S04]  /*3d10*/  SHF.R.S32.HI R2, RZ, 0x1f, R13 ;  /* 0x0000001fff027819 */ /* 0x000fc8000001140d */
[----:B------:R-:W-:Y:S01]  /*3d20*/  LEA.HI R13, R2, R13, RZ, 0x2 ;  /* 0x0000000d020d7211 */ /* 0x000fe200078f10ff */
[----:B------:R-:W-:Y:S01]  /*3d30*/  HMMA.16816.F32.BF16 R60, R48, R38, R60 ;  /* 0x00000026303c723c */ /* 0x000fe2000004183c */
[----:B------:R-:W-:Y:S02]  /*3d40*/  IMAD.U32 R37, RZ, RZ, UR17 ;  /* 0x00000011ff257e24 */ /* 0x000fe4000f8e00ff */
[----:B------:R-:W-:Y:S02]  /*3d50*/  SHF.R.S32.HI R2, RZ, 0x2, R13 ;  /* 0x00000002ff027819 */ /* 0x000fe4000001140d */
[----:B------:R-:W-:Y:S01]  /*3d60*/  IMAD R36, R37, 0x40, R214 ;  /* 0x0000004025247824 */ /* 0x000fe200078e02d6 */
[----:B------:R-:W-:Y:S01]  /*3d70*/  HMMA.16816.F32.BF16 R24, R8, R14, R24 ;  /* 0x0000000e0818723c */ /* 0x000fe20000041818 */
[----:B------:R-:W5:Y:S01]  /*3d80*/  LDSM.16.M88.4 R12, [R184+0x4800] ;  /* 0x00480000b80c783b */ /* 0x000f620000000200 */
[----:B------:R-:W-:Y:S02]  /*3d90*/  IMAD.IADD R213, R2, 0x1, R213 ;  /* 0x0000000102d57824 */ /* 0x000fe400078e02d5 */
[----:B------:R-:W-:-:S02]  /*3da0*/  VIADD R2, R36, 0x1 ;  /* 0x0000000124027836 */ /* 0x000fc40000000000 */
[C---:B----4-:R-:W-:Y:S01]  /*3db0*/  HMMA.16816.F32.BF16 R20, R8.reuse, R52, R20 ;  /* 0x000000340814723c */ /* 0x050fe20000041814 */
[C---:B------:R-:W-:Y:S01]  /*3dc0*/  VIADD R211, R213.reuse, 0x8 ;  /* 0x00000008d5d37836 */ /* 0x040fe20000000000 */
[C---:B------:R-:W-:Y:S01]  /*3dd0*/  VIADDMNMX R212, R213.reuse, UR6, R212, PT ;  /* 0x00000006d5d47c46 */ /* 0x040fe2000b8001d4 */
[----:B------:R-:W-:Y:S01]  /*3de0*/  VIADD R4, R36, 0x8 ;  /* 0x0000000824047836 */ /* 0x000fe20000000000 */
[----:B------:R-:W-:Y:S02]  /*3df0*/  VIADDMNMX R213, R213, UR20, RZ, !PT ;  /* 0x00000014d5d57c46 */ /* 0x000fe4000f8001ff */
[C---:B------:R-:W-:Y:S01]  /*3e00*/  HMMA.16816.F32.BF16 R16, R8.reuse, R54, R16 ;  /* 0x000000360810723c */ /* 0x040fe20000041810 */
[C---:B------:R-:W-:Y:S02]  /*3e10*/  IADD3 R210, R211.reuse, UR19, R210 ;  /* 0x00000013d3d27c10 */ /* 0x040fe4000fffe0d2 */
[----:B------:R-:W-:Y:S02]  /*3e20*/  VIADDMNMX R211, R211, UR20, RZ, !PT ;  /* 0x00000014d3d37c46 */ /* 0x000fe4000f8001ff */
[----:B------:R-:W-:Y:S01]  /*3e30*/  VIMNMX R210, R210, UR24, PT ;  /* 0x00000018d2d27c48 */ /* 0x000fe2000bfe0100 */
[----:B-1----:R-:W-:Y:S01]  /*3e40*/  HMMA.16816.F32.BF16 R72, R8, R44, R72 ;  /* 0x0000002c0848723c */ /* 0x002fe20000041848 */
[----:B------:R-:W-:-:S02]  /*3e50*/  ISETP.GE.AND P6, PT, R2, R212, PT ;  /* 0x000000d40200720c */ /* 0x000fc40003fc6270 */
[----:B------:R-:W-:Y:S02]  /*3e60*/  ISETP.GE.AND P2, PT, R2, R210, PT ;  /* 0x000000d20200720c */ /* 0x000fe40003f46270 */
[-C--:B------:R-:W-:Y:S01]  /*3e70*/  ISETP.GE.AND P0, PT, R36, R212.reuse, PT ;  /* 0x000000d42400720c */ /* 0x080fe20003f06270 */
[C---:B------:R-:W-:Y:S01]  /*3e80*/  HMMA.16816.F32.BF16 R60, R8.reuse, R46, R60 ;  /* 0x0000002e083c723c */ /* 0x040fe2000004183c */
[C---:B------:R-:W-:Y:S02]  /*3e90*/  ISETP.LT.OR P6, PT, R2.reuse, R213, P6 ;  /* 0x000000d50200720c */ /* 0x040fe400037c1670 */
[----:B------:R-:W-:Y:S01]  /*3ea0*/  ISETP.LT.OR P2, PT, R2, R211, P2 ;  /* 0x000000d30200720c */ /* 0x000fe20001741670 */
[C---:B------:R-:W-:Y:S01]  /*3eb0*/  VIADD R2, R36.reuse, 0x9 ;  /* 0x0000000924027836 */ /* 0x040fe20000000000 */
[----:B------:R-:W-:Y:S01]  /*3ec0*/  ISETP.LT.OR P0, PT, R36, R213, P0 ;  /* 0x000000d52400720c */ /* 0x000fe20000701670 */
[----:B--2---:R-:W-:Y:S01]  /*3ed0*/  HMMA.16816.F32.BF16 R56, R8, R28, R56 ;  /* 0x0000001c0838723c */ /* 0x004fe20000041838 */
[----:B------:R-:W-:-:S02]  /*3ee0*/  ISETP.GE.AND P1, PT, R4, R212, PT ;  /* 0x000000d40400720c */ /* 0x000fc40003f26270 */
[-C--:B------:R-:W-:Y:S02]  /*3ef0*/  ISETP.GE.AND P4, PT, R4, R210.reuse, PT ;  /* 0x000000d20400720c */ /* 0x080fe40003f86270 */
[----:B------:R-:W-:Y:S01]  /*3f00*/  ISETP.GE.AND P3, PT, R36, R210, PT ;  /* 0x000000d22400720c */ /* 0x000fe20003f66270 */
[----:B------:R-:W-:Y:S01]  /*3f10*/  HMMA.16816.F32.BF16 R68, R8, R30, R68 ;  /* 0x0000001e0844723c */ /* 0x000fe20000041844 */
[----:B------:R-:W1:Y:S01]  /*3f20*/  LDSM.16.M88.4 R8, [R184+0x5000] ;  /* 0x00500000b808783b */ /* 0x000e620000000200 */
[----:B------:R-:W-:Y:S02]  /*3f30*/  ISETP.GE.AND P5, PT, R2, R212, PT ;  /* 0x000000d40200720c */ /* 0x000fe40003fa6270 */
[C---:B------:R-:W-:Y:S02]  /*3f40*/  ISETP.LT.OR P1, PT, R4.reuse, R213, P1 ;  /* 0x000000d50400720c */ /* 0x040fe40000f21670 */
[----:B---3--:R-:W-:Y:S01]  /*3f50*/  HMMA.16816.F32.BF16 R32, R40, R64, R32 ;  /* 0x000000402820723c */ /* 0x008fe20000041820 */
[-C--:B------:R-:W-:Y:S01]  /*3f60*/  ISETP.LT.OR P4, PT, R4, R211.reuse, P4 ;  /* 0x000000d30400720c */ /* 0x080fe20002781670 */
[C---:B------:R-:W-:Y:S01]  /*3f70*/  VIADD R4, R36.reuse, 0x10 ;  /* 0x0000001024047836 */ /* 0x040fe20000000000 */
[----:B------:R-:W-:-:S02]  /*3f80*/  ISETP.LT.OR P3, PT, R36, R211, P3 ;  /* 0x000000d32400720c */ /* 0x000fc40001f61670 */
[----:B------:R-:W-:Y:S01]  /*3f90*/  ISETP.LT.OR P5, PT, R2, R213, P5 ;  /* 0x000000d50200720c */ /* 0x000fe20002fa1670 */
[C---:B------:R-:W-:Y:S06]  /*3fa0*/  HMMA.16816.F32.BF16 R24, R40.reuse, R66, R24 ;  /* 0x000000422818723c */ /* 0x040fec0000041818 */
[C---:B-----5:R-:W-:Y:S06]  /*3fb0*/  HMMA.16816.F32.BF16 R20, R40.reuse, R12, R20 ;  /* 0x0000000c2814723c */ /* 0x060fec0000041814 */
[----:B------:R-:W-:Y:S01]  /*3fc0*/  HMMA.16816.F32.BF16 R16, R40, R14, R16 ;  /* 0x0000000e2810723c */ /* 0x000fe20000041810 */
[----:B------:R-:W2:Y:S01]  /*3fd0*/  LDSM.16.M88.4 R12, [R184+0x5800] ;  /* 0x00580000b80c783b */ /* 0x000ea20000000200 */
[----:B------:R-:W-:-:S04]  /*3fe0*/  DEPBAR.LE SB0, 0x0 ;  /* 0x000080000000791a */ /* 0x000fc80000000000 */
[----:B------:R-:W-:Y:S02]  /*3ff0*/  FSEL R31, R32, -INF , !P0 ;  /* 0xff800000201f7808 */ /* 0x000fe40004000000 */
[----:B------:R-:W-:Y:S02]  /*4000*/  ISETP.GE.AND P0, PT, R2, R210, PT ;  /* 0x000000d20200720c */ /* 0x000fe40003f06270 */
[----:B------:R-:W-:Y:S02]  /*4010*/  FSEL R34, R34, -INF , !P3 ;  /* 0xff80000022227808 */ /* 0x000fe40005800000 */
[----:B------:R-:W-:Y:S01]  /*4020*/  ISETP.LT.OR P0, PT, R2, R211, P0 ;  /* 0x000000d30200720c */ /* 0x000fe20000701670 */
[----:B------:R-:W-:Y:S01]  /*4030*/  VIADD R2, R36, 0x11 ;  /* 0x0000001124027836 */ /* 0x000fe20000000000 */
[----:B------:R-:W-:Y:S02]  /*4040*/  FSEL R30, R35, -INF , !P2 ;  /* 0xff800000231e7808 */ /* 0x000fe40005000000 */
[C---:B------:R-:W-:Y:S01]  /*4050*/  ISETP.GE.AND P2, PT, R4.reuse, R212, PT ;  /* 0x000000d40400720c */ /* 0x040fe20003f46270 */
[----:B-1----:R-:W-:Y:S01]  /*4060*/  HMMA.16816.F32.BF16 R72, R40, R8, R72 ;  /* 0x000000082848723c */ /* 0x002fe20000041848 */
[----:B------:R-:W-:-:S02]  /*4070*/  ISETP.GE.AND P3, PT, R4, R210, PT ;  /* 0x000000d20400720c */ /* 0x000fc40003f66270 */
[----:B------:R-:W-:Y:S02]  /*4080*/  FSEL R33, R33, -INF , !P6 ;  /* 0xff80000021217808 */ /* 0x000fe40007000000 */
[----:B------:R-:W-:Y:S01]  /*4090*/  FSEL R35, R24, -INF , !P1 ;  /* 0xff80000018237808 */ /* 0x000fe20004800000 */
[----:B------:R-:W-:Y:S01]  /*40a0*/  HMMA.16816.F32.BF16 R60, R40, R10, R60 ;  /* 0x0000000a283c723c */ /* 0x000fe2000004183c */
[----:B------:R-:W-:Y:S01]  /*40b0*/  ISETP.GE.AND P6, PT, R2, R212, PT ;  /* 0x000000d40200720c */ /* 0x000fe20003fc6270 */
[----:B------:R-:W-:Y:S01]  /*40c0*/  VIADD R8, R36, 0x29 ;  /* 0x0000002924087836 */ /* 0x000fe20000000000 */
[----:B------:R-:W-:Y:S02]  /*40d0*/  ISETP.GE.AND P1, PT, R2, R210, PT ;  /* 0x000000d20200720c */ /* 0x000fe40003f26270 */
[C---:B------:R-:W-:Y:S02]  /*40e0*/  ISETP.LT.OR P2, PT, R4.reuse, R213, P2 ;  /* 0x000000d50400720c */ /* 0x040fe40001741670 */
[----:B------:R-:W-:Y:S01]  /*40f0*/  ISETP.LT.OR P3, PT, R4, R211, P3 ;  /* 0x000000d30400720c */ /* 0x000fe20001f61670 */
[----:B------:R-:W-:Y:S01]  /*4100*/  VIADD R4, R36, 0x18 ;  /* 0x0000001824047836 */ /* 0x000fe20000000000 */
[----:B------:R-:W-:Y:S01]  /*4110*/  ISETP.LT.OR P6, PT, R2, R213, P6 ;  /* 0x000000d50200720c */ /* 0x000fe200037c1670 */
[----:B------:R-:W-:Y:S01]  /*4120*/  VIADD R10, R36, 0x28 ;  /* 0x00000028240a7836 */ /* 0x000fe20000000000 */
[----:B------:R-:W-:Y:S01]  /*4130*/  ISETP.LT.OR P1, PT, R2, R211, P1 ;  /* 0x000000d30200720c */ /* 0x000fe20000f21670 */
[----:B------:R-:W-:Y:S01]  /*4140*/  VIADD R2, R36, 0x19 ;  /* 0x0000001924027836 */ /* 0x000fe20000000000 */
[----:B------:R-:W-:-:S02]  /*4150*/  FSEL R26, R26, -INF , !P4 ;  /* 0xff8000001a1a7808 */ /* 0x000fc40006000000 */
[----:B------:R-:W-:Y:S02]  /*4160*/  FSEL R24, R27, -INF , !P0 ;  /* 0xff8000001b187808 */ /* 0x000fe40004000000 */
[C---:B------:R-:W-:Y:S01]  /*4170*/  ISETP.GE.AND P0, PT, R4.reuse, R212, PT ;  /* 0x000000d40400720c */ /* 0x040fe20003f06270 */
[C---:B--2---:R-:W-:Y:S01]  /*4180*/  HMMA.16816.F32.BF16 R56, R40.reuse, R12, R56 ;  /* 0x0000000c2838723c */ /* 0x044fe20000041838 */
[----:B------:R-:W-:Y:S01]  /*4190*/  BAR.SYNC.DEFER_BLOCKING 0x0 ;  /* 0x0000000000007b1d */ /* 0x000fe20000010000 */
[----:B------:R-:W-:Y:S02]  /*41a0*/  ISETP.GE.AND P4, PT, R4, R210, PT ;  /* 0x000000d20400720c */ /* 0x000fe40003f86270 */
[----:B------:R-:W-:Y:S02]  /*41b0*/  FSEL R37, R25, -INF , !P5 ;  /* 0xff80000019257808 */ /* 0x000fe40006800000 */
[----:B------:R-:W-:Y:S01]  /*41c0*/  FSEL R25, R20, -INF , !P2 ;  /* 0xff80000014197808 */ /* 0x000fe20005000000 */
[----:B------:R-:W-:Y:S01]  /*41d0*/  HMMA.16816.F32.BF16 R68, R40, R14, R68 ;  /* 0x0000000e2844723c */ /* 0x000fe20000041844 */
[----:B------:R-:W-:-:S02]  /*41e0*/  ISETP.GE.AND P5, PT, R2, R212, PT ;  /* 0x000000d40200720c */ /* 0x000fc40003fa6270 */
[----:B------:R-:W-:Y:S02]  /*41f0*/  ISETP.GE.AND P2, PT, R2, R210, PT ;  /* 0x000000d20200720c */ /* 0x000fe40003f46270 */
[C---:B------:R-:W-:Y:S02]  /*4200*/  ISETP.LT.OR P0, PT, R4.reuse, R213, P0 ;  /* 0x000000d50400720c */ /* 0x040fe40000701670 */
[----:B------:R-:W-:Y:S01]  /*4210*/  ISETP.LT.OR P4, PT, R4, R211, P4 ;  /* 0x000000d30400720c */ /* 0x000fe20002781670 */
[----:B------:R-:W-:Y:S01]  /*4220*/  VIADD R4, R36, 0x20 ;  /* 0x0000002024047836 */ /* 0x000fe20000000000 */
[C---:B------:R-:W-:Y:S02]  /*4230*/  ISETP.LT.OR P5, PT, R2.reuse, R213, P5 ;  /* 0x000000d50200720c */ /* 0x040fe40002fa1670 */
[----:B------:R-:W-:Y:S01]  /*4240*/  ISETP.LT.OR P2, PT, R2, R211, P2 ;  /* 0x000000d30200720c */ /* 0x000fe20001741670 */
[----:B------:R-:W-:Y:S01]  /*4250*/  VIADD R2, R36, 0x21 ;  /* 0x0000002124027836 */ /* 0x000fe20000000000 */
[----:B------:R-:W-:-:S02]  /*4260*/  FSEL R6, R23, -INF , !P1 ;  /* 0xff80000017067808 */ /* 0x000fc40004800000 */
[----:B------:R-:W-:Y:S02]  /*4270*/  ISETP.GE.AND P1, PT, R4, R212, PT ;  /* 0x000000d40400720c */ /* 0x000fe40003f26270 */
[----:B------:R-:W-:Y:S02]  /*4280*/  FSEL R22, R22, -INF , !P3 ;  /* 0xff80000016167808 */ /* 0x000fe40005800000 */
[----:B------:R-:W-:Y:S02]  /*4290*/  FSEL R21, R21, -INF , !P6 ;  /* 0xff80000015157808 */ /* 0x000fe40007000000 */
[----:B------:R-:W-:Y:S02]  /*42a0*/  ISETP.GE.AND P3, PT, R4, R210, PT ;  /* 0x000000d20400720c */ /* 0x000fe40003f66270 */
[----:B------:R-:W-:Y:S02]  /*42b0*/  FSEL R9, R16, -INF , !P0 ;  /* 0xff80000010097808 */ /* 0x000fe40004000000 */
[----:B------:R-:W-:-:S02]  /*42c0*/  ISETP.GE.AND P6, PT, R2, R212, PT ;  /* 0x000000d40200720c */ /* 0x000fc40003fc6270 */
[----:B------:R-:W-:Y:S02]  /*42d0*/  ISETP.GE.AND P0, PT, R2, R210, PT ;  /* 0x000000d20200720c */ /* 0x000fe40003f06270 */
[C---:B------:R-:W-:Y:S02]  /*42e0*/  ISETP.LT.OR P1, PT, R4.reuse, R213, P1 ;  /* 0x000000d50400720c */ /* 0x040fe40000f21670 */
[----:B------:R-:W-:Y:S02]  /*42f0*/  ISETP.LT.OR P3, PT, R4, R211, P3 ;  /* 0x000000d30400720c */ /* 0x000fe40001f61670 */
[C---:B------:R-:W-:Y:S02]  /*4300*/  ISETP.LT.OR P6, PT, R2.reuse, R213, P6 ;  /* 0x000000d50200720c */ /* 0x040fe400037c1670 */
[----:B------:R-:W-:Y:S02]  /*4310*/  ISETP.LT.OR P0, PT, R2, R211, P0 ;  /* 0x000000d30200720c */ /* 0x000fe40000701670 */
[----:B------:R-:W-:-:S02]  /*4320*/  FSEL R4, R18, -INF , !P4 ;  /* 0xff80000012047808 */ /* 0x000fc40006000000 */
[----:B------:R-:W-:Y:S02]  /*4330*/  FSEL R171, R72, -INF , !P1 ;  /* 0xff80000048ab7808 */ /* 0x000fe40004800000 */
[----:B------:R-:W-:Y:S02]  /*4340*/  FSEL R2, R19, -INF , !P2 ;  /* 0xff80000013027808 */ /* 0x000fe40005000000 */
[C---:B------:R-:W-:Y:S02]  /*4350*/  ISETP.GE.AND P4, PT, R8.reuse, R212, PT ;  /* 0x000000d40800720c */ /* 0x040fe40003f86270 */
[----:B------:R-:W-:Y:S02]  /*4360*/  ISETP.GE.AND P1, PT, R8, R210, PT ;  /* 0x000000d20800720c */ /* 0x000fe40003f26270 */
[----:B------:R-:W-:Y:S02]  /*4370*/  FSEL R17, R17, -INF , !P5 ;  /* 0xff80000011117808 */ /* 0x000fe40006800000 */
        /* <DEDUP_REMOVED lines=9> */
[----:B------:R-:W-:Y:S02]  /*4410*/  FSEL R167, R60, -INF , !P2 ;  /* 0xff8000003ca77808 */ /* 0x000fe40005000000 */
[C---:B------:R-:W-:Y:S02]  /*4420*/  ISETP.GE.AND P6, PT, R8.reuse, R212, PT ;  /* 0x000000d40800720c */ /* 0x040fe40003fc6270 */
[----:B------:R-:W-:Y:S02]  /*4430*/  ISETP.GE.AND P2, PT, R8, R210, PT ;  /* 0x000000d20800720c */ /* 0x000fe40003f46270 */
[----:B------:R-:W-:Y:S02]  /*4440*/  FSEL R216, R75, -INF , !P0 ;  /* 0xff8000004bd87808 */ /* 0x000fe40004000000 */
[----:B------:R-:W-:Y:S02]  /*4450*/  ISETP.GE.AND P0, PT, R10, R212, PT ;  /* 0x000000d40a00720c */ /* 0x000fe40003f06270 */
[----:B------:R-:W-:-:S02]  /*4460*/  ISETP.LT.OR P6, PT, R8, R213, P6 ;  /* 0x000000d50800720c */ /* 0x000fc400037c1670 */
[----:B------:R-:W-:Y:S01]  /*4470*/  ISETP.LT.OR P2, PT, R8, R211, P2 ;  /* 0x000000d30800720c */ /* 0x000fe20001741670 */
[----:B------:R-:W-:Y:S01]  /*4480*/  VIADD R8, R36, 0x38 ;  /* 0x0000003824087836 */ /* 0x000fe20000000000 */
[----:B------:R-:W-:Y:S01]  /*4490*/  ISETP.LT.OR P0, PT, R10, R213, P0 ;  /* 0x000000d50a00720c */ /* 0x000fe20000701670 */
[----:B------:R-:W-:Y:S01]  /*44a0*/  VIADD R36, R36, 0x39 ;  /* 0x0000003924247836 */ /* 0x000fe20000000000 */
[----:B------:R-:W-:Y:S02]  /*44b0*/  FSEL R164, R74, -INF , !P3 ;  /* 0xff8000004aa47808 */ /* 0x000fe40005800000 */
[----:B------:R-:W-:Y:S02]  /*44c0*/  FSEL R203, R56, -INF , !P0 ;  /* 0xff80000038cb7808 */ /* 0x000fe40004000000 */
[----:B------:R-:W-:Y:S02]  /*44d0*/  ISETP.GE.AND P0, PT, R36, R210, PT ;  /* 0x000000d22400720c */ /* 0x000fe40003f06270 */
[----:B------:R-:W-:-:S02]  /*44e0*/  FSEL R168, R62, -INF , !P5 ;  /* 0xff8000003ea87808 */ /* 0x000fc40006800000 */
[----:B------:R-:W-:Y:S02]  /*44f0*/  ISETP.LT.OR P0, PT, R36, R211, P0 ;  /* 0x000000d32400720c */ /* 0x000fe40000701670 */
[----:B------:R-:W-:Y:S02]  /*4500*/  FSEL R165, R61, -INF , !P4 ;  /* 0xff8000003da57808 */ /* 0x000fe40006000000 */
[----:B------:R-:W-:Y:S02]  /*4510*/  FSEL R166, R71, -INF , !P0 ;  /* 0xff80000047a67808 */ /* 0x000fe40004000000 */
[----:B------:R-:W-:Y:S02]  /*4520*/  PLOP3.LUT P0, PT, PT, PT, UP0, 0x80, 0x0 ;  /* 0x000000000000781c */ /* 0x000fe40003f0f008 */
[----:B------:R-:W-:Y:S02]  /*4530*/  FSEL R202, R63, -INF , !P1 ;  /* 0xff8000003fca7808 */ /* 0x000fe40004800000 */
[----:B------:R-:W-:-:S02]  /*4540*/  ISETP.GE.AND P3, PT, R10, R210, PT ;  /* 0x000000d20a00720c */ /* 0x000fc40003f66270 */
[-C--:B------:R-:W-:Y:S02]  /*4550*/  ISETP.GE.AND P5, PT, R8, R212.reuse, PT ;  /* 0x000000d40800720c */ /* 0x080fe40003fa6270 */
[----:B------:R-:W-:Y:S02]  /*4560*/  ISETP.GE.AND P4, PT, R36, R212, PT ;  /* 0x000000d42400720c */ /* 0x000fe40003f86270 */
[----:B------:R-:W-:Y:S02]  /*4570*/  ISETP.GE.AND P1, PT, R8, R210, PT ;  /* 0x000000d20800720c */ /* 0x000fe40003f26270 */
[----:B------:R-:W-:Y:S02]  /*4580*/  ISETP.LT.OR P3, PT, R10, R211, P3 ;  /* 0x000000d30a00720c */ /* 0x000fe40001f61670 */
[C---:B------:R-:W-:Y:S02]  /*4590*/  ISETP.LT.OR P5, PT, R8.reuse, R213, P5 ;  /* 0x000000d50800720c */ /* 0x040fe40002fa1670 */
[----:B------:R-:W-:-:S02]  /*45a0*/  ISETP.LT.OR P1, PT, R8, R211, P1 ;  /* 0x000000d30800720c */ /* 0x000fc40000f21670 */
[----:B------:R-:W-:Y:S02]  /*45b0*/  ISETP.LT.OR P4, PT, R36, R213, P4 ;  /* 0x000000d52400720c */ /* 0x000fe40002781670 */
[----:B------:R-:W-:Y:S02]  /*45c0*/  FSEL R174, R58, -INF , !P3 ;  /* 0xff8000003aae7808 */ /* 0x000fe40005800000 */
[----:B------:R-:W-:Y:S02]  /*45d0*/  FSEL R201, R57, -INF , !P6 ;  /* 0xff80000039c97808 */ /* 0x000fe40007000000 */
[----:B------:R-:W-:Y:S02]  /*45e0*/  FSEL R172, R59, -INF , !P2 ;  /* 0xff8000003bac7808 */ /* 0x000fe40005000000 */
[----:B------:R-:W-:Y:S02]  /*45f0*/  FSEL R175, R68, -INF , !P5 ;  /* 0xff80000044af7808 */ /* 0x000fe40006800000 */
[----:B------:R-:W-:-:S02]  /*4600*/  FSEL R170, R70, -INF , !P1 ;  /* 0xff80000046aa7808 */ /* 0x000fc40004800000 */
[----:B------:R-:W-:Y:S01]  /*4610*/  FSEL R173, R69, -INF , !P4 ;  /* 0xff80000045ad7808 */ /* 0x000fe20006000000 */
[----:B------:R-:W-:Y:S06]  /*4620*/  @!P0 BRA `(.L_x_393) ;  /* 0x0000000400008947 */ /* 0x000fec0003800000 */
[----:B------:R-:W-:Y:S01]  /*4630*/  ULDC UR6, c[0x0][0x2d0] ;  /* 0x0000b40000067ab9 */ /* 0x000fe20000000800 */
[----:B------:R-:W-:Y:S01]  /*4640*/  UIADD3 UR7, UR18, -0x2, URZ ;  /* 0xfffffffe12077890 */ /* 0x000fe2000fffe03f */
[----:B------:R-:W-:Y:S01]  /*4650*/  ISETP.GE.AND P5, PT, R134, UR6, PT ;  /* 0x0000000686007c0c */ /* 0x000fe2000bfa6270 */
[----:B------:R-:W-:Y:S01]  /*4660*/  BSSY B0, `(.L_x_394) ;  /* 0x000003b000007945 */ /* 0x000fe20003800000 */
[----:B------:R-:W-:Y:S01]  /*4670*/  ISETP.GE.AND P4, PT, R204, UR6, PT ;  /* 0x00000006cc007c0c */ /* 0x000fe2000bf86270 */
[----:B------:R-:W-:Y:S01]  /*4680*/  UIMAD UR29, UR29, UR7, URZ ;  /* 0x000000071d1d72a4 */ /* 0x000fe2000f8e023f */
[----:B------:R-:W-:Y:S01]  /*4690*/  ISETP.GE.AND P2, PT, R199, UR6, PT ;  /* 0x00000006c7007c0c */ /* 0x000fe2000bf46270 */
[----:B------:R-:W-:Y:S01]  /*46a0*/  USHF.R.S32.HI UR6, URZ, 0x1f, UR7 ;  /* 0x0000001f3f067899 */ /* 0x000fe20008011407 */
[----:B------:R-:W-:-:S03]  /*46b0*/  IMAD.WIDE.U32 R38, R3, UR7, R208 ;  /* 0x0000000703267c25 */ /* 0x000fc6000f8e00d0 */
[----:B------:R-:W-:-:S04]  /*46c0*/  UIMAD UR6, UR6, UR30, UR29 ;  /* 0x0000001e060672a4 */ /* 0x000fc8000f8e021d */
[----:B------:R-:W1:Y:S01]  /*46d0*/  @!P5 LDC.64 R28, c[0x0][0x218] ;  /* 0x00008600ff1cdb82 */ /* 0x000e620000000a00 */
[----:B------:R2:W-:Y:S01]  /*46e0*/  @P5 STS.128 [R205+0xc000], RZ ;  /* 0x00c000ffcd005388 */ /* 0x0005e20000000c00 */
[----:B------:R-:W-:-:S06]  /*46f0*/  VIADD R8, R39, UR6 ;  /* 0x0000000627087c36 */ /* 0x000fcc0008000000 */
[----:B------:R-:W3:Y:S08]  /*4700*/  @!P4 LDC.64 R18, c[0x0][0x218] ;  /* 0x00008600ff12cb82 */ /* 0x000ef00000000a00 */
[----:B------:R-:W4:Y:S08]  /*4710*/  @!P2 LDC.64 R14, c[0x0][0x218] ;  /* 0x00008600ff0eab82 */ /* 0x000f300000000a00 */
[----:B------:R-:W5:Y:S01]  /*4720*/  @!P5 LDC.64 R12, c[0x0][0x218] ;  /* 0x00008600ff0cdb82 */ /* 0x000f620000000a00 */
[----:B-1----:R-:W-:-:S04]  /*4730*/  @!P5 LEA R28, P6, R38, R28, 0x1 ;  /* 0x0000001c261cd211 */ /* 0x002fc800078c08ff */
[C-C-:B------:R-:W-:Y:S02]  /*4740*/  @!P5 LEA.HI.X R29, R38.reuse, R29, R8.reuse, 0x1, P6 ;  /* 0x0000001d261dd211 */ /* 0x140fe400030f0c08 */
[C---:B------:R-:W-:Y:S01]  /*4750*/  IADD3 R3, P6, R38.reuse, UR26, RZ ;  /* 0x0000001a26037c10 */ /* 0x040fe2000ffde0ff */
        /* <DEDUP_REMOVED lines=13> */
[----:B------:R-:W-:Y:S02]  /*4830*/  @!P2 LEA.HI.X R15, R38, R15, R8, 0x1, P1 ;  /* 0x0000000f260fa211 */ /* 0x000fe400008f0c08 */
[----:B------:R-:W-:Y:S01]  /*4840*/  IADD3.X R8, R8, UR25, RZ, P6, !PT ;  /* 0x0000001908087c10 */ /* 0x000fe2000b7fe4ff */
        /* <DEDUP_REMOVED lines=28> */
.L_x_395:
[----:B------:R-:W-:Y:S05]  /*4a10*/  BSYNC B0 ;  /* 0x0000000000007941 */ /* 0x000fea0003800000 */
.L_x_394:
[----:B------:R-:W0:Y:S02]  /*4a20*/  LDGDEPBAR ;  /* 0x00000000000079af */ /* 0x000e240000000000 */
.L_x_393:
        /* <DEDUP_REMOVED lines=47> */
[----:B------:R-:W3:Y:S04]  /*4d20*/  LDSM.16.MT88.4 R80, [R190+0x16000] ;  /* 0x01600000be50783b */ /* 0x000ee80000004200 */
        /* <DEDUP_REMOVED lines=23> */
[----:B------:R-:W1:Y:S01]  /*4ea0*/  LDSM.16.MT88.4 R8, [R192+0x14800] ;  /* 0x01480000c008783b */ /* 0x000e620000004200 */
        /* <DEDUP_REMOVED lines=8> */
[----:B------:R-:W4:Y:S01]  /*4f30*/  LDSM.16.MT88.4 R20, [R189+0x14800] ;  /* 0x01480000bd14783b */ /* 0x000f220000004200 */
        /* <DEDUP_REMOVED lines=28> */
[----:B---3--:R-:W-:Y:S01]  /*5100*/  F2FP.BF16.F32.PACK_AB R98, R152, R155 ;  /* 0x0000009b9862723e */ /* 0x008fe200000010ff */
[----:B------:R-:W-:-:S04]  /*5110*/  FADD.FTZ R155, R155, R156 ;  /* 0x0000009c9b9b7221 */ /* 0x000fc80000010000 */
[----:B------:R-:W-:Y:S02]  /*5120*/  FADD.FTZ R152, R152, R155 ;  /* 0x0000009b98987221 */ /* 0x000fe40000010000 */
[----:B------:R-:W-:Y:S08]  /*5130*/  MUFU.EX2 R157, R157 ;  /* 0x0000009d009d7308 */ /* 0x000ff00000000800 */
[----:B------:R-:W3:Y:S01]  /*5140*/  MUFU.EX2 R154, R154 ;  /* 0x0000009a009a7308 */ /* 0x000ee20000000800 */
[----:B--2---:R-:W-:Y:S01]  /*5150*/  F2FP.BF16.F32.PACK_AB R97, R161, R158 ;  /* 0x0000009ea161723e */ /* 0x004fe200000010ff */
[----:B------:R-:W-:-:S06]  /*5160*/  FADD.FTZ R158, R158, R161 ;  /* 0x000000a19e9e7221 */ /* 0x000fcc0000010000 */
[----:B------:R-:W-:Y:S08]  /*5170*/  MUFU.EX2 R153, R153 ;  /* 0x0000009900997308 */ /* 0x000ff00000000800 */
[----:B------:R-:W2:Y:S01]  /*5180*/  MUFU.EX2 R150, R150 ;  /* 0x0000009600967308 */ /* 0x000ea20000000800 */
[----:B---3--:R-:W-:Y:S01]  /*5190*/  F2FP.BF16.F32.PACK_AB R99, R154, R157 ;  /* 0x0000009d9a63723e */ /* 0x008fe200000010ff */
[----:B------:R-:W-:-:S04]  /*51a0*/  FADD.FTZ R157, R157, R158 ;  /* 0x0000009e9d9d7221 */ /* 0x000fc80000010000 */
[----:B------:R-:W-:Y:S02]  /*51b0*/  FADD.FTZ R154, R154, R157 ;  /* 0x0000009d9a9a7221 */ /* 0x000fe40000010000 */
[C---:B------:R-:W-:Y:S01]  /*51c0*/  HMMA.16816.F32.BF16 R120, R96.reuse, R116, RZ ;  /* 0x000000746078723c */ /* 0x040fe200000418ff */
[----:B------:R-:W-:Y:S05]  /*51d0*/  MUFU.EX2 R149, R149 ;  /* 0x0000009500957308 */ /* 0x000fea0000000800 */
[C---:B------:R-:W-:Y:S03]  /*51e0*/  HMMA.16816.F32.BF16 R36, R96.reuse, R40, RZ ;  /* 0x000000286024723c */ /* 0x040fe600000418ff */
[----:B------:R-:W3:Y:S01]  /*51f0*/  MUFU.EX2 R0, R0 ;  /* 0x0000000000007308 */ /* 0x000ee20000000800 */
        /* <DEDUP_REMOVED lines=8> */
[----:B---3--:R-:W-:Y:S01]  /*5280*/  F2FP.BF16.F32.PACK_AB R6, R0, R149 ;  /* 0x000000950006723e */ /* 0x008fe200000010ff */
[----:B------:R-:W-:-:S03]  /*5290*/  FADD.FTZ R149, R149, R150 ;  /* 0x0000009695957221 */ /* 0x000fc60000010000 */
[C---:B------:R-:W-:Y:S01]  /*52a0*/  HMMA.16816.F32.BF16 R60, R96.reuse, R64, RZ ;  /* 0x00000040603c723c */ /* 0x040fe200000418ff */
[----:B------:R-:W-:Y:S02]  /*52b0*/  FADD.FTZ R149, R0, R149 ;  /* 0x0000009500957221 */ /* 0x000fe40000010000 */
[----:B------:R-:W-:Y:S03]  /*52c0*/  MUFU.EX2 R133, R133 ;  /* 0x0000008500857308 */ /* 0x000fe60000000800 */
[C---:B------:R-:W-:Y:S05]  /*52d0*/  HMMA.16816.F32.BF16 R56, R96.reuse, R58, RZ ;  /* 0x0000003a6038723c */ /* 0x040fea00000418ff */
[----:B------:R-:W3:Y:S01]  /*52e0*/  MUFU.EX2 R2, R2 ;  /* 0x0000000200027308 */ /* 0x000ee20000000800 */
[----:B--2---:R-:W-:Y:S01]  /*52f0*/  F2FP.BF16.F32.PACK_AB R5, R148, R151 ;  /* 0x000000979405723e */ /* 0x004fe200000010ff */
[----:B------:R-:W-:Y:S01]  /*5300*/  HMMA.16816.F32.BF16 R64, R96, R66, RZ ;  /* 0x000000426040723c */ /* 0x000fe200000418ff */
[----:B------:R-:W-:-:S04]  /*5310*/  FADD.FTZ R151, R151, R154 ;  /* 0x0000009a97977221 */ /* 0x000fc80000010000 */
[----:B------:R-:W-:Y:S01]  /*5320*/  FADD.FTZ R148, R148, R151 ;  /* 0x0000009794947221 */ /* 0x000fe20000010000 */
[C---:B------:R-:W-:Y:S01]  /*5330*/  HMMA.16816.F32.BF16 R68, R96.reuse, R72, RZ ;  /* 0x000000486044723c */ /* 0x040fe200000418ff */
[----:B------:R-:W-:Y:S05]  /*5340*/  MUFU.EX2 R160, R160 ;  /* 0x000000a000a07308 */ /* 0x000fea0000000800 */
[----:B------:R-:W-:Y:S01]  /*5350*/  HMMA.16816.F32.BF16 R76, R96, R80, RZ ;  /* 0x00000050604c723c */ /* 0x000fe200000418ff */
[----:B---3--:R-:W-:Y:S02]  /*5360*/  F2FP.BF16.F32.PACK_AB R7, R2, R133 ;  /* 0x000000850207723e */ /* 0x008fe400000010ff */
[----:B------:R-:W2:Y:S01]  /*5370*/  MUFU.EX2 R163, R163 ;  /* 0x000000a300a37308 */ /* 0x000ea20000000800 */
[----:B------:R-:W-:-:S02]  /*5380*/  FADD.FTZ R133, R133, R148 ;  /* 0x0000009485857221 */ /* 0x000fc40000010000 */
[----:B------:R-:W-:Y:S02]  /*5390*/  HMMA.16816.F32.BF16 R72, R96, R74, RZ ;  /* 0x0000004a6048723c */ /* 0x000fe400000418ff */
[----:B------:R-:W-:-:S04]  /*53a0*/  FADD.FTZ R133, R2, R133 ;  /* 0x0000008502857221 */ /* 0x000fc80000010000 */
[C---:B------:R-:W-:Y:S01]  /*53b0*/  HMMA.16816.F32.BF16 R120, R4.reuse, R12, R120 ;  /* 0x0000000c0478723c */ /* 0x040fe20000041878 */
[----:B------:R-:W-:Y:S05]  /*53c0*/  MUFU.EX2 R162, R162 ;  /* 0x000000a200a27308 */ /* 0x000fea0000000800 */
[C---:B------:R-:W-:Y:S01]  /*53d0*/  HMMA.16816.F32.BF16 R116, R4.reuse, R14, R116 ;  /* 0x0000000e0474723c */ /* 0x040fe20000041874 */
[----:B------:R-:W3:Y:S02]  /*53e0*/  LDSM.16.MT88.4 R12, [R192+0x16800] ;  /* 0x01680000c00c783b */ /* 0x000ee40000004200 */
[----:B------:R-:W-:Y:S03]  /*53f0*/  MUFU.EX2 R165, R165 ;  /* 0x000000a500a57308 */ /* 0x000fe60000000800 */
[C---:B-1----:R-:W-:Y:S05]  /*5400*/  HMMA.16816.F32.BF16 R36, R4.reuse, R8, R36 ;  /* 0x000000080424723c */ /* 0x042fea0000041824 */
[----:B------:R-:W-:Y:S01]  /*5410*/  MUFU.EX2 R164, R164 ;  /* 0x000000a400a47308 */ /* 0x000fe20000000800 */
[----:B------:R-:W-:Y:S01]  /*5420*/  HMMA.16816.F32.BF16 R40, R4, R10, R40 ;  /* 0x0000000a0428723c */ /* 0x000fe20000041828 */
[----:B------:R-:W1:Y:S05]  /*5430*/  LDSM.16.MT88.4 R8, [R190+0x16800] ;  /* 0x01680000be08783b */ /* 0x000e6a0000004200 */
[C---:B------:R-:W-:Y:S01]  /*5440*/  HMMA.16816.F32.BF16 R80, R96.reuse, R82, RZ ;  /* 0x000000526050723c */ /* 0x040fe200000418ff */
[----:B------:R-:W2:Y:S05]  /*5450*/  MUFU.EX2 R167, R167 ;  /* 0x000000a700a77308 */ /* 0x000eaa0000000800 */
[----:B------:R-:W-:Y:S03]  /*5460*/  HMMA.16816.F32.BF16 R112, R96, R108, RZ ;  /* 0x0000006c6070723c */ /* 0x000fe600000418ff */
[----:B------:R-:W-:Y:S03]  /*5470*/  MUFU.EX2 R168, R168 ;  /* 0x000000a800a87308 */ /* 0x000fe60000000800 */
[C---:B----4-:R-:W-:Y:S05]  /*5480*/  HMMA.16816.F32.BF16 R52, R4.reuse, R20, R52 ;  /* 0x000000140434723c */ /* 0x050fea0000041834 */
[----:B------:R-:W4:Y:S01]  /*5490*/  MUFU.EX2 R171, R171 ;  /* 0x000000ab00ab7308 */ /* 0x000f220000000800 */
[C---:B------:R-:W-:Y:S01]  /*54a0*/  HMMA.16816.F32.BF16 R56, R4.reuse, R22, R56 ;  /* 0x000000160438723c */ /* 0x040fe20000041838 */
[----:B------:R-:W2:Y:S05]  /*54b0*/  LDSM.16.MT88.4 R20, [R189+0x16800] ;  /* 0x01680000bd14783b */ /* 0x000eaa0000004200 */
[C---:B-----5:R-:W-:Y:S01]  /*54c0*/  HMMA.16816.F32.BF16 R60, R4.reuse, R16, R60 ;  /* 0x00000010043c723c */ /* 0x060fe2000004183c */
[----:B------:R-:W-:Y:S05]  /*54d0*/  MUFU.EX2 R202, R202 ;  /* 0x000000ca00ca7308 */ /* 0x000fea0000000800 */
[----:B------:R-:W-:Y:S01]  /*54e0*/  HMMA.16816.F32.BF16 R64, R4, R18, R64 ;  /* 0x000000120440723c */ /* 0x000fe20000041840 */
[----:B------:R-:W5:Y:S02]  /*54f0*/  LDSM.16.MT88.4 R16, [R188+0x16800] ;  /* 0x01680000bc10783b */ /* 0x000f640000004200 */
[----:B------:R-:W4:Y:S03]  /*5500*/  MUFU.EX2 R201, R201 ;  /* 0x000000c900c97308 */ /* 0x000f260000000800 */
[----:B------:R-:W-:Y:S05]  /*5510*/  HMMA.16816.F32.BF16 R108, R96, R110, RZ ;  /* 0x0000006e606c723c */ /* 0x000fea00000418ff */
[----:B------:R-:W-:Y:S01]  /*5520*/  MUFU.EX2 R175, R175 ;  /* 0x000000af00af7308 */ /* 0x000fe20000000800 */
[C---:B---3--:R-:W-:Y:S06]  /*5530*/  HMMA.16816.F32.BF16 R68, R4.reuse, R12, R68 ;  /* 0x0000000c0444723c */ /* 0x048fec0000041844 */
[C---:B------:R-:W-:Y:S01]  /*5540*/  HMMA.16816.F32.BF16 R72, R4.reuse, R14, R72 ;  /* 0x0000000e0448723c */ /* 0x040fe20000041848 */
[----:B------:R-:W3:Y:S01]  /*5550*/  LDSM.16.MT88.4 R12, [R189+0x13000] ;  /* 0x01300000bd0c783b */ /* 0x000ee20000004200 */
[----:B------:R-:W-:Y:S04]  /*5560*/  MUFU.EX2 R200, R200 ;  /* 0x000000c800c87308 */ /* 0x000fe80000000800 */
[C---:B-1----:R-:W-:Y:S04]  /*5570*/  HMMA.16816.F32.BF16 R76, R4.reuse, R8, R76 ;  /* 0x00000008044c723c */ /* 0x042fe8000004184c */
[----:B------:R-:W-:Y:S02]  /*5580*/  MUFU.EX2 R173, R173 ;  /* 0x000000ad00ad7308 */ /* 0x000fe40000000800 */
[----:B------:R-:W-:Y:S01]  /*5590*/  HMMA.16816.F32.BF16 R80, R4, R10, R80 ;  /* 0x0000000a0450723c */ /* 0x000fe20000041850 */
[----:B------:R-:W1:Y:S05]  /*55a0*/  LDSM.16.MT88.4 R8, [R189+0x15000] ;  /* 0x01500000bd08783b */ /* 0x000e6a0000004200 */
[C---:B------:R-:W-:Y:S01]  /*55b0*/  HMMA.16816.F32.BF16 R128, R96.reuse, R124, RZ ;  /* 0x0000007c6080723c */ /* 0x040fe200000418ff */
[----:B------:R-:W1:Y:S05]  /*55c0*/  MUFU.EX2 R172, R172 ;  /* 0x000000ac00ac7308 */ /* 0x000e6a0000000800 */
[C---:B------:R-:W-:Y:S03]  /*55d0*/  HMMA.16816.F32.BF16 R104, R96.reuse, R100, RZ ;  /* 0x000000646068723c */ /* 0x040fe600000418ff */
[----:B------:R-:W-:Y:S03]  /*55e0*/  MUFU.EX2 R170, R170 ;  /* 0x000000aa00aa7308 */ /* 0x000fe60000000800 */
[C---:B------:R-:W-:Y:S05]  /*55f0*/  HMMA.16816.F32.BF16 R44, R96.reuse, R48, RZ ;  /* 0x00000030602c723c */ /* 0x040fea00000418ff */
[----:B------:R-:W1:Y:S01]  /*5600*/  MUFU.EX2 R215, R215 ;  /* 0x000000d700d77308 */ /* 0x000e620000000800 */
        /* <DEDUP_REMOVED lines=20> */
[C---:B--2---:R-:W-:Y:S06]  /*5750*/  HMMA.16816.F32.BF16 R84, R4.reuse, R20, R84 ;  /* 0x000000140454723c */ /* 0x044fec0000041854 */
[C---:B------:R-:W-:Y:S01]  /*5760*/  HMMA.16816.F32.BF16 R88, R4.reuse, R22, R88 ;  /* 0x000000160458723c */ /* 0x040fe20000041858 */
[----:B------:R-:W2:Y:S05]  /*5770*/  LDSM.16.MT88.4 R20, [R188+0x15000] ;  /* 0x01500000bc14783b */ /* 0x000eaa0000004200 */
[C---:B-----5:R-:W-:Y:S06]  /*5780*/  HMMA.16816.F32.BF16 R92, R4.reuse, R16, R92 ;  /* 0x00000010045c723c */ /* 0x060fec000004185c */
[----:B------:R-:W-:Y:S01]  /*5790*/  HMMA.16816.F32.BF16 R96, R4, R18, R96 ;  /* 0x000000120460723c */ /* 0x000fe20000041860 */
[----:B------:R-:W5:Y:S06]  /*57a0*/  LDSM.16.MT88.4 R16, [R192+0x17000] ;  /* 0x01700000c010783b */ /* 0x000f6c0000004200 */
[----:B------:R-:W-:Y:S01]  /*57b0*/  F2FP.BF16.F32.PACK_AB R4, R163, R160 ;  /* 0x000000a0a304723e */ /* 0x000fe200000010ff */
[----:B------:R-:W-:Y:S01]  /*57c0*/  FADD.FTZ R160, R160, R149 ;  /* 0x00000095a0a07221 */ /* 0x000fe20000010000 */
[----:B------:R-:W-:Y:S01]  /*57d0*/  F2FP.BF16.F32.PACK_AB R5, R167, R164 ;  /* 0x000000a4a705723e */ /* 0x000fe200000010ff */
[----:B------:R-:W-:Y:S01]  /*57e0*/  FADD.FTZ R164, R164, R133 ;  /* 0x00000085a4a47221 */ /* 0x000fe20000010000 */
[----:B------:R-:W-:Y:S01]  /*57f0*/  F2FP.BF16.F32.PACK_AB R6, R165, R162 ;  /* 0x000000a2a506723e */ /* 0x000fe200000010ff */
[----:B------:R-:W-:Y:S01]  /*5800*/  FADD.FTZ R163, R163, R160 ;  /* 0x000000a0a3a37221 */ /* 0x000fe20000010000 */
[----:B----4-:R-:W-:Y:S01]  /*5810*/  F2FP.BF16.F32.PACK_AB R7, R171, R168 ;  /* 0x000000a8ab07723e */ /* 0x010fe200000010ff */
[----:B------:R-:W-:-:S02]  /*5820*/  FADD.FTZ R167, R167, R164 ;  /* 0x000000a4a7a77221 */ /* 0x000fc40000010000 */
[----:B------:R-:W-:Y:S02]  /*5830*/  FADD.FTZ R162, R162, R163 ;  /* 0x000000a3a2a27221 */ /* 0x000fe40000010000 */
[----:B------:R-:W-:Y:S02]  /*5840*/  FADD.FTZ R168, R168, R167 ;  /* 0x000000a7a8a87221 */ /* 0x000fe40000010000 */
[----:B---3--:R-:W-:Y:S01]  /*5850*/  HMMA.16816.F32.BF16 R112, R4, R12, R112 ;  /* 0x0000000c0470723c */ /* 0x008fe20000041870 */
[----:B------:R-:W-:Y:S01]  /*5860*/  FADD.FTZ R165, R165, R162 ;  /* 0x000000a2a5a57221 */ /* 0x000fe20000010000 */
[----:B------:R-:W-:-:S04]  /*5870*/  FADD.FTZ R168, R171, R168 ;  /* 0x000000a8aba87221 */ /* 0x000fc80000010000 */
        /* <DEDUP_REMOVED lines=8> */
[C---:B-----5:R-:W-:Y:S06]  /*5900*/  HMMA.16816.F32.BF16 R68, R4.reuse, R16, R68 ;  /* 0x000000100444723c */ /* 0x060fec0000041844 */
[C---:B------:R-:W-:Y:S01]  /*5910*/  HMMA.16816.F32.BF16 R72, R4.reuse, R18, R72 ;  /* 0x000000120448723c */ /* 0x040fe20000041848 */
[----:B------:R-:W4:Y:S05]  /*5920*/  LDSM.16.MT88.4 R16, [R192+0x13800] ;  /* 0x01380000c010783b */ /* 0x000f2a0000004200 */
        /* <DEDUP_REMOVED lines=21> */
[C---:B--2---:R-:W-:Y:S06]  /*5a80*/  HMMA.16816.F32.BF16 R92, R4.reuse, R20, R92 ;  /* 0x00000014045c723c */ /* 0x044fec000004185c */
[----:B------:R-:W-:Y:S01]  /*5a90*/  HMMA.16816.F32.BF16 R96, R4, R22, R96 ;  /* 0x000000160460723c */ /* 0x000fe20000041860 */
[----:B------:R-:W2:Y:S06]  /*5aa0*/  LDSM.16.MT88.4 R20, [R192+0x17800] ;  /* 0x01780000c014783b */ /* 0x000eac0000004200 */
        /* <DEDUP_REMOVED lines=35> */
[C---:B---3--:R-:W-:Y:S06]  /*5ce0*/  HMMA.16816.F32.BF16 R84, R4.reuse, R12, R84 ;  /* 0x0000000c0454723c */ /* 0x048fec0000041854 */
[C---:B------:R-:W-:Y:S06]  /*5cf0*/  HMMA.16816.F32.BF16 R88, R4.reuse, R14, R88 ;  /* 0x0000000e0458723c */ /* 0x040fec0000041858 */
[C---:B-1----:R-:W-:Y:S06]  /*5d00*/  HMMA.16816.F32.BF16 R92, R4.reuse, R8, R92 ;  /* 0x00000008045c723c */ /* 0x042fec000004185c */
[----:B------:R-:W-:Y:S01]  /*5d10*/  HMMA.16816.F32.BF16 R96, R4, R10, R96 ;  /* 0x0000000a0460723c */ /* 0x000fe20000041860 */
[----:B------:R-:W-:-:S08]  /*5d20*/  NOP ;  /* 0x0000000000007918 */ /* 0x000fd00000000000 */
[----:B------:R-:W-:-:S15]  /*5d30*/  @!P0 BRA `(.L_x_396) ;  /* 0x0000006400688947 */ /* 0x000fde0003800000 */
[----:B------:R-:W-:Y:S01]  /*5d40*/  ULDC UR4, c[0x0][0x2d0] ;  /* 0x0000b40000047ab9 */ /* 0x000fe20000000800 */
[----:B------:R-:W-:Y:S01]  /*5d50*/  UIADD3 UR17, UR18, -0x2, URZ ;  /* 0xfffffffe12117890 */ /* 0x000fe2000fffe03f */
[----:B------:R-:W-:Y:S01]  /*5d60*/  ISETP.GE.AND P4, PT, R134, UR4, PT ;  /* 0x0000000486007c0c */ /* 0x000fe2000bf86270 */
[----:B------:R-:W-:Y:S01]  /*5d70*/  IMAD.MOV.U32 R4, RZ, RZ, R144 ;  /* 0x000000ffff047224 */ /* 0x000fe200078e0090 */
[----:B------:R-:W-:Y:S01]  /*5d80*/  ISETP.GE.AND P3, PT, R204, UR4, PT ;  /* 0x00000004cc007c0c */ /* 0x000fe2000bf66270 */
[----:B------:R-:W-:Y:S01]  /*5d90*/  IMAD.MOV.U32 R5, RZ, RZ, R147 ;  /* 0x000000ffff057224 */ /* 0x000fe200078e0093 */
[----:B------:R-:W-:Y:S01]  /*5da0*/  ISETP.GE.AND P2, PT, R199, UR4, PT ;  /* 0x00000004c7007c0c */ /* 0x000fe2000bf46270 */
[----:B------:R-:W-:Y:S01]  /*5db0*/  IMAD.U32 R16, RZ, RZ, UR17 ;  /* 0x00000011ff107e24 */ /* 0x000fe2000f8e00ff */
[----:B------:R-:W-:-:S04]  /*5dc0*/  DEPBAR.LE SB0, 0x0 ;  /* 0x000080000000791a */ /* 0x000fc80000000000 */
[----:B------:R-:W-:Y:S01]  /*5dd0*/  USHF.R.S32.HI UR6, URZ, 0x1f, UR17 ;  /* 0x0000001f3f067899 */ /* 0x000fe20008011411 */
[----:B------:R-:W-:Y:S01]  /*5de0*/  BAR.SYNC.DEFER_BLOCKING 0x0 ;  /* 0x0000000000007b1d */ /* 0x000fe20000010000 */
[----:B------:R-:W-:Y:S01]  /*5df0*/  UIMAD UR4, UR27, UR17, URZ ;  /* 0x000000111b0472a4 */ /* 0x000fe2000f8e023f */
[----:B------:R-:W-:Y:S01]  /*5e00*/  IMAD.WIDE.U32 R16, R16, UR28, R4 ;  /* 0x0000001c10107c25 */ /* 0x000fe2000f8e0004 */
[----:B------:R-:W-:Y:S02]  /*5e10*/  UISETP.GT.AND UP0, UPT, UR17, UR12, UPT ;  /* 0x0000000c1100728c */ /* 0x000fe4000bf04270 */
[----:B------:R-:W-:-:S03]  /*5e20*/  UIMAD UR4, UR6, UR28, UR4 ;  /* 0x0000001c060472a4 */ /* 0x000fc6000f8e0204 */
[----:B------:R-:W1:Y:S01]  /*5e30*/  @!P4 LDC.64 R14, c[0x0][0x220] ;  /* 0x00008800ff0ecb82 */ /* 0x000e620000000a00 */
[----:B------:R-:W-:Y:S02]  /*5e40*/  IADD3 R2, P5, R16, UR31, RZ ;  /* 0x0000001f10027c10 */ /* 0x000fe4000ffbe0ff */
[----:B------:R-:W-:-:S05]  /*5e50*/  VIADD R0, R17, UR4 ;  /* 0x0000000411007c36 */ /* 0x000fca0008000000 */
[----:B------:R-:W2:Y:S08]  /*5e60*/  @!P3 LDC.64 R12, c[0x0][0x220] ;  /* 0x00008800ff0cbb82 */ /* 0x000eb00000000a00 */
[----:B------:R-:W3:Y:S01]  /*5e70*/  @!P2 LDC.64 R10, c[0x0][0x220] ;  /* 0x00008800ff0aab82 */ /* 0x000ee20000000a00 */
[----:B------:R-:W-:Y:S07]  /*5e80*/  @P4 STS.128 [R205+0x12000], RZ ;  /* 0x012000ffcd004388 */ /* 0x000fee0000000c00 */
[----:B------:R-:W4:Y:S01]  /*5e90*/  @!P4 LDC.64 R8, c[0x0][0x220] ;  /* 0x00008800ff08cb82 */ /* 0x000f220000000a00 */
[----:B-1----:R-:W-:-:S04]  /*5ea0*/  @!P4 LEA R14, P0, R16, R14, 0x1 ;  /* 0x0000000e100ec211 */ /* 0x002fc800078008ff */
[----:B------:R-:W-:-:S03]  /*5eb0*/  @!P4 LEA.HI.X R15, R16, R15, R0, 0x1, P0 ;  /* 0x0000000f100fc211 */ /* 0x000fc600000f0c00 */
[----:B------:R-:W1:Y:S01]  /*5ec0*/  @!P3 LDC.64 R6, c[0x0][0x220] ;  /* 0x00008800ff06bb82 */ /* 0x000e620000000a00 */
[C---:B--2---:R-:W-:Y:S01]  /*5ed0*/  @!P3 LEA R12, P1, R16.reuse, R12, 0x1 ;  /* 0x0000000c100cb211 */ /* 0x044fe200078208ff */
[----:B------:R-:W-:Y:S01]  /*5ee0*/  @!PT LDS RZ, [RZ] ;  /* 0x00000000fffff984 */ /* 0x000fe20000000800 */
[----:B------:R-:W-:Y:S01]  /*5ef0*/  @!PT LDS RZ, [RZ] ;  /* 0x00000000fffff984 */ /* 0x000fe20000000800 */
[----:B------:R-:W-:Y:S01]  /*5f00*/  @!PT LDS RZ, [RZ] ;  /* 0x00000000fffff984 */ /* 0x000fe20000000800 */
[----:B------:R-:W-:Y:S03]  /*5f10*/  @!P4 LDGSTS.E.BYPASS.LTC128B.128 [R205+0x12000], desc[UR22][R14.64] ;  /* 0x120000000ecdcfae */ /* 0x000fe6000b901d56 */
[C-C-:B------:R-:W-:Y:S01]  /*5f20*/  @!P3 LEA.HI.X R13, R16.reuse, R13, R0.reuse, 0x1, P1 ;  /* 0x0000000d100db211 */ /* 0x140fe200008f0c00 */
[----:B------:R-:W-:Y:S02]  /*5f30*/  @P3 STS.128 [R205+0x14000], RZ ;  /* 0x014000ffcd003388 */ /* 0x000fe40000000c00 */
[----:B------:R-:W2:Y:S01]  /*5f40*/  @!P2 LDC.64 R4, c[0x0][0x220] ;  /* 0x00008800ff04ab82 */ /* 0x000ea20000000a00 */
[C---:B---3--:R-:W-:Y:S01]  /*5f50*/  @!P2 LEA R10, P0, R16.reuse, R10, 0x1 ;  /* 0x0000000a100aa211 */ /* 0x048fe200078008ff */
[----:B------:R-:W-:Y:S01]  /*5f60*/  @!PT LDS RZ, [RZ] ;  /* 0x00000000fffff984 */ /* 0x000fe20000000800 */
[----:B------:R-:W-:Y:S01]  /*5f70*/  @!PT LDS RZ, [RZ] ;  /* 0x00000000fffff984 */ /* 0x000fe20000000800 */
[----:B------:R-:W-:Y:S01]  /*5f80*/  @!PT LDS RZ, [RZ] ;  /* 0x00000000fffff984 */ /* 0x000fe20000000800 */
[----:B------:R3:W-:Y:S03]  /*5f90*/  @!P3 LDGSTS.E.BYPASS.LTC128B.128 [R205+0x14000], desc[UR22][R12.64+0x80] ;  /* 0x140000800ccdbfae */ /* 0x0007e6000b901d56 */
[----:B------:R-:W-:Y:S01]  /*5fa0*/  @!P2 LEA.HI.X R11, R16, R11, R0, 0x1, P0 ;  /* 0x0000000b100ba211 */ /* 0x000fe200000f0c00 */
[----:B------:R-:W-:Y:S01]  /*5fb0*/  @P2 STS.128 [R205+0x16000], RZ ;  /* 0x016000ffcd002388 */ /* 0x000fe20000000c00 */
[----:B------:R-:W-:-:S02]  /*5fc0*/  IADD3.X R0, R0, UR16, RZ, P5, !PT ;  /* 0x0000001000007c10 */ /* 0x000fc4000affe4ff */
[C---:B----4-:R-:W-:Y:S01]  /*5fd0*/  @!P4 LEA R8, P5, R2.reuse, R8, 0x1 ;  /* 0x000000080208c211 */ /* 0x050fe200078a08ff */
[----:B------:R-:W-:Y:S01]  /*5fe0*/  @!PT LDS RZ, [RZ] ;  /* 0x00000000fffff984 */ /* 0x000fe20000000800 */
[----:B------:R-:W-:Y:S01]  /*5ff0*/  @!PT LDS RZ, [RZ] ;  /* 0x00000000fffff984 */ /* 0x000fe20000000800 */
[----:B------:R-:W-:Y:S01]  /*6000*/  @!PT LDS RZ, [RZ] ;  /* 0x00000000fffff984 */ /* 0x000fe20000000800 */
[----:B------:R-:W-:Y:S03]  /*6010*/  @!P2 LDGSTS.E.BYPASS.LTC128B.128 [R205+0x16000], desc[UR22][R10.64+0x100] ;  /* 0x160001000acdafae */ /* 0x000fe6000b901d56 */
[C---:B------:R-:W-:Y:S01]  /*6020*/  @!P4 LEA.HI.X R9, R2.reuse, R9, R0, 0x1, P5 ;  /* 0x000000090209c211 */ /* 0x040fe200028f0c00 */
[----:B------:R-:W-:Y:S01]  /*6030*/  @P4 STS.128 [R205+0x13000], RZ ;  /* 0x013000ffcd004388 */ /* 0x000fe20000000c00 */
[----:B-1----:R-:W-:-:S03]  /*6040*/  @!P3 LEA R6, P1, R2, R6, 0x1 ;  /* 0x000000060206b211 */ /* 0x002fc600078208ff */
[----:B------:R-:W-:Y:S01]  /*6050*/  @!PT LDS RZ, [RZ] ;  /* 0x00000000fffff984 */ /* 0x000fe20000000800 */
[----:B------:R-:W-:Y:S01]  /*6060*/  @!PT LDS RZ, [RZ] ;  /* 0x00000000fffff984 */ /* 0x000fe20000000800 */
[----:B------:R-:W-:Y:S01]  /*6070*/  @!PT LDS RZ, [RZ] ;  /* 0x00000000fffff984 */ /* 0x000fe20000000800 */
[----:B------:R1:W-:Y:S01]  /*6080*/  @!P4 LDGSTS.E.BYPASS.LTC128B.128 [R205+0x13000], desc[UR22][R8.64] ;  /* 0x1300000008cdcfae */ /* 0x0003e2000b901d56 */
[----:B------:R-:W-:-:S03]  /*6090*/  @!P3 LEA.HI.X R7, R2, R7, R0, 0x1, P1 ;  /* 0x000000070207b211 */ /* 0x000fc600008f0c00 */
[----:B------:R-:W-:Y:S01]  /*60a0*/  @P3 STS.128 [R205+0x15000], RZ ;  /* 0x015000ffcd003388 */ /* 0x000fe20000000c00 */
[----:B--2---:R-:W-:-:S03]  /*60b0*/  @!P2 LEA R4, P0, R2, R4, 0x1 ;  /* 0x000000040204a211 */ /* 0x004fc600078008ff */
[----:B------:R-:W-:Y:S01]  /*60c0*/  @!PT LDS RZ, [RZ] ;  /* 0x00000000fffff984 */ /* 0x000fe20000000800 */
[----:B------:R-:W-:Y:S01]  /*60d0*/  @!PT LDS RZ, [RZ] ;  /* 0x00000000fffff984 */ /* 0x000fe20000000800 */
[----:B------:R-:W-:Y:S01]  /*60e0*/  @!PT LDS RZ, [RZ] ;  /* 0x00000000fffff984 */ /* 0x000fe20000000800 */
[----:B------:R-:W-:Y:S01]  /*60f0*/  @!P3 LDGSTS.E.BYPASS.LTC128B.128 [R205+0x15000], desc[UR22][R6.64+0x80] ;  /* 0x1500008006cdbfae */ /* 0x000fe2000b901d56 */
[----:B------:R-:W-:-:S03]  /*6100*/  @!P2 LEA.HI.X R5, R2, R5, R0, 0x1, P0 ;  /* 0x000000050205a211 */ /* 0x000fc600000f0c00 */
[----:B------:R-:W-:Y:S04]  /*6110*/  @P2 STS.128 [R205+0x17000], RZ ;  /* 0x017000ffcd002388 */ /* 0x000fe80000000c00 */
[----:B------:R-:W-:Y:S01]  /*6120*/  @!PT LDS RZ, [RZ] ;  /* 0x00000000fffff984 */ /* 0x000fe20000000800 */
[----:B------:R-:W-:Y:S01]  /*6130*/  @!PT LDS RZ, [RZ] ;  /* 0x00000000fffff984 */ /* 0x000fe20000000800 */
[----:B------:R-:W-:Y:S01]  /*6140*/  @!PT LDS RZ, [RZ] ;  /* 0x00000000fffff984 */ /* 0x000fe20000000800 */
[----:B------:R2:W-:Y:S04]  /*6150*/  @!P2 LDGSTS.E.BYPASS.LTC128B.128 [R205+0x17000], desc[UR22][R4.64+0x100] ;  /* 0x1700010004cdafae */ /* 0x0005e8000b901d56 */
[----:B------:R-:W-:Y:S04]  /*6160*/  LDSM.16.M88.4 R140, [R198] ;  /* 0x00000000c68c783b */ /* 0x000fe80000000200 */
[----:B---3--:R-:W3:Y:S04]  /*6170*/  LDSM.16.M88.4 R12, [R197+0xc000] ;  /* 0x00c00000c50c783b */ /* 0x008ee80000000200 */
[----:B------:R-:W-:Y:S04]  /*6180*/  LDSM.16.M88.4 R20, [R196] ;  /* 0x00000000c414783b */ /* 0x000fe80000000200 */
[----:B------:R-:W-:Y:S04]  /*6190*/  LDSM.16.M88.4 R220, [R195] ;  /* 0x00000000c3dc783b */ /* 0x000fe80000000200 */
[----:B------:R-:W4:Y:S04]  /*61a0*/  LDSM.16.M88.4 R160, [R197+0xc800] ;  /* 0x00c80000c5a0783b */ /* 0x000f280000000200 */
[----:B------:R-:W5:Y:S04]  /*61b0*/  LDSM.16.M88.4 R152, [R197+0xd000] ;  /* 0x00d00000c598783b */ /* 0x000f680000000200 */
[----:B-1----:R-:W1:Y:S04]  /*61c0*/  LDSM.16.M88.4 R8, [R197+0xd800] ;  /* 0x00d80000c508783b */ /* 0x002e680000000200 */
[----:B--2---:R-:W-:Y:S04]  /*61d0*/  LDSM.16.M88.4 R4, [R194] ;  /* 0x00000000c204783b */ /* 0x004fe80000000200 */
[----:B------:R-:W2:Y:S04]  /*61e0*/  LDSM.16.M88.4 R200, [R191+0xc000] ;  /* 0x00c00000bfc8783b */ /* 0x000ea80000000200 */
[----:B------:R-:W2:Y:S04]  /*61f0*/  LDSM.16.M88.4 R168, [R187] ;  /* 0x00000000bba8783b */ /* 0x000ea80000000200 */
[----:B------:R-:W2:Y:S01]  /*6200*/  LDSM.16.M88.4 R136, [R186] ;  /* 0x00000000ba88783b */ /* 0x000ea20000000200 */
[C---:B---3--:R-:W-:Y:S03]  /*6210*/  HMMA.16816.F32.BF16 R16, R140.reuse, R12, RZ ;  /* 0x0000000c8c10723c */ /* 0x048fe600000418ff */
[----:B------:R-:W3:Y:S04]  /*6220*/  LDSM.16.M88.4 R28, [R185] ;  /* 0x00000000b91c783b */ /* 0x000ee80000000200 */
[----:B------:R-:W-:Y:S01]  /*6230*/  LDSM.16.M88.4 R224, [R184] ;  /* 0x00000000b8e0783b */ /* 0x000fe20000000200 */
[C---:B------:R-:W-:Y:S03]  /*6240*/  HMMA.16816.F32.BF16 R12, R140.reuse, R14, RZ ;  /* 0x0000000e8c0c723c */ /* 0x040fe600000418ff */
[----:B------:R-:W-:Y:S03]  /*6250*/  LDSM.16.M88.4 R172, [R191+0xc800] ;  /* 0x00c80000bfac783b */ /* 0x000fe60000000200 */
[C---:B----4-:R-:W-:Y:S01]  /*6260*/  HMMA.16816.F32.BF16 R164, R140.reuse, R160, RZ ;  /* 0x000000a08ca4723c */ /* 0x050fe200000418ff */
[----:B------:R-:W-:Y:S04]  /*6270*/  LDSM.16.M88.4 R32, [R191+0xd000] ;  /* 0x00d00000bf20783b */ /* 0x000fe80000000200 */
[----:B------:R-:W-:Y:S01]  /*6280*/  LDSM.16.M88.4 R24, [R191+0xd800] ;  /* 0x00d80000bf18783b */ /* 0x000fe20000000200 */
[----:B-----5:R-:W-:Y:S03]  /*6290*/  HMMA.16816.F32.BF16 R156, R140, R152, RZ ;  /* 0x000000988c9c723c */ /* 0x020fe600000418ff */
[----:B------:R-:W0:Y:S03]  /*62a0*/  LDGDEPBAR ;  /* 0x00000000000079af */ /* 0x000e260000000000 */
[----:B------:R-:W-:Y:S06]  /*62b0*/  HMMA.16816.F32.BF16 R16, R20, R220, R16 ;  /* 0x000000dc1410723c */ /* 0x000fec0000041810 */
[C---:B------:R-:W-:Y:S06]  /*62c0*/  HMMA.16816.F32.BF16 R160, R140.reuse, R162, RZ ;  /* 0x000000a28ca0723c */ /* 0x040fec00000418ff */
[C---:B------:R-:W-:Y:S06]  /*62d0*/  HMMA.16816.F32.BF16 R152, R140.reuse, R154, RZ ;  /* 0x0000009a8c98723c */ /* 0x040fec00000418ff */
[----:B-1----:R-:W-:Y:S06]  /*62e0*/  HMMA.16816.F32.BF16 R148, R140, R8, RZ ;  /* 0x000000088c94723c */ /* 0x002fec00000418ff */
[----:B------:R-:W-:Y:S01]  /*62f0*/  HMMA.16816.F32.BF16 R12, R20, R222, R12 ;  /* 0x000000de140c723c */ /* 0x000fe2000004180c */
[----:B------:R-:W-:Y:S05]  /*6300*/  LDSM.16.M88.4 R220, [R197+0xe000] ;  /* 0x00e00000c5dc783b */ /* 0x000fea0000000200 */
[----:B------:R-:W-:Y:S01]  /*6310*/  HMMA.16816.F32.BF16 R140, R140, R10, RZ ;  /* 0x0000000a8c8c723c */ /* 0x000fe200000418ff */
[----:B------:R-:W1:Y:S05]  /*6320*/  LDSM.16.M88.4 R8, [R193] ;  /* 0x00000000c108783b */ /* 0x000e6a0000000200 */
[----:B--2---:R-:W-:Y:S06]  /*6330*/  HMMA.16816.F32.BF16 R16, R4, R200, R16 ;  /* 0x000000c80410723c */ /* 0x004fec0000041810 */
[----:B------:R-:W-:Y:S06]  /*6340*/  HMMA.16816.F32.BF16 R164, R20, R168, R164 ;  /* 0x000000a814a4723c */ /* 0x000fec00000418a4 */
[----:B------:R-:W-:Y:S01]  /*6350*/  HMMA.16816.F32.BF16 R12, R4, R202, R12 ;  /* 0x000000ca040c723c */ /* 0x000fe2000004180c */
[----:B------:R-:W-:Y:S05]  /*6360*/  LDSM.16.M88.4 R200, [R197+0xe800] ;  /* 0x00e80000c5c8783b */ /* 0x000fea0000000200 */
[C---:B------:R-:W-:Y:S01]  /*6370*/  HMMA.16816.F32.BF16 R160, R20.reuse, R170, R160 ;  /* 0x000000aa14a0723c */ /* 0x040fe200000418a0 */
[----:B------:R-:W-:Y:S05]  /*6380*/  LDSM.16.M88.4 R168, [R184+0x800] ;  /* 0x00080000b8a8783b */ /* 0x000fea0000000200 */
[C---:B------:R-:W-:Y:S06]  /*6390*/  HMMA.16816.F32.BF16 R156, R20.reuse, R136, R156 ;  /* 0x00000088149c723c */ /* 0x040fec000004189c */
[C---:B------:R-:W-:Y:S01]  /*63a0*/  HMMA.16816.F32.BF16 R152, R20.reuse, R138, R152 ;  /* 0x0000008a1498723c */ /* 0x040fe20000041898 */
[----:B------:R-:W-:Y:S05]  /*63b0*/  LDSM.16.M88.4 R136, [R184+0x1000] ;  /* 0x00100000b888783b */ /* 0x000fea0000000200 */
[C---:B---3--:R-:W-:Y:S06]  /*63c0*/  HMMA.16816.F32.BF16 R148, R20.reuse, R28, R148 ;  /* 0x0000001c1494723c */ /* 0x048fec0000041894 */
        /* <DEDUP_REMOVED lines=8> */
[----:B------:R-:W-:Y:S05]  /*6450*/  LDSM.16.M88.4 R172, [R183] ;  /* 0x00000000b7ac783b */ /* 0x000fea0000000200 */
[C---:B------:R-:W-:Y:S06]  /*6460*/  HMMA.16816.F32.BF16 R156, R4.reuse, R32, R156 ;  /* 0x00000020049c723c */ /* 0x040fec000004189c */
[C---:B------:R-:W-:Y:S01]  /*6470*/  HMMA.16816.F32.BF16 R152, R4.reuse, R34, R152 ;  /* 0x000000220498723c */ /* 0x040fe20000041898 */
[----:B------:R-:W-:Y:S05]  /*6480*/  LDSM.16.M88.4 R32, [R197+0xf000] ;  /* 0x00f00000c520783b */ /* 0x000fea0000000200 */
[C---:B------:R-:W-:Y:S06]  /*6490*/  HMMA.16816.F32.BF16 R148, R4.reuse, R24, R148 ;  /* 0x000000180494723c */ /* 0x040fec0000041894 */
[----:B------:R-:W-:Y:S01]  /*64a0*/  HMMA.16816.F32.BF16 R140, R4, R26, R140 ;  /* 0x0000001a048c723c */ /* 0x000fe2000004188c */
[----:B------:R-:W1:Y:S04]  /*64b0*/  LDSM.16.M88.4 R4, [R196+0x4000] ;  /* 0x00400000c404783b */ /* 0x000e680000000200 */
[----:B------:R-:W4:Y:S01]  /*64c0*/  LDSM.16.M88.4 R24, [R197+0xf800] ;  /* 0x00f80000c518783b */ /* 0x000f220000000200 */
[----:B--2---:R-:W-:Y:S06]  /*64d0*/  HMMA.16816.F32.BF16 R16, R20, R220, R16 ;  /* 0x000000dc1410723c */ /* 0x004fec0000041810 */
[----:B------:R-:W-:Y:S06]  /*64e0*/  HMMA.16816.F32.BF16 R164, R8, R168, R164 ;  /* 0x000000a808a4723c */ /* 0x000fec00000418a4 */
[----:B------:R-:W-:Y:S01]  /*64f0*/  HMMA.16816.F32.BF16 R12, R20, R222, R12 ;  /* 0x000000de140c723c */ /* 0x000fe2000004180c */
[----:B------:R-:W-:Y:S05]  /*6500*/  LDSM.16.M88.4 R220, [R191+0xe800] ;  /* 0x00e80000bfdc783b */ /* 0x000fea0000000200 */
[C---:B------:R-:W-:Y:S01]  /*6510*/  HMMA.16816.F32.BF16 R160, R8.reuse, R170, R160 ;  /* 0x000000aa08a0723c */ /* 0x040fe200000418a0 */
[----:B------:R-:W-:Y:S05]  /*6520*/  LDSM.16.M88.4 R168, [R182] ;  /* 0x00000000b6a8783b */ /* 0x000fea0000000200 */
[C---:B------:R-:W-:Y:S06]  /*6530*/  HMMA.16816.F32.BF16 R156, R8.reuse, R136, R156 ;  /* 0x00000088089c723c */ /* 0x040fec000004189c */
[C---:B------:R-:W-:Y:S01]  /*6540*/  HMMA.16816.F32.BF16 R152, R8.reuse, R138, R152 ;  /* 0x0000008a0898723c */ /* 0x040fe20000041898 */
[----:B------:R-:W-:Y:S05]  /*6550*/  LDSM.16.M88.4 R136, [R181] ;  /* 0x00000000b588783b */ /* 0x000fea0000000200 */
[C---:B---3--:R-:W-:Y:S06]  /*6560*/  HMMA.16816.F32.BF16 R148, R8.reuse, R28, R148 ;  /* 0x0000001c0894723c */ /* 0x048fec0000041894 */
[----:B------:R-:W-:Y:S01]  /*6570*/  HMMA.16816.F32.BF16 R140, R8, R30, R140 ;  /* 0x0000001e088c723c */ /* 0x000fe2000004188c */
[----:B------:R-:W2:Y:S04]  /*6580*/  LDSM.16.M88.4 R8, [R194+0x4000] ;  /* 0x00400000c208783b */ /* 0x000ea80000000200 */
[----:B------:R-:W3:Y:S01]  /*6590*/  LDSM.16.M88.4 R28, [R180] ;  /* 0x00000000b41c783b */ /* 0x000ee20000000200 */
[----:B-1----:R-:W-:Y:S06]  /*65a0*/  HMMA.16816.F32.BF16 R16, R4, R172, R16 ;  /* 0x000000ac0410723c */ /* 0x002fec0000041810 */
[----:B------:R-:W-:Y:S06]  /*65b0*/  HMMA.16816.F32.BF16 R164, R20, R200, R164 ;  /* 0x000000c814a4723c */ /* 0x000fec00000418a4 */
[----:B------:R-:W-:Y:S01]  /*65c0*/  HMMA.16816.F32.BF16 R12, R4, R174, R12 ;  /* 0x000000ae040c723c */ /* 0x000fe2000004180c */
[----:B------:R-:W-:Y:S05]  /*65d0*/  LDSM.16.M88.4 R172, [R184+0x2800] ;  /* 0x00280000b8ac783b */ /* 0x000fea0000000200 */
[C---:B------:R-:W-:Y:S01]  /*65e0*/  HMMA.16816.F32.BF16 R160, R20.reuse, R202, R160 ;  /* 0x000000ca14a0723c */ /* 0x040fe200000418a0 */
[----:B------:R-:W-:Y:S05]  /*65f0*/  LDSM.16.M88.4 R200, [R184+0x2000] ;  /* 0x00200000b8c8783b */ /* 0x000fea0000000200 */
[C---:B------:R-:W-:Y:S06]  /*6600*/  HMMA.16816.F32.BF16 R156, R20.reuse, R32, R156 ;  /* 0x00000020149c723c */ /* 0x040fec000004189c */
[C---:B------:R-:W-:Y:S01]  /*6610*/  HMMA.16816.F32.BF16 R152, R20.reuse, R34, R152 ;  /* 0x000000221498723c */ /* 0x040fe20000041898 */
[----:B------:R-:W1:Y:S05]  /*6620*/  LDSM.16.M88.4 R32, [R193+0x4000] ;  /* 0x00400000c120783b */ /* 0x000e6a0000000200 */
[C---:B----4-:R-:W-:Y:S06]  /*6630*/  HMMA.16816.F32.BF16 R148, R20.reuse, R24, R148 ;  /* 0x000000181494723c */ /* 0x050fec0000041894 */
[----:B------:R-:W-:Y:S01]  /*6640*/  HMMA.16816.F32.BF16 R140, R20, R26, R140 ;  /* 0x0000001a148c723c */ /* 0x000fe2000004188c */
[----:B------:R-:W4:Y:S04]  /*6650*/  LDSM.16.M88.4 R24, [R191+0xf000] ;  /* 0x00f00000bf18783b */ /* 0x000f280000000200 */
[----:B------:R-:W5:Y:S01]  /*6660*/  LDSM.16.M88.4 R20, [R191+0xf800] ;  /* 0x00f80000bf14783b */ /* 0x000f620000000200 */
[----:B--2---:R-:W-:Y:S06]  /*6670*/  HMMA.16816.F32.BF16 R16, R8, R224, R16 ;  /* 0x000000e00810723c */ /* 0x004fec0000041810 */
[----:B------:R-:W-:Y:S06]  /*6680*/  HMMA.16816.F32.BF16 R164, R4, R168, R164 ;  /* 0x000000a804a4723c */ /* 0x000fec00000418a4 */
[----:B------:R-:W-:Y:S01]  /*6690*/  HMMA.16816.F32.BF16 R12, R8, R226, R12 ;  /* 0x000000e2080c723c */ /* 0x000fe2000004180c */
[----:B------:R-:W-:Y:S05]  /*66a0*/  LDSM.16.M88.4 R224, [R179] ;  /* 0x00000000b3e0783b */ /* 0x000fea0000000200 */
[C---:B------:R-:W-:Y:S01]  /*66b0*/  HMMA.16816.F32.BF16 R160, R4.reuse, R170, R160 ;  /* 0x000000aa04a0723c */ /* 0x040fe200000418a0 */
[----:B------:R-:W-:Y:S05]  /*66c0*/  LDSM.16.M88.4 R168, [R184+0x3000] ;  /* 0x00300000b8a8783b */ /* 0x000fea0000000200 */
[C---:B------:R-:W-:Y:S06]  /*66d0*/  HMMA.16816.F32.BF16 R156, R4.reuse, R136, R156 ;  /* 0x00000088049c723c */ /* 0x040fec000004189c */
[C---:B------:R-:W-:Y:S01]  /*66e0*/  HMMA.16816.F32.BF16 R152, R4.reuse, R138, R152 ;  /* 0x0000008a0498723c */ /* 0x040fe20000041898 */
[----:B------:R-:W-:Y:S05]  /*66f0*/  LDSM.16.M88.4 R136, [R184+0x3800] ;  /* 0x00380000b888783b */ /* 0x000fea0000000200 */
[C---:B---3--:R-:W-:Y:S06]  /*6700*/  HMMA.16816.F32.BF16 R148, R4.reuse, R28, R148 ;  /* 0x0000001c0494723c */ /* 0x048fec0000041894 */
[----:B------:R-:W-:Y:S01]  /*6710*/  HMMA.16816.F32.BF16 R140, R4, R30, R140 ;  /* 0x0000001e048c723c */ /* 0x000fe2000004188c */
[----:B------:R-:W-:Y:S04]  /*6720*/  LDSM.16.M88.4 R4, [R198+0x8000] ;  /* 0x00800000c604783b */ /* 0x000fe80000000200 */
[----:B------:R-:W2:Y:S01]  /*6730*/  LDSM.16.M88.4 R28, [R197+0x10000] ;  /* 0x01000000c51c783b */ /* 0x000ea20000000200 */
[----:B-1----:R-:W-:Y:S06]  /*6740*/  HMMA.16816.F32.BF16 R16, R32, R200, R16 ;  /* 0x000000c82010723c */ /* 0x002fec0000041810 */
[----:B------:R-:W-:Y:S06]  /*6750*/  HMMA.16816.F32.BF16 R164, R8, R220, R164 ;  /* 0x000000dc08a4723c */ /* 0x000fec00000418a4 */
[----:B------:R-:W-:Y:S01]  /*6760*/  HMMA.16816.F32.BF16 R12, R32, R202, R12 ;  /* 0x000000ca200c723c */ /* 0x000fe2000004180c */
[----:B------:R-:W-:Y:S05]  /*6770*/  LDSM.16.M88.4 R200, [R178] ;  /* 0x00000000b2c8783b */ /* 0x000fea0000000200 */
[C---:B------:R-:W-:Y:S01]  /*6780*/  HMMA.16816.F32.BF16 R160, R8.reuse, R222, R160 ;  /* 0x000000de08a0723c */ /* 0x040fe200000418a0 */
[----:B------:R-:W1:Y:S05]  /*6790*/  LDSM.16.M88.4 R220, [R196+0x8000] ;  /* 0x00800000c4dc783b */ /* 0x000e6a0000000200 */
[C---:B----4-:R-:W-:Y:S06]  /*67a0*/  HMMA.16816.F32.BF16 R156, R8.reuse, R24, R156 ;  /* 0x00000018089c723c */ /* 0x050fec000004189c */
[C---:B------:R-:W-:Y:S01]  /*67b0*/  HMMA.16816.F32.BF16 R152, R8.reuse, R26, R152 ;  /* 0x0000001a0898723c */ /* 0x040fe20000041898 */
[----:B------:R-:W3:Y:S05]  /*67c0*/  LDSM.16.M88.4 R24, [R197+0x10800] ;  /* 0x01080000c518783b */ /* 0x000eea0000000200 */
[C---:B-----5:R-:W-:Y:S06]  /*67d0*/  HMMA.16816.F32.BF16 R148, R8.reuse, R20, R148 ;  /* 0x000000140894723c */ /* 0x060fec0000041894 */
[----:B------:R-:W-:Y:S01]  /*67e0*/  HMMA.16816.F32.BF16 R140, R8, R22, R140 ;  /* 0x00000016088c723c */ /* 0x000fe2000004188c */
[----:B------:R-:W4:Y:S04]  /*67f0*/  LDSM.16.M88.4 R20, [R197+0x11000] ;  /* 0x01100000c514783b */ /* 0x000f280000000200 */
[----:B------:R-:W5:Y:S01]  /*6800*/  LDSM.16.M88.4 R8, [R197+0x11800] ;  /* 0x01180000c508783b */ /* 0x000f620000000200 */
        /* <DEDUP_REMOVED lines=9> */
[C---:B------:R-:W-:Y:S06]  /*68a0*/  HMMA.16816.F32.BF16 R148, R32.reuse, R136, R148 ;  /* 0x000000882094723c */ /* 0x040fec0000041894 */
[----:B------:R-:W-:Y:S01]  /*68b0*/  HMMA.16816.F32.BF16 R140, R32, R138, R140 ;  /* 0x0000008a208c723c */ /* 0x000fe2000004188c */
[----:B------:R-:W-:Y:S04]  /*68c0*/  LDSM.16.M88.4 R136, [R194+0x8000] ;  /* 0x00800000c288783b */ /* 0x000fe80000000200 */
[----:B------:R-:W2:Y:S01]  /*68d0*/  LDSM.16.M88.4 R32, [R191+0x10000] ;  /* 0x01000000bf20783b */ /* 0x000ea20000000200 */
[----:B-1----:R-:W-:Y:S06]  /*68e0*/  HMMA.16816.F32.BF16 R16, R220, R224, R16 ;  /* 0x000000e0dc10723c */ /* 0x002fec0000041810 */
[----:B---3--:R-:W-:Y:S06]  /*68f0*/  HMMA.16816.F32.BF16 R164, R4, R24, R164 ;  /* 0x0000001804a4723c */ /* 0x008fec00000418a4 */
[----:B------:R-:W-:Y:S06]  /*6900*/  HMMA.16816.F32.BF16 R12, R220, R226, R12 ;  /* 0x000000e2dc0c723c */ /* 0x000fec000004180c */
[C---:B------:R-:W-:Y:S01]  /*6910*/  HMMA.16816.F32.BF16 R160, R4.reuse, R26, R160 ;  /* 0x0000001a04a0723c */ /* 0x040fe200000418a0 */
[----:B------:R-:W-:Y:S05]  /*6920*/  LDSM.16.M88.4 R24, [R191+0x11000] ;  /* 0x01100000bf18783b */ /* 0x000fea0000000200 */
[C---:B----4-:R-:W-:Y:S06]  /*6930*/  HMMA.16816.F32.BF16 R156, R4.reuse, R20, R156 ;  /* 0x00000014049c723c */ /* 0x050fec000004189c */
[C---:B------:R-:W-:Y:S01]  /*6940*/  HMMA.16816.F32.BF16 R152, R4.reuse, R22, R152 ;  /* 0x000000160498723c */ /* 0x040fe20000041898 */
[----:B------:R-:W-:Y:S05]  /*6950*/  LDSM.16.M88.4 R20, [R191+0x11800] ;  /* 0x01180000bf14783b */ /* 0x000fea0000000200 */
[C---:B-----5:R-:W-:Y:S06]  /*6960*/  HMMA.16816.F32.BF16 R148, R4.reuse, R8, R148 ;  /* 0x000000080494723c */ /* 0x060fec0000041894 */
[----:B------:R-:W-:Y:S01]  /*6970*/  HMMA.16816.F32.BF16 R140, R4, R10, R140 ;  /* 0x0000000a048c723c */ /* 0x000fe2000004188c */
[----:B------:R-:W-:Y:S04]  /*6980*/  LDSM.16.M88.4 R8, [R193+0x8000] ;  /* 0x00800000c108783b */ /* 0x000fe80000000200 */
[----:B------:R-:W1:Y:S01]  /*6990*/  LDSM.16.M88.4 R4, [R184+0x4000] ;  /* 0x00400000b804783b */ /* 0x000e620000000200 */
[----:B--2---:R-:W-:Y:S06]  /*69a0*/  HMMA.16816.F32.BF16 R16, R136, R32, R16 ;  /* 0x000000208810723c */ /* 0x004fec0000041810 */
[----:B------:R-:W-:Y:S06]  /*69b0*/  HMMA.16816.F32.BF16 R164, R220, R200, R164 ;  /* 0x000000c8dca4723c */ /* 0x000fec00000418a4 */
[----:B------:R-:W-:Y:S06]  /*69c0*/  HMMA.16816.F32.BF16 R12, R136, R34, R12 ;  /* 0x00000022880c723c */ /* 0x000fec000004180c */
[C---:B------:R-:W-:Y:S06]  /*69d0*/  HMMA.16816.F32.BF16 R156, R220.reuse, R172, R156 ;  /* 0x000000acdc9c723c */ /* 0x040fec000004189c */
[C---:B------:R-:W-:Y:S01]  /*69e0*/  HMMA.16816.F32.BF16 R152, R220.reuse, R174, R152 ;  /* 0x000000aedc98723c */ /* 0x040fe20000041898 */
[----:B------:R-:W2:Y:S05]  /*69f0*/  LDSM.16.M88.4 R172, [R184+0x4800] ;  /* 0x00480000b8ac783b */ /* 0x000eaa0000000200 */
[C---:B------:R-:W-:Y:S06]  /*6a00*/  HMMA.16816.F32.BF16 R160, R220.reuse, R202, R160 ;  /* 0x000000cadca0723c */ /* 0x040fec00000418a0 */
[----:B------:R-:W-:Y:S06]  /*6a10*/  HMMA.16816.F32.BF16 R148, R220, R168, R148 ;  /* 0x000000a8dc94723c */ /* 0x000fec0000041894 */
[----:B-1----:R-:W-:Y:S06]  /*6a20*/  HMMA.16816.F32.BF16 R16, R8, R4, R16 ;  /* 0x000000040810723c */ /* 0x002fec0000041810 */
[----:B------:R-:W-:Y:S01]  /*6a30*/  HMMA.16816.F32.BF16 R140, R220, R170, R140 ;  /* 0x000000aadc8c723c */ /* 0x000fe2000004188c */
[----:B------:R-:W-:-:S04]  /*6a40*/  IMAD.U32 R5, RZ, RZ, UR17 ;  /* 0x00000011ff057e24 */ /* 0x000fc8000f8e00ff */
[----:B------:R-:W-:Y:S01]  /*6a50*/  IMAD R2, R5, 0x40, R214 ;  /* 0x0000004005027824 */ /* 0x000fe200078e02d6 */
[----:B------:R-:W-:Y:S03]  /*6a60*/  HMMA.16816.F32.BF16 R164, R136, R28, R164 ;  /* 0x0000001c88a4723c */ /* 0x000fe600000418a4 */
[C---:B------:R-:W-:Y:S01]  /*6a70*/  VIADD R0, R2.reuse, 0x1 ;  /* 0x0000000102007836 */ /* 0x040fe20000000000 */
[-C--:B------:R-:W-:Y:S02]  /*6a80*/  ISETP.GE.AND P6, PT, R2, R212.reuse, PT ;  /* 0x000000d40200720c */ /* 0x080fe40003fc6270 */
[----:B------:R-:W-:Y:S01]  /*6a90*/  HMMA.16816.F32.BF16 R12, R8, R6, R12 ;  /* 0x00000006080c723c */ /* 0x000fe2000004180c */
[----:B------:R-:W1:Y:S01]  /*6aa0*/  LDSM.16.M88.4 R4, [R184+0x5000] ;  /* 0x00500000b804783b */ /* 0x000e620000000200 */
[C---:B------:R-:W-:Y:S02]  /*6ab0*/  ISETP.GE.AND P5, PT, R0.reuse, R212, PT ;  /* 0x000000d40000720c */ /* 0x040fe40003fa6270 */
[----:B------:R-:W-:-:S02]  /*6ac0*/  ISETP.GE.AND P0, PT, R0, R210, PT ;  /* 0x000000d20000720c */ /* 0x000fc40003f06270 */
[C---:B------:R-:W-:Y:S01]  /*6ad0*/  HMMA.16816.F32.BF16 R160, R136.reuse, R30, R160 ;  /* 0x0000001e88a0723c */ /* 0x040fe200000418a0 */
[----:B------:R-:W-:Y:S02]  /*6ae0*/  ISETP.GE.AND P1, PT, R2, R210, PT ;  /* 0x000000d20200720c */ /* 0x000fe40003f26270 */
[C---:B------:R-:W-:Y:S02]  /*6af0*/  ISETP.LT.OR P5, PT, R0.reuse, R213, P5 ;  /* 0x000000d50000720c */ /* 0x040fe40002fa1670 */
[----:B------:R-:W-:Y:S01]  /*6b00*/  ISETP.LT.OR P0, PT, R0, R211, P0 ;  /* 0x000000d30000720c */ /* 0x000fe20000701670 */
[C---:B------:R-:W-:Y:S01]  /*6b10*/  HMMA.16816.F32.BF16 R156, R136.reuse, R24, R156 ;  /* 0x00000018889c723c */ /* 0x040fe2000004189c */
[C---:B------:R-:W-:Y:S02]  /*6b20*/  ISETP.LT.OR P6, PT, R2.reuse, R213, P6 ;  /* 0x000000d50200720c */ /* 0x040fe400037c1670 */
[----:B------:R-:W-:Y:S02]  /*6b30*/  ISETP.LT.OR P1, PT, R2, R211, P1 ;  /* 0x000000d30200720c */ /* 0x000fe40000f21670 */
[----:B------:R-:W-:Y:S01]  /*6b40*/  FSEL R0, R16, -INF , !P6 ;  /* 0xff80000010007808 */ /* 0x000fe20007000000 */
[----:B------:R-:W-:Y:S01]  /*6b50*/  HMMA.16816.F32.BF16 R148, R136, R20, R148 ;  /* 0x000000148894723c */ /* 0x000fe20000041894 */
[----:B------:R-:W-:-:S05]  /*6b60*/  VIADD R24, R2, 0x8 ;  /* 0x0000000802187836 */ /* 0x000fca0000000000 */
[----:B------:R-:W-:Y:S01]  /*6b70*/  HMMA.16816.F32.BF16 R140, R136, R22, R140 ;  /* 0x00000016888c723c */ /* 0x000fe2000004188c */
[----:B------:R-:W-:Y:S02]  /*6b80*/  FSEL R21, R18, -INF , !P1 ;  /* 0xff80000012157808 */ /* 0x000fe40004800000 */
[----:B------:R-:W-:Y:S02]  /*6b90*/  FSEL R20, R17, -INF , !P5 ;  /* 0xff80000011147808 */ /* 0x000fe40006800000 */
[----:B------:R-:W-:Y:S01]  /*6ba0*/  ISETP.GE.AND P6, PT, R24, R212, PT ;  /* 0x000000d41800720c */ /* 0x000fe20003fc6270 */
[----:B--2---:R-:W-:Y:S01]  /*6bb0*/  HMMA.16816.F32.BF16 R164, R8, R172, R164 ;  /* 0x000000ac08a4723c */ /* 0x004fe200000418a4 */
[----:B------:R-:W-:Y:S01]  /*6bc0*/  FSEL R23, R19, -INF , !P0 ;  /* 0xff80000013177808 */ /* 0x000fe20004000000 */
[----:B------:R-:W-:Y:S01]  /*6bd0*/  VIADD R22, R2, 0x9 ;  /* 0x0000000902167836 */ /* 0x000fe20000000000 */
[----:B------:R-:W2:Y:S01]  /*6be0*/  LDSM.16.M88.4 R16, [R184+0x5800] ;  /* 0x00580000b810783b */ /* 0x000ea20000000200 */
[----:B------:R-:W-:Y:S01]  /*6bf0*/  ISETP.GE.AND P1, PT, R24, R210, PT ;  /* 0x000000d21800720c */ /* 0x000fe20003f26270 */
[----:B------:R-:W-:-:S04]  /*6c00*/  DEPBAR.LE SB0, 0x0 ;  /* 0x000080000000791a */ /* 0x000fc80000000000 */
[----:B------:R-:W-:Y:S01]  /*6c10*/  HMMA.16816.F32.BF16 R152, R136, R26, R152 ;  /* 0x0000001a8898723c */ /* 0x000fe20000041898 */
[C---:B------:R-:W-:Y:S02]  /*6c20*/  ISETP.GE.AND P5, PT, R22.reuse, R212, PT ;  /* 0x000000d41600720c */ /* 0x040fe40003fa6270 */
[----:B------:R-:W-:Y:S02]  /*6c30*/  ISETP.GE.AND P0, PT, R22, R210, PT ;  /* 0x000000d21600720c */ /* 0x000fe40003f06270 */
[C---:B------:R-:W-:Y:S01]  /*6c40*/  ISETP.LT.OR P6, PT, R24.reuse, R213, P6 ;  /* 0x000000d51800720c */ /* 0x040fe200037c1670 */
[C---:B------:R-:W-:Y:S01]  /*6c50*/  HMMA.16816.F32.BF16 R160, R8.reuse, R174, R160 ;  /* 0x000000ae08a0723c */ /* 0x040fe200000418a0 */
[----:B------:R-:W-:Y:S01]  /*6c60*/  ISETP.LT.OR P1, PT, R24, R211, P1 ;  /* 0x000000d31800720c */ /* 0x000fe20000f21670 */
[----:B------:R-:W-:Y:S01]  /*6c70*/  VIADD R26, R2, 0x10 ;  /* 0x00000010021a7836 */ /* 0x000fe20000000000 */
[----:B------:R-:W-:Y:S01]  /*6c80*/  ISETP.LT.OR P5, PT, R22, R213, P5 ;  /* 0x000000d51600720c */ /* 0x000fe20002fa1670 */
[----:B------:R-:W-:Y:S01]  /*6c90*/  VIADD R24, R2, 0x11 ;  /* 0x0000001102187836 */ /* 0x000fe20000000000 */
[----:B------:R-:W-:Y:S01]  /*6ca0*/  BAR.SYNC.DEFER_BLOCKING 0x0 ;  /* 0x0000000000007b1d */ /* 0x000fe20000010000 */
[----:B------:R-:W-:Y:S01]  /*6cb0*/  ISETP.LT.OR P0, PT, R22, R211, P0 ;  /* 0x000000d31600720c */ /* 0x000fe20000701670 */
[----:B-1----:R-:W-:Y:S01]  /*6cc0*/  HMMA.16816.F32.BF16 R156, R8, R4, R156 ;  /* 0x00000004089c723c */ /* 0x002fe2000004189c */
[----:B------:R-:W-:-:S02]  /*6cd0*/  FSEL R25, R14, -INF , !P1 ;  /* 0xff8000000e197808 */ /* 0x000fc40004800000 */
[----:B------:R-:W-:Y:S02]  /*6ce0*/  FSEL R22, R12, -INF , !P6 ;  /* 0xff8000000c167808 */ /* 0x000fe40007000000 */
[----:B------:R-:W-:Y:S02]  /*6cf0*/  FSEL R14, R13, -INF , !P5 ;  /* 0xff8000000d0e7808 */ /* 0x000fe40006800000 */
[----:B------:R-:W-:Y:S01]  /*6d00*/  FSEL R15, R15, -INF , !P0 ;  /* 0xff8000000f0f7808 */ /* 0x000fe20004000000 */
[----:B------:R-:W-:Y:S01]  /*6d10*/  VIADD R5, R2, 0x18 ;  /* 0x0000001802057836 */ /* 0x000fe20000000000 */
[----:B------:R-:W-:Y:S01]  /*6d20*/  ISETP.GE.AND P6, PT, R26, R212, PT ;  /* 0x000000d41a00720c */ /* 0x000fe20003fc6270 */
[----:B------:R-:W-:Y:S01]  /*6d30*/  VIADD R4, R2, 0x19 ;  /* 0x0000001902047836 */ /* 0x000fe20000000000 */
[----:B------:R-:W-:Y:S01]  /*6d40*/  ISETP.GE.AND P1, PT, R26, R210, PT ;  /* 0x000000d21a00720c */ /* 0x000fe20003f26270 */
[----:B------:R-:W-:Y:S01]  /*6d50*/  HMMA.16816.F32.BF16 R152, R8, R6, R152 ;  /* 0x000000060898723c */ /* 0x000fe20000041898 */
[----:B------:R-:W-:-:S02]  /*6d60*/  ISETP.GE.AND P5, PT, R24, R212, PT ;  /* 0x000000d41800720c */ /* 0x000fc40003fa6270 */
[----:B------:R-:W-:Y:S02]  /*6d70*/  ISETP.GE.AND P0, PT, R24, R210, PT ;  /* 0x000000d21800720c */ /* 0x000fe40003f06270 */
[C---:B------:R-:W-:Y:S02]  /*6d80*/  ISETP.LT.OR P6, PT, R26.reuse, R213, P6 ;  /* 0x000000d51a00720c */ /* 0x040fe400037c1670 */
[----:B------:R-:W-:Y:S02]  /*6d90*/  ISETP.LT.OR P1, PT, R26, R211, P1 ;  /* 0x000000d31a00720c */ /* 0x000fe40000f21670 */
[C---:B------:R-:W-:Y:S01]  /*6da0*/  ISETP.LT.OR P5, PT, R24.reuse, R213, P5 ;  /* 0x000000d51800720c */ /* 0x040fe20002fa1670 */
[----:B--2---:R-:W-:Y:S01]  /*6db0*/  HMMA.16816.F32.BF16 R148, R8, R16, R148 ;  /* 0x000000100894723c */ /* 0x004fe20000041894 */
[----:B------:R-:W-:Y:S02]  /*6dc0*/  ISETP.LT.OR P0, PT, R24, R211, P0 ;  /* 0x000000d31800720c */ /* 0x000fe40000701670 */
[----:B------:R-:W-:-:S02]  /*6dd0*/  FSEL R174, R164, -INF , !P6 ;  /* 0xff800000a4ae7808 */ /* 0x000fc40007000000 */
[----:B------:R-:W-:Y:S01]  /*6de0*/  FSEL R135, R166, -INF , !P1 ;  /* 0xff800000a6877808 */ /* 0x000fe20004800000 */
[----:B------:R-:W-:Y:S01]  /*6df0*/  HMMA.16816.F32.BF16 R140, R8, R18, R140 ;  /* 0x00000012088c723c */ /* 0x000fe2000004188c */
[----:B------:R-:W-:Y:S02]  /*6e00*/  FSEL R138, R165, -INF , !P5 ;  /* 0xff800000a58a7808 */ /* 0x000fe40006800000 */
[----:B------:R-:W-:Y:S02]  /*6e10*/  FSEL R133, R167, -INF , !P0 ;  /* 0xff800000a7857808 */ /* 0x000fe40004000000 */
[C---:B------:R-:W-:Y:S02]  /*6e20*/  ISETP.GE.AND P6, PT, R5.reuse, R212, PT ;  /* 0x000000d40500720c */ /* 0x040fe40003fc6270 */
[----:B------:R-:W-:Y:S02]  /*6e30*/  ISETP.GE.AND P1, PT, R5, R210, PT ;  /* 0x000000d20500720c */ /* 0x000fe40003f26270 */
        /* <DEDUP_REMOVED lines=25> */
[CC--:B------:R-:W-:Y:S02]  /*6fd0*/  ISETP.GE.AND P6, PT, R5.reuse, R212.reuse, PT ;  /* 0x000000d40500720c */ /* 0x0c0fe40003fc6270 */
[C---:B------:R-:W-:Y:S02]  /*6fe0*/  ISETP.GE.AND P5, PT, R4.reuse, R212, PT ;  /* 0x000000d40400720c */ /* 0x040fe40003fa6270 */
[----:B------:R-:W-:Y:S02]  /*6ff0*/  ISETP.GE.AND P0, PT, R4, R210, PT ;  /* 0x000000d20400720c */ /* 0x000fe40003f06270 */
[----:B------:R-:W-:-:S02]  /*7000*/  ISETP.LT.OR P6, PT, R5, R213, P6 ;  /* 0x000000d50500720c */ /* 0x000fc400037c1670 */
[C---:B------:R-:W-:Y:S02]  /*7010*/  ISETP.LT.OR P5, PT, R4.reuse, R213, P5 ;  /* 0x000000d50400720c */ /* 0x040fe40002fa1670 */
[----:B------:R-:W-:Y:S01]  /*7020*/  ISETP.LT.OR P0, PT, R4, R211, P0 ;  /* 0x000000d30400720c */ /* 0x000fe20000701670 */
[----:B------:R-:W-:Y:S01]  /*7030*/  VIADD R4, R2, 0x31 ;  /* 0x0000003102047836 */ /* 0x000fe20000000000 */
[----:B------:R-:W-:Y:S02]  /*7040*/  FSEL R224, R152, -INF , !P6 ;  /* 0xff80000098e07808 */ /* 0x000fe40007000000 */
[----:B------:R-:W-:Y:S02]  /*7050*/  FSEL R152, R153, -INF , !P5 ;  /* 0xff80000099987808 */ /* 0x000fe40006800000 */
[----:B------:R-:W-:Y:S02]  /*7060*/  FSEL R221, R155, -INF , !P0 ;  /* 0xff8000009bdd7808 */ /* 0x000fe40004000000 */
[----:B------:R-:W-:-:S02]  /*7070*/  ISETP.GE.AND P5, PT, R4, R212, PT ;  /* 0x000000d40400720c */ /* 0x000fc40003fa6270 */
[CC--:B------:R-:W-:Y:S02]  /*7080*/  ISETP.GE.AND P0, PT, R4.reuse, R210.reuse, PT ;  /* 0x000000d20400720c */ /* 0x0c0fe40003f06270 */
[C---:B------:R-:W-:Y:S02]  /*7090*/  ISETP.LT.OR P5, PT, R4.reuse, R213, P5 ;  /* 0x000000d50400720c */ /* 0x040fe40002fa1670 */
[----:B------:R-:W-:Y:S01]  /*70a0*/  ISETP.LT.OR P0, PT, R4, R211, P0 ;  /* 0x000000d30400720c */ /* 0x000fe20000701670 */
[----:B------:R-:W-:Y:S01]  /*70b0*/  VIADD R4, R2, 0x38 ;  /* 0x0000003802047836 */ /* 0x000fe20000000000 */
[----:B------:R-:W-:Y:S02]  /*70c0*/  FSEL R227, R158, -INF , !P1 ;  /* 0xff8000009ee37808 */ /* 0x000fe40004800000 */
[----:B------:R-:W-:Y:S02]  /*70d0*/  ISETP.GE.AND P1, PT, R5, R210, PT ;  /* 0x000000d20500720c */ /* 0x000fe40003f26270 */
[----:B------:R-:W-:-:S02]  /*70e0*/  FSEL R169, R151, -INF , !P0 ;  /* 0xff80000097a97808 */ /* 0x000fc40004000000 */
[-C--:B------:R-:W-:Y:S02]  /*70f0*/  ISETP.GE.AND P0, PT, R4, R212.reuse, PT ;  /* 0x000000d40400720c */ /* 0x080fe40003f06270 */
[----:B------:R-:W-:Y:S01]  /*7100*/  ISETP.LT.OR P1, PT, R5, R211, P1 ;  /* 0x000000d30500720c */ /* 0x000fe20000f21670 */
[----:B------:R-:W-:Y:S01]  /*7110*/  VIADD R5, R2, 0x30 ;  /* 0x0000003002057836 */ /* 0x000fe20000000000 */
[----:B------:R-:W-:Y:S01]  /*7120*/  ISETP.LT.OR P0, PT, R4, R213, P0 ;  /* 0x000000d50400720c */ /* 0x000fe20000701670 */
[----:B------:R-:W-:Y:S01]  /*7130*/  VIADD R2, R2, 0x39 ;  /* 0x0000003902027836 */ /* 0x000fe20000000000 */
[----:B------:R-:W-:Y:S02]  /*7140*/  FSEL R223, R154, -INF , !P1 ;  /* 0xff8000009adf7808 */ /* 0x000fe40004800000 */
[C---:B------:R-:W-:Y:S02]  /*7150*/  ISETP.GE.AND P6, PT, R5.reuse, R212, PT ;  /* 0x000000d40500720c */ /* 0x040fe40003fc6270 */
[----:B------:R-:W-:-:S02]  /*7160*/  ISETP.GE.AND P1, PT, R5, R210, PT ;  /* 0x000000d20500720c */ /* 0x000fc40003f26270 */
[----:B------:R-:W-:Y:S02]  /*7170*/  FSEL R170, R140, -INF , !P0 ;  /* 0xff8000008caa7808 */ /* 0x000fe40004000000 */
[----:B------:R-:W-:Y:S02]  /*7180*/  PLOP3.LUT P0, PT, PT, PT, UP0, 0x80, 0x0 ;  /* 0x000000000000781c */ /* 0x000fe40003f0f008 */
[C---:B------:R-:W-:Y:S02]  /*7190*/  ISETP.LT.OR P6, PT, R5.reuse, R213, P6 ;  /* 0x000000d50500720c */ /* 0x040fe400037c1670 */
[----:B------:R-:W-:Y:S02]  /*71a0*/  ISETP.LT.OR P1, PT, R5, R211, P1 ;  /* 0x000000d30500720c */ /* 0x000fe40000f21670 */
[----:B------:R-:W-:Y:S02]  /*71b0*/  FSEL R200, R148, -INF , !P6 ;  /* 0xff80000094c87808 */ /* 0x000fe40007000000 */
[----:B------:R-:W-:-:S02]  /*71c0*/  FSEL R171, R150, -INF , !P1 ;  /* 0xff80000096ab7808 */ /* 0x000fc40004800000 */
[----:B------:R-:W-:Y:S02]  /*71d0*/  FSEL R172, R149, -INF , !P5 ;  /* 0xff80000095ac7808 */ /* 0x000fe40006800000 */
[----:B------:R-:W-:Y:S02]  /*71e0*/  ISETP.GE.AND P5, PT, R4, R210, PT ;  /* 0x000000d20400720c */ /* 0x000fe40003fa6270 */
[C---:B------:R-:W-:Y:S02]  /*71f0*/  ISETP.GE.AND P6, PT, R2.reuse, R212, PT ;  /* 0x000000d40200720c */ /* 0x040fe40003fc6270 */
[----:B------:R-:W-:Y:S02]  /*7200*/  ISETP.GE.AND P1, PT, R2, R210, PT ;  /* 0x000000d20200720c */ /* 0x000fe40003f26270 */
[----:B------:R-:W-:Y:S02]  /*7210*/  ISETP.LT.OR P5, PT, R4, R211, P5 ;  /* 0x000000d30400720c */ /* 0x000fe40002fa1670 */
[----:B------:R-:W-:-:S02]  /*7220*/  ISETP.LT.OR P6, PT, R2, R213, P6 ;  /* 0x000000d50200720c */ /* 0x000fc400037c1670 */
[----:B------:R-:W-:Y:S02]  /*7230*/  ISETP.LT.OR P1, PT, R2, R211, P1 ;  /* 0x000000d30200720c */ /* 0x000fe40000f21670 */
[----:B------:R-:W-:Y:S02]  /*7240*/  FSEL R167, R142, -INF , !P5 ;  /* 0xff8000008ea77808 */ /* 0x000fe40006800000 */
[----:B------:R-:W-:Y:S02]  /*7250*/  FSEL R168, R141, -INF , !P6 ;  /* 0xff8000008da87808 */ /* 0x000fe40007000000 */
[----:B------:R-:W-:Y:S01]  /*7260*/  FSEL R165, R143, -INF , !P1 ;  /* 0xff8000008fa57808 */ /* 0x000fe20004800000 */
[----:B------:R-:W-:Y:S06]  /*7270*/  @!P0 BRA `(.L_x_397) ;  /* 0x0000000400048947 */ /* 0x000fec0003800000 */
[----:B------:R-:W-:Y:S01]  /*7280*/  UIADD3 UR6, UR18, -0x3, URZ ;  /* 0xfffffffd12067890 */ /* 0x000fe2000fffe03f */
[----:B------:R-:W1:Y:S01]  /*7290*/  @!P4 LDC.64 R12, c[0x0][0x218] ;  /* 0x00008600ff0ccb82 */ /* 0x000e620000000a00 */
[----:B------:R2:W-:Y:S01]  /*72a0*/  @P4 STS.128 [R205+0xc000], RZ ;  /* 0x00c000ffcd004388 */ /* 0x0005e20000000c00 */
[----:B------:R-:W-:Y:S01]  /*72b0*/  BSSY B0, `(.L_x_398) ;  /* 0x000003c000007945 */ /* 0x000fe20003800000 */
[----:B------:R-:W-:Y:S02]  /*72c0*/  USHF.R.S32.HI UR4, URZ, 0x1f, UR6 ;  /* 0x0000001f3f047899 */ /* 0x000fe40008011406 */
[----:B------:R-:W-:Y:S02]  /*72d0*/  UIMAD.WIDE.U32 UR20, UR6, UR10, URZ ;  /* 0x0000000a061472a5 */ /* 0x000fe4000f8e003f */
[----:B------:R-:W-:Y:S01]  /*72e0*/  UIMAD UR4, UR4, UR10, URZ ;  /* 0x0000000a040472a4 */ /* 0x000fe2000f8e023f */
[----:B------:R-:W3:Y:S03]  /*72f0*/  @!P2 LDC.64 R8, c[0x0][0x218] ;  /* 0x00008600ff08ab82 */ /* 0x000ee60000000a00 */
[----:B------:R-:W-:Y:S01]  /*7300*/  UIMAD UR4, UR6, UR11, UR4 ;  /* 0x0000000b060472a4 */ /* 0x000fe2000f8e0204 */
[----:B------:R-:W-:-:S02]  /*7310*/  IMAD.U32 R17, RZ, RZ, UR20 ;  /* 0x00000014ff117e24 */ /* 0x000fc4000f8e00ff */
[----:B------:R-:W-:Y:S01]  /*7320*/  IMAD.U32 R2, RZ, RZ, UR20 ;  /* 0x00000014ff027e24 */ /* 0x000fe2000f8e00ff */
[----:B------:R-:W-:Y:S01]  /*7330*/  UIADD3 UR4, UR21, UR4, URZ ;  /* 0x0000000415047290 */ /* 0x000fe2000fffe03f */
[----:B------:R-:W4:Y:S01]  /*7340*/  @!P3 LDC.64 R10, c[0x0][0x218] ;  /* 0x00008600ff0abb82 */ /* 0x000f220000000a00 */
[----:B------:R-:W-:-:S04]  /*7350*/  LEA R16, P1, R17, R206, 0x6 ;  /* 0x000000ce11107211 */ /* 0x000fc800078230ff */
[----:B------:R-:W-:-:S03]  /*7360*/  IMAD.U32 R17, RZ, RZ, UR4 ;  /* 0x00000004ff117e24 */ /* 0x000fc6000f8e00ff */
[----:B------:R-:W5:Y:S01]  /*7370*/  @!P4 LDC.64 R6, c[0x0][0x218] ;  /* 0x00008600ff06cb82 */ /* 0x000f620000000a00 */
[----:B-1----:R-:W-:Y:S02]  /*7380*/  @!P4 LEA R12, P6, R16, R12, 0x1 ;  /* 0x0000000c100cc211 */ /* 0x002fe400078c08ff */
[----:B------:R-:W-:-:S04]  /*7390*/  LEA.HI.X R2, R2, R209, R17, 0x6, P1 ;  /* 0x000000d102027211 */ /* 0x000fc800008f3411 */
[C-C-:B------:R-:W-:Y:S01]  /*73a0*/  @!P4 LEA.HI.X R13, R16.reuse, R13, R2.reuse, 0x1, P6 ;  /* 0x0000000d100dc211 */ /* 0x140fe200030f0c02 */
[----:B------:R-:W1:Y:S01]  /*73b0*/  @!P3 LDC.64 R4, c[0x0][0x218] ;  /* 0x00008600ff04bb82 */ /* 0x000e620000000a00 */
[C---:B---3--:R-:W-:Y:S02]  /*73c0*/  @!P2 LEA R18, P1, R16.reuse, R8, 0x1 ;  /* 0x000000081012a211 */ /* 0x048fe400078208ff */
[C---:B------:R-:W-:Y:S01]  /*73d0*/  IADD3 R8, P6, R16.reuse, UR26, RZ ;  /* 0x0000001a10087c10 */ /* 0x040fe2000ffde0ff */
[----:B------:R-:W-:Y:S01]  /*73e0*/  @!PT LDS RZ, [RZ] ;  /* 0x00000000fffff984 */ /* 0x000fe20000000800 */
[----:B------:R-:W-:Y:S01]  /*73f0*/  @!PT LDS RZ, [RZ] ;  /* 0x00000000fffff984 */ /* 0x000fe20000000800 */
[----:B------:R-:W-:Y:S01]  /*7400*/  @!PT LDS RZ, [RZ] ;  /* 0x00000000fffff984 */ /* 0x000fe20000000800 */
[----:B------:R2:W-:Y:S01]  /*7410*/  @!P4 LDGSTS.E.BYPASS.LTC128B.128 [R205+0xc000], desc[UR22][R12.64] ;  /* 0x0c0000000ccdcfae */ /* 0x0005e2000b901d56 */
[----:B------:R-:W-:Y:S02]  /*7420*/  @!P2 LEA.HI.X R19, R16, R9, R2, 0x1, P1 ;  /* 0x000000091013a211 */ /* 0x000fe400008f0c02 */
[----:B------:R-:W-:Y:S01]  /*7430*/  IADD3.X R9, R2, UR25, RZ, P6, !PT ;  /* 0x0000001902097c10 */ /* 0x000fe2000b7fe4ff */
        /* <DEDUP_REMOVED lines=35> */
.L_x_399:
[----:B------:R-:W-:Y:S05]  /*7670*/  BSYNC B0 ;  /* 0x0000000000007941 */ /* 0x000fea0003800000 */
.L_x_398:
[----:B------:R-:W0:Y:S02]  /*7680*/  LDGDEPBAR ;  /* 0x00000000000079af */ /* 0x000e240000000000 */
.L_x_397:
[----:B-12---:R-:W-:Y:S01]  /*7690*/  FMNMX.FTZ R5, R132, R0, !PT ;  /* 0x0000000084057209 */ /* 0x006fe20007810000 */
[----:B------:R-:W-:Y:S01]  /*76a0*/  LDSM.16.MT88.4 R16, [R190+0x12000] ;  /* 0x01200000be10783b */ /* 0x000fe20000004200 */
[----:B------:R-:W-:Y:S02]  /*76b0*/  FMNMX.FTZ R6, R3, R21, !PT ;  /* 0x0000001503067209 */ /* 0x000fe40007810000 */
[----:B------:R-:W-:Y:S01]  /*76c0*/  FMNMX.FTZ R5, R20, R5, !PT ;  /* 0x0000000514057209 */ /* 0x000fe20007810000 */
[----:B------:R-:W-:Y:S01]  /*76d0*/  LDSM.16.MT88.4 R32, [R188+0x12000] ;  /* 0x01200000bc20783b */ /* 0x000fe20000004200 */
[----:B------:R-:W-:Y:S02]  /*76e0*/  FMNMX.FTZ R6, R23, R6, !PT ;  /* 0x0000000617067209 */ /* 0x000fe40007810000 */
[----:B------:R-:W-:Y:S01]  /*76f0*/  FMNMX.FTZ R5, R22, R5, !PT ;  /* 0x0000000516057209 */ /* 0x000fe20007810000 */
[----:B------:R-:W-:Y:S01]  /*7700*/  LDSM.16.MT88.4 R148, [R192+0x15000] ;  /* 0x01500000c094783b */ /* 0x000fe20000004200 */
[----:B------:R-:W-:-:S02]  /*7710*/  FMNMX.FTZ R6, R25, R6, !PT ;  /* 0x0000000619067209 */ /* 0x000fc40007810000 */
[----:B------:R-:W-:Y:S01]  /*7720*/  FMNMX.FTZ R5, R14, R5, !PT ;  /* 0x000000050e057209 */ /* 0x000fe20007810000 */
[----:B------:R-:W-:Y:S01]  /*7730*/  LDSM.16.MT88.4 R140, [R190+0x15000] ;  /* 0x01500000be8c783b */ /* 0x000fe20000004200 */
        /* <DEDUP_REMOVED lines=24> */
[----:B------:R-:W-:-:S03]  /*78c0*/  FMNMX.FTZ R6, R165, R6, !PT ;  /* 0x00000006a5067209 */ /* 0x000fc60007810000 */
[----:B------:R-:W1:Y:S04]  /*78d0*/  SHFL.BFLY PT, R7, R8, 0x2, 0x1f ;  /* 0x0c401f0008077f89 */ /* 0x000e6800000e0000 */
[----:B------:R-:W2:Y:S01]  /*78e0*/  SHFL.BFLY PT, R5, R6, 0x2, 0x1f ;  /* 0x0c401f0006057f89 */ /* 0x000ea200000e0000 */
[----:B-1----:R-:W-:-:S03]  /*78f0*/  FMNMX.FTZ R7, R8, R7, !PT ;  /* 0x0000000708077209 */ /* 0x002fc60007810000 */
[----:B------:R-:W-:Y:S01]  /*7900*/  LDSM.16.MT88.4 R8, [R192+0x12000] ;  /* 0x01200000c008783b */ /* 0x000fe20000004200 */
[----:B--2---:R-:W-:-:S03]  /*7910*/  FMNMX.FTZ R5, R6, R5, !PT ;  /* 0x0000000506057209 */ /* 0x004fc60007810000 */
[----:B------:R-:W1:Y:S04]  /*7920*/  SHFL.BFLY PT, R2, R7, 0x1, 0x1f ;  /* 0x0c201f0007027f89 */ /* 0x000e6800000e0000 */
[----:B------:R-:W2:Y:S01]  /*7930*/  SHFL.BFLY PT, R4, R5, 0x1, 0x1f ;  /* 0x0c201f0005047f89 */ /* 0x000ea200000e0000 */
[----:B-1----:R-:W-:-:S04]  /*7940*/  FMNMX.FTZ R2, R7, R2, !PT ;  /* 0x0000000207027209 */ /* 0x002fc80007810000 */
[C---:B------:R-:W-:Y:S01]  /*7950*/  FSETP.NEU.FTZ.AND P5, PT, R2.reuse, -INF , PT ;  /* 0xff8000000200780b */ /* 0x040fe20003fbd000 */
[----:B------:R-:W-:-:S05]  /*7960*/  FMUL.FTZ R173, R2, UR19 ;  /* 0x0000001302ad7c20 */ /* 0x000fca0008410000 */
[----:B------:R-:W-:-:S05]  /*7970*/  FSEL R173, R173, RZ, P5 ;  /* 0x000000ffadad7208 */ /* 0x000fca0002800000 */
[--C-:B------:R-:W-:Y:S01]  /*7980*/  FFMA.FTZ R162, R0, UR19, -R173.reuse ;  /* 0x0000001300a27c23 */ /* 0x100fe200080108ad */
[----:B--2---:R-:W-:Y:S01]  /*7990*/  FMNMX.FTZ R0, R5, R4, !PT ;  /* 0x0000000405007209 */ /* 0x004fe20007810000 */
[--C-:B------:R-:W-:Y:S01]  /*79a0*/  FFMA.FTZ R161, R20, UR19, -R173.reuse ;  /* 0x0000001314a17c23 */ /* 0x100fe200080108ad */
[----:B------:R-:W-:Y:S01]  /*79b0*/  FSEL R5, R2, RZ, P5 ;  /* 0x000000ff02057208 */ /* 0x000fe20002800000 */
[--C-:B------:R-:W-:Y:S01]  /*79c0*/  FFMA.FTZ R160, R22, UR19, -R173.reuse ;  /* 0x0000001316a07c23 */ /* 0x100fe200080108ad */
[C---:B------:R-:W-:Y:S01]  /*79d0*/  FSETP.NEU.FTZ.AND P1, PT, R0.reuse, -INF , PT ;  /* 0xff8000000000780b */ /* 0x040fe20003f3d000 */
[----:B------:R-:W-:Y:S01]  /*79e0*/  FMUL.FTZ R166, R0, UR19 ;  /* 0x0000001300a67c20 */ /* 0x000fe20008410000 */
[----:B------:R-:W-:Y:S01]  /*79f0*/  FFMA.FTZ R159, R14, UR19, -R173 ;  /* 0x000000130e9f7c23 */ /* 0x000fe200080108ad */
[----:B------:R-:W-:Y:S01]  /*7a00*/  FADD.FTZ R4, R132, -R5 ;  /* 0x8000000584047221 */ /* 0x000fe20000010000 */
[----:B------:R-:W-:Y:S01]  /*7a10*/  FSEL R6, R0, RZ, P1 ;  /* 0x000000ff00067208 */ /* 0x000fe20000800000 */
[----:B------:R-:W-:Y:S01]  /*7a20*/  MUFU.EX2 R162, R162 ;  /* 0x000000a200a27308 */ /* 0x000fe20000000800 */
[----:B------:R-:W-:Y:S01]  /*7a30*/  FSEL R166, R166, RZ, P1 ;  /* 0x000000ffa6a67208 */ /* 0x000fe20000800000 */
[----:B------:R-:W-:Y:S01]  /*7a40*/  FMUL.FTZ R164, R4, UR19 ;  /* 0x0000001304a47c20 */ /* 0x000fe20008410000 */
[--C-:B------:R-:W-:Y:S01]  /*7a50*/  FFMA.FTZ R174, R174, UR19, -R173.reuse ;  /* 0x00000013aeae7c23 */ /* 0x100fe200080108ad */
[----:B------:R-:W-:Y:S01]  /*7a60*/  FADD.FTZ R6, R3, -R6 ;  /* 0x8000000603067221 */ /* 0x000fe20000010000 */
[--C-:B------:R-:W-:Y:S01]  /*7a70*/  FFMA.FTZ R201, R138, UR19, -R173.reuse ;  /* 0x000000138ac97c23 */ /* 0x100fe200080108ad */
[--C-:B------:R-:W-:Y:S01]  /*7a80*/  FFMA.FTZ R158, R21, UR19, -R166.reuse ;  /* 0x00000013159e7c23 */ /* 0x100fe200080108a6 */
[--C-:B------:R-:W-:Y:S01]  /*7a90*/  FFMA.FTZ R157, R23, UR19, -R166.reuse ;  /* 0x00000013179d7c23 */ /* 0x100fe200080108a6 */
[--C-:B------:R-:W-:Y:S01]  /*7aa0*/  FFMA.FTZ R156, R25, UR19, -R166.reuse ;  /* 0x00000013199c7c23 */ /* 0x100fe200080108a6 */
[--C-:B------:R-:W-:Y:S01]  /*7ab0*/  FFMA.FTZ R163, R15, UR19, -R166.reuse ;  /* 0x000000130fa37c23 */ /* 0x100fe200080108a6 */
[----:B------:R-:W-:Y:S01]  /*7ac0*/  FMUL.FTZ R3, R6, UR19 ;  /* 0x0000001306037c20 */ /* 0x000fe20008410000 */
[----:B------:R-:W1:Y:S01]  /*7ad0*/  MUFU.EX2 R161, R161 ;  /* 0x000000a100a17308 */ /* 0x000e620000000800 */
[----:B------:R-:W2:Y:S01]  /*7ae0*/  LDSM.16.MT88.4 R24, [R189+0x12000] ;  /* 0x01200000bd18783b */ /* 0x000ea20000004200 */
[--C-:B------:R-:W-:Y:S01]  /*7af0*/  FFMA.FTZ R175, R134, UR19, -R173.reuse ;  /* 0x0000001386af7c23 */ /* 0x100fe200080108ad */
[--C-:B------:R-:W-:Y:S01]  /*7b00*/  FFMA.FTZ R202, R136, UR19, -R173.reuse ;  /* 0x0000001388ca7c23 */ /* 0x100fe200080108ad */
[--C-:B------:R-:W-:Y:S01]  /*7b10*/  FFMA.FTZ R203, R135, UR19, -R166.reuse ;  /* 0x0000001387cb7c23 */ /* 0x100fe200080108a6 */
[--C-:B------:R-:W-:Y:S01]  /*7b20*/  FFMA.FTZ R218, R133, UR19, -R166.reuse ;  /* 0x0000001385da7c23 */ /* 0x100fe200080108a6 */
        /* <DEDUP_REMOVED lines=8> */
[----:B------:R-:W-:Y:S01]  /*7bb0*/  FFMA.FTZ R231, R152, UR19, -R173 ;  /* 0x0000001398e77c23 */ /* 0x000fe200080108ad */
        /* <DEDUP_REMOVED lines=8> */
[----:B------:R-:W-:Y:S01]  /*7c40*/  FFMA.FTZ R167, R167, UR19, -R166 ;  /* 0x00000013a7a77c23 */ /* 0x000fe200080108a6 */
[----:B------:R-:W-:Y:S08]  /*7c50*/  MUFU.EX2 R158, R158 ;  /* 0x0000009e009e7308 */ /* 0x000ff00000000800 */
[----:B------:R-:W1:Y:S01]  /*7c60*/  MUFU.EX2 R157, R157 ;  /* 0x0000009d009d7308 */ /* 0x000e620000000800 */
[----:B---3--:R-:W-:-:S07]  /*7c70*/  F2FP.BF16.F32.PACK_AB R6, R159, R160 ;  /* 0x000000a09f06723e */ /* 0x008fce00000010ff */
        /* <DEDUP_REMOVED lines=25> */
[----:B------:R-:W-:Y:S01]  /*7e10*/  MUFU.EX2 R201, R201 ;  /* 0x000000c900c97308 */ /* 0x000fe20000000800 */
[-C--:B------:R-:W-:Y:S01]  /*7e20*/  FMUL.FTZ R88, R88, R164.reuse ;  /* 0x000000a458587220 */ /* 0x080fe20000410000 */
[-C--:B------:R-:W-:Y:S01]  /*7e30*/  FMUL.FTZ R89, R89, R164.reuse ;  /* 0x000000a459597220 */ /* 0x080fe20000410000 */
[-C--:B------:R-:W-:Y:S01]  /*7e40*/  FMUL.FTZ R90, R90, R3.reuse ;  /* 0x000000035a5a7220 */ /* 0x080fe20000410000 */
[C---:B------:R-:W-:Y:S01]  /*7e50*/  HMMA.16816.F32.BF16 R16, R4.reuse, R18, R116 ;  /* 0x000000120410723c */ /* 0x040fe20000041874 */
[----:B------:R-:W1:Y:S01]  /*7e60*/  LDSM.16.MT88.4 R116, [R192+0x14000] ;  /* 0x01400000c074783b */ /* 0x000e620000004200 */
        /* <DEDUP_REMOVED lines=25> */
[----:B------:R-:W2:Y:S01]  /*8000*/  MUFU.EX2 R203, R203 ;  /* 0x000000cb00cb7308 */ /* 0x000ea20000000800 */
[C---:B------:R-:W-:Y:S01]  /*8010*/  HMMA.16816.F32.BF16 R12, R4.reuse, R8, R12 ;  /* 0x00000008040c723c */ /* 0x040fe2000004180c */
[----:B------:R-:W-:Y:S01]  /*8020*/  LDSM.16.MT88.4 R128, [R189+0x12800] ;  /* 0x01280000bd80783b */ /* 0x000fe20000004200 */
[-C--:B------:R-:W-:Y:S01]  /*8030*/  FMUL.FTZ R92, R92, R164.reuse ;  /* 0x000000a45c5c7220 */ /* 0x080fe20000410000 */
[-C--:B------:R-:W-:Y:S01]  /*8040*/  FMUL.FTZ R93, R93, R164.reuse ;  /* 0x000000a45d5d7220 */ /* 0x080fe20000410000 */
[-C--:B------:R-:W-:Y:S01]  /*8050*/  FMUL.FTZ R94, R94, R3.reuse ;  /* 0x000000035e5e7220 */ /* 0x080fe20000410000 */
[----:B------:R-:W-:Y:S01]  /*8060*/  LDSM.16.MT88.4 R120, [R192+0x14800] ;  /* 0x01480000c078783b */ /* 0x000fe20000004200 */
[C---:B------:R-:W-:Y:S01]  /*8070*/  HMMA.16816.F32.BF16 R100, R4.reuse, R32, R108 ;  /* 0x000000200464723c */ /* 0x040fe2000004186c */
[----:B------:R-:W3:Y:S01]  /*8080*/  MUFU.EX2 R218, R218 ;  /* 0x000000da00da7308 */ /* 0x000ee20000000800 */
        /* <DEDUP_REMOVED lines=21> */
[C---:B-1----:R-:W-:Y:S01]  /*81e0*/  HMMA.16816.F32.BF16 R40, R4.reuse, R116, R104 ;  /* 0x000000740428723c */ /* 0x042fe20000041868 */
[----:B------:R-:W-:Y:S01]  /*81f0*/  FADD.FTZ R161, R161, R162 ;  /* 0x000000a2a1a17221 */ /* 0x000fe20000010000 */
[----:B------:R-:W-:Y:S01]  /*8200*/  FADD.FTZ R157, R157, R158 ;  /* 0x0000009e9d9d7221 */ /* 0x000fe20000010000 */
        /* <DEDUP_REMOVED lines=19> */
[----:B------:R-:W2:Y:S01]  /*8340*/  LDSM.16.MT88.4 R112, [R192+0x16000] ;  /* 0x01600000c070783b */ /* 0x000ea20000004200 */
        /* <DEDUP_REMOVED lines=21> */
[C---:B-1----:R-:W-:Y:S06]  /*84a0*/  HMMA.16816.F32.BF16 R64, R4.reuse, R104, R116 ;  /* 0x000000680440723c */ /* 0x042fec0000041874 */
        /* <DEDUP_REMOVED lines=22> */
[----:B------:R-:W-:Y:S01]  /*8610*/  FMUL.FTZ R83, R87, R3 ;  /* 0x0000000357537220 */ /* 0x000fe20000410000 */
[----:B------:R-:W-:-:S02]  /*8620*/  FADD.FTZ R3, R203, R156 ;  /* 0x0000009ccb037221 */ /* 0x000fc40000010000 */
[----:B------:R-:W-:Y:S01]  /*8630*/  MUFU.EX2 R223, R223 ;  /* 0x000000df00df7308 */ /* 0x000fe20000000800 */
[----:B----4-:R-:W-:Y:S01]  /*8640*/  HMMA.16816.F32.BF16 R76, R4, R108, R76 ;  /* 0x0000006c044c723c */ /* 0x010fe2000004184c */
[----:B---3--:R-:W-:-:S05]  /*8650*/  FADD.FTZ R3, R218, R3 ;  /* 0x00000003da037221 */ /* 0x008fca0000010000 */
[C---:B------:R-:W-:Y:S01]  /*8660*/  HMMA.16816.F32.BF16 R84, R4.reuse, R110, R112 ;  /* 0x0000006e0454723c */ /* 0x040fe20000041870 */
[----:B------:R-:W3:Y:S01]  /*8670*/  LDSM.16.MT88.4 R112, [R190+0x14800] ;  /* 0x01480000be70783b */ /* 0x000ee20000004200 */
[----:B------:R-:W4:Y:S03]  /*8680*/  MUFU.EX2 R226, R226 ;  /* 0x000000e200e27308 */ /* 0x000f260000000800 */
[----:B------:R-:W4:Y:S01]  /*8690*/  LDSM.16.MT88.4 R108, [R189+0x14800] ;  /* 0x01480000bd6c783b */ /* 0x000f220000004200 */
[C---:B-1----:R-:W-:Y:S04]  /*86a0*/  HMMA.16816.F32.BF16 R80, R4.reuse, R104, R80 ;  /* 0x000000680450723c */ /* 0x042fe80000041850 */
[----:B------:R-:W-:Y:S02]  /*86b0*/  MUFU.EX2 R169, R169 ;  /* 0x000000a900a97308 */ /* 0x000fe40000000800 */
        /* <DEDUP_REMOVED lines=20> */
[C---:B---3--:R-:W-:Y:S06]  /*8800*/  HMMA.16816.F32.BF16 R48, R104.reuse, R112, R48 ;  /* 0x000000706830723c */ /* 0x048fec0000041830 */
[C---:B------:R-:W-:Y:S01]  /*8810*/  HMMA.16816.F32.BF16 R44, R104.reuse, R114, R44 ;  /* 0x00000072682c723c */ /* 0x040fe2000004182c */
[----:B------:R-:W3:Y:S05]  /*8820*/  LDSM.16.MT88.4 R112, [R188+0x16800] ;  /* 0x01680000bc70783b */ /* 0x000eea0000004200 */
[C---:B----4-:R-:W-:Y:S06]  /*8830*/  HMMA.16816.F32.BF16 R56, R104.reuse, R108, R56 ;  /* 0x0000006c6838723c */ /* 0x050fec0000041838 */
        /* <DEDUP_REMOVED lines=97> */
[C---:B------:R-:W-:Y:S03]  /*8e50*/  HMMA.16816.F32.BF16 R128, R96.reuse, R140, R128 ;  /* 0x0000008c6080723c */ /* 0x040fe60000041880 */
[----:B------:R-:W-:Y:S01]  /*8e60*/  FADD.FTZ R175, R175, R8 ;  /* 0x00000008afaf7221 */ /* 0x000fe20000010000 */
[----:B------:R-:W-:Y:S02]  /*8e70*/  FADD.FTZ R8, R224, R217 ;  /* 0x000000d9e0087221 */ /* 0x000fe40000010000 */
[----:B------:R-:W-:Y:S01]  /*8e80*/  HMMA.16816.F32.BF16 R124, R96, R142, R124 ;  /* 0x0000008e607c723c */ /* 0x000fe2000004187c */
[----:B------:R-:W-:Y:S01]  /*8e90*/  FADD.FTZ R3, R202, R175 ;  /* 0x000000afca037221 */ /* 0x000fe20000010000 */
[----:B------:R-:W-:-:S03]  /*8ea0*/  FADD.FTZ R8, R225, R8 ;  /* 0x00000008e1087221 */ /* 0x000fc60000010000 */
[----:B------:R-:W-:Y:S01]  /*8eb0*/  FADD.FTZ R220, R220, R3 ;  /* 0x00000003dcdc7221 */ /* 0x000fe20000010000 */
[----:B------:R-:W-:Y:S01]  /*8ec0*/  FADD.FTZ R3, R223, R8 ;  /* 0x00000008df037221 */ /* 0x000fe20000010000 */
[----:B-----5:R-:W-:Y:S02]  /*8ed0*/  HMMA.16816.F32.BF16 R68, R96, R132, R12 ;  /* 0x000000846044723c */ /* 0x020fe4000004180c */
[----:B------:R-:W-:Y:S01]  /*8ee0*/  FADD.FTZ R229, R229, R220 ;  /* 0x000000dce5e57221 */ /* 0x000fe20000010000 */
[----:B------:R-:W-:-:S03]  /*8ef0*/  FADD.FTZ R3, R226, R3 ;  /* 0x00000003e2037221 */ /* 0x000fc60000010000 */
[----:B------:R-:W-:Y:S01]  /*8f00*/  FADD.FTZ R222, R222, R229 ;  /* 0x000000e5dede7221 */ /* 0x000fe20000010000 */
[----:B------:R-:W-:Y:S01]  /*8f10*/  FADD.FTZ R168, R168, R3 ;  /* 0x00000003a8a87221 */ /* 0x000fe20000010000 */
[C---:B------:R-:W-:Y:S01]  /*8f20*/  HMMA.16816.F32.BF16 R72, R96.reuse, R134, R72 ;  /* 0x000000866048723c */ /* 0x040fe20000041848 */
[----:B------:R-:W-:Y:S01]  /*8f30*/  MOV R3, R0 ;  /* 0x0000000000037202 */ /* 0x000fe20000000f00 */
[----:B------:R-:W-:Y:S01]  /*8f40*/  FADD.FTZ R231, R231, R222 ;  /* 0x000000dee7e77221 */ /* 0x000fe20000010000 */
[----:B------:R-:W-:Y:S01]  /*8f50*/  FADD.FTZ R168, R169, R168 ;  /* 0x000000a8a9a87221 */ /* 0x000fe20000010000 */
[----:B------:R-:W-:Y:S02]  /*8f60*/  MOV R132, R2 ;  /* 0x0000000200847202 */ /* 0x000fe40000000f00 */
[----:B------:R-:W-:Y:S01]  /*8f70*/  FADD.FTZ R152, R152, R231 ;  /* 0x000000e798987221 */ /* 0x000fe20000010000 */
[----:B-1----:R-:W-:Y:S01]  /*8f80*/  HMMA.16816.F32.BF16 R84, R96, R136, R84 ;  /* 0x000000886054723c */ /* 0x002fe20000041854 */
[----:B------:R-:W-:-:S02]  /*8f90*/  FADD.FTZ R167, R167, R168 ;  /* 0x000000a8a7a77221 */ /* 0x000fc40000010000 */
[----:B------:R-:W-:Y:S02]  /*8fa0*/  FADD.FTZ R153, R153, R152 ;  /* 0x0000009899997221 */ /* 0x000fe40000010000 */
[----:B------:R-:W-:Y:S01]  /*8fb0*/  FADD.FTZ R215, R166, R167 ;  /* 0x000000a7a6d77221 */ /* 0x000fe20000010000 */
[----:B------:R-:W-:Y:S01]  /*8fc0*/  HMMA.16816.F32.BF16 R88, R96, R138, R88 ;  /* 0x0000008a6058723c */ /* 0x000fe20000041858 */
[----:B------:R-:W-:-:S04]  /*8fd0*/  FADD.FTZ R154, R154, R153 ;  /* 0x000000999a9a7221 */ /* 0x000fc80000010000 */
[----:B------:R-:W-:Y:S01]  /*8fe0*/  FADD.FTZ R219, R155, R154 ;  /* 0x0000009a9bdb7221 */ /* 0x000fe20000010000 */
[C---:B--2---:R-:W-:Y:S06]  /*8ff0*/  HMMA.16816.F32.BF16 R92, R96.reuse, R16, R92 ;  /* 0x00000010605c723c */ /* 0x044fec000004185c */
[----:B------:R-:W-:Y:S01]  /*9000*/  HMMA.16816.F32.BF16 R96, R96, R18, R4 ;  /* 0x000000126060723c */ /* 0x000fe20000041804 */
[----:B------:R-:W-:-:S08]  /*9010*/  NOP ;  /* 0x0000000000007918 */ /* 0x000fd00000000000 */
[----:B------:R-:W-:-:S15]  /*9020*/  @!P0 BRA `(.L_x_396) ;  /* 0x0000003000ac8947 */ /* 0x000fde0003800000 */
[----:B------:R-:W-:Y:S01]  /*9030*/  UIADD3 UR17, UR18, -0x3, URZ ;  /* 0xfffffffd12117890 */ /* 0x000fe2000fffe03f */
[----:B------:R-:W1:Y:S01]  /*9040*/  @!P4 LDC.64 R14, c[0x0][0x220] ;  /* 0x00008800ff0ecb82 */ /* 0x000e620000000a00 */
[----:B------:R-:W-:-:S04]  /*9050*/  DEPBAR.LE SB0, 0x0 ;  /* 0x000080000000791a */ /* 0x000fc80000000000 */
[----:B------:R-:W-:-:S03]  /*9060*/  USHF.R.S32.HI UR4, URZ, 0x1f, UR17 ;  /* 0x0000001f3f047899 */ /* 0x000fc60008011411 */
[----:B------:R-:W-:Y:S01]  /*9070*/  BAR.SYNC.DEFER_BLOCKING 0x0 ;  /* 0x0000000000007b1d */ /* 0x000fe20000010000 */
[----:B------:R-:W-:Y:S02]  /*9080*/  UIMAD.WIDE.U32 UR6, UR17, UR8, URZ ;  /* 0x00000008110672a5 */ /* 0x000fe4000f8e003f */
[----:B------:R-:W-:Y:S02]  /*9090*/  UIMAD UR4, UR4, UR8, URZ ;  /* 0x00000008040472a4 */ /* 0x000fe4000f8e023f */
[----:B------:R-:W-:-:S03]  /*90a0*/  UISETP.GT.AND UP0, UPT, UR17, UR12, UPT ;  /* 0x0000000c1100728c */ /* 0x000fc6000bf04270 */
[----:B------:R-:W2:Y:S01]  /*90b0*/  @!P3 LDC.64 R12, c[0x0][0x220] ;  /* 0x00008800ff0cbb82 */ /* 0x000ea20000000a00 */
[----:B------:R-:W-:Y:S01]  /*90c0*/  UIMAD UR4, UR17, UR9, UR4 ;  /* 0x00000009110472a4 */ /* 0x000fe2000f8e0204 */
[----:B------:R-:W-:Y:S02]  /*90d0*/  IMAD.U32 R18, RZ, RZ, UR6 ;  /* 0x00000006ff127e24 */ /* 0x000fe4000f8e00ff */
[----:B------:R-:W-:Y:S01]  /*90e0*/  IMAD.U32 R19, RZ, RZ, UR7 ;  /* 0x00000007ff137e24 */ /* 0x000fe2000f8e00ff */
[----:B------:R-:W-:Y:S02]  /*90f0*/  UIADD3 UR4, UR7, UR4, URZ ;  /* 0x0000000407047290 */ /* 0x000fe4000fffe03f */
[----:B------:R-:W-:Y:S01]  /*9100*/  LEA R16, P0, R18, R144, 0x6 ;  /* 0x0000009012107211 */ /* 0x000fe200078030ff */
[----:B------:R-:W3:Y:S03]  /*9110*/  @!P2 LDC.64 R10, c[0x0][0x220] ;  /* 0x00008800ff0aab82 */ /* 0x000ee60000000a00 */
[----:B------:R-:W-:-:S05]  /*9120*/  IMAD.U32 R3, RZ, RZ, UR4 ;  /* 0x00000004ff037e24 */ /* 0x000fca000f8e00ff */
[----:B------:R-:W4:Y:S01]  /*9130*/  @!P4 LDC.64 R8, c[0x0][0x220] ;  /* 0x00008800ff08cb82 */ /* 0x000f220000000a00 */
[----:B------:R-:W-:Y:S01]  /*9140*/  LEA.HI.X R3, R18, R147, R3, 0x6, P0 ;  /* 0x0000009312037211 */ /* 0x000fe200000f3403 */
[----:B------:R-:W-:Y:S01]  /*9150*/  @P4 STS.128 [R205+0x12000], RZ ;  /* 0x012000ffcd004388 */ /* 0x000fe20000000c00 */
[C---:B-1----:R-:W-:Y:S02]  /*9160*/  @!P4 LEA R18, P0, R16.reuse, R14, 0x1 ;  /* 0x0000000e1012c211 */ /* 0x042fe400078008ff */
[C---:B------:R-:W-:Y:S02]  /*9170*/  IADD3 R14, P6, R16.reuse, UR31, RZ ;  /* 0x0000001f100e7c10 */ /* 0x040fe4000ffde0ff */
[C---:B------:R-:W-:Y:S01]  /*9180*/  @!P4 LEA.HI.X R19, R16.reuse, R15, R3, 0x1, P0 ;  /* 0x0000000f1013c211 */ /* 0x040fe200000f0c03 */
[----:B------:R-:W1:Y:S01]  /*9190*/  @!P3 LDC.64 R6, c[0x0][0x220] ;  /* 0x00008800ff06bb82 */ /* 0x000e620000000a00 */
[----:B--2---:R-:W-:-:S03]  /*91a0*/  @!P3 LEA R12, P1, R16, R12, 0x1 ;  /* 0x0000000c100cb211 */ /* 0x004fc600078208ff */
[----:B------:R-:W-:Y:S01]  /*91b0*/  @!PT LDS RZ, [RZ] ;  /* 0x00000000fffff984 */ /* 0x000fe20000000800 */
[----:B------:R-:W-:Y:S01]  /*91c0*/  @!PT LDS RZ, [RZ] ;  /* 0x00000000fffff984 */ /* 0x000fe20000000800 */
[----:B------:R-:W-:Y:S01]  /*91d0*/  @!PT LDS RZ, [RZ] ;  /* 0x00000000fffff984 */ /* 0x000fe20000000800 */
[----:B------:R2:W-:Y:S01]  /*91e0*/  @!P4 LDGSTS.E.BYPASS.LTC128B.128 [R205+0x12000], desc[UR22][R18.64] ;  /* 0x1200000012cdcfae */ /* 0x0005e2000b901d56 */
[----:B------:R-:W-:-:S03]  /*91f0*/  @!P3 LEA.HI.X R13, R16, R13, R3, 0x1, P1 ;  /* 0x0000000d100db211 */ /* 0x000fc600008f0c03 */
[----:B------:R-:W5:Y:S01]  /*9200*/  @!P2 LDC.64 R4, c[0x0][0x220] ;  /* 0x00008800ff04ab82 */ /* 0x000f620000000a00 */
[C---:B---3--:R-:W-:Y:S01]  /*9210*/  @!P2 LEA R10, P0, R16.reuse, R10, 0x1 ;  /* 0x0000000a100aa211 */ /* 0x048fe200078008ff */
[----:B------:R-:W-:Y:S03]  /*9220*/  @P3 STS.128 [R205+0x14000], RZ ;  /* 0x014000ffcd003388 */ /* 0x000fe60000000c00 */
[----:B------:R-:W-:Y:S01]  /*9230*/  @!P2 LEA.HI.X R11, R16, R11, R3, 0x1, P0 ;  /* 0x0000000b100ba211 */ /* 0x000fe200000f0c03 */
[----:B------:R-:W-:Y:S01]  /*9240*/  @!PT LDS RZ, [RZ] ;  /* 0x00000000fffff984 */ /* 0x000fe20000000800 */
[----:B------:R-:W-:Y:S01]  /*9250*/  @!PT LDS RZ, [RZ] ;  /* 0x00000000fffff984 */ /* 0x000fe20000000800 */
[----:B------:R-:W-:Y:S01]  /*9260*/  @!PT LDS RZ, [RZ] ;  /* 0x00000000fffff984 */ /* 0x000fe20000000800 */
[----:B------:R3:W-:Y:S01]  /*9270*/  @!P3 LDGSTS.E.BYPASS.LTC128B.128 [R205+0x14000], desc[UR22][R12.64+0x80] ;  /* 0x140000800ccdbfae */ /* 0x0007e2000b901d56 */
[----:B------:R-:W-:Y:S02]  /*9280*/  IADD3.X R3, R3, UR16, RZ, P6, !PT ;  /* 0x0000001003037c10 */ /* 0x000fe4000b7fe4ff */
[C---:B----4-:R-:W-:Y:S01]  /*9290*/  @!P4 LEA R8, P5, R14.reuse, R8, 0x1 ;  /* 0x000000080e08c211 */ /* 0x050fe200078a08ff */
[----:B------:R-:W-:Y:S03]  /*92a0*/  @P2 STS.128 [R205+0x16000], RZ ;  /* 0x016000ffcd002388 */ /* 0x000fe60000000c00 */
[C---:B------:R-:W-:Y:S01]  /*92b0*/  @!P4 LEA.HI.X R9, R14.reuse, R9, R3, 0x1, P5 ;  /* 0x000000090e09c211 */ /* 0x040fe200028f0c03 */
[----:B------:R-:W-:Y:S01]  /*92c0*/  @!PT LDS RZ, [RZ] ;  /* 0x00000000fffff984 */ /* 0x000fe20000000800 */
[----:B------:R-:W-:Y:S01]  /*92d0*/  @!PT LDS RZ, [RZ] ;  /* 0x00000000fffff984 */ /* 0x000fe20000000800 */
[----:B------:R-:W-:Y:S01]  /*92e0*/  @!PT LDS RZ, [RZ] ;  /* 0x00000000fffff984 */ /* 0x000fe20000000800 */
[----:B------:R-:W-:Y:S01]  /*92f0*/  @!P2 LDGSTS.E.BYPASS.LTC128B.128 [R205+0x16000], desc[UR22][R10.64+0x100] ;  /* 0x160001000acdafae */ /* 0x000fe2000b901d56 */
[----:B-1----:R-:W-:-:S03]  /*9300*/  @!P3 LEA R28, P1, R14, R6, 0x1 ;  /* 0x000000060e1cb211 */ /* 0x002fc600078208ff */
[----:B------:R-:W-:Y:S01]  /*9310*/  @P4 STS.128 [R205+0x13000], RZ ;  /* 0x013000ffcd004388 */ /* 0x000fe20000000c00 */
[----:B------:R-:W-:-:S03]  /*9320*/  @!P3 LEA.HI.X R29, R14, R7, R3, 0x1, P1 ;  /* 0x000000070e1db211 */ /* 0x000fc600008f0c03 */
[----:B------:R-:W-:Y:S01]  /*9330*/  @!PT LDS RZ, [RZ] ;  /* 0x00000000fffff984 */ /* 0x000fe20000000800 */
[----:B------:R-:W-:Y:S01]  /*9340*/  @!PT LDS RZ, [RZ] ;  /* 0x00000000fffff984 */ /* 0x000fe20000000800 */
[----:B------:R-:W-:Y:S01]  /*9350*/  @!PT LDS RZ, [RZ] ;  /* 0x00000000fffff984 */ /* 0x000fe20000000800 */
[----:B------:R1:W-:Y:S01]  /*9360*/  @!P4 LDGSTS.E.BYPASS.LTC128B.128 [R205+0x13000], desc[UR22][R8.64] ;  /* 0x1300000008cdcfae */ /* 0x0003e2000b901d56 */
[----:B-----5:R-:W-:-:S03]  /*9370*/  @!P2 LEA R30, P0, R14, R4, 0x1 ;  /* 0x000000040e1ea211 */ /* 0x020fc600078008ff */
[----:B------:R-:W-:Y:S01]  /*9380*/  @P3 STS.128 [R205+0x15000], RZ ;  /* 0x015000ffcd003388 */ /* 0x000fe20000000c00 */
[----:B------:R-:W-:-:S03]  /*9390*/  @!P2 LEA.HI.X R31, R14, R5, R3, 0x1, P0 ;  /* 0x000000050e1fa211 */ /* 0x000fc600000f0c03 */
[----:B------:R-:W-:Y:S01]  /*93a0*/  @!PT LDS RZ, [RZ] ;  /* 0x00000000fffff984 */ /* 0x000fe20000000800 */
[----:B------:R-:W-:Y:S01]  /*93b0*/  @!PT LDS RZ, [RZ] ;  /* 0x00000000fffff984 */ /* 0x000fe20000000800 */
[----:B------:R-:W-:Y:S01]  /*93c0*/  @!PT LDS RZ, [RZ] ;  /* 0x00000000fffff984 */ /* 0x000fe20000000800 */
[----:B------:R-:W-:Y:S01]  /*93d0*/  @!P3 LDGSTS.E.BYPASS.LTC128B.128 [R205+0x15000], desc[UR22][R28.64+0x80] ;  /* 0x150000801ccdbfae */ /* 0x000fe2000b901d56 */
[----:B------:R-:W-:-:S03]  /*93e0*/  PLOP3.LUT P0, PT, PT, PT, UP0, 0x80, 0x0 ;  /* 0x000000000000781c */ /* 0x000fc60003f0f008 */
[----:B------:R-:W-:Y:S04]  /*93f0*/  @P2 STS.128 [R205+0x17000], RZ ;  /* 0x017000ffcd002388 */ /* 0x000fe80000000c00 */
[----:B------:R-:W-:Y:S01]  /*9400*/  @!PT LDS RZ, [RZ] ;  /* 0x00000000fffff984 */ /* 0x000fe20000000800 */
[----:B------:R-:W-:Y:S01]  /*9410*/  @!PT LDS RZ, [RZ] ;  /* 0x00000000fffff984 */ /* 0x000fe20000000800 */
[----:B------:R-:W-:Y:S01]  /*9420*/  @!PT LDS RZ, [RZ] ;  /* 0x00000000fffff984 */ /* 0x000fe20000000800 */
[----:B------:R4:W-:Y:S04]  /*9430*/  @!P2 LDGSTS.E.BYPASS.LTC128B.128 [R205+0x17000], desc[UR22][R30.64+0x100] ;  /* 0x170001001ecdafae */ /* 0x0009e8000b901d56 */
[----:B------:R-:W-:Y:S04]  /*9440*/  LDSM.16.M88.4 R24, [R198] ;  /* 0x00000000c618783b */ /* 0x000fe80000000200 */
[----:B------:R-:W5:Y:S04]  /*9450*/  LDSM.16.M88.4 R148, [R197+0xc000] ;  /* 0x00c00000c594783b */ /* 0x000f680000000200 */
[----:B------:R-:W4:Y:S04]  /*9460*/  LDSM.16.M88.4 R136, [R197+0xc800] ;  /* 0x00c80000c588783b */ /* 0x000f280000000200 */
[----:B------:R-:W4:Y:S04]  /*9470*/  LDSM.16.M88.4 R32, [R197+0xd000] ;  /* 0x00d00000c520783b */ /* 0x000f280000000200 */
[----:B------:R-:W4:Y:S04]  /*9480*/  LDSM.16.M88.4 R156, [R197+0xd800] ;  /* 0x00d80000c59c783b */ /* 0x000f280000000200 */
[----:B------:R-:W-:Y:S04]  /*9490*/  LDSM.16.M88.4 R4, [R196] ;  /* 0x00000000c404783b */ /* 0x000fe80000000200 */
[----:B------:R-:W4:Y:S04]  /*94a0*/  LDSM.16.M88.4 R20, [R195] ;  /* 0x00000000c314783b */ /* 0x000f280000000200 */
[----:B--2---:R-:W2:Y:S04]  /*94b0*/  LDSM.16.M88.4 R16, [R187] ;  /* 0x00000000bb10783b */ /* 0x004ea80000000200 */
[----:B---3--:R-:W3:Y:S04]  /*94c0*/  LDSM.16.M88.4 R12, [R186] ;  /* 0x00000000ba0c783b */ /* 0x008ee80000000200 */
[----:B-1----:R-:W1:Y:S04]  /*94d0*/  LDSM.16.M88.4 R8, [R185] ;  /* 0x00000000b908783b */ /* 0x002e680000000200 */
[----:B------:R-:W-:Y:S01]  /*94e0*/  LDSM.16.M88.4 R172, [R191+0xc000] ;  /* 0x00c00000bfac783b */ /* 0x000fe20000000200 */
[C---:B-----5:R-:W-:Y:S03]  /*94f0*/  HMMA.16816.F32.BF16 R152, R24.reuse, R148, RZ ;  /* 0x000000941898723c */ /* 0x060fe600000418ff */
[----:B------:R-:W-:Y:S04]  /*9500*/  LDSM.16.M88.4 R168, [R191+0xc800] ;  /* 0x00c80000bfa8783b */ /* 0x000fe80000000200 */
[----:B------:R-:W-:Y:S01]  /*9510*/  LDSM.16.M88.4 R164, [R191+0xd000] ;  /* 0x00d00000bfa4783b */ /* 0x000fe20000000200 */
[C---:B----4-:R-:W-:Y:S03]  /*9520*/  HMMA.16816.F32.BF16 R140, R24.reuse, R136, RZ ;  /* 0x00000088188c723c */ /* 0x050fe600000418ff */
[----:B------:R-:W-:Y:S03]  /*9530*/  LDSM.16.M88.4 R160, [R191+0xd800] ;  /* 0x00d80000bfa0783b */ /* 0x000fe60000000200 */
[C---:B------:R-:W-:Y:S01]  /*9540*/  HMMA.16816.F32.BF16 R132, R24.reuse, R32, RZ ;  /* 0x000000201884723c */ /* 0x040fe200000418ff */
[----:B------:R-:W0:Y:S05]  /*9550*/  LDGDEPBAR ;  /* 0x00000000000079af */ /* 0x000e2a0000000000 */
[C---:B------:R-:W-:Y:S06]  /*9560*/  HMMA.16816.F32.BF16 R148, R24.reuse, R150, RZ ;  /* 0x000000961894723c */ /* 0x040fec00000418ff */
[C---:B------:R-:W-:Y:S06]  /*9570*/  HMMA.16816.F32.BF16 R136, R24.reuse, R138, RZ ;  /* 0x0000008a1888723c */ /* 0x040fec00000418ff */
[C---:B------:R-:W-:Y:S06]  /*9580*/  HMMA.16816.F32.BF16 R32, R24.reuse, R34, RZ ;  /* 0x000000221820723c */ /* 0x040fec00000418ff */
[C---:B------:R-:W-:Y:S06]  /*9590*/  HMMA.16816.F32.BF16 R28, R24.reuse, R156, RZ ;  /* 0x0000009c181c723c */ /* 0x040fec00000418ff */
[----:B------:R-:W-:Y:S01]  /*95a0*/  HMMA.16816.F32.BF16 R24, R24, R158, RZ ;  /* 0x0000009e1818723c */ /* 0x000fe200000418ff */
[----:B------:R-:W4:Y:S05]  /*95b0*/  LDSM.16.M88.4 R156, [R194] ;  /* 0x00000000c29c783b */ /* 0x000f2a0000000200 */
[C---:B------:R-:W-:Y:S06]  /*95c0*/  HMMA.16816.F32.BF16 R152, R4.reuse, R20, R152 ;  /* 0x000000140498723c */ /* 0x040fec0000041898 */
[C---:B------:R-:W-:Y:S01]  /*95d0*/  HMMA.16816.F32.BF16 R148, R4.reuse, R22, R148 ;  /* 0x000000160494723c */ /* 0x040fe20000041894 */
[----:B------:R-:W-:Y:S05]  /*95e0*/  LDSM.16.M88.4 R20, [R184] ;  /* 0x00000000b814783b */ /* 0x000fea0000000200 */
[C---:B--2---:R-:W-:Y:S06]  /*95f0*/  HMMA.16816.F32.BF16 R140, R4.reuse, R16, R140 ;  /* 0x00000010048c723c */ /* 0x044fec000004188c */
[C---:B------:R-:W-:Y:S01]  /*9600*/  HMMA.16816.F32.BF16 R136, R4.reuse, R18, R136 ;  /* 0x000000120488723c */ /* 0x040fe20000041888 */
[----:B------:R-:W-:Y:S05]  /*9610*/  LDSM.16.M88.4 R16, [R184+0x800] ;  /* 0x00080000b810783b */ /* 0x000fea0000000200 */
[C---:B---3--:R-:W-:Y:S06]  /*9620*/  HMMA.16816.F32.BF16 R132, R4.reuse, R12, R132 ;  /* 0x0000000c0484723c */ /* 0x048fec0000041884 */
[C---:B------:R-:W-:Y:S01]  /*9630*/  HMMA.16816.F32.BF16 R32, R4.reuse, R14, R32 ;  /* 0x0000000e0420723c */ /* 0x040fe20000041820 */
[----:B------:R-:W-:Y:S05]  /*9640*/  LDSM.16.M88.4 R12, [R184+0x1000] ;  /* 0x00100000b80c783b */ /* 0x000fea0000000200 */
[C---:B-1----:R-:W-:Y:S06]  /*9650*/  HMMA.16816.F32.BF16 R28, R4.reuse, R8, R28 ;  /* 0x00000008041c723c */ /* 0x042fec000004181c */
[----:B------:R-:W-:Y:S01]  /*9660*/  HMMA.16816.F32.BF16 R24, R4, R10, R24 ;  /* 0x0000000a0418723c */ /* 0x000fe20000041818 */
[----:B------:R-:W1:Y:S04]  /*9670*/  LDSM.16.M88.4 R4, [R193] ;  /* 0x00000000c104783b */ /* 0x000e680000000200 */
[----:B------:R-:W2:Y:S01]  /*9680*/  LDSM.16.M88.4 R8, [R184+0x1800] ;  /* 0x00180000b808783b */ /* 0x000ea20000000200 */
[C---:B----4-:R-:W-:Y:S06]  /*9690*/  HMMA.16816.F32.BF16 R152, R156.reuse, R172, R152 ;  /* 0x000000ac9c98723c */ /* 0x050fec0000041898 */
        /* <DEDUP_REMOVED lines=10> */
[----:B------:R-:W3:Y:S04]  /*9740*/  LDSM.16.M88.4 R156, [R198+0x4000] ;  /* 0x00400000c69c783b */ /* 0x000ee80000000200 */
[----:B------:R-:W4:Y:S01]  /*9750*/  LDSM.16.M88.4 R160, [R197+0xf800] ;  /* 0x00f80000c5a0783b */ /* 0x000f220000000200 */
[C---:B-1----:R-:W-:Y:S06]  /*9760*/  HMMA.16816.F32.BF16 R152, R4.reuse, R20, R152 ;  /* 0x000000140498723c */ /* 0x042fec0000041898 */
[C---:B------:R-:W-:Y:S01]  /*9770*/  HMMA.16816.F32.BF16 R148, R4.reuse, R22, R148 ;  /* 0x000000160494723c */ /* 0x040fe20000041894 */
[----:B------:R-:W-:Y:S05]  /*9780*/  LDSM.16.M88.4 R20, [R183] ;  /* 0x00000000b714783b */ /* 0x000fea0000000200 */
[C---:B------:R-:W-:Y:S06]  /*9790*/  HMMA.16816.F32.BF16 R140, R4.reuse, R16, R140 ;  /* 0x00000010048c723c */ /* 0x040fec000004188c */
[C---:B------:R-:W-:Y:S01]  /*97a0*/  HMMA.16816.F32.BF16 R136, R4.reuse, R18, R136 ;  /* 0x000000120488723c */ /* 0x040fe20000041888 */
[----:B------:R-:W-:Y:S05]  /*97b0*/  LDSM.16.M88.4 R16, [R182] ;  /* 0x00000000b610783b */ /* 0x000fea0000000200 */
[C---:B------:R-:W-:Y:S06]  /*97c0*/  HMMA.16816.F32.BF16 R132, R4.reuse, R12, R132 ;  /* 0x0000000c0484723c */ /* 0x040fec0000041884 */
[C---:B------:R-:W-:Y:S01]  /*97d0*/  HMMA.16816.F32.BF16 R32, R4.reuse, R14, R32 ;  /* 0x0000000e0420723c */ /* 0x040fe20000041820 */
[----:B------:R-:W-:Y:S05]  /*97e0*/  LDSM.16.M88.4 R12, [R181] ;  /* 0x00000000b50c783b */ /* 0x000fea0000000200 */
[C---:B--2---:R-:W-:Y:S06]  /*97f0*/  HMMA.16816.F32.BF16 R28, R4.reuse, R8, R28 ;  /* 0x00000008041c723c */ /* 0x044fec000004181c */
[----:B------:R-:W-:Y:S01]  /*9800*/  HMMA.16816.F32.BF16 R24, R4, R10, R24 ;  /* 0x0000000a0418723c */ /* 0x000fe20000041818 */
[----:B------:R-:W1:Y:S04]  /*9810*/  LDSM.16.M88.4 R4, [R196+0x4000] ;  /* 0x00400000c404783b */ /* 0x000e680000000200 */
[----:B------:R-:W2:Y:S01]  /*9820*/  LDSM.16.M88.4 R8, [R180] ;  /* 0x00000000b408783b */ /* 0x000ea20000000200 */
[C---:B---3--:R-:W-:Y:S06]  /*9830*/  HMMA.16816.F32.BF16 R152, R156.reuse, R172, R152 ;  /* 0x000000ac9c98723c */ /* 0x048fec0000041898 */
        /* <DEDUP_REMOVED lines=8> */
[C---:B----4-:R-:W-:Y:S06]  /*98c0*/  HMMA.16816.F32.BF16 R28, R156.reuse, R160, R28 ;  /* 0x000000a09c1c723c */ /* 0x050fec000004181c */
[----:B------:R-:W-:Y:S01]  /*98d0*/  HMMA.16816.F32.BF16 R24, R156, R162, R24 ;  /* 0x000000a29c18723c */ /* 0x000fe20000041818 */
[----:B------:R-:W3:Y:S04]  /*98e0*/  LDSM.16.M88.4 R156, [R194+0x4000] ;  /* 0x00400000c29c783b */ /* 0x000ee80000000200 */
[----:B------:R-:W4:Y:S01]  /*98f0*/  LDSM.16.M88.4 R160, [R191+0xf800] ;  /* 0x00f80000bfa0783b */ /* 0x000f220000000200 */
[C---:B-1----:R-:W-:Y:S06]  /*9900*/  HMMA.16816.F32.BF16 R152, R4.reuse, R20, R152 ;  /* 0x000000140498723c */ /* 0x042fec0000041898 */
        /* <DEDUP_REMOVED lines=10> */
[----:B------:R-:W1:Y:S04]  /*99b0*/  LDSM.16.M88.4 R4, [R193+0x4000] ;  /* 0x00400000c104783b */ /* 0x000e680000000200 */
[----:B------:R-:W2:Y:S01]  /*99c0*/  LDSM.16.M88.4 R8, [R184+0x3800] ;  /* 0x00380000b808783b */ /* 0x000ea20000000200 */
        /* <DEDUP_REMOVED lines=31> */
[----:B------:R-:W3:Y:S05]  /*9bc0*/  LDSM.16.M88.4 R168, [R191+0x10000] ;  /* 0x01000000bfa8783b */ /* 0x000eea0000000200 */
[C---:B------:R-:W-:Y:S06]  /*9bd0*/  HMMA.16816.F32.BF16 R132, R156.reuse, R164, R132 ;  /* 0x000000a49c84723c */ /* 0x040fec0000041884 */
[C---:B------:R-:W-:Y:S01]  /*9be0*/  HMMA.16816.F32.BF16 R32, R156.reuse, R166, R32 ;  /* 0x000000a69c20723c */ /* 0x040fe20000041820 */
[----:B------:R-:W5:Y:S05]  /*9bf0*/  LDSM.16.M88.4 R164, [R191+0x10800] ;  /* 0x01080000bfa4783b */ /* 0x000f6a0000000200 */
[C---:B----4-:R-:W-:Y:S06]  /*9c00*/  HMMA.16816.F32.BF16 R28, R156.reuse, R160, R28 ;  /* 0x000000a09c1c723c */ /* 0x050fec000004181c */
[----:B------:R-:W-:Y:S01]  /*9c10*/  HMMA.16816.F32.BF16 R24, R156, R162, R24 ;  /* 0x000000a29c18723c */ /* 0x000fe20000041818 */
[----:B------:R-:W4:Y:S04]  /*9c20*/  LDSM.16.M88.4 R160, [R191+0x11000] ;  /* 0x01100000bfa0783b */ /* 0x000f280000000200 */
[----:B------:R-:W4:Y:S01]  /*9c30*/  LDSM.16.M88.4 R156, [R191+0x11800] ;  /* 0x01180000bf9c783b */ /* 0x000f220000000200 */
[C---:B-1----:R-:W-:Y:S06]  /*9c40*/  HMMA.16816.F32.BF16 R152, R4.reuse, R20, R152 ;  /* 0x000000140498723c */ /* 0x042fec0000041898 */
[C---:B------:R-:W-:Y:S01]  /*9c50*/  HMMA.16816.F32.BF16 R148, R4.reuse, R22, R148 ;  /* 0x000000160494723c */ /* 0x040fe20000041894 */
[----:B------:R-:W-:Y:S05]  /*9c60*/  LDSM.16.M88.4 R20, [R193+0x8000] ;  /* 0x00800000c114783b */ /* 0x000fea0000000200 */
        /* <DEDUP_REMOVED lines=9> */
[----:B------:R-:W2:Y:S01]  /*9d00*/  LDSM.16.M88.4 R4, [R184+0x5800] ;  /* 0x00580000b804783b */ /* 0x000ea20000000200 */
[----:B---3--:R-:W-:Y:S01]  /*9d10*/  HMMA.16816.F32.BF16 R152, R172, R168, R152 ;  /* 0x000000a8ac98723c */ /* 0x008fe20000041898 */
[----:B------:R-:W-:-:S05]  /*9d20*/  DEPBAR.LE SB0, 0x0 ;  /* 0x000080000000791a */ /* 0x000fca0000000000 */
[C---:B------:R-:W-:Y:S06]  /*9d30*/  HMMA.16816.F32.BF16 R148, R172.reuse, R170, R148 ;  /* 0x000000aaac94723c */ /* 0x040fec0000041894 */
[C---:B-----5:R-:W-:Y:S06]  /*9d40*/  HMMA.16816.F32.BF16 R140, R172.reuse, R164, R140 ;  /* 0x000000a4ac8c723c */ /* 0x060fec000004188c */
[C---:B------:R-:W-:Y:S06]  /*9d50*/  HMMA.16816.F32.BF16 R136, R172.reuse, R166, R136 ;  /* 0x000000a6ac88723c */ /* 0x040fec0000041888 */
[C---:B----4-:R-:W-:Y:S06]  /*9d60*/  HMMA.16816.F32.BF16 R132, R172.reuse, R160, R132 ;  /* 0x000000a0ac84723c */ /* 0x050fec0000041884 */
[C---:B------:R-:W-:Y:S06]  /*9d70*/  HMMA.16816.F32.BF16 R32, R172.reuse, R162, R32 ;  /* 0x000000a2ac20723c */ /* 0x040fec0000041820 */
[C---:B------:R-:W-:Y:S06]  /*9d80*/  HMMA.16816.F32.BF16 R28, R172.reuse, R156, R28 ;  /* 0x0000009cac1c723c */ /* 0x040fec000004181c */
[----:B------:R-:W-:Y:S06]  /*9d90*/  HMMA.16816.F32.BF16 R24, R172, R158, R24 ;  /* 0x0000009eac18723c */ /* 0x000fec0000041818 */
[C---:B-1----:R-:W-:Y:S06]  /*9da0*/  HMMA.16816.F32.BF16 R152, R20.reuse, R16, R152 ;  /* 0x000000101498723c */ /* 0x042fec0000041898 */
[C---:B------:R-:W-:Y:S06]  /*9db0*/  HMMA.16816.F32.BF16 R148, R20.reuse, R18, R148 ;  /* 0x000000121494723c */ /* 0x040fec0000041894 */
[C---:B------:R-:W-:Y:S06]  /*9dc0*/  HMMA.16816.F32.BF16 R140, R20.reuse, R12, R140 ;  /* 0x0000000c148c723c */ /* 0x040fec000004188c */
[C---:B------:R-:W-:Y:S06]  /*9dd0*/  HMMA.16816.F32.BF16 R136, R20.reuse, R14, R136 ;  /* 0x0000000e1488723c */ /* 0x040fec0000041888 */
[C---:B--2---:R-:W-:Y:S06]  /*9de0*/  HMMA.16816.F32.BF16 R132, R20.reuse, R8, R132 ;  /* 0x000000081484723c */ /* 0x044fec0000041884 */
[C---:B------:R-:W-:Y:S06]  /*9df0*/  HMMA.16816.F32.BF16 R32, R20.reuse, R10, R32 ;  /* 0x0000000a1420723c */ /* 0x040fec0000041820 */
[C---:B------:R-:W-:Y:S06]  /*9e00*/  HMMA.16816.F32.BF16 R28, R20.reuse, R4, R28 ;  /* 0x00000004141c723c */ /* 0x040fec000004181c */
[----:B------:R-:W-:Y:S01]  /*9e10*/  HMMA.16816.F32.BF16 R24, R20, R6, R24 ;  /* 0x000000061418723c */ /* 0x000fe20000041818 */
[----:B------:R-:W-:Y:S06]  /*9e20*/  BAR.SYNC.DEFER_BLOCKING 0x0 ;  /* 0x0000000000007b1d */ /* 0x000fec0000010000 */
[----:B------:R-:W-:-:S02]  /*9e30*/  NOP ;  /* 0x0000000000007918 */ /* 0x000fc40000000000 */
[----:B------:R-:W-:-:S15]  /*9e40*/  @!P0 BRA `(.L_x_400) ;  /* 0x0000000400048947 */ /* 0x000fde0003800000 */
        /* <DEDUP_REMOVED lines=17> */
[----:B------:R-:W-:Y:S02]  /*9f60*/  LEA.HI.X R14, R3, R209, R14, 0x6, P0 ;  /* 0x000000d1030e7211 */ /* 0x000fe400000f340e */
[C---:B------:R-:W-:Y:S02]  /*9f70*/  IADD3 R3, P6, R15.reuse, UR26, RZ ;  /* 0x0000001a0f037c10 */ /* 0x040fe4000ffde0ff */
[C---:B------:R-:W-:Y:S01]  /*9f80*/  @!P4 LEA.HI.X R13, R15.reuse, R13, R14, 0x1, P1 ;  /* 0x0000000d0f0dc211 */ /* 0x040fe200008f0c0e */
[----:B------:R-:W1:Y:S01]  /*9f90*/  @!P4 LDC.64 R6, c[0x0][0x218] ;  /* 0x00008600ff06cb82 */ /* 0x000e620000000a00 */
[----:B---3--:R-:W-:-:S03]  /*9fa0*/  @!P3 LEA R10, P0, R15, R10, 0x1 ;  /* 0x0000000a0f0ab211 */ /* 0x008fc600078008ff */
[----:B------:R-:W-:Y:S01]  /*9fb0*/  @!PT LDS RZ, [RZ] ;  /* 0x00000000fffff984 */ /* 0x000fe20000000800 */
[----:B------:R-:W-:Y:S01]  /*9fc0*/  @!PT LDS RZ, [RZ] ;  /* 0x00000000fffff984 */ /* 0x000fe20000000800 */
[----:B------:R-:W-:Y:S01]  /*9fd0*/  @!PT LDS RZ, [RZ] ;  /* 0x00000000fffff984 */ /* 0x000fe20000000800 */
[----:B------:R2:W-:Y:S01]  /*9fe0*/  @!P4 LDGSTS.E.BYPASS.LTC128B.128 [R205+0xc000], desc[UR22][R12.64] ;  /* 0x0c0000000ccdcfae */ /* 0x0005e2000b901d56 */
[C-C-:B------:R-:W-:Y:S02]  /*9ff0*/  @!P3 LEA.HI.X R11, R15.reuse, R11, R14.reuse, 0x1, P0 ;  /* 0x0000000b0f0bb211 */ /* 0x140fe400000f0c0e */
[C---:B----4-:R-:W-:Y:S01]  /*a000*/  @!P2 LEA R8, P1, R15.reuse, R8, 0x1 ;  /* 0x000000080f08a211 */ /* 0x050fe200078208ff */
[----:B------:R2:W-:Y:S03]  /*a010*/  @P3 STS.128 [R205+0xe000], RZ ;  /* 0x00e000ffcd003388 */ /* 0x0005e60000000c00 */
[----:B------:R-:W-:Y:S01]  /*a020*/  @!P2 LEA.HI.X R9, R15, R9, R14, 0x1, P1 ;  /* 0x000000090f09a211 */ /* 0x000fe200008f0c0e */
[----:B------:R-:W-:Y:S01]  /*a030*/  @!PT LDS RZ, [RZ] ;  /* 0x00000000fffff984 */ /* 0x000fe20000000800 */
[----:B------:R-:W-:Y:S01]  /*a040*/  @!PT LDS RZ, [RZ] ;  /* 0x00000000fffff984 */ /* 0x000fe20000000800 */
[----:B------:R-:W-:Y:S01]  /*a050*/  @!PT LDS RZ, [RZ] ;  /* 0x00000000fffff984 */ /* 0x000fe20000000800 */
[----:B------:R2:W-:Y:S01]  /*a060*/  @!P3 LDGSTS.E.BYPASS.LTC128B.128 [R205+0xe000], desc[UR22][R10.64+0x80] ;  /* 0x0e0000800acdbfae */ /* 0x0005e2000b901d56 */
[----:B-----5:R-:W-:-:S03]  /*a070*/  @!P3 LEA R16, P0, R3, R4, 0x1 ;  /* 0x000000040310b211 */ /* 0x020fc600078008ff */
[----:B------:R2:W-:Y:S01]  /*a080*/  @P2 STS.128 [R205+0x10000], RZ ;  /* 0x010000ffcd002388 */ /* 0x0005e20000000c00 */
[----:B------:R-:W-:-:S03]  /*a090*/  IADD3.X R4, R14, UR25, RZ, P6, !PT ;  /* 0x000000190e047c10 */ /* 0x000fc6000b7fe4ff */
[----:B------:R-:W-:Y:S01]  /*a0a0*/  @!PT LDS RZ, [RZ] ;  /* 0x00000000fffff984 */ /* 0x000fe20000000800 */
[----:B------:R-:W-:Y:S01]  /*a0b0*/  @!PT LDS RZ, [RZ] ;  /* 0x00000000fffff984 */ /* 0x000fe20000000800 */
[----:B------:R-:W-:Y:S01]  /*a0c0*/  @!PT LDS RZ, [RZ] ;  /* 0x00000000fffff984 */ /* 0x000fe20000000800 */
[----:B------:R2:W-:Y:S01]  /*a0d0*/  @!P2 LDGSTS.E.BYPASS.LTC128B.128 [R205+0x10000], desc[UR22][R8.64+0x100] ;  /* 0x1000010008cdafae */ /* 0x0005e2000b901d56 */
[C-C-:B------:R-:W-:Y:S02]  /*a0e0*/  @!P3 LEA.HI.X R17, R3.reuse, R5, R4.reuse, 0x1, P0 ;  /* 0x000000050311b211 */ /* 0x140fe400000f0c04 */
[C---:B-1----:R-:W-:Y:S01]  /*a0f0*/  @!P4 LEA R6, P5, R3.reuse, R6, 0x1 ;  /* 0x000000060306c211 */ /* 0x042fe200078a08ff */
[----:B------:R2:W-:Y:S03]  /*a100*/  @P4 STS.128 [R205+0xd000], RZ ;  /* 0x00d000ffcd004388 */ /* 0x0005e60000000c00 */
[----:B------:R-:W-:-:S05]  /*a110*/  @!P4 LEA.HI.X R7, R3, R7, R4, 0x1, P5 ;  /* 0x000000070307c211 */ /* 0x000fca00028f0c04 */
        /* <DEDUP_REMOVED lines=18> */
.L_x_402:
[----:B------:R-:W-:Y:S05]  /*a240*/  BSYNC B0 ;  /* 0x0000000000007941 */ /* 0x000fea0003800000 */
.L_x_401:
[----:B------:R-:W0:Y:S02]  /*a250*/  LDGDEPBAR ;  /* 0x00000000000079af */ /* 0x000e240000000000 */
.L_x_400:
[----:B--2---:R-:W-:Y:S01]  /*a260*/  MOV R9, UR17 ;  /* 0x0000001100097c02 */ /* 0x004fe20008000f00 */
[----:B------:R-:W-:Y:S03]  /*a270*/  LDSM.16.MT88.4 R16, [R189+0x12000] ;  /* 0x01200000bd10783b */ /* 0x000fe60000004200 */
[----:B------:R-:W-:-:S04]  /*a280*/  LEA R9, R9, R214, 0x6 ;  /* 0x000000d609097211 */ /* 0x000fc800078e30ff */
[C---:B------:R-:W-:Y:S02]  /*a290*/  IADD3 R4, R9.reuse, 0x1, RZ ;  /* 0x0000000109047810 */ /* 0x040fe40007ffe0ff */
[C---:B------:R-:W-:Y:S02]  /*a2a0*/  IADD3 R3, R9.reuse, 0x8, RZ ;  /* 0x0000000809037810 */ /* 0x040fe40007ffe0ff */
[C---:B------:R-:W-:Y:S02]  /*a2b0*/  ISETP.GE.AND P1, PT, R4.reuse, R212, PT ;  /* 0x000000d40400720c */ /* 0x040fe40003f26270 */
[----:B------:R-:W-:Y:S02]  /*a2c0*/  ISETP.GE.AND P4, PT, R4, R210, PT ;  /* 0x000000d20400720c */ /* 0x000fe40003f86270 */
[C---:B------:R-:W-:Y:S02]  /*a2d0*/  ISETP.GE.AND P2, PT, R9.reuse, R212, PT ;  /* 0x000000d40900720c */ /* 0x040fe40003f46270 */
[----:B------:R-:W-:-:S02]  /*a2e0*/  ISETP.GE.AND P5, PT, R9, R210, PT ;  /* 0x000000d20900720c */ /* 0x000fc40003fa6270 */
[C---:B------:R-:W-:Y:S02]  /*a2f0*/  ISETP.GE.AND P0, PT, R3.reuse, R212, PT ;  /* 0x000000d40300720c */ /* 0x040fe40003f06270 */
[----:B------:R-:W-:Y:S02]  /*a300*/  ISETP.GE.AND P3, PT, R3, R210, PT ;  /* 0x000000d20300720c */ /* 0x000fe40003f66270 */
[C---:B------:R-:W-:Y:S02]  /*a310*/  ISETP.LT.OR P1, PT, R4.reuse, R213, P1 ;  /* 0x000000d50400720c */ /* 0x040fe40000f21670 */
[----:B------:R-:W-:Y:S02]  /*a320*/  ISETP.LT.OR P4, PT, R4, R211, P4 ;  /* 0x000000d30400720c */ /* 0x000fe40002781670 */
[C---:B------:R-:W-:Y:S02]  /*a330*/  ISETP.LT.OR P2, PT, R9.reuse, R213, P2 ;  /* 0x000000d50900720c */ /* 0x040fe40001741670 */
[----:B------:R-:W-:-:S02]  /*a340*/  ISETP.LT.OR P5, PT, R9, R211, P5 ;  /* 0x000000d30900720c */ /* 0x000fc40002fa1670 */
[C---:B------:R-:W-:Y:S02]  /*a350*/  IADD3 R4, R9.reuse, 0x10, RZ ;  /* 0x0000001009047810 */ /* 0x040fe40007ffe0ff */
[----:B------:R-:W-:Y:S02]  /*a360*/  IADD3 R5, R9, 0x9, RZ ;  /* 0x0000000909057810 */ /* 0x000fe40007ffe0ff */
[C---:B------:R-:W-:Y:S02]  /*a370*/  ISETP.LT.OR P0, PT, R3.reuse, R213, P0 ;  /* 0x000000d50300720c */ /* 0x040fe40000701670 */
[----:B------:R-:W-:Y:S02]  /*a380*/  ISETP.LT.OR P3, PT, R3, R211, P3 ;  /* 0x000000d30300720c */ /* 0x000fe40001f61670 */
[----:B------:R-:W-:Y:S02]  /*a390*/  FSEL R3, R152, -INF , !P2 ;  /* 0xff80000098037808 */ /* 0x000fe40005000000 */
[----:B-1----:R-:W-:-:S02]  /*a3a0*/  FSEL R6, R154, -INF , !P5 ;  /* 0xff8000009a067808 */ /* 0x002fc40006800000 */
[----:B------:R-:W-:Y:S02]  /*a3b0*/  FSEL R153, R153, -INF , !P1 ;  /* 0xff80000099997808 */ /* 0x000fe40004800000 */
[C---:B------:R-:W-:Y:S02]  /*a3c0*/  ISETP.GE.AND P5, PT, R4.reuse, R212, PT ;  /* 0x000000d40400720c */ /* 0x040fe40003fa6270 */
[----:B------:R-:W-:Y:S02]  /*a3d0*/  ISETP.GE.AND P1, PT, R4, R210, PT ;  /* 0x000000d20400720c */ /* 0x000fe40003f26270 */
[----:B------:R-:W-:Y:S02]  /*a3e0*/  ISETP.GE.AND P6, PT, R5, R212, PT ;  /* 0x000000d40500720c */ /* 0x000fe40003fc6270 */
[----:B------:R-:W-:Y:S02]  /*a3f0*/  IADD3 R11, R9, 0x11, RZ ;  /* 0x00000011090b7810 */ /* 0x000fe40007ffe0ff */
[----:B------:R-:W-:-:S02]  /*a400*/  FMNMX.FTZ R14, R2, R3, !PT ;  /* 0x00000003020e7209 */ /* 0x000fc40007810000 */
[----:B------:R-:W-:Y:S02]  /*a410*/  ISETP.GE.AND P2, PT, R5, R210, PT ;  /* 0x000000d20500720c */ /* 0x000fe40003f46270 */
[C---:B------:R-:W-:Y:S02]  /*a420*/  ISETP.LT.OR P5, PT, R4.reuse, R213, P5 ;  /* 0x000000d50400720c */ /* 0x040fe40002fa1670 */
[----:B------:R-:W-:Y:S01]  /*a430*/  ISETP.LT.OR P1, PT, R4, R211, P1 ;  /* 0x000000d30400720c */ /* 0x000fe20000f21670 */
[----:B------:R-:W-:Y:S01]  /*a440*/  VIADD R4, R9, 0x18 ;  /* 0x0000001809047836 */ /* 0x000fe20000000000 */
[----:B------:R-:W-:Y:S02]  /*a450*/  ISETP.LT.OR P6, PT, R5, R213, P6 ;  /* 0x000000d50500720c */ /* 0x000fe400037c1670 */
[----:B------:R-:W-:Y:S02]  /*a460*/  FSEL R8, R155, -INF , !P4 ;  /* 0xff8000009b087808 */ /* 0x000fe40006000000 */
[----:B------:R-:W-:-:S02]  /*a470*/  FSEL R7, R148, -INF , !P0 ;  /* 0xff80000094077808 */ /* 0x000fc40004000000 */
[C---:B------:R-:W-:Y:S02]  /*a480*/  ISETP.GE.AND P4, PT, R11.reuse, R212, PT ;  /* 0x000000d40b00720c */ /* 0x040fe40003f86270 */
[----:B------:R-:W-:Y:S02]  /*a490*/  ISETP.GE.AND P0, PT, R11, R210, PT ;  /* 0x000000d20b00720c */ /* 0x000fe40003f06270 */
[----:B------:R-:W-:Y:S02]  /*a4a0*/  FMNMX.FTZ R14, R153, R14, !PT ;  /* 0x0000000e990e7209 */ /* 0x000fe40007810000 */
[----:B------:R-:W-:Y:S02]  /*a4b0*/  ISETP.LT.OR P2, PT, R5, R211, P2 ;  /* 0x000000d30500720c */ /* 0x000fe40001741670 */
[----:B------:R-:W-:Y:S02]  /*a4c0*/  FSEL R10, R150, -INF , !P3 ;  /* 0xff800000960a7808 */ /* 0x000fe40005800000 */
[----:B------:R-:W-:-:S02]  /*a4d0*/  FSEL R5, R149, -INF , !P6 ;  /* 0xff80000095057808 */ /* 0x000fc40007000000 */
[C---:B------:R-:W-:Y:S02]  /*a4e0*/  ISETP.GE.AND P3, PT, R4.reuse, R212, PT ;  /* 0x000000d40400720c */ /* 0x040fe40003f66270 */
[----:B------:R-:W-:Y:S02]  /*a4f0*/  ISETP.GE.AND P6, PT, R4, R210, PT ;  /* 0x000000d20400720c */ /* 0x000fe40003fc6270 */
[C---:B------:R-:W-:Y:S02]  /*a500*/  ISETP.LT.OR P4, PT, R11.reuse, R213, P4 ;  /* 0x000000d50b00720c */ /* 0x040fe40002781670 */
[----:B------:R-:W-:Y:S02]  /*a510*/  ISETP.LT.OR P0, PT, R11, R211, P0 ;  /* 0x000000d30b00720c */ /* 0x000fe40000701670 */
[----:B------:R-:W-:Y:S02]  /*a520*/  FMNMX.FTZ R14, R7, R14, !PT ;  /* 0x0000000e070e7209 */ /* 0x000fe40007810000 */
[----:B------:R-:W-:-:S02]  /*a530*/  IADD3 R11, R9, 0x19, RZ ;  /* 0x00000019090b7810 */ /* 0x000fc40007ffe0ff */
[----:B------:R-:W-:Y:S02]  /*a540*/  IADD3 R12, R9, 0x20, RZ ;  /* 0x00000020090c7810 */ /* 0x000fe40007ffe0ff */
[C---:B------:R-:W-:Y:S02]  /*a550*/  ISETP.LT.OR P3, PT, R4.reuse, R213, P3 ;  /* 0x000000d50400720c */ /* 0x040fe40001f61670 */
[----:B------:R-:W-:Y:S02]  /*a560*/  ISETP.LT.OR P6, PT, R4, R211, P6 ;  /* 0x000000d30400720c */ /* 0x000fe400037c1670 */
[----:B------:R-:W-:Y:S02]  /*a570*/  FSEL R4, R151, -INF , !P2 ;  /* 0xff80000097047808 */ /* 0x000fe40005000000 */
[----:B------:R-:W-:Y:S02]  /*a580*/  FSEL R23, R140, -INF , !P5 ;  /* 0xff8000008c177808 */ /* 0x000fe40006800000 */
[----:B------:R-:W-:-:S02]  /*a590*/  FSEL R22, R142, -INF , !P1 ;  /* 0xff8000008e167808 */ /* 0x000fc40004800000 */
[----:B------:R-:W-:Y:S02]  /*a5a0*/  FSEL R141, R141, -INF , !P4 ;  /* 0xff8000008d8d7808 */ /* 0x000fe40006000000 */
[----:B------:R-:W-:Y:S02]  /*a5b0*/  FMNMX.FTZ R14, R5, R14, !PT ;  /* 0x0000000e050e7209 */ /* 0x000fe40007810000 */
[C---:B------:R-:W-:Y:S02]  /*a5c0*/  ISETP.GE.AND P2, PT, R11.reuse, R212, PT ;  /* 0x000000d40b00720c */ /* 0x040fe40003f46270 */
[----:B------:R-:W-:Y:S02]  /*a5d0*/  ISETP.GE.AND P5, PT, R11, R210, PT ;  /* 0x000000d20b00720c */ /* 0x000fe40003fa6270 */
[C---:B------:R-:W-:Y:S02]  /*a5e0*/  ISETP.GE.AND P1, PT, R12.reuse, R212, PT ;  /* 0x000000d40c00720c */ /* 0x040fe40003f26270 */
[----:B------:R-:W-:-:S02]  /*a5f0*/  ISETP.GE.AND P4, PT, R12, R210, PT ;  /* 0x000000d20c00720c */ /* 0x000fc40003f86270 */
[----:B------:R-:W-:Y:S02]  /*a600*/  FMNMX.FTZ R14, R23, R14, !PT ;  /* 0x0000000e170e7209 */ /* 0x000fe40007810000 */
[----:B------:R-:W-:Y:S02]  /*a610*/  FMNMX.FTZ R13, R0, R6, !PT ;  /* 0x00000006000d7209 */ /* 0x000fe40007810000 */
[C---:B------:R-:W-:Y:S02]  /*a620*/  ISETP.LT.OR P2, PT, R11.reuse, R213, P2 ;  /* 0x000000d50b00720c */ /* 0x040fe40001741670 */
[----:B------:R-:W-:Y:S02]  /*a630*/  ISETP.LT.OR P5, PT, R11, R211, P5 ;  /* 0x000000d30b00720c */ /* 0x000fe40002fa1670 */
[C---:B------:R-:W-:Y:S02]  /*a640*/  ISETP.LT.OR P1, PT, R12.reuse, R213, P1 ;  /* 0x000000d50c00720c */ /* 0x040fe40000f21670 */
[----:B------:R-:W-:-:S02]  /*a650*/  ISETP.LT.OR P4, PT, R12, R211, P4 ;  /* 0x000000d30c00720c */ /* 0x000fc40002781670 */
[C---:B------:R-:W-:Y:S02]  /*a660*/  IADD3 R11, R9.reuse, 0x21, RZ ;  /* 0x00000021090b7810 */ /* 0x040fe40007ffe0ff */
[----:B------:R-:W-:Y:S02]  /*a670*/  IADD3 R12, R9, 0x28, RZ ;  /* 0x00000028090c7810 */ /* 0x000fe40007ffe0ff */
[----:B------:R-:W-:Y:S02]  /*a680*/  FSEL R21, R136, -INF , !P3 ;  /* 0xff80000088157808 */ /* 0x000fe40005800000 */
[----:B------:R-:W-:Y:S02]  /*a690*/  FMNMX.FTZ R14, R141, R14, !PT ;  /* 0x0000000e8d0e7209 */ /* 0x000fe40007810000 */
[----:B------:R-:W-:Y:S02]  /*a6a0*/  FMNMX.FTZ R13, R8, R13, !PT ;  /* 0x0000000d080d7209 */ /* 0x000fe40007810000 */
[----:B------:R-:W-:-:S02]  /*a6b0*/  FSEL R20, R143, -INF , !P0 ;  /* 0xff8000008f147808 */ /* 0x000fc40004000000 */
[----:B------:R-:W-:Y:S02]  /*a6c0*/  FSEL R150, R138, -INF , !P6 ;  /* 0xff8000008a967808 */ /* 0x000fe40007000000 */
[----:B------:R-:W-:Y:S02]  /*a6d0*/  FSEL R137, R137, -INF , !P2 ;  /* 0xff80000089897808 */ /* 0x000fe40005000000 */
[C---:B------:R-:W-:Y:S02]  /*a6e0*/  ISETP.GE.AND P0, PT, R11.reuse, R212, PT ;  /* 0x000000d40b00720c */ /* 0x040fe40003f06270 */
[----:B------:R-:W-:Y:S02]  /*a6f0*/  ISETP.GE.AND P3, PT, R11, R210, PT ;  /* 0x000000d20b00720c */ /* 0x000fe40003f66270 */
[C---:B------:R-:W-:Y:S02]  /*a700*/  ISETP.GE.AND P6, PT, R12.reuse, R212, PT ;  /* 0x000000d40c00720c */ /* 0x040fe40003fc6270 */
[----:B------:R-:W-:-:S02]  /*a710*/  ISETP.GE.AND P2, PT, R12, R210, PT ;  /* 0x000000d20c00720c */ /* 0x000fc40003f46270 */
[----:B------:R-:W-:Y:S02]  /*a720*/  FMNMX.FTZ R14, R21, R14, !PT ;  /* 0x0000000e150e7209 */ /* 0x000fe40007810000 */
[----:B------:R-:W-:Y:S02]  /*a730*/  FMNMX.FTZ R13, R10, R13, !PT ;  /* 0x0000000d0a0d7209 */ /* 0x000fe40007810000 */
[C---:B------:R-:W-:Y:S02]  /*a740*/  ISETP.LT.OR P0, PT, R11.reuse, R213, P0 ;  /* 0x000000d50b00720c */ /* 0x040fe40000701670 */
[----:B------:R-:W-:Y:S01]  /*a750*/  ISETP.LT.OR P3, PT, R11, R211, P3 ;  /* 0x000000d30b00720c */ /* 0x000fe20001f61670 */
[----:B------:R-:W-:Y:S01]  /*a760*/  VIADD R11, R9, 0x29 ;  /* 0x00000029090b7836 */ /* 0x000fe20000000000 */
[C---:B------:R-:W-:Y:S02]  /*a770*/  ISETP.LT.OR P6, PT, R12.reuse, R213, P6 ;  /* 0x000000d50c00720c */ /* 0x040fe400037c1670 */
[----:B------:R-:W-:-:S02]  /*a780*/  ISETP.LT.OR P2, PT, R12, R211, P2 ;  /* 0x000000d30c00720c */ /* 0x000fc40001741670 */
[----:B------:R-:W-:Y:S02]  /*a790*/  IADD3 R12, R9, 0x30, RZ ;  /* 0x00000030090c7810 */ /* 0x000fe40007ffe0ff */
[----:B------:R-:W-:Y:S02]  /*a7a0*/  FSEL R175, R132, -INF , !P1 ;  /* 0xff80000084af7808 */ /* 0x000fe40004800000 */
[----:B------:R-:W-:Y:S02]  /*a7b0*/  FMNMX.FTZ R14, R137, R14, !PT ;  /* 0x0000000e890e7209 */ /* 0x000fe40007810000 */
[----:B------:R-:W-:Y:S02]  /*a7c0*/  FMNMX.FTZ R13, R4, R13, !PT ;  /* 0x0000000d040d7209 */ /* 0x000fe40007810000 */
[----:B------:R-:W-:Y:S02]  /*a7d0*/  FSEL R218, R134, -INF , !P4 ;  /* 0xff80000086da7808 */ /* 0x000fe40006000000 */
[----:B------:R-:W-:-:S02]  /*a7e0*/  FSEL R201, R133, -INF , !P0 ;  /* 0xff80000085c97808 */ /* 0x000fc40004000000 */
[----:B------:R-:W-:Y:S02]  /*a7f0*/  FSEL R148, R139, -INF , !P5 ;  /* 0xff8000008b947808 */ /* 0x000fe40006800000 */
[C---:B------:R-:W-:Y:S02]  /*a800*/  ISETP.GE.AND P4, PT, R12.reuse, R212, PT ;  /* 0x000000d40c00720c */ /* 0x040fe40003f86270 */
[----:B------:R-:W-:Y:S02]  /*a810*/  ISETP.GE.AND P0, PT, R12, R210, PT ;  /* 0x000000d20c00720c */ /* 0x000fe40003f06270 */
[----:B------:R-:W-:Y:S02]  /*a820*/  ISETP.GE.AND P5, PT, R11, R212, PT ;  /* 0x000000d40b00720c */ /* 0x000fe40003fa6270 */
[----:B------:R-:W-:Y:S02]  /*a830*/  FMNMX.FTZ R14, R175, R14, !PT ;  /* 0x0000000eaf0e7209 */ /* 0x000fe40007810000 */
[----:B------:R-:W-:-:S02]  /*a840*/  FMNMX.FTZ R13, R22, R13, !PT ;  /* 0x0000000d160d7209 */ /* 0x000fc40007810000 */
[C---:B------:R-:W-:Y:S02]  /*a850*/  ISETP.GE.AND P1, PT, R11.reuse, R210, PT ;  /* 0x000000d20b00720c */ /* 0x040fe40003f26270 */
[C---:B------:R-:W-:Y:S02]  /*a860*/  ISETP.LT.OR P4, PT, R12.reuse, R213, P4 ;  /* 0x000000d50c00720c */ /* 0x040fe40002781670 */
[----:B------:R-:W-:Y:S02]  /*a870*/  ISETP.LT.OR P0, PT, R12, R211, P0 ;  /* 0x000000d30c00720c */ /* 0x000fe40000701670 */
[----:B------:R-:W-:Y:S02]  /*a880*/  ISETP.LT.OR P5, PT, R11, R213, P5 ;  /* 0x000000d50b00720c */ /* 0x000fe40002fa1670 */
[----:B------:R-:W-:Y:S02]  /*a890*/  IADD3 R12, R9, 0x31, RZ ;  /* 0x00000031090c7810 */ /* 0x000fe40007ffe0ff */
[----:B------:R-:W-:-:S02]  /*a8a0*/  FSEL R151, R32, -INF , !P6 ;  /* 0xff80000020977808 */ /* 0x000fc40007000000 */
[----:B------:R-:W-:Y:S02]  /*a8b0*/  FMNMX.FTZ R14, R201, R14, !PT ;  /* 0x0000000ec90e7209 */ /* 0x000fe40007810000 */
[----:B------:R-:W-:Y:S02]  /*a8c0*/  FMNMX.FTZ R13, R20, R13, !PT ;  /* 0x0000000d140d7209 */ /* 0x000fe40007810000 */
[----:B------:R-:W-:Y:S02]  /*a8d0*/  ISETP.LT.OR P1, PT, R11, R211, P1 ;  /* 0x000000d30b00720c */ /* 0x000fe40000f21670 */
[----:B------:R-:W-:Y:S02]  /*a8e0*/  FSEL R216, R135, -INF , !P3 ;  /* 0xff80000087d87808 */ /* 0x000fe40005800000 */
[----:B------:R-:W-:Y:S02]  /*a8f0*/  IADD3 R11, R9, 0x38, RZ ;  /* 0x00000038090b7810 */ /* 0x000fe40007ffe0ff */
[----:B------:R-:W-:-:S02]  /*a900*/  ISETP.GE.AND P3, PT, R12, R212, PT ;  /* 0x000000d40c00720c */ /* 0x000fc40003f66270 */
[----:B------:R-:W-:Y:S02]  /*a910*/  FSEL R149, R33, -INF , !P5 ;  /* 0xff80000021957808 */ /* 0x000fe40006800000 */
[----:B------:R-:W-:Y:S02]  /*a920*/  FMNMX.FTZ R14, R151, R14, !PT ;  /* 0x0000000e970e7209 */ /* 0x000fe40007810000 */
[----:B------:R-:W-:Y:S02]  /*a930*/  FMNMX.FTZ R13, R150, R13, !PT ;  /* 0x0000000d960d7209 */ /* 0x000fe40007810000 */
[----:B------:R-:W-:Y:S02]  /*a940*/  IADD3 R9, R9, 0x39, RZ ;  /* 0x0000003909097810 */ /* 0x000fe40007ffe0ff */
[----:B------:R-:W-:Y:S02]  /*a950*/  ISETP.GE.AND P6, PT, R11, R212, PT ;  /* 0x000000d40b00720c */ /* 0x000fe40003fc6270 */
[----:B------:R-:W-:-:S02]  /*a960*/  ISETP.LT.OR P3, PT, R12, R213, P3 ;  /* 0x000000d50c00720c */ /* 0x000fc40001f61670 */
[----:B------:R-:W-:Y:S02]  /*a970*/  FSEL R165, R28, -INF , !P4 ;  /* 0xff8000001ca57808 */ /* 0x000fe40006000000 */
[----:B------:R-:W-:Y:S02]  /*a980*/  FMNMX.FTZ R14, R149, R14, !PT ;  /* 0x0000000e950e7209 */ /* 0x000fe40007810000 */
[----:B------:R-:W-:Y:S02]  /*a990*/  FMNMX.FTZ R13, R148, R13, !PT ;  /* 0x0000000d940d7209 */ /* 0x000fe40007810000 */
[----:B------:R-:W-:Y:S02]  /*a9a0*/  ISETP.GE.AND P5, PT, R9, R212, PT ;  /* 0x000000d40900720c */ /* 0x000fe40003fa6270 */
[----:B------:R-:W-:Y:S02]  /*a9b0*/  ISETP.LT.OR P6, PT, R11, R213, P6 ;  /* 0x000000d50b00720c */ /* 0x000fe400037c1670 */
[----:B------:R-:W-:-:S02]  /*a9c0*/  FSEL R161, R29, -INF , !P3 ;  /* 0xff8000001da17808 */ /* 0x000fc40005800000 */
[----:B------:R-:W-:Y:S02]  /*a9d0*/  FMNMX.FTZ R14, R165, R14, !PT ;  /* 0x0000000ea50e7209 */ /* 0x000fe40007810000 */
[----:B------:R-:W-:Y:S02]  /*a9e0*/  FMNMX.FTZ R13, R218, R13, !PT ;  /* 0x0000000dda0d7209 */ /* 0x000fe40007810000 */
[----:B------:R-:W-:Y:S02]  /*a9f0*/  ISETP.LT.OR P5, PT, R9, R213, P5 ;  /* 0x000000d50900720c */ /* 0x000fe40002fa1670 */
[----:B------:R-:W-:Y:S02]  /*aa00*/  FSEL R202, R34, -INF , !P2 ;  /* 0xff80000022ca7808 */ /* 0x000fe40005000000 */
[----:B------:R-:W-:Y:S02]  /*aa10*/  FSEL R163, R24, -INF , !P6 ;  /* 0xff80000018a37808 */ /* 0x000fe40007000000 */
[----:B------:R-:W-:-:S02]  /*aa20*/  FMNMX.FTZ R14, R161, R14, !PT ;  /* 0x0000000ea10e7209 */ /* 0x000fc40007810000 */
[----:B------:R-:W-:Y:S02]  /*aa30*/  FMNMX.FTZ R13, R216, R13, !PT ;  /* 0x0000000dd80d7209 */ /* 0x000fe40007810000 */
[----:B------:R-:W-:Y:S02]  /*aa40*/  FSEL R200, R35, -INF , !P1 ;  /* 0xff80000023c87808 */ /* 0x000fe40004800000 */
[----:B------:R-:W-:Y:S01]  /*aa50*/  ISETP.GE.AND P1, PT, R11, R210, PT ;  /* 0x000000d20b00720c */ /* 0x000fe20003f26270 */
[----:B------:R-:W-:Y:S01]  /*aa60*/  LDSM.16.MT88.4 R32, [R189+0x12800] ;  /* 0x01280000bd20783b */ /* 0x000fe20000004200 */
[----:B------:R-:W-:Y:S02]  /*aa70*/  FSEL R159, R25, -INF , !P5 ;  /* 0xff800000199f7808 */ /* 0x000fe40006800000 */
[----:B------:R-:W-:Y:S02]  /*aa80*/  FMNMX.FTZ R14, R163, R14, !PT ;  /* 0x0000000ea30e7209 */ /* 0x000fe40007810000 */
[----:B------:R-:W-:-:S02]  /*aa90*/  ISETP.GE.AND P2, PT, R12, R210, PT ;  /* 0x000000d20c00720c */ /* 0x000fc40003f46270 */
[----:B------:R-:W-:Y:S02]  /*aaa0*/  FMNMX.FTZ R15, R202, R13, !PT ;  /* 0x0000000dca0f7209 */ /* 0x000fe40007810000 */
[-C--:B------:R-:W-:Y:S02]  /*aab0*/  ISETP.LT.OR P1, PT, R11, R211.reuse, P1 ;  /* 0x000000d30b00720c */ /* 0x080fe40000f21670 */
[----:B------:R-:W-:Y:S02]  /*aac0*/  FMNMX.FTZ R13, R159, R14, !PT ;  /* 0x0000000e9f0d7209 */ /* 0x000fe40007810000 */
[----:B------:R-:W-:Y:S02]  /*aad0*/  ISETP.LT.OR P2, PT, R12, R211, P2 ;  /* 0x000000d30c00720c */ /* 0x000fe40001741670 */
[----:B------:R-:W-:Y:S01]  /*aae0*/  FSEL R164, R30, -INF , !P0 ;  /* 0xff8000001ea47808 */ /* 0x000fe20004000000 */
[----:B------:R-:W1:Y:S01]  /*aaf0*/  SHFL.BFLY PT, R12, R13, 0x2, 0x1f ;  /* 0x0c401f000d0c7f89 */ /* 0x000e6200000e0000 */
[----:B------:R-:W-:-:S02]  /*ab00*/  FMNMX.FTZ R11, R200, R15, !PT ;  /* 0x0000000fc80b7209 */ /* 0x000fc40007810000 */
[----:B------:R-:W-:Y:S02]  /*ab10*/  ISETP.GE.AND P0, PT, R9, R210, PT ;  /* 0x000000d20900720c */ /* 0x000fe40003f06270 */
[----:B------:R-:W-:Y:S02]  /*ab20*/  FSEL R162, R31, -INF , !P2 ;  /* 0xff8000001fa27808 */ /* 0x000fe40005000000 */
[----:B------:R-:W-:Y:S01]  /*ab30*/  FMNMX.FTZ R11, R164, R11, !PT ;  /* 0x0000000ba40b7209 */ /* 0x000fe20007810000 */
[----:B------:R-:W-:Y:S01]  /*ab40*/  LDSM.16.MT88.4 R28, [R188+0x12800] ;  /* 0x01280000bc1c783b */ /* 0x000fe20000004200 */
[----:B------:R-:W-:Y:S02]  /*ab50*/  ISETP.LT.OR P0, PT, R9, R211, P0 ;  /* 0x000000d30900720c */ /* 0x000fe40000701670 */
[----:B------:R-:W-:Y:S02]  /*ab60*/  FSEL R160, R26, -INF , !P1 ;  /* 0xff8000001aa07808 */ /* 0x000fe40004800000 */
[----:B------:R-:W-:-:S02]  /*ab70*/  FMNMX.FTZ R11, R162, R11, !PT ;  /* 0x0000000ba20b7209 */ /* 0x000fc40007810000 */
[----:B------:R-:W-:Y:S02]  /*ab80*/  FSEL R158, R27, -INF , !P0 ;  /* 0xff8000001b9e7808 */ /* 0x000fe40004000000 */
[----:B------:R-:W-:Y:S01]  /*ab90*/  FMNMX.FTZ R11, R160, R11, !PT ;  /* 0x0000000ba00b7209 */ /* 0x000fe20007810000 */
[----:B------:R-:W-:Y:S03]  /*aba0*/  LDSM.16.MT88.4 R24, [R192+0x14800] ;  /* 0x01480000c018783b */ /* 0x000fe60000004200 */
[----:B------:R-:W-:Y:S02]  /*abb0*/  FMNMX.FTZ R14, R158, R11, !PT ;  /* 0x0000000b9e0e7209 */ /* 0x000fe40007810000 */
[----:B-1----:R-:W-:-:S03]  /*abc0*/  FMNMX.FTZ R13, R13, R12, !PT ;  /* 0x0000000c0d0d7209 */ /* 0x002fc60007810000 */
[----:B------:R-:W1:Y:S04]  /*abd0*/  SHFL.BFLY PT, R9, R14, 0x2, 0x1f ;  /* 0x0c401f000e097f89 */ /* 0x000e6800000e0000 */
[----:B------:R-:W2:Y:S01]  /*abe0*/  SHFL.BFLY PT, R132, R13, 0x1, 0x1f ;  /* 0x0c201f000d847f89 */ /* 0x000ea200000e0000 */
[----:B-1----:R-:W-:Y:S02]  /*abf0*/  FMNMX.FTZ R12, R14, R9, !PT ;  /* 0x000000090e0c7209 */ /* 0x002fe40007810000 */
[----:B--2---:R-:W-:-:S03]  /*ac00*/  FMNMX.FTZ R132, R13, R132, !PT ;  /* 0x000000840d847209 */ /* 0x004fc60007810000 */
[----:B------:R-:W1:Y:S01]  /*ac10*/  SHFL.BFLY PT, R9, R12, 0x1, 0x1f ;  /* 0x0c201f000c097f89 */ /* 0x000e6200000e0000 */
[C---:B------:R-:W-:Y:S01]  /*ac20*/  FSETP.NEU.FTZ.AND P1, PT, R132.reuse, -INF , PT ;  /* 0xff8000008400780b */ /* 0x040fe20003f3d000 */
[----:B------:R-:W-:-:S05]  /*ac30*/  FMUL.FTZ R166, R132, UR19 ;  /* 0x0000001384a67c20 */ /* 0x000fca0008410000 */
[----:B------:R-:W-:-:S05]  /*ac40*/  FSEL R166, R166, RZ, P1 ;  /* 0x000000ffa6a67208 */ /* 0x000fca0000800000 */
[--C-:B------:R-:W-:Y:S01]  /*ac50*/  FFMA.FTZ R156, R3, UR19, -R166.reuse ;  /* 0x00000013039c7c23 */ /* 0x100fe200080108a6 */
[--C-:B------:R-:W-:Y:S01]  /*ac60*/  FFMA.FTZ R154, R7, UR19, -R166.reuse ;  /* 0x00000013079a7c23 */ /* 0x100fe200080108a6 */
[--C-:B------:R-:W-:Y:S01]  /*ac70*/  FFMA.FTZ R135, R5, UR19, -R166.reuse ;  /* 0x0000001305877c23 */ /* 0x100fe200080108a6 */
[----:B------:R-:W-:Y:S01]  /*ac80*/  FSEL R5, R132, RZ, P1 ;  /* 0x000000ff84057208 */ /* 0x000fe20000800000 */
[--C-:B------:R-:W-:Y:S01]  /*ac90*/  FFMA.FTZ R153, R153, UR19, -R166.reuse ;  /* 0x0000001399997c23 */ /* 0x100fe200080108a6 */
[--C-:B------:R-:W-:Y:S01]  /*aca0*/  FFMA.FTZ R167, R23, UR19, -R166.reuse ;  /* 0x0000001317a77c23 */ /* 0x100fe200080108a6 */
[----:B------:R-:W-:Y:S01]  /*acb0*/  MUFU.EX2 R156, R156 ;  /* 0x0000009c009c7308 */ /* 0x000fe20000000800 */
[--C-:B------:R-:W-:Y:S01]  /*acc0*/  FFMA.FTZ R170, R141, UR19, -R166.reuse ;  /* 0x000000138daa7c23 */ /* 0x100fe200080108a6 */
[----:B------:R-:W-:Y:S01]  /*acd0*/  FADD.FTZ R5, R2, -R5 ;  /* 0x8000000502057221 */ /* 0x000fe20000010000 */
[--C-:B------:R-:W-:Y:S01]  /*ace0*/  FFMA.FTZ R168, R21, UR19, -R166.reuse ;  /* 0x0000001315a87c23 */ /* 0x100fe200080108a6 */
[----:B-1----:R-:W-:Y:S01]  /*acf0*/  FMNMX.FTZ R3, R12, R9, !PT ;  /* 0x000000090c037209 */ /* 0x002fe20007810000 */
[--C-:B------:R-:W-:Y:S01]  /*ad00*/  FFMA.FTZ R169, R137, UR19, -R166.reuse ;  /* 0x0000001389a97c23 */ /* 0x100fe200080108a6 */
[----:B------:R-:W-:Y:S01]  /*ad10*/  FMUL.FTZ R155, R5, UR19 ;  /* 0x00000013059b7c20 */ /* 0x000fe20008410000 */
[----:B------:R-:W-:Y:S01]  /*ad20*/  LDSM.16.MT88.4 R12, [R192+0x12000] ;  /* 0x01200000c00c783b */ /* 0x000fe20000004200 */
        /* <DEDUP_REMOVED lines=8> */
[--C-:B------:R-:W-:Y:S01]  /*adb0*/  FFMA.FTZ R201, R151, UR19, -R166.reuse ;  /* 0x0000001397c97c23 */ /* 0x100fe200080108a6 */
[----:B------:R-:W-:Y:S01]  /*adc0*/  FADD.FTZ R7, R0, -R7 ;  /* 0x8000000700077221 */ /* 0x000fe20000010000 */
[----:B------:R-:W-:Y:S01]  /*add0*/  MUFU.EX2 R154, R154 ;  /* 0x0000009a009a7308 */ /* 0x000fe20000000800 */
[--C-:B------:R-:W-:Y:S01]  /*ade0*/  FFMA.FTZ R152, R6, UR19, -R157.reuse ;  /* 0x0000001306987c23 */ /* 0x100fe2000801089d */
[--C-:B------:R-:W-:Y:S01]  /*adf0*/  FFMA.FTZ R2, R4, UR19, -R157.reuse ;  /* 0x0000001304027c23 */ /* 0x100fe2000801089d */
[----:B------:R-:W-:Y:S01]  /*ae00*/  FMUL.FTZ R0, R7, UR19 ;  /* 0x0000001307007c20 */ /* 0x000fe20008410000 */
[--C-:B------:R-:W-:Y:S01]  /*ae10*/  FFMA.FTZ R134, R8, UR19, -R157.reuse ;  /* 0x0000001308867c23 */ /* 0x100fe2000801089d */
[----:B------:R-:W2:Y:S01]  /*ae20*/  LDSM.16.MT88.4 R4, [R190+0x12000] ;  /* 0x01200000be04783b */ /* 0x000ea20000004200 */
[--C-:B------:R-:W-:Y:S01]  /*ae30*/  FFMA.FTZ R133, R10, UR19, -R157.reuse ;  /* 0x000000130a857c23 */ /* 0x100fe2000801089d */
        /* <DEDUP_REMOVED lines=11> */
[--C-:B------:R-:W-:Y:S01]  /*aef0*/  FFMA.FTZ R202, R202, UR19, -R157.reuse ;  /* 0x00000013caca7c23 */ /* 0x100fe2000801089d */
[--C-:B------:R-:W-:Y:S01]  /*af00*/  FFMA.FTZ R217, R200, UR19, -R157.reuse ;  /* 0x00000013c8d97c23 */ /* 0x100fe2000801089d */
[----:B------:R-:W-:Y:S01]  /*af10*/  LDSM.16.MT88.4 R136, [R192+0x12800] ;  /* 0x01280000c088783b */ /* 0x000fe20000004200 */
[--C-:B------:R-:W-:Y:S01]  /*af20*/  FFMA.FTZ R200, R161, UR19, -R166.reuse ;  /* 0x00000013a1c87c23 */ /* 0x100fe200080108a6 */
[--C-:B------:R-:W-:Y:S01]  /*af30*/  FFMA.FTZ R165, R165, UR19, -R166.reuse ;  /* 0x00000013a5a57c23 */ /* 0x100fe200080108a6 */
[--C-:B------:R-:W-:Y:S01]  /*af40*/  FFMA.FTZ R161, R163, UR19, -R166.reuse ;  /* 0x00000013a3a17c23 */ /* 0x100fe200080108a6 */
[----:B------:R-:W1:Y:S01]  /*af50*/  MUFU.EX2 R134, R134 ;  /* 0x0000008600867308 */ /* 0x000e620000000800 */
[----:B---3--:R-:W-:Y:S01]  /*af60*/  F2FP.BF16.F32.PACK_AB R10, R135, R154 ;  /* 0x0000009a870a723e */ /* 0x008fe200000010ff */
[----:B------:R-:W-:Y:S01]  /*af70*/  LDSM.16.MT88.4 R148, [R188+0x16800] ;  /* 0x01680000bc94783b */ /* 0x000fe20000004200 */
[----:B------:R-:W-:Y:S01]  /*af80*/  FFMA.FTZ R166, R159, UR19, -R166 ;  /* 0x000000139fa67c23 */ /* 0x000fe200080108a6 */
[--C-:B------:R-:W-:Y:S01]  /*af90*/  FFMA.FTZ R159, R164, UR19, -R157.reuse ;  /* 0x00000013a49f7c23 */ /* 0x100fe2000801089d */
[--C-:B------:R-:W-:Y:S01]  /*afa0*/  FFMA.FTZ R162, R162, UR19, -R157.reuse ;  /* 0x00000013a2a27c23 */ /* 0x100fe2000801089d */
[--C-:B------:R-:W-:Y:S01]  /*afb0*/  FFMA.FTZ R160, R160, UR19, -R157.reuse ;  /* 0x00000013a0a07c23 */ /* 0x100fe2000801089d */
[----:B------:R-:W-:Y:S01]  /*afc0*/  FFMA.FTZ R157, R158, UR19, -R157 ;  /* 0x000000139e9d7c23 */ /* 0x000fe2000801089d */
        /* <DEDUP_REMOVED lines=305> */
.L_x_396:
[----:B------:R-:W-:-:S06]  /*c2e0*/  UISETP.GT.AND UP0, UPT, UR17, UR12, UPT ;  /* 0x0000000c1100728c */ /* 0x000fcc000bf04270 */
[----:B------:R-:W-:-:S13]  /*c2f0*/  PLOP3.LUT P0, PT, PT, PT, UP0, 0x80, 0x0 ;  /* 0x000000000000781c */ /* 0x000fda0003f0f008 */
[----:B------:R-:W-:Y:S05]  /*c300*/  @!P0 BRA `(.L_x_403) ;  /* 0x0000003000f48947 */ /* 0x000fea0003800000 */
[----:B------:R-:W1:Y:S01]  /*c310*/  S2R R5, SR_TID.X ;  /* 0x0000000000057919 */ /* 0x000e620000002100 */
[----:B------:R-:W-:Y:S01]  /*c320*/  ULDC UR4, c[0x0][0x2d0] ;  /* 0x0000b40000047ab9 */ /* 0x000fe20000000800 */
[----:B------:R-:W-:Y:S01]  /*c330*/  IMAD.MOV.U32 R2, RZ, RZ, R3 ;  /* 0x000000ffff027224 */ /* 0x000fe200078e0003 */
[----:B------:R-:W-:Y:S01]  /*c340*/  MOV R217, R147 ;  /* 0x0000009300d97202 */ /* 0x000fe20000000f00 */
[----:B------:R-:W-:Y:S01]  /*c350*/  IMAD.MOV.U32 R216, RZ, RZ, R144 ;  /* 0x000000ffffd87224 */ /* 0x000fe200078e0090 */
[----:B------:R-:W-:Y:S01]  /*c360*/  ULDC UR8, c[0x0][0x2d0] ;  /* 0x0000b40000087ab9 */ /* 0x000fe20000000800 */
[----:B------:R-:W-:Y:S01]  /*c370*/  ULDC.64 UR6, c[0x0][0x248] ;  /* 0x0000920000067ab9 */ /* 0x000fe20000000a00 */
[----:B-1----:R-:W-:-:S04]  /*c380*/  SHF.R.S32.HI R0, RZ, 0x1f, R5 ;  /* 0x0000001fff007819 */ /* 0x002fc80000011405 */
[----:B------:R-:W-:-:S04]  /*c390*/  LEA.HI R0, R0, R5, RZ, 0x3 ;  /* 0x0000000500007211 */ /* 0x000fc800078f18ff */
[----:B------:R-:W-:-:S05]  /*c3a0*/  LOP3.LUT R0, R0, 0xfffffff8, RZ, 0xc0, !PT ;  /* 0xfffffff800007812 */ /* 0x000fca00078ec0ff */
[----:B------:R-:W-:-:S04]  /*c3b0*/  IMAD.IADD R0, R5, 0x1, -R0 ;  /* 0x0000000105007824 */ /* 0x000fc800078e0a00 */
[----:B------:R-:W-:-:S05]  /*c3c0*/  IMAD.SHL.U32 R0, R0, 0x8, RZ ;  /* 0x0000000800007824 */ /* 0x000fca00078e00ff */
[----:B------:R-:W-:Y:S01]  /*c3d0*/  ISETP.GE.AND P2, PT, R0, UR4, PT ;  /* 0x0000000400007c0c */ /* 0x000fe2000bf46270 */
[----:B------:R-:W-:Y:S01]  /*c3e0*/  ULDC UR4, c[0x0][0x2ec] ;  /* 0x0000bb0000047ab9 */ /* 0x000fe20000000800 */
[----:B------:R-:W-:-:S11]  /*c3f0*/  MOV R0, R132 ;  /* 0x0000008400007202 */ /* 0x000fd60000000f00 */
[----:B------:R-:W1:Y:S08]  /*c400*/  @!P2 LDC.64 R202, c[0x0][0x220] ;  /* 0x00008800ffcaab82 */ /* 0x000e700000000a00 */
[----:B------:R-:W2:Y:S01]  /*c410*/  @!P2 LDC.64 R200, c[0x0][0x220] ;  /* 0x00008800ffc8ab82 */ /* 0x000ea20000000a00 */
[----:B------:R-:W-:Y:S05]  /*c420*/  BRA `(.L_x_404) ;  /* 0x0000000000fc7947 */ /* 0x000fea0003800000 */
.L_x_406:
[----:B------:R1:W-:Y:S01]  /*c430*/  @P2 STS.128 [R205+0xc000], RZ ;  /* 0x00c000ffcd002388 */ /* 0x0003e20000000c00 */
[----:B------:R-:W2:Y:S01]  /*c440*/  @!P2 LDC.64 R14, c[0x0][0x218] ;  /* 0x00008600ff0eab82 */ /* 0x000ea20000000a00 */
[----:B------:R-:W-:Y:S04]  /*c450*/  UIADD3 UR11, UR17, -0x2, URZ ;  /* 0xfffffffe110b7890 */ /* 0x000fe8000fffe03f */
[----:B------:R-:W-:Y:S02]  /*c460*/  USHF.R.S32.HI UR10, URZ, 0x1f, UR11 ;  /* 0x0000001f3f0a7899 */ /* 0x000fe4000801140b */
[----:B------:R-:W-:Y:S01]  /*c470*/  UIMAD.WIDE.U32 UR18, UR11, UR6, URZ ;  /* 0x000000060b1272a5 */ /* 0x000fe2000f8e003f */
[----:B------:R-:W3:Y:S01]  /*c480*/  @!P4 LDC.64 R12, c[0x0][0x218] ;  /* 0x00008600ff0ccb82 */ /* 0x000ee20000000a00 */
[----:B------:R-:W-:Y:S04]  /*c490*/  UIMAD UR10, UR10, UR6, URZ ;  /* 0x000000060a0a72a4 */ /* 0x000fe8000f8e023f */
[----:B------:R-:W-:Y:S01]  /*c4a0*/  UIMAD UR10, UR11, UR7, UR10 ;  /* 0x000000070b0a72a4 */ /* 0x000fe2000f8e020a */
[----:B------:R-:W-:Y:S02]  /*c4b0*/  IMAD.U32 R18, RZ, RZ, UR18 ;  /* 0x00000012ff127e24 */ /* 0x000fe4000f8e00ff */
[----:B------:R-:W4:Y:S01]  /*c4c0*/  @!P3 LDC.64 R10, c[0x0][0x218] ;  /* 0x00008600ff0abb82 */ /* 0x000f220000000a00 */
[----:B------:R-:W-:Y:S01]  /*c4d0*/  UIADD3 UR10, UR19, UR10, URZ ;  /* 0x0000000a130a7290 */ /* 0x000fe2000fffe03f */
[----:B------:R-:W-:Y:S01]  /*c4e0*/  IMAD.U32 R19, RZ, RZ, UR19 ;  /* 0x00000013ff137e24 */ /* 0x000fe2000f8e00ff */
[C---:B------:R-:W-:Y:S04]  /*c4f0*/  LEA R16, P0, R18.reuse, R206, 0x6 ;  /* 0x000000ce12107211 */ /* 0x040fe800078030ff */
[----:B------:R-:W-:Y:S01]  /*c500*/  IMAD.U32 R17, RZ, RZ, UR10 ;  /* 0x0000000aff117e24 */ /* 0x000fe2000f8e00ff */
[----:B------:R-:W5:Y:S04]  /*c510*/  @!P2 LDC.64 R8, c[0x0][0x218] ;  /* 0x00008600ff08ab82 */ /* 0x000f680000000a00 */
[----:B------:R-:W-:Y:S04]  /*c520*/  LEA.HI.X R17, R18, R209, R17, 0x6, P0 ;  /* 0x000000d112117211 */ /* 0x000fe800000f3411 */
        /* <DEDUP_REMOVED lines=11> */
[C---:B------:R-:W-:Y:S02]  /*c5e0*/  IADD3 R12, P1, R16.reuse, UR26, RZ ;  /* 0x0000001a100c7c10 */ /* 0x040fe4000ff3e0ff */
[----:B------:R-:W-:Y:S01]  /*c5f0*/  @!P3 LEA.HI.X R21, R16, R11, R17, 0x1, P0 ;  /* 0x0000000b1015b211 */ /* 0x000fe200000f0c11 */
[----:B------:R2:W-:Y:S01]  /*c600*/  @P4 STS.128 [R205+0xe000], RZ ;  /* 0x00e000ffcd004388 */ /* 0x0005e20000000c00 */
[----:B------:R-:W-:Y:S02]  /*c610*/  IADD3.X R10, R17, UR25, RZ, P1, !PT ;  /* 0x00000019110a7c10 */ /* 0x000fe40008ffe4ff */
[C---:B-----5:R-:W-:Y:S01]  /*c620*/  @!P2 LEA R8, P1, R12.reuse, R8, 0x1 ;  /* 0x000000080c08a211 */ /* 0x060fe200078208ff */
[----:B------:R-:W-:Y:S01]  /*c630*/  @!PT LDS RZ, [RZ] ;  /* 0x00000000fffff984 */ /* 0x000fe20000000800 */
[----:B------:R-:W-:Y:S01]  /*c640*/  @!PT LDS RZ, [RZ] ;  /* 0x00000000fffff984 */ /* 0x000fe20000000800 */
[----:B------:R-:W-:Y:S01]  /*c650*/  @!PT LDS RZ, [RZ] ;  /* 0x00000000fffff984 */ /* 0x000fe20000000800 */
[----:B------:R2:W-:Y:S03]  /*c660*/  @!P4 LDGSTS.E.BYPASS.LTC128B.128 [R205+0xe000], desc[UR22][R18.64+0x80] ;  /* 0x0e00008012cdcfae */ /* 0x0005e6000b901d56 */
[C-C-:B------:R-:W-:Y:S01]  /*c670*/  @!P2 LEA.HI.X R9, R12.reuse, R9, R10.reuse, 0x1, P1 ;  /* 0x000000090c09a211 */ /* 0x140fe200008f0c0a */
[----:B------:R2:W-:Y:S01]  /*c680*/  @P3 STS.128 [R205+0x10000], RZ ;  /* 0x010000ffcd003388 */ /* 0x0005e20000000c00 */
[C---:B-1----:R-:W-:Y:S02]  /*c690*/  @!P4 LEA R6, P1, R12.reuse, R6, 0x1 ;  /* 0x000000060c06c211 */ /* 0x042fe400078208ff */
[C---:B------:R-:W-:Y:S01]  /*c6a0*/  @!P3 LEA R4, P0, R12.reuse, R4, 0x1 ;  /* 0x000000040c04b211 */ /* 0x040fe200078008ff */
[----:B------:R-:W-:Y:S01]  /*c6b0*/  @!PT LDS RZ, [RZ] ;  /* 0x00000000fffff984 */ /* 0x000fe20000000800 */
[----:B------:R-:W-:Y:S01]  /*c6c0*/  @!PT LDS RZ, [RZ] ;  /* 0x00000000fffff984 */ /* 0x000fe20000000800 */
[----:B------:R-:W-:Y:S01]  /*c6d0*/  @!PT LDS RZ, [RZ] ;  /* 0x00000000fffff984 */ /* 0x000fe20000000800 */
[----:B------:R2:W-:Y:S01]  /*c6e0*/  @!P3 LDGSTS.E.BYPASS.LTC128B.128 [R205+0x10000], desc[UR22][R20.64+0x100] ;  /* 0x1000010014cdbfae */ /* 0x0005e2000b901d56 */
[C-C-:B------:R-:W-:Y:S02]  /*c6f0*/  @!P4 LEA.HI.X R7, R12.reuse, R7, R10.reuse, 0x1, P1 ;  /* 0x000000070c07c211 */ /* 0x140fe400008f0c0a */
        /* <DEDUP_REMOVED lines=18> */
.L_x_404:
[----:B------:R-:W-:Y:S01]  /*c820*/  ISETP.GE.AND P4, PT, R204, UR8, PT ;  /* 0x00000008cc007c0c */ /* 0x000fe2000bf86270 */
[----:B------:R-:W-:Y:S04]  /*c830*/  DEPBAR.LE SB0, 0x0 ;  /* 0x000080000000791a */ /* 0x000fe80000000000 */
[----:B------:R-:W-:Y:S01]  /*c840*/  BAR.SYNC.DEFER_BLOCKING 0x0 ;  /* 0x0000000000007b1d */ /* 0x000fe20000010000 */
[----:B------:R-:W-:Y:S01]  /*c850*/  ISETP.GE.AND P3, PT, R199, UR8, PT ;  /* 0x00000008c7007c0c */ /* 0x000fe2000bf66270 */
        /* <DEDUP_REMOVED lines=8> */
[C---:B-1----:R-:W-:Y:S02]  /*c8e0*/  @!P2 LEA R230, P0, R228.reuse, R202, 0x1 ;  /* 0x000000cae4e6a211 */ /* 0x042fe400078008ff */
[C---:B------:R-:W-:Y:S02]  /*c8f0*/  IADD3 R3, P5, R228.reuse, UR31, RZ ;  /* 0x0000001fe4037c10 */ /* 0x040fe4000ffbe0ff */
[C-C-:B------:R-:W-:Y:S01]  /*c900*/  @!P2 LEA.HI.X R231, R228.reuse, R203, R218.reuse, 0x1, P0 ;  /* 0x000000cbe4e7a211 */ /* 0x140fe200000f0cda */
[----:B------:R-:W1:Y:S01]  /*c910*/  @!P4 LDC.64 R226, c[0x0][0x220] ;  /* 0x00008800ffe2cb82 */ /* 0x000e620000000a00 */
[----:B------:R-:W-:Y:S05]  /*c920*/  @P2 STS.128 [R205+0x12000], RZ ;  /* 0x012000ffcd002388 */ /* 0x000fea0000000c00 */
[----:B------:R-:W-:Y:S01]  /*c930*/  @!PT LDS RZ, [RZ] ;  /* 0x00000000fffff984 */ /* 0x000fe20000000800 */
[----:B------:R-:W-:Y:S01]  /*c940*/  @!PT LDS RZ, [RZ] ;  /* 0x00000000fffff984 */ /* 0x000fe20000000800 */
[----:B------:R-:W-:Y:S01]  /*c950*/  @!PT LDS RZ, [RZ] ;  /* 0x00000000fffff984 */ /* 0x000fe20000000800 */
[----:B------:R-:W-:Y:S02]  /*c960*/  @!P2 LDGSTS.E.BYPASS.LTC128B.128 [R205+0x12000], desc[UR22][R230.64] ;  /* 0x12000000e6cdafae */ /* 0x000fe4000b901d56 */
[----:B------:R-:W3:Y:S03]  /*c970*/  @!P3 LDC.64 R224, c[0x0][0x220] ;  /* 0x00008800ffe0bb82 */ /* 0x000ee60000000a00 */
[----:B------:R-:W-:Y:S05]  /*c980*/  @P4 STS.128 [R205+0x14000], RZ ;  /* 0x014000ffcd004388 */ /* 0x000fea0000000c00 */
[----:B------:R-:W4:Y:S08]  /*c990*/  @!P4 LDC.64 R222, c[0x0][0x220] ;  /* 0x00008800ffdecb82 */ /* 0x000f300000000a00 */
[----:B------:R-:W5:Y:S01]  /*c9a0*/  @!P3 LDC.64 R220, c[0x0][0x220] ;  /* 0x00008800ffdcbb82 */ /* 0x000f620000000a00 */
[C---:B-1----:R-:W-:Y:S04]  /*c9b0*/  @!P4 LEA R226, P1, R228.reuse, R226, 0x1 ;  /* 0x000000e2e4e2c211 */ /* 0x042fe800078208ff */
[C-C-:B------:R-:W-:Y:S02]  /*c9c0*/  @!P4 LEA.HI.X R227, R228.reuse, R227, R218.reuse, 0x1, P1 ;  /* 0x000000e3e4e3c211 */ /* 0x140fe400008f0cda */
[C---:B---3--:R-:W-:Y:S03]  /*c9d0*/  @!P3 LEA R224, P0, R228.reuse, R224, 0x1 ;  /* 0x000000e0e4e0b211 */ /* 0x048fe600078008ff */
[----:B------:R-:W-:Y:S01]  /*c9e0*/  @!PT LDS RZ, [RZ] ;  /* 0x00000000fffff984 */ /* 0x000fe20000000800 */
[----:B------:R-:W-:Y:S01]  /*c9f0*/  @!PT LDS RZ, [RZ] ;  /* 0x00000000fffff984 */ /* 0x000fe20000000800 */
[----:B------:R-:W-:Y:S01]  /*ca00*/  @!PT LDS RZ, [RZ] ;  /* 0x00000000fffff984 */ /* 0x000fe20000000800 */
[----:B------:R-:W-:Y:S01]  /*ca10*/  @!P4 LDGSTS.E.BYPASS.LTC128B.128 [R205+0x14000], desc[UR22][R226.64+0x80] ;  /* 0x14000080e2cdcfae */ /* 0x000fe2000b901d56 */
[----:B------:R-:W-:Y:S04]  /*ca20*/  @!P3 LEA.HI.X R225, R228, R225, R218, 0x1, P0 ;  /* 0x000000e1e4e1b211 */ /* 0x000fe800000f0cda */
[----:B------:R-:W-:Y:S01]  /*ca30*/  @P3 STS.128 [R205+0x16000], RZ ;  /* 0x016000ffcd003388 */ /* 0x000fe20000000c00 */
[----:B------:R-:W-:Y:S02]  /*ca40*/  IADD3.X R218, R218, UR16, RZ, P5, !PT ;  /* 0x00000010dada7c10 */ /* 0x000fe4000affe4ff */
[C---:B--2---:R-:W-:Y:S02]  /*ca50*/  @!P2 LEA R228, P5, R3.reuse, R200, 0x1 ;  /* 0x000000c803e4a211 */ /* 0x044fe400078a08ff */
[----:B------:R-:W-:Y:S01]  /*ca60*/  @!PT LDS RZ, [RZ] ;  /* 0x00000000fffff984 */ /* 0x000fe20000000800 */
[----:B------:R-:W-:Y:S01]  /*ca70*/  @!PT LDS RZ, [RZ] ;  /* 0x00000000fffff984 */ /* 0x000fe20000000800 */
[----:B------:R-:W-:Y:S01]  /*ca80*/  @!PT LDS RZ, [RZ] ;  /* 0x00000000fffff984 */ /* 0x000fe20000000800 */
[----:B------:R-:W-:Y:S01]  /*ca90*/  @!P3 LDGSTS.E.BYPASS.LTC128B.128 [R205+0x16000], desc[UR22][R224.64+0x100] ;  /* 0x16000100e0cdbfae */ /* 0x000fe2000b901d56 */
[C---:B----4-:R-:W-:Y:S02]  /*caa0*/  @!P4 LEA R222, P1, R3.reuse, R222, 0x1 ;  /* 0x000000de03dec211 */ /* 0x050fe400078208ff */
[C-C-:B------:R-:W-:Y:S02]  /*cab0*/  @!P2 LEA.HI.X R229, R3.reuse, R201, R218.reuse, 0x1, P5 ;  /* 0x000000c903e5a211 */ /* 0x140fe400028f0cda */
[----:B------:R-:W-:Y:S01]  /*cac0*/  @P2 STS.128 [R205+0x13000], RZ ;  /* 0x013000ffcd002388 */ /* 0x000fe20000000c00 */
[C-C-:B------:R-:W-:Y:S02]  /*cad0*/  @!P4 LEA.HI.X R223, R3.reuse, R223, R218.reuse, 0x1, P1 ;  /* 0x000000df03dfc211 */ /* 0x140fe400008f0cda */
[C---:B-----5:R-:W-:Y:S02]  /*cae0*/  @!P3 LEA R220, P0, R3.reuse, R220, 0x1 ;  /* 0x000000dc03dcb211 */ /* 0x060fe400078008ff */
[----:B------:R-:W-:Y:S01]  /*caf0*/  @!PT LDS RZ, [RZ] ;  /* 0x00000000fffff984 */ /* 0x000fe20000000800 */
[----:B------:R-:W-:Y:S01]  /*cb00*/  @!PT LDS RZ, [RZ] ;  /* 0x00000000fffff984 */ /* 0x000fe20000000800 */
[----:B------:R-:W-:Y:S01]  /*cb10*/  @!PT LDS RZ, [RZ] ;  /* 0x00000000fffff984 */ /* 0x000fe20000000800 */
[----:B------:R-:W-:Y:S02]  /*cb20*/  @!P2 LDGSTS.E.BYPASS.LTC128B.128 [R205+0x13000], desc[UR22][R228.64] ;  /* 0x13000000e4cdafae */ /* 0x000fe4000b901d56 */
[----:B------:R-:W-:Y:S03]  /*cb30*/  @!P3 LEA.HI.X R221, R3, R221, R218, 0x1, P0 ;  /* 0x000000dd03ddb211 */ /* 0x000fe600000f0cda */
[----:B------:R-:W-:Y:S01]  /*cb40*/  @P4 STS.128 [R205+0x15000], RZ ;  /* 0x015000ffcd004388 */ /* 0x000fe20000000c00 */
[----:B------:R-:W-:Y:S04]  /*cb50*/  IMAD.U32 R3, RZ, RZ, UR9 ;  /* 0x00000009ff037e24 */ /* 0x000fe8000f8e00ff */
[----:B------:R-:W-:Y:S01]  /*cb60*/  @!PT LDS RZ, [RZ] ;  /* 0x00000000fffff984 */ /* 0x000fe20000000800 */
[----:B------:R-:W-:Y:S01]  /*cb70*/  @!PT LDS RZ, [RZ] ;  /* 0x00000000fffff984 */ /* 0x000fe20000000800 */
[----:B------:R-:W-:Y:S01]  /*cb80*/  @!PT LDS RZ, [RZ] ;  /* 0x00000000fffff984 */ /* 0x000fe20000000800 */
[----:B------:R1:W-:Y:S01]  /*cb90*/  @!P4 LDGSTS.E.BYPASS.LTC128B.128 [R205+0x15000], desc[UR22][R222.64+0x80] ;  /* 0x15000080decdcfae */ /* 0x0003e2000b901d56 */
[----:B------:R-:W-:Y:S04]  /*cba0*/  IMAD R3, R3, 0x40, R214 ;  /* 0x0000004003037824 */ /* 0x000fe800078e02d6 */
[----:B------:R-:W-:Y:S01]  /*cbb0*/  @P3 STS.128 [R205+0x17000], RZ ;  /* 0x017000ffcd003388 */ /* 0x000fe20000000c00 */
[C---:B------:R-:W-:Y:S01]  /*cbc0*/  VIADD R218, R3.reuse, 0x1 ;  /* 0x0000000103da7836 */ /* 0x040fe20000000000 */
[C---:B------:R-:W-:Y:S03]  /*cbd0*/  ISETP.GE.AND P6, PT, R3.reuse, R213, PT ;  /* 0x000000d50300720c */ /* 0x040fe60003fc6270 */
[----:B------:R-:W-:Y:S01]  /*cbe0*/  @!PT LDS RZ, [RZ] ;  /* 0x00000000fffff984 */ /* 0x000fe20000000800 */
[----:B------:R-:W-:Y:S01]  /*cbf0*/  @!PT LDS RZ, [RZ] ;  /* 0x00000000fffff984 */ /* 0x000fe20000000800 */
[----:B------:R-:W-:Y:S01]  /*cc00*/  @!PT LDS RZ, [RZ] ;  /* 0x00000000fffff984 */ /* 0x000fe20000000800 */
[----:B------:R2:W-:Y:S01]  /*cc10*/  @!P3 LDGSTS.E.BYPASS.LTC128B.128 [R205+0x17000], desc[UR22][R220.64+0x100] ;  /* 0x17000100dccdbfae */ /* 0x0005e2000b901d56 */
[C---:B------:R-:W-:Y:S02]  /*cc20*/  ISETP.GE.AND P1, PT, R3.reuse, R211, PT ;  /* 0x000000d30300720c */ /* 0x040fe40003f26270 */
[C---:B------:R-:W-:Y:S02]  /*cc30*/  ISETP.GE.AND P5, PT, R218.reuse, R213, PT ;  /* 0x000000d5da00720c */ /* 0x040fe40003fa6270 */
[----:B------:R-:W-:Y:S01]  /*cc40*/  LDSM.16.M88.4 R132, [R198] ;  /* 0x00000000c684783b */ /* 0x000fe20000000200 */
[C---:B------:R-:W-:Y:S02]  /*cc50*/  ISETP.GE.AND P0, PT, R218.reuse, R211, PT ;  /* 0x000000d3da00720c */ /* 0x040fe40003f06270 */
[C---:B------:R-:W-:Y:S02]  /*cc60*/  ISETP.GE.OR P5, PT, R218.reuse, R212, !P5 ;  /* 0x000000d4da00720c */ /* 0x040fe40006fa6670 */
[----:B------:R-:W3:Y:S01]  /*cc70*/  LDSM.16.M88.4 R136, [R197+0xc000] ;  /* 0x00c00000c588783b */ /* 0x000ee20000000200 */
[----:B------:R-:W-:Y:S01]  /*cc80*/  ISETP.GE.OR P0, PT, R218, R210, !P0 ;  /* 0x000000d2da00720c */ /* 0x000fe20004706670 */
[C---:B------:R-:W-:Y:S01]  /*cc90*/  VIADD R218, R3.reuse, 0x8 ;  /* 0x0000000803da7836 */ /* 0x040fe20000000000 */
[C---:B------:R-:W-:Y:S02]  /*cca0*/  ISETP.GE.OR P6, PT, R3.reuse, R212, !P6 ;  /* 0x000000d40300720c */ /* 0x040fe400077c6670 */
[----:B------:R-:W4:Y:S01]  /*ccb0*/  LDSM.16.M88.4 R140, [R197+0xc800] ;  /* 0x00c80000c58c783b */ /* 0x000f220000000200 */
[C---:B------:R-:W-:Y:S04]  /*ccc0*/  ISETP.GE.OR P1, PT, R3.reuse, R210, !P1 ;  /* 0x000000d20300720c */ /* 0x040fe80004f26670 */
[----:B------:R-:W5:Y:S01]  /*ccd0*/  LDSM.16.M88.4 R144, [R197+0xd000] ;  /* 0x00d00000c590783b */ /* 0x000f620000000200 */
[C---:B-1----:R-:W-:Y:S04]  /*cce0*/  VIADD R222, R3.reuse, 0x28 ;  /* 0x0000002803de7836 */ /* 0x042fe80000000000 */
[----:B------:R-:W1:Y:S01]  /*ccf0*/  LDSM.16.M88.4 R148, [R197+0xd800] ;  /* 0x00d80000c594783b */ /* 0x000e620000000200 */
[----:B--2---:R-:W-:Y:S04]  /*cd00*/  VIADD R220, R3, 0x9 ;  /* 0x0000000903dc7836 */ /* 0x004fe80000000000 */
[----:B------:R-:W0:Y:S05]  /*cd10*/  LDGDEPBAR ;  /* 0x00000000000079af */ /* 0x000e2a0000000000 */
[----:B------:R-:W-:Y:S05]  /*cd20*/  LDSM.16.M88.4 R152, [R196] ;  /* 0x00000000c498783b */ /* 0x000fea0000000200 */
[----:B------:R-:W2:Y:S05]  /*cd30*/  LDSM.16.M88.4 R156, [R195] ;  /* 0x00000000c39c783b */ /* 0x000eaa0000000200 */
[----:B------:R-:W2:Y:S05]  /*cd40*/  LDSM.16.M88.4 R160, [R187] ;  /* 0x00000000bba0783b */ /* 0x000eaa0000000200 */
[----:B------:R-:W2:Y:S01]  /*cd50*/  LDSM.16.M88.4 R164, [R186] ;  /* 0x00000000baa4783b */ /* 0x000ea20000000200 */
[C---:B---3--:R-:W-:Y:S04]  /*cd60*/  HMMA.16816.F32.BF16 R4, R132.reuse, R136, RZ ;  /* 0x000000888404723c */ /* 0x048fe800000418ff */
[----:B------:R-:W3:Y:S02]  /*cd70*/  LDSM.16.M88.4 R168, [R185] ;  /* 0x00000000b9a8783b */ /* 0x000ee40000000200 */
[C---:B------:R-:W-:Y:S03]  /*cd80*/  HMMA.16816.F32.BF16 R8, R132.reuse, R138, RZ ;  /* 0x0000008a8408723c */ /* 0x040fe600000418ff */
[----:B------:R-:W-:Y:S03]  /*cd90*/  LDSM.16.M88.4 R136, [R194] ;  /* 0x00000000c288783b */ /* 0x000fe60000000200 */
[C---:B----4-:R-:W-:Y:S02]  /*cda0*/  HMMA.16816.F32.BF16 R12, R132.reuse, R140, RZ ;  /* 0x0000008c840c723c */ /* 0x050fe400000418ff */
[----:B------:R-:W4:Y:S04]  /*cdb0*/  LDSM.16.M88.4 R172, [R191+0xc000] ;  /* 0x00c00000bfac783b */ /* 0x000f280000000200 */
[C---:B------:R-:W-:Y:S01]  /*cdc0*/  HMMA.16816.F32.BF16 R16, R132.reuse, R142, RZ ;  /* 0x0000008e8410723c */ /* 0x040fe200000418ff */
[----:B------:R-:W-:Y:S05]  /*cdd0*/  LDSM.16.M88.4 R140, [R191+0xd000] ;  /* 0x00d00000bf8c783b */ /* 0x000fea0000000200 */
[C---:B-----5:R-:W-:Y:S06]  /*cde0*/  HMMA.16816.F32.BF16 R20, R132.reuse, R144, RZ ;  /* 0x000000908414723c */ /* 0x060fec00000418ff */
[C---:B------:R-:W-:Y:S01]  /*cdf0*/  HMMA.16816.F32.BF16 R24, R132.reuse, R146, RZ ;  /* 0x000000928418723c */ /* 0x040fe200000418ff */
[----:B------:R-:W-:Y:S05]  /*ce00*/  LDSM.16.M88.4 R144, [R191+0xd800] ;  /* 0x00d80000bf90783b */ /* 0x000fea0000000200 */
[C---:B-1----:R-:W-:Y:S06]  /*ce10*/  HMMA.16816.F32.BF16 R28, R132.reuse, R148, RZ ;  /* 0x00000094841c723c */ /* 0x042fec00000418ff */
[----:B------:R-:W-:Y:S01]  /*ce20*/  HMMA.16816.F32.BF16 R32, R132, R150, RZ ;  /* 0x000000968420723c */ /* 0x000fe200000418ff */
[----:B------:R-:W1:Y:S05]  /*ce30*/  LDSM.16.M88.4 R132, [R191+0xc800] ;  /* 0x00c80000bf84783b */ /* 0x000e6a0000000200 */
[C---:B--2---:R-:W-:Y:S01]  /*ce40*/  HMMA.16816.F32.BF16 R4, R152.reuse, R156, R4 ;  /* 0x0000009c9804723c */ /* 0x044fe20000041804 */
[----:B------:R-:W-:Y:S05]  /*ce50*/  LDSM.16.M88.4 R148, [R193] ;  /* 0x00000000c194783b */ /* 0x000fea0000000200 */
        /* <DEDUP_REMOVED lines=8> */
[C---:B---3--:R-:W-:Y:S06]  /*cee0*/  HMMA.16816.F32.BF16 R28, R152.reuse, R168, R28 ;  /* 0x000000a8981c723c */ /* 0x048fec000004181c */
[----:B------:R-:W-:Y:S01]  /*cef0*/  HMMA.16816.F32.BF16 R32, R152, R170, R32 ;  /* 0x000000aa9820723c */ /* 0x000fe20000041820 */
[----:B------:R-:W3:Y:S05]  /*cf00*/  LDSM.16.M88.4 R152, [R184+0x800] ;  /* 0x00080000b898783b */ /* 0x000eea0000000200 */
[C---:B----4-:R-:W-:Y:S01]  /*cf10*/  HMMA.16816.F32.BF16 R4, R136.reuse, R172, R4 ;  /* 0x000000ac8804723c */ /* 0x050fe20000041804 */
[----:B------:R-:W-:Y:S05]  /*cf20*/  LDSM.16.M88.4 R168, [R198+0x4000] ;  /* 0x00400000c6a8783b */ /* 0x000fea0000000200 */
[C---:B------:R-:W-:Y:S01]  /*cf30*/  HMMA.16816.F32.BF16 R8, R136.reuse, R174, R8 ;  /* 0x000000ae8808723c */ /* 0x040fe20000041808 */
[----:B------:R-:W4:Y:S05]  /*cf40*/  LDSM.16.M88.4 R172, [R197+0xe000] ;  /* 0x00e00000c5ac783b */ /* 0x000f2a0000000200 */
        /* <DEDUP_REMOVED lines=8> */
[----:B------:R-:W5:Y:S05]  /*cfd0*/  LDSM.16.M88.4 R136, [R197+0xf000] ;  /* 0x00f00000c588783b */ /* 0x000f6a0000000200 */
[C---:B--2---:R-:W-:Y:S01]  /*cfe0*/  HMMA.16816.F32.BF16 R4, R148.reuse, R156, R4 ;  /* 0x0000009c9404723c */ /* 0x044fe20000041804 */
[----:B------:R-:W-:Y:S05]  /*cff0*/  LDSM.16.M88.4 R144, [R196+0x4000] ;  /* 0x00400000c490783b */ /* 0x000fea0000000200 */
[C---:B------:R-:W-:Y:S01]  /*d000*/  HMMA.16816.F32.BF16 R8, R148.reuse, R158, R8 ;  /* 0x0000009e9408723c */ /* 0x040fe20000041808 */
[----:B------:R-:W2:Y:S05]  /*d010*/  LDSM.16.M88.4 R156, [R183] ;  /* 0x00000000b79c783b */ /* 0x000eaa0000000200 */
[C---:B---3--:R-:W-:Y:S06]  /*d020*/  HMMA.16816.F32.BF16 R12, R148.reuse, R152, R12 ;  /* 0x00000098940c723c */ /* 0x048fec000004180c */
[C---:B------:R-:W-:Y:S01]  /*d030*/  HMMA.16816.F32.BF16 R16, R148.reuse, R154, R16 ;  /* 0x0000009a9410723c */ /* 0x040fe20000041810 */
[----:B------:R-:W-:Y:S05]  /*d040*/  LDSM.16.M88.4 R152, [R181] ;  /* 0x00000000b598783b */ /* 0x000fea0000000200 */
[C---:B------:R-:W-:Y:S06]  /*d050*/  HMMA.16816.F32.BF16 R20, R148.reuse, R160, R20 ;  /* 0x000000a09414723c */ /* 0x040fec0000041814 */
[C---:B------:R-:W-:Y:S01]  /*d060*/  HMMA.16816.F32.BF16 R24, R148.reuse, R162, R24 ;  /* 0x000000a29418723c */ /* 0x040fe20000041818 */
[----:B------:R-:W-:Y:S05]  /*d070*/  LDSM.16.M88.4 R160, [R180] ;  /* 0x00000000b4a0783b */ /* 0x000fea0000000200 */
[C---:B------:R-:W-:Y:S06]  /*d080*/  HMMA.16816.F32.BF16 R28, R148.reuse, R164, R28 ;  /* 0x000000a4941c723c */ /* 0x040fec000004181c */
[----:B------:R-:W-:Y:S01]  /*d090*/  HMMA.16816.F32.BF16 R32, R148, R166, R32 ;  /* 0x000000a69420723c */ /* 0x000fe20000041820 */
[----:B------:R-:W3:Y:S05]  /*d0a0*/  LDSM.16.M88.4 R148, [R182] ;  /* 0x00000000b694783b */ /* 0x000eea0000000200 */
[C---:B----4-:R-:W-:Y:S01]  /*d0b0*/  HMMA.16816.F32.BF16 R4, R168.reuse, R172, R4 ;  /* 0x000000aca804723c */ /* 0x050fe20000041804 */
[----:B------:R-:W-:Y:S05]  /*d0c0*/  LDSM.16.M88.4 R164, [R194+0x4000] ;  /* 0x00400000c2a4783b */ /* 0x000fea0000000200 */
        /* <DEDUP_REMOVED lines=8> */
[C---:B------:R-:W-:Y:S06]  /*d150*/  HMMA.16816.F32.BF16 R28, R168.reuse, R140, R28 ;  /* 0x0000008ca81c723c */ /* 0x040fec000004181c */
[----:B------:R-:W-:Y:S01]  /*d160*/  HMMA.16816.F32.BF16 R32, R168, R142, R32 ;  /* 0x0000008ea820723c */ /* 0x000fe20000041820 */
[----:B------:R-:W5:Y:S05]  /*d170*/  LDSM.16.M88.4 R140, [R191+0xf800] ;  /* 0x00f80000bf8c783b */ /* 0x000f6a0000000200 */
[C---:B--2---:R-:W-:Y:S01]  /*d180*/  HMMA.16816.F32.BF16 R4, R144.reuse, R156, R4 ;  /* 0x0000009c9004723c */ /* 0x044fe20000041804 */
[----:B------:R-:W-:Y:S05]  /*d190*/  LDSM.16.M88.4 R168, [R184+0x2000] ;  /* 0x00200000b8a8783b */ /* 0x000fea0000000200 */
[C---:B------:R-:W-:Y:S01]  /*d1a0*/  HMMA.16816.F32.BF16 R8, R144.reuse, R158, R8 ;  /* 0x0000009e9008723c */ /* 0x040fe20000041808 */
[----:B------:R-:W2:Y:S05]  /*d1b0*/  LDSM.16.M88.4 R156, [R193+0x4000] ;  /* 0x00400000c19c783b */ /* 0x000eaa0000000200 */
        /* <DEDUP_REMOVED lines=28> */
[----:B------:R-:W3:Y:S05]  /*d380*/  LDSM.16.M88.4 R144, [R178] ;  /* 0x00000000b290783b */ /* 0x000eea0000000200 */
[C---:B------:R-:W-:Y:S06]  /*d390*/  HMMA.16816.F32.BF16 R20, R156.reuse, R148, R20 ;  /* 0x000000949c14723c */ /* 0x040fec0000041814 */
[C---:B------:R-:W-:Y:S01]  /*d3a0*/  HMMA.16816.F32.BF16 R24, R156.reuse, R150, R24 ;  /* 0x000000969c18723c */ /* 0x040fe20000041818 */
[----:B------:R-:W3:Y:S05]  /*d3b0*/  LDSM.16.M88.4 R148, [R177] ;  /* 0x00000000b194783b */ /* 0x000eea0000000200 */
        /* <DEDUP_REMOVED lines=16> */
[----:B------:R-:W-:Y:S01]  /*d4c0*/  LDSM.16.M88.4 R160, [R193+0x8000] ;  /* 0x00800000c1a0783b */ /* 0x000fe20000000200 */
[C---:B--2---:R-:W-:Y:S06]  /*d4d0*/  HMMA.16816.F32.BF16 R4, R164.reuse, R168, R4 ;  /* 0x000000a8a404723c */ /* 0x044fec0000041804 */
[C---:B------:R-:W-:Y:S01]  /*d4e0*/  HMMA.16816.F32.BF16 R8, R164.reuse, R170, R8 ;  /* 0x000000aaa408723c */ /* 0x040fe20000041808 */
[----:B------:R-:W2:Y:S05]  /*d4f0*/  LDSM.16.M88.4 R168, [R184+0x4000] ;  /* 0x00400000b8a8783b */ /* 0x000eaa0000000200 */
[C---:B---3--:R-:W-:Y:S06]  /*d500*/  HMMA.16816.F32.BF16 R12, R164.reuse, R144, R12 ;  /* 0x00000090a40c723c */ /* 0x048fec000004180c */
[C---:B------:R-:W-:Y:S01]  /*d510*/  HMMA.16816.F32.BF16 R16, R164.reuse, R146, R16 ;  /* 0x00000092a410723c */ /* 0x040fe20000041810 */
[----:B------:R-:W3:Y:S05]  /*d520*/  LDSM.16.M88.4 R144, [R184+0x4800] ;  /* 0x00480000b890783b */ /* 0x000eea0000000200 */
[C---:B------:R-:W-:Y:S06]  /*d530*/  HMMA.16816.F32.BF16 R20, R164.reuse, R148, R20 ;  /* 0x00000094a414723c */ /* 0x040fec0000041814 */
[C---:B------:R-:W-:Y:S06]  /*d540*/  HMMA.16816.F32.BF16 R24, R164.reuse, R150, R24 ;  /* 0x00000096a418723c */ /* 0x040fec0000041818 */
[C---:B------:R-:W-:Y:S06]  /*d550*/  HMMA.16816.F32.BF16 R28, R164.reuse, R152, R28 ;  /* 0x00000098a41c723c */ /* 0x040fec000004181c */
[----:B------:R-:W-:Y:S06]  /*d560*/  HMMA.16816.F32.BF16 R32, R164, R154, R32 ;  /* 0x0000009aa420723c */ /* 0x000fec0000041820 */
[C---:B----4-:R-:W-:Y:S06]  /*d570*/  HMMA.16816.F32.BF16 R4, R156.reuse, R172, R4 ;  /* 0x000000ac9c04723c */ /* 0x050fec0000041804 */
[C---:B------:R-:W-:Y:S06]  /*d580*/  HMMA.16816.F32.BF16 R8, R156.reuse, R174, R8 ;  /* 0x000000ae9c08723c */ /* 0x040fec0000041808 */
[C---:B-1----:R-:W-:Y:S06]  /*d590*/  HMMA.16816.F32.BF16 R12, R156.reuse, R132, R12 ;  /* 0x000000849c0c723c */ /* 0x042fec000004180c */
[C---:B------:R-:W-:Y:S01]  /*d5a0*/  HMMA.16816.F32.BF16 R16, R156.reuse, R134, R16 ;  /* 0x000000869c10723c */ /* 0x040fe20000041810 */
[----:B------:R-:W1:Y:S05]  /*d5b0*/  LDSM.16.M88.4 R132, [R184+0x5000] ;  /* 0x00500000b884783b */ /* 0x000e6a0000000200 */
[C---:B-----5:R-:W-:Y:S06]  /*d5c0*/  HMMA.16816.F32.BF16 R20, R156.reuse, R136, R20 ;  /* 0x000000889c14723c */ /* 0x060fec0000041814 */
[C---:B------:R-:W-:Y:S01]  /*d5d0*/  HMMA.16816.F32.BF16 R24, R156.reuse, R138, R24 ;  /* 0x0000008a9c18723c */ /* 0x040fe20000041818 */
[----:B------:R-:W4:Y:S01]  /*d5e0*/  LDSM.16.M88.4 R136, [R184+0x5800] ;  /* 0x00580000b888783b */ /* 0x000f220000000200 */
[----:B------:R-:W-:Y:S04]  /*d5f0*/  DEPBAR.LE SB0, 0x0 ;  /* 0x000080000000791a */ /* 0x000fe80000000000 */
[----:B------:R-:W-:Y:S01]  /*d600*/  BAR.SYNC.DEFER_BLOCKING 0x0 ;  /* 0x0000000000007b1d */ /* 0x000fe20000010000 */
[C---:B------:R-:W-:Y:S06]  /*d610*/  HMMA.16816.F32.BF16 R28, R156.reuse, R140, R28 ;  /* 0x0000008c9c1c723c */ /* 0x040fec000004181c */
[----:B------:R-:W-:Y:S06]  /*d620*/  HMMA.16816.F32.BF16 R32, R156, R142, R32 ;  /* 0x0000008e9c20723c */ /* 0x000fec0000041820 */
[C---:B--2---:R-:W-:Y:S06]  /*d630*/  HMMA.16816.F32.BF16 R4, R160.reuse, R168, R4 ;  /* 0x000000a8a004723c */ /* 0x044fec0000041804 */
[C---:B------:R-:W-:Y:S06]  /*d640*/  HMMA.16816.F32.BF16 R8, R160.reuse, R170, R8 ;  /* 0x000000aaa008723c */ /* 0x040fec0000041808 */
[C---:B---3--:R-:W-:Y:S06]  /*d650*/  HMMA.16816.F32.BF16 R12, R160.reuse, R144, R12 ;  /* 0x00000090a00c723c */ /* 0x048fec000004180c */
[C---:B------:R-:W-:Y:S06]  /*d660*/  HMMA.16816.F32.BF16 R16, R160.reuse, R146, R16 ;  /* 0x00000092a010723c */ /* 0x040fec0000041810 */
[----:B------:R-:W-:Y:S01]  /*d670*/  FSEL R233, R4, -INF , !P6 ;  /* 0xff80000004e97808 */ /* 0x000fe20007000000 */
[C---:B-1----:R-:W-:Y:S03]  /*d680*/  HMMA.16816.F32.BF16 R20, R160.reuse, R132, R20 ;  /* 0x00000084a014723c */ /* 0x042fe60000041814 */
[-C--:B------:R-:W-:Y:S02]  /*d690*/  ISETP.GE.AND P6, PT, R218, R213.reuse, PT ;  /* 0x000000d5da00720c */ /* 0x080fe40003fc6270 */
[----:B------:R-:W-:Y:S01]  /*d6a0*/  FSEL R231, R5, -INF , !P5 ;  /* 0xff80000005e77808 */ /* 0x000fe20006800000 */
[C---:B------:R-:W-:Y:S03]  /*d6b0*/  HMMA.16816.F32.BF16 R24, R160.reuse, R134, R24 ;  /* 0x00000086a018723c */ /* 0x040fe60000041818 */
[----:B------:R-:W-:Y:S02]  /*d6c0*/  ISETP.GE.AND P5, PT, R220, R213, PT ;  /* 0x000000d5dc00720c */ /* 0x000fe40003fa6270 */
[----:B------:R-:W-:Y:S01]  /*d6d0*/  FSEL R229, R6, -INF , !P1 ;  /* 0xff80000006e57808 */ /* 0x000fe20004800000 */
[C---:B----4-:R-:W-:Y:S03]  /*d6e0*/  HMMA.16816.F32.BF16 R28, R160.reuse, R136, R28 ;  /* 0x00000088a01c723c */ /* 0x050fe6000004181c */
[-C--:B------:R-:W-:Y:S02]  /*d6f0*/  ISETP.GE.AND P1, PT, R218, R211.reuse, PT ;  /* 0x000000d3da00720c */ /* 0x080fe40003f26270 */
[----:B------:R-:W-:Y:S01]  /*d700*/  FSEL R227, R7, -INF , !P0 ;  /* 0xff80000007e37808 */ /* 0x000fe20004000000 */
[----:B------:R-:W-:Y:S03]  /*d710*/  HMMA.16816.F32.BF16 R32, R160, R138, R32 ;  /* 0x0000008aa020723c */ /* 0x000fe60000041820 */
        /* <DEDUP_REMOVED lines=10> */
[----:B------:R-:W-:Y:S02]  /*d7c0*/  FSEL R235, R11, -INF , !P0 ;  /* 0xff8000000beb7808 */ /* 0x000fe40004000000 */
        /* <DEDUP_REMOVED lines=28> */
[-C--:B------:R-:W-:Y:S02]  /*d990*/  ISETP.GE.AND P5, PT, R220, R213.reuse, PT ;  /* 0x000000d5dc00720c */ /* 0x080fe40003fa6270 */
[----:B------:R-:W-:Y:S02]  /*d9a0*/  ISETP.GE.AND P6, PT, R218, R213, PT ;  /* 0x000000d5da00720c */ /* 0x000fe40003fc6270 */
[-C--:B------:R-:W-:Y:S02]  /*d9b0*/  ISETP.GE.AND P1, PT, R220, R211.reuse, PT ;  /* 0x000000d3dc00720c */ /* 0x080fe40003f26270 */
[----:B------:R-:W-:Y:S02]  /*d9c0*/  ISETP.GE.AND P0, PT, R218, R211, PT ;  /* 0x000000d3da00720c */ /* 0x000fe40003f06270 */
[-C--:B------:R-:W-:Y:S02]  /*d9d0*/  ISETP.GE.OR P5, PT, R220, R212.reuse, !P5 ;  /* 0x000000d4dc00720c */ /* 0x080fe40006fa6670 */
[----:B------:R-:W-:Y:S02]  /*d9e0*/  ISETP.GE.OR P6, PT, R218, R212, !P6 ;  /* 0x000000d4da00720c */ /* 0x000fe400077c6670 */
[-C--:B------:R-:W-:Y:S02]  /*d9f0*/  ISETP.GE.OR P1, PT, R220, R210.reuse, !P1 ;  /* 0x000000d2dc00720c */ /* 0x080fe40004f26670 */
[----:B------:R-:W-:Y:S01]  /*da00*/  ISETP.GE.OR P0, PT, R218, R210, !P0 ;  /* 0x000000d2da00720c */ /* 0x000fe20004706670 */
[----:B------:R-:W-:Y:S01]  /*da10*/  VIADD R218, R3, 0x29 ;  /* 0x0000002903da7836 */ /* 0x000fe20000000000 */
[----:B------:R-:W-:Y:S02]  /*da20*/  FMNMX.FTZ R220, R233, R0, !PT ;  /* 0x00000000e9dc7209 */ /* 0x000fe40007810000 */
[----:B------:R-:W-:Y:S02]  /*da30*/  FSEL R242, R20, -INF , !P5 ;  /* 0xff80000014f27808 */ /* 0x000fe40006800000 */
[----:B------:R-:W-:Y:S02]  /*da40*/  FSEL R238, R21, -INF , !P6 ;  /* 0xff80000015ee7808 */ /* 0x000fe40007000000 */
[C---:B------:R-:W-:Y:S02]  /*da50*/  ISETP.GE.AND P5, PT, R222.reuse, R213, PT ;  /* 0x000000d5de00720c */ /* 0x040fe40003fa6270 */
[----:B------:R-:W-:Y:S02]  /*da60*/  ISETP.GE.AND P6, PT, R222, R211, PT ;  /* 0x000000d3de00720c */ /* 0x000fe40003fc6270 */
[----:B------:R-:W-:Y:S02]  /*da70*/  FSEL R234, R22, -INF , !P1 ;  /* 0xff80000016ea7808 */ /* 0x000fe40004800000 */
[----:B------:R-:W-:Y:S02]  /*da80*/  FMNMX.FTZ R220, R231, R220, !PT ;  /* 0x000000dce7dc7209 */ /* 0x000fe40007810000 */
[C---:B------:R-:W-:Y:S02]  /*da90*/  ISETP.GE.AND P1, PT, R218.reuse, R213, PT ;  /* 0x000000d5da00720c */ /* 0x040fe40003f26270 */
[----:B------:R-:W-:Y:S02]  /*daa0*/  FSEL R230, R23, -INF , !P0 ;  /* 0xff80000017e67808 */ /* 0x000fe40004000000 */
[----:B------:R-:W-:Y:S02]  /*dab0*/  ISETP.GE.AND P0, PT, R218, R211, PT ;  /* 0x000000d3da00720c */ /* 0x000fe40003f06270 */
[C---:B------:R-:W-:Y:S02]  /*dac0*/  ISETP.GE.OR P5, PT, R222.reuse, R212, !P5 ;  /* 0x000000d4de00720c */ /* 0x040fe40006fa6670 */
[----:B------:R-:W-:Y:S01]  /*dad0*/  ISETP.GE.OR P6, PT, R222, R210, !P6 ;  /* 0x000000d2de00720c */ /* 0x000fe200077c6670 */
[----:B------:R-:W-:Y:S01]  /*dae0*/  VIADD R222, R3, 0x30 ;  /* 0x0000003003de7836 */ /* 0x000fe20000000000 */
[----:B------:R-:W-:Y:S02]  /*daf0*/  FMNMX.FTZ R220, R241, R220, !PT ;  /* 0x000000dcf1dc7209 */ /* 0x000fe40007810000 */
[C---:B------:R-:W-:Y:S02]  /*db00*/  ISETP.GE.OR P1, PT, R218.reuse, R212, !P1 ;  /* 0x000000d4da00720c */ /* 0x040fe40004f26670 */
[----:B------:R-:W-:Y:S02]  /*db10*/  ISETP.GE.OR P0, PT, R218, R210, !P0 ;  /* 0x000000d2da00720c */ /* 0x000fe40004706670 */
[----:B------:R-:W-:Y:S01]  /*db20*/  FMNMX.FTZ R218, R239, R220, !PT ;  /* 0x000000dcefda7209 */ /* 0x000fe20007810000 */
[----:B------:R-:W-:Y:S01]  /*db30*/  VIADD R220, R3, 0x31 ;  /* 0x0000003103dc7836 */ /* 0x000fe20000000000 */
[----:B------:R-:W-:Y:S02]  /*db40*/  FSEL R240, R24, -INF , !P5 ;  /* 0xff80000018f07808 */ /* 0x000fe40006800000 */
[----:B------:R-:W-:Y:S02]  /*db50*/  FSEL R236, R25, -INF , !P1 ;  /* 0xff80000019ec7808 */ /* 0x000fe40004800000 */
[C---:B------:R-:W-:Y:S02]  /*db60*/  ISETP.GE.AND P5, PT, R222.reuse, R213, PT ;  /* 0x000000d5de00720c */ /* 0x040fe40003fa6270 */
[C---:B------:R-:W-:Y:S02]  /*db70*/  ISETP.GE.AND P1, PT, R222.reuse, R211, PT ;  /* 0x000000d3de00720c */ /* 0x040fe40003f26270 */
[----:B------:R-:W-:Y:S02]  /*db80*/  FMNMX.FTZ R218, R225, R218, !PT ;  /* 0x000000dae1da7209 */ /* 0x000fe40007810000 */
[C---:B------:R-:W-:Y:S02]  /*db90*/  ISETP.GE.OR P5, PT, R222.reuse, R212, !P5 ;  /* 0x000000d4de00720c */ /* 0x040fe40006fa6670 */
[----:B------:R-:W-:Y:S02]  /*dba0*/  ISETP.GE.OR P1, PT, R222, R210, !P1 ;  /* 0x000000d2de00720c */ /* 0x000fe40004f26670 */
[----:B------:R-:W-:Y:S02]  /*dbb0*/  FMNMX.FTZ R222, R229, R2, !PT ;  /* 0x00000002e5de7209 */ /* 0x000fe40007810000 */
[----:B------:R-:W-:Y:S02]  /*dbc0*/  FMNMX.FTZ R224, R223, R218, !PT ;  /* 0x000000dadfe07209 */ /* 0x000fe40007810000 */
[----:B------:R-:W-:Y:S02]  /*dbd0*/  FSEL R232, R26, -INF , !P6 ;  /* 0xff8000001ae87808 */ /* 0x000fe40007000000 */
[----:B------:R-:W-:Y:S02]  /*dbe0*/  FSEL R228, R27, -INF , !P0 ;  /* 0xff8000001be47808 */ /* 0x000fe40004000000 */
[C---:B------:R-:W-:Y:S02]  /*dbf0*/  ISETP.GE.AND P0, PT, R220.reuse, R213, PT ;  /* 0x000000d5dc00720c */ /* 0x040fe40003f06270 */
[C---:B------:R-:W-:Y:S02]  /*dc00*/  ISETP.GE.AND P6, PT, R220.reuse, R211, PT ;  /* 0x000000d3dc00720c */ /* 0x040fe40003fc6270 */
[----:B------:R-:W-:Y:S02]  /*dc10*/  FMNMX.FTZ R218, R227, R222, !PT ;  /* 0x000000dee3da7209 */ /* 0x000fe40007810000 */
[----:B------:R-:W-:Y:S02]  /*dc20*/  FMNMX.FTZ R245, R221, R224, !PT ;  /* 0x000000e0ddf57209 */ /* 0x000fe40007810000 */
[C---:B------:R-:W-:Y:S02]  /*dc30*/  ISETP.GE.OR P0, PT, R220.reuse, R212, !P0 ;  /* 0x000000d4dc00720c */ /* 0x040fe40004706670 */
[----:B------:R-:W-:Y:S02]  /*dc40*/  ISETP.GE.OR P6, PT, R220, R210, !P6 ;  /* 0x000000d2dc00720c */ /* 0x000fe400077c6670 */
[----:B------:R-:W-:Y:S01]  /*dc50*/  FMNMX.FTZ R220, R237, R218, !PT ;  /* 0x000000daeddc7209 */ /* 0x000fe20007810000 */
[C---:B------:R-:W-:Y:S01]  /*dc60*/  VIADD R218, R3.reuse, 0x38 ;  /* 0x0000003803da7836 */ /* 0x040fe20000000000 */
[----:B------:R-:W-:Y:S01]  /*dc70*/  FMNMX.FTZ R245, R252, R245, !PT ;  /* 0x000000f5fcf57209 */ /* 0x000fe20007810000 */
[----:B------:R-:W-:Y:S01]  /*dc80*/  VIADD R3, R3, 0x39 ;  /* 0x0000003903037836 */ /* 0x000fe20000000000 */
[----:B------:R-:W-:Y:S02]  /*dc90*/  FMNMX.FTZ R243, R235, R220, !PT ;  /* 0x000000dcebf37209 */ /* 0x000fe40007810000 */
[----:B------:R-:W-:Y:S02]  /*dca0*/  FMNMX.FTZ R245, R242, R245, !PT ;  /* 0x000000f5f2f57209 */ /* 0x000fe40007810000 */
[----:B------:R-:W-:Y:S02]  /*dcb0*/  FMNMX.FTZ R243, R250, R243, !PT ;  /* 0x000000f3faf37209 */ /* 0x000fe40007810000 */
[----:B------:R-:W-:Y:S02]  /*dcc0*/  FSEL R224, R29, -INF , !P0 ;  /* 0xff8000001de07808 */ /* 0x000fe40004000000 */
[----:B------:R-:W-:Y:S02]  /*dcd0*/  FMNMX.FTZ R245, R238, R245, !PT ;  /* 0x000000f5eef57209 */ /* 0x000fe40007810000 */
[C---:B------:R-:W-:Y:S02]  /*dce0*/  ISETP.GE.AND P0, PT, R3.reuse, R213, PT ;  /* 0x000000d50300720c */ /* 0x040fe40003f06270 */
[----:B------:R-:W-:Y:S02]  /*dcf0*/  FMNMX.FTZ R243, R248, R243, !PT ;  /* 0x000000f3f8f37209 */ /* 0x000fe40007810000 */
[----:B------:R-:W-:Y:S02]  /*dd00*/  FMNMX.FTZ R245, R240, R245, !PT ;  /* 0x000000f5f0f57209 */ /* 0x000fe40007810000 */
[-C--:B------:R-:W-:Y:S02]  /*dd10*/  ISETP.GE.OR P0, PT, R3, R212.reuse, !P0 ;  /* 0x000000d40300720c */ /* 0x080fe40004706670 */
[----:B------:R-:W-:Y:S02]  /*dd20*/  FSEL R226, R28, -INF , !P5 ;  /* 0xff8000001ce27808 */ /* 0x000fe40006800000 */
[----:B------:R-:W-:Y:S02]  /*dd30*/  FMNMX.FTZ R243, R246, R243, !PT ;  /* 0x000000f3f6f37209 */ /* 0x000fe40007810000 */
[----:B------:R-:W-:Y:S02]  /*dd40*/  ISETP.GE.AND P5, PT, R218, R213, PT ;  /* 0x000000d5da00720c */ /* 0x000fe40003fa6270 */
[----:B------:R-:W-:Y:S02]  /*dd50*/  FMNMX.FTZ R245, R236, R245, !PT ;  /* 0x000000f5ecf57209 */ /* 0x000fe40007810000 */
[----:B------:R-:W-:Y:S02]  /*dd60*/  FSEL R220, R33, -INF , !P0 ;  /* 0xff80000021dc7808 */ /* 0x000fe40004000000 */
[----:B------:R-:W-:Y:S02]  /*dd70*/  PLOP3.LUT P0, PT, PT, PT, UP0, 0x80, 0x0 ;  /* 0x000000000000781c */ /* 0x000fe40003f0f008 */
[----:B------:R-:W-:Y:S02]  /*dd80*/  FMNMX.FTZ R243, R244, R243, !PT ;  /* 0x000000f3f4f37209 */ /* 0x000fe40007810000 */
[----:B------:R-:W-:Y:S02]  /*dd90*/  ISETP.GE.OR P5, PT, R218, R212, !P5 ;  /* 0x000000d4da00720c */ /* 0x000fe40006fa6670 */
[----:B------:R-:W-:Y:S02]  /*dda0*/  FMNMX.FTZ R247, R226, R245, !PT ;  /* 0x000000f5e2f77209 */ /* 0x000fe40007810000 */
[----:B------:R-:W-:Y:S02]  /*ddb0*/  FMNMX.FTZ R245, R234, R243, !PT ;  /* 0x000000f3eaf57209 */ /* 0x000fe40007810000 */
[----:B------:R-:W-:Y:S02]  /*ddc0*/  FSEL R222, R32, -INF , !P5 ;  /* 0xff80000020de7808 */ /* 0x000fe40006800000 */
[----:B------:R-:W-:Y:S02]  /*ddd0*/  FMNMX.FTZ R243, R224, R247, !PT ;  /* 0x000000f7e0f37209 */ /* 0x000fe40007810000 */
[----:B------:R-:W-:Y:S02]  /*dde0*/  ISETP.GE.AND P5, PT, R218, R211, PT ;  /* 0x000000d3da00720c */ /* 0x000fe40003fa6270 */
[----:B------:R-:W-:Y:S02]  /*ddf0*/  FMNMX.FTZ R245, R230, R245, !PT ;  /* 0x000000f5e6f57209 */ /* 0x000fe40007810000 */
[----:B------:R-:W-:Y:S02]  /*de00*/  FMNMX.FTZ R243, R222, R243, !PT ;  /* 0x000000f3def37209 */ /* 0x000fe40007810000 */
[----:B------:R-:W-:Y:S02]  /*de10*/  ISETP.GE.OR P5, PT, R218, R210, !P5 ;  /* 0x000000d2da00720c */ /* 0x000fe40006fa6670 */
[----:B------:R-:W-:Y:S02]  /*de20*/  FSEL R218, R30, -INF , !P1 ;  /* 0xff8000001eda7808 */ /* 0x000fe40004800000 */
[----:B------:R-:W-:Y:S02]  /*de30*/  FMNMX.FTZ R245, R232, R245, !PT ;  /* 0x000000f5e8f57209 */ /* 0x000fe40007810000 */
[----:B------:R-:W-:Y:S01]  /*de40*/  FMNMX.FTZ R243, R220, R243, !PT ;  /* 0x000000f3dcf37209 */ /* 0x000fe20007810000 */
[----:B------:R-:W-:Y:S06]  /*de50*/  @P0 BRA `(.L_x_406) ;  /* 0xffffffe400740947 */ /* 0x000fec000383ffff */
.L_x_405:
[----:B--2---:R-:W-:Y:S01]  /*de60*/  FMNMX.FTZ R5, R228, R245, !PT ;  /* 0x000000f5e4057209 */ /* 0x004fe20007810000 */
[----:B------:R-:W1:Y:S01]  /*de70*/  SHFL.BFLY PT, R4, R243, 0x2, 0x1f ;  /* 0x0c401f00f3047f89 */ /* 0x000e6200000e0000 */
        /* <DEDUP_REMOVED lines=10> */
[----:B------:R-:W-:Y:S02]  /*df20*/  FMNMX.FTZ R8, R144, R5, !PT ;  /* 0x0000000590087209 */ /* 0x000fe40007810000 */
[----:B------:R-:W-:Y:S04]  /*df30*/  FSEL R133, R35, -INF , !P0 ;  /* 0xff80000023857808 */ /* 0x000fe80004000000 */
[----:B------:R-:W-:Y:S01]  /*df40*/  FMNMX.FTZ R6, R133, R8, !PT ;  /* 0x0000000885067209 */ /* 0x000fe20007810000 */
[----:B------:R-:W-:Y:S08]  /*df50*/  LDSM.16.MT88.4 R28, [R189+0x12000] ;  /* 0x01200000bd1c783b */ /* 0x000ff00000004200 */
[----:B------:R-:W2:Y:S08]  /*df60*/  SHFL.BFLY PT, R3, R6, 0x2, 0x1f ;  /* 0x0c401f0006037f89 */ /* 0x000eb000000e0000 */
        /* <DEDUP_REMOVED lines=41> */
[----:B------:R-:W-:Y:S01]  /*e200*/  FFMA.FTZ R133, R133, UR4, -R145 ;  /* 0x0000000485857c23 */ /* 0x000fe20008010891 */
[----:B------:R-:W-:Y:S01]  /*e210*/  FFMA.FTZ R173, R223, UR4, -R147 ;  /* 0x00000004dfad7c23 */ /* 0x000fe20008010893 */
[----:B------:R-:W-:Y:S01]  /*e220*/  FFMA.FTZ R223, R244, UR4, -R145 ;  /* 0x00000004f4df7c23 */ /* 0x000fe20008010891 */
[----:B------:R-:W-:Y:S01]  /*e230*/  FFMA.FTZ R170, R221, UR4, -R147 ;  /* 0x00000004ddaa7c23 */ /* 0x000fe20008010893 */
[----:B------:R-:W-:Y:S01]  /*e240*/  FFMA.FTZ R221, R248, UR4, -R145 ;  /* 0x00000004f8dd7c23 */ /* 0x000fe20008010891 */
        /* <DEDUP_REMOVED lines=329> */
.L_x_403:
[----:B------:R-:W1:Y:S01]  /*f6e0*/  SHFL.BFLY PT, R4, R215, 0x2, 0x1f ;  /* 0x0c401f00d7047f89 */ /* 0x000e6200000e0000 */
[----:B------:R-:W-:Y:S01]  /*f6f0*/  MOV R15, 0x3f800000 ;  /* 0x3f800000000f7802 */ /* 0x000fe20000000f00 */
[----:B------:R-:W2:Y:S01]  /*f700*/  S2UR UR4, SR_CgaCtaId ;  /* 0x00000000000479c3 */ /* 0x000ea20000008800 */
[----:B------:R-:W-:Y:S01]  /*f710*/  MOV R14, 0x3f800000 ;  /* 0x3f800000000e7802 */ /* 0x000fe20000000f00 */
[----:B------:R-:W3:Y:S01]  /*f720*/  SHFL.BFLY PT, R2, R219, 0x2, 0x1f ;  /* 0x0c401f00db027f89 */ /* 0x000ee200000e0000 */
[----:B------:R-:W-:Y:S01]  /*f730*/  UMOV UR6, 0x400 ;  /* 0x0000040000067882 */ /* 0x000fe20000000000 */
[----:B------:R-:W-:Y:S01]  /*f740*/  UISETP.NE.AND UP0, UPT, UR13, -0x1, UPT ;  /* 0xffffffff0d00788c */ /* 0x000fe2000bf05270 */
[----:B------:R-:W4:Y:S01]  /*f750*/  S2R R6, SR_TID.X ;  /* 0x0000000000067919 */ /* 0x000f220000002100 */
[----:B------:R-:W5:Y:S01]  /*f760*/  S2R R0, SR_TID.X ;  /* 0x0000000000007919 */ /* 0x000f620000002100 */
[----:B-1----:R-:W-:Y:S01]  /*f770*/  FADD.FTZ R5, R4, R215 ;  /* 0x000000d704057221 */ /* 0x002fe20000010000 */
[----:B--2---:R-:W-:Y:S01]  /*f780*/  ULEA UR4, UR4, UR6, 0x18 ;  /* 0x0000000604047291 */ /* 0x004fe2000f8ec03f */
[----:B---3--:R-:W-:-:S03]  /*f790*/  FADD.FTZ R2, R2, R219 ;  /* 0x000000db02027221 */ /* 0x008fc60000010000 */
[----:B------:R-:W1:Y:S03]  /*f7a0*/  SHFL.BFLY PT, R10, R5, 0x1, 0x1f ;  /* 0x0c201f00050a7f89 */ /* 0x000e6600000e0000 */
[----:B------:R-:W-:Y:S02]  /*f7b0*/  @UP0 ULDC.64 UR6, c[0x0][0x298] ;  /* 0x0000a60000060ab9 */ /* 0x000fe40000000a00 */
[----:B------:R-:W-:Y:S01]  /*f7c0*/  @UP0 UIMAD.WIDE.U32 UR10, UR13, UR6, URZ ;  /* 0x000000060d0a02a5 */ /* 0x000fe2000f8e003f */
[----:B------:R-:W2:Y:S01]  /*f7d0*/  SHFL.BFLY PT, R11, R2, 0x1, 0x1f ;  /* 0x0c201f00020b7f89 */ /* 0x000ea200000e0000 */
[----:B----4-:R-:W-:-:S04]  /*f7e0*/  SHF.R.S32.HI R9, RZ, 0x1f, R6 ;  /* 0x0000001fff097819 */ /* 0x010fc80000011406 */
[----:B------:R-:W-:Y:S02]  /*f7f0*/  LEA.HI R4, R9, R6, RZ, 0x3 ;  /* 0x0000000609047211 */ /* 0x000fe400078f18ff */
[----:B-----5:R-:W-:-:S04]  /*f800*/  SHF.R.S32.HI R7, RZ, 0x1f, R0 ;  /* 0x0000001fff077819 */ /* 0x020fc80000011400 */
[CC--:B------:R-:W-:Y:S02]  /*f810*/  LEA.HI R13, R7.reuse, R0.reuse, RZ, 0x2 ;  /* 0x00000000070d7211 */ /* 0x0c0fe400078f10ff */
[----:B------:R-:W-:Y:S01]  /*f820*/  LEA.HI R8, R7, R0, RZ, 0x5 ;  /* 0x0000000007087211 */ /* 0x000fe200078f28ff */
[----:B-1----:R-:W-:Y:S01]  /*f830*/  FADD.FTZ R10, R5, R10 ;  /* 0x0000000a050a7221 */ /* 0x002fe20000010000 */
[----:B------:R-:W-:Y:S02]  /*f840*/  LEA.HI R5, R9, R6, RZ, 0x5 ;  /* 0x0000000609057211 */ /* 0x000fe400078f28ff */
[----:B------:R-:W-:Y:S01]  /*f850*/  LOP3.LUT R17, R13, 0x3ffffffc, RZ, 0xc0, !PT ;  /* 0x3ffffffc0d117812 */ /* 0x000fe200078ec0ff */
[----:B--2---:R-:W-:Y:S01]  /*f860*/  FADD.FTZ R11, R2, R11 ;  /* 0x0000000b020b7221 */ /* 0x004fe20000010000 */
[----:B------:R-:W-:Y:S02]  /*f870*/  FSETP.NE.FTZ.AND P0, PT, R10, RZ, PT ;  /* 0x000000ff0a00720b */ /* 0x000fe40003f15000 */
[----:B------:R-:W-:-:S02]  /*f880*/  LOP3.LUT R5, R5, 0xffffffe0, RZ, 0xc0, !PT ;  /* 0xffffffe005057812 */ /* 0x000fc400078ec0ff */
[----:B------:R-:W-:Y:S02]  /*f890*/  LOP3.LUT R2, R4, 0xfffffff8, RZ, 0xc0, !PT ;  /* 0xfffffff804027812 */ /* 0x000fe400078ec0ff */
[-C--:B------:R-:W-:Y:S02]  /*f8a0*/  IADD3 R5, -R5, R6.reuse, RZ ;  /* 0x0000000605057210 */ /* 0x080fe40007ffe1ff */
[----:B------:R-:W-:Y:S02]  /*f8b0*/  IADD3 R2, -R2, R6, RZ ;  /* 0x0000000602027210 */ /* 0x000fe40007ffe1ff */
[--C-:B------:R-:W-:Y:S02]  /*f8c0*/  SHF.R.S32.HI R6, RZ, 0x2, R13.reuse ;  /* 0x00000002ff067819 */ /* 0x100fe4000001140d */
[----:B------:R-:W-:Y:S01]  /*f8d0*/  SHF.R.S32.HI R13, RZ, 0x1f, R13 ;  /* 0x0000001fff0d7819 */ /* 0x000fe2000001140d */
[----:B------:R-:W1:Y:S01]  /*f8e0*/  @P0 MUFU.RCP R15, R10 ;  /* 0x0000000a000f0308 */ /* 0x000e620000001000 */
[----:B------:R-:W-:-:S02]  /*f8f0*/  FSETP.NE.FTZ.AND P3, PT, R11, RZ, PT ;  /* 0x000000ff0b00720b */ /* 0x000fc40003f75000 */
[----:B------:R-:W-:Y:S02]  /*f900*/  LEA.HI R13, R13, R6, RZ, 0x3 ;  /* 0x000000060d0d7211 */ /* 0x000fe400078f18ff */
[----:B------:R-:W-:Y:S02]  /*f910*/  LOP3.LUT R9, R8, 0xffffffe0, RZ, 0xc0, !PT ;  /* 0xffffffe008097812 */ /* 0x000fe400078ec0ff */
[----:B------:R-:W-:Y:S02]  /*f920*/  LOP3.LUT R13, R13, 0xfffffff8, RZ, 0xc0, !PT ;  /* 0xfffffff80d0d7812 */ /* 0x000fe400078ec0ff */
[-C--:B------:R-:W-:Y:S02]  /*f930*/  LEA.HI R7, R7, R0.reuse, RZ, 0x3 ;  /* 0x0000000007077211 */ /* 0x080fe400078f18ff */
[----:B------:R-:W-:Y:S02]  /*f940*/  IADD3 R13, R6, -R13, RZ ;  /* 0x8000000d060d7210 */ /* 0x000fe40007ffe0ff */
[----:B------:R-:W-:Y:S01]  /*f950*/  IADD3 R12, -R17, R0, RZ ;  /* 0x00000000110c7210 */ /* 0x000fe20007ffe1ff */
[----:B------:R-:W2:Y:S01]  /*f960*/  @P3 MUFU.RCP R14, R11 ;  /* 0x0000000b000e3308 */ /* 0x000ea20000001000 */
[----:B------:R-:W-:-:S02]  /*f970*/  SHF.L.U32 R6, R13, 0x6, RZ ;  /* 0x000000060d067819 */ /* 0x000fc400000006ff */
[----:B------:R-:W-:Y:S01]  /*f980*/  IADD3 R0, -R9, R0, RZ ;  /* 0x0000000009007210 */ /* 0x000fe20007ffe1ff */
[C---:B-1----:R-:W-:Y:S01]  /*f990*/  FMUL.FTZ R131, R15.reuse, R131 ;  /* 0x000000830f837220 */ /* 0x042fe20000410000 */
[----:B------:R-:W-:Y:S01]  /*f9a0*/  SHF.R.S32.HI R9, RZ, 0x5, R8 ;  /* 0x00000005ff097819 */ /* 0x000fe20000011408 */
[C---:B------:R-:W-:Y:S01]  /*f9b0*/  FMUL.FTZ R130, R15.reuse, R130 ;  /* 0x000000820f827220 */ /* 0x040fe20000410000 */
[----:B------:R-:W-:Y:S01]  /*f9c0*/  LOP3.LUT R6, R6, 0x1c0, RZ, 0xc0, !PT ;  /* 0x000001c006067812 */ /* 0x000fe200078ec0ff */
[----:B------:R-:W-:Y:S01]  /*f9d0*/  FMUL.FTZ R127, R15, R127 ;  /* 0x0000007f0f7f7220 */ /* 0x000fe20000410000 */
[----:B------:R-:W-:Y:S01]  /*f9e0*/  LOP3.LUT R8, R13, 0x1, RZ, 0xc0, !PT ;  /* 0x000000010d087812 */ /* 0x000fe200078ec0ff */
        /* <DEDUP_REMOVED lines=45> */
[----:B------:R-:W-:Y:S01]  /*fcc0*/  LEA R12, R9, R12, 0x9 ;  /* 0x0000000c090c7211 */ /* 0x000fe200078e48ff */
[----:B--2---:R-:W-:Y:S01]  /*fcd0*/  FMUL.FTZ R128, R14, R128 ;  /* 0x000000800e807220 */ /* 0x004fe20000410000 */
[----:B------:R-:W-:Y:S01]  /*fce0*/  LEA.HI R15, R6, R6, RZ, 0x1d ;  /* 0x00000006060f7211 */ /* 0x000fe200078fe8ff */
[----:B------:R-:W-:Y:S01]  /*fcf0*/  FMUL.FTZ R129, R14, R129 ;  /* 0x000000810e817220 */ /* 0x000fe20000410000 */
[----:B------:R-:W-:Y:S01]  /*fd00*/  ISETP.NE.U32.AND P4, PT, R8, 0x1, PT ;  /* 0x000000010800780c */ /* 0x000fe20003f85070 */
[----:B------:R-:W-:Y:S01]  /*fd10*/  FMUL.FTZ R124, R14, R124 ;  /* 0x0000007c0e7c7220 */ /* 0x000fe20000410000 */
[----:B------:R-:W-:Y:S01]  /*fd20*/  LEA R12, R12, R15, 0x1 ;  /* 0x0000000f0c0c7211 */ /* 0x000fe200078e08ff */
[C---:B------:R-:W-:Y:S01]  /*fd30*/  FMUL.FTZ R125, R14.reuse, R125 ;  /* 0x0000007d0e7d7220 */ /* 0x040fe20000410000 */
[----:B------:R-:W-:Y:S01]  /*fd40*/  R2P PR, R13, 0x6 ;  /* 0x000000060d007804 */ /* 0x000fe20000000000 */
[----:B------:R-:W-:Y:S01]  /*fd50*/  FMUL.FTZ R120, R14, R120 ;  /* 0x000000780e787220 */ /* 0x000fe20000410000 */
[----:B------:R-:W-:Y:S01]  /*fd60*/  LEA R15, R12, UR4, 0x1 ;  /* 0x000000040c0f7c11 */ /* 0x000fe2000f8e08ff */
[C---:B------:R-:W-:Y:S01]  /*fd70*/  FMUL.FTZ R121, R14.reuse, R121 ;  /* 0x000000790e797220 */ /* 0x040fe20000410000 */
[----:B------:R-:W-:Y:S01]  /*fd80*/  MOV R6, 0x20 ;  /* 0x0000002000067802 */ /* 0x000fe20000000f00 */
[C---:B------:R-:W-:Y:S01]  /*fd90*/  FMUL.FTZ R116, R14.reuse, R116 ;  /* 0x000000740e747220 */ /* 0x040fe20000410000 */
[----:B------:R-:W-:Y:S01]  /*fda0*/  MOV R8, 0x40 ;  /* 0x0000004000087802 */ /* 0x000fe20000000f00 */
[C---:B------:R-:W-:Y:S01]  /*fdb0*/  FMUL.FTZ R117, R14.reuse, R117 ;  /* 0x000000750e757220 */ /* 0x040fe20000410000 */
[C---:B------:R-:W-:Y:S01]  /*fdc0*/  IADD3 R13, R15.reuse, -0x10, RZ ;  /* 0xfffffff00f0d7810 */ /* 0x040fe20007ffe0ff */
[----:B------:R-:W-:Y:S01]  /*fdd0*/  FMUL.FTZ R112, R14, R112 ;  /* 0x000000700e707220 */ /* 0x000fe20000410000 */
[----:B------:R-:W-:Y:S01]  /*fde0*/  SEL R6, R6, 0xffffffe0, !P1 ;  /* 0xffffffe006067807 */ /* 0x000fe20004800000 */
[C---:B------:R-:W-:Y:S01]  /*fdf0*/  FMUL.FTZ R113, R14.reuse, R113 ;  /* 0x000000710e717220 */ /* 0x040fe20000410000 */
[----:B------:R-:W-:Y:S01]  /*fe00*/  @P4 IADD3 R13, R15, 0x10, RZ ;  /* 0x000000100f0d4810 */ /* 0x000fe20007ffe0ff */
[C---:B------:R-:W-:Y:S01]  /*fe10*/  FMUL.FTZ R108, R14.reuse, R108 ;  /* 0x0000006c0e6c7220 */ /* 0x040fe20000410000 */
[----:B------:R-:W-:Y:S01]  /*fe20*/  F2FP.BF16.F32.PACK_AB R128, R129, R128 ;  /* 0x000000808180723e */ /* 0x000fe200000010ff */
[C---:B------:R-:W-:Y:S01]  /*fe30*/  FMUL.FTZ R109, R14.reuse, R109 ;  /* 0x0000006d0e6d7220 */ /* 0x040fe20000410000 */
[----:B------:R-:W-:Y:S01]  /*fe40*/  F2FP.BF16.F32.PACK_AB R130, R131, R130 ;  /* 0x000000828382723e */ /* 0x000fe200000010ff */
[----:B------:R-:W-:Y:S01]  /*fe50*/  FMUL.FTZ R104, R14, R104 ;  /* 0x000000680e687220 */ /* 0x000fe20000410000 */
[----:B------:R-:W-:Y:S01]  /*fe60*/  SEL R8, R8, 0xffffffc0, !P2 ;  /* 0xffffffc008087807 */ /* 0x000fe20005000000 */
[----:B------:R1:W-:Y:S01]  /*fe70*/  STS [R15], R128 ;  /* 0x000000800f007388 */ /* 0x0003e20000000800 */
[----:B------:R-:W-:Y:S01]  /*fe80*/  F2FP.BF16.F32.PACK_AB R124, R125, R124 ;  /* 0x0000007c7d7c723e */ /* 0x000fe200000010ff */
[C---:B------:R-:W-:Y:S01]  /*fe90*/  FMUL.FTZ R105, R14.reuse, R105 ;  /* 0x000000690e697220 */ /* 0x040fe20000410000 */
[----:B------:R-:W-:Y:S01]  /*fea0*/  F2FP.BF16.F32.PACK_AB R126, R127, R126 ;  /* 0x0000007e7f7e723e */ /* 0x000fe200000010ff */
[----:B------:R1:W-:Y:S01]  /*feb0*/  STS [R15+0x400], R130 ;  /* 0x000400820f007388 */ /* 0x0003e20000000800 */
[----:B------:R-:W-:Y:S01]  /*fec0*/  F2FP.BF16.F32.PACK_AB R120, R121, R120 ;  /* 0x000000787978723e */ /* 0x000fe200000010ff */
[C---:B------:R-:W-:Y:S01]  /*fed0*/  FMUL.FTZ R100, R14.reuse, R100 ;  /* 0x000000640e647220 */ /* 0x040fe20000410000 */
[----:B------:R-:W-:Y:S01]  /*fee0*/  F2FP.BF16.F32.PACK_AB R122, R123, R122 ;  /* 0x0000007a7b7a723e */ /* 0x000fe200000010ff */
[----:B------:R1:W-:Y:S01]  /*fef0*/  STS [R13], R124 ;  /* 0x0000007c0d007388 */ /* 0x0003e20000000800 */
[----:B------:R-:W-:Y:S01]  /*ff00*/  IADD3 R17, R15, R6, RZ ;  /* 0x000000060f117210 */ /* 0x000fe20007ffe0ff */
[C---:B------:R-:W-:Y:S01]  /*ff10*/  FMUL.FTZ R101, R14.reuse, R101 ;  /* 0x000000650e657220 */ /* 0x040fe20000410000 */
[----:B------:R-:W-:Y:S01]  /*ff20*/  F2FP.BF16.F32.PACK_AB R116, R117, R116 ;  /* 0x000000747574723e */ /* 0x000fe200000010ff */
[----:B------:R1:W-:Y:S01]  /*ff30*/  STS [R13+0x400], R126 ;  /* 0x0004007e0d007388 */ /* 0x0003e20000000800 */
[----:B------:R-:W-:Y:S01]  /*ff40*/  F2FP.BF16.F32.PACK_AB R118, R119, R118 ;  /* 0x000000767776723e */ /* 0x000fe200000010ff */
[----:B------:R-:W-:Y:S01]  /*ff50*/  FMUL.FTZ R36, R14, R36 ;  /* 0x000000240e247220 */ /* 0x000fe20000410000 */
[----:B------:R-:W-:Y:S01]  /*ff60*/  IADD3 R19, R6, R13, RZ ;  /* 0x0000000d06137210 */ /* 0x000fe20007ffe0ff */
[----:B------:R1:W-:Y:S01]  /*ff70*/  STS [R17], R120 ;  /* 0x0000007811007388 */ /* 0x0003e20000000800 */
[----:B------:R-:W-:Y:S01]  /*ff80*/  F2FP.BF16.F32.PACK_AB R112, R113, R112 ;  /* 0x000000707170723e */ /* 0x000fe200000010ff */
[C---:B------:R-:W-:Y:S01]  /*ff90*/  FMUL.FTZ R37, R14.reuse, R37 ;  /* 0x000000250e257220 */ /* 0x040fe20000410000 */
[----:B------:R-:W-:Y:S01]  /*ffa0*/  F2FP.BF16.F32.PACK_AB R114, R115, R114 ;  /* 0x000000727372723e */ /* 0x000fe200000010ff */
[----:B------:R1:W-:Y:S01]  /*ffb0*/  STS [R17+0x400], R122 ;  /* 0x0004007a11007388 */ /* 0x0003e20000000800 */
[----:B------:R-:W-:Y:S01]  /*ffc0*/  IADD3 R21, R15, R8, RZ ;  /* 0x000000080f157210 */ /* 0x000fe20007ffe0ff */
[C---:B------:R-:W-:Y:S01]  /*ffd0*/  FMUL.FTZ R40, R14.reuse, R40 ;  /* 0x000000280e287220 */ /* 0x040fe20000410000 */
[----:B------:R-:W-:Y:S01]  /*ffe0*/  PLOP3.LUT P1, PT, PT, PT, UP0, 0x80, 0x0 ;  /* 0x000000000000781c */ /* 0x000fe20003f2f008 */
        /* <DEDUP_REMOVED lines=74> */
.L_x_407:
[----:B------:R-:W-:Y:S01]  /*10490*/  ULDC.U8 UR6, c[0x0][0x3d8] ;  /* 0x0000f60000067ab9 */ /* 0x000fe20000000000 */
[----:B------:R-:W-:Y:S01]  /*104a0*/  ULDC.U8 UR8, c[0x0][0x3d9] ;  /* 0x0000f64000087ab9 */ /* 0x000fe20000000000 */
[----:B------:R-:W-:Y:S01]  /*104b0*/  ISETP.NE.AND P5, PT, RZ, UR6, PT ;  /* 0x00000006ff007c0c */ /* 0x000fe2000bfa5270 */
[--C-:B------:R-:W-:Y:S01]  /*104c0*/  IMAD.IADD R23, R17, 0x1, R8.reuse ;  /* 0x0000000111177824 */ /* 0x100fe200078e0208 */
[----:B------:R-:W-:Y:S01]  /*104d0*/  F2FP.BF16.F32.PACK_AB R88, R89, R88 ;  /* 0x000000585958723e */ /* 0x000fe200000010ff */
[----:B------:R-:W-:Y:S01]  /*104e0*/  IMAD.IADD R25, R8, 0x1, R13 ;  /* 0x0000000108197824 */ /* 0x000fe200078e020d */
[----:B------:R-:W-:Y:S01]  /*104f0*/  ISETP.NE.OR P1, PT, RZ, UR8, !P5 ;  /* 0x00000008ff007c0c */ /* 0x000fe2000ef25670 */
[----:B------:R-:W-:Y:S01]  /*10500*/  IMAD.IADD R27, R19, 0x1, R8 ;  /* 0x00000001131b7824 */ /* 0x000fe200078e0208 */
[----:B------:R-:W-:Y:S02]  /*10510*/  F2FP.BF16.F32.PACK_AB R90, R91, R90 ;  /* 0x0000005a5b5a723e */ /* 0x000fe400000010ff */
[----:B------:R-:W-:-:S02]  /*10520*/  CS2R R28, SRZ ;  /* 0x00000000001c7805 */ /* 0x000fc4000001ff00 */
        /* <DEDUP_REMOVED lines=13> */
.L_x_408:
[----:B------:R-:W-:Y:S01]  /*10600*/  ISETP.NE.AND P1, PT, RZ, UR8, PT ;  /* 0x00000008ff007c0c */ /* 0x000fe2000bf25270 */
[----:B------:R-:W-:Y:S01]  /*10610*/  STS [R25], R108 ;  /* 0x0000006c19007388 */ /* 0x000fe20000000800 */
[----:B------:R-:W-:Y:S01]  /*10620*/  PLOP3.LUT P4, PT, PT, PT, PT, 0x8, 0x0 ;  /* 0x000000000000781c */ /* 0x000fe20003f8e170 */
[----:B------:R-:W1:Y:S01]  /*10630*/  S2UR UR6, SR_CTAID.X ;  /* 0x00000000000679c3 */ /* 0x000e620000002500 */
[----:B------:R-:W-:Y:S01]  /*10640*/  SHF.R.S32.HI R26, RZ, 0x1f, R9 ;  /* 0x0000001fff1a7819 */ /* 0x000fe20000011409 */
[----:B------:R-:W-:Y:S01]  /*10650*/  STS [R25+0x400], R110 ;  /* 0x0004006e19007388 */ /* 0x000fe20000000800 */
[----:B------:R-:W-:Y:S01]  /*10660*/  SHF.R.S32.HI R24, RZ, 0x1f, R5 ;  /* 0x0000001fff187819 */ /* 0x000fe20000011405 */
[----:B------:R-:W-:Y:S01]  /*10670*/  @P3 MUFU.LG2 R11, R11 ;  /* 0x0000000b000b3308 */ /* 0x000fe20000000c00 */
[----:B------:R-:W-:Y:S01]  /*10680*/  LEA.HI R26, R26, R9, RZ, 0x3 ;  /* 0x000000091a1a7211 */ /* 0x000fe200078f18ff */
[----:B------:R-:W-:Y:S01]  /*10690*/  STS [R23], R104 ;  /* 0x0000006817007388 */ /* 0x000fe20000000800 */
[----:B------:R-:W-:Y:S01]  /*106a0*/  LOP3.LUT P6, RZ, R0, 0x3, RZ, 0xc0, !PT ;  /* 0x0000000300ff7812 */ /* 0x000fe200078cc0ff */
[----:B------:R-:W-:Y:S01]  /*106b0*/  BSSY B0, `(.L_x_409) ;  /* 0x0000064000007945 */ /* 0x000fe20003800000 */
[----:B------:R-:W-:Y:S01]  /*106c0*/  SHF.R.S32.HI R30, RZ, 0x3, R4 ;  /* 0x00000003ff1e7819 */ /* 0x000fe20000011404 */
[----:B------:R-:W-:Y:S01]  /*106d0*/  STS [R23+0x400], R106 ;  /* 0x0004006a17007388 */ /* 0x000fe20000000800 */
[----:B------:R-:W2:Y:S01]  /*106e0*/  @!P1 LDC R6, c[0x0][0x2c4] ;  /* 0x0000b100ff069b82 */ /* 0x000ea20000000800 */
[----:B------:R-:W-:Y:S01]  /*106f0*/  @!P1 PLOP3.LUT P4, PT, P5, PT, PT, 0x80, 0x0 ;  /* 0x000000000000981c */ /* 0x000fe20002f8f070 */
[----:B------:R-:W3:Y:S01]  /*10700*/  @P0 MUFU.LG2 R10, R10 ;  /* 0x0000000a000a0308 */ /* 0x000ee20000000c00 */
[----:B------:R-:W-:Y:S01]  /*10710*/  STS [R27], R100 ;  /* 0x000000641b007388 */ /* 0x000fe20000000800 */
[----:B------:R-:W-:-:S02]  /*10720*/  LEA.HI R24, R24, R5, RZ, 0x2 ;  /* 0x0000000518187211 */ /* 0x000fc400078f10ff */
[----:B------:R-:W-:Y:S01]  /*10730*/  LOP3.LUT R26, R26, 0xffffff8, RZ, 0xc0, !PT ;  /* 0x0ffffff81a1a7812 */ /* 0x000fe200078ec0ff */
[----:B------:R-:W-:Y:S01]  /*10740*/  STS [R27+0x400], R102 ;  /* 0x000400661b007388 */ /* 0x000fe20000000800 */
[----:B------:R-:W4:Y:S01]  /*10750*/  @!P1 LDC R31, c[0x0][0x270] ;  /* 0x00009c00ff1f9b82 */ /* 0x000f220000000800 */
[----:B------:R-:W-:Y:S02]  /*10760*/  IADD3 R4, R30, 0x40, RZ ;  /* 0x000000401e047810 */ /* 0x000fe40007ffe0ff */
[----:B------:R-:W-:Y:S01]  /*10770*/  STS [R15+0x4000], R36 ;  /* 0x004000240f007388 */ /* 0x000fe20000000800 */
[----:B------:R-:W-:Y:S01]  /*10780*/  IMAD.IADD R26, R9, 0x1, -R26 ;  /* 0x00000001091a7824 */ /* 0x000fe200078e0a1a */
[----:B------:R-:W-:Y:S02]  /*10790*/  SHF.R.S32.HI R9, RZ, 0x2, R24 ;  /* 0x00000002ff097819 */ /* 0x000fe40000011418 */
[----:B------:R-:W-:Y:S01]  /*107a0*/  STS [R15+0x4400], R38 ;  /* 0x004400260f007388 */ /* 0x000fe20000000800 */
[----:B------:R-:W5:Y:S02]  /*107b0*/  @P0 LDC R0, c[0x0][0x2e8] ;  /* 0x0000ba00ff000b82 */ /* 0x000f640000000800 */
[----:B------:R-:W-:Y:S01]  /*107c0*/  IMAD R26, R26, 0x10, R9 ;  /* 0x000000101a1a7824 */ /* 0x000fe200078e0209 */
[----:B------:R-:W-:Y:S01]  /*107d0*/  STS [R13+0x4000], R40 ;  /* 0x004000280d007388 */ /* 0x000fe20000000800 */
[----:B---3--:R-:W-:-:S03]  /*107e0*/  @P0 FMUL.FTZ R10, R10, 0.69314718246459960938 ;  /* 0x3f3172180a0a0820 */ /* 0x008fc60000410000 */
[----:B------:R-:W-:Y:S01]  /*107f0*/  STS [R13+0x4400], R42 ;  /* 0x0044002a0d007388 */ /* 0x000fe20000000800 */
[----:B--2---:R-:W2:Y:S03]  /*10800*/  @P4 LDC R6, c[0x0][0x2e4] ;  /* 0x0000b900ff064b82 */ /* 0x004ea60000000800 */
[----:B------:R-:W-:Y:S04]  /*10810*/  STS [R17+0x4000], R44 ;  /* 0x0040002c11007388 */ /* 0x000fe80000000800 */
[----:B------:R-:W-:Y:S01]  /*10820*/  STS [R17+0x4400], R46 ;  /* 0x0044002e11007388 */ /* 0x000fe20000000800 */
[----:B------:R-:W3:Y:S03]  /*10830*/  @P3 LDC R5, c[0x0][0x2e8] ;  /* 0x0000ba00ff053b82 */ /* 0x000ee60000000800 */
        /* <DEDUP_REMOVED lines=21> */
[----:B----4-:R-:W4:Y:S03]  /*10990*/  @P1 LDC R13, c[0x0][0x2c0] ;  /* 0x0000b000ff0d1b82 */ /* 0x010f260000000800 */
[----:B------:R-:W-:Y:S04]  /*109a0*/  STS [R25+0x8000], R88 ;  /* 0x0080005819007388 */ /* 0x000fe80000000800 */
[----:B------:R5:W-:Y:S04]  /*109b0*/  STS [R25+0x8400], R90 ;  /* 0x0084005a19007388 */ /* 0x000be80000000800 */
[----:B------:R1:W-:Y:S04]  /*109c0*/  STS [R23+0x8000], R92 ;  /* 0x0080005c17007388 */ /* 0x0003e80000000800 */
[----:B------:R1:W-:Y:S02]  /*109d0*/  STS [R23+0x8400], R94 ;  /* 0x0084005e17007388 */ /* 0x0003e40000000800 */
[----:B-1----:R-:W-:-:S02]  /*109e0*/  @P1 IMAD R15, R15, R14, RZ ;  /* 0x0000000e0f0f1224 */ /* 0x002fc400078e02ff */
[----:B--2---:R-:W-:Y:S01]  /*109f0*/  @!P1 IMAD.MOV.U32 R15, RZ, RZ, R6 ;  /* 0x000000ffff0f9224 */ /* 0x004fe200078e0006 */
[----:B------:R1:W-:Y:S04]  /*10a00*/  STS [R27+0x8000], R96 ;  /* 0x008000601b007388 */ /* 0x0003e80000000800 */
[----:B------:R1:W-:Y:S01]  /*10a10*/  STS [R27+0x8400], R98 ;  /* 0x008400621b007388 */ /* 0x0003e20000000800 */
[----:B------:R-:W-:Y:S01]  /*10a20*/  @!P1 IMAD.MOV.U32 R13, RZ, RZ, 0x1 ;  /* 0x00000001ff0d9424 */ /* 0x000fe200078e00ff */
[----:B------:R-:W-:Y:S01]  /*10a30*/  BAR.SYNC.DEFER_BLOCKING 0x0 ;  /* 0x0000000000007b1d */ /* 0x000fe20000010000 */
[----:B-----5:R-:W-:Y:S02]  /*10a40*/  @P1 IMAD.MOV.U32 R25, RZ, RZ, 0x1 ;  /* 0x00000001ff191424 */ /* 0x020fe400078e00ff */
[----:B------:R-:W-:-:S03]  /*10a50*/  @!P1 IMAD R25, R6, R31, RZ ;  /* 0x0000001f06199224 */ /* 0x000fc600078e02ff */
[----:B------:R-:W2:Y:S01]  /*10a60*/  S2R R8, SR_CTAID.Y ;  /* 0x0000000000087919 */ /* 0x000ea20000002600 */
[----:B------:R-:W-:Y:S01]  /*10a70*/  VIADD R6, R30, 0x20 ;  /* 0x000000201e067836 */ /* 0x000fe20000000000 */
[----:B------:R-:W-:Y:S01]  /*10a80*/  ISETP.GE.AND P1, PT, R4, UR5, PT ;  /* 0x0000000504007c0c */ /* 0x000fe2000bf26270 */
[----:B------:R-:W5:Y:S01]  /*10a90*/  S2R R12, SR_CTAID.Z ;  /* 0x00000000000c7919 */ /* 0x000f620000002700 */
[----:B------:R1:W1:Y:S04]  /*10aa0*/  LDS.128 R20, [R205+0x3000] ;  /* 0x00300000cd147984 */ /* 0x0002680000000c00 */
[----:B------:R1:W1:Y:S01]  /*10ab0*/  LDS.128 R16, [R205+0x7000] ;  /* 0x00700000cd107984 */ /* 0x0002620000000c00 */
[----:B--2---:R-:W-:Y:S02]  /*10ac0*/  IMAD R8, R8, R25, RZ ;  /* 0x0000001908087224 */ /* 0x004fe400078e02ff */
[----:B------:R-:W-:-:S03]  /*10ad0*/  @P3 FMUL.FTZ R25, R11, 0.69314718246459960938 ;  /* 0x3f3172180b193820 */ /* 0x000fc60000410000 */
[----:B------:R-:W-:Y:S02]  /*10ae0*/  SEL R8, R8, RZ, !P2 ;  /* 0x000000ff08087207 */ /* 0x000fe40005000000 */
[----:B------:R-:W-:Y:S01]  /*10af0*/  ISETP.GE.AND P2, PT, R6, UR5, PT ;  /* 0x0000000506007c0c */ /* 0x000fe2000bf46270 */
[----:B----4-:R-:W-:Y:S02]  /*10b00*/  IMAD R6, R13, UR6, RZ ;  /* 0x000000060d067c24 */ /* 0x010fe4000f8e02ff */
[----:B-----5:R-:W-:Y:S02]  /*10b10*/  IMAD R15, R12, R15, R8 ;  /* 0x0000000f0c0f7224 */ /* 0x020fe400078e0208 */
[----:B------:R-:W-:Y:S01]  /*10b20*/  IMAD.SHL.U32 R9, R6, 0x80, RZ ;  /* 0x0000008006097824 */ /* 0x000fe200078e00ff */
[----:B------:R-:W-:Y:S01]  /*10b30*/  MOV R6, 0x7f800000 ;  /* 0x7f80000000067802 */ /* 0x000fe20000000f00 */
[----:B------:R-:W-:Y:S02]  /*10b40*/  IMAD.MOV.U32 R8, RZ, RZ, 0x7f800000 ;  /* 0x7f800000ff087424 */ /* 0x000fe400078e00ff */
[----:B------:R-:W-:Y:S01]  /*10b50*/  @P0 FFMA.FTZ R6, R3, R0, R10 ;  /* 0x0000000003060223 */ /* 0x000fe2000001000a */
[----:B---3--:R-:W-:Y:S01]  /*10b60*/  @P3 FFMA.FTZ R8, R132, R5, R25 ;  /* 0x0000000584083223 */ /* 0x008fe20000010019 */
[----:B------:R-:W-:Y:S01]  /*10b70*/  SHF.R.S32.HI R11, RZ, 0x1f, R9 ;  /* 0x0000001fff0b7819 */ /* 0x000fe20000011409 */
[----:B------:R-:W-:Y:S01]  /*10b80*/  IMAD.SHL.U32 R0, R2, 0x8, RZ ;  /* 0x0000000802007824 */ /* 0x000fe200078e00ff */
[----:B------:R-:W-:-:S02]  /*10b90*/  IADD3 R9, P5, P4, R9, R28, R15 ;  /* 0x0000001c09097210 */ /* 0x000fc40007cbe00f */
[----:B------:R-:W-:-:S04]  /*10ba0*/  SHF.R.S32.HI R28, RZ, 0x1f, R15 ;  /* 0x0000001fff1c7819 */ /* 0x000fc8000001140f */
[----:B------:R-:W-:Y:S01]  /*10bb0*/  IADD3.X R28, R11, R29, R28, P5, P4 ;  /* 0x0000001d0b1c7210 */ /* 0x000fe20002fe841c */
[----:B-1----:R-:W-:Y:S06]  /*10bc0*/  @P6 BRA `(.L_x_410) ;  /* 0x0000000000486947 */ /* 0x002fec0003800000 */
        /* <DEDUP_REMOVED lines=18> */
.L_x_410:
[----:B------:R-:W-:Y:S05]  /*10cf0*/  BSYNC B0 ;  /* 0x0000000000007941 */ /* 0x000fea0003800000 */
.L_x_409:
[----:B-1----:R-:W-:Y:S01]  /*10d00*/  SHF.R.S32.HI R4, RZ, 0x1f, R12 ;  /* 0x0000001fff047819 */ /* 0x002fe2000001140c */
[----:B------:R-:W-:Y:S01]  /*10d10*/  UIMAD UR15, UR6, -0x80, UR15 ;  /* 0xffffff80060f78a4 */ /* 0x000fe2000f8e020f */
[----:B------:R-:W-:Y:S01]  /*10d20*/  SHF.R.S32.HI R3, RZ, 0x1f, R0 ;  /* 0x0000001fff037819 */ /* 0x000fe20000011400 */
[----:B------:R-:W-:Y:S01]  /*10d30*/  VIADD R2, R30, 0x60 ;  /* 0x000000601e027836 */ /* 0x000fe20000000000 */
[----:B------:R-:W-:Y:S01]  /*10d40*/  IADD3 R8, P3, R0, UR10, RZ ;  /* 0x0000000a00087c10 */ /* 0x000fe2000ff7e0ff */
[----:B------:R-:W-:Y:S01]  /*10d50*/  ULDC.64 UR6, c[0x0][0x2a0] ;  /* 0x0000a80000067ab9 */ /* 0x000fe20000000a00 */
[----:B------:R-:W-:Y:S01]  /*10d60*/  SHF.R.S32.HI R7, RZ, 0x3, R7 ;  /* 0x00000003ff077819 */ /* 0x000fe20000011407 */
[----:B------:R-:W-:Y:S01]  /*10d70*/  IMAD R29, R4, UR6, RZ ;  /* 0x00000006041d7c24 */ /* 0x000fe2000f8e02ff */
[----:B------:R-:W-:Y:S01]  /*10d80*/  IADD3.X R9, R3, UR4, RZ, P3, !PT ;  /* 0x0000000403097c10 */ /* 0x000fe20009ffe4ff */
[----:B------:R-:W-:Y:S01]  /*10d90*/  IMAD.U32 R25, RZ, RZ, UR14 ;  /* 0x0000000eff197e24 */ /* 0x000fe2000f8e00ff */
[----:B------:R-:W-:Y:S01]  /*10da0*/  ISETP.GE.AND P0, PT, R2, UR5, PT ;  /* 0x0000000502007c0c */ /* 0x000fe2000bf06270 */
[C---:B------:R-:W-:Y:S01]  /*10db0*/  IMAD R29, R12.reuse, UR7, R29 ;  /* 0x000000070c1d7c24 */ /* 0x040fe2000f8e021d */
[----:B------:R-:W-:Y:S01]  /*10dc0*/  ISETP.GE.AND P3, PT, R7, UR15, PT ;  /* 0x0000000f07007c0c */ /* 0x000fe2000bf66270 */
[----:B------:R-:W-:Y:S01]  /*10dd0*/  IMAD.WIDE.U32 R2, R12, UR6, R8 ;  /* 0x000000060c027c25 */ /* 0x000fe2000f8e0008 */
[----:B------:R1:W2:Y:S01]  /*10de0*/  LDS.128 R4, [R205+0x8000] ;  /* 0x00800000cd047984 */ /* 0x0002a20000000c00 */
[--C-:B------:R-:W-:Y:S01]  /*10df0*/  SHF.R.S32.HI R31, RZ, 0x1f, R30.reuse ;  /* 0x0000001fff1f7819 */ /* 0x100fe2000001141e */
[----:B------:R-:W-:Y:S01]  /*10e00*/  BSSY B0, `(.L_x_411) ;  /* 0x0000016000007945 */ /* 0x000fe20003800000 */
[----:B------:R-:W-:Y:S01]  /*10e10*/  IMAD.IADD R29, R29, 0x1, R3 ;  /* 0x000000011d1d7824 */ /* 0x000fe200078e0203 */
[----:B------:R1:W3:Y:S01]  /*10e20*/  LDS.128 R12, [R205] ;  /* 0x00000000cd0c7984 */ /* 0x0002e20000000c00 */
[----:B------:R-:W-:-:S03]  /*10e30*/  IMAD.WIDE R24, R25, 0x80, R30 ;  /* 0x0000008019187825 */ /* 0x000fc600078e021e */
[----:B------:R1:W4:Y:S03]  /*10e40*/  LDS.128 R8, [R205+0x4000] ;  /* 0x00400000cd087984 */ /* 0x0003260000000c00 */
        /* <DEDUP_REMOVED lines=15> */
[----:B----4-:R3:W-:Y:S04]  /*10f40*/  @!P4 STG.E.128 desc[UR22][R32.64+0x80], R8 ;  /* 0x000080082000c986 */ /* 0x0107e8000c101d16 */
[----:B--2---:R3:W-:Y:S02]  /*10f50*/  @!P3 STG.E.128 desc[UR22][R32.64+0x100], R4 ;  /* 0x000100042000b986 */ /* 0x0047e4000c101d16 */
.L_x_412:
[----:B------:R-:W-:Y:S05]  /*10f60*/  BSYNC B0 ;  /* 0x0000000000007941 */ /* 0x000fea0003800000 */
.L_x_411:
[----:B---3--:R3:W1:Y:S01]  /*10f70*/  LDS.128 R12, [R205+0x1000] ;  /* 0x00100000cd0c7984 */ /* 0x0086620000000c00 */
[----:B------:R-:W-:Y:S03]  /*10f80*/  BSSY B0, `(.L_x_413) ;  /* 0x0000017000007945 */ /* 0x000fe60003800000 */
[----:B----4-:R3:W4:Y:S04]  /*10f90*/  LDS.128 R8, [R205+0x5000] ;  /* 0x00500000cd087984 */ /* 0x0107280000000c00 */
        /* <DEDUP_REMOVED lines=19> */
[----:B----4-:R1:W-:Y:S04]  /*110d0*/  @!P3 STG.E.128 desc[UR22][R32.64+0x80], R8 ;  /* 0x000080082000b986 */ /* 0x0103e8000c101d16 */
[----:B--2---:R1:W-:Y:S02]  /*110e0*/  @!P2 STG.E.128 desc[UR22][R32.64+0x100], R4 ;  /* 0x000100042000a986 */ /* 0x0043e4000c101d16 */
.L_x_414:
[----:B------:R-:W-:Y:S05]  /*110f0*/  BSYNC B0 ;  /* 0x0000000000007941 */ /* 0x000fea0003800000 */
.L_x_413:
[----:B-1----:R1:W1:Y:S01]  /*11100*/  LDS.128 R12, [R205+0x2000] ;  /* 0x00200000cd0c7984 */ /* 0x0022620000000c00 */
[----:B------:R-:W-:Y:S03]  /*11110*/  BSSY B0, `(.L_x_415) ;  /* 0x0000017000007945 */ /* 0x000fe60003800000 */
[----:B----4-:R4:W1:Y:S04]  /*11120*/  LDS.128 R8, [R205+0x6000] ;  /* 0x00600000cd087984 */ /* 0x0108680000000c00 */
        /* <DEDUP_REMOVED lines=21> */
.L_x_416:
[----:B------:R-:W-:Y:S05]  /*11280*/  BSYNC B0 ;  /* 0x0000000000007941 */ /* 0x000fea0003800000 */
.L_x_415:
[----:B-12---:R1:W2:Y:S01]  /*11290*/  LDS.128 R4, [R205+0xb000] ;  /* 0x00b00000cd047984 */ /* 0x0062a20000000c00 */
        /* <DEDUP_REMOVED lines=20> */
[----:B--2---:R-:W-:Y:S01]  /*113e0*/  STG.E.128 desc[UR22][R2.64+0x100], R4 ;  /* 0x0001000402007986 */ /* 0x004fe2000c101d16 */
[----:B------:R-:W-:Y:S05]  /*113f0*/  EXIT ;  /* 0x000000000000794d */ /* 0x000fea0003800000 */
.L_x_417:
        /* <DEDUP_REMOVED lines=16> */
.L_x_1516:


//--------------------- .text._ZN5flash16flash_fwd_kernelI23Flash_fwd_kernel_traitsILi192ELi128ELi64ELi8ELb0ELb0EN7cutlass10bfloat16_tE19Flash_kernel_traitsILi192ELi128ELi64ELi8ES3_EELb0ELb0ELb1ELb0ELb0ELb0ELb1ELb0EEEvNS_16Flash_fwd_paramsE --------------------------
	.section	.text._ZN5flash16flash_fwd_kernelI23Flash_fwd_kernel_traitsILi192ELi128ELi64ELi8ELb0ELb0EN7cutlass10bfloat16_tE19Flash_kernel_traitsILi192ELi128ELi64ELi8ES3_EELb0ELb0ELb1ELb0ELb0ELb0ELb1ELb0EEEvNS_16Flash_fwd_paramsE,"ax",@progbits
	.align	128
        .global         _ZN5flash16flash_fwd_kernelI23Flash_fwd_kernel_traitsILi192ELi128ELi64ELi8ELb0ELb0EN7cutlass10bfloat16_tE19Flash_kernel_traitsILi192ELi128ELi64ELi8ES3_EELb0ELb0ELb1ELb0ELb0ELb0ELb1ELb0EEEvNS_16Flash_fwd_paramsE
        .type           _ZN5flash16flash_fwd_kernelI23Flash_fwd_kernel_traitsILi192ELi128ELi64ELi8ELb0ELb0EN7cutlass10bfloat16_tE19Flash_kernel_traitsILi192ELi128ELi64ELi8ES3_EELb0ELb0ELb1ELb0ELb0ELb0ELb1ELb0EEEvNS_16Flash_fwd_paramsE,@function
        .size           _ZN5flash16flash_fwd_kernelI23Flash_fwd_kernel_traitsILi192ELi128ELi64ELi8ELb0ELb0EN7cutlass10bfloat16_tE19Flash_kernel_traitsILi192ELi128ELi64ELi8ES3_EELb0ELb0ELb1ELb0ELb0ELb0ELb1ELb0EEEvNS_16Flash_fwd_paramsE,(.L_x_1517 - _ZN5flash16flash_fwd_kernelI23Flash_fwd_kernel_traitsILi192ELi128ELi64ELi8ELb0ELb0EN7cutlass10bfloat16_tE19Flash_kernel_traitsILi192ELi128ELi64ELi8ES3_EELb0ELb0ELb1ELb0ELb0ELb0ELb1ELb0EEEvNS_16Flash_fwd_paramsE)
        .other          _ZN5flash16flash_fwd_kernelI23Flash_fwd_kernel_traitsILi192ELi128ELi64ELi8ELb0ELb0EN7cutlass10bfloat16_tE19Flash_kernel_traitsILi192ELi128ELi64ELi8ES3_EELb0ELb0ELb1ELb0ELb0ELb0ELb1ELb0EEEvNS_16Flash_fwd_paramsE,@"STO_CUDA_ENTRY STV_DEFAULT"
_ZN5flash16flash_fwd_kernelI23Flash_fwd_kernel_traitsILi192ELi128ELi64ELi8ELb0ELb0EN7cutlass10bfloat16_tE19Flash_kernel_traitsILi192ELi128ELi64ELi8ES3_EELb0ELb0ELb1ELb0ELb0ELb0ELb1ELb0EEEvNS_16Flash_fwd_paramsE:
.text._ZN5flash16flash_fwd_kernelI23Flash_fwd_kernel_traitsILi192ELi128ELi64ELi8ELb0ELb0EN7cutlass10bfloat16_tE19Flash_kernel_traitsILi192ELi128ELi64ELi8ES3_EELb0ELb0ELb1ELb0ELb0ELb0ELb1ELb0EEEvNS_16Flash_fwd_paramsE:
        /* <DEDUP_REMOVED lines=54> */
.L_x_418:
[----:B------:R-:W-:-:S03]  /*0360*/  ULDC UR5, c[0x0][0x2c8] ;  /* 0x0000b20000057ab9 */ /* 0x000fc60000000800 */
.L_x_419:
        /* <DEDUP_REMOVED lines=134> */
.L_x_422:
[----:B------:R-:W-:Y:S05]  /*0bd0*/  BSYNC B0 ;  /* 0x0000000000007941 */ /* 0x000fea0003800000 */
.L_x_421:
        /* <DEDUP_REMOVED lines=22> */
.L_x_424:
[----:B------:R-:W-:Y:S05]  /*0d40*/  BSYNC B0 ;  /* 0x0000000000007941 */ /* 0x000fea0003800000 */
.L_x_423:
        /* <DEDUP_REMOVED lines=22> */
.L_x_426:
[----:B------:R-:W-:Y:S05]  /*0eb0*/  BSYNC B0 ;  /* 0x0000000000007941 */ /* 0x000fea0003800000 */
.L_x_425:
        /* <DEDUP_REMOVED lines=23> */
.L_x_428:
[----:B------:R-:W-:Y:S05]  /*1030*/  BSYNC B0 ;  /* 0x0000000000007941 */ /* 0x000fea0003800000 */
.L_x_427:
        /* <DEDUP_REMOVED lines=10> */
.L_x_430:
[----:B------:R-:W-:Y:S05]  /*10e0*/  BSYNC B0 ;  /* 0x0000000000007941 */ /* 0x000fea0003800000 */
.L_x_429:
        /* <DEDUP_REMOVED lines=10> */
.L_x_432:
[----:B------:R-:W-:Y:S05]  /*1190*/  BSYNC B0 ;  /* 0x0000000000007941 */ /* 0x000fea0003800000 */
.L_x_431:
        /* <DEDUP_REMOVED lines=10> */
.L_x_434:
[----:B------:R-:W-:Y:S05]  /*1240*/  BSYNC B0 ;  /* 0x0000000000007941 */ /* 0x000fea0003800000 */
.L_x_433:
        /* <DEDUP_REMOVED lines=10> */
.L_x_420:
        /* <DEDUP_REMOVED lines=80> */
.L_x_435:
        /* <DEDUP_REMOVED lines=25> */
.L_x_436:
        /* <DEDUP_REMOVED lines=81> */
.L_x_438:
[----:B------:R-:W-:Y:S05]  /*1e90*/  BSYNC B0 ;  /* 0x0000000000007941 */ /* 0x000fea0003800000 */
.L_x_437:
        /* <DEDUP_REMOVED lines=40> */
.L_x_440:
[----:B------:R-:W-:Y:S05]  /*2120*/  BSYNC B0 ;  /* 0x0000000000007941 */ /* 0x000fea0003800000 */
.L_x_439:
        /* <DEDUP_REMOVED lines=40> */
.L_x_442:
[----:B------:R-:W-:Y:S05]  /*23b0*/  BSYNC B0 ;  /* 0x0000000000007941 */ /* 0x000fea0003800000 */
.L_x_441:
        /* <DEDUP_REMOVED lines=39> */
.L_x_444:
[----:B------:R-:W-:Y:S05]  /*2630*/  BSYNC B0 ;  /* 0x0000000000007941 */ /* 0x000fea0003800000 */
.L_x_443:
        /* <DEDUP_REMOVED lines=51> */
.L_x_446:
[----:B------:R-:W-:Y:S05]  /*2970*/  BSYNC B0 ;  /* 0x0000000000007941 */ /* 0x000fea0003800000 */
.L_x_445:
        /* <DEDUP_REMOVED lines=36> */
.L_x_448:
[----:B------:R-:W-:Y:S05]  /*2bc0*/  BSYNC B0 ;  /* 0x0000000000007941 */ /* 0x000fea0003800000 */
.L_x_447:
        /* <DEDUP_REMOVED lines=58> */
.L_x_450:
[----:B------:R-:W-:Y:S05]  /*2f70*/  BSYNC B0 ;  /* 0x0000000000007941 */ /* 0x000fea0003800000 */
.L_x_449:
        /* <DEDUP_REMOVED lines=39> */
.L_x_452:
[----:B------:R-:W-:Y:S05]  /*31f0*/  BSYNC B0 ;  /* 0x0000000000007941 */ /* 0x000fea0003800000 */
.L_x_451:
[----:B------:R-:W-:Y:S01]  /*3200*/  LDSM.16.M88.4 R12, [R202] ;  /* 0x00000000ca0c783b */ /* 0x000fe20000000200 */
[----:B------:R-:W-:Y:S01]  /*3210*/  R2P PR, R5, 0x6 ;  /* 0x0000000605007804 */ /* 0x000fe20000000000 */
[----:B------:R-:W-:Y:S01]  /*3220*/  IMAD.MOV.U32 R7, RZ, RZ, 0x10 ;  /* 0x00000010ff077424 */ /* 0x000fe200078e00ff */
[C---:B------:R-:W-:Y:S01]  /*3230*/  LOP3.LUT P0, RZ, R2.reuse, 0x2, RZ, 0xc0, !PT ;  /* 0x0000000202ff7812 */ /* 0x040fe2000780c0ff */
[----:B------:R-:W5:Y:S01]  /*3240*/  LDSM.16.M88.4 R24, [R201+0xc000] ;  /* 0x00c00000c918783b */ /* 0x000f620000000200 */
[----:B------:R-:W-:Y:S01]  /*3250*/  VIADD R5, R201, 0xc000 ;  /* 0x0000c000c9057836 */ /* 0x000fe20000000000 */
[----:B------:R-:W-:Y:S01]  /*3260*/  ULDC UR32, c[0x0][0x39c] ;  /* 0x0000e70000207ab9 */ /* 0x000fe20000000800 */
[----:B------:R-:W-:Y:S01]  /*3270*/  SEL R7, R7, 0xfffffff0, !P0 ;  /* 0xfffffff007077807 */ /* 0x000fe20004000000 */
[----:B------:R-:W-:Y:S01]  /*3280*/  VIADD R199, R201, 0xc020 ;  /* 0x0000c020c9c77836 */ /* 0x000fe20000000000 */
[----:B------:R-:W4:Y:S01]  /*3290*/  LDSM.16.M88.4 R52, [R201+0xc800] ;  /* 0x00c80000c934783b */ /* 0x000f220000000200 */
[----:B------:R-:W-:Y:S01]  /*32a0*/  LOP3.LUT P0, RZ, R2, 0x4, RZ, 0xc0, !PT ;  /* 0x0000000402ff7812 */ /* 0x000fe2000780c0ff */
[----:B------:R-:W-:Y:S01]  /*32b0*/  IMAD.MOV.U32 R2, RZ, RZ, 0x40 ;  /* 0x00000040ff027424 */ /* 0x000fe200078e00ff */
[----:B------:R-:W-:Y:S01]  /*32c0*/  LEA R217, R105, UR21, 0x4 ;  /* 0x0000001569d97c11 */ /* 0x000fe2000f8e20ff */
[----:B------:R-:W-:Y:S01]  /*32d0*/  IMAD R200, R7, 0x2, R202 ;  /* 0x0000000207c87824 */ /* 0x000fe200078e02ca */
[----:B------:R-:W-:Y:S01]  /*32e0*/  LDSM.16.M88.4 R76, [R201+0xd000] ;  /* 0x00d00000c94c783b */ /* 0x000fe20000000200 */
[----:B------:R-:W-:Y:S01]  /*32f0*/  @P1 VIADD R199, R5, 0xffffffe0 ;  /* 0xffffffe005c71836 */ /* 0x000fe20000000000 */
[----:B------:R-:W-:Y:S01]  /*3300*/  SEL R2, R2, 0xffffffc0, !P2 ;  /* 0xffffffc002027807 */ /* 0x000fe20005000000 */
[----:B------:R-:W-:Y:S01]  /*3310*/  IMAD.MOV.U32 R5, RZ, RZ, 0x20 ;  /* 0x00000020ff057424 */ /* 0x000fe200078e00ff */
[----:B------:R-:W-:Y:S01]  /*3320*/  LDSM.16.M88.4 R28, [R200] ;  /* 0x00000000c81c783b */ /* 0x000fe20000000200 */
[----:B------:R-:W-:Y:S01]  /*3330*/  IMAD.SHL.U32 R218, R4, 0x2, RZ ;  /* 0x0000000204da7824 */ /* 0x000fe200078e00ff */
[----:B------:R-:W-:Y:S01]  /*3340*/  UIADD3 UR7, UR24, 0x1, -UR15 ;  /* 0x0000000118077890 */ /* 0x000fe2000fffe80f */
[----:B------:R-:W-:Y:S01]  /*3350*/  IMAD.IADD R195, R201, 0x1, R2 ;  /* 0x00000001c9c37824 */ /* 0x000fe200078e0202 */
[----:B-123--:R-:W1:Y:S01]  /*3360*/  LDSM.16.M88.4 R8, [R199] ;  /* 0x00000000c708783b */ /* 0x00ee620000000200 */
[----:B------:R-:W-:Y:S01]  /*3370*/  SEL R5, R5, 0xffffffe0, !P0 ;  /* 0xffffffe005057807 */ /* 0x000fe20004000000 */
[----:B------:R-:W-:Y:S01]  /*3380*/  IMAD.IADD R188, R2, 0x1, R199 ;  /* 0x0000000102bc7824 */ /* 0x000fe200078e02c7 */
[----:B------:R-:W-:Y:S01]  /*3390*/  LOP3.LUT R218, R218, 0x6, RZ, 0xc0, !PT ;  /* 0x00000006dada7812 */ /* 0x000fe200078ec0ff */
[----:B------:R-:W2:Y:S01]  /*33a0*/  LDSM.16.M88.4 R36, [R201+0xd800] ;  /* 0x00d80000c924783b */ /* 0x000ea20000000200 */
[----:B------:R-:W-:Y:S01]  /*33b0*/  UIADD3 UR6, UR7, UR19, URZ ;  /* 0x0000001307067290 */ /* 0x000fe2000fffe03f */
[C---:B------:R-:W-:Y:S01]  /*33c0*/  IMAD R198, R5.reuse, 0x2, R202 ;  /* 0x0000000205c67824 */ /* 0x040fe200078e02ca */
[----:B------:R-:W-:Y:S01]  /*33d0*/  UIADD3 UR20, UR24, -UR20, -UR15 ;  /* 0x8000001418147290 */ /* 0x000fe2000fffe80f */
[----:B------:R-:W3:Y:S01]  /*33e0*/  LDSM.16.M88.4 R64, [R199+0x800] ;  /* 0x00080000c740783b */ /* 0x000ee20000000200 */
[----:B------:R-:W-:Y:S01]  /*33f0*/  IMAD R197, R5, 0x2, R200 ;  /* 0x0000000205c57824 */ /* 0x000fe200078e02c8 */
[----:B------:R-:W-:Y:S01]  /*3400*/  UISETP.GT.AND UP0, UPT, UR17, UR12, UPT ;  /* 0x0000000c1100728c */ /* 0x000fe2000bf04270 */
[----:B------:R-:W-:Y:S01]  /*3410*/  IMAD.U32 R216, RZ, RZ, UR24 ;  /* 0x00000018ffd87e24 */ /* 0x000fe2000f8e00ff */
[----:B------:R-:W-:Y:S01]  /*3420*/  LDSM.16.M88.4 R68, [R198] ;  /* 0x00000000c644783b */ /* 0x000fe20000000200 */
[----:B------:R-:W-:-:S02]  /*3430*/  IMAD.U32 R214, RZ, RZ, UR7 ;  /* 0x00000007ffd67e24 */ /* 0x000fc4000f8e00ff */
[C---:B------:R-:W-:Y:S01]  /*3440*/  VIADD R191, R199.reuse, 0x800 ;  /* 0x00000800c7bf7836 */ /* 0x040fe20000000000 */
[----:B------:R-:W3:Y:S01]  /*3450*/  LDSM.16.M88.4 R20, [R195+0xc000] ;  /* 0x00c00000c314783b */ /* 0x000ee20000000200 */
[C---:B------:R-:W-:Y:S02]  /*3460*/  VIADD R190, R199.reuse, 0x1000 ;  /* 0x00001000c7be7836 */ /* 0x040fe40000000000 */
[C---:B------:R-:W-:Y:S01]  /*3470*/  VIADD R189, R199.reuse, 0x1800 ;  /* 0x00001800c7bd7836 */ /* 0x040fe20000000000 */
[----:B------:R-:W3:Y:S01]  /*3480*/  LDSM.16.M88.4 R56, [R199+0x1000] ;  /* 0x00100000c738783b */ /* 0x000ee20000000200 */
[C---:B------:R-:W-:Y:S01]  /*3490*/  VIADD R187, R199.reuse, 0x2000 ;  /* 0x00002000c7bb7836 */ /* 0x040fe20000000000 */
[----:B-----5:R-:W-:Y:S01]  /*34a0*/  HMMA.16816.F32.BF16 R16, R12, R24, RZ ;  /* 0x000000180c10723c */ /* 0x020fe200000418ff */
[C---:B------:R-:W-:Y:S01]  /*34b0*/  VIADD R186, R199.reuse, 0x2800 ;  /* 0x00002800c7ba7836 */ /* 0x040fe20000000000 */
[----:B------:R-:W5:Y:S01]  /*34c0*/  LDSM.16.M88.4 R44, [R199+0x1800] ;  /* 0x00180000c72c783b */ /* 0x000f620000000200 */
[----:B------:R-:W-:-:S02]  /*34d0*/  VIADD R185, R199, 0x3000 ;  /* 0x00003000c7b97836 */ /* 0x000fc40000000000 */
[C---:B------:R-:W-:Y:S01]  /*34e0*/  VIADD R184, R199.reuse, 0x3800 ;  /* 0x00003800c7b87836 */ /* 0x040fe20000000000 */
[C---:B------:R-:W-:Y:S01]  /*34f0*/  HMMA.16816.F32.BF16 R24, R12.reuse, R26, RZ ;  /* 0x0000001a0c18723c */ /* 0x040fe200000418ff */
[----:B------:R-:W5:Y:S01]  /*3500*/  LDSM.16.M88.4 R80, [R195+0xc800] ;  /* 0x00c80000c350783b */ /* 0x000f620000000200 */
[C---:B------:R-:W-:Y:S02]  /*3510*/  VIADD R183, R199.reuse, 0x4000 ;  /* 0x00004000c7b77836 */ /* 0x040fe40000000000 */
[C---:B------:R-:W-:Y:S01]  /*3520*/  VIADD R182, R199.reuse, 0x4800 ;  /* 0x00004800c7b67836 */ /* 0x040fe20000000000 */
[----:B------:R-:W-:Y:S01]  /*3530*/  LDSM.16.M88.4 R60, [R188] ;  /* 0x00000000bc3c783b */ /* 0x000fe20000000200 */
[----:B----4-:R-:W-:Y:S01]  /*3540*/  HMMA.16816.F32.BF16 R32, R12, R52, RZ ;  /* 0x000000340c20723c */ /* 0x010fe200000418ff */
[C---:B------:R-:W-:Y:S02]  /*3550*/  VIADD R181, R199.reuse, 0x5000 ;  /* 0x00005000c7b57836 */ /* 0x040fe40000000000 */
[----:B------:R-:W-:Y:S01]  /*3560*/  LDSM.16.M88.4 R40, [R195+0xd800] ;  /* 0x00d80000c328783b */ /* 0x000fe20000000200 */
[----:B------:R-:W-:-:S02]  /*3570*/  VIADD R180, R199, 0x5800 ;  /* 0x00005800c7b47836 */ /* 0x000fc40000000000 */
[----:B------:R-:W-:Y:S01]  /*3580*/  HMMA.16816.F32.BF16 R52, R12, R54, RZ ;  /* 0x000000360c34723c */ /* 0x000fe200000418ff */
[----:B------:R-:W-:Y:S04]  /*3590*/  LDSM.16.M88.4 R84, [R197+0x4000] ;  /* 0x00400000c554783b */ /* 0x000fe80000000200 */
[----:B------:R-:W-:Y:S01]  /*35a0*/  LDSM.16.M88.4 R100, [R188+0x2800] ;  /* 0x00280000bc64783b */ /* 0x000fe20000000200 */
[C---:B-1----:R-:W-:Y:S03]  /*35b0*/  HMMA.16816.F32.BF16 R16, R28.reuse, R8, R16 ;  /* 0x000000081c10723c */ /* 0x042fe60000041810 */
[----:B------:R-:W-:Y:S03]  /*35c0*/  LDSM.16.M88.4 R92, [R201+0x10800] ;  /* 0x01080000c95c783b */ /* 0x000fe60000000200 */
[----:B------:R-:W-:Y:S01]  /*35d0*/  HMMA.16816.F32.BF16 R24, R28, R10, R24 ;  /* 0x0000000a1c18723c */ /* 0x000fe20000041818 */
[----:B------:R-:W-:Y:S04]  /*35e0*/  LDSM.16.M88.4 R8, [R195+0xd000] ;  /* 0x00d00000c308783b */ /* 0x000fe80000000200 */
[----:B------:R-:W-:Y:S01]  /*35f0*/  LDSM.16.M88.4 R96, [R188+0x3000] ;  /* 0x00300000bc60783b */ /* 0x000fe20000000200 */
[C---:B------:R-:W-:Y:S03]  /*3600*/  HMMA.16816.F32.BF16 R48, R12.reuse, R76, RZ ;  /* 0x0000004c0c30723c */ /* 0x040fe600000418ff */
[----:B------:R-:W-:Y:S03]  /*3610*/  LDSM.16.M88.4 R88, [R195+0x10000] ;  /* 0x01000000c358783b */ /* 0x000fe60000000200 */
[C---:B------:R-:W-:Y:S01]  /*3620*/  HMMA.16816.F32.BF16 R76, R12.reuse, R78, RZ ;  /* 0x0000004e0c4c723c */ /* 0x040fe200000418ff */
[----:B------:R-:W0:Y:S05]  /*3630*/  LDGDEPBAR ;  /* 0x00000000000079af */ /* 0x000e2a0000000000 */
[C---:B--2---:R-:W-:Y:S06]  /*3640*/  HMMA.16816.F32.BF16 R72, R12.reuse, R36, RZ ;  /* 0x000000240c48723c */ /* 0x044fec00000418ff */
[----:B------:R-:W-:Y:S01]  /*3650*/  HMMA.16816.F32.BF16 R12, R12, R38, RZ ;  /* 0x000000260c0c723c */ /* 0x000fe200000418ff */
[----:B------:R-:W1:Y:S05]  /*3660*/  LDSM.16.M88.4 R36, [R197] ;  /* 0x00000000c524783b */ /* 0x000e6a0000000200 */
[C---:B---3--:R-:W-:Y:S06]  /*3670*/  HMMA.16816.F32.BF16 R32, R28.reuse, R64, R32 ;  /* 0x000000401c20723c */ /* 0x048fec0000041820 */
[----:B------:R-:W-:Y:S01]  /*3680*/  HMMA.16816.F32.BF16 R52, R28, R66, R52 ;  /* 0x000000421c34723c */ /* 0x000fe20000041834 */
[----:B------:R-:W-:Y:S05]  /*3690*/  LDSM.16.M88.4 R64, [R201+0xe000] ;  /* 0x00e00000c940783b */ /* 0x000fea0000000200 */
[C---:B------:R-:W-:Y:S06]  /*36a0*/  HMMA.16816.F32.BF16 R16, R68.reuse, R20, R16 ;  /* 0x000000144410723c */ /* 0x040fec0000041810 */
[----:B------:R-:W-:Y:S01]  /*36b0*/  HMMA.16816.F32.BF16 R24, R68, R22, R24 ;  /* 0x000000164418723c */ /* 0x000fe20000041818 */
[----:B------:R-:W-:Y:S05]  /*36c0*/  LDSM.16.M88.4 R20, [R202+0x4000] ;  /* 0x00400000ca14783b */ /* 0x000fea0000000200 */
[C---:B------:R-:W-:Y:S06]  /*36d0*/  HMMA.16816.F32.BF16 R48, R28.reuse, R56, R48 ;  /* 0x000000381c30723c */ /* 0x040fec0000041830 */
[C---:B------:R-:W-:Y:S01]  /*36e0*/  HMMA.16816.F32.BF16 R76, R28.reuse, R58, R76 ;  /* 0x0000003a1c4c723c */ /* 0x040fe2000004184c */
[----:B------:R-:W-:Y:S05]  /*36f0*/  LDSM.16.M88.4 R56, [R188+0x1800] ;  /* 0x00180000bc38783b */ /* 0x000fea0000000200 */
[C---:B-----5:R-:W-:Y:S06]  /*3700*/  HMMA.16816.F32.BF16 R72, R28.reuse, R44, R72 ;  /* 0x0000002c1c48723c */ /* 0x060fec0000041848 */
[----:B------:R-:W-:Y:S01]  /*3710*/  HMMA.16816.F32.BF16 R12, R28, R46, R12 ;  /* 0x0000002e1c0c723c */ /* 0x000fe2000004180c */
[----:B------:R-:W2:Y:S04]  /*3720*/  LDSM.16.M88.4 R44, [R188+0x800] ;  /* 0x00080000bc2c783b */ /* 0x000ea80000000200 */
[----:B------:R-:W3:Y:S01]  /*3730*/  LDSM.16.M88.4 R28, [R188+0x1000] ;  /* 0x00100000bc1c783b */ /* 0x000ee20000000200 */
[C---:B------:R-:W-:Y:S06]  /*3740*/  HMMA.16816.F32.BF16 R32, R68.reuse, R80, R32 ;  /* 0x000000504420723c */ /* 0x040fec0000041820 */
[----:B------:R-:W-:Y:S01]  /*3750*/  HMMA.16816.F32.BF16 R52, R68, R82, R52 ;  /* 0x000000524434723c */ /* 0x000fe20000041834 */
[----:B------:R-:W-:Y:S05]  /*3760*/  LDSM.16.M88.4 R80, [R188+0x2000] ;  /* 0x00200000bc50783b */ /* 0x000fea0000000200 */
[C---:B-1----:R-:W-:Y:S06]  /*3770*/  HMMA.16816.F32.BF16 R16, R36.reuse, R60, R16 ;  /* 0x0000003c2410723c */ /* 0x042fec0000041810 */
[----:B------:R-:W-:Y:S01]  /*3780*/  HMMA.16816.F32.BF16 R24, R36, R62, R24 ;  /* 0x0000003e2418723c */ /* 0x000fe20000041818 */
[----:B------:R-:W-:Y:S05]  /*3790*/  LDSM.16.M88.4 R60, [R201+0xf000] ;  /* 0x00f00000c93c783b */ /* 0x000fea0000000200 */
[C---:B------:R-:W-:Y:S06]  /*37a0*/  HMMA.16816.F32.BF16 R48, R68.reuse, R8, R48 ;  /* 0x000000084430723c */ /* 0x040fec0000041830 */
[C---:B------:R-:W-:Y:S01]  /*37b0*/  HMMA.16816.F32.BF16 R76, R68.reuse, R10, R76 ;  /* 0x0000000a444c723c */ /* 0x040fe2000004184c */
[----:B------:R-:W1:Y:S05]  /*37c0*/  LDSM.16.M88.4 R8, [R201+0xe800] ;  /* 0x00e80000c908783b */ /* 0x000e6a0000000200 */
[C---:B------:R-:W-:Y:S06]  /*37d0*/  HMMA.16816.F32.BF16 R72, R68.reuse, R40, R72 ;  /* 0x000000284448723c */ /* 0x040fec0000041848 */
[----:B------:R-:W-:Y:S01]  /*37e0*/  HMMA.16816.F32.BF16 R68, R68, R42, R12 ;  /* 0x0000002a4444723c */ /* 0x000fe2000004180c */
[----:B------:R-:W-:Y:S04]  /*37f0*/  LDSM.16.M88.4 R12, [R200+0x4000] ;  /* 0x00400000c80c783b */ /* 0x000fe80000000200 */
[----:B------:R-:W4:Y:S01]  /*3800*/  LDSM.16.M88.4 R40, [R199+0x2000] ;  /* 0x00200000c728783b */ /* 0x000f220000000200 */
[C---:B--2---:R-:W-:Y:S06]  /*3810*/  HMMA.16816.F32.BF16 R32, R36.reuse, R44, R32 ;  /* 0x0000002c2420723c */ /* 0x044fec0000041820 */
[----:B------:R-:W-:Y:S01]  /*3820*/  HMMA.16816.F32.BF16 R52, R36, R46, R52 ;  /* 0x0000002e2434723c */ /* 0x000fe20000041834 */
[----:B------:R-:W-:Y:S05]  /*3830*/  LDSM.16.M88.4 R44, [R195+0xe000] ;  /* 0x00e00000c32c783b */ /* 0x000fea0000000200 */
[C---:B------:R-:W-:Y:S06]  /*3840*/  HMMA.16816.F32.BF16 R16, R20.reuse, R64, R16 ;  /* 0x000000401410723c */ /* 0x040fec0000041810 */
[----:B------:R-:W-:Y:S01]  /*3850*/  HMMA.16816.F32.BF16 R24, R20, R66, R24 ;  /* 0x000000421418723c */ /* 0x000fe20000041818 */
[----:B------:R-:W-:Y:S05]  /*3860*/  LDSM.16.M88.4 R64, [R202+0x8000] ;  /* 0x00800000ca40783b */ /* 0x000fea0000000200 */
[C---:B---3--:R-:W-:Y:S06]  /*3870*/  HMMA.16816.F32.BF16 R48, R36.reuse, R28, R48 ;  /* 0x0000001c2430723c */ /* 0x048fec0000041830 */
[C---:B------:R-:W-:Y:S01]  /*3880*/  HMMA.16816.F32.BF16 R76, R36.reuse, R30, R76 ;  /* 0x0000001e244c723c */ /* 0x040fe2000004184c */
[----:B------:R-:W2:Y:S05]  /*3890*/  LDSM.16.M88.4 R28, [R198+0x4000] ;  /* 0x00400000c61c783b */ /* 0x000eaa0000000200 */
[C---:B------:R-:W-:Y:S06]  /*38a0*/  HMMA.16816.F32.BF16 R72, R36.reuse, R56, R72 ;  /* 0x000000382448723c */ /* 0x040fec0000041848 */
[----:B------:R-:W-:Y:S01]  /*38b0*/  HMMA.16816.F32.BF16 R68, R36, R58, R68 ;  /* 0x0000003a2444723c */ /* 0x000fe20000041844 */
[----:B------:R-:W3:Y:S04]  /*38c0*/  LDSM.16.M88.4 R36, [R199+0x2800] ;  /* 0x00280000c724783b */ /* 0x000ee80000000200 */
[----:B------:R-:W5:Y:S01]  /*38d0*/  LDSM.16.M88.4 R56, [R201+0xf800] ;  /* 0x00f80000c938783b */ /* 0x000f620000000200 */
[C---:B-1----:R-:W-:Y:S06]  /*38e0*/  HMMA.16816.F32.BF16 R32, R20.reuse, R8, R32 ;  /* 0x000000081420723c */ /* 0x042fec0000041820 */
[----:B------:R-:W-:Y:S01]  /*38f0*/  HMMA.16816.F32.BF16 R52, R20, R10, R52 ;  /* 0x0000000a1434723c */ /* 0x000fe20000041834 */
[----:B------:R-:W1:Y:S05]  /*3900*/  LDSM.16.M88.4 R8, [R199+0x3000] ;  /* 0x00300000c708783b */ /* 0x000e6a0000000200 */
[C---:B----4-:R-:W-:Y:S06]  /*3910*/  HMMA.16816.F32.BF16 R16, R12.reuse, R40, R16 ;  /* 0x000000280c10723c */ /* 0x050fec0000041810 */
[----:B------:R-:W-:Y:S01]  /*3920*/  HMMA.16816.F32.BF16 R24, R12, R42, R24 ;  /* 0x0000002a0c18723c */ /* 0x000fe20000041818 */
[----:B------:R-:W4:Y:S05]  /*3930*/  LDSM.16.M88.4 R40, [R195+0xe800] ;  /* 0x00e80000c328783b */ /* 0x000f2a0000000200 */
[C---:B------:R-:W-:Y:S06]  /*3940*/  HMMA.16816.F32.BF16 R48, R20.reuse, R60, R48 ;  /* 0x0000003c1430723c */ /* 0x040fec0000041830 */
[----:B------:R-:W-:Y:S01]  /*3950*/  HMMA.16816.F32.BF16 R76, R20, R62, R76 ;  /* 0x0000003e144c723c */ /* 0x000fe2000004184c */
[----:B------:R-:W4:Y:S05]  /*3960*/  LDSM.16.M88.4 R60, [R199+0x3800] ;  /* 0x00380000c73c783b */ /* 0x000f2a0000000200 */
[C---:B--2---:R-:W-:Y:S06]  /*3970*/  HMMA.16816.F32.BF16 R16, R28.reuse, R44, R16 ;  /* 0x0000002c1c10723c */ /* 0x044fec0000041810 */
[----:B------:R-:W-:Y:S01]  /*3980*/  HMMA.16816.F32.BF16 R24, R28, R46, R24 ;  /* 0x0000002e1c18723c */ /* 0x000fe20000041818 */
[----:B------:R-:W-:Y:S05]  /*3990*/  LDSM.16.M88.4 R44, [R200+0x8000] ;  /* 0x00800000c82c783b */ /* 0x000fea0000000200 */
[----:B---3--:R-:W-:Y:S06]  /*39a0*/  HMMA.16816.F32.BF16 R32, R12, R36, R32 ;  /* 0x000000240c20723c */ /* 0x008fec0000041820 */
[C---:B-----5:R-:W-:Y:S06]  /*39b0*/  HMMA.16816.F32.BF16 R72, R20.reuse, R56, R72 ;  /* 0x000000381448723c */ /* 0x060fec0000041848 */
[----:B------:R-:W-:Y:S01]  /*39c0*/  HMMA.16816.F32.BF16 R68, R20, R58, R68 ;  /* 0x0000003a1444723c */ /* 0x000fe20000041844 */
[----:B------:R-:W2:Y:S04]  /*39d0*/  LDSM.16.M88.4 R20, [R201+0x10000] ;  /* 0x01000000c914783b */ /* 0x000ea80000000200 */
[----:B------:R-:W-:Y:S01]  /*39e0*/  LDSM.16.M88.4 R56, [R195+0xf800] ;  /* 0x00f80000c338783b */ /* 0x000fe20000000200 */
[C---:B-1----:R-:W-:Y:S06]  /*39f0*/  HMMA.16816.F32.BF16 R48, R12.reuse, R8, R48 ;  /* 0x000000080c30723c */ /* 0x042fec0000041830 */
[C---:B------:R-:W-:Y:S01]  /*3a00*/  HMMA.16816.F32.BF16 R76, R12.reuse, R10, R76 ;  /* 0x0000000a0c4c723c */ /* 0x040fe2000004184c */
[----:B------:R-:W1:Y:S05]  /*3a10*/  LDSM.16.M88.4 R8, [R195+0xf000] ;  /* 0x00f00000c308783b */ /* 0x000e6a0000000200 */
[----:B------:R-:W-:Y:S01]  /*3a20*/  HMMA.16816.F32.BF16 R52, R12, R38, R52 ;  /* 0x000000260c34723c */ /* 0x000fe20000041834 */
[----:B------:R-:W3:Y:S05]  /*3a30*/  LDSM.16.M88.4 R36, [R199+0x4000] ;  /* 0x00400000c724783b */ /* 0x000eea0000000200 */
[C---:B------:R-:W-:Y:S06]  /*3a40*/  HMMA.16816.F32.BF16 R16, R84.reuse, R80, R16 ;  /* 0x000000505410723c */ /* 0x040fec0000041810 */
[----:B------:R-:W-:Y:S01]  /*3a50*/  HMMA.16816.F32.BF16 R24, R84, R82, R24 ;  /* 0x000000525418723c */ /* 0x000fe20000041818 */
[----:B------:R-:W5:Y:S05]  /*3a60*/  LDSM.16.M88.4 R80, [R188+0x3800] ;  /* 0x00380000bc50783b */ /* 0x000f6a0000000200 */
[----:B----4-:R-:W-:Y:S06]  /*3a70*/  HMMA.16816.F32.BF16 R32, R28, R40, R32 ;  /* 0x000000281c20723c */ /* 0x010fec0000041820 */
[C---:B------:R-:W-:Y:S06]  /*3a80*/  HMMA.16816.F32.BF16 R72, R12.reuse, R60, R72 ;  /* 0x0000003c0c48723c */ /* 0x040fec0000041848 */
[----:B------:R-:W-:Y:S01]  /*3a90*/  HMMA.16816.F32.BF16 R68, R12, R62, R68 ;  /* 0x0000003e0c44723c */ /* 0x000fe20000041844 */
[----:B------:R-:W4:Y:S04]  /*3aa0*/  LDSM.16.M88.4 R12, [R198+0x8000] ;  /* 0x00800000c60c783b */ /* 0x000f280000000200 */
[----:B------:R-:W-:Y:S01]  /*3ab0*/  LDSM.16.M88.4 R60, [R201+0x11000] ;  /* 0x01100000c93c783b */ /* 0x000fe20000000200 */
[----:B--2---:R-:W-:Y:S06]  /*3ac0*/  HMMA.16816.F32.BF16 R16, R64, R20, R16 ;  /* 0x000000144010723c */ /* 0x004fec0000041810 */
[----:B------:R-:W-:Y:S01]  /*3ad0*/  HMMA.16816.F32.BF16 R52, R28, R42, R52 ;  /* 0x0000002a1c34723c */ /* 0x000fe20000041834 */
[----:B------:R-:W2:Y:S05]  /*3ae0*/  LDSM.16.M88.4 R40, [R199+0x4800] ;  /* 0x00480000c728783b */ /* 0x000eaa0000000200 */
[----:B------:R-:W-:Y:S01]  /*3af0*/  HMMA.16816.F32.BF16 R24, R64, R22, R24 ;  /* 0x000000164018723c */ /* 0x000fe20000041818 */
[----:B------:R-:W-:Y:S05]  /*3b00*/  LDSM.16.M88.4 R20, [R188+0x4000] ;  /* 0x00400000bc14783b */ /* 0x000fea0000000200 */
[----:B------:R-:W-:Y:S06]  /*3b10*/  HMMA.16816.F32.BF16 R32, R84, R100, R32 ;  /* 0x000000645420723c */ /* 0x000fec0000041820 */
[C---:B-1----:R-:W-:Y:S06]  /*3b20*/  HMMA.16816.F32.BF16 R48, R28.reuse, R8, R48 ;  /* 0x000000081c30723c */ /* 0x042fec0000041830 */
[C---:B------:R-:W-:Y:S01]  /*3b30*/  HMMA.16816.F32.BF16 R76, R28.reuse, R10, R76 ;  /* 0x0000000a1c4c723c */ /* 0x040fe2000004184c */
[----:B------:R-:W-:Y:S05]  /*3b40*/  LDSM.16.M88.4 R8, [R197+0x8000] ;  /* 0x00800000c508783b */ /* 0x000fea0000000200 */
[C---:B------:R-:W-:Y:S06]  /*3b50*/  HMMA.16816.F32.BF16 R72, R28.reuse, R56, R72 ;  /* 0x000000381c48723c */ /* 0x040fec0000041848 */
[----:B------:R-:W-:Y:S01]  /*3b60*/  HMMA.16816.F32.BF16 R68, R28, R58, R68 ;  /* 0x0000003a1c44723c */ /* 0x000fe20000041844 */
[----:B------:R-:W1:Y:S04]  /*3b70*/  LDSM.16.M88.4 R56, [R201+0x11800] ;  /* 0x01180000c938783b */ /* 0x000e680000000200 */
[----:B------:R-:W1:Y:S01]  /*3b80*/  LDSM.16.M88.4 R28, [R195+0x10800] ;  /* 0x01080000c31c783b */ /* 0x000e620000000200 */
[----:B---3--:R-:W-:Y:S06]  /*3b90*/  HMMA.16816.F32.BF16 R16, R44, R36, R16 ;  /* 0x000000242c10723c */ /* 0x008fec0000041810 */
[----:B------:R-:W-:Y:S06]  /*3ba0*/  HMMA.16816.F32.BF16 R52, R84, R102, R52 ;  /* 0x000000665434723c */ /* 0x000fec0000041834 */
[----:B------:R-:W-:Y:S01]  /*3bb0*/  HMMA.16816.F32.BF16 R24, R44, R38, R24 ;  /* 0x000000262c18723c */ /* 0x000fe20000041818 */
[----:B------:R-:W3:Y:S05]  /*3bc0*/  LDSM.16.M88.4 R36, [R199+0x5000] ;  /* 0x00500000c724783b */ /* 0x000eea0000000200 */
[----:B------:R-:W-:Y:S06]  /*3bd0*/  HMMA.16816.F32.BF16 R32, R64, R92, R32 ;  /* 0x0000005c4020723c */ /* 0x000fec0000041820 */
[C---:B------:R-:W-:Y:S06]  /*3be0*/  HMMA.16816.F32.BF16 R48, R84.reuse, R96, R48 ;  /* 0x000000605430723c */ /* 0x040fec0000041830 */
[C---:B------:R-:W-:Y:S06]  /*3bf0*/  HMMA.16816.F32.BF16 R76, R84.reuse, R98, R76 ;  /* 0x00000062544c723c */ /* 0x040fec000004184c */
[C---:B-----5:R-:W-:Y:S06]  /*3c00*/  HMMA.16816.F32.BF16 R72, R84.reuse, R80, R72 ;  /* 0x000000505448723c */ /* 0x060fec0000041848 */
[----:B------:R-:W-:Y:S01]  /*3c10*/  HMMA.16816.F32.BF16 R68, R84, R82, R68 ;  /* 0x000000525444723c */ /* 0x000fe20000041844 */
[----:B------:R-:W5:Y:S05]  /*3c20*/  LDSM.16.M88.4 R80, [R199+0x5800] ;  /* 0x00580000c750783b */ /* 0x000f6a0000000200 */
[----:B----4-:R-:W-:Y:S06]  /*3c30*/  HMMA.16816.F32.BF16 R16, R12, R88, R16 ;  /* 0x000000580c10723c */ /* 0x010fec0000041810 */
[----:B------:R-:W-:Y:S06]  /*3c40*/  HMMA.16816.F32.BF16 R52, R64, R94, R52 ;  /* 0x0000005e4034723c */ /* 0x000fec0000041834 */
[----:B------:R-:W-:Y:S06]  /*3c50*/  HMMA.16816.F32.BF16 R24, R12, R90, R24 ;  /* 0x0000005a0c18723c */ /* 0x000fec0000041818 */
[----:B--2---:R-:W-:Y:S06]  /*3c60*/  HMMA.16816.F32.BF16 R32, R44, R40, R32 ;  /* 0x000000282c20723c */ /* 0x004fec0000041820 */
[C---:B------:R-:W-:Y:S06]  /*3c70*/  HMMA.16816.F32.BF16 R48, R64.reuse, R60, R48 ;  /* 0x0000003c4030723c */ /* 0x040fec0000041830 */
[C---:B------:R-:W-:Y:S01]  /*3c80*/  HMMA.16816.F32.BF16 R76, R64.reuse, R62, R76 ;  /* 0x0000003e404c723c */ /* 0x040fe2000004184c */
[----:B------:R-:W2:Y:S05]  /*3c90*/  LDSM.16.M88.4 R60, [R188+0x4800] ;  /* 0x00480000bc3c783b */ /* 0x000eaa0000000200 */
[C---:B-1----:R-:W-:Y:S06]  /*3ca0*/  HMMA.16816.F32.BF16 R72, R64.reuse, R56, R72 ;  /* 0x000000384048723c */ /* 0x042fec0000041848 */
[----:B------:R-:W-:Y:S06]  /*3cb0*/  HMMA.16816.F32.BF16 R68, R64, R58, R68 ;  /* 0x0000003a4044723c */ /* 0x000fec0000041844 */
[----:B------:R-:W-:Y:S06]  /*3cc0*/  HMMA.16816.F32.BF16 R16, R8, R20, R16 ;  /* 0x000000140810723c */ /* 0x000fec0000041810 */
[----:B------:R-:W-:Y:S01]  /*3cd0*/  HMMA.16816.F32.BF16 R52, R44, R42, R52 ;  /* 0x0000002a2c34723c */ /* 0x000fe20000041834 */
[----:B------:R-:W1:Y:S05]  /*3ce0*/  LDSM.16.M88.4 R40, [R195+0x11000] ;  /* 0x01100000c328783b */ /* 0x000e6a0000000200 */
[----:B------:R-:W-:Y:S01]  /*3cf0*/  HMMA.16816.F32.BF16 R24, R8, R22, R24 ;  /* 0x000000160818723c */ /* 0x000fe20000041818 */
[----:B------:R-:W4:Y:S05]  /*3d00*/  LDSM.16.M88.4 R20, [R195+0x11800] ;  /* 0x01180000c314783b */ /* 0x000f2a0000000200 */
[----:B------:R-:W-:Y:S06]  /*3d10*/  HMMA.16816.F32.BF16 R32, R12, R28, R32 ;  /* 0x0000001c0c20723c */ /* 0x000fec0000041820 */
[----:B---3--:R-:W-:Y:S01]  /*3d20*/  HMMA.16816.F32.BF16 R48, R44, R36, R48 ;  /* 0x000000242c30723c */ /* 0x008fe20000041830 */
[----:B------:R-:W-:Y:S01]  /*3d30*/  FMUL.FTZ R2, R16, UR32 ;  /* 0x0000002010027c20 */ /* 0x000fe20008410000 */
[----:B------:R-:W-:Y:S01]  /*3d40*/  FMUL.FTZ R28, R17, UR32 ;  /* 0x00000020111c7c20 */ /* 0x000fe20008410000 */
[----:B------:R-:W-:-:S03]  /*3d50*/  FMUL.FTZ R29, R18, UR32 ;  /* 0x00000020121d7c20 */ /* 0x000fc60008410000 */
[C---:B------:R-:W-:Y:S01]  /*3d60*/  HMMA.16816.F32.BF16 R76, R44.reuse, R38, R76 ;  /* 0x000000262c4c723c */ /* 0x040fe2000004184c */
[----:B------:R-:W3:Y:S05]  /*3d70*/  MUFU.TANH R2, R2 ;  /* 0x0000000200027308 */ /* 0x000eea0000002400 */
[----:B-----5:R-:W-:Y:S01]  /*3d80*/  HMMA.16816.F32.BF16 R72, R44, R80, R72 ;  /* 0x000000502c48723c */ /* 0x020fe20000041848 */
[----:B------:R-:W-:Y:S01]  /*3d90*/  FMUL.FTZ R24, R24, UR32 ;  /* 0x0000002018187c20 */ /* 0x000fe20008410000 */
[----:B------:R-:W-:Y:S01]  /*3da0*/  FMUL.FTZ R25, R25, UR32 ;  /* 0x0000002019197c20 */ /* 0x000fe20008410000 */
[----:B------:R-:W-:Y:S01]  /*3db0*/  MUFU.TANH R29, R29 ;  /* 0x0000001d001d7308 */ /* 0x000fe20000002400 */
[----:B------:R-:W-:-:S02]  /*3dc0*/  FMUL.FTZ R26, R26, UR32 ;  /* 0x000000201a1a7c20 */ /* 0x000fc40008410000 */
[----:B------:R-:W-:Y:S05]  /*3dd0*/  HMMA.16816.F32.BF16 R68, R44, R82, R68 ;  /* 0x000000522c44723c */ /* 0x000fea0000041844 */
[----:B------:R-:W5:Y:S01]  /*3de0*/  MUFU.TANH R24, R24 ;  /* 0x0000001800187308 */ /* 0x000f620000002400 */
[----:B--2---:R-:W-:Y:S06]  /*3df0*/  HMMA.16816.F32.BF16 R32, R8, R60, R32 ;  /* 0x0000003c0820723c */ /* 0x004fec0000041820 */
[C---:B------:R-:W-:Y:S01]  /*3e00*/  HMMA.16816.F32.BF16 R52, R12.reuse, R30, R52 ;  /* 0x0000001e0c34723c */ /* 0x040fe20000041834 */
[----:B------:R-:W2:Y:S05]  /*3e10*/  MUFU.TANH R25, R25 ;  /* 0x0000001900197308 */ /* 0x000eaa0000002400 */
[C---:B-1----:R-:W-:Y:S01]  /*3e20*/  HMMA.16816.F32.BF16 R48, R12.reuse, R40, R48 ;  /* 0x000000280c30723c */ /* 0x042fe20000041830 */
[----:B------:R-:W-:Y:S01]  /*3e30*/  FMUL.FTZ R30, R19, UR32 ;  /* 0x00000020131e7c20 */ /* 0x000fe20008410000 */
[----:B------:R-:W-:Y:S01]  /*3e40*/  FMUL.FTZ R31, R27, UR32 ;  /* 0x000000201b1f7c20 */ /* 0x000fe20008410000 */
[----:B------:R-:W1:Y:S01]  /*3e50*/  LDSM.16.M88.4 R16, [R188+0x5000] ;  /* 0x00500000bc10783b */ /* 0x000e620000000200 */
[----:B------:R-:W-:Y:S01]  /*3e60*/  LOP3.LUT R27, R6, 0xffffffe0, RZ, 0xc0, !PT ;  /* 0xffffffe0061b7812 */ /* 0x000fe200078ec0ff */
[----:B------:R-:W-:Y:S01]  /*3e70*/  MUFU.TANH R28, R28 ;  /* 0x0000001c001c7308 */ /* 0x000fe20000002400 */
[----:B------:R-:W-:Y:S03]  /*3e80*/  HMMA.16816.F32.BF16 R76, R12, R42, R76 ;  /* 0x0000002a0c4c723c */ /* 0x000fe6000004184c */
[----:B------:R-:W-:-:S03]  /*3e90*/  IMAD.IADD R27, R4, 0x1, -R27 ;  /* 0x00000001041b7824 */ /* 0x000fc600078e0a1b */
[C---:B----4-:R-:W-:Y:S01]  /*3ea0*/  HMMA.16816.F32.BF16 R72, R12.reuse, R20, R72 ;  /* 0x000000140c48723c */ /* 0x050fe20000041848 */
[----:B------:R-:W-:Y:S01]  /*3eb0*/  FMUL.FTZ R36, R32, UR32 ;  /* 0x0000002020247c20 */ /* 0x000fe20008410000 */
[----:B------:R-:W-:Y:S01]  /*3ec0*/  SHF.R.S32.HI R32, RZ, 0x1f, R27 ;  /* 0x0000001fff207819 */ /* 0x000fe2000001141b */
[----:B------:R-:W4:Y:S01]  /*3ed0*/  MUFU.TANH R30, R30 ;  /* 0x0000001e001e7308 */ /* 0x000f220000002400 */
[----:B------:R-:W-:Y:S01]  /*3ee0*/  FMUL.FTZ R33, R33, UR32 ;  /* 0x0000002021217c20 */ /* 0x000fe20008410000 */
[----:B------:R-:W-:Y:S01]  /*3ef0*/  FMUL.FTZ R35, R35, UR32 ;  /* 0x0000002023237c20 */ /* 0x000fe20008410000 */
[----:B------:R-:W-:Y:S01]  /*3f00*/  HMMA.16816.F32.BF16 R68, R12, R22, R68 ;  /* 0x000000160c44723c */ /* 0x000fe20000041844 */
[----:B------:R-:W3:Y:S01]  /*3f10*/  LDSM.16.M88.4 R12, [R188+0x5800] ;  /* 0x00580000bc0c783b */ /* 0x000ee20000000200 */
[----:B------:R-:W-:Y:S01]  /*3f20*/  LEA.HI R27, R32, R27, RZ, 0x2 ;  /* 0x0000001b201b7211 */ /* 0x000fe200078f10ff */
[----:B------:R-:W-:Y:S02]  /*3f30*/  IMAD.U32 R21, RZ, RZ, UR17 ;  /* 0x00000011ff157e24 */ /* 0x000fe4000f8e00ff */
[----:B------:R-:W-:Y:S01]  /*3f40*/  FMUL.FTZ R34, R34, UR32 ;  /* 0x0000002022227c20 */ /* 0x000fe20008410000 */
[----:B------:R-:W4:Y:S01]  /*3f50*/  MUFU.TANH R36, R36 ;  /* 0x0000002400247308 */ /* 0x000f220000002400 */
[----:B------:R-:W-:Y:S01]  /*3f60*/  SHF.R.S32.HI R20, RZ, 0x2, R27 ;  /* 0x00000002ff147819 */ /* 0x000fe2000001141b */
[----:B------:R-:W-:Y:S01]  /*3f70*/  IMAD R32, R21, 0x40, R218 ;  /* 0x0000004015207824 */ /* 0x000fe200078e02da */
[----:B------:R-:W-:Y:S01]  /*3f80*/  HMMA.16816.F32.BF16 R52, R8, R62, R52 ;  /* 0x0000003e0834723c */ /* 0x000fe20000041834 */
[----:B------:R-:W-:-:S04]  /*3f90*/  DEPBAR.LE SB0, 0x0 ;  /* 0x000080000000791a */ /* 0x000fc80000000000 */
[----:B------:R-:W-:Y:S01]  /*3fa0*/  IMAD.IADD R217, R20, 0x1, R217 ;  /* 0x0000000114d97824 */ /* 0x000fe200078e02d9 */
[----:B------:R5:W4:Y:S01]  /*3fb0*/  MUFU.TANH R4, R33 ;  /* 0x0000002100047308 */ /* 0x000b220000002400 */
[C---:B------:R-:W-:Y:S02]  /*3fc0*/  VIADD R21, R32.reuse, 0x9 ;  /* 0x0000000920157836 */ /* 0x040fe40000000000 */
[C---:B------:R-:W-:Y:S01]  /*3fd0*/  VIADD R215, R217.reuse, 0x8 ;  /* 0x00000008d9d77836 */ /* 0x040fe20000000000 */
[C---:B------:R-:W-:Y:S01]  /*3fe0*/  VIADDMNMX R216, R217.reuse, UR6, R216, PT ;  /* 0x00000006d9d87c46 */ /* 0x040fe2000b8001d8 */
[C---:B------:R-:W-:Y:S01]  /*3ff0*/  VIADD R20, R32.reuse, 0x1 ;  /* 0x0000000120147836 */ /* 0x040fe20000000000 */
[----:B------:R-:W-:Y:S02]  /*4000*/  VIADDMNMX R217, R217, UR20, RZ, !PT ;  /* 0x00000014d9d97c46 */ /* 0x000fe4000f8001ff */
[----:B------:R-:W-:Y:S01]  /*4010*/  IADD3 R214, R215, UR19, R214 ;  /* 0x00000013d7d67c10 */ /* 0x000fe2000fffe0d6 */
[----:B------:R-:W4:Y:S01]  /*4020*/  MUFU.TANH R26, R26 ;  /* 0x0000001a001a7308 */ /* 0x000f220000002400 */
[----:B------:R-:W-:Y:S01]  /*4030*/  ISETP.GE.AND P1, PT, R32, R216, PT ;  /* 0x000000d82000720c */ /* 0x000fe20003f26270 */
[----:B-1----:R-:W-:Y:S01]  /*4040*/  HMMA.16816.F32.BF16 R48, R8, R16, R48 ;  /* 0x000000100830723c */ /* 0x002fe20000041830 */
[----:B------:R-:W-:-:S02]  /*4050*/  VIMNMX R214, R214, UR24, PT ;  /* 0x00000018d6d67c48 */ /* 0x000fc4000bfe0100 */
[CC--:B------:R-:W-:Y:S02]  /*4060*/  ISETP.LT.OR P1, PT, R32.reuse, R217.reuse, P1 ;  /* 0x000000d92000720c */ /* 0x0c0fe40000f21670 */
[----:B------:R-:W-:Y:S01]  /*4070*/  VIADDMNMX R215, R215, UR20, RZ, !PT ;  /* 0x00000014d7d77c46 */ /* 0x000fe2000f8001ff */
[C---:B------:R-:W-:Y:S01]  /*4080*/  HMMA.16816.F32.BF16 R76, R8.reuse, R18, R76 ;  /* 0x00000012084c723c */ /* 0x040fe2000004184c */
[----:B------:R-:W-:Y:S01]  /*4090*/  VIADD R16, R32, 0x8 ;  /* 0x0000000820107836 */ /* 0x000fe20000000000 */
[----:B------:R-:W-:Y:S01]  /*40a0*/  ISETP.GE.AND P6, PT, R21, R216, PT ;  /* 0x000000d81500720c */ /* 0x000fe20003fc6270 */
[----:B------:R2:W1:Y:S01]  /*40b0*/  MUFU.TANH R6, R31 ;  /* 0x0000001f00067308 */ /* 0x0004620000002400 */
[----:B------:R-:W-:Y:S01]  /*40c0*/  ISETP.GE.AND P4, PT, R20, R214, PT ;  /* 0x000000d61400720c */ /* 0x000fe20003f86270 */
[----:B------:R-:W-:Y:S01]  /*40d0*/  FMUL.FTZ R54, R54, UR32 ;  /* 0x0000002036367c20 */ /* 0x000fe20008410000 */
[----:B------:R-:W-:Y:S01]  /*40e0*/  ISETP.GE.AND P5, PT, R16, R216, PT ;  /* 0x000000d81000720c */ /* 0x000fe20003fa6270 */
[----:B------:R-:W-:Y:S01]  /*40f0*/  VIADD R18, R32, 0x11 ;  /* 0x0000001120127836 */ /* 0x000fe20000000000 */
[-C--:B------:R-:W-:Y:S01]  /*4100*/  ISETP.GE.AND P0, PT, R16, R214.reuse, PT ;  /* 0x000000d61000720c */ /* 0x080fe20003f06270 */
[----:B------:R-:W-:Y:S01]  /*4110*/  FMUL.FTZ R22, R55, UR32 ;  /* 0x0000002037167c20 */ /* 0x000fe20008410000 */
[C---:B---3--:R-:W-:Y:S01]  /*4120*/  HMMA.16816.F32.BF16 R72, R8.reuse, R12, R72 ;  /* 0x0000000c0848723c */ /* 0x048fe20000041848 */
[----:B------:R-:W-:Y:S01]  /*4130*/  FSEL R27, R2, -INF , !P1 ;  /* 0xff800000021b7808 */ /* 0x000fe20004800000 */
[----:B------:R-:W-:Y:S01]  /*4140*/  VIADD R2, R32, 0x18 ;  /* 0x0000001820027836 */ /* 0x000fe20000000000 */
[C---:B------:R-:W-:Y:S01]  /*4150*/  ISETP.LT.OR P5, PT, R16.reuse, R217, P5 ;  /* 0x000000d91000720c */ /* 0x040fe20002fa1670 */
[----:B------:R-:W3:Y:S01]  /*4160*/  MUFU.TANH R35, R35 ;  /* 0x0000002300237308 */ /* 0x000ee20000002400 */
[----:B------:R-:W-:Y:S01]  /*4170*/  ISETP.LT.OR P0, PT, R16, R215, P0 ;  /* 0x000000d71000720c */ /* 0x000fe20000701670 */
[C---:B------:R-:W-:Y:S01]  /*4180*/  VIADD R16, R32.reuse, 0x10 ;  /* 0x0000001020107836 */ /* 0x040fe20000000000 */
[----:B------:R-:W-:Y:S01]  /*4190*/  ISETP.GE.AND P3, PT, R32, R214, PT ;  /* 0x000000d62000720c */ /* 0x000fe20003f66270 */
[----:B------:R-:W-:Y:S01]  /*41a0*/  FMUL.FTZ R49, R49, UR32 ;  /* 0x0000002031317c20 */ /* 0x000fe20008410000 */
[----:B------:R-:W-:Y:S01]  /*41b0*/  ISETP.LT.OR P6, PT, R21, R217, P6 ;  /* 0x000000d91500720c */ /* 0x000fe200037c1670 */
[----:B------:R-:W-:Y:S01]  /*41c0*/  HMMA.16816.F32.BF16 R68, R8, R14, R68 ;  /* 0x0000000e0844723c */ /* 0x000fe20000041844 */
[CC--:B------:R-:W-:Y:S01]  /*41d0*/  ISETP.GE.AND P2, PT, R20.reuse, R216.reuse, PT ;  /* 0x000000d81400720c */ /* 0x0c0fe20003f46270 */
[----:B------:R1:W3:Y:S01]  /*41e0*/  MUFU.TANH R37, R34 ;  /* 0x0000002200257308 */ /* 0x0002e20000002400 */
[-C--:B------:R-:W-:Y:S01]  /*41f0*/  ISETP.LT.OR P4, PT, R20, R215.reuse, P4 ;  /* 0x000000d71400720c */ /* 0x080fe20002781670 */
[----:B------:R-:W-:Y:S01]  /*4200*/  FMUL.FTZ R17, R52, UR32 ;  /* 0x0000002034117c20 */ /* 0x000fe20008410000 */
[----:B------:R-:W-:Y:S01]  /*4210*/  ISETP.LT.OR P3, PT, R32, R215, P3 ;  /* 0x000000d72000720c */ /* 0x000fe20001f61670 */
[----:B------:R-:W-:Y:S01]  /*4220*/  FMUL.FTZ R48, R48, UR32 ;  /* 0x0000002030307c20 */ /* 0x000fe20008410000 */
[----:B-----5:R-:W-:Y:S01]  /*4230*/  FSEL R33, R24, -INF , !P5 ;  /* 0xff80000018217808 */ /* 0x020fe20006800000 */
[----:B------:R-:W-:Y:S01]  /*4240*/  FMUL.FTZ R50, R50, UR32 ;  /* 0x0000002032327c20 */ /* 0x000fe20008410000 */
[----:B--2---:R-:W-:Y:S01]  /*4250*/  FSEL R31, R25, -INF , !P6 ;  /* 0xff800000191f7808 */ /* 0x004fe20007000000 */
[----:B------:R-:W2:Y:S01]  /*4260*/  MUFU.TANH R23, R54 ;  /* 0x0000003600177308 */ /* 0x000ea20000002400 */
[-C--:B------:R-:W-:Y:S01]  /*4270*/  ISETP.LT.OR P2, PT, R20, R217.reuse, P2 ;  /* 0x000000d91400720c */ /* 0x080fe20001741670 */
[----:B------:R-:W-:Y:S01]  /*4280*/  VIADD R13, R32, 0x19 ;  /* 0x00000019200d7836 */ /* 0x000fe20000000000 */
[----:B----4-:R-:W-:Y:S01]  /*4290*/  FSEL R30, R30, -INF , !P4 ;  /* 0xff8000001e1e7808 */ /* 0x010fe20006000000 */
[----:B------:R-:W-:Y:S01]  /*42a0*/  FMUL.FTZ R74, R74, UR32 ;  /* 0x000000204a4a7c20 */ /* 0x000fe20008410000 */
[C---:B------:R-:W-:Y:S01]  /*42b0*/  ISETP.GE.AND P5, PT, R2.reuse, R216, PT ;  /* 0x000000d80200720c */ /* 0x040fe20003fa6270 */
[----:B------:R-:W-:Y:S01]  /*42c0*/  FMUL.FTZ R51, R51, UR32 ;  /* 0x0000002033337c20 */ /* 0x000fe20008410000 */
[----:B------:R-:W-:Y:S01]  /*42d0*/  ISETP.GE.AND P6, PT, R2, R214, PT ;  /* 0x000000d60200720c */ /* 0x000fe20003fc6270 */
[----:B------:R-:W4:Y:S01]  /*42e0*/  MUFU.TANH R161, R49 ;  /* 0x0000003100a17308 */ /* 0x000f220000002400 */
[-C--:B------:R-:W-:Y:S01]  /*42f0*/  ISETP.GE.AND P1, PT, R16, R216.reuse, PT ;  /* 0x000000d81000720c */ /* 0x080fe20003f26270 */
[----:B-1----:R-:W-:Y:S01]  /*4300*/  FMUL.FTZ R34, R53, UR32 ;  /* 0x0000002035227c20 */ /* 0x002fe20008410000 */
[----:B------:R-:W-:Y:S01]  /*4310*/  ISETP.GE.AND P4, PT, R18, R216, PT ;  /* 0x000000d81200720c */ /* 0x000fe20003f86270 */
[----:B------:R-:W-:Y:S01]  /*4320*/  FMUL.FTZ R76, R76, UR32 ;  /* 0x000000204c4c7c20 */ /* 0x000fe20008410000 */
[----:B------:R-:W-:Y:S01]  /*4330*/  FSEL R20, R29, -INF , !P3 ;  /* 0xff8000001d147808 */ /* 0x000fe20005800000 */
[----:B------:R-:W-:Y:S01]  /*4340*/  FMUL.FTZ R77, R77, UR32 ;  /* 0x000000204d4d7c20 */ /* 0x000fe20008410000 */
[-C--:B------:R-:W-:Y:S01]  /*4350*/  ISETP.GE.AND P3, PT, R21, R214.reuse, PT ;  /* 0x000000d61500720c */ /* 0x080fe20003f66270 */
[----:B------:R-:W1:Y:S01]  /*4360*/  MUFU.TANH R22, R22 ;  /* 0x0000001600167308 */ /* 0x000e620000002400 */
[----:B------:R-:W-:Y:S01]  /*4370*/  FSEL R29, R28, -INF , !P2 ;  /* 0xff8000001c1d7808 */ /* 0x000fe20005000000 */
[----:B------:R-:W-:Y:S01]  /*4380*/  FMUL.FTZ R78, R78, UR32 ;  /* 0x000000204e4e7c20 */ /* 0x000fe20008410000 */
[C---:B------:R-:W-:Y:S01]  /*4390*/  ISETP.LT.OR P5, PT, R2.reuse, R217, P5 ;  /* 0x000000d90200720c */ /* 0x040fe20002fa1670 */
[----:B------:R-:W-:Y:S01]  /*43a0*/  FMUL.FTZ R79, R79, UR32 ;  /* 0x000000204f4f7c20 */ /* 0x000fe20008410000 */
[----:B------:R-:W-:Y:S01]  /*43b0*/  ISETP.LT.OR P6, PT, R2, R215, P6 ;  /* 0x000000d70200720c */ /* 0x000fe200037c1670 */
[----:B------:R-:W-:Y:S01]  /*43c0*/  VIADD R2, R32, 0x20 ;  /* 0x0000002020027836 */ /* 0x000fe20000000000 */
[C---:B------:R-:W-:Y:S01]  /*43d0*/  ISETP.GE.AND P2, PT, R16.reuse, R214, PT ;  /* 0x000000d61000720c */ /* 0x040fe20003f46270 */
[----:B------:R-:W5:Y:S01]  /*43e0*/  MUFU.TANH R169, R48 ;  /* 0x0000003000a97308 */ /* 0x000f620000002400 */
[-C--:B------:R-:W-:Y:S01]  /*43f0*/  ISETP.LT.OR P1, PT, R16, R217.reuse, P1 ;  /* 0x000000d91000720c */ /* 0x080fe20000f21670 */
[----:B------:R-:W-:Y:S01]  /*4400*/  FMUL.FTZ R72, R72, UR32 ;  /* 0x0000002048487c20 */ /* 0x000fe20008410000 */
[----:B------:R-:W-:Y:S01]  /*4410*/  ISETP.LT.OR P4, PT, R18, R217, P4 ;  /* 0x000000d91200720c */ /* 0x000fe20002781670 */
[C---:B------:R-:W-:Y:S01]  /*4420*/  VIADD R8, R32.reuse, 0x30 ;  /* 0x0000003020087836 */ /* 0x040fe20000000000 */
[-C--:B------:R-:W-:Y:S01]  /*4430*/  ISETP.LT.OR P3, PT, R21, R215.reuse, P3 ;  /* 0x000000d71500720c */ /* 0x080fe20001f61670 */
[----:B------:R-:W-:Y:S01]  /*4440*/  VIADD R9, R32, 0x29 ;  /* 0x0000002920097836 */ /* 0x000fe20000000000 */
[----:B------:R-:W-:Y:S01]  /*4450*/  ISETP.LT.OR P2, PT, R16, R215, P2 ;  /* 0x000000d71000720c */ /* 0x000fe20001741670 */
[----:B------:R-:W5:Y:S01]  /*4460*/  MUFU.TANH R162, R50 ;  /* 0x0000003200a27308 */ /* 0x000f620000002400 */
[----:B------:R-:W-:Y:S01]  /*4470*/  FSEL R21, R36, -INF , !P1 ;  /* 0xff80000024157808 */ /* 0x000fe20004800000 */
[----:B------:R-:W-:Y:S01]  /*4480*/  VIADD R24, R32, 0x28 ;  /* 0x0000002820187836 */ /* 0x000fe20000000000 */
[----:B------:R-:W-:Y:S01]  /*4490*/  FSEL R19, R4, -INF , !P4 ;  /* 0xff80000004137808 */ /* 0x000fe20006000000 */
[----:B------:R-:W-:Y:S01]  /*44a0*/  FMUL.FTZ R73, R73, UR32 ;  /* 0x0000002049497c20 */ /* 0x000fe20008410000 */
[----:B------:R-:W-:Y:S01]  /*44b0*/  FSEL R16, R26, -INF , !P0 ;  /* 0xff8000001a107808 */ /* 0x000fe20004000000 */
[----:B------:R-:W-:Y:S01]  /*44c0*/  FMUL.FTZ R75, R75, UR32 ;  /* 0x000000204b4b7c20 */ /* 0x000fe20008410000 */
[C---:B------:R-:W-:Y:S01]  /*44d0*/  ISETP.GE.AND P1, PT, R2.reuse, R216, PT ;  /* 0x000000d80200720c */ /* 0x040fe20003f26270 */
[----:B------:R-:W5:Y:S01]  /*44e0*/  MUFU.TANH R17, R17 ;  /* 0x0000001100117308 */ /* 0x000f620000002400 */
[-C--:B------:R-:W-:Y:S01]  /*44f0*/  ISETP.GE.AND P4, PT, R2, R214.reuse, PT ;  /* 0x000000d60200720c */ /* 0x080fe20003f86270 */
[----:B------:R-:W-:Y:S01]  /*4500*/  FMUL.FTZ R68, R68, UR32 ;  /* 0x0000002044447c20 */ /* 0x000fe20008410000 */
[----:B------:R-:W-:Y:S01]  /*4510*/  ISETP.GE.AND P0, PT, R18, R214, PT ;  /* 0x000000d61200720c */ /* 0x000fe20003f06270 */
[----:B------:R-:W-:Y:S01]  /*4520*/  FMUL.FTZ R69, R69, UR32 ;  /* 0x0000002045457c20 */ /* 0x000fe20008410000 */
[----:B------:R-:W-:Y:S01]  /*4530*/  ISETP.LT.OR P1, PT, R2, R217, P1 ;  /* 0x000000d90200720c */ /* 0x000fe20000f21670 */
[----:B------:R-:W-:Y:S01]  /*4540*/  FMUL.FTZ R70, R70, UR32 ;  /* 0x0000002046467c20 */ /* 0x000fe20008410000 */
[-C--:B------:R-:W-:Y:S01]  /*4550*/  ISETP.LT.OR P4, PT, R2, R215.reuse, P4 ;  /* 0x000000d70200720c */ /* 0x080fe20002781670 */
[----:B------:R-:W-:Y:S01]  /*4560*/  VIADD R2, R32, 0x21 ;  /* 0x0000002120027836 */ /* 0x000fe20000000000 */
[----:B------:R-:W-:Y:S01]  /*4570*/  ISETP.LT.OR P0, PT, R18, R215, P0 ;  /* 0x000000d71200720c */ /* 0x000fe20000701670 */
[----:B------:R-:W5:Y:S01]  /*4580*/  MUFU.TANH R34, R34 ;  /* 0x0000002200227308 */ /* 0x000f620000002400 */
[----:B------:R-:W-:Y:S01]  /*4590*/  FSEL R18, R6, -INF , !P3 ;  /* 0xff80000006127808 */ /* 0x000fe20005800000 */
[----:B------:R-:W-:Y:S01]  /*45a0*/  FMUL.FTZ R71, R71, UR32 ;  /* 0x0000002047477c20 */ /* 0x000fe20008410000 */
[----:B---3--:R-:W-:-:S02]  /*45b0*/  FSEL R6, R35, -INF , !P0 ;  /* 0xff80000023067808 */ /* 0x008fc40004000000 */
[C---:B------:R-:W-:Y:S02]  /*45c0*/  ISETP.GE.AND P0, PT, R2.reuse, R216, PT ;  /* 0x000000d80200720c */ /* 0x040fe40003f06270 */
[----:B------:R-:W-:Y:S01]  /*45d0*/  FSEL R12, R37, -INF , !P2 ;  /* 0xff800000250c7808 */ /* 0x000fe20005000000 */
[----:B------:R-:W3:Y:S01]  /*45e0*/  MUFU.TANH R172, R74 ;  /* 0x0000004a00ac7308 */ /* 0x000ee20000002400 */
[C---:B------:R-:W-:Y:S02]  /*45f0*/  ISETP.LT.OR P0, PT, R2.reuse, R217, P0 ;  /* 0x000000d90200720c */ /* 0x040fe40000701670 */
[C---:B------:R-:W-:Y:S02]  /*4600*/  ISETP.GE.AND P2, PT, R13.reuse, R214, PT ;  /* 0x000000d60d00720c */ /* 0x040fe40003f46270 */
[----:B------:R-:W-:Y:S02]  /*4610*/  ISETP.GE.AND P3, PT, R13, R216, PT ;  /* 0x000000d80d00720c */ /* 0x000fe40003f66270 */
[----:B--2---:R-:W-:Y:S01]  /*4620*/  FSEL R4, R23, -INF , !P6 ;  /* 0xff80000017047808 */ /* 0x004fe20007000000 */
[----:B------:R-:W2:Y:S01]  /*4630*/  MUFU.TANH R178, R51 ;  /* 0x0000003300b27308 */ /* 0x000ea20000002400 */
[----:B------:R-:W-:-:S02]  /*4640*/  ISETP.GE.AND P6, PT, R2, R214, PT ;  /* 0x000000d60200720c */ /* 0x000fc40003fc6270 */
[----:B----4-:R-:W-:Y:S02]  /*4650*/  FSEL R161, R161, -INF , !P0 ;  /* 0xff800000a1a17808 */ /* 0x010fe40004000000 */
[C---:B------:R-:W-:Y:S02]  /*4660*/  ISETP.LT.OR P2, PT, R13.reuse, R215, P2 ;  /* 0x000000d70d00720c */ /* 0x040fe40001741670 */
[----:B------:R-:W-:Y:S01]  /*4670*/  ISETP.GE.AND P0, PT, R8, R214, PT ;  /* 0x000000d60800720c */ /* 0x000fe20003f06270 */
[----:B------:R-:W4:Y:S01]  /*4680*/  MUFU.TANH R165, R76 ;  /* 0x0000004c00a57308 */ /* 0x000f220000002400 */
[----:B------:R-:W-:Y:S02]  /*4690*/  ISETP.LT.OR P3, PT, R13, R217, P3 ;  /* 0x000000d90d00720c */ /* 0x000fe40001f61670 */
[----:B------:R-:W-:Y:S02]  /*46a0*/  ISETP.LT.OR P6, PT, R2, R215, P6 ;  /* 0x000000d70200720c */ /* 0x000fe400037c1670 */
[----:B-1----:R-:W-:-:S02]  /*46b0*/  FSEL R2, R22, -INF , !P2 ;  /* 0xff80000016027808 */ /* 0x002fc40005000000 */
[----:B-----5:R-:W-:Y:S01]  /*46c0*/  FSEL R169, R169, -INF , !P1 ;  /* 0xff800000a9a97808 */ /* 0x020fe20004800000 */
[----:B------:R-:W-:Y:S01]  /*46d0*/  MUFU.TANH R163, R77 ;  /* 0x0000004d00a37308 */ /* 0x000fe20000002400 */
[----:B------:R-:W-:Y:S02]  /*46e0*/  FSEL R162, R162, -INF , !P4 ;  /* 0xff800000a2a27808 */ /* 0x000fe40006000000 */
[C---:B------:R-:W-:Y:S02]  /*46f0*/  ISETP.LT.OR P0, PT, R8.reuse, R215, P0 ;  /* 0x000000d70800720c */ /* 0x040fe40000701670 */
[CC--:B------:R-:W-:Y:S02]  /*4700*/  ISETP.GE.AND P2, PT, R9.reuse, R216.reuse, PT ;  /* 0x000000d80900720c */ /* 0x0c0fe40003f46270 */
[----:B------:R-:W-:Y:S01]  /*4710*/  ISETP.GE.AND P1, PT, R8, R216, PT ;  /* 0x000000d80800720c */ /* 0x000fe20003f26270 */
[----:B------:R-:W1:Y:S01]  /*4720*/  MUFU.TANH R166, R78 ;  /* 0x0000004e00a67308 */ /* 0x000e620000002400 */
[----:B------:R-:W-:-:S02]  /*4730*/  ISETP.GE.AND P4, PT, R9, R214, PT ;  /* 0x000000d60900720c */ /* 0x000fc40003f86270 */
[----:B------:R-:W-:Y:S02]  /*4740*/  FSEL R17, R17, -INF , !P5 ;  /* 0xff80000011117808 */ /* 0x000fe40006800000 */
[----:B------:R-:W-:Y:S02]  /*4750*/  FSEL R13, R34, -INF , !P3 ;  /* 0xff800000220d7808 */ /* 0x000fe40005800000 */
[C---:B------:R-:W-:Y:S01]  /*4760*/  ISETP.GE.AND P5, PT, R24.reuse, R216, PT ;  /* 0x000000d81800720c */ /* 0x040fe20003fa6270 */
[----:B------:R-:W5:Y:S01]  /*4770*/  MUFU.TANH R176, R79 ;  /* 0x0000004f00b07308 */ /* 0x000f620000002400 */
[----:B------:R-:W-:Y:S02]  /*4780*/  ISETP.GE.AND P3, PT, R24, R214, PT ;  /* 0x000000d61800720c */ /* 0x000fe40003f66270 */
[----:B---3--:R-:W-:Y:S02]  /*4790*/  FSEL R172, R172, -INF , !P0 ;  /* 0xff800000acac7808 */ /* 0x008fe40004000000 */
[----:B------:R-:W-:-:S02]  /*47a0*/  ISETP.LT.OR P2, PT, R9, R217, P2 ;  /* 0x000000d90900720c */ /* 0x000fc40001741670 */
[----:B------:R-:W-:Y:S01]  /*47b0*/  ISETP.LT.OR P4, PT, R9, R215, P4 ;  /* 0x000000d70900720c */ /* 0x000fe20002781670 */
[----:B------:R-:W3:Y:S01]  /*47c0*/  MUFU.TANH R177, R72 ;  /* 0x0000004800b17308 */ /* 0x000ee20000002400 */
[-C--:B------:R-:W-:Y:S01]  /*47d0*/  ISETP.LT.OR P1, PT, R8, R217.reuse, P1 ;  /* 0x000000d90800720c */ /* 0x080fe20000f21670 */
[C---:B------:R-:W-:Y:S01]  /*47e0*/  VIADD R9, R32.reuse, 0x31 ;  /* 0x0000003120097836 */ /* 0x040fe20000000000 */
[----:B------:R-:W-:Y:S01]  /*47f0*/  PLOP3.LUT P0, PT, PT, PT, UP0, 0x80, 0x0 ;  /* 0x000000000000781c */ /* 0x000fe20003f0f008 */
[----:B------:R-:W-:Y:S01]  /*4800*/  VIADD R8, R32, 0x38 ;  /* 0x0000003820087836 */ /* 0x000fe20000000000 */
[----:B------:R-:W-:Y:S01]  /*4810*/  ISETP.LT.OR P5, PT, R24, R217, P5 ;  /* 0x000000d91800720c */ /* 0x000fe20002fa1670 */
[----:B------:R-:W-:Y:S01]  /*4820*/  VIADD R32, R32, 0x39 ;  /* 0x0000003920207836 */ /* 0x000fe20000000000 */
[----:B------:R-:W-:Y:S01]  /*4830*/  ISETP.LT.OR P3, PT, R24, R215, P3 ;  /* 0x000000d71800720c */ /* 0x000fe20001f61670 */
[----:B------:R-:W3:Y:S01]  /*4840*/  MUFU.TANH R175, R73 ;  /* 0x0000004900af7308 */ /* 0x000ee20000002400 */
[----:B--2---:R-:W-:-:S02]  /*4850*/  FSEL R178, R178, -INF , !P6 ;  /* 0xff800000b2b27808 */ /* 0x004fc40007000000 */
[----:B----4-:R-:W-:Y:S02]  /*4860*/  FSEL R165, R165, -INF , !P5 ;  /* 0xff800000a5a57808 */ /* 0x010fe40006800000 */
[----:B-1----:R-:W-:Y:S02]  /*4870*/  FSEL R166, R166, -INF , !P3 ;  /* 0xff800000a6a67808 */ /* 0x002fe40005800000 */
[----:B------:R-:W-:Y:S01]  /*4880*/  FSEL R163, R163, -INF , !P2 ;  /* 0xff800000a3a37808 */ /* 0x000fe20005000000 */
[----:B------:R-:W1:Y:S01]  /*4890*/  MUFU.TANH R170, R75 ;  /* 0x0000004b00aa7308 */ /* 0x000e620000002400 */
[----:B-----5:R-:W-:Y:S02]  /*48a0*/  FSEL R176, R176, -INF , !P4 ;  /* 0xff800000b0b07808 */ /* 0x020fe40006000000 */
[----:B---3--:R-:W-:Y:S02]  /*48b0*/  FSEL R177, R177, -INF , !P1 ;  /* 0xff800000b1b17808 */ /* 0x008fe40004800000 */
[----:B------:R-:W-:-:S02]  /*48c0*/  ISETP.GE.AND P6, PT, R9, R216, PT ;  /* 0x000000d80900720c */ /* 0x000fc40003fc6270 */
[C---:B------:R-:W-:Y:S01]  /*48d0*/  ISETP.GE.AND P5, PT, R8.reuse, R216, PT ;  /* 0x000000d80800720c */ /* 0x040fe20003fa6270 */
[----:B------:R-:W2:Y:S01]  /*48e0*/  MUFU.TANH R173, R68 ;  /* 0x0000004400ad7308 */ /* 0x000ea20000002400 */
[CC--:B------:R-:W-:Y:S02]  /*48f0*/  ISETP.GE.AND P3, PT, R9.reuse, R214.reuse, PT ;  /* 0x000000d60900720c */ /* 0x0c0fe40003f66270 */
[----:B------:R-:W-:Y:S02]  /*4900*/  ISETP.GE.AND P2, PT, R8, R214, PT ;  /* 0x000000d60800720c */ /* 0x000fe40003f46270 */
[C---:B------:R-:W-:Y:S02]  /*4910*/  ISETP.GE.AND P4, PT, R32.reuse, R216, PT ;  /* 0x000000d82000720c */ /* 0x040fe40003f86270 */
[----:B------:R-:W-:Y:S01]  /*4920*/  ISETP.GE.AND P1, PT, R32, R214, PT ;  /* 0x000000d62000720c */ /* 0x000fe20003f26270 */
[----:B------:R-:W3:Y:S01]  /*4930*/  MUFU.TANH R171, R69 ;  /* 0x0000004500ab7308 */ /* 0x000ee20000002400 */
[----:B------:R-:W-:-:S02]  /*4940*/  ISETP.LT.OR P6, PT, R9, R217, P6 ;  /* 0x000000d90900720c */ /* 0x000fc400037c1670 */
[----:B------:R-:W-:Y:S02]  /*4950*/  ISETP.LT.OR P3, PT, R9, R215, P3 ;  /* 0x000000d70900720c */ /* 0x000fe40001f61670 */
[C---:B------:R-:W-:Y:S02]  /*4960*/  ISETP.LT.OR P5, PT, R8.reuse, R217, P5 ;  /* 0x000000d90800720c */ /* 0x040fe40002fa1670 */
[----:B------:R-:W-:Y:S01]  /*4970*/  ISETP.LT.OR P2, PT, R8, R215, P2 ;  /* 0x000000d70800720c */ /* 0x000fe20001741670 */
[----:B------:R-:W4:Y:S01]  /*4980*/  MUFU.TANH R168, R70 ;  /* 0x0000004600a87308 */ /* 0x000f220000002400 */
[----:B------:R-:W-:Y:S01]  /*4990*/  BAR.SYNC.DEFER_BLOCKING 0x0 ;  /* 0x0000000000007b1d */ /* 0x000fe20000010000 */
[C---:B------:R-:W-:Y:S02]  /*49a0*/  ISETP.LT.OR P4, PT, R32.reuse, R217, P4 ;  /* 0x000000d92000720c */ /* 0x040fe40002781670 */
[----:B------:R-:W-:Y:S02]  /*49b0*/  ISETP.LT.OR P1, PT, R32, R215, P1 ;  /* 0x000000d72000720c */ /* 0x000fe40000f21670 */
[----:B------:R-:W-:-:S02]  /*49c0*/  FSEL R175, R175, -INF , !P6 ;  /* 0xff800000afaf7808 */ /* 0x000fc40007000000 */
[----:B------:R-:W5:Y:S01]  /*49d0*/  MUFU.TANH R164, R71 ;  /* 0x0000004700a47308 */ /* 0x000f620000002400 */
[----:B-1----:R-:W-:Y:S02]  /*49e0*/  FSEL R170, R170, -INF , !P3 ;  /* 0xff800000aaaa7808 */ /* 0x002fe40005800000 */
[----:B--2---:R-:W-:Y:S02]  /*49f0*/  FSEL R173, R173, -INF , !P5 ;  /* 0xff800000adad7808 */ /* 0x004fe40006800000 */
[----:B---3--:R-:W-:Y:S02]  /*4a00*/  FSEL R171, R171, -INF , !P4 ;  /* 0xff800000abab7808 */ /* 0x008fe40006000000 */
[----:B----4-:R-:W-:Y:S02]  /*4a10*/  FSEL R168, R168, -INF , !P2 ;  /* 0xff800000a8a87808 */ /* 0x010fe40005000000 */
[----:B-----5:R-:W-:Y:S01]  /*4a20*/  FSEL R164, R164, -INF , !P1 ;  /* 0xff800000a4a47808 */ /* 0x020fe20004800000 */
        /* <DEDUP_REMOVED lines=63> */
.L_x_455:
[----:B------:R-:W-:Y:S05]  /*4e20*/  BSYNC B0 ;  /* 0x0000000000007941 */ /* 0x000fea0003800000 */
.L_x_454:
[----:B------:R-:W0:Y:S02]  /*4e30*/  LDGDEPBAR ;  /* 0x00000000000079af */ /* 0x000e240000000000 */
.L_x_453:
[----:B--2---:R-:W-:Y:S01]  /*4e40*/  FMNMX.FTZ R10, R27, R29, !PT ;  /* 0x0000001d1b0a7209 */ /* 0x004fe20007810000 */
        /* <DEDUP_REMOVED lines=31> */
[----:B-1----:R-:W1:Y:S03]  /*5040*/  SHFL.BFLY PT, R9, R10, 0x2, 0x1f ;  /* 0x0c401f000a097f89 */ /* 0x002e6600000e0000 */
        /* <DEDUP_REMOVED lines=40> */
[----:B------:R-:W1:Y:S01]  /*52d0*/  LDSM.16.MT88.4 R12, [R194+0x12800] ;  /* 0x01280000c20c783b */ /* 0x000e620000004200 */
        /* <DEDUP_REMOVED lines=83> */
[C---:B------:R-:W-:Y:S05]  /*5810*/  HMMA.16816.F32.BF16 R36, R4.reuse, R8, R36 ;  /* 0x000000080424723c */ /* 0x040fea0000041824 */
[----:B------:R-:W-:Y:S01]  /*5820*/  MUFU.EX2 R162, R162 ;  /* 0x000000a200a27308 */ /* 0x000fe20000000800 */
[----:B------:R-:W-:Y:S01]  /*5830*/  HMMA.16816.F32.BF16 R40, R4, R10, R40 ;  /* 0x0000000a0428723c */ /* 0x000fe20000041828 */
[----:B------:R-:W3:Y:S05]  /*5840*/  LDSM.16.MT88.4 R8, [R194+0x16800] ;  /* 0x01680000c208783b */ /* 0x000eea0000004200 */
        /* <DEDUP_REMOVED lines=15> */
[C---:B-1----:R-:W-:Y:S06]  /*5940*/  HMMA.16816.F32.BF16 R68, R4.reuse, R12, R68 ;  /* 0x0000000c0444723c */ /* 0x042fec0000041844 */
[C---:B------:R-:W-:Y:S01]  /*5950*/  HMMA.16816.F32.BF16 R72, R4.reuse, R14, R72 ;  /* 0x0000000e0448723c */ /* 0x040fe20000041848 */
[----:B------:R-:W1:Y:S01]  /*5960*/  LDSM.16.MT88.4 R12, [R193+0x13000] ;  /* 0x01300000c10c783b */ /* 0x000e620000004200 */
        /* <DEDUP_REMOVED lines=58> */
[C---:B-----5:R-:W-:Y:S06]  /*5d10*/  HMMA.16816.F32.BF16 R68, R4.reuse, R16, R68 ;  /* 0x000000100444723c */ /* 0x060fec0000041844 */
[C---:B------:R-:W-:Y:S01]  /*5d20*/  HMMA.16816.F32.BF16 R72, R4.reuse, R18, R72 ;  /* 0x000000120448723c */ /* 0x040fe20000041848 */
[----:B------:R-:W4:Y:S05]  /*5d30*/  LDSM.16.MT88.4 R16, [R196+0x13800] ;  /* 0x01380000c410783b */ /* 0x000f2a0000004200 */
[C---:B-1----:R-:W-:Y:S06]  /*5d40*/  HMMA.16816.F32.BF16 R76, R4.reuse, R12, R76 ;  /* 0x0000000c044c723c */ /* 0x042fec000004184c */
[C---:B------:R-:W-:Y:S01]  /*5d50*/  HMMA.16816.F32.BF16 R80, R4.reuse, R14, R80 ;  /* 0x0000000e0450723c */ /* 0x040fe20000041850 */
[----:B------:R-:W1:Y:S05]  /*5d60*/  LDSM.16.MT88.4 R12, [R194+0x13800] ;  /* 0x01380000c20c783b */ /* 0x000e6a0000004200 */
        /* <DEDUP_REMOVED lines=56> */
[C---:B-1----:R-:W-:Y:S06]  /*60f0*/  HMMA.16816.F32.BF16 R84, R4.reuse, R12, R84 ;  /* 0x0000000c0454723c */ /* 0x042fec0000041854 */
[C---:B------:R-:W-:Y:S06]  /*6100*/  HMMA.16816.F32.BF16 R88, R4.reuse, R14, R88 ;  /* 0x0000000e0458723c */ /* 0x040fec0000041858 */
[C---:B---3--:R-:W-:Y:S06]  /*6110*/  HMMA.16816.F32.BF16 R92, R4.reuse, R8, R92 ;  /* 0x00000008045c723c */ /* 0x048fec000004185c */
        /* <DEDUP_REMOVED lines=40> */
[----:B------:R-:W-:Y:S03]  /*63a0*/  @!P3 LDGSTS.E.BYPASS.LTC128B.128 [R209+0x14000], desc[UR22][R12.64+0x80] ;  /* 0x140000800cd1bfae */ /* 0x000fe6000b901d56 */
        /* <DEDUP_REMOVED lines=29> */
[----:B------:R-:W3:Y:S04]  /*6580*/  LDSM.16.M88.4 R24, [R201+0xc000] ;  /* 0x00c00000c918783b */ /* 0x000ee80000000200 */
[----:B------:R-:W-:Y:S04]  /*6590*/  LDSM.16.M88.4 R8, [R200] ;  /* 0x00000000c808783b */ /* 0x000fe80000000200 */
[----:B------:R-:W-:Y:S04]  /*65a0*/  LDSM.16.M88.4 R32, [R199] ;  /* 0x00000000c720783b */ /* 0x000fe80000000200 */
[----:B-1----:R-:W-:Y:S04]  /*65b0*/  LDSM.16.M88.4 R16, [R198] ;  /* 0x00000000c610783b */ /* 0x002fe80000000200 */
[----:B------:R-:W-:Y:S04]  /*65c0*/  LDSM.16.M88.4 R20, [R195+0xc000] ;  /* 0x00c00000c314783b */ /* 0x000fe80000000200 */
[----:B------:R-:W1:Y:S04]  /*65d0*/  LDSM.16.M88.4 R148, [R201+0xc800] ;  /* 0x00c80000c994783b */ /* 0x000e680000000200 */
[----:B--2---:R-:W-:Y:S04]  /*65e0*/  LDSM.16.M88.4 R4, [R197] ;  /* 0x00000000c504783b */ /* 0x004fe80000000200 */
[----:B------:R-:W-:Y:S04]  /*65f0*/  LDSM.16.M88.4 R28, [R188] ;  /* 0x00000000bc1c783b */ /* 0x000fe80000000200 */
[----:B------:R-:W2:Y:S04]  /*6600*/  LDSM.16.M88.4 R152, [R191] ;  /* 0x00000000bf98783b */ /* 0x000ea80000000200 */
[----:B------:R-:W4:Y:S01]  /*6610*/  LDSM.16.M88.4 R176, [R201+0xd000] ;  /* 0x00d00000c9b0783b */ /* 0x000f220000000200 */
[C---:B---3--:R-:W-:Y:S03]  /*6620*/  HMMA.16816.F32.BF16 R12, R168.reuse, R24, RZ ;  /* 0x00000018a80c723c */ /* 0x048fe600000418ff */
[----:B------:R-:W-:Y:S04]  /*6630*/  LDSM.16.M88.4 R232, [R202+0x4000] ;  /* 0x00400000cae8783b */ /* 0x000fe80000000200 */
[----:B------:R-:W-:Y:S01]  /*6640*/  LDSM.16.M88.4 R140, [R201+0xe000] ;  /* 0x00e00000c98c783b */ /* 0x000fe20000000200 */
[C---:B------:R-:W-:Y:S03]  /*6650*/  HMMA.16816.F32.BF16 R24, R168.reuse, R26, RZ ;  /* 0x0000001aa818723c */ /* 0x040fe600000418ff */
[----:B------:R-:W3:Y:S04]  /*6660*/  LDSM.16.M88.4 R144, [R195+0xc800] ;  /* 0x00c80000c390783b */ /* 0x000ee80000000200 */
[----:B------:R-:W-:Y:S04]  /*6670*/  LDSM.16.M88.4 R228, [R190] ;  /* 0x00000000bee4783b */ /* 0x000fe80000000200 */
[----:B------:R-:W-:Y:S01]  /*6680*/  LDSM.16.M88.4 R164, [R200+0x4000] ;  /* 0x00400000c8a4783b */ /* 0x000fe20000000200 */
[----:B-1----:R-:W-:Y:S03]  /*6690*/  HMMA.16816.F32.BF16 R136, R168, R148, RZ ;  /* 0x00000094a888723c */ /* 0x002fe600000418ff */
[----:B------:R-:W-:Y:S04]  /*66a0*/  LDSM.16.M88.4 R236, [R187] ;  /* 0x00000000bbec783b */ /* 0x000fe80000000200 */
[----:B------:R-:W-:Y:S01]  /*66b0*/  LDSM.16.M88.4 R224, [R195+0xe000] ;  /* 0x00e00000c3e0783b */ /* 0x000fe20000000200 */
[C---:B------:R-:W-:Y:S03]  /*66c0*/  HMMA.16816.F32.BF16 R12, R8.reuse, R32, R12 ;  /* 0x00000020080c723c */ /* 0x040fe6000004180c */
[----:B------:R-:W-:Y:S03]  /*66d0*/  LDSM.16.M88.4 R160, [R201+0xe800] ;  /* 0x00e80000c9a0783b */ /* 0x000fe60000000200 */
[----:B------:R-:W-:Y:S01]  /*66e0*/  HMMA.16816.F32.BF16 R24, R8, R34, R24 ;  /* 0x000000220818723c */ /* 0x000fe20000041818 */
[----:B------:R-:W-:Y:S04]  /*66f0*/  LDSM.16.M88.4 R32, [R188+0x800] ;  /* 0x00080000bc20783b */ /* 0x000fe80000000200 */
[----:B------:R-:W-:Y:S01]  /*6700*/  LDSM.16.M88.4 R156, [R188+0x2000] ;  /* 0x00200000bc9c783b */ /* 0x000fe20000000200 */
[----:B------:R-:W-:Y:S03]  /*6710*/  HMMA.16816.F32.BF16 R148, R168, R150, RZ ;  /* 0x00000096a894723c */ /* 0x000fe600000418ff */
[----:B------:R-:W-:Y:S03]  /*6720*/  LDSM.16.M88.4 R244, [R186] ;  /* 0x00000000baf4783b */ /* 0x000fe60000000200 */
[----:B--2---:R-:W-:Y:S01]  /*6730*/  HMMA.16816.F32.BF16 R136, R8, R152, R136 ;  /* 0x000000980888723c */ /* 0x004fe20000041888 */
[----:B------:R-:W-:Y:S04]  /*6740*/  LDSM.16.M88.4 R240, [R195+0xe800] ;  /* 0x00e80000c3f0783b */ /* 0x000fe80000000200 */
[----:B------:R-:W0:Y:S01]  /*6750*/  LDGDEPBAR ;  /* 0x00000000000079af */ /* 0x000e220000000000 */
[C---:B------:R-:W-:Y:S06]  /*6760*/  HMMA.16816.F32.BF16 R12, R16.reuse, R20, R12 ;  /* 0x00000014100c723c */ /* 0x040fec000004180c */
[----:B------:R-:W-:Y:S01]  /*6770*/  HMMA.16816.F32.BF16 R24, R16, R22, R24 ;  /* 0x000000161018723c */ /* 0x000fe20000041818 */
[----:B------:R-:W1:Y:S05]  /*6780*/  LDSM.16.M88.4 R20, [R201+0xd800] ;  /* 0x00d80000c914783b */ /* 0x000e6a0000000200 */
[----:B------:R-:W-:Y:S01]  /*6790*/  HMMA.16816.F32.BF16 R148, R8, R154, R148 ;  /* 0x0000009a0894723c */ /* 0x000fe20000041894 */
[----:B------:R-:W-:Y:S05]  /*67a0*/  LDSM.16.M88.4 R152, [R198+0x4000] ;  /* 0x00400000c698783b */ /* 0x000fea0000000200 */
[----:B----4-:R-:W-:Y:S06]  /*67b0*/  HMMA.16816.F32.BF16 R204, R168, R176, RZ ;  /* 0x000000b0a8cc723c */ /* 0x010fec00000418ff */
[C---:B------:R-:W-:Y:S06]  /*67c0*/  HMMA.16816.F32.BF16 R12, R4.reuse, R28, R12 ;  /* 0x0000001c040c723c */ /* 0x040fec000004180c */
[----:B------:R-:W-:Y:S01]  /*67d0*/  HMMA.16816.F32.BF16 R24, R4, R30, R24 ;  /* 0x0000001e0418723c */ /* 0x000fe20000041818 */
[----:B------:R-:W2:Y:S05]  /*67e0*/  LDSM.16.M88.4 R28, [R189] ;  /* 0x00000000bd1c783b */ /* 0x000eaa0000000200 */
[----:B------:R-:W-:Y:S06]  /*67f0*/  HMMA.16816.F32.BF16 R176, R168, R178, RZ ;  /* 0x000000b2a8b0723c */ /* 0x000fec00000418ff */
[----:B---3--:R-:W-:Y:S06]  /*6800*/  HMMA.16816.F32.BF16 R136, R16, R144, R136 ;  /* 0x000000901088723c */ /* 0x008fec0000041888 */
[----:B------:R-:W-:Y:S06]  /*6810*/  HMMA.16816.F32.BF16 R12, R232, R140, R12 ;  /* 0x0000008ce80c723c */ /* 0x000fec000004180c */
[C---:B-1----:R-:W-:Y:S06]  /*6820*/  HMMA.16816.F32.BF16 R172, R168.reuse, R20, RZ ;  /* 0x00000014a8ac723c */ /* 0x042fec00000418ff */
[----:B------:R-:W-:Y:S01]  /*6830*/  HMMA.16816.F32.BF16 R168, R168, R22, RZ ;  /* 0x00000016a8a8723c */ /* 0x000fe200000418ff */
[----:B------:R-:W-:Y:S05]  /*6840*/  LDSM.16.M88.4 R20, [R195+0xd800] ;  /* 0x00d80000c314783b */ /* 0x000fea0000000200 */
[----:B------:R-:W-:Y:S01]  /*6850*/  HMMA.16816.F32.BF16 R24, R232, R142, R24 ;  /* 0x0000008ee818723c */ /* 0x000fe20000041818 */
[----:B------:R-:W1:Y:S05]  /*6860*/  LDSM.16.M88.4 R140, [R195+0xd000] ;  /* 0x00d00000c38c783b */ /* 0x000e6a0000000200 */
[----:B------:R-:W-:Y:S01]  /*6870*/  HMMA.16816.F32.BF16 R148, R16, R146, R148 ;  /* 0x000000921094723c */ /* 0x000fe20000041894 */
[----:B------:R-:W-:Y:S05]  /*6880*/  LDSM.16.M88.4 R144, [R197+0x4000] ;  /* 0x00400000c590783b */ /* 0x000fea0000000200 */
[----:B------:R-:W-:Y:S06]  /*6890*/  HMMA.16816.F32.BF16 R204, R8, R228, R204 ;  /* 0x000000e408cc723c */ /* 0x000fec00000418cc */
[----:B------:R-:W-:Y:S06]  /*68a0*/  HMMA.16816.F32.BF16 R12, R164, R236, R12 ;  /* 0x000000eca40c723c */ /* 0x000fec000004180c */
[C---:B------:R-:W-:Y:S01]  /*68b0*/  HMMA.16816.F32.BF16 R176, R8.reuse, R230, R176 ;  /* 0x000000e608b0723c */ /* 0x040fe200000418b0 */
[----:B------:R-:W-:Y:S05]  /*68c0*/  LDSM.16.M88.4 R228, [R201+0xf000] ;  /* 0x00f00000c9e4783b */ /* 0x000fea0000000200 */
[C---:B--2---:R-:W-:Y:S06]  /*68d0*/  HMMA.16816.F32.BF16 R172, R8.reuse, R28, R172 ;  /* 0x0000001c08ac723c */ /* 0x044fec00000418ac */
[----:B------:R-:W-:Y:S01]  /*68e0*/  HMMA.16816.F32.BF16 R168, R8, R30, R168 ;  /* 0x0000001e08a8723c */ /* 0x000fe200000418a8 */
[----:B------:R-:W2:Y:S04]  /*68f0*/  LDSM.16.M88.4 R28, [R188+0x1000] ;  /* 0x00100000bc1c783b */ /* 0x000ea80000000200 */
[----:B------:R-:W3:Y:S01]  /*6900*/  LDSM.16.M88.4 R8, [R188+0x1800] ;  /* 0x00180000bc08783b */ /* 0x000ee20000000200 */
[----:B------:R-:W-:Y:S03]  /*6910*/  HMMA.16816.F32.BF16 R24, R164, R238, R24 ;  /* 0x000000eea418723c */ /* 0x000fe60000041818 */
[----:B------:R-:W-:Y:S03]  /*6920*/  LDSM.16.M88.4 R236, [R201+0x10000] ;  /* 0x01000000c9ec783b */ /* 0x000fe60000000200 */
[C---:B------:R-:W-:Y:S06]  /*6930*/  HMMA.16816.F32.BF16 R136, R4.reuse, R32, R136 ;  /* 0x000000200488723c */ /* 0x040fec0000041888 */
[----:B------:R-:W-:Y:S01]  /*6940*/  HMMA.16816.F32.BF16 R148, R4, R34, R148 ;  /* 0x000000220494723c */ /* 0x000fe20000041894 */
[----:B------:R-:W4:Y:S05]  /*6950*/  LDSM.16.M88.4 R32, [R202+0x8000] ;  /* 0x00800000ca20783b */ /* 0x000f2a0000000200 */
[----:B-1----:R-:W-:Y:S06]  /*6960*/  HMMA.16816.F32.BF16 R204, R16, R140, R204 ;  /* 0x0000008c10cc723c */ /* 0x002fec00000418cc */
[----:B------:R-:W-:Y:S06]  /*6970*/  HMMA.16816.F32.BF16 R12, R152, R224, R12 ;  /* 0x000000e0980c723c */ /* 0x000fec000004180c */
[C---:B------:R-:W-:Y:S01]  /*6980*/  HMMA.16816.F32.BF16 R176, R16.reuse, R142, R176 ;  /* 0x0000008e10b0723c */ /* 0x040fe200000418b0 */
[----:B------:R-:W-:Y:S05]  /*6990*/  LDSM.16.M88.4 R140, [R188+0x2800] ;  /* 0x00280000bc8c783b */ /* 0x000fea0000000200 */
[C---:B------:R-:W-:Y:S06]  /*69a0*/  HMMA.16816.F32.BF16 R172, R16.reuse, R20, R172 ;  /* 0x0000001410ac723c */ /* 0x040fec00000418ac */
[----:B------:R-:W-:Y:S01]  /*69b0*/  HMMA.16816.F32.BF16 R168, R16, R22, R168 ;  /* 0x0000001610a8723c */ /* 0x000fe200000418a8 */
[----:B------:R-:W-:Y:S04]  /*69c0*/  LDSM.16.M88.4 R20, [R200+0x8000] ;  /* 0x00800000c814783b */ /* 0x000fe80000000200 */
[----:B------:R-:W-:Y:S01]  /*69d0*/  LDSM.16.M88.4 R16, [R183] ;  /* 0x00000000b710783b */ /* 0x000fe20000000200 */
[----:B------:R-:W-:Y:S03]  /*69e0*/  HMMA.16816.F32.BF16 R24, R152, R226, R24 ;  /* 0x000000e29818723c */ /* 0x000fe60000041818 */
[----:B------:R-:W1:Y:S03]  /*69f0*/  LDSM.16.M88.4 R224, [R201+0xf800] ;  /* 0x00f80000c9e0783b */ /* 0x000e660000000200 */
[C---:B------:R-:W-:Y:S06]  /*6a00*/  HMMA.16816.F32.BF16 R136, R232.reuse, R160, R136 ;  /* 0x000000a0e888723c */ /* 0x040fec0000041888 */
[----:B------:R-:W-:Y:S01]  /*6a10*/  HMMA.16816.F32.BF16 R148, R232, R162, R148 ;  /* 0x000000a2e894723c */ /* 0x000fe20000041894 */
[----:B------:R-:W5:Y:S05]  /*6a20*/  LDSM.16.M88.4 R160, [R185] ;  /* 0x00000000b9a0783b */ /* 0x000f6a0000000200 */
[----:B--2---:R-:W-:Y:S06]  /*6a30*/  HMMA.16816.F32.BF16 R204, R4, R28, R204 ;  /* 0x0000001c04cc723c */ /* 0x004fec00000418cc */
        /* <DEDUP_REMOVED lines=8> */
[----:B------:R-:W-:Y:S03]  /*6ac0*/  LDSM.16.M88.4 R156, [R184] ;  /* 0x00000000b89c783b */ /* 0x000fe60000000200 */
[C---:B------:R-:W-:Y:S06]  /*6ad0*/  HMMA.16816.F32.BF16 R136, R164.reuse, R244, R136 ;  /* 0x000000f4a488723c */ /* 0x040fec0000041888 */
[----:B------:R-:W-:Y:S06]  /*6ae0*/  HMMA.16816.F32.BF16 R148, R164, R246, R148 ;  /* 0x000000f6a494723c */ /* 0x000fec0000041894 */
[----:B------:R-:W-:Y:S06]  /*6af0*/  HMMA.16816.F32.BF16 R204, R232, R228, R204 ;  /* 0x000000e4e8cc723c */ /* 0x000fec00000418cc */
[----:B----4-:R-:W-:Y:S06]  /*6b00*/  HMMA.16816.F32.BF16 R12, R32, R236, R12 ;  /* 0x000000ec200c723c */ /* 0x010fec000004180c */
[C---:B------:R-:W-:Y:S01]  /*6b10*/  HMMA.16816.F32.BF16 R176, R232.reuse, R230, R176 ;  /* 0x000000e6e8b0723c */ /* 0x040fe200000418b0 */
[----:B------:R-:W-:Y:S05]  /*6b20*/  LDSM.16.M88.4 R228, [R195+0xf800] ;  /* 0x00f80000c3e4783b */ /* 0x000fea0000000200 */
[C---:B-1----:R-:W-:Y:S06]  /*6b30*/  HMMA.16816.F32.BF16 R172, R232.reuse, R224, R172 ;  /* 0x000000e0e8ac723c */ /* 0x042fec00000418ac */
[----:B------:R-:W-:Y:S01]  /*6b40*/  HMMA.16816.F32.BF16 R168, R232, R226, R168 ;  /* 0x000000e2e8a8723c */ /* 0x000fe200000418a8 */
[----:B------:R-:W1:Y:S04]  /*6b50*/  LDSM.16.M88.4 R232, [R195+0xf000] ;  /* 0x00f00000c3e8783b */ /* 0x000e680000000200 */
[----:B------:R-:W-:Y:S01]  /*6b60*/  LDSM.16.M88.4 R224, [R182] ;  /* 0x00000000b6e0783b */ /* 0x000fe20000000200 */
[----:B------:R-:W-:Y:S03]  /*6b70*/  HMMA.16816.F32.BF16 R24, R32, R238, R24 ;  /* 0x000000ee2018723c */ /* 0x000fe60000041818 */
[----:B------:R-:W-:Y:S03]  /*6b80*/  LDSM.16.M88.4 R236, [R197+0x8000] ;  /* 0x00800000c5ec783b */ /* 0x000fe60000000200 */
[C---:B------:R-:W-:Y:S06]  /*6b90*/  HMMA.16816.F32.BF16 R136, R152.reuse, R240, R136 ;  /* 0x000000f09888723c */ /* 0x040fec0000041888 */
[----:B------:R-:W-:Y:S01]  /*6ba0*/  HMMA.16816.F32.BF16 R240, R152, R242, R148 ;  /* 0x000000f298f0723c */ /* 0x000fe20000041894 */
[----:B------:R-:W-:Y:S05]  /*6bb0*/  LDSM.16.M88.4 R148, [R188+0x4000] ;  /* 0x00400000bc94783b */ /* 0x000fea0000000200 */
[----:B-----5:R-:W-:Y:S06]  /*6bc0*/  HMMA.16816.F32.BF16 R204, R164, R160, R204 ;  /* 0x000000a0a4cc723c */ /* 0x020fec00000418cc */
[----:B------:R-:W-:Y:S06]  /*6bd0*/  HMMA.16816.F32.BF16 R12, R20, R16, R12 ;  /* 0x00000010140c723c */ /* 0x000fec000004180c */
[----:B------:R-:W-:Y:S01]  /*6be0*/  HMMA.16816.F32.BF16 R176, R164, R162, R176 ;  /* 0x000000a2a4b0723c */ /* 0x000fe200000418b0 */
[----:B------:R-:W-:Y:S05]  /*6bf0*/  LDSM.16.M88.4 R160, [R188+0x3800] ;  /* 0x00380000bca0783b */ /* 0x000fea0000000200 */
[----:B------:R-:W-:Y:S01]  /*6c00*/  HMMA.16816.F32.BF16 R24, R20, R18, R24 ;  /* 0x000000121418723c */ /* 0x000fe20000041818 */
[----:B------:R-:W2:Y:S05]  /*6c10*/  LDSM.16.M88.4 R16, [R188+0x3000] ;  /* 0x00300000bc10783b */ /* 0x000eaa0000000200 */
[C---:B------:R-:W-:Y:S06]  /*6c20*/  HMMA.16816.F32.BF16 R136, R144.reuse, R140, R136 ;  /* 0x0000008c9088723c */ /* 0x040fec0000041888 */
[----:B------:R-:W-:Y:S01]  /*6c30*/  HMMA.16816.F32.BF16 R240, R144, R142, R240 ;  /* 0x0000008e90f0723c */ /* 0x000fe200000418f0 */
[----:B------:R-:W-:Y:S05]  /*6c40*/  LDSM.16.M88.4 R140, [R181] ;  /* 0x00000000b58c783b */ /* 0x000fea0000000200 */
[----:B-1----:R-:W-:Y:S06]  /*6c50*/  HMMA.16816.F32.BF16 R204, R152, R232, R204 ;  /* 0x000000e898cc723c */ /* 0x002fec00000418cc */
[----:B------:R-:W-:Y:S06]  /*6c60*/  HMMA.16816.F32.BF16 R172, R164, R156, R172 ;  /* 0x0000009ca4ac723c */ /* 0x000fec00000418ac */
[----:B------:R-:W-:Y:S06]  /*6c70*/  HMMA.16816.F32.BF16 R12, R8, R4, R12 ;  /* 0x00000004080c723c */ /* 0x000fec000004180c */
[----:B------:R-:W-:Y:S06]  /*6c80*/  HMMA.16816.F32.BF16 R176, R152, R234, R176 ;  /* 0x000000ea98b0723c */ /* 0x000fec00000418b0 */
[----:B------:R-:W-:Y:S01]  /*6c90*/  HMMA.16816.F32.BF16 R24, R8, R6, R24 ;  /* 0x000000060818723c */ /* 0x000fe20000041818 */
[----:B------:R-:W1:Y:S05]  /*6ca0*/  LDSM.16.M88.4 R4, [R201+0x11000] ;  /* 0x01100000c904783b */ /* 0x000e6a0000000200 */
[----:B------:R-:W-:Y:S01]  /*6cb0*/  HMMA.16816.F32.BF16 R168, R164, R158, R168 ;  /* 0x0000009ea4a8723c */ /* 0x000fe200000418a8 */
[----:B------:R-:W3:Y:S05]  /*6cc0*/  LDSM.16.M88.4 R156, [R195+0x10800] ;  /* 0x01080000c39c783b */ /* 0x000eea0000000200 */
[C---:B------:R-:W-:Y:S06]  /*6cd0*/  HMMA.16816.F32.BF16 R136, R32.reuse, R28, R136 ;  /* 0x0000001c2088723c */ /* 0x040fec0000041888 */
[----:B------:R-:W-:Y:S01]  /*6ce0*/  HMMA.16816.F32.BF16 R240, R32, R30, R240 ;  /* 0x0000001e20f0723c */ /* 0x000fe200000418f0 */
[----:B------:R-:W-:Y:S05]  /*6cf0*/  LDSM.16.M88.4 R28, [R188+0x4800] ;  /* 0x00480000bc1c783b */ /* 0x000fea0000000200 */
[----:B--2---:R-:W-:Y:S06]  /*6d00*/  HMMA.16816.F32.BF16 R204, R144, R16, R204 ;  /* 0x0000001090cc723c */ /* 0x004fec00000418cc */
[----:B------:R-:W-:Y:S06]  /*6d10*/  HMMA.16816.F32.BF16 R172, R152, R228, R172 ;  /* 0x000000e498ac723c */ /* 0x000fec00000418ac */
[----:B------:R-:W-:Y:S06]  /*6d20*/  HMMA.16816.F32.BF16 R12, R236, R148, R12 ;  /* 0x00000094ec0c723c */ /* 0x000fec000004180c */
[----:B------:R-:W-:Y:S01]  /*6d30*/  HMMA.16816.F32.BF16 R176, R144, R18, R176 ;  /* 0x0000001290b0723c */ /* 0x000fe200000418b0 */
[----:B------:R-:W2:Y:S05]  /*6d40*/  LDSM.16.M88.4 R16, [R201+0x11800] ;  /* 0x01180000c910783b */ /* 0x000eaa0000000200 */
[----:B------:R-:W-:Y:S06]  /*6d50*/  HMMA.16816.F32.BF16 R168, R152, R230, R168 ;  /* 0x000000e698a8723c */ /* 0x000fec00000418a8 */
[C---:B------:R-:W-:Y:S06]  /*6d60*/  HMMA.16816.F32.BF16 R136, R20.reuse, R224, R136 ;  /* 0x000000e01488723c */ /* 0x040fec0000041888 */
[----:B------:R-:W-:Y:S01]  /*6d70*/  HMMA.16816.F32.BF16 R240, R20, R226, R240 ;  /* 0x000000e214f0723c */ /* 0x000fe200000418f0 */
[----:B------:R-:W-:Y:S01]  /*6d80*/  FMUL.FTZ R14, R14, UR32 ;  /* 0x000000200e0e7c20 */ /* 0x000fe20008410000 */
[----:B------:R-:W-:Y:S01]  /*6d90*/  FMUL.FTZ R0, R12, UR32 ;  /* 0x000000200c007c20 */ /* 0x000fe20008410000 */
[----:B------:R-:W-:-:S02]  /*6da0*/  FMUL.FTZ R2, R13, UR32 ;  /* 0x000000200d027c20 */ /* 0x000fc40008410000 */
[----:B------:R4:W-:Y:S01]  /*6db0*/  MUFU.TANH R133, R14 ;  /* 0x0000000e00857308 */ /* 0x0009e20000002400 */
[----:B-1----:R-:W-:Y:S06]  /*6dc0*/  HMMA.16816.F32.BF16 R204, R32, R4, R204 ;  /* 0x0000000420cc723c */ /* 0x002fec00000418cc */
[----:B------:R-:W-:Y:S01]  /*6dd0*/  HMMA.16816.F32.BF16 R172, R144, R160, R172 ;  /* 0x000000a090ac723c */ /* 0x000fe200000418ac */
[----:B------:R-:W1:Y:S05]  /*6de0*/  MUFU.TANH R0, R0 ;  /* 0x0000000000007308 */ /* 0x000e6a0000002400 */
[----:B------:R-:W-:Y:S01]  /*6df0*/  HMMA.16816.F32.BF16 R176, R32, R6, R176 ;  /* 0x0000000620b0723c */ /* 0x000fe200000418b0 */
[----:B------:R-:W5:Y:S02]  /*6e00*/  LDSM.16.M88.4 R4, [R195+0x11000] ;  /* 0x01100000c304783b */ /* 0x000f640000000200 */
[----:B------:R-:W1:Y:S03]  /*6e10*/  MUFU.TANH R2, R2 ;  /* 0x0000000200027308 */ /* 0x000e660000002400 */
[----:B------:R-:W-:Y:S06]  /*6e20*/  HMMA.16816.F32.BF16 R168, R144, R162, R168 ;  /* 0x000000a290a8723c */ /* 0x000fec00000418a8 */
[----:B------:R-:W-:Y:S01]  /*6e30*/  HMMA.16816.F32.BF16 R24, R236, R150, R24 ;  /* 0x00000096ec18723c */ /* 0x000fe20000041818 */
[----:B------:R-:W-:-:S02]  /*6e40*/  FMUL.FTZ R144, R15, UR32 ;  /* 0x000000200f907c20 */ /* 0x000fc40008410000 */
[----:B----4-:R-:W4:Y:S03]  /*6e50*/  LDSM.16.M88.4 R12, [R180] ;  /* 0x00000000b40c783b */ /* 0x010f260000000200 */
[C---:B---3--:R-:W-:Y:S01]  /*6e60*/  HMMA.16816.F32.BF16 R136, R8.reuse, R156, R136 ;  /* 0x0000009c0888723c */ /* 0x048fe20000041888 */
[----:B------:R-:W3:Y:S05]  /*6e70*/  MUFU.TANH R144, R144 ;  /* 0x0000009000907308 */ /* 0x000eea0000002400 */
[----:B------:R-:W-:Y:S06]  /*6e80*/  HMMA.16816.F32.BF16 R240, R8, R158, R240 ;  /* 0x0000009e08f0723c */ /* 0x000fec00000418f0 */
[----:B------:R-:W-:Y:S06]  /*6e90*/  HMMA.16816.F32.BF16 R204, R20, R140, R204 ;  /* 0x0000008c14cc723c */ /* 0x000fec00000418cc */
[----:B--2---:R-:W-:Y:S01]  /*6ea0*/  HMMA.16816.F32.BF16 R172, R32, R16, R172 ;  /* 0x0000001020ac723c */ /* 0x004fe200000418ac */
[----:B------:R-:W-:Y:S01]  /*6eb0*/  FMUL.FTZ R24, R24, UR32 ;  /* 0x0000002018187c20 */ /* 0x000fe20008410000 */
[----:B------:R-:W-:-:S03]  /*6ec0*/  FMUL.FTZ R146, R25, UR32 ;  /* 0x0000002019927c20 */ /* 0x000fc60008410000 */
[----:B------:R2:W3:Y:S01]  /*6ed0*/  MUFU.TANH R145, R24 ;  /* 0x0000001800917308 */ /* 0x0004e20000002400 */
[----:B------:R-:W-:Y:S01]  /*6ee0*/  HMMA.16816.F32.BF16 R136, R236, R28, R136 ;  /* 0x0000001cec88723c */ /* 0x000fe20000041888 */
[----:B------:R-:W-:Y:S01]  /*6ef0*/  FMUL.FTZ R16, R26, UR32 ;  /* 0x000000201a107c20 */ /* 0x000fe20008410000 */
[----:B------:R-:W-:-:S04]  /*6f00*/  FMUL.FTZ R17, R27, UR32 ;  /* 0x000000201b117c20 */ /* 0x000fc80008410000 */
[----:B------:R-:W-:Y:S01]  /*6f10*/  HMMA.16816.F32.BF16 R176, R20, R142, R176 ;  /* 0x0000008e14b0723c */ /* 0x000fe200000418b0 */
[----:B------:R-:W3:Y:S05]  /*6f20*/  MUFU.TANH R16, R16 ;  /* 0x0000001000107308 */ /* 0x000eea0000002400 */
[----:B------:R-:W-:Y:S01]  /*6f30*/  HMMA.16816.F32.BF16 R240, R236, R30, R240 ;  /* 0x0000001eecf0723c */ /* 0x000fe200000418f0 */
[----:B------:R-:W1:Y:S02]  /*6f40*/  LDSM.16.M88.4 R28, [R195+0x11800] ;  /* 0x01180000c31c783b */ /* 0x000e640000000200 */
[----:B------:R-:W3:Y:S02]  /*6f50*/  MUFU.TANH R146, R146 ;  /* 0x0000009200927308 */ /* 0x000ee40000002400 */
[----:B--2---:R-:W2:Y:S01]  /*6f60*/  LDSM.16.M88.4 R24, [R188+0x5000] ;  /* 0x00500000bc18783b */ /* 0x004ea20000000200 */
[----:B------:R-:W-:Y:S05]  /*6f70*/  HMMA.16816.F32.BF16 R168, R32, R18, R168 ;  /* 0x0000001220a8723c */ /* 0x000fea00000418a8 */
[----:B------:R-:W3:Y:S01]  /*6f80*/  MUFU.TANH R17, R17 ;  /* 0x0000001100117308 */ /* 0x000ee20000002400 */
[----:B-----5:R-:W-:Y:S01]  /*6f90*/  HMMA.16816.F32.BF16 R204, R8, R4, R204 ;  /* 0x0000000408cc723c */ /* 0x020fe200000418cc */
[----:B------:R-:W-:Y:S01]  /*6fa0*/  FMUL.FTZ R140, R137, UR32 ;  /* 0x00000020898c7c20 */ /* 0x000fe20008410000 */
[----:B------:R-:W-:Y:S01]  /*6fb0*/  FMUL.FTZ R137, R139, UR32 ;  /* 0x000000208b897c20 */ /* 0x000fe20008410000 */
[----:B------:R-:W-:Y:S01]  /*6fc0*/  FMUL.FTZ R18, R138, UR32 ;  /* 0x000000208a127c20 */ /* 0x000fe20008410000 */
[----:B------:R-:W-:-:S02]  /*6fd0*/  FMUL.FTZ R136, R136, UR32 ;  /* 0x0000002088887c20 */ /* 0x000fc40008410000 */
[----:B----4-:R-:W-:Y:S01]  /*6fe0*/  HMMA.16816.F32.BF16 R172, R20, R12, R172 ;  /* 0x0000000c14ac723c */ /* 0x010fe200000418ac */
[----:B------:R-:W-:Y:S01]  /*6ff0*/  IMAD.U32 R5, RZ, RZ, UR17 ;  /* 0x00000011ff057e24 */ /* 0x000fe2000f8e00ff */
[----:B------:R-:W4:Y:S04]  /*7000*/  MUFU.TANH R140, R140 ;  /* 0x0000008c008c7308 */ /* 0x000f280000002400 */
[----:B------:R-:W-:Y:S01]  /*7010*/  HMMA.16816.F32.BF16 R176, R8, R6, R176 ;  /* 0x0000000608b0723c */ /* 0x000fe200000418b0 */
[----:B------:R-:W-:Y:S02]  /*7020*/  IMAD R12, R5, 0x40, R218 ;  /* 0x00000040050c7824 */ /* 0x000fe400078e02da */
[----:B------:R-:W-:Y:S01]  /*7030*/  FMUL.FTZ R153, R243, UR32 ;  /* 0x00000020f3997c20 */ /* 0x000fe20008410000 */
[----:B------:R-:W-:Y:S01]  /*7040*/  FMUL.FTZ R138, R240, UR32 ;  /* 0x00000020f08a7c20 */ /* 0x000fe20008410000 */
[----:B------:R-:W5:Y:S01]  /*7050*/  MUFU.TANH R137, R137 ;  /* 0x0000008900897308 */ /* 0x000f620000002400 */
[C---:B------:R-:W-:Y:S01]  /*7060*/  VIADD R4, R12.reuse, 0x1 ;  /* 0x000000010c047836 */ /* 0x040fe20000000000 */
[----:B------:R-:W-:Y:S01]  /*7070*/  HMMA.16816.F32.BF16 R168, R20, R14, R168 ;  /* 0x0000000e14a8723c */ /* 0x000fe200000418a8 */
[C---:B------:R-:W-:Y:S01]  /*7080*/  ISETP.GE.AND P0, PT, R12.reuse, R216, PT ;  /* 0x000000d80c00720c */ /* 0x040fe20003f06270 */
[C---:B------:R-:W-:Y:S01]  /*7090*/  VIADD R19, R12.reuse, 0x8 ;  /* 0x000000080c137836 */ /* 0x040fe20000000000 */
[C---:B------:R-:W-:Y:S01]  /*70a0*/  ISETP.GE.AND P5, PT, R12.reuse, R214, PT ;  /* 0x000000d60c00720c */ /* 0x040fe20003fa6270 */
[----:B------:R-:W-:Y:S01]  /*70b0*/  VIADD R13, R12, 0x9 ;  /* 0x000000090c0d7836 */ /* 0x000fe20000000000 */
[C---:B------:R-:W-:Y:S01]  /*70c0*/  ISETP.GE.AND P6, PT, R4.reuse, R216, PT ;  /* 0x000000d80400720c */ /* 0x040fe20003fc6270 */
[----:B------:R3:W5:Y:S01]  /*70d0*/  MUFU.TANH R142, R136 ;  /* 0x00000088008e7308 */ /* 0x0007620000002400 */
[----:B------:R-:W-:Y:S01]  /*70e0*/  ISETP.GE.AND P1, PT, R4, R214, PT ;  /* 0x000000d60400720c */ /* 0x000fe20003f26270 */
[----:B------:R-:W-:Y:S01]  /*70f0*/  FMUL.FTZ R155, R242, UR32 ;  /* 0x00000020f29b7c20 */ /* 0x000fe20008410000 */
[----:B------:R-:W-:-:S02]  /*7100*/  ISETP.LT.OR P6, PT, R4, R217, P6 ;  /* 0x000000d90400720c */ /* 0x000fc400037c1670 */
[----:B------:R-:W-:Y:S01]  /*7110*/  ISETP.LT.OR P1, PT, R4, R215, P1 ;  /* 0x000000d70400720c */ /* 0x000fe20000f21670 */
[----:B-1----:R-:W-:Y:S01]  /*7120*/  HMMA.16816.F32.BF16 R172, R8, R28, R172 ;  /* 0x0000001c08ac723c */ /* 0x002fe200000418ac */
[----:B------:R-:W1:Y:S01]  /*7130*/  LDSM.16.M88.4 R4, [R188+0x5800] ;  /* 0x00580000bc04783b */ /* 0x000e620000000200 */
[C---:B------:R-:W-:Y:S01]  /*7140*/  ISETP.LT.OR P0, PT, R12.reuse, R217, P0 ;  /* 0x000000d90c00720c */ /* 0x040fe20000701670 */
[----:B------:R-:W5:Y:S01]  /*7150*/  MUFU.TANH R18, R18 ;  /* 0x0000001200127308 */ /* 0x000f620000002400 */
[----:B------:R-:W-:Y:S01]  /*7160*/  ISETP.LT.OR P5, PT, R12, R215, P5 ;  /* 0x000000d70c00720c */ /* 0x000fe20002fa1670 */
[----:B------:R-:W-:-:S04]  /*7170*/  DEPBAR.LE SB0, 0x0 ;  /* 0x000080000000791a */ /* 0x000fc80000000000 */
[----:B--2---:R-:W-:Y:S01]  /*7180*/  HMMA.16816.F32.BF16 R204, R236, R24, R204 ;  /* 0x00000018eccc723c */ /* 0x004fe200000418cc */
[----:B------:R-:W-:Y:S01]  /*7190*/  FSEL R0, R0, -INF , !P0 ;  /* 0xff80000000007808 */ /* 0x000fe20004000000 */
[----:B---3--:R-:W-:Y:S01]  /*71a0*/  FMUL.FTZ R136, R241, UR32 ;  /* 0x00000020f1887c20 */ /* 0x008fe20008410000 */
[----:B------:R-:W-:Y:S01]  /*71b0*/  FSEL R133, R133, -INF , !P5 ;  /* 0xff80000085857808 */ /* 0x000fe20006800000 */
[----:B------:R-:W-:Y:S01]  /*71c0*/  MUFU.TANH R153, R153 ;  /* 0x0000009900997308 */ /* 0x000fe20000002400 */
[C---:B------:R-:W-:Y:S01]  /*71d0*/  ISETP.GE.AND P0, PT, R19.reuse, R216, PT ;  /* 0x000000d81300720c */ /* 0x040fe20003f06270 */
[----:B------:R-:W-:Y:S01]  /*71e0*/  HMMA.16816.F32.BF16 R168, R8, R30, R168 ;  /* 0x0000001e08a8723c */ /* 0x000fe200000418a8 */
[----:B------:R-:W-:Y:S02]  /*71f0*/  ISETP.GE.AND P5, PT, R19, R214, PT ;  /* 0x000000d61300720c */ /* 0x000fe40003fa6270 */
[----:B------:R-:W-:Y:S01]  /*7200*/  FSEL R14, R2, -INF , !P6 ;  /* 0xff800000020e7808 */ /* 0x000fe20007000000 */
[----:B------:R-:W-:Y:S01]  /*7210*/  VIADD R2, R12, 0x10 ;  /* 0x000000100c027836 */ /* 0x000fe20000000000 */
[----:B------:R-:W-:Y:S01]  /*7220*/  FSEL R15, R144, -INF , !P1 ;  /* 0xff800000900f7808 */ /* 0x000fe20004800000 */
[----:B------:R-:W-:Y:S01]  /*7230*/  HMMA.16816.F32.BF16 R176, R236, R26, R176 ;  /* 0x0000001aecb0723c */ /* 0x000fe200000418b0 */
[C---:B------:R-:W-:Y:S01]  /*7240*/  ISETP.GE.AND P6, PT, R13.reuse, R216, PT ;  /* 0x000000d80d00720c */ /* 0x040fe20003fc6270 */
[----:B------:R-:W-:Y:S01]  /*7250*/  VIADD R8, R12, 0x11 ;  /* 0x000000110c087836 */ /* 0x000fe20000000000 */
[----:B------:R-:W-:Y:S01]  /*7260*/  ISETP.GE.AND P1, PT, R13, R214, PT ;  /* 0x000000d60d00720c */ /* 0x000fe20003f26270 */
[----:B------:R-:W2:Y:S01]  /*7270*/  MUFU.TANH R136, R136 ;  /* 0x0000008800887308 */ /* 0x000ea20000002400 */
[----:B------:R-:W-:-:S02]  /*7280*/  ISETP.LT.OR P0, PT, R19, R217, P0 ;  /* 0x000000d91300720c */ /* 0x000fc40000701670 */
[----:B------:R-:W-:Y:S02]  /*7290*/  ISETP.LT.OR P5, PT, R19, R215, P5 ;  /* 0x000000d71300720c */ /* 0x000fe40002fa1670 */
[C---:B------:R-:W-:Y:S02]  /*72a0*/  ISETP.LT.OR P6, PT, R13.reuse, R217, P6 ;  /* 0x000000d90d00720c */ /* 0x040fe400037c1670 */
[----:B------:R-:W-:Y:S01]  /*72b0*/  ISETP.LT.OR P1, PT, R13, R215, P1 ;  /* 0x000000d70d00720c */ /* 0x000fe20000f21670 */
[----:B------:R-:W3:Y:S01]  /*72c0*/  MUFU.TANH R138, R138 ;  /* 0x0000008a008a7308 */ /* 0x000ee20000002400 */
[----:B------:R-:W-:Y:S01]  /*72d0*/  FSEL R20, R145, -INF , !P0 ;  /* 0xff80000091147808 */ /* 0x000fe20004000000 */
[----:B------:R-:W-:Y:S01]  /*72e0*/  FMUL.FTZ R148, R205, UR32 ;  /* 0x00000020cd947c20 */ /* 0x000fe20008410000 */
[----:B------:R-:W-:Y:S01]  /*72f0*/  FSEL R19, R16, -INF , !P5 ;  /* 0xff80000010137808 */ /* 0x000fe20006800000 */
[----:B------:R-:W-:Y:S01]  /*7300*/  FMUL.FTZ R149, R207, UR32 ;  /* 0x00000020cf957c20 */ /* 0x000fe20008410000 */
[----:B------:R-:W-:Y:S01]  /*7310*/  ISETP.GE.AND P0, PT, R2, R216, PT ;  /* 0x000000d80200720c */ /* 0x000fe20003f06270 */
[----:B------:R-:W-:Y:S01]  /*7320*/  FMUL.FTZ R150, R204, UR32 ;  /* 0x00000020cc967c20 */ /* 0x000fe20008410000 */
[----:B------:R-:W-:Y:S01]  /*7330*/  ISETP.GE.AND P5, PT, R2, R214, PT ;  /* 0x000000d60200720c */ /* 0x000fe20003fa6270 */
[C---:B-1----:R-:W-:Y:S01]  /*7340*/  HMMA.16816.F32.BF16 R172, R236.reuse, R4, R172 ;  /* 0x00000004ecac723c */ /* 0x042fe200000418ac */
[----:B------:R-:W-:Y:S01]  /*7350*/  FSEL R16, R146, -INF , !P6 ;  /* 0xff80000092107808 */ /* 0x000fe20007000000 */
[----:B------:R-:W1:Y:S01]  /*7360*/  MUFU.TANH R155, R155 ;  /* 0x0000009b009b7308 */ /* 0x000e620000002400 */
[----:B------:R-:W-:Y:S01]  /*7370*/  FSEL R17, R17, -INF , !P1 ;  /* 0xff80000011117808 */ /* 0x000fe20004800000 */
[----:B------:R-:W-:Y:S01]  /*7380*/  FMUL.FTZ R151, R206, UR32 ;  /* 0x00000020ce977c20 */ /* 0x000fe20008410000 */
[C---:B------:R-:W-:Y:S01]  /*7390*/  ISETP.GE.AND P6, PT, R8.reuse, R216, PT ;  /* 0x000000d80800720c */ /* 0x040fe20003fc6270 */
[----:B------:R-:W-:Y:S01]  /*73a0*/  HMMA.16816.F32.BF16 R168, R236, R6, R168 ;  /* 0x00000006eca8723c */ /* 0x000fe200000418a8 */
[----:B------:R-:W-:Y:S01]  /*73b0*/  ISETP.GE.AND P1, PT, R8, R214, PT ;  /* 0x000000d60800720c */ /* 0x000fe20003f26270 */
[----:B------:R-:W-:Y:S01]  /*73c0*/  VIADD R4, R12, 0x18 ;  /* 0x000000180c047836 */ /* 0x000fe20000000000 */
[C---:B------:R-:W-:Y:S01]  /*73d0*/  ISETP.LT.OR P0, PT, R2.reuse, R217, P0 ;  /* 0x000000d90200720c */ /* 0x040fe20000701670 */
[----:B------:R-:W1:Y:S01]  /*73e0*/  MUFU.TANH R148, R148 ;  /* 0x0000009400947308 */ /* 0x000e620000002400 */
[----:B------:R-:W-:Y:S01]  /*73f0*/  ISETP.LT.OR P5, PT, R2, R215, P5 ;  /* 0x000000d70200720c */ /* 0x000fe20002fa1670 */
[----:B------:R-:W-:Y:S01]  /*7400*/  VIADD R2, R12, 0x19 ;  /* 0x000000190c027836 */ /* 0x000fe20000000000 */
[----:B------:R-:W-:Y:S01]  /*7410*/  ISETP.LT.OR P6, PT, R8, R217, P6 ;  /* 0x000000d90800720c */ /* 0x000fe200037c1670 */
[----:B------:R-:W-:Y:S01]  /*7420*/  VIADD R5, R12, 0x21 ;  /* 0x000000210c057836 */ /* 0x000fe20000000000 */
[----:B------:R-:W-:Y:S01]  /*7430*/  ISETP.LT.OR P1, PT, R8, R215, P1 ;  /* 0x000000d70800720c */ /* 0x000fe20000f21670 */
[----:B------:R-:W-:Y:S01]  /*7440*/  FMUL.FTZ R144, R177, UR32 ;  /* 0x00000020b1907c20 */ /* 0x000fe20008410000 */
[----:B----4-:R-:W-:Y:S01]  /*7450*/  FSEL R140, R140, -INF , !P6 ;  /* 0xff8000008c8c7808 */ /* 0x010fe20007000000 */
[----:B------:R-:W4:Y:S01]  /*7460*/  MUFU.TANH R149, R149 ;  /* 0x0000009500957308 */ /* 0x000f220000002400 */
[----:B-----5:R-:W-:Y:S01]  /*7470*/  FSEL R137, R137, -INF , !P1 ;  /* 0xff80000089897808 */ /* 0x020fe20004800000 */
[----:B------:R-:W-:Y:S01]  /*7480*/  FMUL.FTZ R145, R179, UR32 ;  /* 0x00000020b3917c20 */ /* 0x000fe20008410000 */
[----:B------:R-:W-:Y:S01]  /*7490*/  FSEL R142, R142, -INF , !P0 ;  /* 0xff8000008e8e7808 */ /* 0x000fe20004000000 */
[----:B------:R-:W-:Y:S01]  /*74a0*/  FMUL.FTZ R146, R176, UR32 ;  /* 0x00000020b0927c20 */ /* 0x000fe20008410000 */
[----:B------:R-:W-:Y:S01]  /*74b0*/  FSEL R139, R18, -INF , !P5 ;  /* 0xff800000128b7808 */ /* 0x000fe20006800000 */
[----:B------:R-:W-:Y:S01]  /*74c0*/  VIADD R6, R12, 0x28 ;  /* 0x000000280c067836 */ /* 0x000fe20000000000 */
[C---:B------:R-:W-:Y:S01]  /*74d0*/  ISETP.GE.AND P6, PT, R2.reuse, R216, PT ;  /* 0x000000d80200720c */ /* 0x040fe20003fc6270 */
[----:B------:R-:W5:Y:S01]  /*74e0*/  MUFU.TANH R150, R150 ;  /* 0x0000009600967308 */ /* 0x000f620000002400 */
[----:B------:R-:W-:Y:S01]  /*74f0*/  ISETP.GE.AND P1, PT, R2, R214, PT ;  /* 0x000000d60200720c */ /* 0x000fe20003f26270 */
[----:B------:R-:W-:Y:S01]  /*7500*/  FMUL.FTZ R147, R178, UR32 ;  /* 0x00000020b2937c20 */ /* 0x000fe20008410000 */
[----:B------:R-:W-:Y:S01]  /*7510*/  ISETP.GE.AND P0, PT, R4, R216, PT ;  /* 0x000000d80400720c */ /* 0x000fe20003f06270 */
[----:B------:R-:W-:Y:S01]  /*7520*/  FMUL.FTZ R168, R168, UR32 ;  /* 0x00000020a8a87c20 */ /* 0x000fe20008410000 */
[----:B------:R-:W-:Y:S01]  /*7530*/  ISETP.GE.AND P5, PT, R4, R214, PT ;  /* 0x000000d60400720c */ /* 0x000fe20003fa6270 */
[----:B------:R-:W-:Y:S01]  /*7540*/  FMUL.FTZ R7, R174, UR32 ;  /* 0x00000020ae077c20 */ /* 0x000fe20008410000 */
[C---:B------:R-:W-:Y:S01]  /*7550*/  ISETP.LT.OR P6, PT, R2.reuse, R217, P6 ;  /* 0x000000d90200720c */ /* 0x040fe200037c1670 */
[----:B------:R-:W5:Y:S01]  /*7560*/  MUFU.TANH R151, R151 ;  /* 0x0000009700977308 */ /* 0x000f620000002400 */
[----:B------:R-:W-:Y:S01]  /*7570*/  ISETP.LT.OR P1, PT, R2, R215, P1 ;  /* 0x000000d70200720c */ /* 0x000fe20000f21670 */
[----:B------:R-:W-:Y:S01]  /*7580*/  FMUL.FTZ R2, R172, UR32 ;  /* 0x00000020ac027c20 */ /* 0x000fe20008410000 */
[C---:B------:R-:W-:Y:S01]  /*7590*/  ISETP.LT.OR P0, PT, R4.reuse, R217, P0 ;  /* 0x000000d90400720c */ /* 0x040fe20000701670 */
[----:B------:R-:W-:Y:S01]  /*75a0*/  FMUL.FTZ R167, R175, UR32 ;  /* 0x00000020afa77c20 */ /* 0x000fe20008410000 */
[----:B------:R-:W-:Y:S01]  /*75b0*/  ISETP.LT.OR P5, PT, R4, R215, P5 ;  /* 0x000000d70400720c */ /* 0x000fe20002fa1670 */
[----:B------:R-:W-:Y:S01]  /*75c0*/  VIADD R4, R12, 0x20 ;  /* 0x000000200c047836 */ /* 0x000fe20000000000 */
[----:B--2---:R-:W-:Y:S01]  /*75d0*/  FSEL R136, R136, -INF , !P6 ;  /* 0xff80000088887808 */ /* 0x004fe20007000000 */
[----:B------:R-:W2:Y:S01]  /*75e0*/  MUFU.TANH R144, R144 ;  /* 0x0000009000907308 */ /* 0x000ea20000002400 */
[----:B------:R-:W-:Y:S01]  /*75f0*/  FSEL R153, R153, -INF , !P1 ;  /* 0xff80000099997808 */ /* 0x000fe20004800000 */
[----:B------:R-:W-:Y:S01]  /*7600*/  FMUL.FTZ R166, R169, UR32 ;  /* 0x00000020a9a67c20 */ /* 0x000fe20008410000 */
[C---:B------:R-:W-:Y:S01]  /*7610*/  ISETP.GE.AND P6, PT, R5.reuse, R216, PT ;  /* 0x000000d80500720c */ /* 0x040fe20003fc6270 */
[----:B------:R-:W-:Y:S01]  /*7620*/  FMUL.FTZ R165, R170, UR32 ;  /* 0x00000020aaa57c20 */ /* 0x000fe20008410000 */
[----:B------:R-:W-:Y:S01]  /*7630*/  ISETP.GE.AND P1, PT, R5, R214, PT ;  /* 0x000000d60500720c */ /* 0x000fe20003f26270 */
[----:B------:R-:W-:Y:S01]  /*7640*/  FMUL.FTZ R163, R171, UR32 ;  /* 0x00000020aba37c20 */ /* 0x000fe20008410000 */
[----:B---3--:R-:W-:Y:S01]  /*7650*/  FSEL R138, R138, -INF , !P0 ;  /* 0xff8000008a8a7808 */ /* 0x008fe20004000000 */
[----:B------:R-:W3:Y:S01]  /*7660*/  MUFU.TANH R145, R145 ;  /* 0x0000009100917308 */ /* 0x000ee20000002400 */
[----:B-1----:R-:W-:-:S02]  /*7670*/  FSEL R155, R155, -INF , !P5 ;  /* 0xff8000009b9b7808 */ /* 0x002fc40006800000 */
[C---:B------:R-:W-:Y:S02]  /*7680*/  ISETP.GE.AND P0, PT, R4.reuse, R216, PT ;  /* 0x000000d80400720c */ /* 0x040fe40003f06270 */
[----:B------:R-:W-:Y:S02]  /*7690*/  ISETP.GE.AND P5, PT, R4, R214, PT ;  /* 0x000000d60400720c */ /* 0x000fe40003fa6270 */
[C---:B------:R-:W-:Y:S01]  /*76a0*/  ISETP.LT.OR P6, PT, R5.reuse, R217, P6 ;  /* 0x000000d90500720c */ /* 0x040fe200037c1670 */
[----:B------:R-:W1:Y:S01]  /*76b0*/  MUFU.TANH R146, R146 ;  /* 0x0000009200927308 */ /* 0x000e620000002400 */
[----:B------:R-:W-:Y:S01]  /*76c0*/  ISETP.LT.OR P1, PT, R5, R215, P1 ;  /* 0x000000d70500720c */ /* 0x000fe20000f21670 */
[----:B------:R-:W-:Y:S01]  /*76d0*/  VIADD R5, R12, 0x29 ;  /* 0x000000290c057836 */ /* 0x000fe20000000000 */
[C---:B------:R-:W-:Y:S02]  /*76e0*/  ISETP.LT.OR P0, PT, R4.reuse, R217, P0 ;  /* 0x000000d90400720c */ /* 0x040fe40000701670 */
[----:B------:R-:W-:Y:S01]  /*76f0*/  ISETP.LT.OR P5, PT, R4, R215, P5 ;  /* 0x000000d70400720c */ /* 0x000fe20002fa1670 */
[----:B------:R-:W-:Y:S01]  /*7700*/  FMUL.FTZ R4, R173, UR32 ;  /* 0x00000020ad047c20 */ /* 0x000fe20008410000 */
[----:B------:R-:W-:Y:S01]  /*7710*/  FSEL R148, R148, -INF , !P6 ;  /* 0xff80000094947808 */ /* 0x000fe20007000000 */
[----:B------:R-:W-:Y:S01]  /*7720*/  MUFU.TANH R2, R2 ;  /* 0x0000000200027308 */ /* 0x000fe20000002400 */
[----:B----4-:R-:W-:-:S02]  /*7730*/  FSEL R149, R149, -INF , !P1 ;  /* 0xff80000095957808 */ /* 0x010fc40004800000 */
[----:B-----5:R-:W-:Y:S02]  /*7740*/  FSEL R150, R150, -INF , !P0 ;  /* 0xff80000096967808 */ /* 0x020fe40004000000 */
[----:B------:R-:W-:Y:S02]  /*7750*/  FSEL R151, R151, -INF , !P5 ;  /* 0xff80000097977808 */ /* 0x000fe40006800000 */
[C---:B------:R-:W-:Y:S01]  /*7760*/  ISETP.GE.AND P6, PT, R5.reuse, R216, PT ;  /* 0x000000d80500720c */ /* 0x040fe20003fc6270 */
[----:B------:R-:W4:Y:S01]  /*7770*/  MUFU.TANH R147, R147 ;  /* 0x0000009300937308 */ /* 0x000f220000002400 */
[----:B------:R-:W-:Y:S02]  /*7780*/  ISETP.GE.AND P1, PT, R5, R214, PT ;  /* 0x000000d60500720c */ /* 0x000fe40003f26270 */
[C---:B------:R-:W-:Y:S02]  /*7790*/  ISETP.GE.AND P0, PT, R6.reuse, R216, PT ;  /* 0x000000d80600720c */ /* 0x040fe40003f06270 */
[----:B------:R-:W-:-:S02]  /*77a0*/  ISETP.GE.AND P5, PT, R6, R214, PT ;  /* 0x000000d60600720c */ /* 0x000fc40003fa6270 */
[C---:B------:R-:W-:Y:S01]  /*77b0*/  ISETP.LT.OR P6, PT, R5.reuse, R217, P6 ;  /* 0x000000d90500720c */ /* 0x040fe200037c1670 */
[----:B------:R-:W5:Y:S01]  /*77c0*/  MUFU.TANH R168, R168 ;  /* 0x000000a800a87308 */ /* 0x000f620000002400 */
[----:B------:R-:W-:Y:S01]  /*77d0*/  ISETP.LT.OR P1, PT, R5, R215, P1 ;  /* 0x000000d70500720c */ /* 0x000fe20000f21670 */
[----:B------:R-:W-:Y:S01]  /*77e0*/  VIADD R5, R12, 0x31 ;  /* 0x000000310c057836 */ /* 0x000fe20000000000 */
[C---:B------:R-:W-:Y:S02]  /*77f0*/  ISETP.LT.OR P0, PT, R6.reuse, R217, P0 ;  /* 0x000000d90600720c */ /* 0x040fe40000701670 */
[----:B------:R-:W-:Y:S01]  /*7800*/  ISETP.LT.OR P5, PT, R6, R215, P5 ;  /* 0x000000d70600720c */ /* 0x000fe20002fa1670 */
[----:B------:R-:W-:Y:S01]  /*7810*/  VIADD R6, R12, 0x30 ;  /* 0x000000300c067836 */ /* 0x000fe20000000000 */
[----:B--2---:R-:W-:Y:S01]  /*7820*/  FSEL R144, R144, -INF , !P6 ;  /* 0xff80000090907808 */ /* 0x004fe20007000000 */
[----:B------:R-:W-:Y:S01]  /*7830*/  MUFU.TANH R4, R4 ;  /* 0x0000000400047308 */ /* 0x000fe20000002400 */
[----:B---3--:R-:W-:-:S02]  /*7840*/  FSEL R145, R145, -INF , !P1 ;  /* 0xff80000091917808 */ /* 0x008fc40004800000 */
[----:B-1----:R-:W-:Y:S02]  /*7850*/  FSEL R146, R146, -INF , !P0 ;  /* 0xff80000092927808 */ /* 0x002fe40004000000 */
[C---:B------:R-:W-:Y:S02]  /*7860*/  ISETP.GE.AND P6, PT, R5.reuse, R216, PT ;  /* 0x000000d80500720c */ /* 0x040fe40003fc6270 */
[C---:B------:R-:W-:Y:S01]  /*7870*/  ISETP.GE.AND P1, PT, R5.reuse, R214, PT ;  /* 0x000000d60500720c */ /* 0x040fe20003f26270 */
[----:B------:R-:W1:Y:S01]  /*7880*/  MUFU.TANH R7, R7 ;  /* 0x0000000700077308 */ /* 0x000e620000002400 */
[-C--:B------:R-:W-:Y:S02]  /*7890*/  ISETP.GE.AND P0, PT, R6, R216.reuse, PT ;  /* 0x000000d80600720c */ /* 0x080fe40003f06270 */
[C---:B------:R-:W-:Y:S02]  /*78a0*/  ISETP.LT.OR P6, PT, R5.reuse, R217, P6 ;  /* 0x000000d90500720c */ /* 0x040fe400037c1670 */
[----:B------:R-:W-:Y:S01]  /*78b0*/  ISETP.LT.OR P1, PT, R5, R215, P1 ;  /* 0x000000d70500720c */ /* 0x000fe20000f21670 */
[----:B------:R-:W-:Y:S01]  /*78c0*/  VIADD R5, R12, 0x38 ;  /* 0x000000380c057836 */ /* 0x000fe20000000000 */
[----:B------:R-:W-:Y:S01]  /*78d0*/  ISETP.LT.OR P0, PT, R6, R217, P0 ;  /* 0x000000d90600720c */ /* 0x000fe20000701670 */
[----:B------:R-:W2:Y:S01]  /*78e0*/  MUFU.TANH R167, R167 ;  /* 0x000000a700a77308 */ /* 0x000ea20000002400 */
[----:B----4-:R-:W-:Y:S01]  /*78f0*/  FSEL R147, R147, -INF , !P5 ;  /* 0xff80000093937808 */ /* 0x010fe20006800000 */
[----:B------:R-:W-:Y:S01]  /*7900*/  VIADD R12, R12, 0x39 ;  /* 0x000000390c0c7836 */ /* 0x000fe20000000000 */
[----:B------:R-:W-:Y:S01]  /*7910*/  FSEL R174, R2, -INF , !P0 ;  /* 0xff80000002ae7808 */ /* 0x000fe20004000000 */
[----:B------:R-:W-:Y:S01]  /*7920*/  BAR.SYNC.DEFER_BLOCKING 0x0 ;  /* 0x0000000000007b1d */ /* 0x000fe20000010000 */
[----:B------:R-:W-:-:S02]  /*7930*/  ISETP.GE.AND P0, PT, R5, R216, PT ;  /* 0x000000d80500720c */ /* 0x000fc40003f06270 */
[C---:B------:R-:W-:Y:S02]  /*7940*/  ISETP.GE.AND P5, PT, R6.reuse, R214, PT ;  /* 0x000000d60600720c */ /* 0x040fe40003fa6270 */
[----:B------:R-:W-:Y:S01]  /*7950*/  ISETP.LT.OR P0, PT, R5, R217, P0 ;  /* 0x000000d90500720c */ /* 0x000fe20000701670 */
[----:B------:R-:W-:Y:S01]  /*7960*/  MUFU.TANH R166, R166 ;  /* 0x000000a600a67308 */ /* 0x000fe20000002400 */
[----:B------:R-:W-:Y:S02]  /*7970*/  ISETP.LT.OR P5, PT, R6, R215, P5 ;  /* 0x000000d70600720c */ /* 0x000fe40002fa1670 */
[----:B-----5:R-:W-:Y:S02]  /*7980*/  FSEL R168, R168, -INF , !P0 ;  /* 0xff800000a8a87808 */ /* 0x020fe40004000000 */
[----:B------:R-:W-:Y:S02]  /*7990*/  PLOP3.LUT P0, PT, PT, PT, UP0, 0x80, 0x0 ;  /* 0x000000000000781c */ /* 0x000fe40003f0f008 */
[----:B-1----:R-:W-:Y:S01]  /*79a0*/  FSEL R169, R7, -INF , !P5 ;  /* 0xff80000007a97808 */ /* 0x002fe20006800000 */
[----:B------:R-:W1:Y:S01]  /*79b0*/  MUFU.TANH R165, R165 ;  /* 0x000000a500a57308 */ /* 0x000e620000002400 */
[----:B------:R-:W-:-:S02]  /*79c0*/  FSEL R170, R4, -INF , !P6 ;  /* 0xff80000004aa7808 */ /* 0x000fc40007000000 */
[----:B--2---:R-:W-:Y:S02]  /*79d0*/  FSEL R167, R167, -INF , !P1 ;  /* 0xff800000a7a77808 */ /* 0x004fe40004800000 */
[C---:B------:R-:W-:Y:S02]  /*79e0*/  ISETP.GE.AND P5, PT, R5.reuse, R214, PT ;  /* 0x000000d60500720c */ /* 0x040fe40003fa6270 */
[C---:B------:R-:W-:Y:S01]  /*79f0*/  ISETP.GE.AND P6, PT, R12.reuse, R216, PT ;  /* 0x000000d80c00720c */ /* 0x040fe20003fc6270 */
[----:B------:R-:W2:Y:S01]  /*7a00*/  MUFU.TANH R163, R163 ;  /* 0x000000a300a37308 */ /* 0x000ea20000002400 */
[C---:B------:R-:W-:Y:S02]  /*7a10*/  ISETP.GE.AND P1, PT, R12.reuse, R214, PT ;  /* 0x000000d60c00720c */ /* 0x040fe40003f26270 */
[----:B------:R-:W-:Y:S02]  /*7a20*/  ISETP.LT.OR P5, PT, R5, R215, P5 ;  /* 0x000000d70500720c */ /* 0x000fe40002fa1670 */
[----:B------:R-:W-:-:S02]  /*7a30*/  ISETP.LT.OR P6, PT, R12, R217, P6 ;  /* 0x000000d90c00720c */ /* 0x000fc400037c1670 */
[----:B------:R-:W-:Y:S02]  /*7a40*/  ISETP.LT.OR P1, PT, R12, R215, P1 ;  /* 0x000000d70c00720c */ /* 0x000fe40000f21670 */
[----:B-1----:R-:W-:Y:S02]  /*7a50*/  FSEL R165, R165, -INF , !P5 ;  /* 0xff800000a5a57808 */ /* 0x002fe40006800000 */
[----:B------:R-:W-:Y:S02]  /*7a60*/  FSEL R166, R166, -INF , !P6 ;  /* 0xff800000a6a67808 */ /* 0x000fe40007000000 */
[----:B--2---:R-:W-:Y:S01]  /*7a70*/  FSEL R163, R163, -INF , !P1 ;  /* 0xff800000a3a37808 */ /* 0x004fe20004800000 */
        /* <DEDUP_REMOVED lines=64> */
.L_x_459:
[----:B------:R-:W-:Y:S05]  /*7e80*/  BSYNC B0 ;  /* 0x0000000000007941 */ /* 0x000fea0003800000 */
.L_x_458:
[----:B------:R-:W0:Y:S02]  /*7e90*/  LDGDEPBAR ;  /* 0x00000000000079af */ /* 0x000e240000000000 */
.L_x_457:
[----:B-12---:R-:W-:Y:S01]  /*7ea0*/  FMNMX.FTZ R5, R132, R0, !PT ;  /* 0x0000000084057209 */ /* 0x006fe20007810000 */
[----:B------:R-:W-:Y:S01]  /*7eb0*/  LDSM.16.MT88.4 R24, [R193+0x12000] ;  /* 0x01200000c118783b */ /* 0x000fe20000004200 */
[----:B------:R-:W-:Y:S02]  /*7ec0*/  FMNMX.FTZ R6, R3, R133, !PT ;  /* 0x0000008503067209 */ /* 0x000fe40007810000 */
[----:B------:R-:W-:Y:S01]  /*7ed0*/  FMNMX.FTZ R5, R14, R5, !PT ;  /* 0x000000050e057209 */ /* 0x000fe20007810000 */
[----:B------:R-:W-:Y:S01]  /*7ee0*/  LDSM.16.MT88.4 R32, [R192+0x12000] ;  /* 0x01200000c020783b */ /* 0x000fe20000004200 */
        /* <DEDUP_REMOVED lines=60> */
[----:B------:R-:W1:Y:S01]  /*82b0*/  LDSM.16.MT88.4 R16, [R194+0x12000] ;  /* 0x01200000c210783b */ /* 0x000e620000004200 */
[----:B------:R-:W-:Y:S01]  /*82c0*/  FMUL.FTZ R3, R6, UR19 ;  /* 0x0000001306037c20 */ /* 0x000fe20008410000 */
[----:B------:R-:W2:Y:S01]  /*82d0*/  MUFU.EX2 R159, R159 ;  /* 0x0000009f009f7308 */ /* 0x000ea20000000800 */
[--C-:B------:R-:W-:Y:S01]  /*82e0*/  FFMA.FTZ R173, R138, UR19, -R171.reuse ;  /* 0x000000138aad7c23 */ /* 0x100fe200080108ab */
[--C-:B------:R-:W-:Y:S01]  /*82f0*/  FFMA.FTZ R176, R136, UR19, -R171.reuse ;  /* 0x0000001388b07c23 */ /* 0x100fe200080108ab */
[--C-:B------:R-:W-:Y:S01]  /*8300*/  FFMA.FTZ R177, R139, UR19, -R164.reuse ;  /* 0x000000138bb17c23 */ /* 0x100fe200080108a4 */
        /* <DEDUP_REMOVED lines=10> */
[--C-:B------:R-:W-:Y:S01]  /*83b0*/  FFMA.FTZ R207, R146, UR19, -R171.reuse ;  /* 0x0000001392cf7c23 */ /* 0x100fe200080108ab */
[----:B------:R-:W-:Y:S01]  /*83c0*/  LDSM.16.MT88.4 R148, [R196+0x15000] ;  /* 0x01500000c494783b */ /* 0x000fe20000004200 */
[----:B------:R-:W3:Y:S01]  /*83d0*/  MUFU.EX2 R157, R157 ;  /* 0x0000009d009d7308 */ /* 0x000ee20000000800 */
[----:B--2---:R-:W-:Y:S01]  /*83e0*/  F2FP.BF16.F32.PACK_AB R4, R159, R162 ;  /* 0x000000a29f04723e */ /* 0x004fe200000010ff */
[----:B------:R-:W-:Y:S01]  /*83f0*/  FFMA.FTZ R222, R144, UR19, -R171 ;  /* 0x0000001390de7c23 */ /* 0x000fe200080108ab */
[--C-:B------:R-:W-:Y:S01]  /*8400*/  FFMA.FTZ R226, R147, UR19, -R164.reuse ;  /* 0x0000001393e27c23 */ /* 0x100fe200080108a4 */
[--C-:B------:R-:W-:Y:S01]  /*8410*/  FFMA.FTZ R227, R145, UR19, -R164.reuse ;  /* 0x0000001391e37c23 */ /* 0x100fe200080108a4 */
[----:B------:R-:W-:Y:S01]  /*8420*/  LDSM.16.MT88.4 R152, [R192+0x13000] ;  /* 0x01300000c098783b */ /* 0x000fe20000004200 */
[--C-:B------:R-:W-:Y:S01]  /*8430*/  FFMA.FTZ R167, R167, UR19, -R164.reuse ;  /* 0x00000013a7a77c23 */ /* 0x100fe200080108a4 */
[----:B------:R-:W-:Y:S01]  /*8440*/  FFMA.FTZ R165, R165, UR19, -R164 ;  /* 0x00000013a5a57c23 */ /* 0x000fe200080108a4 */
[----:B------:R-:W-:Y:S01]  /*8450*/  MUFU.EX2 R158, R158 ;  /* 0x0000009e009e7308 */ /* 0x000fe20000000800 */
[----:B------:R-:W-:Y:S07]  /*8460*/  LDSM.16.MT88.4 R144, [R194+0x15000] ;  /* 0x01500000c290783b */ /* 0x000fee0000004200 */
[----:B------:R-:W2:Y:S01]  /*8470*/  MUFU.EX2 R156, R156 ;  /* 0x0000009c009c7308 */ /* 0x000ea20000000800 */
[----:B---3--:R-:W-:-:S07]  /*8480*/  F2FP.BF16.F32.PACK_AB R6, R157, R160 ;  /* 0x000000a09d06723e */ /* 0x008fce00000010ff */
[----:B------:R-:W-:Y:S08]  /*8490*/  MUFU.EX2 R133, R133 ;  /* 0x0000008500857308 */ /* 0x000ff00000000800 */
[----:B------:R-:W3:Y:S01]  /*84a0*/  MUFU.EX2 R132, R132 ;  /* 0x0000008400847308 */ /* 0x000ee20000000800 */
[----:B--2---:R-:W-:-:S07]  /*84b0*/  F2FP.BF16.F32.PACK_AB R5, R156, R158 ;  /* 0x0000009e9c05723e */ /* 0x004fce00000010ff */
[----:B------:R-:W2:Y:S08]  /*84c0*/  MUFU.EX2 R161, R161 ;  /* 0x000000a100a17308 */ /* 0x000eb00000000800 */
[----:B------:R-:W4:Y:S01]  /*84d0*/  MUFU.EX2 R3, R3 ;  /* 0x0000000300037308 */ /* 0x000f220000000800 */
[----:B---3--:R-:W-:-:S07]  /*84e0*/  F2FP.BF16.F32.PACK_AB R7, R132, R133 ;  /* 0x000000858407723e */ /* 0x008fce00000010ff */
[----:B------:R-:W-:Y:S01]  /*84f0*/  MUFU.EX2 R172, R172 ;  /* 0x000000ac00ac7308 */ /* 0x000fe20000000800 */
[-C--:B--2---:R-:W-:Y:S01]  /*8500*/  FMUL.FTZ R20, R120, R161.reuse ;  /* 0x000000a178147220 */ /* 0x084fe20000410000 */
[-C--:B------:R-:W-:Y:S01]  /*8510*/  FMUL.FTZ R21, R121, R161.reuse ;  /* 0x000000a179157220 */ /* 0x080fe20000410000 */
[-C--:B------:R-:W-:Y:S01]  /*8520*/  FMUL.FTZ R116, R116, R161.reuse ;  /* 0x000000a174747220 */ /* 0x080fe20000410000 */
[-C--:B------:R-:W-:Y:S01]  /*8530*/  FMUL.FTZ R117, R117, R161.reuse ;  /* 0x000000a175757220 */ /* 0x080fe20000410000 */
[-C--:B------:R-:W-:Y:S01]  /*8540*/  FMUL.FTZ R28, R112, R161.reuse ;  /* 0x000000a1701c7220 */ /* 0x080fe20000410000 */
[-C--:B------:R-:W-:Y:S01]  /*8550*/  FMUL.FTZ R29, R113, R161.reuse ;  /* 0x000000a1711d7220 */ /* 0x080fe20000410000 */
[-C--:B------:R-:W-:Y:S01]  /*8560*/  FMUL.FTZ R108, R108, R161.reuse ;  /* 0x000000a16c6c7220 */ /* 0x080fe20000410000 */
[----:B------:R-:W-:Y:S01]  /*8570*/  FMUL.FTZ R109, R109, R161 ;  /* 0x000000a16d6d7220 */ /* 0x000fe20000410000 */
        /* <DEDUP_REMOVED lines=8> */
[C---:B-1----:R-:W-:Y:S01]  /*8600*/  HMMA.16816.F32.BF16 R20, R4.reuse, R16, R20 ;  /* 0x000000100414723c */ /* 0x042fe20000041814 */
        /* <DEDUP_REMOVED lines=179> */
[C---:B------:R-:W-:Y:S01]  /*9140*/  F2FP.BF16.F32.PACK_AB R97, R225.reuse, R224 ;  /* 0x000000e0e161723e */ /* 0x040fe200000010ff */
        /* <DEDUP_REMOVED lines=95> */
[----:B-----5:R-:W-:Y:S03]  /*9740*/  HMMA.16816.F32.BF16 R68, R96, R136, R12 ;  /* 0x000000886044723c */ /* 0x020fe6000004180c */
[----:B------:R-:W-:-:S03]  /*9750*/  FADD.FTZ R206, R206, R205 ;  /* 0x000000cdcece7221 */ /* 0x000fc60000010000 */
[----:B------:R-:W-:Y:S01]  /*9760*/  HMMA.16816.F32.BF16 R72, R96, R138, R72 ;  /* 0x0000008a6048723c */ /* 0x000fe20000041848 */
[----:B------:R-:W-:-:S04]  /*9770*/  FADD.FTZ R3, R207, R206 ;  /* 0x000000cecf037221 */ /* 0x000fc80000010000 */
[----:B------:R-:W-:Y:S01]  /*9780*/  FADD.FTZ R3, R222, R3 ;  /* 0x00000003de037221 */ /* 0x000fe20000010000 */
[C---:B-1----:R-:W-:Y:S03]  /*9790*/  HMMA.16816.F32.BF16 R84, R96.reuse, R140, R84 ;  /* 0x0000008c6054723c */ /* 0x042fe60000041854 */
[----:B------:R-:W-:Y:S01]  /*97a0*/  FADD.FTZ R152, R152, R3 ;  /* 0x0000000398987221 */ /* 0x000fe20000010000 */
[----:B------:R-:W-:Y:S02]  /*97b0*/  MOV R3, R0 ;  /* 0x0000000000037202 */ /* 0x000fe40000000f00 */
        /* <DEDUP_REMOVED lines=18> */
[----:B------:R-:W-:Y:S02]  /*98e0*/  MOV R18, UR6 ;  /* 0x0000000600127c02 */ /* 0x000fe40008000f00 */
[----:B------:R-:W-:Y:S01]  /*98f0*/  MOV R19, UR7 ;  /* 0x0000000700137c02 */ /* 0x000fe20008000f00 */
[----:B------:R-:W-:Y:S01]  /*9900*/  UIADD3 UR4, UR7, UR4, URZ ;  /* 0x0000000407047290 */ /* 0x000fe2000fffe03f */
[----:B------:R-:W-:Y:S02]  /*9910*/  LEA R16, P0, R18, R134, 0x6 ;  /* 0x0000008612107211 */ /* 0x000fe400078030ff */
[----:B------:R-:W3:Y:S03]  /*9920*/  @!P2 LDC.64 R10, c[0x0][0x220] ;  /* 0x00008800ff0aab82 */ /* 0x000ee60000000a00 */
[----:B------:R-:W-:-:S04]  /*9930*/  MOV R3, UR4 ;  /* 0x0000000400037c02 */ /* 0x000fc80008000f00 */
[----:B------:R-:W-:Y:S01]  /*9940*/  LEA.HI.X R3, R18, R221, R3, 0x6, P0 ;  /* 0x000000dd12037211 */ /* 0x000fe200000f3403 */
[----:B------:R-:W4:Y:S01]  /*9950*/  @!P4 LDC.64 R8, c[0x0][0x220] ;  /* 0x00008800ff08cb82 */ /* 0x000f220000000a00 */
[C---:B-1----:R-:W-:Y:S01]  /*9960*/  @!P4 LEA R18, P0, R16.reuse, R14, 0x1 ;  /* 0x0000000e1012c211 */ /* 0x042fe200078008ff */
[----:B------:R-:W-:Y:S01]  /*9970*/  @P4 STS.128 [R209+0x12000], RZ ;  /* 0x012000ffd1004388 */ /* 0x000fe20000000c00 */
[C---:B------:R-:W-:Y:S02]  /*9980*/  IADD3 R14, P6, R16.reuse, UR31, RZ ;  /* 0x0000001f100e7c10 */ /* 0x040fe4000ffde0ff */
        /* <DEDUP_REMOVED lines=36> */
[----:B------:R2:W-:Y:S01]  /*9bd0*/  @!P3 LDGSTS.E.BYPASS.LTC128B.128 [R209+0x15000], desc[UR22][R6.64+0x80] ;  /* 0x1500008006d1bfae */ /* 0x0005e2000b901d56 */
[----:B------:R-:W-:-:S03]  /*9be0*/  @!P2 LEA.HI.X R25, R14, R5, R3, 0x1, P0 ;  /* 0x000000050e19a211 */ /* 0x000fc600000f0c03 */
[----:B------:R-:W-:Y:S01]  /*9bf0*/  @P2 STS.128 [R209+0x17000], RZ ;  /* 0x017000ffd1002388 */ /* 0x000fe20000000c00 */
[----:B------:R-:W-:-:S03]  /*9c00*/  PLOP3.LUT P0, PT, PT, PT, UP0, 0x80, 0x0 ;  /* 0x000000000000781c */ /* 0x000fc60003f0f008 */
        /* <DEDUP_REMOVED lines=8> */
[----:B------:R-:W5:Y:S04]  /*9c90*/  LDSM.16.M88.4 R136, [R201+0xc800] ;  /* 0x00c80000c988783b */ /* 0x000f680000000200 */
[----:B------:R-:W4:Y:S04]  /*9ca0*/  LDSM.16.M88.4 R156, [R201+0xd000] ;  /* 0x00d00000c99c783b */ /* 0x000f280000000200 */
[----:B-1----:R-:W-:Y:S04]  /*9cb0*/  LDSM.16.M88.4 R8, [R198] ;  /* 0x00000000c608783b */ /* 0x002fe80000000200 */
[----:B------:R-:W1:Y:S04]  /*9cc0*/  LDSM.16.M88.4 R168, [R195+0xc000] ;  /* 0x00c00000c3a8783b */ /* 0x000e680000000200 */
[----:B------:R-:W1:Y:S04]  /*9cd0*/  LDSM.16.M88.4 R28, [R201+0xd800] ;  /* 0x00d80000c91c783b */ /* 0x000e680000000200 */
[----:B--2---:R-:W2:Y:S04]  /*9ce0*/  LDSM.16.M88.4 R4, [R191] ;  /* 0x00000000bf04783b */ /* 0x004ea80000000200 */
[----:B------:R-:W2:Y:S01]  /*9cf0*/  LDSM.16.M88.4 R20, [R190] ;  /* 0x00000000be14783b */ /* 0x000ea20000000200 */
[C---:B---3--:R-:W-:Y:S03]  /*9d00*/  HMMA.16816.F32.BF16 R16, R176.reuse, R12, RZ ;  /* 0x0000000cb010723c */ /* 0x048fe600000418ff */
[----:B------:R-:W-:Y:S04]  /*9d10*/  LDSM.16.M88.4 R164, [R197] ;  /* 0x00000000c5a4783b */ /* 0x000fe80000000200 */
[----:B------:R-:W3:Y:S01]  /*9d20*/  LDSM.16.M88.4 R224, [R188] ;  /* 0x00000000bce0783b */ /* 0x000ee20000000200 */
[C---:B------:R-:W-:Y:S03]  /*9d30*/  HMMA.16816.F32.BF16 R12, R176.reuse, R14, RZ ;  /* 0x0000000eb00c723c */ /* 0x040fe600000418ff */
[----:B------:R-:W3:Y:S03]  /*9d40*/  LDSM.16.M88.4 R152, [R189] ;  /* 0x00000000bd98783b */ /* 0x000ee60000000200 */
[C---:B-----5:R-:W-:Y:S01]  /*9d50*/  HMMA.16816.F32.BF16 R140, R176.reuse, R136, RZ ;  /* 0x00000088b08c723c */ /* 0x060fe200000418ff */
[----:B----4-:R-:W4:Y:S04]  /*9d60*/  LDSM.16.M88.4 R24, [R195+0xc800] ;  /* 0x00c80000c318783b */ /* 0x010f280000000200 */
[----:B------:R-:W5:Y:S01]  /*9d70*/  LDSM.16.M88.4 R32, [R195+0xd000] ;  /* 0x00d00000c320783b */ /* 0x000f620000000200 */
[----:B------:R-:W-:Y:S03]  /*9d80*/  HMMA.16816.F32.BF16 R160, R176, R156, RZ ;  /* 0x0000009cb0a0723c */ /* 0x000fe600000418ff */
[----:B------:R-:W-:Y:S03]  /*9d90*/  LDSM.16.M88.4 R172, [R201+0xe000] ;  /* 0x00e00000c9ac783b */ /* 0x000fe60000000200 */
[C---:B------:R-:W-:Y:S01]  /*9da0*/  HMMA.16816.F32.BF16 R16, R144.reuse, R148, R16 ;  /* 0x000000949010723c */ /* 0x040fe20000041810 */
[----:B------:R-:W-:Y:S04]  /*9db0*/  LDSM.16.M88.4 R228, [R198+0x4000] ;  /* 0x00400000c6e4783b */ /* 0x000fe80000000200 */
[----:B------:R-:W0:Y:S01]  /*9dc0*/  LDGDEPBAR ;  /* 0x00000000000079af */ /* 0x000e220000000000 */
[----:B------:R-:W-:Y:S03]  /*9dd0*/  HMMA.16816.F32.BF16 R12, R144, R150, R12 ;  /* 0x00000096900c723c */ /* 0x000fe6000004180c */
[----:B------:R-:W-:Y:S03]  /*9de0*/  LDSM.16.M88.4 R148, [R195+0xd800] ;  /* 0x00d80000c394783b */ /* 0x000fe60000000200 */
[C---:B------:R-:W-:Y:S06]  /*9df0*/  HMMA.16816.F32.BF16 R136, R176.reuse, R138, RZ ;  /* 0x0000008ab088723c */ /* 0x040fec00000418ff */
[----:B------:R-:W-:Y:S06]  /*9e00*/  HMMA.16816.F32.BF16 R156, R176, R158, RZ ;  /* 0x0000009eb09c723c */ /* 0x000fec00000418ff */
[----:B-1----:R-:W-:Y:S06]  /*9e10*/  HMMA.16816.F32.BF16 R16, R8, R168, R16 ;  /* 0x000000a80810723c */ /* 0x002fec0000041810 */
[C---:B------:R-:W-:Y:S06]  /*9e20*/  HMMA.16816.F32.BF16 R204, R176.reuse, R28, RZ ;  /* 0x0000001cb0cc723c */ /* 0x040fec00000418ff */
[----:B------:R-:W-:Y:S01]  /*9e30*/  HMMA.16816.F32.BF16 R176, R176, R30, RZ ;  /* 0x0000001eb0b0723c */ /* 0x000fe200000418ff */
[----:B------:R-:W-:Y:S05]  /*9e40*/  LDSM.16.M88.4 R28, [R188+0x1000] ;  /* 0x00100000bc1c783b */ /* 0x000fea0000000200 */
[----:B------:R-:W-:Y:S01]  /*9e50*/  HMMA.16816.F32.BF16 R12, R8, R170, R12 ;  /* 0x000000aa080c723c */ /* 0x000fe2000004180c */
[----:B------:R-:W-:Y:S05]  /*9e60*/  LDSM.16.M88.4 R168, [R188+0x1800] ;  /* 0x00180000bca8783b */ /* 0x000fea0000000200 */
[C---:B--2---:R-:W-:Y:S06]  /*9e70*/  HMMA.16816.F32.BF16 R140, R144.reuse, R4, R140 ;  /* 0x00000004908c723c */ /* 0x044fec000004188c */
[C---:B------:R-:W-:Y:S01]  /*9e80*/  HMMA.16816.F32.BF16 R136, R144.reuse, R6, R136 ;  /* 0x000000069088723c */ /* 0x040fe20000041888 */
[----:B------:R-:W-:Y:S05]  /*9e90*/  LDSM.16.M88.4 R4, [R188+0x800] ;  /* 0x00080000bc04783b */ /* 0x000fea0000000200 */
[C---:B------:R-:W-:Y:S06]  /*9ea0*/  HMMA.16816.F32.BF16 R160, R144.reuse, R20, R160 ;  /* 0x0000001490a0723c */ /* 0x040fec00000418a0 */
[----:B------:R-:W-:Y:S01]  /*9eb0*/  HMMA.16816.F32.BF16 R156, R144, R22, R156 ;  /* 0x00000016909c723c */ /* 0x000fe2000004189c */
[----:B------:R-:W1:Y:S05]  /*9ec0*/  LDSM.16.M88.4 R20, [R202+0x4000] ;  /* 0x00400000ca14783b */ /* 0x000e6a0000000200 */
[----:B---3--:R-:W-:Y:S06]  /*9ed0*/  HMMA.16816.F32.BF16 R16, R164, R224, R16 ;  /* 0x000000e0a410723c */ /* 0x008fec0000041810 */
[C---:B------:R-:W-:Y:S06]  /*9ee0*/  HMMA.16816.F32.BF16 R204, R144.reuse, R152, R204 ;  /* 0x0000009890cc723c */ /* 0x040fec00000418cc */
[----:B------:R-:W-:Y:S01]  /*9ef0*/  HMMA.16816.F32.BF16 R176, R144, R154, R176 ;  /* 0x0000009a90b0723c */ /* 0x000fe200000418b0 */
[----:B------:R-:W-:Y:S04]  /*9f00*/  LDSM.16.M88.4 R152, [R187] ;  /* 0x00000000bb98783b */ /* 0x000fe80000000200 */
[----:B------:R-:W-:Y:S01]  /*9f10*/  LDSM.16.M88.4 R144, [R201+0xe800] ;  /* 0x00e80000c990783b */ /* 0x000fe20000000200 */
[----:B------:R-:W-:Y:S03]  /*9f20*/  HMMA.16816.F32.BF16 R12, R164, R226, R12 ;  /* 0x000000e2a40c723c */ /* 0x000fe6000004180c */
[----:B------:R-:W-:Y:S03]  /*9f30*/  LDSM.16.M88.4 R224, [R195+0xf800] ;  /* 0x00f80000c3e0783b */ /* 0x000fe60000000200 */
[C---:B----4-:R-:W-:Y:S06]  /*9f40*/  HMMA.16816.F32.BF16 R140, R8.reuse, R24, R140 ;  /* 0x00000018088c723c */ /* 0x050fec000004188c */
[C---:B------:R-:W-:Y:S01]  /*9f50*/  HMMA.16816.F32.BF16 R136, R8.reuse, R26, R136 ;  /* 0x0000001a0888723c */ /* 0x040fe20000041888 */
[----:B------:R-:W-:Y:S05]  /*9f60*/  LDSM.16.M88.4 R24, [R201+0xf000] ;  /* 0x00f00000c918783b */ /* 0x000fea0000000200 */
[C---:B-----5:R-:W-:Y:S06]  /*9f70*/  HMMA.16816.F32.BF16 R160, R8.reuse, R32, R160 ;  /* 0x0000002008a0723c */ /* 0x060fec00000418a0 */
[----:B------:R-:W-:Y:S01]  /*9f80*/  HMMA.16816.F32.BF16 R156, R8, R34, R156 ;  /* 0x00000022089c723c */ /* 0x000fe2000004189c */
[----:B------:R-:W2:Y:S05]  /*9f90*/  LDSM.16.M88.4 R32, [R200+0x4000] ;  /* 0x00400000c820783b */ /* 0x000eaa0000000200 */
[----:B-1----:R-:W-:Y:S06]  /*9fa0*/  HMMA.16816.F32.BF16 R16, R20, R172, R16 ;  /* 0x000000ac1410723c */ /* 0x002fec0000041810 */
[C---:B------:R-:W-:Y:S06]  /*9fb0*/  HMMA.16816.F32.BF16 R204, R8.reuse, R148, R204 ;  /* 0x0000009408cc723c */ /* 0x040fec00000418cc */
[----:B------:R-:W-:Y:S01]  /*9fc0*/  HMMA.16816.F32.BF16 R176, R8, R150, R176 ;  /* 0x0000009608b0723c */ /* 0x000fe200000418b0 */
[----:B------:R-:W-:Y:S04]  /*9fd0*/  LDSM.16.M88.4 R148, [R201+0xf800] ;  /* 0x00f80000c994783b */ /* 0x000fe80000000200 */
[----:B------:R-:W-:Y:S01]  /*9fe0*/  LDSM.16.M88.4 R8, [R186] ;  /* 0x00000000ba08783b */ /* 0x000fe20000000200 */
[----:B------:R-:W-:Y:S03]  /*9ff0*/  HMMA.16816.F32.BF16 R12, R20, R174, R12 ;  /* 0x000000ae140c723c */ /* 0x000fe6000004180c */
[----:B------:R-:W-:Y:S03]  /*a000*/  LDSM.16.M88.4 R172, [R197+0x4000] ;  /* 0x00400000c5ac783b */ /* 0x000fe60000000200 */
[C---:B------:R-:W-:Y:S06]  /*a010*/  HMMA.16816.F32.BF16 R140, R164.reuse, R4, R140 ;  /* 0x00000004a48c723c */ /* 0x040fec000004188c */
[C---:B------:R-:W-:Y:S01]  /*a020*/  HMMA.16816.F32.BF16 R136, R164.reuse, R6, R136 ;  /* 0x00000006a488723c */ /* 0x040fe20000041888 */
[----:B------:R-:W-:Y:S05]  /*a030*/  LDSM.16.M88.4 R4, [R185] ;  /* 0x00000000b904783b */ /* 0x000fea0000000200 */
[C---:B------:R-:W-:Y:S06]  /*a040*/  HMMA.16816.F32.BF16 R160, R164.reuse, R28, R160 ;  /* 0x0000001ca4a0723c */ /* 0x040fec00000418a0 */
[----:B------:R-:W-:Y:S01]  /*a050*/  HMMA.16816.F32.BF16 R156, R164, R30, R156 ;  /* 0x0000001ea49c723c */ /* 0x000fe2000004189c */
[----:B------:R-:W1:Y:S05]  /*a060*/  LDSM.16.M88.4 R28, [R195+0xe000] ;  /* 0x00e00000c31c783b */ /* 0x000e6a0000000200 */
[----:B--2---:R-:W-:Y:S06]  /*a070*/  HMMA.16816.F32.BF16 R16, R32, R152, R16 ;  /* 0x000000982010723c */ /* 0x004fec0000041810 */
[C---:B------:R-:W-:Y:S06]  /*a080*/  HMMA.16816.F32.BF16 R204, R164.reuse, R168, R204 ;  /* 0x000000a8a4cc723c */ /* 0x040fec00000418cc */
[----:B------:R-:W-:Y:S01]  /*a090*/  HMMA.16816.F32.BF16 R176, R164, R170, R176 ;  /* 0x000000aaa4b0723c */ /* 0x000fe200000418b0 */
[----:B------:R-:W-:Y:S04]  /*a0a0*/  LDSM.16.M88.4 R168, [R188+0x3000] ;  /* 0x00300000bca8783b */ /* 0x000fe80000000200 */
[----:B------:R-:W-:Y:S01]  /*a0b0*/  LDSM.16.M88.4 R164, [R188+0x3800] ;  /* 0x00380000bca4783b */ /* 0x000fe20000000200 */
[----:B------:R-:W-:Y:S03]  /*a0c0*/  HMMA.16816.F32.BF16 R12, R32, R154, R12 ;  /* 0x0000009a200c723c */ /* 0x000fe6000004180c */
[----:B------:R-:W-:Y:S03]  /*a0d0*/  LDSM.16.M88.4 R152, [R202+0x8000] ;  /* 0x00800000ca98783b */ /* 0x000fe60000000200 */
[C---:B------:R-:W-:Y:S06]  /*a0e0*/  HMMA.16816.F32.BF16 R140, R20.reuse, R144, R140 ;  /* 0x00000090148c723c */ /* 0x040fec000004188c */
[C---:B------:R-:W-:Y:S01]  /*a0f0*/  HMMA.16816.F32.BF16 R136, R20.reuse, R146, R136 ;  /* 0x000000921488723c */ /* 0x040fe20000041888 */
[----:B------:R-:W-:Y:S05]  /*a100*/  LDSM.16.M88.4 R144, [R184] ;  /* 0x00000000b890783b */ /* 0x000fea0000000200 */
[C---:B------:R-:W-:Y:S06]  /*a110*/  HMMA.16816.F32.BF16 R160, R20.reuse, R24, R160 ;  /* 0x0000001814a0723c */ /* 0x040fec00000418a0 */
[----:B------:R-:W-:Y:S01]  /*a120*/  HMMA.16816.F32.BF16 R156, R20, R26, R156 ;  /* 0x0000001a149c723c */ /* 0x000fe2000004189c */
[----:B------:R-:W2:Y:S05]  /*a130*/  LDSM.16.M88.4 R24, [R188+0x2000] ;  /* 0x00200000bc18783b */ /* 0x000eaa0000000200 */
[----:B-1----:R-:W-:Y:S06]  /*a140*/  HMMA.16816.F32.BF16 R16, R228, R28, R16 ;  /* 0x0000001ce410723c */ /* 0x002fec0000041810 */
[C---:B------:R-:W-:Y:S06]  /*a150*/  HMMA.16816.F32.BF16 R204, R20.reuse, R148, R204 ;  /* 0x0000009414cc723c */ /* 0x040fec00000418cc */
[----:B------:R-:W-:Y:S01]  /*a160*/  HMMA.16816.F32.BF16 R176, R20, R150, R176 ;  /* 0x0000009614b0723c */ /* 0x000fe200000418b0 */
[----:B------:R-:W1:Y:S04]  /*a170*/  LDSM.16.M88.4 R20, [R195+0xe800] ;  /* 0x00e80000c314783b */ /* 0x000e680000000200 */
[----:B------:R-:W-:Y:S01]  /*a180*/  LDSM.16.M88.4 R148, [R201+0x10800] ;  /* 0x01080000c994783b */ /* 0x000fe20000000200 */
[----:B------:R-:W-:Y:S03]  /*a190*/  HMMA.16816.F32.BF16 R12, R228, R30, R12 ;  /* 0x0000001ee40c723c */ /* 0x000fe6000004180c */
[----:B------:R-:W-:Y:S03]  /*a1a0*/  LDSM.16.M88.4 R28, [R188+0x2800] ;  /* 0x00280000bc1c783b */ /* 0x000fe60000000200 */
[C---:B------:R-:W-:Y:S06]  /*a1b0*/  HMMA.16816.F32.BF16 R140, R32.reuse, R8, R140 ;  /* 0x00000008208c723c */ /* 0x040fec000004188c */
[----:B------:R-:W-:Y:S01]  /*a1c0*/  HMMA.16816.F32.BF16 R136, R32, R10, R136 ;  /* 0x0000000a2088723c */ /* 0x000fe20000041888 */
[----:B------:R-:W3:Y:S05]  /*a1d0*/  LDSM.16.M88.4 R8, [R201+0x10000] ;  /* 0x01000000c908783b */ /* 0x000eea0000000200 */
[----:B--2---:R-:W-:Y:S06]  /*a1e0*/  HMMA.16816.F32.BF16 R16, R172, R24, R16 ;  /* 0x00000018ac10723c */ /* 0x004fec0000041810 */
[C---:B------:R-:W-:Y:S06]  /*a1f0*/  HMMA.16816.F32.BF16 R160, R32.reuse, R4, R160 ;  /* 0x0000000420a0723c */ /* 0x040fec00000418a0 */
[----:B------:R-:W-:Y:S01]  /*a200*/  HMMA.16816.F32.BF16 R156, R32, R6, R156 ;  /* 0x00000006209c723c */ /* 0x000fe2000004189c */
[----:B------:R-:W2:Y:S05]  /*a210*/  LDSM.16.M88.4 R4, [R195+0xf000] ;  /* 0x00f00000c304783b */ /* 0x000eaa0000000200 */
[----:B------:R-:W-:Y:S01]  /*a220*/  HMMA.16816.F32.BF16 R12, R172, R26, R12 ;  /* 0x0000001aac0c723c */ /* 0x000fe2000004180c */
[----:B------:R-:W-:Y:S05]  /*a230*/  LDSM.16.M88.4 R24, [R198+0x8000] ;  /* 0x00800000c618783b */ /* 0x000fea0000000200 */
[C---:B------:R-:W-:Y:S06]  /*a240*/  HMMA.16816.F32.BF16 R204, R32.reuse, R144, R204 ;  /* 0x0000009020cc723c */ /* 0x040fec00000418cc */
[----:B------:R-:W-:Y:S01]  /*a250*/  HMMA.16816.F32.BF16 R176, R32, R146, R176 ;  /* 0x0000009220b0723c */ /* 0x000fe200000418b0 */
[----:B------:R-:W-:Y:S04]  /*a260*/  LDSM.16.M88.4 R32, [R200+0x8000] ;  /* 0x00800000c820783b */ /* 0x000fe80000000200 */
[----:B------:R-:W4:Y:S01]  /*a270*/  LDSM.16.M88.4 R144, [R183] ;  /* 0x00000000b790783b */ /* 0x000f220000000200 */
[C---:B-1----:R-:W-:Y:S06]  /*a280*/  HMMA.16816.F32.BF16 R140, R228.reuse, R20, R140 ;  /* 0x00000014e48c723c */ /* 0x042fec000004188c */
[----:B------:R-:W-:Y:S01]  /*a290*/  HMMA.16816.F32.BF16 R136, R228, R22, R136 ;  /* 0x00000016e488723c */ /* 0x000fe20000041888 */
[----:B------:R-:W1:Y:S05]  /*a2a0*/  LDSM.16.M88.4 R20, [R195+0x10000] ;  /* 0x01000000c314783b */ /* 0x000e6a0000000200 */
[C---:B---3--:R-:W-:Y:S06]  /*a2b0*/  HMMA.16816.F32.BF16 R16, R152.reuse, R8, R16 ;  /* 0x000000089810723c */ /* 0x048fec0000041810 */
[----:B------:R-:W-:Y:S01]  /*a2c0*/  HMMA.16816.F32.BF16 R12, R152, R10, R12 ;  /* 0x0000000a980c723c */ /* 0x000fe2000004180c */
[----:B------:R-:W-:Y:S05]  /*a2d0*/  LDSM.16.M88.4 R8, [R197+0x8000] ;  /* 0x00800000c508783b */ /* 0x000fea0000000200 */
[----:B--2---:R-:W-:Y:S06]  /*a2e0*/  HMMA.16816.F32.BF16 R160, R228, R4, R160 ;  /* 0x00000004e4a0723c */ /* 0x004fec00000418a0 */
[C---:B------:R-:W-:Y:S06]  /*a2f0*/  HMMA.16816.F32.BF16 R140, R172.reuse, R28, R140 ;  /* 0x0000001cac8c723c */ /* 0x040fec000004188c */
[----:B------:R-:W-:Y:S01]  /*a300*/  HMMA.16816.F32.BF16 R136, R172, R30, R136 ;  /* 0x0000001eac88723c */ /* 0x000fe20000041888 */
[----:B------:R-:W2:Y:S05]  /*a310*/  LDSM.16.M88.4 R28, [R182] ;  /* 0x00000000b61c783b */ /* 0x000eaa0000000200 */
[C---:B----4-:R-:W-:Y:S06]  /*a320*/  HMMA.16816.F32.BF16 R16, R32.reuse, R144, R16 ;  /* 0x000000902010723c */ /* 0x050fec0000041810 */
[----:B------:R-:W-:Y:S01]  /*a330*/  HMMA.16816.F32.BF16 R12, R32, R146, R12 ;  /* 0x00000092200c723c */ /* 0x000fe2000004180c */
[----:B------:R-:W3:Y:S05]  /*a340*/  LDSM.16.M88.4 R144, [R201+0x11000] ;  /* 0x01100000c990783b */ /* 0x000eea0000000200 */
[----:B------:R-:W-:Y:S01]  /*a350*/  HMMA.16816.F32.BF16 R156, R228, R6, R156 ;  /* 0x00000006e49c723c */ /* 0x000fe2000004189c */
[----:B------:R-:W4:Y:S05]  /*a360*/  LDSM.16.M88.4 R4, [R188+0x4000] ;  /* 0x00400000bc04783b */ /* 0x000f2a0000000200 */
[----:B------:R-:W-:Y:S06]  /*a370*/  HMMA.16816.F32.BF16 R140, R152, R148, R140 ;  /* 0x00000094988c723c */ /* 0x000fec000004188c */
[----:B------:R-:W-:Y:S06]  /*a380*/  HMMA.16816.F32.BF16 R160, R172, R168, R160 ;  /* 0x000000a8aca0723c */ /* 0x000fec00000418a0 */
[----:B-1----:R-:W-:Y:S06]  /*a390*/  HMMA.16816.F32.BF16 R16, R24, R20, R16 ;  /* 0x000000141810723c */ /* 0x002fec0000041810 */
[----:B------:R-:W-:Y:S01]  /*a3a0*/  HMMA.16816.F32.BF16 R136, R152, R150, R136 ;  /* 0x000000969888723c */ /* 0x000fe20000041888 */
[----:B------:R-:W-:Y:S05]  /*a3b0*/  LDSM.16.M88.4 R148, [R188+0x4800] ;  /* 0x00480000bc94783b */ /* 0x000fea0000000200 */
[C---:B------:R-:W-:Y:S06]  /*a3c0*/  HMMA.16816.F32.BF16 R204, R228.reuse, R224, R204 ;  /* 0x000000e0e4cc723c */ /* 0x040fec00000418cc */
[----:B------:R-:W-:Y:S01]  /*a3d0*/  HMMA.16816.F32.BF16 R224, R228, R226, R176 ;  /* 0x000000e2e4e0723c */ /* 0x000fe200000418b0 */
[----:B------:R-:W1:Y:S05]  /*a3e0*/  LDSM.16.M88.4 R176, [R195+0x10800] ;  /* 0x01080000c3b0783b */ /* 0x000e6a0000000200 */
[----:B------:R-:W-:Y:S01]  /*a3f0*/  HMMA.16816.F32.BF16 R12, R24, R22, R12 ;  /* 0x00000016180c723c */ /* 0x000fe2000004180c */
[----:B------:R-:W5:Y:S05]  /*a400*/  LDSM.16.M88.4 R20, [R181] ;  /* 0x00000000b514783b */ /* 0x000f6a0000000200 */
[----:B--2---:R-:W-:Y:S06]  /*a410*/  HMMA.16816.F32.BF16 R140, R32, R28, R140 ;  /* 0x0000001c208c723c */ /* 0x004fec000004188c */
[----:B------:R-:W-:Y:S06]  /*a420*/  HMMA.16816.F32.BF16 R156, R172, R170, R156 ;  /* 0x000000aaac9c723c */ /* 0x000fec000004189c */
[----:B---3--:R-:W-:Y:S06]  /*a430*/  HMMA.16816.F32.BF16 R160, R152, R144, R160 ;  /* 0x0000009098a0723c */ /* 0x008fec00000418a0 */
[----:B----4-:R-:W-:Y:S06]  /*a440*/  HMMA.16816.F32.BF16 R16, R8, R4, R16 ;  /* 0x000000040810723c */ /* 0x010fec0000041810 */
[----:B------:R-:W-:Y:S01]  /*a450*/  HMMA.16816.F32.BF16 R136, R32, R30, R136 ;  /* 0x0000001e2088723c */ /* 0x000fe20000041888 */
[----:B------:R-:W2:Y:S05]  /*a460*/  LDSM.16.M88.4 R28, [R201+0x11800] ;  /* 0x01180000c91c783b */ /* 0x000eaa0000000200 */
[C---:B------:R-:W-:Y:S06]  /*a470*/  HMMA.16816.F32.BF16 R204, R172.reuse, R164, R204 ;  /* 0x000000a4accc723c */ /* 0x040fec00000418cc */
[----:B------:R-:W-:Y:S06]  /*a480*/  HMMA.16816.F32.BF16 R224, R172, R166, R224 ;  /* 0x000000a6ace0723c */ /* 0x000fec00000418e0 */
[----:B------:R-:W-:Y:S01]  /*a490*/  HMMA.16816.F32.BF16 R12, R8, R6, R12 ;  /* 0x00000006080c723c */ /* 0x000fe2000004180c */
[----:B------:R-:W-:Y:S01]  /*a4a0*/  FMUL.FTZ R3, R16, UR32 ;  /* 0x0000002010037c20 */ /* 0x000fe20008410000 */
[----:B------:R-:W-:Y:S01]  /*a4b0*/  FMUL.FTZ R132, R17, UR32 ;  /* 0x0000002011847c20 */ /* 0x000fe20008410000 */
[----:B------:R-:W-:Y:S01]  /*a4c0*/  FMUL.FTZ R133, R18, UR32 ;  /* 0x0000002012857c20 */ /* 0x000fe20008410000 */
[----:B------:R-:W3:Y:S02]  /*a4d0*/  LDSM.16.M88.4 R4, [R195+0x11000] ;  /* 0x01100000c304783b */ /* 0x000ee40000000200 */
[----:B-1----:R-:W-:Y:S01]  /*a4e0*/  HMMA.16816.F32.BF16 R140, R24, R176, R140 ;  /* 0x000000b0188c723c */ /* 0x002fe2000004188c */
[----:B------:R-:W1:Y:S05]  /*a4f0*/  MUFU.TANH R3, R3 ;  /* 0x0000000300037308 */ /* 0x000e6a0000002400 */
[----:B------:R-:W-:Y:S01]  /*a500*/  HMMA.16816.F32.BF16 R156, R152, R146, R156 ;  /* 0x00000092989c723c */ /* 0x000fe2000004189c */
[----:B------:R-:W-:Y:S02]  /*a510*/  LDSM.16.M88.4 R144, [R188+0x5000] ;  /* 0x00500000bc90783b */ /* 0x000fe40000000200 */
[----:B------:R-:W4:Y:S03]  /*a520*/  MUFU.TANH R132, R132 ;  /* 0x0000008400847308 */ /* 0x000f260000002400 */
[----:B-----5:R-:W-:Y:S05]  /*a530*/  HMMA.16816.F32.BF16 R160, R32, R20, R160 ;  /* 0x0000001420a0723c */ /* 0x020fea00000418a0 */
[----:B------:R-:W1:Y:S01]  /*a540*/  MUFU.TANH R133, R133 ;  /* 0x0000008500857308 */ /* 0x000e620000002400 */
[C---:B--2---:R-:W-:Y:S01]  /*a550*/  HMMA.16816.F32.BF16 R204, R152.reuse, R28, R204 ;  /* 0x0000001c98cc723c */ /* 0x044fe200000418cc */
[----:B------:R-:W-:Y:S01]  /*a560*/  FMUL.FTZ R20, R19, UR32 ;  /* 0x0000002013147c20 */ /* 0x000fe20008410000 */
[----:B------:R-:W-:Y:S01]  /*a570*/  FMUL.FTZ R12, R12, UR32 ;  /* 0x000000200c0c7c20 */ /* 0x000fe20008410000 */
[----:B------:R-:W2:Y:S03]  /*a580*/  LDSM.16.M88.4 R16, [R180] ;  /* 0x00000000b410783b */ /* 0x000ea60000000200 */
[----:B------:R-:W-:Y:S01]  /*a590*/  HMMA.16816.F32.BF16 R224, R152, R30, R224 ;  /* 0x0000001e98e0723c */ /* 0x000fe200000418e0 */
[----:B------:R5:W1:Y:S05]  /*a5a0*/  MUFU.TANH R21, R12 ;  /* 0x0000000c00157308 */ /* 0x000a6a0000002400 */
[----:B------:R-:W-:Y:S03]  /*a5b0*/  HMMA.16816.F32.BF16 R140, R8, R148, R140 ;  /* 0x00000094088c723c */ /* 0x000fe6000004188c */
[----:B------:R-:W1:Y:S03]  /*a5c0*/  MUFU.TANH R20, R20 ;  /* 0x0000001400147308 */ /* 0x000e660000002400 */
[----:B------:R-:W-:Y:S01]  /*a5d0*/  HMMA.16816.F32.BF16 R156, R32, R22, R156 ;  /* 0x00000016209c723c */ /* 0x000fe2000004189c */
[----:B------:R-:W-:-:S04]  /*a5e0*/  FMUL.FTZ R148, R13, UR32 ;  /* 0x000000200d947c20 */ /* 0x000fc80008410000 */
[----:B------:R-:W1:Y:S01]  /*a5f0*/  MUFU.TANH R28, R148 ;  /* 0x00000094001c7308 */ /* 0x000e620000002400 */
[C---:B---3--:R-:W-:Y:S01]  /*a600*/  HMMA.16816.F32.BF16 R160, R24.reuse, R4, R160 ;  /* 0x0000000418a0723c */ /* 0x048fe200000418a0 */
[----:B------:R-:W-:Y:S01]  /*a610*/  FMUL.FTZ R22, R14, UR32 ;  /* 0x000000200e167c20 */ /* 0x000fe20008410000 */
[----:B------:R-:W-:Y:S02]  /*a620*/  FMUL.FTZ R23, R15, UR32 ;  /* 0x000000200f177c20 */ /* 0x000fe40008410000 */
[----:B-----5:R-:W3:Y:S02]  /*a630*/  LDSM.16.M88.4 R12, [R195+0x11800] ;  /* 0x01180000c30c783b */ /* 0x020ee40000000200 */
[----:B------:R-:W-:Y:S01]  /*a640*/  HMMA.16816.F32.BF16 R136, R24, R178, R136 ;  /* 0x000000b21888723c */ /* 0x000fe20000041888 */
[----:B------:R-:W1:Y:S05]  /*a650*/  MUFU.TANH R22, R22 ;  /* 0x0000001600167308 */ /* 0x000e6a0000002400 */
[----:B------:R-:W-:Y:S01]  /*a660*/  FMUL.FTZ R29, R140, UR32 ;  /* 0x000000208c1d7c20 */ /* 0x000fe20008410000 */
[----:B------:R-:W-:-:S02]  /*a670*/  FMUL.FTZ R30, R141, UR32 ;  /* 0x000000208d1e7c20 */ /* 0x000fc40008410000 */
[----:B------:R-:W1:Y:S03]  /*a680*/  MUFU.TANH R23, R23 ;  /* 0x0000001700177308 */ /* 0x000e660000002400 */
[----:B------:R-:W-:Y:S01]  /*a690*/  HMMA.16816.F32.BF16 R156, R24, R6, R156 ;  /* 0x00000006189c723c */ /* 0x000fe2000004189c */
[----:B------:R-:W5:Y:S01]  /*a6a0*/  LDSM.16.M88.4 R4, [R188+0x5800] ;  /* 0x00580000bc04783b */ /* 0x000f620000000200 */
[----:B------:R-:W-:-:S04]  /*a6b0*/  DEPBAR.LE SB0, 0x0 ;  /* 0x000080000000791a */ /* 0x000fc80000000000 */
[C---:B--2---:R-:W-:Y:S01]  /*a6c0*/  HMMA.16816.F32.BF16 R204, R32.reuse, R16, R204 ;  /* 0x0000001020cc723c */ /* 0x044fe200000418cc */
[----:B------:R-:W2:Y:S05]  /*a6d0*/  MUFU.TANH R29, R29 ;  /* 0x0000001d001d7308 */ /* 0x000eaa0000002400 */
[----:B------:R-:W-:Y:S01]  /*a6e0*/  HMMA.16816.F32.BF16 R224, R32, R18, R224 ;  /* 0x0000001220e0723c */ /* 0x000fe200000418e0 */
[----:B------:R-:W-:Y:S01]  /*a6f0*/  FMUL.FTZ R16, R142, UR32 ;  /* 0x000000208e107c20 */ /* 0x000fe20008410000 */
[----:B------:R-:W-:Y:S01]  /*a700*/  FMUL.FTZ R17, R143, UR32 ;  /* 0x000000208f117c20 */ /* 0x000fe20008410000 */
[----:B------:R-:W1:Y:S03]  /*a710*/  MUFU.TANH R30, R30 ;  /* 0x0000001e001e7308 */ /* 0x000e660000002400 */
[C---:B------:R-:W-:Y:S05]  /*a720*/  HMMA.16816.F32.BF16 R160, R8.reuse, R144, R160 ;  /* 0x0000009008a0723c */ /* 0x040fea00000418a0 */
[----:B------:R-:W1:Y:S01]  /*a730*/  MUFU.TANH R16, R16 ;  /* 0x0000001000107308 */ /* 0x000e620000002400 */
[----:B------:R-:W-:Y:S06]  /*a740*/  HMMA.16816.F32.BF16 R156, R8, R146, R156 ;  /* 0x00000092089c723c */ /* 0x000fec000004189c */
[C---:B---3--:R-:W-:Y:S01]  /*a750*/  HMMA.16816.F32.BF16 R204, R24.reuse, R12, R204 ;  /* 0x0000000c18cc723c */ /* 0x048fe200000418cc */
[----:B------:R-:W3:Y:S05]  /*a760*/  MUFU.TANH R17, R17 ;  /* 0x0000001100117308 */ /* 0x000eea0000002400 */
[----:B------:R-:W-:Y:S06]  /*a770*/  HMMA.16816.F32.BF16 R224, R24, R14, R224 ;  /* 0x0000000e18e0723c */ /* 0x000fec00000418e0 */
[----:B------:R-:W-:Y:S01]  /*a780*/  HMMA.16816.F32.BF16 R136, R8, R150, R136 ;  /* 0x000000960888723c */ /* 0x000fe20000041888 */
[----:B------:R-:W-:Y:S01]  /*a790*/  FMUL.FTZ R162, R162, UR32 ;  /* 0x00000020a2a27c20 */ /* 0x000fe20008410000 */
[----:B------:R-:W-:Y:S01]  /*a7a0*/  FMUL.FTZ R33, R160, UR32 ;  /* 0x00000020a0217c20 */ /* 0x000fe20008410000 */
[----:B------:R-:W-:Y:S01]  /*a7b0*/  FMUL.FTZ R14, R163, UR32 ;  /* 0x00000020a30e7c20 */ /* 0x000fe20008410000 */
[----:B------:R-:W-:Y:S01]  /*a7c0*/  FMUL.FTZ R161, R161, UR32 ;  /* 0x00000020a1a17c20 */ /* 0x000fe20008410000 */
[----:B------:R4:W1:Y:S01]  /*a7d0*/  MUFU.TANH R228, R162 ;  /* 0x000000a200e47308 */ /* 0x0008620000002400 */
[----:B------:R-:W-:Y:S01]  /*a7e0*/  FMUL.FTZ R146, R156, UR32 ;  /* 0x000000209c927c20 */ /* 0x000fe20008410000 */
[----:B------:R-:W-:Y:S01]  /*a7f0*/  FMUL.FTZ R25, R158, UR32 ;  /* 0x000000209e197c20 */ /* 0x000fe20008410000 */
[----:B------:R-:W-:Y:S01]  /*a800*/  FMUL.FTZ R144, R157, UR32 ;  /* 0x000000209d907c20 */ /* 0x000fe20008410000 */
[----:B------:R-:W-:-:S03]  /*a810*/  FMUL.FTZ R15, R159, UR32 ;  /* 0x000000209f0f7c20 */ /* 0x000fc60008410000 */
[C---:B-----5:R-:W-:Y:S01]  /*a820*/  HMMA.16816.F32.BF16 R204, R8.reuse, R4, R204 ;  /* 0x0000000408cc723c */ /* 0x060fe200000418cc */
[----:B------:R-:W1:Y:S05]  /*a830*/  MUFU.TANH R33, R33 ;  /* 0x0000002100217308 */ /* 0x000e6a0000002400 */
[----:B------:R-:W-:Y:S03]  /*a840*/  HMMA.16816.F32.BF16 R224, R8, R6, R224 ;  /* 0x0000000608e0723c */ /* 0x000fe600000418e0 */
[----:B------:R1:W1:Y:S03]  /*a850*/  MUFU.TANH R222, R161 ;  /* 0x000000a100de7308 */ /* 0x0002660000002400 */
[----:B------:R-:W-:Y:S01]  /*a860*/  FMUL.FTZ R136, R136, UR32 ;  /* 0x0000002088887c20 */ /* 0x000fe20008410000 */
[----:B------:R-:W-:Y:S01]  /*a870*/  FMUL.FTZ R31, R137, UR32 ;  /* 0x00000020891f7c20 */ /* 0x000fe20008410000 */
[----:B------:R-:W-:Y:S01]  /*a880*/  FMUL.FTZ R18, R138, UR32 ;  /* 0x000000208a127c20 */ /* 0x000fe20008410000 */
[----:B------:R-:W-:-:S02]  /*a890*/  FMUL.FTZ R19, R139, UR32 ;  /* 0x000000208b137c20 */ /* 0x000fc40008410000 */
[----:B------:R-:W1:Y:S07]  /*a8a0*/  MUFU.TANH R14, R14 ;  /* 0x0000000e000e7308 */ /* 0x000e6e0000002400 */
[----:B------:R-:W-:Y:S01]  /*a8b0*/  FMUL.FTZ R170, R204, UR32 ;  /* 0x00000020ccaa7c20 */ /* 0x000fe20008410000 */
[----:B------:R-:W-:Y:S01]  /*a8c0*/  FMUL.FTZ R168, R205, UR32 ;  /* 0x00000020cda87c20 */ /* 0x000fe20008410000 */
[----:B----4-:R-:W-:Y:S01]  /*a8d0*/  FMUL.FTZ R162, R206, UR32 ;  /* 0x00000020cea27c20 */ /* 0x010fe20008410000 */
[----:B------:R-:W-:Y:S01]  /*a8e0*/  FMUL.FTZ R160, R207, UR32 ;  /* 0x00000020cfa07c20 */ /* 0x000fe20008410000 */
[----:B------:R-:W4:Y:S02]  /*a8f0*/  MUFU.TANH R136, R136 ;  /* 0x0000008800887308 */ /* 0x000f240000002400 */
[----:B------:R-:W-:Y:S01]  /*a900*/  FMUL.FTZ R166, R224, UR32 ;  /* 0x00000020e0a67c20 */ /* 0x000fe20008410000 */
[----:B------:R-:W-:Y:S01]  /*a910*/  FMUL.FTZ R164, R225, UR32 ;  /* 0x00000020e1a47c20 */ /* 0x000fe20008410000 */
[----:B------:R-:W-:Y:S01]  /*a920*/  FMUL.FTZ R158, R226, UR32 ;  /* 0x00000020e29e7c20 */ /* 0x000fe20008410000 */
[----:B------:R-:W-:-:S03]  /*a930*/  FMUL.FTZ R156, R227, UR32 ;  /* 0x00000020e39c7c20 */ /* 0x000fc60008410000 */
[----:B------:R-:W1:Y:S08]  /*a940*/  MUFU.TANH R31, R31 ;  /* 0x0000001f001f7308 */ /* 0x000e700000002400 */
        /* <DEDUP_REMOVED lines=13> */
[----:B------:R-:W1:Y:S01]  /*aa20*/  MUFU.TANH R156, R156 ;  /* 0x0000009c009c7308 */ /* 0x000e620000002400 */
[----:B------:R-:W-:Y:S06]  /*aa30*/  BAR.SYNC.DEFER_BLOCKING 0x0 ;  /* 0x0000000000007b1d */ /* 0x000fec0000010000 */
[----:B--234-:R-:W-:Y:S05]  /*aa40*/  @!P0 BRA `(.L_x_460) ;  /* 0x0000000400048947 */ /* 0x01cfea0003800000 */
[----:B------:R-:W-:Y:S01]  /*aa50*/  UIADD3 UR18, UR18, -0x4, URZ ;  /* 0xfffffffc12127890 */ /* 0x000fe2000fffe03f */
[----:B------:R-:W2:Y:S01]  /*aa60*/  @!P4 LDC.64 R12, c[0x0][0x218] ;  /* 0x00008600ff0ccb82 */ /* 0x000ea20000000a00 */
[----:B------:R3:W-:Y:S01]  /*aa70*/  @P4 STS.128 [R209+0xc000], RZ ;  /* 0x00c000ffd1004388 */ /* 0x0007e20000000c00 */
[----:B------:R-:W-:Y:S01]  /*aa80*/  BSSY B0, `(.L_x_461) ;  /* 0x000003c000007945 */ /* 0x000fe20003800000 */
[----:B------:R-:W-:Y:S02]  /*aa90*/  USHF.R.S32.HI UR4, URZ, 0x1f, UR18 ;  /* 0x0000001f3f047899 */ /* 0x000fe40008011412 */
[----:B------:R-:W-:Y:S02]  /*aaa0*/  UIMAD.WIDE.U32 UR6, UR18, UR10, URZ ;  /* 0x0000000a120672a5 */ /* 0x000fe4000f8e003f */
[----:B------:R-:W-:Y:S01]  /*aab0*/  UIMAD UR4, UR4, UR10, URZ ;  /* 0x0000000a040472a4 */ /* 0x000fe2000f8e023f */
[----:B------:R-:W4:Y:S03]  /*aac0*/  @!P3 LDC.64 R10, c[0x0][0x218] ;  /* 0x00008600ff0abb82 */ /* 0x000f260000000a00 */
[----:B------:R-:W-:Y:S01]  /*aad0*/  UIMAD UR4, UR18, UR11, UR4 ;  /* 0x0000000b120472a4 */ /* 0x000fe2000f8e0204 */
[----:B------:R-:W-:-:S02]  /*aae0*/  IMAD.U32 R35, RZ, RZ, UR6 ;  /* 0x00000006ff237e24 */ /* 0x000fc4000f8e00ff */
[----:B------:R-:W-:Y:S01]  /*aaf0*/  IMAD.U32 R27, RZ, RZ, UR6 ;  /* 0x00000006ff1b7e24 */ /* 0x000fe2000f8e00ff */
[----:B------:R-:W-:Y:S01]  /*ab00*/  UIADD3 UR4, UR7, UR4, URZ ;  /* 0x0000000407047290 */ /* 0x000fe2000fffe03f */
[----:B------:R-:W5:Y:S01]  /*ab10*/  @!P2 LDC.64 R8, c[0x0][0x218] ;  /* 0x00008600ff08ab82 */ /* 0x000f620000000a00 */
[----:B------:R-:W-:-:S04]  /*ab20*/  LEA R26, P0, R35, R210, 0x6 ;  /* 0x000000d2231a7211 */ /* 0x000fc800078030ff */
[----:B------:R-:W-:-:S03]  /*ab30*/  IMAD.U32 R24, RZ, RZ, UR4 ;  /* 0x00000004ff187e24 */ /* 0x000fc6000f8e00ff */
[----:B------:R-:W1:Y:S01]  /*ab40*/  @!P4 LDC.64 R6, c[0x0][0x218] ;  /* 0x00008600ff06cb82 */ /* 0x000e620000000a00 */
[----:B--2---:R-:W-:Y:S02]  /*ab50*/  @!P4 LEA R12, P1, R26, R12, 0x1 ;  /* 0x0000000c1a0cc211 */ /* 0x004fe400078208ff */
[----:B------:R-:W-:-:S04]  /*ab60*/  LEA.HI.X R24, R27, R213, R24, 0x6, P0 ;  /* 0x000000d51b187211 */ /* 0x000fc800000f3418 */
[C-C-:B------:R-:W-:Y:S01]  /*ab70*/  @!P4 LEA.HI.X R13, R26.reuse, R13, R24.reuse, 0x1, P1 ;  /* 0x0000000d1a0dc211 */ /* 0x140fe200008f0c18 */
[----:B------:R-:W2:Y:S01]  /*ab80*/  @!P3 LDC.64 R4, c[0x0][0x218] ;  /* 0x00008600ff04bb82 */ /* 0x000ea20000000a00 */
[C---:B----4-:R-:W-:Y:S02]  /*ab90*/  @!P3 LEA R34, P0, R26.reuse, R10, 0x1 ;  /* 0x0000000a1a22b211 */ /* 0x050fe400078008ff */
        /* <DEDUP_REMOVED lines=13> */
[----:B------:R-:W-:Y:S02]  /*ac70*/  @!P2 LEA.HI.X R9, R26, R9, R24, 0x1, P1 ;  /* 0x000000091a09a211 */ /* 0x000fe400008f0c18 */
[C---:B-1----:R-:W-:Y:S01]  /*ac80*/  @!P4 LEA R6, P5, R10.reuse, R6, 0x1 ;  /* 0x000000060a06c211 */ /* 0x042fe200078a08ff */
[----:B------:R3:W-:Y:S03]  /*ac90*/  @P2 STS.128 [R209+0x10000], RZ ;  /* 0x010000ffd1002388 */ /* 0x0007e60000000c00 */
[C---:B------:R-:W-:Y:S01]  /*aca0*/  @!P4 LEA.HI.X R7, R10.reuse, R7, R11, 0x1, P5 ;  /* 0x000000070a07c211 */ /* 0x040fe200028f0c0b */
[----:B------:R-:W-:Y:S01]  /*acb0*/  @!PT LDS RZ, [RZ] ;  /* 0x00000000fffff984 */ /* 0x000fe20000000800 */
[----:B------:R-:W-:Y:S01]  /*acc0*/  @!PT LDS RZ, [RZ] ;  /* 0x00000000fffff984 */ /* 0x000fe20000000800 */
[----:B------:R-:W-:Y:S01]  /*acd0*/  @!PT LDS RZ, [RZ] ;  /* 0x00000000fffff984 */ /* 0x000fe20000000800 */
[----:B------:R3:W-:Y:S01]  /*ace0*/  @!P2 LDGSTS.E.BYPASS.LTC128B.128 [R209+0x10000], desc[UR22][R8.64+0x100] ;  /* 0x1000010008d1afae */ /* 0x0007e2000b901d56 */
[----:B--2---:R-:W-:-:S03]  /*acf0*/  @!P3 LEA R4, P0, R10, R4, 0x1 ;  /* 0x000000040a04b211 */ /* 0x004fc600078008ff */
[----:B------:R3:W-:Y:S01]  /*ad00*/  @P4 STS.128 [R209+0xd000], RZ ;  /* 0x00d000ffd1004388 */ /* 0x0007e20000000c00 */
[----:B------:R-:W-:-:S03]  /*ad10*/  @!P3 LEA.HI.X R5, R10, R5, R11, 0x1, P0 ;  /* 0x000000050a05b211 */ /* 0x000fc600000f0c0b */
        /* <DEDUP_REMOVED lines=18> */
.L_x_462:
[----:B------:R-:W-:Y:S05]  /*ae40*/  BSYNC B0 ;  /* 0x0000000000007941 */ /* 0x000fea0003800000 */
.L_x_461:
[----:B------:R-:W0:Y:S02]  /*ae50*/  LDGDEPBAR ;  /* 0x00000000000079af */ /* 0x000e240000000000 */
.L_x_460:
[----:B-1-3--:R-:W-:-:S04]  /*ae60*/  MOV R5, UR17 ;  /* 0x0000001100057c02 */ /* 0x00afc80008000f00 */
[----:B------:R-:W-:-:S04]  /*ae70*/  LEA R5, R5, R218, 0x6 ;  /* 0x000000da05057211 */ /* 0x000fc800078e30ff */
[C---:B------:R-:W-:Y:S02]  /*ae80*/  IADD3 R4, R5.reuse, 0x8, RZ ;  /* 0x0000000805047810 */ /* 0x040fe40007ffe0ff */
[C---:B------:R-:W-:Y:S02]  /*ae90*/  IADD3 R6, R5.reuse, 0x1, RZ ;  /* 0x0000000105067810 */ /* 0x040fe40007ffe0ff */
[C---:B------:R-:W-:Y:S02]  /*aea0*/  ISETP.GE.AND P1, PT, R4.reuse, R216, PT ;  /* 0x000000d80400720c */ /* 0x040fe40003f26270 */
[----:B------:R-:W-:Y:S02]  /*aeb0*/  ISETP.GE.AND P4, PT, R4, R214, PT ;  /* 0x000000d60400720c */ /* 0x000fe40003f86270 */
[-C--:B------:R-:W-:Y:S02]  /*aec0*/  ISETP.GE.AND P3, PT, R5, R216.reuse, PT ;  /* 0x000000d80500720c */ /* 0x080fe40003f66270 */
[----:B------:R-:W-:-:S02]  /*aed0*/  ISETP.GE.AND P2, PT, R6, R216, PT ;  /* 0x000000d80600720c */ /* 0x000fc40003f46270 */
[C---:B------:R-:W-:Y:S02]  /*aee0*/  ISETP.LT.OR P1, PT, R4.reuse, R217, P1 ;  /* 0x000000d90400720c */ /* 0x040fe40000f21670 */
[----:B------:R-:W-:Y:S02]  /*aef0*/  ISETP.LT.OR P4, PT, R4, R215, P4 ;  /* 0x000000d70400720c */ /* 0x000fe40002781670 */
[CC--:B------:R-:W-:Y:S02]  /*af00*/  ISETP.LT.OR P3, PT, R5.reuse, R217.reuse, P3 ;  /* 0x000000d90500720c */ /* 0x0c0fe40001f61670 */
[C---:B------:R-:W-:Y:S02]  /*af10*/  IADD3 R4, R5.reuse, 0x9, RZ ;  /* 0x0000000905047810 */ /* 0x040fe40007ffe0ff */
[----:B------:R-:W-:Y:S02]  /*af20*/  ISETP.GE.AND P6, PT, R5, R214, PT ;  /* 0x000000d60500720c */ /* 0x000fe40003fc6270 */
[----:B------:R-:W-:-:S02]  /*af30*/  ISETP.LT.OR P2, PT, R6, R217, P2 ;  /* 0x000000d90600720c */ /* 0x000fc40001741670 */
[----:B------:R-:W-:Y:S01]  /*af40*/  FSEL R138, R3, -INF , !P3 ;  /* 0xff800000038a7808 */ /* 0x000fe20005800000 */
[C---:B------:R-:W-:Y:S01]  /*af50*/  VIADD R3, R5.reuse, 0x18 ;  /* 0x0000001805037836 */ /* 0x040fe20000000000 */
[----:B------:R-:W-:Y:S02]  /*af60*/  ISETP.GE.AND P5, PT, R6, R214, PT ;  /* 0x000000d60600720c */ /* 0x000fe40003fa6270 */
[C---:B------:R-:W-:Y:S02]  /*af70*/  ISETP.GE.AND P0, PT, R4.reuse, R216, PT ;  /* 0x000000d80400720c */ /* 0x040fe40003f06270 */
[----:B------:R-:W-:Y:S02]  /*af80*/  ISETP.GE.AND P3, PT, R4, R214, PT ;  /* 0x000000d60400720c */ /* 0x000fe40003f66270 */
[C---:B------:R-:W-:Y:S02]  /*af90*/  ISETP.LT.OR P6, PT, R5.reuse, R215, P6 ;  /* 0x000000d70500720c */ /* 0x040fe400037c1670 */
[----:B------:R-:W-:-:S02]  /*afa0*/  IADD3 R7, R5, 0x10, RZ ;  /* 0x0000001005077810 */ /* 0x000fc40007ffe0ff */
[----:B------:R-:W-:Y:S02]  /*afb0*/  FSEL R12, R132, -INF , !P2 ;  /* 0xff800000840c7808 */ /* 0x000fe40005000000 */
[----:B------:R-:W-:Y:S02]  /*afc0*/  FMNMX.FTZ R9, R2, R138, !PT ;  /* 0x0000008a02097209 */ /* 0x000fe40007810000 */
[----:B------:R-:W-:Y:S02]  /*afd0*/  ISETP.LT.OR P5, PT, R6, R215, P5 ;  /* 0x000000d70600720c */ /* 0x000fe40002fa1670 */
[C---:B------:R-:W-:Y:S02]  /*afe0*/  ISETP.LT.OR P0, PT, R4.reuse, R217, P0 ;  /* 0x000000d90400720c */ /* 0x040fe40000701670 */
[----:B------:R-:W-:Y:S02]  /*aff0*/  ISETP.LT.OR P3, PT, R4, R215, P3 ;  /* 0x000000d70400720c */ /* 0x000fe40001f61670 */
[----:B------:R-:W-:-:S02]  /*b000*/  FSEL R6, R133, -INF , !P6 ;  /* 0xff80000085067808 */ /* 0x000fc40007000000 */
[----:B------:R-:W-:Y:S02]  /*b010*/  IADD3 R4, R5, 0x11, RZ ;  /* 0x0000001105047810 */ /* 0x000fe40007ffe0ff */
[C---:B------:R-:W-:Y:S02]  /*b020*/  ISETP.GE.AND P6, PT, R7.reuse, R216, PT ;  /* 0x000000d80700720c */ /* 0x040fe40003fc6270 */
[----:B------:R-:W-:Y:S02]  /*b030*/  ISETP.GE.AND P2, PT, R7, R214, PT ;  /* 0x000000d60700720c */ /* 0x000fe40003f46270 */
[----:B------:R-:W-:Y:S02]  /*b040*/  FSEL R142, R21, -INF , !P1 ;  /* 0xff800000158e7808 */ /* 0x000fe40004800000 */
[----:B------:R-:W-:Y:S02]  /*b050*/  FMNMX.FTZ R9, R12, R9, !PT ;  /* 0x000000090c097209 */ /* 0x000fe40007810000 */
[----:B------:R-:W-:-:S02]  /*b060*/  FSEL R8, R20, -INF , !P5 ;  /* 0xff80000014087808 */ /* 0x000fc40006800000 */
[C---:B------:R-:W-:Y:S02]  /*b070*/  ISETP.GE.AND P5, PT, R4.reuse, R216, PT ;  /* 0x000000d80400720c */ /* 0x040fe40003fa6270 */
[----:B------:R-:W-:Y:S02]  /*b080*/  ISETP.GE.AND P1, PT, R4, R214, PT ;  /* 0x000000d60400720c */ /* 0x000fe40003f26270 */
[C---:B------:R-:W-:Y:S02]  /*b090*/  ISETP.LT.OR P6, PT, R7.reuse, R217, P6 ;  /* 0x000000d90700720c */ /* 0x040fe400037c1670 */
[----:B------:R-:W-:Y:S02]  /*b0a0*/  ISETP.LT.OR P2, PT, R7, R215, P2 ;  /* 0x000000d70700720c */ /* 0x000fe40001741670 */
[----:B------:R-:W-:Y:S02]  /*b0b0*/  FSEL R10, R22, -INF , !P4 ;  /* 0xff800000160a7808 */ /* 0x000fe40006000000 */
[----:B------:R-:W-:-:S02]  /*b0c0*/  FSEL R140, R28, -INF , !P0 ;  /* 0xff8000001c8c7808 */ /* 0x000fc40004000000 */
[C---:B------:R-:W-:Y:S02]  /*b0d0*/  ISETP.GE.AND P4, PT, R3.reuse, R216, PT ;  /* 0x000000d80300720c */ /* 0x040fe40003f86270 */
[----:B------:R-:W-:Y:S02]  /*b0e0*/  ISETP.GE.AND P0, PT, R3, R214, PT ;  /* 0x000000d60300720c */ /* 0x000fe40003f06270 */
[----:B------:R-:W-:Y:S02]  /*b0f0*/  IADD3 R7, R5, 0x19, RZ ;  /* 0x0000001905077810 */ /* 0x000fe40007ffe0ff */
[----:B------:R-:W-:Y:S02]  /*b100*/  FMNMX.FTZ R9, R142, R9, !PT ;  /* 0x000000098e097209 */ /* 0x000fe40007810000 */
[C---:B------:R-:W-:Y:S02]  /*b110*/  ISETP.LT.OR P5, PT, R4.reuse, R217, P5 ;  /* 0x000000d90400720c */ /* 0x040fe40002fa1670 */
[----:B------:R-:W-:-:S02]  /*b120*/  ISETP.LT.OR P1, PT, R4, R215, P1 ;  /* 0x000000d70400720c */ /* 0x000fc40000f21670 */
[----:B------:R-:W-:Y:S02]  /*b130*/  FSEL R4, R23, -INF , !P3 ;  /* 0xff80000017047808 */ /* 0x000fe40005800000 */
[----:B------:R-:W-:Y:S02]  /*b140*/  FSEL R34, R29, -INF , !P6 ;  /* 0xff8000001d227808 */ /* 0x000fe40007000000 */
[C---:B------:R-:W-:Y:S02]  /*b150*/  ISETP.LT.OR P4, PT, R3.reuse, R217, P4 ;  /* 0x000000d90300720c */ /* 0x040fe40002781670 */
[----:B------:R-:W-:Y:S02]  /*b160*/  ISETP.LT.OR P0, PT, R3, R215, P0 ;  /* 0x000000d70300720c */ /* 0x000fe40000701670 */
[C---:B------:R-:W-:Y:S02]  /*b170*/  ISETP.GE.AND P3, PT, R7.reuse, R216, PT ;  /* 0x000000d80700720c */ /* 0x040fe40003f66270 */
[----:B------:R-:W-:-:S02]  /*b180*/  ISETP.GE.AND P6, PT, R7, R214, PT ;  /* 0x000000d60700720c */ /* 0x000fc40003fc6270 */
[----:B------:R-:W-:Y:S02]  /*b190*/  FMNMX.FTZ R9, R140, R9, !PT ;  /* 0x000000098c097209 */ /* 0x000fe40007810000 */
[----:B------:R-:W-:Y:S02]  /*b1a0*/  IADD3 R3, R5, 0x20, RZ ;  /* 0x0000002005037810 */ /* 0x000fe40007ffe0ff */
[----:B------:R-:W-:Y:S02]  /*b1b0*/  FSEL R22, R16, -INF , !P2 ;  /* 0xff80000010167808 */ /* 0x000fe40005000000 */
[----:B------:R-:W-:Y:S02]  /*b1c0*/  FSEL R32, R30, -INF , !P5 ;  /* 0xff8000001e207808 */ /* 0x000fe40006800000 */
[C---:B------:R-:W-:Y:S02]  /*b1d0*/  ISETP.LT.OR P3, PT, R7.reuse, R217, P3 ;  /* 0x000000d90700720c */ /* 0x040fe40001f61670 */
[----:B------:R-:W-:-:S02]  /*b1e0*/  ISETP.LT.OR P6, PT, R7, R215, P6 ;  /* 0x000000d70700720c */ /* 0x000fc400037c1670 */
[----:B------:R-:W-:Y:S02]  /*b1f0*/  FMNMX.FTZ R11, R34, R9, !PT ;  /* 0x00000009220b7209 */ /* 0x000fe40007810000 */
[C---:B------:R-:W-:Y:S02]  /*b200*/  ISETP.GE.AND P2, PT, R3.reuse, R216, PT ;  /* 0x000000d80300720c */ /* 0x040fe40003f46270 */
[----:B------:R-:W-:Y:S02]  /*b210*/  ISETP.GE.AND P5, PT, R3, R214, PT ;  /* 0x000000d60300720c */ /* 0x000fe40003fa6270 */
[----:B------:R-:W-:Y:S02]  /*b220*/  IADD3 R7, R5, 0x21, RZ ;  /* 0x0000002105077810 */ /* 0x000fe40007ffe0ff */
[----:B------:R-:W-:Y:S02]  /*b230*/  FMNMX.FTZ R9, R0, R6, !PT ;  /* 0x0000000600097209 */ /* 0x000fe40007810000 */
[----:B------:R-:W-:-:S02]  /*b240*/  FSEL R20, R17, -INF , !P1 ;  /* 0xff80000011147808 */ /* 0x000fc40004800000 */
[----:B------:R-:W-:Y:S02]  /*b250*/  FSEL R30, R136, -INF , !P4 ;  /* 0xff800000881e7808 */ /* 0x000fe40006000000 */
[----:B------:R-:W-:Y:S02]  /*b260*/  FMNMX.FTZ R11, R32, R11, !PT ;  /* 0x0000000b200b7209 */ /* 0x000fe40007810000 */
[C---:B------:R-:W-:Y:S02]  /*b270*/  ISETP.LT.OR P2, PT, R3.reuse, R217, P2 ;  /* 0x000000d90300720c */ /* 0x040fe40001741670 */
[----:B------:R-:W-:Y:S02]  /*b280*/  ISETP.LT.OR P5, PT, R3, R215, P5 ;  /* 0x000000d70300720c */ /* 0x000fe40002fa1670 */
[C---:B------:R-:W-:Y:S02]  /*b290*/  ISETP.GE.AND P1, PT, R7.reuse, R216, PT ;  /* 0x000000d80700720c */ /* 0x040fe40003f26270 */
[----:B------:R-:W-:-:S02]  /*b2a0*/  ISETP.GE.AND P4, PT, R7, R214, PT ;  /* 0x000000d60700720c */ /* 0x000fc40003f86270 */
[----:B------:R-:W-:Y:S02]  /*b2b0*/  FMNMX.FTZ R9, R8, R9, !PT ;  /* 0x0000000908097209 */ /* 0x000fe40007810000 */
[----:B------:R-:W-:Y:S02]  /*b2c0*/  IADD3 R3, R5, 0x28, RZ ;  /* 0x0000002805037810 */ /* 0x000fe40007ffe0ff */
[----:B------:R-:W-:Y:S02]  /*b2d0*/  FSEL R28, R31, -INF , !P3 ;  /* 0xff8000001f1c7808 */ /* 0x000fe40005800000 */
[----:B------:R-:W-:Y:S02]  /*b2e0*/  FMNMX.FTZ R11, R30, R11, !PT ;  /* 0x0000000b1e0b7209 */ /* 0x000fe40007810000 */
[----:B------:R-:W-:Y:S02]  /*b2f0*/  FSEL R26, R18, -INF , !P0 ;  /* 0xff800000121a7808 */ /* 0x000fe40004000000 */
[----:B------:R-:W-:-:S02]  /*b300*/  ISETP.LT.OR P1, PT, R7, R217, P1 ;  /* 0x000000d90700720c */ /* 0x000fc40000f21670 */
[----:B------:R-:W-:Y:S01]  /*b310*/  ISETP.LT.OR P4, PT, R7, R215, P4 ;  /* 0x000000d70700720c */ /* 0x000fe20002781670 */
[----:B------:R-:W-:Y:S01]  /*b320*/  VIADD R7, R5, 0x29 ;  /* 0x0000002905077836 */ /* 0x000fe20000000000 */
[----:B------:R-:W-:Y:S02]  /*b330*/  FMNMX.FTZ R9, R10, R9, !PT ;  /* 0x000000090a097209 */ /* 0x000fe40007810000 */
[C---:B------:R-:W-:Y:S02]  /*b340*/  ISETP.GE.AND P0, PT, R3.reuse, R216, PT ;  /* 0x000000d80300720c */ /* 0x040fe40003f06270 */
[----:B------:R-:W-:Y:S02]  /*b350*/  ISETP.GE.AND P3, PT, R3, R214, PT ;  /* 0x000000d60300720c */ /* 0x000fe40003f66270 */
[----:B------:R-:W-:Y:S02]  /*b360*/  FSEL R226, R33, -INF , !P2 ;  /* 0xff80000021e27808 */ /* 0x000fe40005000000 */
[----:B------:R-:W-:-:S02]  /*b370*/  FMNMX.FTZ R11, R28, R11, !PT ;  /* 0x0000000b1c0b7209 */ /* 0x000fc40007810000 */
[----:B------:R-:W-:Y:S02]  /*b380*/  FMNMX.FTZ R9, R4, R9, !PT ;  /* 0x0000000904097209 */ /* 0x000fe40007810000 */
[C---:B------:R-:W-:Y:S02]  /*b390*/  ISETP.LT.OR P0, PT, R3.reuse, R217, P0 ;  /* 0x000000d90300720c */ /* 0x040fe40000701670 */
[----:B------:R-:W-:Y:S02]  /*b3a0*/  ISETP.LT.OR P3, PT, R3, R215, P3 ;  /* 0x000000d70300720c */ /* 0x000fe40001f61670 */
[----:B------:R-:W-:Y:S02]  /*b3b0*/  FSEL R24, R19, -INF , !P6 ;  /* 0xff80000013187808 */ /* 0x000fe40007000000 */
[----:B------:R-:W-:Y:S02]  /*b3c0*/  IADD3 R3, R5, 0x30, RZ ;  /* 0x0000003005037810 */ /* 0x000fe40007ffe0ff */
[----:B------:R-:W-:-:S02]  /*b3d0*/  ISETP.GE.AND P6, PT, R7, R216, PT ;  /* 0x000000d80700720c */ /* 0x000fc40003fc6270 */
[----:B------:R-:W-:Y:S02]  /*b3e0*/  ISETP.GE.AND P2, PT, R7, R214, PT ;  /* 0x000000d60700720c */ /* 0x000fe40003f46270 */
[----:B------:R-:W-:Y:S02]  /*b3f0*/  FSEL R222, R222, -INF , !P1 ;  /* 0xff800000dede7808 */ /* 0x000fe40004800000 */
[----:B------:R-:W-:Y:S02]  /*b400*/  FMNMX.FTZ R11, R226, R11, !PT ;  /* 0x0000000be20b7209 */ /* 0x000fe40007810000 */
[----:B------:R-:W-:Y:S02]  /*b410*/  FMNMX.FTZ R9, R22, R9, !PT ;  /* 0x0000000916097209 */ /* 0x000fe40007810000 */
[----:B------:R-:W-:Y:S02]  /*b420*/  FSEL R228, R228, -INF , !P5 ;  /* 0xff800000e4e47808 */ /* 0x000fe40006800000 */
[----:B------:R-:W-:-:S02]  /*b430*/  ISETP.GE.AND P5, PT, R3, R216, PT ;  /* 0x000000d80300720c */ /* 0x000fc40003fa6270 */
[----:B------:R-:W-:Y:S02]  /*b440*/  ISETP.GE.AND P1, PT, R3, R214, PT ;  /* 0x000000d60300720c */ /* 0x000fe40003f26270 */
[C---:B------:R-:W-:Y:S02]  /*b450*/  ISETP.LT.OR P6, PT, R7.reuse, R217, P6 ;  /* 0x000000d90700720c */ /* 0x040fe400037c1670 */
[----:B------:R-:W-:Y:S02]  /*b460*/  ISETP.LT.OR P2, PT, R7, R215, P2 ;  /* 0x000000d70700720c */ /* 0x000fe40001741670 */
[----:B------:R-:W-:Y:S02]  /*b470*/  IADD3 R7, R5, 0x31, RZ ;  /* 0x0000003105077810 */ /* 0x000fe40007ffe0ff */
        /* <DEDUP_REMOVED lines=8> */
[----:B------:R-:W-:Y:S02]  /*b500*/  FSEL R144, R144, -INF , !P6 ;  /* 0xff80000090907808 */ /* 0x000fe40007000000 */
[----:B------:R-:W-:Y:S02]  /*b510*/  FMNMX.FTZ R11, R146, R11, !PT ;  /* 0x0000000b920b7209 */ /* 0x000fe40007810000 */
[----:B------:R-:W-:Y:S02]  /*b520*/  FMNMX.FTZ R9, R26, R9, !PT ;  /* 0x000000091a097209 */ /* 0x000fe40007810000 */
[----:B------:R-:W-:Y:S02]  /*b530*/  ISETP.GE.AND P6, PT, R3, R216, PT ;  /* 0x000000d80300720c */ /* 0x000fe40003fc6270 */
[----:B------:R-:W-:Y:S02]  /*b540*/  FSEL R170, R170, -INF , !P5 ;  /* 0xff800000aaaa7808 */ /* 0x000fe40006800000 */
[----:B------:R-:W-:-:S02]  /*b550*/  ISETP.LT.OR P4, PT, R7, R217, P4 ;  /* 0x000000d90700720c */ /* 0x000fc40002781670 */
[----:B------:R-:W-:Y:S02]  /*b560*/  FMNMX.FTZ R11, R144, R11, !PT ;  /* 0x0000000b900b7209 */ /* 0x000fe40007810000 */
[----:B------:R-:W-:Y:S02]  /*b570*/  FMNMX.FTZ R9, R24, R9, !PT ;  /* 0x0000000918097209 */ /* 0x000fe40007810000 */
[----:B------:R-:W-:Y:S02]  /*b580*/  ISETP.LT.OR P6, PT, R3, R217, P6 ;  /* 0x000000d90300720c */ /* 0x000fe400037c1670 */
[----:B------:R-:W-:Y:S02]  /*b590*/  FSEL R168, R168, -INF , !P4 ;  /* 0xff800000a8a87808 */ /* 0x000fe40006000000 */
[----:B------:R-:W-:Y:S02]  /*b5a0*/  FMNMX.FTZ R11, R170, R11, !PT ;  /* 0x0000000baa0b7209 */ /* 0x000fe40007810000 */
[----:B------:R-:W-:-:S02]  /*b5b0*/  FMNMX.FTZ R9, R228, R9, !PT ;  /* 0x00000009e4097209 */ /* 0x000fc40007810000 */
[----:B------:R-:W-:Y:S02]  /*b5c0*/  FSEL R166, R166, -INF , !P6 ;  /* 0xff800000a6a67808 */ /* 0x000fe40007000000 */
[----:B------:R-:W-:Y:S02]  /*b5d0*/  FMNMX.FTZ R11, R168, R11, !PT ;  /* 0x0000000ba80b7209 */ /* 0x000fe40007810000 */
[----:B------:R-:W-:Y:S02]  /*b5e0*/  FSEL R206, R25, -INF , !P3 ;  /* 0xff80000019ce7808 */ /* 0x000fe40005800000 */
[----:B------:R-:W-:Y:S02]  /*b5f0*/  FMNMX.FTZ R9, R224, R9, !PT ;  /* 0x00000009e0097209 */ /* 0x000fe40007810000 */
[----:B------:R-:W-:Y:S02]  /*b600*/  FMNMX.FTZ R13, R166, R11, !PT ;  /* 0x0000000ba60d7209 */ /* 0x000fe40007810000 */
[----:B------:R-:W-:-:S02]  /*b610*/  ISETP.GE.AND P3, PT, R3, R214, PT ;  /* 0x000000d60300720c */ /* 0x000fc40003f66270 */
[----:B------:R-:W-:Y:S02]  /*b620*/  ISETP.GE.AND P0, PT, R7, R214, PT ;  /* 0x000000d60700720c */ /* 0x000fe40003f06270 */
[----:B------:R-:W-:Y:S02]  /*b630*/  FSEL R204, R15, -INF , !P2 ;  /* 0xff8000000fcc7808 */ /* 0x000fe40005000000 */
[----:B------:R-:W-:Y:S02]  /*b640*/  FMNMX.FTZ R11, R206, R9, !PT ;  /* 0x00000009ce0b7209 */ /* 0x000fe40007810000 */
[----:B------:R-:W-:Y:S02]  /*b650*/  IADD3 R5, R5, 0x39, RZ ;  /* 0x0000003905057810 */ /* 0x000fe40007ffe0ff */
[-C--:B------:R-:W-:Y:S02]  /*b660*/  ISETP.LT.OR P3, PT, R3, R215.reuse, P3 ;  /* 0x000000d70300720c */ /* 0x080fe40001f61670 */
[----:B------:R-:W-:-:S02]  /*b670*/  ISETP.LT.OR P0, PT, R7, R215, P0 ;  /* 0x000000d70700720c */ /* 0x000fc40000701670 */
[----:B------:R-:W-:Y:S02]  /*b680*/  FSEL R162, R162, -INF , !P1 ;  /* 0xff800000a2a27808 */ /* 0x000fe40004800000 */
[----:B------:R-:W-:Y:S02]  /*b690*/  FMNMX.FTZ R3, R204, R11, !PT ;  /* 0x0000000bcc037209 */ /* 0x000fe40007810000 */
[C---:B------:R-:W-:Y:S02]  /*b6a0*/  ISETP.GE.AND P5, PT, R5.reuse, R216, PT ;  /* 0x000000d80500720c */ /* 0x040fe40003fa6270 */
[----:B------:R-:W-:Y:S02]  /*b6b0*/  ISETP.GE.AND P1, PT, R5, R214, PT ;  /* 0x000000d60500720c */ /* 0x000fe40003f26270 */
[----:B------:R-:W-:Y:S02]  /*b6c0*/  FSEL R160, R160, -INF , !P0 ;  /* 0xff800000a0a07808 */ /* 0x000fe40004000000 */
[----:B------:R-:W-:-:S02]  /*b6d0*/  FMNMX.FTZ R3, R162, R3, !PT ;  /* 0x00000003a2037209 */ /* 0x000fc40007810000 */
[C---:B------:R-:W-:Y:S02]  /*b6e0*/  ISETP.LT.OR P5, PT, R5.reuse, R217, P5 ;  /* 0x000000d90500720c */ /* 0x040fe40002fa1670 */
[----:B------:R-:W-:Y:S02]  /*b6f0*/  ISETP.LT.OR P1, PT, R5, R215, P1 ;  /* 0x000000d70500720c */ /* 0x000fe40000f21670 */
[----:B------:R-:W-:Y:S02]  /*b700*/  FSEL R158, R158, -INF , !P3 ;  /* 0xff8000009e9e7808 */ /* 0x000fe40005800000 */
[----:B------:R-:W-:Y:S02]  /*b710*/  FMNMX.FTZ R3, R160, R3, !PT ;  /* 0x00000003a0037209 */ /* 0x000fe40007810000 */
[----:B------:R-:W-:Y:S02]  /*b720*/  FSEL R164, R164, -INF , !P5 ;  /* 0xff800000a4a47808 */ /* 0x000fe40006800000 */
[----:B------:R-:W-:-:S02]  /*b730*/  FSEL R156, R156, -INF , !P1 ;  /* 0xff8000009c9c7808 */ /* 0x000fc40004800000 */
[----:B------:R-:W-:Y:S02]  /*b740*/  FMNMX.FTZ R3, R158, R3, !PT ;  /* 0x000000039e037209 */ /* 0x000fe40007810000 */
[----:B------:R-:W-:Y:S02]  /*b750*/  FMNMX.FTZ R9, R164, R13, !PT ;  /* 0x0000000da4097209 */ /* 0x000fe40007810000 */
[----:B------:R-:W-:-:S03]  /*b760*/  FMNMX.FTZ R16, R156, R3, !PT ;  /* 0x000000039c107209 */ /* 0x000fc60007810000 */
[----:B------:R-:W1:Y:S04]  /*b770*/  SHFL.BFLY PT, R14, R9, 0x2, 0x1f ;  /* 0x0c401f00090e7f89 */ /* 0x000e6800000e0000 */
[----:B------:R-:W2:Y:S01]  /*b780*/  SHFL.BFLY PT, R3, R16, 0x2, 0x1f ;  /* 0x0c401f0010037f89 */ /* 0x000ea200000e0000 */
[----:B-1----:R-:W-:Y:S02]  /*b790*/  FMNMX.FTZ R9, R9, R14, !PT ;  /* 0x0000000e09097209 */ /* 0x002fe40007810000 */
[----:B--2---:R-:W-:-:S03]  /*b7a0*/  FMNMX.FTZ R14, R16, R3, !PT ;  /* 0x00000003100e7209 */ /* 0x004fc60007810000 */
[----:B------:R-:W1:Y:S04]  /*b7b0*/  SHFL.BFLY PT, R132, R9, 0x1, 0x1f ;  /* 0x0c201f0009847f89 */ /* 0x000e6800000e0000 */
[----:B------:R-:W2:Y:S04]  /*b7c0*/  SHFL.BFLY PT, R3, R14, 0x1, 0x1f ;  /* 0x0c201f000e037f89 */ /* 0x000ea800000e0000 */
[----:B------:R-:W-:Y:S01]  /*b7d0*/  LDSM.16.MT88.4 R16, [R193+0x12000] ;  /* 0x01200000c110783b */ /* 0x000fe20000004200 */
[----:B-1----:R-:W-:Y:S02]  /*b7e0*/  FMNMX.FTZ R132, R9, R132, !PT ;  /* 0x0000008409847209 */ /* 0x002fe40007810000 */
[----:B--2---:R-:W-:-:S03]  /*b7f0*/  FMNMX.FTZ R3, R14, R3, !PT ;  /* 0x000000030e037209 */ /* 0x004fc60007810000 */
[C---:B------:R-:W-:Y:S01]  /*b800*/  FMUL.FTZ R157, R132.reuse, UR19 ;  /* 0x00000013849d7c20 */ /* 0x040fe20008410000 */
[C---:B------:R-:W-:Y:S02]  /*b810*/  FSETP.NEU.FTZ.AND P1, PT, R132.reuse, -INF , PT ;  /* 0xff8000008400780b */ /* 0x040fe40003f3d000 */
[C---:B------:R-:W-:Y:S01]  /*b820*/  FSETP.NEU.FTZ.AND P0, PT, R3.reuse, -INF , PT ;  /* 0xff8000000300780b */ /* 0x040fe20003f1d000 */
[C---:B------:R-:W-:Y:S01]  /*b830*/  FMUL.FTZ R155, R3.reuse, UR19 ;  /* 0x00000013039b7c20 */ /* 0x040fe20008410000 */
[----:B------:R-:W-:Y:S02]  /*b840*/  FSEL R5, R132, RZ, P1 ;  /* 0x000000ff84057208 */ /* 0x000fe40000800000 */
[----:B------:R-:W-:Y:S02]  /*b850*/  FSEL R7, R3, RZ, P0 ;  /* 0x000000ff03077208 */ /* 0x000fe40000000000 */
[----:B------:R-:W-:Y:S01]  /*b860*/  FSEL R155, R155, RZ, P0 ;  /* 0x000000ff9b9b7208 */ /* 0x000fe20000000000 */
[----:B------:R-:W-:Y:S01]  /*b870*/  FADD.FTZ R5, R2, -R5 ;  /* 0x8000000502057221 */ /* 0x000fe20000010000 */
[----:B------:R-:W-:Y:S01]  /*b880*/  FSEL R157, R157, RZ, P1 ;  /* 0x000000ff9d9d7208 */ /* 0x000fe20000800000 */
[----:B------:R-:W-:-:S02]  /*b890*/  FADD.FTZ R7, R0, -R7 ;  /* 0x8000000700077221 */ /* 0x000fc40000010000 */
[--C-:B------:R-:W-:Y:S01]  /*b8a0*/  FFMA.FTZ R150, R6, UR19, -R155.reuse ;  /* 0x0000001306967c23 */ /* 0x100fe2000801089b */
[----:B------:R-:W-:Y:S01]  /*b8b0*/  FFMA.FTZ R2, R4, UR19, -R155 ;  /* 0x0000001304027c23 */ /* 0x000fe2000801089b */
[----:B------:R-:W-:Y:S01]  /*b8c0*/  FMUL.FTZ R153, R5, UR19 ;  /* 0x0000001305997c20 */ /* 0x000fe20008410000 */
[----:B------:R-:W-:Y:S01]  /*b8d0*/  FMUL.FTZ R0, R7, UR19 ;  /* 0x0000001307007c20 */ /* 0x000fe20008410000 */
[--C-:B------:R-:W-:Y:S01]  /*b8e0*/  FFMA.FTZ R154, R138, UR19, -R157.reuse ;  /* 0x000000138a9a7c23 */ /* 0x100fe2000801089d */
[----:B------:R-:W1:Y:S01]  /*b8f0*/  LDSM.16.MT88.4 R4, [R194+0x12000] ;  /* 0x01200000c204783b */ /* 0x000e620000004200 */
[--C-:B------:R-:W-:Y:S01]  /*b900*/  FFMA.FTZ R151, R12, UR19, -R157.reuse ;  /* 0x000000130c977c23 */ /* 0x100fe2000801089d */
[--C-:B------:R-:W-:Y:S01]  /*b910*/  FFMA.FTZ R152, R142, UR19, -R157.reuse ;  /* 0x000000138e987c23 */ /* 0x100fe2000801089d */
[----:B------:R-:W-:Y:S01]  /*b920*/  FFMA.FTZ R149, R140, UR19, -R157 ;  /* 0x000000138c957c23 */ /* 0x000fe2000801089d */
[--C-:B------:R-:W-:Y:S01]  /*b930*/  FFMA.FTZ R148, R8, UR19, -R155.reuse ;  /* 0x0000001308947c23 */ /* 0x100fe2000801089b */
[--C-:B------:R-:W-:Y:S01]  /*b940*/  FFMA.FTZ R133, R10, UR19, -R155.reuse ;  /* 0x000000130a857c23 */ /* 0x100fe2000801089b */
[----:B------:R-:W-:Y:S01]  /*b950*/  MUFU.EX2 R154, R154 ;  /* 0x0000009a009a7308 */ /* 0x000fe20000000800 */
[----:B------:R-:W2:Y:S01]  /*b960*/  LDSM.16.MT88.4 R12, [R196+0x12000] ;  /* 0x01200000c40c783b */ /* 0x000ea20000004200 */
[--C-:B------:R-:W-:Y:S01]  /*b970*/  FFMA.FTZ R165, R26, UR19, -R155.reuse ;  /* 0x000000131aa57c23 */ /* 0x100fe2000801089b */
[----:B------:R-:W-:Y:S01]  /*b980*/  FFMA.FTZ R178, R24, UR19, -R155 ;  /* 0x0000001318b27c23 */ /* 0x000fe2000801089b */
[--C-:B------:R-:W-:Y:S01]  /*b990*/  FFMA.FTZ R159, R34, UR19, -R157.reuse ;  /* 0x00000013229f7c23 */ /* 0x100fe2000801089d */
[----:B------:R-:W-:Y:S01]  /*b9a0*/  LDSM.16.MT88.4 R24, [R196+0x14800] ;  /* 0x01480000c418783b */ /* 0x000fe20000004200 */
[--C-:B------:R-:W-:Y:S01]  /*b9b0*/  FFMA.FTZ R172, R32, UR19, -R157.reuse ;  /* 0x0000001320ac7c23 */ /* 0x100fe2000801089d */
[--C-:B------:R-:W-:Y:S01]  /*b9c0*/  FFMA.FTZ R161, R30, UR19, -R157.reuse ;  /* 0x000000131ea17c23 */ /* 0x100fe2000801089d */
[----:B------:R-:W3:Y:S01]  /*b9d0*/  MUFU.EX2 R151, R151 ;  /* 0x0000009700977308 */ /* 0x000ee20000000800 */
[----:B------:R-:W-:Y:S01]  /*b9e0*/  FFMA.FTZ R174, R28, UR19, -R157 ;  /* 0x000000131cae7c23 */ /* 0x000fe2000801089d */
[--C-:B------:R-:W-:Y:S01]  /*b9f0*/  FFMA.FTZ R163, R22, UR19, -R155.reuse ;  /* 0x0000001316a37c23 */ /* 0x100fe2000801089b */
[----:B------:R-:W-:Y:S01]  /*ba00*/  FFMA.FTZ R176, R20, UR19, -R155 ;  /* 0x0000001314b07c23 */ /* 0x000fe2000801089b */
[----:B------:R-:W-:Y:S01]  /*ba10*/  LDSM.16.MT88.4 R140, [R192+0x16000] ;  /* 0x01600000c08c783b */ /* 0x000fe20000004200 */
[--C-:B------:R-:W-:Y:S01]  /*ba20*/  FFMA.FTZ R167, R226, UR19, -R157.reuse ;  /* 0x00000013e2a77c23 */ /* 0x100fe2000801089d */
[--C-:B------:R-:W-:Y:S01]  /*ba30*/  FFMA.FTZ R222, R222, UR19, -R157.reuse ;  /* 0x00000013dede7c23 */ /* 0x100fe2000801089d */
[--C-:B------:R-:W-:Y:S01]  /*ba40*/  FFMA.FTZ R169, R146, UR19, -R157.reuse ;  /* 0x0000001392a97c23 */ /* 0x100fe2000801089d */
[----:B------:R-:W-:Y:S01]  /*ba50*/  MUFU.EX2 R152, R152 ;  /* 0x0000009800987308 */ /* 0x000fe20000000800 */
[----:B------:R-:W-:Y:S01]  /*ba60*/  LDSM.16.MT88.4 R20, [R194+0x12800] ;  /* 0x01280000c214783b */ /* 0x000fe20000004200 */
[----:B------:R-:W-:Y:S01]  /*ba70*/  FFMA.FTZ R226, R144, UR19, -R157 ;  /* 0x0000001390e27c23 */ /* 0x000fe2000801089d */
[--C-:B------:R-:W-:Y:S01]  /*ba80*/  FFMA.FTZ R171, R228, UR19, -R155.reuse ;  /* 0x00000013e4ab7c23 */ /* 0x100fe2000801089b */
[--C-:B------:R-:W-:Y:S01]  /*ba90*/  FFMA.FTZ R224, R224, UR19, -R155.reuse ;  /* 0x00000013e0e07c23 */ /* 0x100fe2000801089b */
[--C-:B------:R-:W-:Y:S01]  /*baa0*/  FFMA.FTZ R173, R206, UR19, -R155.reuse ;  /* 0x00000013cead7c23 */ /* 0x100fe2000801089b */
[----:B------:R-:W-:Y:S01]  /*bab0*/  FFMA.FTZ R204, R204, UR19, -R155 ;  /* 0x00000013cccc7c23 */ /* 0x000fe2000801089b */
[----:B------:R-:W-:Y:S01]  /*bac0*/  LDSM.16.MT88.4 R136, [R196+0x12800] ;  /* 0x01280000c488783b */ /* 0x000fe20000004200 */
[----:B------:R-:W4:Y:S01]  /*bad0*/  MUFU.EX2 R149, R149 ;  /* 0x0000009500957308 */ /* 0x000f220000000800 */
[----:B---3--:R-:W-:Y:S01]  /*bae0*/  F2FP.BF16.F32.PACK_AB R8, R151, R154 ;  /* 0x0000009a9708723e */ /* 0x008fe200000010ff */
[--C-:B------:R-:W-:Y:S01]  /*baf0*/  FFMA.FTZ R170, R170, UR19, -R157.reuse ;  /* 0x00000013aaaa7c23 */ /* 0x100fe2000801089d */
[----:B------:R-:W-:Y:S01]  /*bb00*/  LDSM.16.MT88.4 R32, [R193+0x12800] ;  /* 0x01280000c120783b */ /* 0x000fe20000004200 */
[--C-:B------:R-:W-:Y:S01]  /*bb10*/  FFMA.FTZ R175, R168, UR19, -R157.reuse ;  /* 0x00000013a8af7c23 */ /* 0x100fe2000801089d */
[----:B------:R-:W-:Y:S01]  /*bb20*/  FFMA.FTZ R166, R166, UR19, -R157 ;  /* 0x00000013a6a67c23 */ /* 0x000fe2000801089d */
[--C-:B------:R-:W-:Y:S01]  /*bb30*/  FFMA.FTZ R162, R162, UR19, -R155.reuse ;  /* 0x00000013a2a27c23 */ /* 0x100fe2000801089b */
[----:B------:R-:W-:Y:S01]  /*bb40*/  LDSM.16.MT88.4 R28, [R192+0x12800] ;  /* 0x01280000c01c783b */ /* 0x000fe20000004200 */
[----:B------:R-:W-:Y:S01]  /*bb50*/  MUFU.EX2 R150, R150 ;  /* 0x0000009600967308 */ /* 0x000fe20000000800 */
[--C-:B------:R-:W-:Y:S01]  /*bb60*/  FFMA.FTZ R177, R160, UR19, -R155.reuse ;  /* 0x00000013a0b17c23 */ /* 0x100fe2000801089b */
[----:B------:R-:W-:Y:S01]  /*bb70*/  FFMA.FTZ R158, R158, UR19, -R155 ;  /* 0x000000139e9e7c23 */ /* 0x000fe2000801089b */
[----:B------:R-:W-:Y:S01]  /*bb80*/  LDSM.16.MT88.4 R144, [R192+0x16800] ;  /* 0x01680000c090783b */ /* 0x000fe20000004200 */
[----:B------:R-:W-:Y:S01]  /*bb90*/  FFMA.FTZ R157, R164, UR19, -R157 ;  /* 0x00000013a49d7c23 */ /* 0x000fe2000801089d */
[----:B------:R-:W-:-:S03]  /*bba0*/  FFMA.FTZ R155, R156, UR19, -R155 ;  /* 0x000000139c9b7c23 */ /* 0x000fc6000801089b */
[----:B------:R-:W3:Y:S01]  /*bbb0*/  MUFU.EX2 R148, R148 ;  /* 0x0000009400947308 */ /* 0x000ee20000000800 */
[----:B----4-:R-:W-:-:S07]  /*bbc0*/  F2FP.BF16.F32.PACK_AB R10, R149, R152 ;  /* 0x00000098950a723e */ /* 0x010fce00000010ff */
[----:B------:R-:W-:Y:S08]  /*bbd0*/  MUFU.EX2 R133, R133 ;  /* 0x0000008500857308 */ /* 0x000ff00000000800 */
[----:B------:R-:W4:Y:S01]  /*bbe0*/  MUFU.EX2 R2, R2 ;  /* 0x0000000200027308 */ /* 0x000f220000000800 */
[----:B---3--:R-:W-:-:S07]  /*bbf0*/  F2FP.BF16.F32.PACK_AB R9, R148, R150 ;  /* 0x000000969409723e */ /* 0x008fce00000010ff */
[----:B------:R-:W3:Y:S08]  /*bc00*/  MUFU.EX2 R153, R153 ;  /* 0x0000009900997308 */ /* 0x000ef00000000800 */
[----:B------:R-:W5:Y:S01]  /*bc10*/  MUFU.EX2 R0, R0 ;  /* 0x0000000000007308 */ /* 0x000f620000000800 */
[----:B----4-:R-:W-:-:S07]  /*bc20*/  F2FP.BF16.F32.PACK_AB R11, R2, R133 ;  /* 0x00000085020b723e */ /* 0x010fce00000010ff */
[----:B------:R-:W-:Y:S01]  /*bc30*/  MUFU.EX2 R159, R159 ;  /* 0x0000009f009f7308 */ /* 0x000fe20000000800 */
[-C--:B---3--:R-:W-:Y:S01]  /*bc40*/  FMUL.FTZ R120, R120, R153.reuse ;  /* 0x0000009978787220 */ /* 0x088fe20000410000 */
        /* <DEDUP_REMOVED lines=297> */
.L_x_456:
[----:B------:R-:W-:-:S06]  /*cee0*/  UISETP.GT.AND UP0, UPT, UR17, UR12, UPT ;  /* 0x0000000c1100728c */ /* 0x000fcc000bf04270 */
[----:B------:R-:W-:-:S13]  /*cef0*/  PLOP3.LUT P0, PT, PT, PT, UP0, 0x80, 0x0 ;  /* 0x000000000000781c */ /* 0x000fda0003f0f008 */
[----:B------:R-:W-:Y:S05]  /*cf00*/  @!P0 BRA `(.L_x_463) ;  /* 0x0000003400f48947 */ /* 0x000fea0003800000 */
[----:B------:R-:W1:Y:S01]  /*cf10*/  S2R R5, SR_TID.X ;  /* 0x0000000000057919 */ /* 0x000e620000002100 */
[----:B------:R-:W-:Y:S01]  /*cf20*/  ULDC UR4, c[0x0][0x2d0] ;  /* 0x0000b40000047ab9 */ /* 0x000fe20000000800 */
[----:B------:R-:W-:Y:S01]  /*cf30*/  MOV R2, R3 ;  /* 0x0000000300027202 */ /* 0x000fe20000000f00 */
[----:B------:R-:W-:Y:S01]  /*cf40*/  ULDC UR9, c[0x0][0x2d0] ;  /* 0x0000b40000097ab9 */ /* 0x000fe20000000800 */
[----:B------:R-:W-:Y:S01]  /*cf50*/  MOV R220, R134 ;  /* 0x0000008600dc7202 */ /* 0x000fe20000000f00 */
        /* <DEDUP_REMOVED lines=8> */
[----:B------:R-:W-:Y:S01]  /*cfe0*/  IMAD.MOV.U32 R0, RZ, RZ, R132 ;  /* 0x000000ffff007224 */ /* 0x000fe200078e0084 */
[----:B------:R-:W-:-:S11]  /*cff0*/  ULDC UR4, c[0x0][0x2ec] ;  /* 0x0000bb0000047ab9 */ /* 0x000fd60000000800 */
[----:B------:R-:W1:Y:S08]  /*d000*/  @!P2 LDC.64 R206, c[0x0][0x220] ;  /* 0x00008800ffceab82 */ /* 0x000e700000000a00 */
[----:B------:R-:W2:Y:S01]  /*d010*/  @!P2 LDC.64 R204, c[0x0][0x220] ;  /* 0x00008800ffccab82 */ /* 0x000ea20000000a00 */
[----:B------:R-:W-:Y:S05]  /*d020*/  BRA `(.L_x_464) ;  /* 0x0000000000fc7947 */ /* 0x000fea0003800000 */
.L_x_466:
[----:B------:R1:W-:Y:S01]  /*d030*/  @P2 STS.128 [R209+0xc000], RZ ;  /* 0x00c000ffd1002388 */ /* 0x0003e20000000c00 */
[----:B------:R-:W4:Y:S01]  /*d040*/  @!P2 LDC.64 R14, c[0x0][0x218] ;  /* 0x00008600ff0eab82 */ /* 0x000f220000000a00 */
[----:B------:R-:W-:Y:S04]  /*d050*/  UIADD3 UR17, UR17, -0x2, URZ ;  /* 0xfffffffe11117890 */ /* 0x000fe8000fffe03f */
[----:B------:R-:W-:Y:S02]  /*d060*/  USHF.R.S32.HI UR11, URZ, 0x1f, UR17 ;  /* 0x0000001f3f0b7899 */ /* 0x000fe40008011411 */
[----:B------:R-:W-:Y:S01]  /*d070*/  UIMAD.WIDE.U32 UR18, UR17, UR6, URZ ;  /* 0x00000006111272a5 */ /* 0x000fe2000f8e003f */
[----:B------:R-:W5:Y:S01]  /*d080*/  @!P4 LDC.64 R12, c[0x0][0x218] ;  /* 0x00008600ff0ccb82 */ /* 0x000f620000000a00 */
[----:B------:R-:W-:Y:S04]  /*d090*/  UIMAD UR11, UR11, UR6, URZ ;  /* 0x000000060b0b72a4 */ /* 0x000fe8000f8e023f */
[----:B------:R-:W-:Y:S01]  /*d0a0*/  UIMAD UR11, UR17, UR7, UR11 ;  /* 0x00000007110b72a4 */ /* 0x000fe2000f8e020b */
[----:B------:R-:W-:Y:S02]  /*d0b0*/  IMAD.U32 R20, RZ, RZ, UR18 ;  /* 0x00000012ff147e24 */ /* 0x000fe4000f8e00ff */
[----:B------:R-:W2:Y:S01]  /*d0c0*/  @!P3 LDC.64 R10, c[0x0][0x218] ;  /* 0x00008600ff0abb82 */ /* 0x000ea20000000a00 */
[----:B------:R-:W-:Y:S01]  /*d0d0*/  UIADD3 UR11, UR19, UR11, URZ ;  /* 0x0000000b130b7290 */ /* 0x000fe2000fffe03f */
[----:B------:R-:W-:Y:S01]  /*d0e0*/  IMAD.U32 R21, RZ, RZ, UR19 ;  /* 0x00000013ff157e24 */ /* 0x000fe2000f8e00ff */
[C---:B------:R-:W-:Y:S04]  /*d0f0*/  LEA R16, P0, R20.reuse, R210, 0x6 ;  /* 0x000000d214107211 */ /* 0x040fe800078030ff */
[----:B------:R-:W-:Y:S01]  /*d100*/  IMAD.U32 R21, RZ, RZ, UR11 ;  /* 0x0000000bff157e24 */ /* 0x000fe2000f8e00ff */
[----:B------:R-:W3:Y:S04]  /*d110*/  @!P2 LDC.64 R8, c[0x0][0x218] ;  /* 0x00008600ff08ab82 */ /* 0x000ee80000000a00 */
[----:B------:R-:W-:Y:S04]  /*d120*/  LEA.HI.X R21, R20, R213, R21, 0x6, P0 ;  /* 0x000000d514157211 */ /* 0x000fe800000f3415 */
[----:B------:R-:W1:Y:S08]  /*d130*/  @!P4 LDC.64 R6, c[0x0][0x218] ;  /* 0x00008600ff06cb82 */ /* 0x000e700000000a00 */
[----:B------:R-:W1:Y:S01]  /*d140*/  @!P3 LDC.64 R4, c[0x0][0x218] ;  /* 0x00008600ff04bb82 */ /* 0x000e620000000a00 */
[C---:B----4-:R-:W-:Y:S02]  /*d150*/  @!P2 LEA R14, P1, R16.reuse, R14, 0x1 ;  /* 0x0000000e100ea211 */ /* 0x050fe400078208ff */
[C---:B-----5:R-:W-:Y:S02]  /*d160*/  @!P4 LEA R24, P0, R16.reuse, R12, 0x1 ;  /* 0x0000000c1018c211 */ /* 0x060fe400078008ff */
[C-C-:B------:R-:W-:Y:S02]  /*d170*/  @!P2 LEA.HI.X R15, R16.reuse, R15, R21.reuse, 0x1, P1 ;  /* 0x0000000f100fa211 */ /* 0x140fe400008f0c15 */
[C-C-:B------:R-:W-:Y:S02]  /*d180*/  @!P4 LEA.HI.X R25, R16.reuse, R13, R21.reuse, 0x1, P0 ;  /* 0x0000000d1019c211 */ /* 0x140fe400000f0c15 */
[C---:B--2---:R-:W-:Y:S01]  /*d190*/  @!P3 LEA R20, P0, R16.reuse, R10, 0x1 ;  /* 0x0000000a1014b211 */ /* 0x044fe200078008ff */
[----:B------:R-:W-:Y:S01]  /*d1a0*/  @!PT LDS RZ, [RZ] ;  /* 0x00000000fffff984 */ /* 0x000fe20000000800 */
[----:B------:R-:W-:Y:S01]  /*d1b0*/  @!PT LDS RZ, [RZ] ;  /* 0x00000000fffff984 */ /* 0x000fe20000000800 */
[----:B------:R-:W-:Y:S01]  /*d1c0*/  @!PT LDS RZ, [RZ] ;  /* 0x00000000fffff984 */ /* 0x000fe20000000800 */
[----:B------:R4:W-:Y:S01]  /*d1d0*/  @!P2 LDGSTS.E.BYPASS.LTC128B.128 [R209+0xc000], desc[UR22][R14.64] ;  /* 0x0c0000000ed1afae */ /* 0x0009e2000b901d56 */
[C---:B------:R-:W-:Y:S03]  /*d1e0*/  IADD3 R12, P1, R16.reuse, UR26, RZ ;  /* 0x0000001a100c7c10 */ /* 0x040fe6000ff3e0ff */
[----:B------:R4:W-:Y:S01]  /*d1f0*/  @P4 STS.128 [R209+0xe000], RZ ;  /* 0x00e000ffd1004388 */ /* 0x0009e20000000c00 */
[----:B------:R-:W-:Y:S02]  /*d200*/  IADD3.X R10, R21, UR25, RZ, P1, !PT ;  /* 0x00000019150a7c10 */ /* 0x000fe40008ffe4ff */
[----:B------:R-:W-:Y:S01]  /*d210*/  @!P3 LEA.HI.X R21, R16, R11, R21, 0x1, P0 ;  /* 0x0000000b1015b211 */ /* 0x000fe200000f0c15 */
[----:B------:R-:W-:Y:S01]  /*d220*/  @!PT LDS RZ, [RZ] ;  /* 0x00000000fffff984 */ /* 0x000fe20000000800 */
[----:B------:R-:W-:Y:S01]  /*d230*/  @!PT LDS RZ, [RZ] ;  /* 0x00000000fffff984 */ /* 0x000fe20000000800 */
[----:B------:R-:W-:Y:S01]  /*d240*/  @!PT LDS RZ, [RZ] ;  /* 0x00000000fffff984 */ /* 0x000fe20000000800 */
[----:B------:R4:W-:Y:S01]  /*d250*/  @!P4 LDGSTS.E.BYPASS.LTC128B.128 [R209+0xe000], desc[UR22][R24.64+0x80] ;  /* 0x0e00008018d1cfae */ /* 0x0009e2000b901d56 */
[C---:B---3--:R-:W-:Y:S03]  /*d260*/  @!P2 LEA R8, P1, R12.reuse, R8, 0x1 ;  /* 0x000000080c08a211 */ /* 0x048fe600078208ff */
[----:B------:R4:W-:Y:S01]  /*d270*/  @P3 STS.128 [R209+0x10000], RZ ;  /* 0x010000ffd1003388 */ /* 0x0009e20000000c00 */
[C-C-:B------:R-:W-:Y:S02]  /*d280*/  @!P2 LEA.HI.X R9, R12.reuse, R9, R10.reuse, 0x1, P1 ;  /* 0x000000090c09a211 */ /* 0x140fe400008f0c0a */
[C---:B-1----:R-:W-:Y:S01]  /*d290*/  @!P4 LEA R6, P1, R12.reuse, R6, 0x1 ;  /* 0x000000060c06c211 */ /* 0x042fe200078208ff */
[----:B------:R-:W-:Y:S01]  /*d2a0*/  @!PT LDS RZ, [RZ] ;  /* 0x00000000fffff984 */ /* 0x000fe20000000800 */
[----:B------:R-:W-:Y:S01]  /*d2b0*/  @!PT LDS RZ, [RZ] ;  /* 0x00000000fffff984 */ /* 0x000fe20000000800 */
[----:B------:R-:W-:Y:S01]  /*d2c0*/  @!PT LDS RZ, [RZ] ;  /* 0x00000000fffff984 */ /* 0x000fe20000000800 */
[----:B------:R4:W-:Y:S01]  /*d2d0*/  @!P3 LDGSTS.E.BYPASS.LTC128B.128 [R209+0x10000], desc[UR22][R20.64+0x100] ;  /* 0x1000010014d1bfae */ /* 0x0009e2000b901d56 */
[C---:B------:R-:W-:Y:S02]  /*d2e0*/  @!P3 LEA R4, P0, R12.reuse, R4, 0x1 ;  /* 0x000000040c04b211 */ /* 0x040fe400078008ff */
[C-C-:B------:R-:W-:Y:S01]  /*d2f0*/  @!P4 LEA.HI.X R7, R12.reuse, R7, R10.reuse, 0x1, P1 ;  /* 0x000000070c07c211 */ /* 0x140fe200008f0c0a */
[----:B------:R4:W-:Y:S01]  /*d300*/  @P2 STS.128 [R209+0xd000], RZ ;  /* 0x00d000ffd1002388 */ /* 0x0009e20000000c00 */
[----:B------:R-:W-:Y:S03]  /*d310*/  @!P3 LEA.HI.X R5, R12, R5, R10, 0x1, P0 ;  /* 0x000000050c05b211 */ /* 0x000fe600000f0c0a */
        /* <DEDUP_REMOVED lines=16> */
.L_x_464:
        /* <DEDUP_REMOVED lines=16> */
[----:B------:R-:W-:Y:S06]  /*d520*/  @P2 STS.128 [R209+0x12000], RZ ;  /* 0x012000ffd1002388 */ /* 0x000fec0000000c00 */
[----:B------:R-:W-:Y:S01]  /*d530*/  @!PT LDS RZ, [RZ] ;  /* 0x00000000fffff984 */ /* 0x000fe20000000800 */
[----:B------:R-:W-:Y:S01]  /*d540*/  @!PT LDS RZ, [RZ] ;  /* 0x00000000fffff984 */ /* 0x000fe20000000800 */
[----:B------:R-:W-:Y:S01]  /*d550*/  @!PT LDS RZ, [RZ] ;  /* 0x00000000fffff984 */ /* 0x000fe20000000800 */
[----:B------:R-:W-:Y:S01]  /*d560*/  @!P2 LDGSTS.E.BYPASS.LTC128B.128 [R209+0x12000], desc[UR22][R234.64] ;  /* 0x12000000ead1afae */ /* 0x000fe2000b901d56 */
[----:B------:R-:W3:Y:S05]  /*d570*/  @!P3 LDC.64 R228, c[0x0][0x220] ;  /* 0x00008800ffe4bb82 */ /* 0x000eea0000000a00 */
[----:B------:R-:W-:Y:S03]  /*d580*/  @P4 STS.128 [R209+0x14000], RZ ;  /* 0x014000ffd1004388 */ /* 0x000fe60000000c00 */
        /* <DEDUP_REMOVED lines=9> */
[----:B------:R-:W-:Y:S05]  /*d620*/  @!P3 LEA.HI.X R229, R232, R229, R222, 0x1, P0 ;  /* 0x000000e5e8e5b211 */ /* 0x000fea00000f0cde */
[----:B------:R-:W-:Y:S01]  /*d630*/  @P3 STS.128 [R209+0x16000], RZ ;  /* 0x016000ffd1003388 */ /* 0x000fe20000000c00 */
[----:B------:R-:W-:Y:S02]  /*d640*/  IADD3.X R222, R222, UR16, RZ, P5, !PT ;  /* 0x00000010dede7c10 */ /* 0x000fe4000affe4ff */
[C---:B--2---:R-:W-:Y:S03]  /*d650*/  @!P2 LEA R232, P5, R3.reuse, R204, 0x1 ;  /* 0x000000cc03e8a211 */ /* 0x044fe600078a08ff */
        /* <DEDUP_REMOVED lines=13> */
[----:B------:R-:W-:Y:S05]  /*d730*/  @!P3 LEA.HI.X R225, R3, R225, R222, 0x1, P0 ;  /* 0x000000e103e1b211 */ /* 0x000fea00000f0cde */
[----:B------:R-:W-:Y:S01]  /*d740*/  @P4 STS.128 [R209+0x15000], RZ ;  /* 0x015000ffd1004388 */ /* 0x000fe20000000c00 */
[----:B------:R-:W-:Y:S05]  /*d750*/  IMAD.U32 R3, RZ, RZ, UR10 ;  /* 0x0000000aff037e24 */ /* 0x000fea000f8e00ff */
[----:B------:R-:W-:Y:S01]  /*d760*/  @!PT LDS RZ, [RZ] ;  /* 0x00000000fffff984 */ /* 0x000fe20000000800 */
[----:B------:R-:W-:Y:S01]  /*d770*/  @!PT LDS RZ, [RZ] ;  /* 0x00000000fffff984 */ /* 0x000fe20000000800 */
[----:B------:R-:W-:Y:S01]  /*d780*/  @!PT LDS RZ, [RZ] ;  /* 0x00000000fffff984 */ /* 0x000fe20000000800 */
[----:B------:R-:W-:Y:S01]  /*d790*/  @!P4 LDGSTS.E.BYPASS.LTC128B.128 [R209+0x15000], desc[UR22][R226.64+0x80] ;  /* 0x15000080e2d1cfae */ /* 0x000fe2000b901d56 */
[----:B------:R-:W-:Y:S05]  /*d7a0*/  IMAD R3, R3, 0x40, R218 ;  /* 0x0000004003037824 */ /* 0x000fea00078e02da */
[----:B------:R-:W-:Y:S01]  /*d7b0*/  @P3 STS.128 [R209+0x17000], RZ ;  /* 0x017000ffd1003388 */ /* 0x000fe20000000c00 */
[C---:B------:R-:W-:Y:S01]  /*d7c0*/  VIADD R222, R3.reuse, 0x1 ;  /* 0x0000000103de7836 */ /* 0x040fe20000000000 */
[C---:B------:R-:W-:Y:S04]  /*d7d0*/  ISETP.GE.AND P1, PT, R3.reuse, R215, PT ;  /* 0x000000d70300720c */ /* 0x040fe80003f26270 */
[----:B------:R-:W-:Y:S01]  /*d7e0*/  @!PT LDS RZ, [RZ] ;  /* 0x00000000fffff984 */ /* 0x000fe20000000800 */
[----:B------:R-:W-:Y:S01]  /*d7f0*/  @!PT LDS RZ, [RZ] ;  /* 0x00000000fffff984 */ /* 0x000fe20000000800 */
[----:B------:R-:W-:Y:S01]  /*d800*/  @!PT LDS RZ, [RZ] ;  /* 0x00000000fffff984 */ /* 0x000fe20000000800 */
[----:B------:R1:W-:Y:S01]  /*d810*/  @!P3 LDGSTS.E.BYPASS.LTC128B.128 [R209+0x17000], desc[UR22][R224.64+0x100] ;  /* 0x17000100e0d1bfae */ /* 0x0003e2000b901d56 */
[CC--:B------:R-:W-:Y:S02]  /*d820*/  ISETP.GE.AND P0, PT, R3.reuse, R217.reuse, PT ;  /* 0x000000d90300720c */ /* 0x0c0fe40003f06270 */
[C---:B------:R-:W-:Y:S03]  /*d830*/  ISETP.GE.AND P5, PT, R222.reuse, R217, PT ;  /* 0x000000d9de00720c */ /* 0x040fe60003fa6270 */
[----:B------:R-:W-:Y:S01]  /*d840*/  LDSM.16.M88.4 R132, [R202] ;  /* 0x00000000ca84783b */ /* 0x000fe20000000200 */
[C---:B------:R-:W-:Y:S02]  /*d850*/  ISETP.GE.AND P6, PT, R222.reuse, R215, PT ;  /* 0x000000d7de00720c */ /* 0x040fe40003fc6270 */
[C---:B------:R-:W-:Y:S02]  /*d860*/  ISETP.GE.OR P5, PT, R222.reuse, R216, !P5 ;  /* 0x000000d8de00720c */ /* 0x040fe40006fa6670 */
[-C--:B------:R-:W-:Y:S01]  /*d870*/  ISETP.GE.OR P6, PT, R222, R214.reuse, !P6 ;  /* 0x000000d6de00720c */ /* 0x080fe200077c6670 */
[----:B------:R-:W2:Y:S01]  /*d880*/  LDSM.16.M88.4 R136, [R201+0xc000] ;  /* 0x00c00000c988783b */ /* 0x000ea20000000200 */
[C---:B------:R-:W-:Y:S01]  /*d890*/  VIADD R222, R3.reuse, 0x9 ;  /* 0x0000000903de7836 */ /* 0x040fe20000000000 */
[C---:B------:R-:W-:Y:S02]  /*d8a0*/  ISETP.GE.OR P1, PT, R3.reuse, R214, !P1 ;  /* 0x000000d60300720c */ /* 0x040fe40004f26670 */
[CC--:B------:R-:W-:Y:S02]  /*d8b0*/  ISETP.GE.OR P0, PT, R3.reuse, R216.reuse, !P0 ;  /* 0x000000d80300720c */ /* 0x0c0fe40004706670 */
[----:B------:R-:W3:Y:S06]  /*d8c0*/  LDSM.16.M88.4 R140, [R201+0xc800] ;  /* 0x00c80000c98c783b */ /* 0x000eec0000000200 */
[----:B------:R-:W4:Y:S01]  /*d8d0*/  LDSM.16.M88.4 R144, [R201+0xd000] ;  /* 0x00d00000c990783b */ /* 0x000f220000000200 */
[----:B-1----:R-:W-:Y:S05]  /*d8e0*/  VIADD R224, R3, 0x8 ;  /* 0x0000000803e07836 */ /* 0x002fea0000000000 */
[----:B------:R-:W1:Y:S06]  /*d8f0*/  LDSM.16.M88.4 R148, [R201+0xd800] ;  /* 0x00d80000c994783b */ /* 0x000e6c0000000200 */
        /* <DEDUP_REMOVED lines=14> */
[----:B------:R-:W-:Y:S01]  /*d9e0*/  LDSM.16.M88.4 R136, [R195+0xd000] ;  /* 0x00d00000c388783b */ /* 0x000fe20000000200 */
[C---:B-1----:R-:W-:Y:S05]  /*d9f0*/  HMMA.16816.F32.BF16 R28, R132.reuse, R148, RZ ;  /* 0x00000094841c723c */ /* 0x042fea00000418ff */
[----:B------:R-:W-:Y:S01]  /*da00*/  LDSM.16.M88.4 R140, [R195+0xd800] ;  /* 0x00d80000c38c783b */ /* 0x000fe20000000200 */
[----:B------:R-:W-:Y:S05]  /*da10*/  HMMA.16816.F32.BF16 R32, R132, R150, RZ ;  /* 0x000000968420723c */ /* 0x000fea00000418ff */
[----:B------:R-:W1:Y:S01]  /*da20*/  LDSM.16.M88.4 R132, [R195+0xc800] ;  /* 0x00c80000c384783b */ /* 0x000e620000000200 */
[C---:B-----5:R-:W-:Y:S05]  /*da30*/  HMMA.16816.F32.BF16 R4, R152.reuse, R156, R4 ;  /* 0x0000009c9804723c */ /* 0x060fea0000041804 */
[----:B------:R-:W-:Y:S01]  /*da40*/  LDSM.16.M88.4 R144, [R197] ;  /* 0x00000000c590783b */ /* 0x000fe20000000200 */
[C---:B------:R-:W-:Y:S05]  /*da50*/  HMMA.16816.F32.BF16 R8, R152.reuse, R158, R8 ;  /* 0x0000009e9808723c */ /* 0x040fea0000041808 */
[----:B------:R-:W5:Y:S01]  /*da60*/  LDSM.16.M88.4 R148, [R188] ;  /* 0x00000000bc94783b */ /* 0x000f620000000200 */
[C---:B--2---:R-:W-:Y:S05]  /*da70*/  HMMA.16816.F32.BF16 R12, R152.reuse, R160, R12 ;  /* 0x000000a0980c723c */ /* 0x044fea000004180c */
[----:B------:R-:W-:Y:S01]  /*da80*/  LDSM.16.M88.4 R156, [R188+0x1000] ;  /* 0x00100000bc9c783b */ /* 0x000fe20000000200 */
[C---:B------:R-:W-:Y:S05]  /*da90*/  HMMA.16816.F32.BF16 R16, R152.reuse, R162, R16 ;  /* 0x000000a29810723c */ /* 0x040fea0000041810 */
[----:B------:R-:W-:Y:S01]  /*daa0*/  LDSM.16.M88.4 R160, [R188+0x1800] ;  /* 0x00180000bca0783b */ /* 0x000fe20000000200 */
[C---:B------:R-:W-:Y:S06]  /*dab0*/  HMMA.16816.F32.BF16 R20, R152.reuse, R164, R20 ;  /* 0x000000a49814723c */ /* 0x040fec0000041814 */
[C---:B------:R-:W-:Y:S01]  /*dac0*/  HMMA.16816.F32.BF16 R24, R152.reuse, R166, R24 ;  /* 0x000000a69818723c */ /* 0x040fe20000041818 */
[----:B------:R-:W-:Y:S05]  /*dad0*/  LDSM.16.M88.4 R164, [R202+0x4000] ;  /* 0x00400000caa4783b */ /* 0x000fea0000000200 */
[C---:B---3--:R-:W-:Y:S06]  /*dae0*/  HMMA.16816.F32.BF16 R28, R152.reuse, R168, R28 ;  /* 0x000000a8981c723c */ /* 0x048fec000004181c */
[----:B------:R-:W-:Y:S01]  /*daf0*/  HMMA.16816.F32.BF16 R32, R152, R170, R32 ;  /* 0x000000aa9820723c */ /* 0x000fe20000041820 */
[----:B------:R-:W2:Y:S05]  /*db00*/  LDSM.16.M88.4 R152, [R188+0x800] ;  /* 0x00080000bc98783b */ /* 0x000eaa0000000200 */
[C---:B----4-:R-:W-:Y:S01]  /*db10*/  HMMA.16816.F32.BF16 R4, R172.reuse, R176, R4 ;  /* 0x000000b0ac04723c */ /* 0x050fe20000041804 */
        /* <DEDUP_REMOVED lines=101> */
[C---:B-1----:R-:W-:Y:S06]  /*e170*/  HMMA.16816.F32.BF16 R12, R164.reuse, R132, R12 ;  /* 0x00000084a40c723c */ /* 0x042fec000004180c */
        /* <DEDUP_REMOVED lines=45> */
[----:B------:R-:W-:Y:S01]  /*e450*/  FMUL.FTZ R240, R25, UR8 ;  /* 0x0000000819f07c20 */ /* 0x000fe20008410000 */
[C---:B------:R-:W-:Y:S01]  /*e460*/  ISETP.GE.AND P6, PT, R222.reuse, R215, PT ;  /* 0x000000d7de00720c */ /* 0x040fe20003fc6270 */
[C---:B-1----:R-:W-:Y:S03]  /*e470*/  HMMA.16816.F32.BF16 R28, R172.reuse, R132, R28 ;  /* 0x00000084ac1c723c */ /* 0x042fe6000004181c */
[----:B------:R-:W-:Y:S03]  /*e480*/  ISETP.GE.OR P6, PT, R222, R214, !P6 ;  /* 0x000000d6de00720c */ /* 0x000fe600077c6670 */
[----:B------:R-:W1:Y:S01]  /*e490*/  MUFU.TANH R249, R249 ;  /* 0x000000f900f97308 */ /* 0x000e620000002400 */
[----:B----4-:R-:W-:Y:S01]  /*e4a0*/  FSEL R247, R247, -INF , !P0 ;  /* 0xff800000f7f77808 */ /* 0x010fe20004000000 */
[----:B------:R-:W-:Y:S01]  /*e4b0*/  VIADD R222, R3, 0x10 ;  /* 0x0000001003de7836 */ /* 0x000fe20000000000 */
[----:B------:R-:W-:Y:S02]  /*e4c0*/  ISETP.GE.AND P0, PT, R224, R217, PT ;  /* 0x000000d9e000720c */ /* 0x000fe40003f06270 */
[----:B------:R-:W-:Y:S01]  /*e4d0*/  FMUL.FTZ R236, R26, UR8 ;  /* 0x000000081aec7c20 */ /* 0x000fe20008410000 */
[----:B------:R-:W-:Y:S04]  /*e4e0*/  HMMA.16816.F32.BF16 R32, R172, R134, R32 ;  /* 0x00000086ac20723c */ /* 0x000fe80000041820 */
[----:B------:R-:W3:Y:S01]  /*e4f0*/  MUFU.TANH R243, R243 ;  /* 0x000000f300f37308 */ /* 0x000ee20000002400 */
[----:B--2---:R-:W-:Y:S01]  /*e500*/  FSEL R245, R245, -INF , !P5 ;  /* 0xff800000f5f57808 */ /* 0x004fe20006800000 */
[----:B------:R-:W-:Y:S01]  /*e510*/  FMUL.FTZ R232, R27, UR8 ;  /* 0x000000081be87c20 */ /* 0x000fe20008410000 */
[C---:B------:R-:W-:Y:S01]  /*e520*/  ISETP.GE.AND P5, PT, R224.reuse, R215, PT ;  /* 0x000000d7e000720c */ /* 0x040fe20003fa6270 */
[C---:B------:R-:W-:Y:S01]  /*e530*/  VIADD R19, R3.reuse, 0x39 ;  /* 0x0000003903137836 */ /* 0x040fe20000000000 */
[C---:B------:R-:W-:Y:S02]  /*e540*/  ISETP.GE.OR P0, PT, R224.reuse, R216, !P0 ;  /* 0x000000d8e000720c */ /* 0x040fe40004706670 */
[----:B------:R-:W-:Y:S03]  /*e550*/  ISETP.GE.OR P5, PT, R224, R214, !P5 ;  /* 0x000000d6e000720c */ /* 0x000fe60006fa6670 */
[----:B------:R-:W2:Y:S01]  /*e560*/  MUFU.TANH R241, R241 ;  /* 0x000000f100f17308 */ /* 0x000ea20000002400 */
[----:B------:R-:W-:Y:S01]  /*e570*/  VIADD R224, R3, 0x11 ;  /* 0x0000001103e07836 */ /* 0x000fe20000000000 */
[----:B-1----:R-:W-:Y:S02]  /*e580*/  FSEL R249, R249, -INF , !P0 ;  /* 0xff800000f9f97808 */ /* 0x002fe40004000000 */
[----:B------:R-:W-:Y:S01]  /*e590*/  ISETP.GE.AND P0, PT, R222, R217, PT ;  /* 0x000000d9de00720c */ /* 0x000fe20003f06270 */
[----:B------:R-:W-:Y:S01]  /*e5a0*/  FMUL.FTZ R230, R28, UR8 ;  /* 0x000000081ce67c20 */ /* 0x000fe20008410000 */
[----:B------:R-:W-:Y:S01]  /*e5b0*/  FMUL.FTZ R228, R29, UR8 ;  /* 0x000000081de47c20 */ /* 0x000fe20008410000 */
[----:B------:R-:W-:Y:S03]  /*e5c0*/  FMUL.FTZ R17, R31, UR8 ;  /* 0x000000081f117c20 */ /* 0x000fe60008410000 */
[----:B------:R-:W1:Y:S01]  /*e5d0*/  MUFU.TANH R235, R235 ;  /* 0x000000eb00eb7308 */ /* 0x000e620000002400 */
[----:B---3--:R-:W-:Y:S01]  /*e5e0*/  FSEL R243, R243, -INF , !P1 ;  /* 0xff800000f3f37808 */ /* 0x008fe20004800000 */
[----:B------:R-:W-:Y:S01]  /*e5f0*/  FMUL.FTZ R30, R30, UR8 ;  /* 0x000000081e1e7c20 */ /* 0x000fe20008410000 */
[C---:B------:R-:W-:Y:S02]  /*e600*/  ISETP.GE.AND P1, PT, R222.reuse, R215, PT ;  /* 0x000000d7de00720c */ /* 0x040fe40003f26270 */
[----:B------:R-:W-:Y:S01]  /*e610*/  ISETP.GE.OR P0, PT, R222, R216, !P0 ;  /* 0x000000d8de00720c */ /* 0x000fe20004706670 */
[----:B------:R-:W-:Y:S01]  /*e620*/  FMUL.FTZ R9, R32, UR8 ;  /* 0x0000000820097c20 */ /* 0x000fe20008410000 */
[----:B------:R-:W-:Y:S03]  /*e630*/  ISETP.GE.OR P1, PT, R222, R214, !P1 ;  /* 0x000000d6de00720c */ /* 0x000fe60004f26670 */
[----:B------:R-:W3:Y:S01]  /*e640*/  MUFU.TANH R233, R233 ;  /* 0x000000e900e97308 */ /* 0x000ee20000002400 */
[----:B--2---:R-:W-:Y:S01]  /*e650*/  FSEL R241, R241, -INF , !P5 ;  /* 0xff800000f1f17808 */ /* 0x004fe20006800000 */
[----:B------:R-:W-:Y:S01]  /*e660*/  VIADD R222, R3, 0x18 ;  /* 0x0000001803de7836 */ /* 0x000fe20000000000 */
[----:B------:R-:W-:Y:S01]  /*e670*/  ISETP.GE.AND P5, PT, R224, R217, PT ;  /* 0x000000d9e000720c */ /* 0x000fe20003fa6270 */
[----:B------:R-:W-:Y:S01]  /*e680*/  FMUL.FTZ R33, R33, UR8 ;  /* 0x0000000821217c20 */ /* 0x000fe20008410000 */
[----:B------:R-:W-:Y:S01]  /*e690*/  FMUL.FTZ R18, R34, UR8 ;  /* 0x0000000822127c20 */ /* 0x000fe20008410000 */
[----:B------:R-:W-:Y:S01]  /*e6a0*/  FMUL.FTZ R35, R35, UR8 ;  /* 0x0000000823237c20 */ /* 0x000fe20008410000 */
[C---:B------:R-:W-:Y:S03]  /*e6b0*/  ISETP.GE.OR P5, PT, R224.reuse, R216, !P5 ;  /* 0x000000d8e000720c */ /* 0x040fe60006fa6670 */
        /* <DEDUP_REMOVED lines=8> */
[C---:B------:R-:W-:Y:S03]  /*e740*/  ISETP.GE.OR P0, PT, R222.reuse, R216, !P0 ;  /* 0x000000d8de00720c */ /* 0x040fe60004706670 */
[----:B------:R-:W3:Y:S01]  /*e750*/  MUFU.TANH R252, R252 ;  /* 0x000000fc00fc7308 */ /* 0x000ee20000002400 */
[----:B--2---:R-:W-:Y:S02]  /*e760*/  FSEL R231, R231, -INF , !P5 ;  /* 0xff800000e7e77808 */ /* 0x004fe40006800000 */
[C---:B------:R-:W-:Y:S04]  /*e770*/  ISETP.GE.AND P5, PT, R222.reuse, R215, PT ;  /* 0x000000d7de00720c */ /* 0x040fe80003fa6270 */
[----:B------:R-:W-:Y:S03]  /*e780*/  ISETP.GE.OR P5, PT, R222, R214, !P5 ;  /* 0x000000d6de00720c */ /* 0x000fe60006fa6670 */
[----:B------:R-:W2:Y:S01]  /*e790*/  MUFU.TANH R229, R229 ;  /* 0x000000e500e57308 */ /* 0x000ea20000002400 */
[----:B-1----:R-:W-:Y:S01]  /*e7a0*/  FSEL R225, R225, -INF , !P1 ;  /* 0xff800000e1e17808 */ /* 0x002fe20004800000 */
[----:B------:R-:W-:Y:S01]  /*e7b0*/  VIADD R222, R3, 0x20 ;  /* 0x0000002003de7836 */ /* 0x000fe20000000000 */
        /* <DEDUP_REMOVED lines=16> */
[----:B---3--:R-:W-:Y:S01]  /*e8c0*/  FSEL R250, R250, -INF , !P5 ;  /* 0xff800000fafa7808 */ /* 0x008fe20006800000 */
[C---:B------:R-:W-:Y:S01]  /*e8d0*/  VIADD R222, R3.reuse, 0x28 ;  /* 0x0000002803de7836 */ /* 0x040fe20000000000 */
[CC--:B------:R-:W-:Y:S04]  /*e8e0*/  ISETP.GE.AND P5, PT, R224.reuse, R217.reuse, PT ;  /* 0x000000d9e000720c */ /* 0x0c0fe80003fa6270 */
[-C--:B------:R-:W-:Y:S03]  /*e8f0*/  ISETP.GE.OR P5, PT, R224, R216.reuse, !P5 ;  /* 0x000000d8e000720c */ /* 0x080fe60006fa6670 */
[----:B------:R-:W3:Y:S01]  /*e900*/  MUFU.TANH R248, R248 ;  /* 0x000000f800f87308 */ /* 0x000ee20000002400 */
[----:B--2---:R-:W-:Y:S02]  /*e910*/  FSEL R246, R246, -INF , !P0 ;  /* 0xff800000f6f67808 */ /* 0x004fe40004000000 */
[C---:B------:R-:W-:Y:S04]  /*e920*/  ISETP.GE.AND P0, PT, R222.reuse, R217, PT ;  /* 0x000000d9de00720c */ /* 0x040fe80003f06270 */
[----:B------:R-:W-:Y:S03]  /*e930*/  ISETP.GE.OR P0, PT, R222, R216, !P0 ;  /* 0x000000d8de00720c */ /* 0x000fe60004706670 */
[----:B------:R-:W2:Y:S01]  /*e940*/  MUFU.TANH R238, R238 ;  /* 0x000000ee00ee7308 */ /* 0x000ea20000002400 */
[----:B-1----:R-:W-:Y:S02]  /*e950*/  FSEL R244, R244, -INF , !P5 ;  /* 0xff800000f4f47808 */ /* 0x002fe40006800000 */
[CC--:B------:R-:W-:Y:S04]  /*e960*/  ISETP.GE.AND P5, PT, R222.reuse, R215.reuse, PT ;  /* 0x000000d7de00720c */ /* 0x0c0fe80003fa6270 */
[-C--:B------:R-:W-:Y:S03]  /*e970*/  ISETP.GE.OR P5, PT, R222, R214.reuse, !P5 ;  /* 0x000000d6de00720c */ /* 0x080fe60006fa6670 */
[----:B------:R-:W1:Y:S01]  /*e980*/  MUFU.TANH R242, R242 ;  /* 0x000000f200f27308 */ /* 0x000e620000002400 */
[----:B---3--:R-:W-:Y:S01]  /*e990*/  FSEL R248, R248, -INF , !P6 ;  /* 0xff800000f8f87808 */ /* 0x008fe20007000000 */
[C---:B------:R-:W-:Y:S01]  /*e9a0*/  VIADD R222, R3.reuse, 0x29 ;  /* 0x0000002903de7836 */ /* 0x040fe20000000000 */
[C---:B------:R-:W-:Y:S04]  /*e9b0*/  ISETP.GE.AND P6, PT, R224.reuse, R215, PT ;  /* 0x000000d7e000720c */ /* 0x040fe80003fc6270 */
[----:B------:R-:W-:Y:S03]  /*e9c0*/  ISETP.GE.OR P6, PT, R224, R214, !P6 ;  /* 0x000000d6e000720c */ /* 0x000fe600077c6670 */
[----:B------:R-:W3:Y:S01]  /*e9d0*/  MUFU.TANH R240, R240 ;  /* 0x000000f000f07308 */ /* 0x000ee20000002400 */
[----:B--2---:R-:W-:Y:S01]  /*e9e0*/  FSEL R238, R238, -INF , !P1 ;  /* 0xff800000eeee7808 */ /* 0x004fe20004800000 */
[----:B------:R-:W-:Y:S01]  /*e9f0*/  VIADD R224, R3, 0x30 ;  /* 0x0000003003e07836 */ /* 0x000fe20000000000 */
[CC--:B------:R-:W-:Y:S04]  /*ea00*/  ISETP.GE.AND P1, PT, R222.reuse, R217.reuse, PT ;  /* 0x000000d9de00720c */ /* 0x0c0fe80003f26270 */
[-C--:B------:R-:W-:Y:S03]  /*ea10*/  ISETP.GE.OR P1, PT, R222, R216.reuse, !P1 ;  /* 0x000000d8de00720c */ /* 0x080fe60004f26670 */
[----:B------:R-:W2:Y:S01]  /*ea20*/  MUFU.TANH R234, R234 ;  /* 0x000000ea00ea7308 */ /* 0x000ea20000002400 */
[----:B-1----:R-:W-:Y:S02]  /*ea30*/  FSEL R242, R242, -INF , !P0 ;  /* 0xff800000f2f27808 */ /* 0x002fe40004000000 */
[C---:B------:R-:W-:Y:S04]  /*ea40*/  ISETP.GE.AND P0, PT, R224.reuse, R217, PT ;  /* 0x000000d9e000720c */ /* 0x040fe80003f06270 */
[----:B------:R-:W-:Y:S03]  /*ea50*/  ISETP.GE.OR P0, PT, R224, R216, !P0 ;  /* 0x000000d8e000720c */ /* 0x000fe60004706670 */
[----:B------:R-:W1:Y:S01]  /*ea60*/  MUFU.TANH R236, R236 ;  /* 0x000000ec00ec7308 */ /* 0x000e620000002400 */
[----:B---3--:R-:W-:Y:S02]  /*ea70*/  FSEL R240, R240, -INF , !P1 ;  /* 0xff800000f0f07808 */ /* 0x008fe40004800000 */
[CC--:B------:R-:W-:Y:S04]  /*ea80*/  ISETP.GE.AND P1, PT, R224.reuse, R215.reuse, PT ;  /* 0x000000d7e000720c */ /* 0x0c0fe80003f26270 */
[----:B------:R-:W-:Y:S03]  /*ea90*/  ISETP.GE.OR P1, PT, R224, R214, !P1 ;  /* 0x000000d6e000720c */ /* 0x000fe60004f26670 */
[----:B------:R-:W3:Y:S01]  /*eaa0*/  MUFU.TANH R230, R230 ;  /* 0x000000e600e67308 */ /* 0x000ee20000002400 */
[----:B------:R-:W-:Y:S02]  /*eab0*/  FMNMX.FTZ R224, R247, R0, !PT ;  /* 0x00000000f7e07209 */ /* 0x000fe40007810000 */
[----:B--2---:R-:W-:Y:S02]  /*eac0*/  FSEL R234, R234, -INF , !P6 ;  /* 0xff800000eaea7808 */ /* 0x004fe40007000000 */
[C---:B------:R-:W-:Y:S02]  /*ead0*/  ISETP.GE.AND P6, PT, R222.reuse, R215, PT ;  /* 0x000000d7de00720c */ /* 0x040fe40003fc6270 */
[----:B------:R-:W-:Y:S03]  /*eae0*/  FMNMX.FTZ R224, R245, R224, !PT ;  /* 0x000000e0f5e07209 */ /* 0x000fe60007810000 */
[----:B------:R-:W2:Y:S01]  /*eaf0*/  MUFU.TANH R228, R228 ;  /* 0x000000e400e47308 */ /* 0x000ea20000002400 */
[----:B------:R-:W-:Y:S01]  /*eb00*/  ISETP.GE.OR P6, PT, R222, R214, !P6 ;  /* 0x000000d6de00720c */ /* 0x000fe200077c6670 */
[----:B------:R-:W-:Y:S01]  /*eb10*/  VIADD R222, R3, 0x31 ;  /* 0x0000003103de7836 */ /* 0x000fe20000000000 */
[----:B------:R-:W-:Y:S01]  /*eb20*/  FMNMX.FTZ R226, R249, R224, !PT ;  /* 0x000000e0f9e27209 */ /* 0x000fe20007810000 */
[----:B------:R-:W-:Y:S01]  /*eb30*/  VIADD R224, R3, 0x38 ;  /* 0x0000003803e07836 */ /* 0x000fe20000000000 */
[----:B-1----:R-:W-:Y:S02]  /*eb40*/  FSEL R236, R236, -INF , !P5 ;  /* 0xff800000ecec7808 */ /* 0x002fe40006800000 */
[----:B------:R-:W-:Y:S03]  /*eb50*/  FMNMX.FTZ R251, R243, R226, !PT ;  /* 0x000000e2f3fb7209 */ /* 0x000fe60007810000 */
[----:B------:R-:W1:Y:S01]  /*eb60*/  MUFU.TANH R232, R232 ;  /* 0x000000e800e87308 */ /* 0x000e620000002400 */
[----:B------:R-:W-:Y:S02]  /*eb70*/  FMNMX.FTZ R226, R239, R2, !PT ;  /* 0x00000002efe27209 */ /* 0x000fe40007810000 */
[C---:B------:R-:W-:Y:S02]  /*eb80*/  ISETP.GE.AND P5, PT, R222.reuse, R217, PT ;  /* 0x000000d9de00720c */ /* 0x040fe40003fa6270 */
[----:B------:R-:W-:Y:S02]  /*eb90*/  FMNMX.FTZ R251, R233, R251, !PT ;  /* 0x000000fbe9fb7209 */ /* 0x000fe40007810000 */
[----:B------:R-:W-:Y:S03]  /*eba0*/  FMNMX.FTZ R10, R237, R226, !PT ;  /* 0x000000e2ed0a7209 */ /* 0x000fe60007810000 */
[----:B------:R-:W-:Y:S01]  /*ebb0*/  MUFU.TANH R17, R17 ;  /* 0x0000001100117308 */ /* 0x000fe20000002400 */
[-C--:B------:R-:W-:Y:S02]  /*ebc0*/  ISETP.GE.OR P5, PT, R222, R216.reuse, !P5 ;  /* 0x000000d8de00720c */ /* 0x080fe40006fa6670 */
[----:B------:R-:W-:Y:S02]  /*ebd0*/  FMNMX.FTZ R251, R231, R251, !PT ;  /* 0x000000fbe7fb7209 */ /* 0x000fe40007810000 */
[----:B---3--:R-:W-:Y:S02]  /*ebe0*/  FSEL R230, R230, -INF , !P0 ;  /* 0xff800000e6e67808 */ /* 0x008fe40004000000 */
[----:B--2---:R-:W-:Y:S03]  /*ebf0*/  FSEL R228, R228, -INF , !P5 ;  /* 0xff800000e4e47808 */ /* 0x004fe60006800000 */
[----:B------:R2:W3:Y:S01]  /*ec00*/  MUFU.TANH R226, R9 ;  /* 0x0000000900e27308 */ /* 0x0004e20000002400 */
[C---:B------:R-:W-:Y:S02]  /*ec10*/  ISETP.GE.AND P0, PT, R224.reuse, R217, PT ;  /* 0x000000d9e000720c */ /* 0x040fe40003f06270 */
[C---:B------:R-:W-:Y:S02]  /*ec20*/  ISETP.GE.AND P5, PT, R224.reuse, R215, PT ;  /* 0x000000d7e000720c */ /* 0x040fe40003fa6270 */
[----:B------:R-:W-:Y:S02]  /*ec30*/  FMNMX.FTZ R251, R229, R251, !PT ;  /* 0x000000fbe5fb7209 */ /* 0x000fe40007810000 */
[C---:B------:R-:W-:Y:S03]  /*ec40*/  ISETP.GE.OR P0, PT, R224.reuse, R216, !P0 ;  /* 0x000000d8e000720c */ /* 0x040fe60004706670 */
[----:B------:R-:W-:Y:S01]  /*ec50*/  MUFU.TANH R18, R18 ;  /* 0x0000001200127308 */ /* 0x000fe20000002400 */
[----:B------:R-:W-:Y:S02]  /*ec60*/  FMNMX.FTZ R10, R241, R10, !PT ;  /* 0x0000000af10a7209 */ /* 0x000fe40007810000 */
[----:B------:R-:W-:Y:S02]  /*ec70*/  ISETP.GE.OR P5, PT, R224, R214, !P5 ;  /* 0x000000d6e000720c */ /* 0x000fe40006fa6670 */
[----:B------:R-:W-:Y:S02]  /*ec80*/  FMNMX.FTZ R224, R227, R251, !PT ;  /* 0x000000fbe3e07209 */ /* 0x000fe40007810000 */
[----:B------:R-:W-:Y:S02]  /*ec90*/  FMNMX.FTZ R251, R235, R10, !PT ;  /* 0x0000000aebfb7209 */ /* 0x000fe40007810000 */
[----:B------:R-:W-:Y:S02]  /*eca0*/  FMNMX.FTZ R11, R246, R224, !PT ;  /* 0x000000e0f60b7209 */ /* 0x000fe40007810000 */
[----:B------:R-:W-:Y:S01]  /*ecb0*/  FMNMX.FTZ R251, R225, R251, !PT ;  /* 0x000000fbe1fb7209 */ /* 0x000fe20007810000 */
[----:B------:R-:W4:Y:S01]  /*ecc0*/  MUFU.TANH R224, R33 ;  /* 0x0000002100e07308 */ /* 0x000f220000002400 */
[----:B--2---:R-:W-:Y:S02]  /*ecd0*/  FMNMX.FTZ R9, R244, R11, !PT ;  /* 0x0000000bf4097209 */ /* 0x004fe40007810000 */
[----:B------:R-:W-:Y:S02]  /*ece0*/  FMNMX.FTZ R251, R252, R251, !PT ;  /* 0x000000fbfcfb7209 */ /* 0x000fe40007810000 */
[----:B------:R-:W-:Y:S02]  /*ecf0*/  FMNMX.FTZ R3, R242, R9, !PT ;  /* 0x00000009f2037209 */ /* 0x000fe40007810000 */
[----:B-1----:R-:W-:Y:S02]  /*ed00*/  FSEL R232, R232, -INF , !P6 ;  /* 0xff800000e8e87808 */ /* 0x002fe40007000000 */
[----:B------:R-:W-:Y:S02]  /*ed10*/  FMNMX.FTZ R251, R250, R251, !PT ;  /* 0x000000fbfafb7209 */ /* 0x000fe40007810000 */
[----:B------:R-:W-:Y:S02]  /*ed20*/  ISETP.GE.AND P6, PT, R222, R215, PT ;  /* 0x000000d7de00720c */ /* 0x000fe40003fc6270 */
[----:B------:R-:W-:Y:S02]  /*ed30*/  FMNMX.FTZ R3, R240, R3, !PT ;  /* 0x00000003f0037209 */ /* 0x000fe40007810000 */
[----:B---3--:R-:W-:Y:S02]  /*ed40*/  FSEL R226, R226, -INF , !P0 ;  /* 0xff800000e2e27808 */ /* 0x008fe40004000000 */
[C---:B------:R-:W-:Y:S02]  /*ed50*/  ISETP.GE.AND P0, PT, R19.reuse, R217, PT ;  /* 0x000000d91300720c */ /* 0x040fe40003f06270 */
[----:B------:R-:W-:Y:S02]  /*ed60*/  FMNMX.FTZ R23, R248, R251, !PT ;  /* 0x000000fbf8177209 */ /* 0x000fe40007810000 */
[----:B------:R-:W-:Y:S02]  /*ed70*/  ISETP.GE.OR P6, PT, R222, R214, !P6 ;  /* 0x000000d6de00720c */ /* 0x000fe400077c6670 */
[----:B------:R-:W-:Y:S01]  /*ed80*/  FMNMX.FTZ R251, R230, R3, !PT ;  /* 0x00000003e6fb7209 */ /* 0x000fe20007810000 */
[----:B------:R-:W1:Y:S01]  /*ed90*/  MUFU.TANH R222, R30 ;  /* 0x0000001e00de7308 */ /* 0x000e620000002400 */
[----:B------:R-:W-:Y:S02]  /*eda0*/  ISETP.GE.OR P0, PT, R19, R216, !P0 ;  /* 0x000000d81300720c */ /* 0x000fe40004706670 */
[----:B------:R-:W-:Y:S02]  /*edb0*/  FMNMX.FTZ R23, R238, R23, !PT ;  /* 0x00000017ee177209 */ /* 0x000fe40007810000 */
[----:B----4-:R-:W-:Y:S02]  /*edc0*/  FSEL R224, R224, -INF , !P0 ;  /* 0xff800000e0e07808 */ /* 0x010fe40004000000 */
[----:B------:R-:W-:Y:S03]  /*edd0*/  PLOP3.LUT P0, PT, PT, PT, UP0, 0x80, 0x0 ;  /* 0x000000000000781c */ /* 0x000fe60003f0f008 */
[----:B------:R2:W3:Y:S01]  /*ede0*/  MUFU.TANH R3, R35 ;  /* 0x0000002300037308 */ /* 0x0004e20000002400 */
[----:B------:R-:W-:Y:S02]  /*edf0*/  FMNMX.FTZ R251, R228, R251, !PT ;  /* 0x000000fbe4fb7209 */ /* 0x000fe40007810000 */
[----:B------:R-:W-:Y:S02]  /*ee00*/  FMNMX.FTZ R23, R234, R23, !PT ;  /* 0x00000017ea177209 */ /* 0x000fe40007810000 */
[----:B------:R-:W-:Y:S02]  /*ee10*/  FMNMX.FTZ R251, R226, R251, !PT ;  /* 0x000000fbe2fb7209 */ /* 0x000fe40007810000 */
[----:B------:R-:W-:Y:S02]  /*ee20*/  FMNMX.FTZ R23, R236, R23, !PT ;  /* 0x00000017ec177209 */ /* 0x000fe40007810000 */
[----:B-1----:R-:W-:Y:S02]  /*ee30*/  FSEL R222, R222, -INF , !P1 ;  /* 0xff800000dede7808 */ /* 0x002fe40004800000 */
[----:B------:R-:W-:Y:S01]  /*ee40*/  FMNMX.FTZ R251, R224, R251, !PT ;  /* 0x000000fbe0fb7209 */ /* 0x000fe20007810000 */
[----:B------:R-:W-:Y:S06]  /*ee50*/  @P0 BRA `(.L_x_466) ;  /* 0xffffffe000740947 */ /* 0x000fec000383ffff */
.L_x_465:
[----:B----4-:R-:W-:Y:S01]  /*ee60*/  FMNMX.FTZ R5, R232, R23, !PT ;  /* 0x00000017e8057209 */ /* 0x010fe20007810000 */
[----:B------:R-:W1:Y:S01]  /*ee70*/  SHFL.BFLY PT, R4, R251, 0x2, 0x1f ;  /* 0x0c401f00fb047f89 */ /* 0x000e6200000e0000 */
[----:B------:R-:W-:Y:S01]  /*ee80*/  FSEL R146, R17, -INF , !P6 ;  /* 0xff80000011927808 */ /* 0x000fe20007000000 */
[----:B------:R-:W-:Y:S01]  /*ee90*/  UISETP.GT.AND UP0, UPT, UR10, UR12, UPT ;  /* 0x0000000c0a00728c */ /* 0x000fe2000bf04270 */
[C---:B------:R-:W-:Y:S05]  /*eea0*/  ISETP.GE.AND P0, PT, R19.reuse, R215, PT ;  /* 0x000000d71300720c */ /* 0x040fea0003f06270 */
[----:B------:R-:W-:Y:S01]  /*eeb0*/  LDSM.16.MT88.4 R12, [R196+0x12000] ;  /* 0x01200000c40c783b */ /* 0x000fe20000004200 */
[----:B------:R-:W-:Y:S01]  /*eec0*/  FMNMX.FTZ R5, R222, R5, !PT ;  /* 0x00000005de057209 */ /* 0x000fe20007810000 */
[----:B------:R-:W-:Y:S01]  /*eed0*/  UMOV UR17, UR10 ;  /* 0x0000000a00117c82 */ /* 0x000fe20008000000 */
[----:B------:R-:W-:Y:S02]  /*eee0*/  FSEL R144, R18, -INF , !P5 ;  /* 0xff80000012907808 */ /* 0x000fe40006800000 */
[----:B------:R-:W-:Y:S02]  /*eef0*/  FMNMX.FTZ R5, R146, R5, !PT ;  /* 0x0000000592057209 */ /* 0x000fe40007810000 */
[----:B------:R-:W-:Y:S01]  /*ef00*/  ISETP.GE.OR P0, PT, R19, R214, !P0 ;  /* 0x000000d61300720c */ /* 0x000fe20004706670 */
[----:B------:R-:W-:Y:S01]  /*ef10*/  LDSM.16.MT88.4 R20, [R194+0x12000] ;  /* 0x01200000c214783b */ /* 0x000fe20000004200 */
[----:B------:R-:W-:Y:S02]  /*ef20*/  FMNMX.FTZ R8, R144, R5, !PT ;  /* 0x0000000590087209 */ /* 0x000fe40007810000 */
[----:B---3--:R-:W-:Y:S04]  /*ef30*/  FSEL R133, R3, -INF , !P0 ;  /* 0xff80000003857808 */ /* 0x008fe80004000000 */
[----:B------:R-:W-:Y:S01]  /*ef40*/  FMNMX.FTZ R6, R133, R8, !PT ;  /* 0x0000000885067209 */ /* 0x000fe20007810000 */
[----:B------:R-:W-:Y:S08]  /*ef50*/  LDSM.16.MT88.4 R28, [R193+0x12000] ;  /* 0x01200000c11c783b */ /* 0x000ff00000004200 */
[----:B------:R-:W3:Y:S08]  /*ef60*/  SHFL.BFLY PT, R3, R6, 0x2, 0x1f ;  /* 0x0c401f0006037f89 */ /* 0x000ef000000e0000 */
        /* <DEDUP_REMOVED lines=8> */
[----:B------:R-:W3:Y:S01]  /*eff0*/  SHFL.BFLY PT, R3, R4, 0x1, 0x1f ;  /* 0x0c201f0004037f89 */ /* 0x000ee200000e0000 */
[----:B-1----:R-:W-:Y:S04]  /*f000*/  FMNMX.FTZ R132, R251, R132, !PT ;  /* 0x00000084fb847209 */ /* 0x002fe80007810000 */
[C---:B------:R-:W-:Y:S01]  /*f010*/  FSETP.NEU.FTZ.AND P1, PT, R132.reuse, -INF , PT ;  /* 0xff8000008400780b */ /* 0x040fe20003f3d000 */
[----:B------:R-:W-:Y:S01]  /*f020*/  FMUL.FTZ R147, R132, UR4 ;  /* 0x0000000484937c20 */ /* 0x000fe20008410000 */
[----:B---3--:R-:W-:Y:S02]  /*f030*/  FMNMX.FTZ R3, R4, R3, !PT ;  /* 0x0000000304037209 */ /* 0x008fe40007810000 */
        /* <DEDUP_REMOVED lines=29> */
[--C-:B------:R-:W-:Y:S01]  /*f210*/  FFMA.FTZ R168, R233, UR4, -R147.reuse ;  /* 0x00000004e9a87c23 */ /* 0x100fe20008010893 */
[----:B------:R-:W-:Y:S01]  /*f220*/  FFMA.FTZ R173, R231, UR4, -R147 ;  /* 0x00000004e7ad7c23 */ /* 0x000fe20008010893 */
[----:B------:R-:W-:Y:S01]  /*f230*/  FFMA.FTZ R231, R236, UR4, -R145 ;  /* 0x00000004ece77c23 */ /* 0x000fe20008010891 */
[----:B------:R-:W-:Y:S01]  /*f240*/  FFMA.FTZ R170, R229, UR4, -R147 ;  /* 0x00000004e5aa7c23 */ /* 0x000fe20008010893 */
[----:B------:R-:W-:Y:S03]  /*f250*/  FFMA.FTZ R229, R238, UR4, -R145 ;  /* 0x00000004eee57c23 */ /* 0x000fe60008010891 */
        /* <DEDUP_REMOVED lines=8> */
[----:B------:R-:W3:Y:S01]  /*f2e0*/  MUFU.EX2 R164, R164 ;  /* 0x000000a400a47308 */ /* 0x000ee20000000800 */
[----:B-1----:R-:W-:Y:S01]  /*f2f0*/  F2FP.BF16.F32.PACK_AB R136, R166, R169 ;  /* 0x000000a9a688723e */ /* 0x002fe200000010ff */
[--C-:B------:R-:W-:Y:S01]  /*f300*/  FFMA.FTZ R226, R226, UR4, -R147.reuse ;  /* 0x00000004e2e27c23 */ /* 0x100fe20008010893 */
[----:B------:R-:W-:Y:S01]  /*f310*/  FFMA.FTZ R147, R224, UR4, -R147 ;  /* 0x00000004e0937c23 */ /* 0x000fe20008010893 */
[----:B------:R-:W-:Y:S01]  /*f320*/  FFMA.FTZ R224, R144, UR4, -R145 ;  /* 0x0000000490e07c23 */ /* 0x000fe20008010891 */
[----:B------:R-:W-:Y:S05]  /*f330*/  PLOP3.LUT P0, PT, PT, PT, UP0, 0x80, 0x0 ;  /* 0x000000000000781c */ /* 0x000fea0003f0f008 */
[----:B------:R-:W-:Y:S10]  /*f340*/  MUFU.EX2 R171, R171 ;  /* 0x000000ab00ab7308 */ /* 0x000ff40000000800 */
[----:B------:R-:W1:Y:S01]  /*f350*/  MUFU.EX2 R135, R135 ;  /* 0x0000008700877308 */ /* 0x000e620000000800 */
[----:B---3--:R-:W-:Y:S09]  /*f360*/  F2FP.BF16.F32.PACK_AB R138, R164, R165 ;  /* 0x000000a5a48a723e */ /* 0x008ff200000010ff */
[----:B------:R-:W-:Y:S10]  /*f370*/  MUFU.EX2 R134, R134 ;  /* 0x0000008600867308 */ /* 0x000ff40000000800 */
[----:B------:R-:W3:Y:S01]  /*f380*/  MUFU.EX2 R167, R167 ;  /* 0x000000a700a77308 */ /* 0x000ee20000000800 */
[----:B-1----:R-:W-:Y:S09]  /*f390*/  F2FP.BF16.F32.PACK_AB R137, R135, R171 ;  /* 0x000000ab8789723e */ /* 0x002ff200000010ff */
[----:B------:R-:W1:Y:S10]  /*f3a0*/  MUFU.EX2 R2, R6 ;  /* 0x0000000600027308 */ /* 0x000e740000000800 */
[----:B------:R-:W4:Y:S01]  /*f3b0*/  MUFU.EX2 R0, R8 ;  /* 0x0000000800007308 */ /* 0x000f220000000800 */
[----:B---3--:R-:W-:Y:S09]  /*f3c0*/  F2FP.BF16.F32.PACK_AB R139, R167, R134 ;  /* 0x00000086a78b723e */ /* 0x008ff200000010ff */
        /* <DEDUP_REMOVED lines=9> */
[C---:B----4-:R-:W-:Y:S01]  /*f460*/  FMUL.FTZ R6, R0.reuse, R130 ;  /* 0x0000008200067220 */ /* 0x050fe20000410000 */
        /* <DEDUP_REMOVED lines=11> */
[----:B------:R-:W4:Y:S01]  /*f520*/  MUFU.EX2 R173, R173 ;  /* 0x000000ad00ad7308 */ /* 0x000f220000000800 */
[C---:B------:R-:W-:Y:S01]  /*f530*/  FMUL.FTZ R12, R2.reuse, R120 ;  /* 0x00000078020c7220 */ /* 0x040fe20000410000 */
[----:B------:R-:W-:Y:S01]  /*f540*/  FMUL.FTZ R13, R2, R121 ;  /* 0x00000079020d7220 */ /* 0x000fe20000410000 */
[C---:B------:R-:W-:Y:S03]  /*f550*/  FMUL.FTZ R14, R0.reuse, R122 ;  /* 0x0000007a000e7220 */ /* 0x040fe60000410000 */
[C---:B------:R-:W-:Y:S01]  /*f560*/  FMUL.FTZ R15, R0.reuse, R123 ;  /* 0x0000007b000f7220 */ /* 0x040fe20000410000 */
[----:B------:R-:W5:Y:S01]  /*f570*/  LDSM.16.MT88.4 R116, [R196+0x14000] ;  /* 0x01400000c474783b */ /* 0x000f620000004200 */
[C---:B------:R-:W-:Y:S01]  /*f580*/  FMUL.FTZ R26, R0.reuse, R110 ;  /* 0x0000006e001a7220 */ /* 0x040fe20000410000 */
[----:B------:R-:W-:Y:S01]  /*f590*/  FMUL.FTZ R27, R0, R111 ;  /* 0x0000006f001b7220 */ /* 0x000fe20000410000 */
[----:B------:R-:W-:Y:S01]  /*f5a0*/  FMUL.FTZ R33, R2, R101 ;  /* 0x0000006502217220 */ /* 0x000fe20000410000 */
[C---:B------:R-:W-:Y:S02]  /*f5b0*/  FMUL.FTZ R34, R0.reuse, R102 ;  /* 0x0000006600227220 */ /* 0x040fe40000410000 */
[C---:B------:R-:W-:Y:S01]  /*f5c0*/  HMMA.16816.F32.BF16 R12, R136.reuse, R20, R12 ;  /* 0x00000014880c723c */ /* 0x040fe2000004180c */
[----:B------:R-:W-:Y:S01]  /*f5d0*/  MUFU.EX2 R170, R170 ;  /* 0x000000aa00aa7308 */ /* 0x000fe20000000800 */
[----:B------:R-:W4:Y:S01]  /*f5e0*/  LDSM.16.MT88.4 R108, [R194+0x14000] ;  /* 0x01400000c26c783b */ /* 0x000f220000004200 */
[----:B--2---:R-:W-:Y:S01]  /*f5f0*/  FMUL.FTZ R35, R0, R103 ;  /* 0x0000006700237220 */ /* 0x004fe20000410000 */
[C---:B------:R-:W-:Y:S01]  /*f600*/  FMUL.FTZ R36, R2.reuse, R36 ;  /* 0x0000002402247220 */ /* 0x040fe20000410000 */
[C---:B------:R-:W-:Y:S01]  /*f610*/  FMUL.FTZ R37, R2.reuse, R37 ;  /* 0x0000002502257220 */ /* 0x040fe20000410000 */
[C---:B------:R-:W-:Y:S05]  /*f620*/  HMMA.16816.F32.BF16 R16, R136.reuse, R22, R16 ;  /* 0x000000168810723c */ /* 0x040fea0000041810 */
[----:B------:R-:W2:Y:S01]  /*f630*/  MUFU.EX2 R175, R175 ;  /* 0x000000af00af7308 */ /* 0x000ea20000000800 */
[----:B------:R-:W2:Y:S01]  /*f640*/  LDSM.16.MT88.4 R100, [R193+0x14000] ;  /* 0x01400000c164783b */ /* 0x000ea20000004200 */
        /* <DEDUP_REMOVED lines=14> */
[----:B------:R-:W2:Y:S01]  /*f730*/  MUFU.EX2 R177, R177 ;  /* 0x000000b100b17308 */ /* 0x000ea20000000800 */
[C---:B------:R-:W-:Y:S01]  /*f740*/  FMUL.FTZ R28, R2.reuse, R104 ;  /* 0x00000068021c7220 */ /* 0x040fe20000410000 */
[----:B------:R-:W-:Y:S01]  /*f750*/  FMUL.FTZ R29, R2, R105 ;  /* 0x00000069021d7220 */ /* 0x000fe20000410000 */
[C---:B------:R-:W-:Y:S03]  /*f760*/  FMUL.FTZ R30, R0.reuse, R106 ;  /* 0x0000006a001e7220 */ /* 0x040fe60000410000 */
[C---:B------:R-:W-:Y:S01]  /*f770*/  FMUL.FTZ R31, R0.reuse, R107 ;  /* 0x0000006b001f7220 */ /* 0x040fe20000410000 */
[----:B---3--:R-:W-:Y:S01]  /*f780*/  LDSM.16.MT88.4 R144, [R196+0x15800] ;  /* 0x01580000c490783b */ /* 0x008fe20000004200 */
        /* <DEDUP_REMOVED lines=11> */
[----:B------:R-:W3:Y:S01]  /*f840*/  MUFU.EX2 R179, R179 ;  /* 0x000000b300b37308 */ /* 0x000ee20000000800 */
[----:B------:R-:W-:Y:S01]  /*f850*/  LDSM.16.MT88.4 R124, [R196+0x14800] ;  /* 0x01480000c47c783b */ /* 0x000fe20000004200 */
[C---:B------:R-:W-:Y:S01]  /*f860*/  FMUL.FTZ R50, R0.reuse, R50 ;  /* 0x0000003200327220 */ /* 0x040fe20000410000 */
[C---:B-----5:R-:W-:Y:S03]  /*f870*/  HMMA.16816.F32.BF16 R36, R136.reuse, R116, R36 ;  /* 0x000000748824723c */ /* 0x060fe60000041824 */
[----:B------:R-:W-:Y:S03]  /*f880*/  FMUL.FTZ R51, R0, R51 ;  /* 0x0000003300337220 */ /* 0x000fe60000410000 */
[C---:B------:R-:W-:Y:S01]  /*f890*/  HMMA.16816.F32.BF16 R40, R136.reuse, R118, R40 ;  /* 0x000000768828723c */ /* 0x040fe20000041828 */
[----:B------:R-:W-:Y:S01]  /*f8a0*/  LDSM.16.MT88.4 R116, [R194+0x12800] ;  /* 0x01280000c274783b */ /* 0x000fe20000004200 */
[----:B------:R-:W-:Y:S03]  /*f8b0*/  MUFU.EX2 R176, R176 ;  /* 0x000000b000b07308 */ /* 0x000fe60000000800 */
[C---:B------:R-:W-:Y:S01]  /*f8c0*/  FMUL.FTZ R52, R2.reuse, R52 ;  /* 0x0000003402347220 */ /* 0x040fe20000410000 */
[C---:B----4-:R-:W-:Y:S06]  /*f8d0*/  HMMA.16816.F32.BF16 R44, R136.reuse, R108, R44 ;  /* 0x0000006c882c723c */ /* 0x050fec000004182c */
        /* <DEDUP_REMOVED lines=11> */
[C---:B--2---:R-:W-:Y:S03]  /*f990*/  HMMA.16816.F32.BF16 R52, R136.reuse, R100, R52 ;  /* 0x000000648834723c */ /* 0x044fe60000041834 */
[C---:B------:R-:W-:Y:S01]  /*f9a0*/  FMUL.FTZ R60, R2.reuse, R60 ;  /* 0x0000003c023c7220 */ /* 0x040fe20000410000 */
[----:B------:R-:W-:Y:S01]  /*f9b0*/  FMUL.FTZ R61, R2, R61 ;  /* 0x0000003d023d7220 */ /* 0x000fe20000410000 */
[C---:B------:R-:W-:Y:S01]  /*f9c0*/  FMUL.FTZ R62, R0.reuse, R62 ;  /* 0x0000003e003e7220 */ /* 0x040fe20000410000 */
[C---:B------:R-:W-:Y:S01]  /*f9d0*/  HMMA.16816.F32.BF16 R56, R136.reuse, R102, R56 ;  /* 0x000000668838723c */ /* 0x040fe20000041838 */
[----:B------:R-:W2:Y:S01]  /*f9e0*/  LDSM.16.MT88.4 R100, [R194+0x16000] ;  /* 0x01600000c264783b */ /* 0x000ea20000004200 */
        /* <DEDUP_REMOVED lines=33> */
[C---:B--2---:R-:W-:Y:S03]  /*fc00*/  HMMA.16816.F32.BF16 R76, R136.reuse, R100, R76 ;  /* 0x00000064884c723c */ /* 0x044fe6000004184c */
[C---:B------:R-:W-:Y:S01]  /*fc10*/  FMUL.FTZ R84, R2.reuse, R84 ;  /* 0x0000005402547220 */ /* 0x040fe20000410000 */
[----:B------:R-:W-:Y:S01]  /*fc20*/  FMUL.FTZ R85, R2, R85 ;  /* 0x0000005502557220 */ /* 0x000fe20000410000 */
[C---:B------:R-:W-:Y:S01]  /*fc30*/  FMUL.FTZ R86, R0.reuse, R86 ;  /* 0x0000005600567220 */ /* 0x040fe20000410000 */
[C---:B------:R-:W-:Y:S02]  /*fc40*/  HMMA.16816.F32.BF16 R80, R136.reuse, R102, R80 ;  /* 0x000000668850723c */ /* 0x040fe40000041850 */
[----:B------:R-:W2:Y:S03]  /*fc50*/  MUFU.EX2 R233, R233 ;  /* 0x000000e900e97308 */ /* 0x000ea60000000800 */
[----:B------:R-:W-:Y:S01]  /*fc60*/  FMUL.FTZ R87, R0, R87 ;  /* 0x0000005700577220 */ /* 0x000fe20000410000 */
[C---:B------:R-:W-:Y:S01]  /*fc70*/  FMUL.FTZ R88, R2.reuse, R88 ;  /* 0x0000005802587220 */ /* 0x040fe20000410000 */
[----:B------:R-:W-:Y:S01]  /*fc80*/  FMUL.FTZ R89, R2, R89 ;  /* 0x0000005902597220 */ /* 0x000fe20000410000 */
[C---:B------:R-:W-:Y:S04]  /*fc90*/  FMUL.FTZ R90, R0.reuse, R90 ;  /* 0x0000005a005a7220 */ /* 0x040fe80000410000 */
[----:B------:R-:W2:Y:S01]  /*fca0*/  MUFU.EX2 R226, R226 ;  /* 0x000000e200e27308 */ /* 0x000ea20000000800 */
        /* <DEDUP_REMOVED lines=12> */
[----:B------:R-:W2:Y:S01]  /*fd70*/  MUFU.EX2 R237, R237 ;  /* 0x000000ed00ed7308 */ /* 0x000ea20000000800 */
        /* <DEDUP_REMOVED lines=10> */
[----:B---3--:R-:W-:Y:S01]  /*fe20*/  F2FP.BF16.F32.PACK_AB R103, R179, R174 ;  /* 0x000000aeb367723e */ /* 0x008fe200000010ff */
[----:B------:R-:W-:Y:S01]  /*fe30*/  FADD.FTZ R166, R166, R169 ;  /* 0x000000a9a6a67221 */ /* 0x000fe20000010000 */
[----:B------:R-:W-:Y:S03]  /*fe40*/  LDSM.16.MT88.4 R136, [R196+0x15000] ;  /* 0x01500000c488783b */ /* 0x000fe60000004200 */
[----:B------:R-:W3:Y:S01]  /*fe50*/  MUFU.EX2 R133, R133 ;  /* 0x0000008500857308 */ /* 0x000ee20000000800 */
        /* <DEDUP_REMOVED lines=66> */
[----:B--2---:R-:W-:Y:S01]  /*10280*/  F2FP.BF16.F32.PACK_AB R136, R233, R230 ;  /* 0x000000e6e988723e */ /* 0x004fe200000010ff */
[C---:B-1----:R-:W-:Y:S05]  /*10290*/  HMMA.16816.F32.BF16 R44, R104.reuse, R116, R44 ;  /* 0x00000074682c723c */ /* 0x042fea000004182c */
[----:B------:R-:W-:Y:S01]  /*102a0*/  F2FP.BF16.F32.PACK_AB R138, R235, R226 ;  /* 0x000000e2eb8a723e */ /* 0x000fe200000010ff */
[C---:B------:R-:W-:Y:S01]  /*102b0*/  HMMA.16816.F32.BF16 R48, R104.reuse, R118, R48 ;  /* 0x000000766830723c */ /* 0x040fe20000041830 */
[----:B------:R-:W1:Y:S04]  /*102c0*/  LDSM.16.MT88.4 R116, [R193+0x17000] ;  /* 0x01700000c174783b */ /* 0x000e680000004200 */
[----:B------:R-:W-:Y:S01]  /*102d0*/  F2FP.BF16.F32.PACK_AB R137, R237, R222 ;  /* 0x000000deed89723e */ /* 0x000fe200000010ff */
[C---:B------:R-:W-:Y:S05]  /*102e0*/  HMMA.16816.F32.BF16 R52, R104.reuse, R140, R52 ;  /* 0x0000008c6834723c */ /* 0x040fea0000041834 */
[----:B---3--:R-:W-:Y:S01]  /*102f0*/  F2FP.BF16.F32.PACK_AB R139, R133, R224 ;  /* 0x000000e0858b723e */ /* 0x008fe200000010ff */
        /* <DEDUP_REMOVED lines=62> */
.L_x_463:
        /* <DEDUP_REMOVED lines=219> */
.L_x_467:
        /* <DEDUP_REMOVED lines=23> */
.L_x_468:
        /* <DEDUP_REMOVED lines=111> */
.L_x_470:
[----:B------:R-:W-:Y:S05]  /*11cf0*/  BSYNC B0 ;  /* 0x0000000000007941 */ /* 0x000fea0003800000 */
.L_x_469:
        /* <DEDUP_REMOVED lines=38> */
.L_x_472:
[----:B------:R-:W-:Y:S05]  /*11f60*/  BSYNC B0 ;  /* 0x0000000000007941 */ /* 0x000fea0003800000 */
.L_x_471:
        /* <DEDUP_REMOVED lines=24> */
.L_x_474:
[----:B------:R-:W-:Y:S05]  /*120f0*/  BSYNC B0 ;  /* 0x0000000000007941 */ /* 0x000fea0003800000 */
.L_x_473:
        /* <DEDUP_REMOVED lines=24> */
.L_x_476:
[----:B------:R-:W-:Y:S05]  /*12280*/  BSYNC B0 ;  /* 0x0000000000007941 */ /* 0x000fea0003800000 */
.L_x_475:
        /* <DEDUP_REMOVED lines=23> */
.L_x_477:
        /* <DEDUP_REMOVED lines=16> */
.L_x_1517:


//--------------------- .text._ZN5flash16flash_fwd_kernelI23Flash_fwd_kernel_traitsILi192ELi128ELi64ELi8ELb0ELb0EN7cutlass10bfloat16_tE19Flash_kernel_traitsILi192ELi128ELi64ELi8ES3_EELb0ELb0ELb1ELb1ELb0ELb0ELb0ELb0EEEvNS_16Flash_fwd_paramsE --------------------------
	.section	.text._ZN5flash16flash_fwd_kernelI23Flash_fwd_kernel_traitsILi192ELi128ELi64ELi8ELb0ELb0EN7cutlass10bfloat16_tE19Flash_kernel_traitsILi192ELi128ELi64ELi8ES3_EELb0ELb0ELb1ELb1ELb0ELb0ELb0ELb0EEEvNS_16Flash_fwd_paramsE,"ax",@progbits
	.align	128
        .global         _ZN5flash16flash_fwd_kernelI23Flash_fwd_kernel_traitsILi192ELi128ELi64ELi8ELb0ELb0EN7cutlass10bfloat16_tE19Flash_kernel_traitsILi192ELi128ELi64ELi8ES3_EELb0ELb0ELb1ELb1ELb0ELb0ELb0ELb0EEEvNS_16Flash_fwd_paramsE
        .type           _ZN5flash16flash_fwd_kernelI23Flash_fwd_kernel_traitsILi192ELi128ELi64ELi8ELb0ELb0EN7cutlass10bfloat16_tE19Flash_kernel_traitsILi192ELi128ELi64ELi8ES3_EELb0ELb0ELb1ELb1ELb0ELb0ELb0ELb0EEEvNS_16Flash_fwd_paramsE,@function
        .size           _ZN5flash16flash_fwd_kernelI23Flash_fwd_kernel_traitsILi192ELi128ELi64ELi8ELb0ELb0EN7cutlass10bfloat16_tE19Flash_kernel_traitsILi192ELi128ELi64ELi8ES3_EELb0ELb0ELb1ELb1ELb0ELb0ELb0ELb0EEEvNS_16Flash_fwd_paramsE,(.L_x_1518 - _ZN5flash16flash_fwd_kernelI23Flash_fwd_kernel_traitsILi192ELi128ELi64ELi8ELb0ELb0EN7cutlass10bfloat16_tE19Flash_kernel_traitsILi192ELi128ELi64ELi8ES3_EELb0ELb0ELb1ELb1ELb0ELb0ELb0ELb0EEEvNS_16Flash_fwd_paramsE)
        .other          _ZN5flash16flash_fwd_kernelI23Flash_fwd_kernel_traitsILi192ELi128ELi64ELi8ELb0ELb0EN7cutlass10bfloat16_tE19Flash_kernel_traitsILi192ELi128ELi64ELi8ES3_EELb0ELb0ELb1ELb1ELb0ELb0ELb0ELb0EEEvNS_16Flash_fwd_paramsE,@"STO_CUDA_ENTRY STV_DEFAULT"
_ZN5flash16flash_fwd_kernelI23Flash_fwd_kernel_traitsILi192ELi128ELi64ELi8ELb0ELb0EN7cutlass10bfloat16_tE19Flash_kernel_traitsILi192ELi128ELi64ELi8ES3_EELb0ELb0ELb1ELb1ELb0ELb0ELb0ELb0EEEvNS_16Flash_fwd_paramsE:
.text._ZN5flash16flash_fwd_kernelI23Flash_fwd_kernel_traitsILi192ELi128ELi64ELi8ELb0ELb0EN7cutlass10bfloat16_tE19Flash_kernel_traitsILi192ELi128ELi64ELi8ES3_EELb0ELb0ELb1ELb1ELb0ELb0ELb0ELb0EEEvNS_16Flash_fwd_paramsE:
        /* <DEDUP_REMOVED lines=54> */
.L_x_478:
[----:B------:R-:W-:-:S03]  /*0360*/  ULDC UR6, c[0x0][0x2c8] ;  /* 0x0000b20000067ab9 */ /* 0x000fc60000000800 */
.L_x_479:
        /* <DEDUP_REMOVED lines=63> */
[--C-:B------:R-:W-:Y:S01]  /*0760*/  SHF.R.S32.HI R17, RZ, 0x1f, R16.reuse ;  /* 0x0000001fff117819 */ /* 0x100fe20000011410 */
[----:B------:R-:W-:Y:S01]  /*0770*/  @!UP1 UIMAD.WIDE.U32 UR12, UR24, UR4, URZ ;  /* 0x00000004180c92a5 */ /* 0x000fe2000f8e003f */
[C---:B------:R-:W-:Y:S01]  /*0780*/  IMAD.SHL.U32 R8, R4.reuse, 0x8, RZ ;  /* 0x0000000804087824 */ /* 0x040fe200078e00ff */
[----:B------:R-:W-:Y:S01]  /*0790*/  ULDC.U8 UR9, c[0x0][0x3d8] ;  /* 0x0000f60000097ab9 */ /* 0x000fe20000000000 */
[----:B------:R-:W-:Y:S01]  /*07a0*/  @!UP1 UIMAD UR6, UR24, UR5, UR6 ;  /* 0x00000005180692a4 */ /* 0x000fe2000f8e0206 */
[----:B------:R-:W-:Y:S01]  /*07b0*/  ISETP.NE.AND P3, PT, R4, RZ, PT ;  /* 0x000000ff0400720c */ /* 0x000fe20003f65270 */
[----:B------:R-:W-:Y:S01]  /*07c0*/  UISETP.NE.AND UP3, UPT, UR9, URZ, UPT ;  /* 0x0000003f0900728c */ /* 0x000fe2000bf65270 */
[C---:B------:R-:W-:Y:S01]  /*07d0*/  VIADD R5, R16.reuse, 0x20 ;  /* 0x0000002010057836 */ /* 0x040fe20000000000 */
[----:B------:R-:W-:Y:S01]  /*07e0*/  UISETP.NE.AND UP0, UPT, UR9, URZ, !UP2 ;  /* 0x0000003f0900728c */ /* 0x000fe2000d705270 */
[----:B------:R-:W-:Y:S01]  /*07f0*/  IADD3 R4, R16, 0x40, RZ ;  /* 0x0000004010047810 */ /* 0x000fe20007ffe0ff */
[----:B------:R-:W-:Y:S01]  /*0800*/  UISETP.NE.OR UP3, UPT, UR8, URZ, !UP3 ;  /* 0x0000003f0800728c */ /* 0x000fe2000df65670 */
[----:B------:R-:W-:Y:S01]  /*0810*/  IMAD.WIDE R14, R15, 0x80, R16 ;  /* 0x000000800f0e7825 */ /* 0x000fe200078e0210 */
[----:B------:R-:W-:Y:S01]  /*0820*/  @UP1 UIMAD UR7, UR15, UR7, UR11 ;  /* 0x000000070f0712a4 */ /* 0x000fe2000f8e020b */
[----:B------:R-:W-:Y:S01]  /*0830*/  ISETP.GE.AND P2, PT, R5, UR17, PT ;  /* 0x0000001105007c0c */ /* 0x000fe2000bf46270 */
[----:B------:R-:W-:Y:S01]  /*0840*/  @UP2 ULDC.64 UR4, c[0x0][0x2c0] ;  /* 0x0000b00000042ab9 */ /* 0x000fe20000000a00 */
[----:B------:R-:W-:Y:S01]  /*0850*/  USHF.R.S32.HI UR11, URZ, 0x1f, UR26 ;  /* 0x0000001f3f0b7899 */ /* 0x000fe2000801141a */
[----:B------:R-:W-:Y:S01]  /*0860*/  ISETP.GE.AND P1, PT, R4, UR17, PT ;  /* 0x0000001104007c0c */ /* 0x000fe2000bf26270 */
[----:B------:R-:W-:Y:S01]  /*0870*/  @UP2 UIMAD UR14, UR5, UR4, URZ ;  /* 0x00000004050e22a4 */ /* 0x000fe2000f8e023f */
[C---:B------:R-:W-:Y:S01]  /*0880*/  VIADD R7, R8.reuse, 0x40 ;  /* 0x0000004008077836 */ /* 0x040fe20000000000 */
[----:B------:R-:W-:Y:S01]  /*0890*/  @!UP2 ULDC UR8, c[0x0][0x2c4] ;  /* 0x0000b1000008aab9 */ /* 0x000fe20000000800 */
[----:B------:R-:W-:Y:S01]  /*08a0*/  ULDC.64 UR4, c[0x0][0x2a0] ;  /* 0x0000a80000047ab9 */ /* 0x000fe20000000a00 */
[----:B------:R-:W-:Y:S01]  /*08b0*/  @UP0 ULDC UR8, c[0x0][0x2e4] ;  /* 0x0000b90000080ab9 */ /* 0x000fe20000000800 */
[----:B------:R-:W-:Y:S01]  /*08c0*/  UIMAD UR11, UR11, UR4, URZ ;  /* 0x000000040b0b72a4 */ /* 0x000fe2000f8e023f */
[----:B------:R-:W-:Y:S01]  /*08d0*/  IMAD.U32 R10, RZ, RZ, UR4 ;  /* 0x00000004ff0a7e24 */ /* 0x000fe2000f8e00ff */
[----:B------:R-:W-:Y:S01]  /*08e0*/  @UP2 UMOV UR9, 0x1 ;  /* 0x0000000100092882 */ /* 0x000fe20000000000 */
[----:B------:R-:W-:Y:S01]  /*08f0*/  @!UP2 ULDC UR4, c[0x0][0x270] ;  /* 0x00009c000004aab9 */ /* 0x000fe20000000800 */
[----:B------:R-:W-:Y:S01]  /*0900*/  @UP1 UMOV UR20, UR10 ;  /* 0x0000000a00141c82 */ /* 0x000fe20008000000 */
[----:B------:R-:W-:Y:S01]  /*0910*/  @!UP2 UIMAD UR9, UR8, UR4, URZ ;  /* 0x000000040809a2a4 */ /* 0x000fe2000f8e023f */
[C---:B------:R-:W-:Y:S01]  /*0920*/  IADD3 R6, R8.reuse, 0x80, RZ ;  /* 0x0000008008067810 */ /* 0x040fe20007ffe0ff */
[----:B------:R-:W-:Y:S01]  /*0930*/  @!UP3 ULDC UR10, c[0x0][0x2c4] ;  /* 0x0000b100000abab9 */ /* 0x000fe20000000800 */
[----:B------:R-:W-:Y:S01]  /*0940*/  @!UP1 UIADD3 UR7, UR13, UR6, URZ ;  /* 0x000000060d079290 */ /* 0x000fe2000fffe03f */
[----:B------:R-:W-:Y:S01]  /*0950*/  @!UP1 UMOV UR20, UR12 ;  /* 0x0000000c00149c82 */ /* 0x000fe20008000000 */
[----:B------:R-:W-:Y:S01]  /*0960*/  @!UP3 UIMAD UR10, UR24, UR10, URZ ;  /* 0x0000000a180ab2a4 */ /* 0x000fe2000f8e023f */
[----:B------:R-:W-:Y:S01]  /*0970*/  IADD3 R2, P0, R8, UR20, RZ ;  /* 0x0000001408027c10 */ /* 0x000fe2000ff1e0ff */
[----:B------:R-:W-:-:S02]  /*0980*/  UIMAD UR9, UR24, UR9, URZ ;  /* 0x00000009180972a4 */ /* 0x000fc4000f8e023f */
        /* <DEDUP_REMOVED lines=36> */
.L_x_482:
[----:B------:R-:W-:Y:S05]  /*0bd0*/  BSYNC B0 ;  /* 0x0000000000007941 */ /* 0x000fea0003800000 */
.L_x_481:
        /* <DEDUP_REMOVED lines=22> */
.L_x_484:
[----:B------:R-:W-:Y:S05]  /*0d40*/  BSYNC B0 ;  /* 0x0000000000007941 */ /* 0x000fea0003800000 */
.L_x_483:
        /* <DEDUP_REMOVED lines=22> */
.L_x_486:
[----:B------:R-:W-:Y:S05]  /*0eb0*/  BSYNC B0 ;  /* 0x0000000000007941 */ /* 0x000fea0003800000 */
.L_x_485:
        /* <DEDUP_REMOVED lines=23> */
.L_x_488:
[----:B------:R-:W-:Y:S05]  /*1030*/  BSYNC B0 ;  /* 0x0000000000007941 */ /* 0x000fea0003800000 */
.L_x_487:
        /* <DEDUP_REMOVED lines=10> */
.L_x_490:
[----:B------:R-:W-:Y:S05]  /*10e0*/  BSYNC B0 ;  /* 0x0000000000007941 */ /* 0x000fea0003800000 */
.L_x_489:
        /* <DEDUP_REMOVED lines=10> */
.L_x_492:
[----:B------:R-:W-:Y:S05]  /*1190*/  BSYNC B0 ;  /* 0x0000000000007941 */ /* 0x000fea0003800000 */
.L_x_491:
        /* <DEDUP_REMOVED lines=10> */
.L_x_494:
[----:B------:R-:W-:Y:S05]  /*1240*/  BSYNC B0 ;  /* 0x0000000000007941 */ /* 0x000fea0003800000 */
.L_x_493:
        /* <DEDUP_REMOVED lines=10> */
.L_x_480:
[----:B------:R-:W1:Y:S01]  /*12f0*/  LDC R0, c[0x0][0x278] ;  /* 0x00009e00ff007b82 */ /* 0x000e620000000800 */
[----:B------:R-:W2:Y:S01]  /*1300*/  S2R R3, SR_CTAID.Z ;  /* 0x0000000000037919 */ /* 0x000ea20000002700 */
[----:B------:R-:W-:Y:S01]  /*1310*/  IMAD.MOV.U32 R6, RZ, RZ, RZ ;  /* 0x000000ffff067224 */ /* 0x000fe200078e00ff */
[----:B------:R-:W-:Y:S01]  /*1320*/  SHF.R.S32.HI R11, RZ, 0x1f, R4 ;  /* 0x0000001fff0b7819 */ /* 0x000fe20000011404 */
[----:B------:R-:W-:Y:S01]  /*1330*/  UISETP.NE.AND UP0, UPT, UR15, -0x1, UPT ;  /* 0xffffffff0f00788c */ /* 0x000fe2000bf05270 */
[----:B------:R-:W-:Y:S01]  /*1340*/  IMAD.U32 R17, RZ, RZ, UR16 ;  /* 0x00000010ff117e24 */ /* 0x000fe2000f8e00ff */
[----:B------:R-:W-:Y:S02]  /*1350*/  UIADD3 UR5, -UR25, UR17, URZ ;  /* 0x0000001119057290 */ /* 0x000fe4000fffe13f */
[----:B------:R-:W-:-:S06]  /*1360*/  UISETP.NE.AND UP1, UPT, UR10, -0x1, UPT ;  /* 0xffffffff0a00788c */ /* 0x000fcc000bf25270 */
[----:B------:R-:W-:Y:S01]  /*1370*/  PLOP3.LUT P2, PT, PT, PT, UP1, 0x80, 0x0 ;  /* 0x000000000000781c */ /* 0x000fe20003f4f018 */
[----:B------:R-:W-:Y:S01]  /*1380*/  @UP0 ULDC.64 UR6, c[0x0][0x240] ;  /* 0x0000900000060ab9 */ /* 0x000fe20000000a00 */
[----:B------:R-:W-:Y:S02]  /*1390*/  @!UP0 USHF.R.S32.HI UR9, URZ, 0x1f, UR24 ;  /* 0x0000001f3f098899 */ /* 0x000fe40008011418 */
[----:B------:R-:W-:Y:S01]  /*13a0*/  @UP0 UIMAD.WIDE.U32 UR18, UR15, UR6, URZ ;  /* 0x000000060f1202a5 */ /* 0x000fe2000f8e003f */
[----:B------:R-:W-:-:S03]  /*13b0*/  @UP1 ULDC.64 UR12, c[0x0][0x248] ;  /* 0x00009200000c1ab9 */ /* 0x000fc60000000a00 */
[----:B------:R-:W-:Y:S01]  /*13c0*/  @UP0 UIMAD UR4, UR15, UR7, UR19 ;  /* 0x000000070f0402a4 */ /* 0x000fe2000f8e0213 */
[----:B-1----:R-:W-:Y:S02]  /*13d0*/  IABS R2, R0 ;  /* 0x0000000000027213 */ /* 0x002fe40000000000 */
[----:B------:R-:W-:Y:S02]  /*13e0*/  @!UP0 ULDC.64 UR6, c[0x0][0x228] ;  /* 0x00008a0000068ab9 */ /* 0x000fe40000000a00 */
[----:B------:R-:W-:Y:S01]  /*13f0*/  @!UP0 UIMAD UR9, UR9, UR6, URZ ;  /* 0x00000006090982a4 */ /* 0x000fe2000f8e023f */
[----:B------:R-:W1:Y:S01]  /*1400*/  I2F.RP R9, R2 ;  /* 0x0000000200097306 */ /* 0x000e620000209400 */
[----:B------:R-:W-:Y:S02]  /*1410*/  @!UP0 UIMAD.WIDE.U32 UR30, UR24, UR6, URZ ;  /* 0x00000006181e82a5 */ /* 0x000fe4000f8e003f */
[----:B------:R-:W-:Y:S01]  /*1420*/  @!UP0 UIMAD UR7, UR24, UR7, UR9 ;  /* 0x00000007180782a4 */ /* 0x000fe2000f8e0209 */
[----:B--2---:R-:W-:Y:S01]  /*1430*/  IABS R3, R3 ;  /* 0x0000000300037213 */ /* 0x004fe20000000000 */
[----:B------:R-:W-:-:S02]  /*1440*/  @UP1 UIADD3 UR9, UR8, UR10, URZ ;  /* 0x0000000a08091290 */ /* 0x000fc4000fffe03f */
[----:B------:R-:W-:Y:S02]  /*1450*/  @!UP0 UIADD3 UR4, UR31, UR7, URZ ;  /* 0x000000071f048290 */ /* 0x000fe4000fffe03f */
[----:B------:R-:W-:Y:S02]  /*1460*/  @UP1 UIMAD.WIDE.U32 UR32, UR9, UR12, URZ ;  /* 0x0000000c092012a5 */ /* 0x000fe4000f8e003f */
[----:B------:R-:W-:Y:S01]  /*1470*/  @UP1 UIMAD UR9, UR9, UR13, URZ ;  /* 0x0000000d090912a4 */ /* 0x000fe2000f8e023f */
[----:B------:R-:W-:Y:S01]  /*1480*/  @!UP0 UMOV UR18, UR30 ;  /* 0x0000001e00128c82 */ /* 0x000fe20008000000 */
[----:B-1----:R-:W1:Y:S02]  /*1490*/  MUFU.RCP R7, R9 ;  /* 0x0000000900077308 */ /* 0x002e640000001000 */
[----:B------:R-:W-:Y:S01]  /*14a0*/  @UP1 UIADD3 UR9, UR33, UR9, URZ ;  /* 0x0000000921091290 */ /* 0x000fe2000fffe03f */
[----:B------:R-:W-:Y:S01]  /*14b0*/  @UP1 UMOV UR20, UR32 ;  /* 0x0000002000141c82 */ /* 0x000fe20008000000 */
[----:B-1----:R-:W-:-:S06]  /*14c0*/  VIADD R7, R7, 0xffffffe ;  /* 0x0ffffffe07077836 */ /* 0x002fcc0000000000 */
[----:B------:R-:W1:Y:S02]  /*14d0*/  F2I.FTZ.U32.TRUNC.NTZ R7, R7 ;  /* 0x0000000700077305 */ /* 0x000e64000021f000 */
[----:B-1----:R-:W-:-:S04]  /*14e0*/  IMAD.MOV R5, RZ, RZ, -R7 ;  /* 0x000000ffff057224 */ /* 0x002fc800078e0a07 */
[----:B------:R-:W-:-:S04]  /*14f0*/  IMAD R8, R5, R2, RZ ;  /* 0x0000000205087224 */ /* 0x000fc800078e02ff */
[----:B------:R-:W-:Y:S01]  /*1500*/  IMAD.HI.U32 R8, R7, R8, R6 ;  /* 0x0000000807087227 */ /* 0x000fe200078e0006 */
[----:B------:R-:W-:-:S04]  /*1510*/  LEA.HI R6, R11, R4, RZ, 0x3 ;  /* 0x000000040b067211 */ /* 0x000fc800078f18ff */
[----:B------:R-:W-:Y:S01]  /*1520*/  SHF.R.S32.HI R12, RZ, 0x3, R6 ;  /* 0x00000003ff0c7819 */ /* 0x000fe20000011406 */
[----:B------:R-:W-:-:S03]  /*1530*/  IMAD.HI.U32 R147, R8, R3, RZ ;  /* 0x0000000308937227 */ /* 0x000fc600078e00ff */
[--C-:B------:R-:W-:Y:S01]  /*1540*/  SHF.R.S32.HI R13, RZ, 0x1f, R12.reuse ;  /* 0x0000001fff0d7819 */ /* 0x100fe2000001140c */
[C---:B------:R-:W-:Y:S02]  /*1550*/  VIADD R5, R12.reuse, 0x40 ;  /* 0x000000400c057836 */ /* 0x040fe40000000000 */
[----:B------:R-:W-:Y:S02]  /*1560*/  IMAD.MOV R7, RZ, RZ, -R147 ;  /* 0x000000ffff077224 */ /* 0x000fe400078e0a93 */
[C---:B------:R-:W-:Y:S01]  /*1570*/  IMAD.SHL.U32 R201, R12.reuse, 0x40, RZ ;  /* 0x000000400cc97824 */ /* 0x040fe200078e00ff */
[----:B------:R-:W-:Y:S01]  /*1580*/  ISETP.GE.AND P5, PT, R5, UR5, PT ;  /* 0x0000000505007c0c */ /* 0x000fe2000bfa6270 */
[----:B------:R-:W-:Y:S02]  /*1590*/  VIADD R5, R12, 0x60 ;  /* 0x000000600c057836 */ /* 0x000fe40000000000 */
[----:B------:R-:W-:Y:S01]  /*15a0*/  IMAD R7, R2, R7, R3 ;  /* 0x0000000702077224 */ /* 0x000fe200078e0203 */
[----:B------:R-:W-:Y:S01]  /*15b0*/  LOP3.LUT R201, R201, 0x1c0, RZ, 0xc0, !PT ;  /* 0x000001c0c9c97812 */ /* 0x000fe200078ec0ff */
[----:B------:R-:W-:Y:S01]  /*15c0*/  IMAD.WIDE R16, R17, 0x80, R12 ;  /* 0x0000008011107825 */ /* 0x000fe200078e020c */
[----:B------:R-:W-:-:S02]  /*15d0*/  ISETP.GE.AND P4, PT, R5, UR5, PT ;  /* 0x0000000505007c0c */ /* 0x000fc4000bf86270 */
[----:B------:R-:W-:Y:S02]  /*15e0*/  LOP3.LUT R5, R6, 0xfffffff8, RZ, 0xc0, !PT ;  /* 0xfffffff806057812 */ /* 0x000fe400078ec0ff */
[----:B------:R-:W-:Y:S02]  /*15f0*/  ISETP.GT.U32.AND P0, PT, R2, R7, PT ;  /* 0x000000070200720c */ /* 0x000fe40003f04070 */
[----:B------:R-:W-:Y:S01]  /*1600*/  LEA.HI R3, R11, R4, RZ, 0x6 ;  /* 0x000000040b037211 */ /* 0x000fe200078f30ff */
[----:B------:R-:W-:-:S04]  /*1610*/  IMAD.IADD R5, R4, 0x1, -R5 ;  /* 0x0000000104057824 */ /* 0x000fc800078e0a05 */
[----:B------:R-:W-:-:S05]  /*1620*/  IMAD.SHL.U32 R134, R5, 0x8, RZ ;  /* 0x0000000805867824 */ /* 0x000fca00078e00ff */
[----:B------:R-:W-:Y:S01]  /*1630*/  LOP3.LUT R6, R201, 0x38, R134, 0xf8, !PT ;  /* 0x00000038c9067812 */ /* 0x000fe200078ef886 */
[----:B------:R-:W-:Y:S01]  /*1640*/  @!P0 IMAD.IADD R7, R7, 0x1, -R2 ;  /* 0x0000000107078824 */ /* 0x000fe200078e0a02 */
[----:B------:R-:W-:-:S04]  /*1650*/  SHF.R.U32.HI R201, RZ, 0x3, R201 ;  /* 0x00000003ffc97819 */ /* 0x000fc800000116c9 */
[----:B------:R-:W-:Y:S01]  /*1660*/  LOP3.LUT R201, R6, R201, RZ, 0x3c, !PT ;  /* 0x000000c906c97212 */ /* 0x000fe200078e3cff */
[----:B------:R-:W-:Y:S06]  /*1670*/  @P2 BRA `(.L_x_495) ;  /* 0x0000000000342947 */ /* 0x000fec0003800000 */
[----:B------:R-:W-:Y:S01]  /*1680*/  USHF.R.S32.HI UR11, URZ, 0x1f, UR8 ;  /* 0x0000001f3f0b7899 */ /* 0x000fe20008011408 */
[----:B------:R-:W-:Y:S01]  /*1690*/  ULDC.64 UR12, c[0x0][0x248] ;  /* 0x00009200000c7ab9 */ /* 0x000fe20000000a00 */
[----:B------:R-:W-:Y:S02]  /*16a0*/  USHF.R.S32.HI UR9, URZ, 0x1f, UR24 ;  /* 0x0000001f3f097899 */ /* 0x000fe40008011418 */
[----:B------:R-:W-:Y:S02]  /*16b0*/  UIMAD UR11, UR11, UR12, URZ ;  /* 0x0000000c0b0b72a4 */ /* 0x000fe4000f8e023f */
[----:B------:R-:W-:Y:S02]  /*16c0*/  UIMAD.WIDE.U32 UR30, UR8, UR12, URZ ;  /* 0x0000000c081e72a5 */ /* 0x000fe4000f8e003f */
[----:B------:R-:W-:Y:S01]  /*16d0*/  UIMAD UR11, UR8, UR13, UR11 ;  /* 0x0000000d080b72a4 */ /* 0x000fe2000f8e020b */
[----:B------:R-:W-:Y:S02]  /*16e0*/  ULDC.64 UR6, c[0x0][0x230] ;  /* 0x00008c0000067ab9 */ /* 0x000fe40000000a00 */
[----:B------:R-:W-:-:S02]  /*16f0*/  UIMAD UR9, UR9, UR6, URZ ;  /* 0x00000006090972a4 */ /* 0x000fc4000f8e023f */
[----:B------:R-:W-:Y:S02]  /*1700*/  UIADD3 UR31, UR31, UR11, URZ ;  /* 0x0000000b1f1f7290 */ /* 0x000fe4000fffe03f */
[----:B------:R-:W-:Y:S02]  /*1710*/  UIMAD UR9, UR24, UR7, UR9 ;  /* 0x00000007180972a4 */ /* 0x000fe4000f8e0209 */
[----:B------:R-:W-:-:S04]  /*1720*/  UIMAD.WIDE.U32 UR6, UR24, UR6, UR30 ;  /* 0x00000006180672a5 */ /* 0x000fc8000f8e001e */
[----:B------:R-:W-:-:S03]  /*1730*/  UIADD3 UR9, UR7, UR9, URZ ;  /* 0x0000000907097290 */ /* 0x000fc6000fffe03f */
[----:B------:R-:W-:-:S09]  /*1740*/  UMOV UR20, UR6 ;  /* 0x0000000600147c82 */ /* 0x000fd20008000000 */
.L_x_495:
[----:B------:R-:W-:Y:S01]  /*1750*/  @UP1 UIADD3 UR30, UR8, UR10, URZ ;  /* 0x0000000a081e1290 */ /* 0x000fe2000fffe03f */
[----:B------:R-:W-:Y:S01]  /*1760*/  ISETP.GE.U32.AND P1, PT, R7, R2, PT ;  /* 0x000000020700720c */ /* 0x000fe20003f26070 */
[----:B------:R-:W-:Y:S01]  /*1770*/  IMAD.SHL.U32 R2, R3, 0x8, RZ ;  /* 0x0000000803027824 */ /* 0x000fe200078e00ff */
[----:B------:R-:W-:Y:S01]  /*1780*/  @UP1 ULDC.64 UR10, c[0x0][0x250] ;  /* 0x00009400000a1ab9 */ /* 0x000fe20000000a00 */
[----:B------:R-:W-:Y:S01]  /*1790*/  USHF.R.S32.HI UR19, URZ, 0x1f, UR26 ;  /* 0x0000001f3f137899 */ /* 0x000fe2000801141a */
[----:B------:R-:W-:Y:S01]  /*17a0*/  SHF.R.S32.HI R135, RZ, 0x1f, R134 ;  /* 0x0000001fff877819 */ /* 0x000fe20000011486 */
[----:B------:R-:W-:Y:S01]  /*17b0*/  @UP1 UIMAD.WIDE.U32 UR6, UR30, UR10, URZ ;  /* 0x0000000a1e0612a5 */ /* 0x000fe2000f8e003f */
[----:B------:R-:W-:Y:S01]  /*17c0*/  LOP3.LUT R201, R201, 0xfffffe00, R2, 0xf8, !PT ;  /* 0xfffffe00c9c97812 */ /* 0x000fe200078ef802 */
        /* <DEDUP_REMOVED lines=12> */
[----:B------:R-:W-:Y:S01]  /*1890*/  UIMAD UR8, UR8, UR6, URZ ;  /* 0x00000006080872a4 */ /* 0x000fe2000f8e023f */
[----:B------:R-:W-:Y:S02]  /*18a0*/  UMOV UR30, UR32 ;  /* 0x00000020001e7c82 */ /* 0x000fe40008000000 */
[----:B------:R-:W-:Y:S02]  /*18b0*/  UIMAD.WIDE.U32 UR32, UR24, UR6, UR30 ;  /* 0x00000006182072a5 */ /* 0x000fe4000f8e001e */
[----:B------:R-:W-:-:S04]  /*18c0*/  UIMAD UR7, UR24, UR7, UR8 ;  /* 0x00000007180772a4 */ /* 0x000fc8000f8e0208 */
[----:B------:R-:W-:Y:S01]  /*18d0*/  UIADD3 UR30, UR33, UR7, URZ ;  /* 0x00000007211e7290 */ /* 0x000fe2000fffe03f */
[----:B------:R-:W-:-:S11]  /*18e0*/  UMOV UR6, UR32 ;  /* 0x0000002000067c82 */ /* 0x000fd60008000000 */
.L_x_496:
[----:B------:R-:W-:Y:S01]  /*18f0*/  ISETP.GE.AND P2, PT, R2, RZ, PT ;  /* 0x000000ff0200720c */ /* 0x000fe20003f46270 */
[----:B------:R-:W-:Y:S01]  /*1900*/  IMAD R3, R13, UR12, RZ ;  /* 0x0000000c0d037c24 */ /* 0x000fe2000f8e02ff */
[----:B------:R-:W-:Y:S01]  /*1910*/  ISETP.NE.AND P3, PT, R0, RZ, PT ;  /* 0x000000ff0000720c */ /* 0x000fe20003f65270 */
[----:B------:R-:W-:Y:S01]  /*1920*/  IMAD.WIDE.U32 R8, R12, UR12, R134 ;  /* 0x0000000c0c087c25 */ /* 0x000fe2000f8e0086 */
[----:B------:R-:W1:Y:S01]  /*1930*/  S2UR UR8, SR_CgaCtaId ;  /* 0x00000000000879c3 */ /* 0x000e620000008800 */
[----:B------:R-:W-:Y:S01]  /*1940*/  BSSY B0, `(.L_x_497) ;  /* 0x000004c000007945 */ /* 0x000fe20003800000 */
[----:B------:R-:W-:Y:S01]  /*1950*/  IADD3 R195, R134, 0x80, RZ ;  /* 0x0000008086c37810 */ /* 0x000fe20007ffe0ff */
[----:B------:R-:W-:Y:S01]  /*1960*/  @!P0 VIADD R147, R147, 0x1 ;  /* 0x0000000193938836 */ /* 0x000fe20000000000 */
[----:B------:R-:W-:Y:S01]  /*1970*/  IADD3 R202, P0, R8, UR20, RZ ;  /* 0x0000001408ca7c10 */ /* 0x000fe2000ff1e0ff */
[C---:B------:R-:W-:Y:S01]  /*1980*/  IMAD R2, R12.reuse, UR13, R3 ;  /* 0x0000000d0c027c24 */ /* 0x040fe2000f8e0203 */
[----:B------:R-:W-:Y:S01]  /*1990*/  UIADD3 UR20, UR21, -0x1, URZ ;  /* 0xffffffff15147890 */ /* 0x000fe2000fffe03f */
[----:B------:R-:W-:-:S03]  /*19a0*/  IMAD.WIDE.U32 R6, R12, UR10, R134 ;  /* 0x0000000a0c067c25 */ /* 0x000fc6000f8e0086 */
        /* <DEDUP_REMOVED lines=14> */
[----:B------:R-:W-:Y:S01]  /*1a90*/  UMOV UR4, 0x400 ;  /* 0x0000040000047882 */ /* 0x000fe20000000000 */
[----:B------:R-:W-:Y:S01]  /*1aa0*/  SHF.R.S32.HI R2, RZ, 0x1f, R147 ;  /* 0x0000001fff027819 */ /* 0x000fe20000011493 */
[----:B------:R-:W-:Y:S01]  /*1ab0*/  ULDC.64 UR6, c[0x0][0x260] ;  /* 0x0000980000067ab9 */ /* 0x000fe20000000a00 */
[----:B------:R-:W-:Y:S01]  /*1ac0*/  ISETP.GE.AND P0, PT, R12, UR5, PT ;  /* 0x000000050c007c0c */ /* 0x000fe2000bf06270 */
[----:B------:R-:W-:Y:S01]  /*1ad0*/  IMAD.WIDE.U32 R8, R8, UR26, R6 ;  /* 0x0000001a08087c25 */ /* 0x000fe2000f8e0006 */
[----:B-1----:R-:W-:Y:S01]  /*1ae0*/  ULEA UR4, UR8, UR4, 0x18 ;  /* 0x0000000408047291 */ /* 0x002fe2000f8ec03f */
[----:B------:R-:W-:Y:S01]  /*1af0*/  IADD3 R0, R12, 0x20, RZ ;  /* 0x000000200c007810 */ /* 0x000fe20007ffe0ff */
[----:B------:R-:W-:Y:S01]  /*1b00*/  UIMAD UR18, UR20, -0x40, UR27 ;  /* 0xffffffc0141278a4 */ /* 0x000fe2000f8e021b */
[----:B------:R-:W-:Y:S01]  /*1b10*/  IMAD R6, R2, UR6, RZ ;  /* 0x0000000602067c24 */ /* 0x000fe2000f8e02ff */
[----:B------:R-:W-:Y:S01]  /*1b20*/  IADD3 R15, R9, UR9, RZ ;  /* 0x00000009090f7c10 */ /* 0x000fe2000fffe0ff */
[----:B------:R-:W-:Y:S01]  /*1b30*/  IMAD.WIDE.U32 R202, R147, UR6, R202 ;  /* 0x0000000693ca7c25 */ /* 0x000fe2000f8e00ca */
[----:B------:R-:W-:-:S02]  /*1b40*/  ISETP.GE.AND P1, PT, R0, UR5, PT ;  /* 0x0000000500007c0c */ /* 0x000fc4000bf26270 */
        /* <DEDUP_REMOVED lines=43> */
.L_x_498:
[----:B------:R-:W-:Y:S05]  /*1e00*/  BSYNC B0 ;  /* 0x0000000000007941 */ /* 0x000fea0003800000 */
.L_x_497:
        /* <DEDUP_REMOVED lines=15> */
[----:B------:R3:W-:Y:S03]  /*1f00*/  @P3 STS.128 [R201+0x1000], RZ ;  /* 0x001000ffc9003388 */ /* 0x0007e60000000c00 */
[----:B------:R-:W-:-:S03]  /*1f10*/  IMAD.IADD R10, R21, 0x1, R10 ;  /* 0x00000001150a7824 */ /* 0x000fc600078e020a */
        /* <DEDUP_REMOVED lines=23> */
.L_x_500:
[----:B------:R-:W-:Y:S05]  /*2090*/  BSYNC B0 ;  /* 0x0000000000007941 */ /* 0x000fea0003800000 */
.L_x_499:
        /* <DEDUP_REMOVED lines=13> */
[----:B--23--:R-:W2:Y:S01]  /*2170*/  @!P3 LDC.64 R6, c[0x0][0x210] ;  /* 0x00008400ff06bb82 */ /* 0x00cea20000000a00 */
[----:B------:R-:W-:Y:S01]  /*2180*/  IMAD R10, R19, UR7, R10 ;  /* 0x00000007130a7c24 */ /* 0x000fe2000f8e020a */
[----:B------:R3:W-:Y:S03]  /*2190*/  @P3 STS.128 [R201+0x2000], RZ ;  /* 0x002000ffc9003388 */ /* 0x0007e60000000c00 */
[----:B------:R-:W-:-:S03]  /*21a0*/  IMAD.IADD R10, R21, 0x1, R10 ;  /* 0x00000001150a7824 */ /* 0x000fc600078e020a */
[----:B-1--4-:R-:W1:Y:S01]  /*21b0*/  @!P2 LDC.64 R2, c[0x0][0x210] ;  /* 0x00008400ff02ab82 */ /* 0x012e620000000a00 */
        /* <DEDUP_REMOVED lines=22> */
.L_x_502:
[----:B------:R-:W-:Y:S05]  /*2320*/  BSYNC B0 ;  /* 0x0000000000007941 */ /* 0x000fea0003800000 */
.L_x_501:
[----:B------:R-:W-:Y:S01]  /*2330*/  USHF.L.U64.HI UR30, UR12, 0x6, UR13 ;  /* 0x000000060c1e7899 */ /* 0x000fe2000801020d */
[----:B------:R-:W-:Y:S01]  /*2340*/  BSSY B0, `(.L_x_503) ;  /* 0x0000028000007945 */ /* 0x000fe20003800000 */
[----:B------:R-:W-:-:S03]  /*2350*/  USHF.L.U32 UR31, UR12, 0x6, URZ ;  /* 0x000000060c1f7899 */ /* 0x000fc6000800063f */
[----:B------:R-:W-:Y:S09]  /*2360*/  @P4 BRA `(.L_x_504) ;  /* 0x0000000000944947 */ /* 0x000ff20003800000 */
        /* <DEDUP_REMOVED lines=37> */
.L_x_504:
[----:B------:R-:W-:Y:S05]  /*25c0*/  BSYNC B0 ;  /* 0x0000000000007941 */ /* 0x000fea0003800000 */
.L_x_503:
[----:B------:R-:W-:Y:S01]  /*25d0*/  ISETP.GE.AND P0, PT, R12, UR18, PT ;  /* 0x000000120c007c0c */ /* 0x000fe2000bf06270 */
[----:B------:R-:W-:Y:S01]  /*25e0*/  USHF.R.S32.HI UR34, URZ, 0x1f, UR20 ;  /* 0x0000001f3f227899 */ /* 0x000fe20008011414 */
[----:B------:R-:W-:Y:S01]  /*25f0*/  MOV R204, R202 ;  /* 0x000000ca00cc7202 */ /* 0x000fe20000000f00 */
[----:B------:R-:W-:Y:S01]  /*2600*/  UIMAD UR6, UR30, UR20, URZ ;  /* 0x000000141e0672a4 */ /* 0x000fe2000f8e023f */
[----:B------:R-:W-:Y:S01]  /*2610*/  IMAD.IADD R205, R203, 0x1, R205 ;  /* 0x00000001cbcd7824 */ /* 0x000fe200078e02cd */
[----:B------:R-:W-:Y:S01]  /*2620*/  BSSY B0, `(.L_x_505) ;  /* 0x0000024000007945 */ /* 0x000fe20003800000 */
[----:B-1234-:R-:W-:Y:S01]  /*2630*/  IMAD.U32 R3, RZ, RZ, UR31 ;  /* 0x0000001fff037e24 */ /* 0x01efe2000f8e00ff */
[----:B------:R-:W-:Y:S01]  /*2640*/  UIMAD UR6, UR34, UR31, UR6 ;  /* 0x0000001f220672a4 */ /* 0x000fe2000f8e0206 */
[----:B------:R-:W-:Y:S02]  /*2650*/  ISETP.GE.AND P5, PT, R0, UR18, PT ;  /* 0x0000001200007c0c */ /* 0x000fe4000bfa6270 */
[----:B------:R-:W-:-:S05]  /*2660*/  IMAD.WIDE.U32 R14, R3, UR20, R204 ;  /* 0x00000014030e7c25 */ /* 0x000fca000f8e00cc */
[----:B------:R-:W-:Y:S01]  /*2670*/  IADD3 R2, R15, UR6, RZ ;  /* 0x000000060f027c10 */ /* 0x000fe2000fffe0ff */
        /* <DEDUP_REMOVED lines=30> */
.L_x_506:
[----:B------:R-:W-:Y:S05]  /*2860*/  BSYNC B0 ;  /* 0x0000000000007941 */ /* 0x000fea0003800000 */
.L_x_505:
[----:B------:R-:W-:Y:S01]  /*2870*/  USHF.L.U64.HI UR32, UR12, 0x5, UR13 ;  /* 0x000000050c207899 */ /* 0x000fe2000801020d */
[----:B------:R-:W-:Y:S01]  /*2880*/  BSSY B0, `(.L_x_507) ;  /* 0x0000022000007945 */ /* 0x000fe20003800000 */
[----:B------:R-:W-:-:S03]  /*2890*/  USHF.L.U32 UR33, UR12, 0x5, URZ ;  /* 0x000000050c217899 */ /* 0x000fc6000800063f */
        /* <DEDUP_REMOVED lines=32> */
.L_x_508:
[----:B------:R-:W-:Y:S05]  /*2aa0*/  BSYNC B0 ;  /* 0x0000000000007941 */ /* 0x000fea0003800000 */
.L_x_507:
[----:B------:R-:W-:Y:S01]  /*2ab0*/  ULDC.64 UR8, c[0x0][0x3c8] ;  /* 0x0000f20000087ab9 */ /* 0x000fe20000000a00 */
[----:B------:R-:W0:Y:S01]  /*2ac0*/  LDGDEPBAR ;  /* 0x00000000000079af */ /* 0x000e220000000000 */
[----:B------:R-:W-:-:S04]  /*2ad0*/  UISETP.NE.U32.AND UP1, UPT, UR8, URZ, UPT ;  /* 0x0000003f0800728c */ /* 0x000fc8000bf25070 */
[----:B------:R-:W-:-:S06]  /*2ae0*/  UISETP.NE.AND.EX UP1, UPT, UR9, URZ, UPT, UP1 ;  /* 0x0000003f0900728c */ /* 0x000fcc000bf25310 */
[----:B------:R-:W-:-:S05]  /*2af0*/  PLOP3.LUT P0, PT, PT, PT, UP1, 0x80, 0x0 ;  /* 0x000000000000781c */ /* 0x000fca0003f0f018 */
[----:B------:R-:W-:Y:S01]  /*2b00*/  @UP1 USHF.R.S32.HI UR35, URZ, 0x1f, UR24 ;  /* 0x0000001f3f231899 */ /* 0x000fe20008011418 */
[----:B------:R-:W-:Y:S01]  /*2b10*/  @UP1 ULDC.64 UR6, c[0x0][0x3d0] ;  /* 0x0000f40000061ab9 */ /* 0x000fe20000000a00 */
[----:B------:R-:W-:Y:S02]  /*2b20*/  @UP1 UMOV UR36, UR26 ;  /* 0x0000001a00241c82 */ /* 0x000fe40008000000 */
[----:B------:R-:W-:Y:S01]  /*2b30*/  @UP1 UIMAD UR35, UR35, UR6, URZ ;  /* 0x00000006232312a4 */ /* 0x000fe2000f8e023f */
[----:B------:R-:W-:Y:S02]  /*2b40*/  @UP1 UMOV UR37, UR19 ;  /* 0x0000001300251c82 */ /* 0x000fe40008000000 */
[----:B------:R-:W-:Y:S01]  /*2b50*/  @UP1 UIMAD.WIDE.U32 UR36, UR24, UR6, UR36 ;  /* 0x00000006182412a5 */ /* 0x000fe2000f8e0024 */
[----:B------:R-:W-:Y:S01]  /*2b60*/  LEA.HI R193, R11, R4, RZ, 0x4 ;  /* 0x000000040bc17211 */ /* 0x000fe200078f20ff */
[----:B------:R-:W-:Y:S01]  /*2b70*/  @UP1 UIMAD UR7, UR24, UR7, UR35 ;  /* 0x00000007180712a4 */ /* 0x000fe2000f8e0223 */
[----:B------:R-:W-:-:S04]  /*2b80*/  DEPBAR.LE SB0, 0x0 ;  /* 0x000080000000791a */ /* 0x000fc80000000000 */
[----:B------:R-:W-:Y:S02]  /*2b90*/  @UP1 ULEA UR8, UP0, UR36, UR8, 0x2 ;  /* 0x0000000824081291 */ /* 0x000fe4000f80103f */
[----:B------:R-:W-:Y:S01]  /*2ba0*/  @UP1 UIADD3 UR7, UR37, UR7, URZ ;  /* 0x0000000725071290 */ /* 0x000fe2000fffe03f */
[----:B------:R-:W-:-:S03]  /*2bb0*/  @UP1 ULDC UR6, c[0x0][0x2e8] ;  /* 0x0000ba0000061ab9 */ /* 0x000fc60000000800 */
[----:B------:R-:W-:Y:S01]  /*2bc0*/  @UP1 ULEA.HI.X UR9, UR36, UR9, UR7, 0x2, UP0 ;  /* 0x0000000924091291 */ /* 0x000fe200080f1407 */
[----:B--23--:R-:W-:-:S05]  /*2bd0*/  IMAD.U32 R8, RZ, RZ, UR8 ;  /* 0x00000008ff087e24 */ /* 0x00cfca000f8e00ff */
[----:B------:R-:W-:-:S05]  /*2be0*/  IMAD.U32 R9, RZ, RZ, UR9 ;  /* 0x00000009ff097e24 */ /* 0x000fca000f8e00ff */
[----:B------:R2:W3:Y:S01]  /*2bf0*/  @P0 LDG.E R8, desc[UR28][R8.64] ;  /* 0x0000001c08080981 */ /* 0x0004e2000c1e1900 */
[C---:B-1--4-:R-:W-:Y:S01]  /*2c00*/  LOP3.LUT R7, R193.reuse, 0xfffffff0, RZ, 0xc0, !PT ;  /* 0xfffffff0c1077812 */ /* 0x052fe200078ec0ff */
[----:B------:R-:W-:Y:S01]  /*2c10*/  USHF.L.U64.HI UR8, UR10, 0x6, UR11 ;  /* 0x000000060a087899 */ /* 0x000fe2000801020b */
[----:B------:R-:W-:Y:S01]  /*2c20*/  SHF.R.S32.HI R6, RZ, 0x4, R193 ;  /* 0x00000004ff067819 */ /* 0x000fe200000114c1 */
[----:B------:R-:W-:Y:S01]  /*2c30*/  USHF.L.U32 UR9, UR10, 0x6, URZ ;  /* 0x000000060a097899 */ /* 0x000fe2000800063f */
[----:B------:R-:W-:Y:S01]  /*2c40*/  ISETP.GE.AND P1, PT, R12, UR18, PT ;  /* 0x000000120c007c0c */ /* 0x000fe2000bf26270 */
[----:B------:R-:W-:Y:S01]  /*2c50*/  IMAD.IADD R7, R4, 0x1, -R7 ;  /* 0x0000000104077824 */ /* 0x000fe200078e0a07 */
[----:B------:R-:W-:Y:S01]  /*2c60*/  BAR.SYNC.DEFER_BLOCKING 0x0 ;  /* 0x0000000000007b1d */ /* 0x000fe20000010000 */
[----:B------:R-:W-:Y:S01]  /*2c70*/  LEA.HI R193, R193, R6, RZ, 0x1 ;  /* 0x00000006c1c17211 */ /* 0x000fe200078f08ff */
[----:B------:R-:W-:Y:S01]  /*2c80*/  UIMAD UR7, UR8, UR20, URZ ;  /* 0x00000014080772a4 */ /* 0x000fe2000f8e023f */
[----:B------:R-:W-:Y:S01]  /*2c90*/  IMAD.IADD R147, R145, 0x1, R147 ;  /* 0x0000000191937824 */ /* 0x000fe200078e0293 */
[----:B------:R-:W-:Y:S01]  /*2ca0*/  SHF.R.S32.HI R14, RZ, 0x1f, R7 ;  /* 0x0000001fff0e7819 */ /* 0x000fe20000011407 */
[----:B------:R-:W-:Y:S01]  /*2cb0*/  IMAD.U32 R15, RZ, RZ, UR20 ;  /* 0x00000014ff0f7e24 */ /* 0x000fe2000f8e00ff */
[----:B------:R-:W-:Y:S01]  /*2cc0*/  LOP3.LUT R193, R193, 0xfffffffe, RZ, 0xc0, !PT ;  /* 0xfffffffec1c17812 */ /* 0x000fe200078ec0ff */
[----:B------:R-:W-:Y:S01]  /*2cd0*/  IMAD.MOV.U32 R146, RZ, RZ, R144 ;  /* 0x000000ffff927224 */ /* 0x000fe200078e0090 */
[----:B------:R-:W-:Y:S01]  /*2ce0*/  LEA.HI R14, R14, R7, RZ, 0x3 ;  /* 0x000000070e0e7211 */ /* 0x000fe200078f18ff */
[----:B------:R-:W-:Y:S01]  /*2cf0*/  UIMAD UR34, UR34, UR9, UR7 ;  /* 0x00000009222272a4 */ /* 0x000fe2000f8e0207 */
[----:B------:R-:W-:Y:S01]  /*2d00*/  ISETP.GE.AND P5, PT, R0, UR18, PT ;  /* 0x0000001200007c0c */ /* 0x000fe2000bfa6270 */
[----:B------:R-:W-:Y:S01]  /*2d10*/  IMAD.IADD R193, R6, 0x1, -R193 ;  /* 0x0000000106c17824 */ /* 0x000fe200078e0ac1 */
[----:B------:R-:W-:Y:S01]  /*2d20*/  LOP3.LUT R2, R14, 0xfffffff8, RZ, 0xc0, !PT ;  /* 0xfffffff80e027812 */ /* 0x000fe200078ec0ff */
[----:B------:R-:W-:Y:S01]  /*2d30*/  IMAD.SHL.U32 R6, R12, 0x8, RZ ;  /* 0x000000080c067824 */ /* 0x000fe200078e00ff */
[----:B------:R-:W-:Y:S01]  /*2d40*/  UMOV UR19, URZ ;  /* 0x0000003f00137c82 */ /* 0x000fe20008000000 */
[----:B------:R-:W-:Y:S01]  /*2d50*/  IMAD.SHL.U32 R10, R193, 0x8, RZ ;  /* 0x00000008c10a7824 */ /* 0x000fe200078e00ff */
[----:B------:R-:W-:Y:S01]  /*2d60*/  BSSY B0, `(.L_x_509) ;  /* 0x000003a000007945 */ /* 0x000fe20003800000 */
[----:B------:R-:W-:-:S02]  /*2d70*/  IMAD.IADD R2, R7, 0x1, -R2 ;  /* 0x0000000107027824 */ /* 0x000fc400078e0a02 */
[----:B------:R-:W3:Y:S01]  /*2d80*/  @P0 MUFU.RCP R7, UR6 ;  /* 0x0000000600070d08 */ /* 0x000ee20008001000 */
[----:B--2---:R-:W-:Y:S02]  /*2d90*/  IMAD.SHL.U32 R9, R5, 0x40, RZ ;  /* 0x0000004005097824 */ /* 0x004fe400078e00ff */
[----:B------:R-:W-:Y:S01]  /*2da0*/  IMAD.SHL.U32 R13, R2, 0x40, RZ ;  /* 0x00000040020d7824 */ /* 0x000fe200078e00ff */
[----:B------:R1:W-:Y:S02]  /*2db0*/  @P1 STS.128 [R201+0x12000], RZ ;  /* 0x012000ffc9001388 */ /* 0x0003e40000000c00 */
[----:B------:R-:W-:Y:S02]  /*2dc0*/  LOP3.LUT R9, R9, 0x1c0, RZ, 0xc0, !PT ;  /* 0x000001c009097812 */ /* 0x000fe400078ec0ff */
[----:B------:R-:W-:Y:S01]  /*2dd0*/  LOP3.LUT R13, R13, 0x1c0, RZ, 0xc0, !PT ;  /* 0x000001c00d0d7812 */ /* 0x000fe200078ec0ff */
[----:B------:R1:W-:Y:S01]  /*2de0*/  @P1 STS.128 [R201+0x14000], RZ ;  /* 0x014000ffc9001388 */ /* 0x0003e20000000c00 */
[----:B------:R-:W-:-:S02]  /*2df0*/  LOP3.LUT R6, R9, 0x8, R6, 0xf8, !PT ;  /* 0x0000000809067812 */ /* 0x000fc400078ef806 */
[----:B------:R-:W-:Y:S01]  /*2e00*/  SHF.R.U32.HI R9, RZ, 0x3, R9 ;  /* 0x00000003ff097819 */ /* 0x000fe20000011609 */
[----:B------:R1:W-:Y:S01]  /*2e10*/  @P1 STS.128 [R201+0x16000], RZ ;  /* 0x016000ffc9001388 */ /* 0x0003e20000000c00 */
[----:B------:R-:W-:Y:S02]  /*2e20*/  LOP3.LUT R10, R13, 0x8, R10, 0xf8, !PT ;  /* 0x000000080d0a7812 */ /* 0x000fe400078ef80a */
[----:B------:R-:W-:Y:S01]  /*2e30*/  LOP3.LUT R6, R6, R9, RZ, 0x3c, !PT ;  /* 0x0000000906067212 */ /* 0x000fe200078e3cff */
[----:B------:R-:W-:Y:S01]  /*2e40*/  IMAD.SHL.U32 R9, R14, 0x40, RZ ;  /* 0x000000400e097824 */ /* 0x000fe200078e00ff */
[----:B------:R-:W-:Y:S01]  /*2e50*/  SHF.R.U32.HI R13, RZ, 0x3, R13 ;  /* 0x00000003ff0d7819 */ /* 0x000fe2000001160d */
[----:B------:R-:W-:-:S03]  /*2e60*/  IMAD.WIDE.U32 R14, R15, UR9, R146 ;  /* 0x000000090f0e7c25 */ /* 0x000fc6000f8e0092 */
[----:B------:R-:W-:Y:S01]  /*2e70*/  LOP3.LUT R10, R10, R13, RZ, 0x3c, !PT ;  /* 0x0000000d0a0a7212 */ /* 0x000fe200078e3cff */
[----:B------:R-:W-:Y:S01]  /*2e80*/  IMAD R193, R193, 0x200, R6 ;  /* 0x00000200c1c17824 */ /* 0x000fe200078e0206 */
[----:B------:R-:W-:Y:S01]  /*2e90*/  LEA.HI R6, R11, R4, RZ, 0x5 ;  /* 0x000000040b067211 */ /* 0x000fe200078f28ff */
[----:B------:R-:W-:Y:S01]  /*2ea0*/  VIADD R12, R15, UR34 ;  /* 0x000000220f0c7c36 */ /* 0x000fe20008000000 */
[----:B------:R-:W-:Y:S02]  /*2eb0*/  LOP3.LUT R0, R10, 0xfffffe00, R9, 0xf8, !PT ;  /* 0xfffffe000a007812 */ /* 0x000fe400078ef809 */
[----:B------:R-:W-:Y:S02]  /*2ec0*/  SHF.R.S32.HI R85, RZ, 0x5, R6 ;  /* 0x00000005ff557819 */ /* 0x000fe40000011406 */
[----:B------:R-:W-:-:S03]  /*2ed0*/  LEA R193, R193, UR4, 0x1 ;  /* 0x00000004c1c17c11 */ /* 0x000fc6000f8e08ff */
[----:B------:R-:W-:Y:S02]  /*2ee0*/  IMAD R194, R85, 0x400, R0 ;  /* 0x0000040055c27824 */ /* 0x000fe400078e0200 */
[----:B---3--:R-:W-:-:S05]  /*2ef0*/  @P0 FMUL.FTZ R7, R8, R7 ;  /* 0x0000000708070220 */ /* 0x008fca0000410000 */
[----:B------:R-:W-:-:S13]  /*2f00*/  @P0 R2UR UR6, R7 ;  /* 0x00000000070602ca */ /* 0x000fda00000e0000 */
[----:B------:R-:W-:Y:S01]  /*2f10*/  @UP1 UMOV UR19, UR6 ;  /* 0x0000000600131c82 */ /* 0x000fe20008000000 */
[----:B-1----:R-:W-:Y:S05]  /*2f20*/  @P1 BRA `(.L_x_510) ;  /* 0x0000000000741947 */ /* 0x002fea0003800000 */
        /* <DEDUP_REMOVED lines=29> */
.L_x_510:
[----:B------:R-:W-:Y:S05]  /*3100*/  BSYNC B0 ;  /* 0x0000000000007941 */ /* 0x000fea0003800000 */
.L_x_509:
        /* <DEDUP_REMOVED lines=33> */
[----:B----4-:R-:W-:-:S04]  /*3320*/  LEA R8, P0, R14, UR6, 0x1 ;  /* 0x000000060e087c11 */ /* 0x010fc8000f8008ff */
[----:B------:R-:W-:-:S05]  /*3330*/  LEA.HI.X R9, R14, UR7, R7, 0x1, P0 ;  /* 0x000000070e097c11 */ /* 0x000fca00080f0c07 */
[----:B------:R-:W-:Y:S01]  /*3340*/  @!PT LDS RZ, [RZ] ;  /* 0x00000000fffff984 */ /* 0x000fe20000000800 */
[----:B------:R-:W-:Y:S01]  /*3350*/  @!PT LDS RZ, [RZ] ;  /* 0x00000000fffff984 */ /* 0x000fe20000000800 */
[----:B------:R-:W-:Y:S01]  /*3360*/  @!PT LDS RZ, [RZ] ;  /* 0x00000000fffff984 */ /* 0x000fe20000000800 */
[----:B------:R1:W-:Y:S04]  /*3370*/  LDGSTS.E.BYPASS.LTC128B.128 [R201+0x17000], desc[UR28][R8.64+0x100] ;  /* 0x1700010008c97fae */ /* 0x0003e8000b901d5c */
.L_x_512:
[----:B------:R-:W-:Y:S05]  /*3380*/  BSYNC B0 ;  /* 0x0000000000007941 */ /* 0x000fea0003800000 */
.L_x_511:
[----:B------:R-:W-:Y:S01]  /*3390*/  LDSM.16.M88.4 R52, [R194] ;  /* 0x00000000c234783b */ /* 0x000fe20000000200 */
[----:B------:R-:W-:Y:S01]  /*33a0*/  R2P PR, R5, 0x6 ;  /* 0x0000000605007804 */ /* 0x000fe20000000000 */
[----:B------:R-:W-:Y:S01]  /*33b0*/  IMAD.MOV.U32 R7, RZ, RZ, 0x10 ;  /* 0x00000010ff077424 */ /* 0x000fe200078e00ff */
[----:B------:R-:W-:Y:S01]  /*33c0*/  LOP3.LUT P0, RZ, R2, 0x2, RZ, 0xc0, !PT ;  /* 0x0000000202ff7812 */ /* 0x000fe2000780c0ff */
[----:B------:R-:W5:Y:S01]  /*33d0*/  LDSM.16.M88.4 R36, [R193+0xc000] ;  /* 0x00c00000c124783b */ /* 0x000f620000000200 */
[----:B------:R-:W-:Y:S01]  /*33e0*/  VIADD R5, R193, 0xc000 ;  /* 0x0000c000c1057836 */ /* 0x000fe20000000000 */
[----:B------:R-:W-:Y:S01]  /*33f0*/  LEA R211, R85, UR25, 0x4 ;  /* 0x0000001955d37c11 */ /* 0x000fe2000f8e20ff */
[----:B------:R-:W-:Y:S01]  /*3400*/  VIADD R191, R193, 0xc020 ;  /* 0x0000c020c1bf7836 */ /* 0x000fe20000000000 */
[----:B------:R-:W3:Y:S01]  /*3410*/  LDSM.16.M88.4 R20, [R193+0xd000] ;  /* 0x00d00000c114783b */ /* 0x000ee20000000200 */
[----:B------:R-:W-:Y:S01]  /*3420*/  SEL R7, R7, 0xfffffff0, !P0 ;  /* 0xfffffff007077807 */ /* 0x000fe20004000000 */
[----:B------:R-:W-:Y:S01]  /*3430*/  IMAD.SHL.U32 R212, R4, 0x2, RZ ;  /* 0x0000000204d47824 */ /* 0x000fe200078e00ff */
[----:B------:R-:W-:Y:S01]  /*3440*/  LOP3.LUT P0, RZ, R2, 0x4, RZ, 0xc0, !PT ;  /* 0x0000000402ff7812 */ /* 0x000fe2000780c0ff */
[----:B------:R-:W3:Y:S01]  /*3450*/  LDSM.16.M88.4 R28, [R193+0xc800] ;  /* 0x00c80000c11c783b */ /* 0x000ee20000000200 */
[----:B------:R-:W-:Y:S01]  /*3460*/  IMAD.MOV.U32 R2, RZ, RZ, 0x40 ;  /* 0x00000040ff027424 */ /* 0x000fe200078e00ff */
[----:B------:R-:W-:Y:S01]  /*3470*/  UIADD3 UR7, UR27, 0x1, -UR17 ;  /* 0x000000011b077890 */ /* 0x000fe2000fffe811 */
[----:B------:R-:W-:Y:S01]  /*3480*/  IMAD R192, R7, 0x2, R194 ;  /* 0x0000000207c07824 */ /* 0x000fe200078e02c2 */
[----:B------:R-:W3:Y:S01]  /*3490*/  LDSM.16.M88.4 R56, [R193+0xd800] ;  /* 0x00d80000c138783b */ /* 0x000ee20000000200 */
[----:B------:R-:W-:Y:S01]  /*34a0*/  @P1 VIADD R191, R5, 0xffffffe0 ;  /* 0xffffffe005bf1836 */ /* 0x000fe20000000000 */
[----:B------:R-:W-:Y:S01]  /*34b0*/  SEL R2, R2, 0xffffffc0, !P2 ;  /* 0xffffffc002027807 */ /* 0x000fe20005000000 */
[----:B------:R-:W-:Y:S01]  /*34c0*/  IMAD.MOV.U32 R5, RZ, RZ, 0x20 ;  /* 0x00000020ff057424 */ /* 0x000fe200078e00ff */
[----:B------:R-:W-:Y:S01]  /*34d0*/  LDSM.16.M88.4 R60, [R192] ;  /* 0x00000000c03c783b */ /* 0x000fe20000000200 */
[----:B------:R-:W-:Y:S01]  /*34e0*/  LOP3.LUT R212, R212, 0x6, RZ, 0xc0, !PT ;  /* 0x00000006d4d47812 */ /* 0x000fe200078ec0ff */
[----:B------:R-:W-:Y:S01]  /*34f0*/  UIADD3 UR6, UR7, UR22, URZ ;  /* 0x0000001607067290 */ /* 0x000fe2000fffe03f */
[----:B------:R-:W-:Y:S01]  /*3500*/  IMAD.IADD R187, R193, 0x1, R2 ;  /* 0x00000001c1bb7824 */ /* 0x000fe200078e0202 */
[----:B------:R-:W3:Y:S01]  /*3510*/  LDSM.16.M88.4 R48, [R191] ;  /* 0x00000000bf30783b */ /* 0x000ee20000000200 */
[----:B------:R-:W-:Y:S01]  /*3520*/  SEL R5, R5, 0xffffffe0, !P0 ;  /* 0xffffffe005057807 */ /* 0x000fe20004000000 */
[----:B------:R-:W-:Y:S01]  /*3530*/  IMAD.IADD R180, R2, 0x1, R191 ;  /* 0x0000000102b47824 */ /* 0x000fe200078e02bf */
[----:B------:R-:W-:Y:S01]  /*3540*/  UIADD3 UR25, UR27, -UR17, URZ ;  /* 0x800000111b197290 */ /* 0x000fe2000fffe03f */
[----:B-12-4-:R-:W1:Y:S01]  /*3550*/  LDSM.16.M88.4 R8, [R191+0x1000] ;  /* 0x00100000bf08783b */ /* 0x016e620000000200 */
[----:B------:R-:W-:Y:S01]  /*3560*/  UISETP.GT.AND UP0, UPT, UR20, UR14, UPT ;  /* 0x0000000e1400728c */ /* 0x000fe2000bf04270 */
[----:B------:R-:W-:-:S02]  /*3570*/  IMAD R190, R5, 0x2, R194 ;  /* 0x0000000205be7824 */ /* 0x000fc400078e02c2 */
[----:B------:R-:W2:Y:S01]  /*3580*/  LDSM.16.M88.4 R16, [R191+0x800] ;  /* 0x00080000bf10783b */ /* 0x000ea20000000200 */
[----:B------:R-:W-:Y:S02]  /*3590*/  IMAD R189, R5, 0x2, R192 ;  /* 0x0000000205bd7824 */ /* 0x000fe400078e02c0 */
[C---:B------:R-:W-:Y:S01]  /*35a0*/  VIADD R183, R191.reuse, 0x800 ;  /* 0x00000800bfb77836 */ /* 0x040fe20000000000 */
[----:B------:R-:W4:Y:S01]  /*35b0*/  LDSM.16.M88.4 R72, [R191+0x1800] ;  /* 0x00180000bf48783b */ /* 0x000f220000000200 */
[C---:B------:R-:W-:Y:S02]  /*35c0*/  VIADD R182, R191.reuse, 0x1000 ;  /* 0x00001000bfb67836 */ /* 0x040fe40000000000 */
[C---:B------:R-:W-:Y:S01]  /*35d0*/  VIADD R181, R191.reuse, 0x1800 ;  /* 0x00001800bfb57836 */ /* 0x040fe20000000000 */
[----:B------:R-:W-:Y:S01]  /*35e0*/  LDSM.16.M88.4 R64, [R190] ;  /* 0x00000000be40783b */ /* 0x000fe20000000200 */
[C---:B------:R-:W-:Y:S02]  /*35f0*/  VIADD R179, R191.reuse, 0x2000 ;  /* 0x00002000bfb37836 */ /* 0x040fe40000000000 */
[C---:B------:R-:W-:Y:S01]  /*3600*/  VIADD R178, R191.reuse, 0x2800 ;  /* 0x00002800bfb27836 */ /* 0x040fe20000000000 */
[----:B-----5:R-:W-:Y:S01]  /*3610*/  HMMA.16816.F32.BF16 R40, R52, R36, RZ ;  /* 0x000000243428723c */ /* 0x020fe200000418ff */
[----:B------:R-:W5:Y:S01]  /*3620*/  LDSM.16.M88.4 R12, [R187+0xc000] ;  /* 0x00c00000bb0c783b */ /* 0x000f620000000200 */
[----:B------:R-:W-:-:S02]  /*3630*/  VIADD R177, R191, 0x3000 ;  /* 0x00003000bfb17836 */ /* 0x000fc40000000000 */
[C---:B------:R-:W-:Y:S01]  /*3640*/  VIADD R176, R191.reuse, 0x3800 ;  /* 0x00003800bfb07836 */ /* 0x040fe20000000000 */
[----:B------:R-:W5:Y:S01]  /*3650*/  LDSM.16.M88.4 R44, [R187+0xc800] ;  /* 0x00c80000bb2c783b */ /* 0x000f620000000200 */
[C---:B------:R-:W-:Y:S01]  /*3660*/  HMMA.16816.F32.BF16 R36, R52.reuse, R38, RZ ;  /* 0x000000263424723c */ /* 0x040fe200000418ff */
[C---:B------:R-:W-:Y:S02]  /*3670*/  VIADD R175, R191.reuse, 0x4000 ;  /* 0x00004000bfaf7836 */ /* 0x040fe40000000000 */
[----:B------:R-:W-:Y:S01]  /*3680*/  LDSM.16.M88.4 R76, [R187+0xd800] ;  /* 0x00d80000bb4c783b */ /* 0x000fe20000000200 */
[C---:B------:R-:W-:Y:S02]  /*3690*/  VIADD R174, R191.reuse, 0x4800 ;  /* 0x00004800bfae7836 */ /* 0x040fe40000000000 */
[----:B---3--:R-:W-:Y:S01]  /*36a0*/  HMMA.16816.F32.BF16 R24, R52, R20, RZ ;  /* 0x000000143418723c */ /* 0x008fe200000418ff */
[----:B------:R-:W-:Y:S01]  /*36b0*/  LDSM.16.M88.4 R80, [R191+0x3800] ;  /* 0x00380000bf50783b */ /* 0x000fe20000000200 */
[----:B------:R-:W-:-:S02]  /*36c0*/  VIADD R173, R191, 0x5000 ;  /* 0x00005000bfad7836 */ /* 0x000fc40000000000 */
[----:B------:R-:W-:Y:S01]  /*36d0*/  VIADD R172, R191, 0x5800 ;  /* 0x00005800bfac7836 */ /* 0x000fe20000000000 */
[----:B------:R-:W0:Y:S01]  /*36e0*/  LDGDEPBAR ;  /* 0x00000000000079af */ /* 0x000e220000000000 */
[C---:B------:R-:W-:Y:S06]  /*36f0*/  HMMA.16816.F32.BF16 R20, R52.reuse, R22, RZ ;  /* 0x000000163414723c */ /* 0x040fec00000418ff */
[C---:B------:R-:W-:Y:S06]  /*3700*/  HMMA.16816.F32.BF16 R32, R52.reuse, R28, RZ ;  /* 0x0000001c3420723c */ /* 0x040fec00000418ff */
[C---:B------:R-:W-:Y:S06]  /*3710*/  HMMA.16816.F32.BF16 R28, R52.reuse, R30, RZ ;  /* 0x0000001e341c723c */ /* 0x040fec00000418ff */
[C---:B------:R-:W-:Y:S06]  /*3720*/  HMMA.16816.F32.BF16 R68, R52.reuse, R56, RZ ;  /* 0x000000383444723c */ /* 0x040fec00000418ff */
[----:B------:R-:W-:Y:S01]  /*3730*/  HMMA.16816.F32.BF16 R52, R52, R58, RZ ;  /* 0x0000003a3434723c */ /* 0x000fe200000418ff */
[----:B------:R-:W3:Y:S05]  /*3740*/  LDSM.16.M88.4 R56, [R187+0xd000] ;  /* 0x00d00000bb38783b */ /* 0x000eea0000000200 */
[C---:B------:R-:W-:Y:S06]  /*3750*/  HMMA.16816.F32.BF16 R40, R60.reuse, R48, R40 ;  /* 0x000000303c28723c */ /* 0x040fec0000041828 */
[C---:B------:R-:W-:Y:S01]  /*3760*/  HMMA.16816.F32.BF16 R36, R60.reuse, R50, R36 ;  /* 0x000000323c24723c */ /* 0x040fe20000041824 */
[----:B------:R-:W-:Y:S05]  /*3770*/  LDSM.16.M88.4 R48, [R180] ;  /* 0x00000000b430783b */ /* 0x000fea0000000200 */
[C---:B-1----:R-:W-:Y:S06]  /*3780*/  HMMA.16816.F32.BF16 R24, R60.reuse, R8, R24 ;  /* 0x000000083c18723c */ /* 0x042fec0000041818 */
[C---:B------:R-:W-:Y:S01]  /*3790*/  HMMA.16816.F32.BF16 R20, R60.reuse, R10, R20 ;  /* 0x0000000a3c14723c */ /* 0x040fe20000041814 */
[----:B------:R-:W1:Y:S05]  /*37a0*/  LDSM.16.M88.4 R8, [R189] ;  /* 0x00000000bd08783b */ /* 0x000e6a0000000200 */
[C---:B--2---:R-:W-:Y:S06]  /*37b0*/  HMMA.16816.F32.BF16 R32, R60.reuse, R16, R32 ;  /* 0x000000103c20723c */ /* 0x044fec0000041820 */
[C---:B------:R-:W-:Y:S01]  /*37c0*/  HMMA.16816.F32.BF16 R28, R60.reuse, R18, R28 ;  /* 0x000000123c1c723c */ /* 0x040fe2000004181c */
[----:B------:R-:W2:Y:S05]  /*37d0*/  LDSM.16.M88.4 R16, [R180+0x800] ;  /* 0x00080000b410783b */ /* 0x000eaa0000000200 */
[C---:B----4-:R-:W-:Y:S06]  /*37e0*/  HMMA.16816.F32.BF16 R68, R60.reuse, R72, R68 ;  /* 0x000000483c44723c */ /* 0x050fec0000041844 */
[----:B------:R-:W-:Y:S01]  /*37f0*/  HMMA.16816.F32.BF16 R52, R60, R74, R52 ;  /* 0x0000004a3c34723c */ /* 0x000fe20000041834 */
[----:B------:R-:W-:Y:S04]  /*3800*/  LDSM.16.M88.4 R72, [R180+0x1800] ;  /* 0x00180000b448783b */ /* 0x000fe80000000200 */
[----:B------:R-:W-:Y:S01]  /*3810*/  LDSM.16.M88.4 R60, [R193+0xe000] ;  /* 0x00e00000c13c783b */ /* 0x000fe20000000200 */
[C---:B-----5:R-:W-:Y:S06]  /*3820*/  HMMA.16816.F32.BF16 R40, R64.reuse, R12, R40 ;  /* 0x0000000c4028723c */ /* 0x060fec0000041828 */
[C---:B------:R-:W-:Y:S01]  /*3830*/  HMMA.16816.F32.BF16 R36, R64.reuse, R14, R36 ;  /* 0x0000000e4024723c */ /* 0x040fe20000041824 */
[----:B------:R-:W4:Y:S05]  /*3840*/  LDSM.16.M88.4 R12, [R180+0x1000] ;  /* 0x00100000b40c783b */ /* 0x000f2a0000000200 */
[C---:B------:R-:W-:Y:S06]  /*3850*/  HMMA.16816.F32.BF16 R32, R64.reuse, R44, R32 ;  /* 0x0000002c4020723c */ /* 0x040fec0000041820 */
[C---:B------:R-:W-:Y:S01]  /*3860*/  HMMA.16816.F32.BF16 R28, R64.reuse, R46, R28 ;  /* 0x0000002e401c723c */ /* 0x040fe2000004181c */
[----:B------:R-:W-:Y:S05]  /*3870*/  LDSM.16.M88.4 R44, [R194+0x4000] ;  /* 0x00400000c22c783b */ /* 0x000fea0000000200 */
[C---:B---3--:R-:W-:Y:S06]  /*3880*/  HMMA.16816.F32.BF16 R24, R64.reuse, R56, R24 ;  /* 0x000000384018723c */ /* 0x048fec0000041818 */
[C---:B------:R-:W-:Y:S01]  /*3890*/  HMMA.16816.F32.BF16 R20, R64.reuse, R58, R20 ;  /* 0x0000003a4014723c */ /* 0x040fe20000041814 */
[----:B------:R-:W3:Y:S05]  /*38a0*/  LDSM.16.M88.4 R56, [R193+0xe800] ;  /* 0x00e80000c138783b */ /* 0x000eea0000000200 */
[C---:B------:R-:W-:Y:S06]  /*38b0*/  HMMA.16816.F32.BF16 R68, R64.reuse, R76, R68 ;  /* 0x0000004c4044723c */ /* 0x040fec0000041844 */
[----:B------:R-:W-:Y:S01]  /*38c0*/  HMMA.16816.F32.BF16 R64, R64, R78, R52 ;  /* 0x0000004e4040723c */ /* 0x000fe20000041834 */
[----:B------:R-:W-:Y:S04]  /*38d0*/  LDSM.16.M88.4 R52, [R193+0xf800] ;  /* 0x00f80000c134783b */ /* 0x000fe80000000200 */
[----:B------:R-:W-:Y:S01]  /*38e0*/  LDSM.16.M88.4 R76, [R192+0x4000] ;  /* 0x00400000c04c783b */ /* 0x000fe20000000200 */
[C---:B-1----:R-:W-:Y:S06]  /*38f0*/  HMMA.16816.F32.BF16 R40, R8.reuse, R48, R40 ;  /* 0x000000300828723c */ /* 0x042fec0000041828 */
[C---:B------:R-:W-:Y:S01]  /*3900*/  HMMA.16816.F32.BF16 R36, R8.reuse, R50, R36 ;  /* 0x000000320824723c */ /* 0x040fe20000041824 */
[----:B------:R-:W1:Y:S05]  /*3910*/  LDSM.16.M88.4 R48, [R193+0xf000] ;  /* 0x00f00000c130783b */ /* 0x000e6a0000000200 */
[C---:B--2---:R-:W-:Y:S06]  /*3920*/  HMMA.16816.F32.BF16 R32, R8.reuse, R16, R32 ;  /* 0x000000100820723c */ /* 0x044fec0000041820 */
[C---:B------:R-:W-:Y:S01]  /*3930*/  HMMA.16816.F32.BF16 R28, R8.reuse, R18, R28 ;  /* 0x00000012081c723c */ /* 0x040fe2000004181c */
[----:B------:R-:W-:Y:S05]  /*3940*/  LDSM.16.M88.4 R16, [R191+0x2000] ;  /* 0x00200000bf10783b */ /* 0x000fea0000000200 */
[C---:B----4-:R-:W-:Y:S06]  /*3950*/  HMMA.16816.F32.BF16 R24, R8.reuse, R12, R24 ;  /* 0x0000000c0818723c */ /* 0x050fec0000041818 */
[C---:B------:R-:W-:Y:S01]  /*3960*/  HMMA.16816.F32.BF16 R20, R8.reuse, R14, R20 ;  /* 0x0000000e0814723c */ /* 0x040fe20000041814 */
[----:B------:R-:W2:Y:S05]  /*3970*/  LDSM.16.M88.4 R12, [R191+0x2800] ;  /* 0x00280000bf0c783b */ /* 0x000eaa0000000200 */
[C---:B------:R-:W-:Y:S06]  /*3980*/  HMMA.16816.F32.BF16 R68, R8.reuse, R72, R68 ;  /* 0x000000480844723c */ /* 0x040fec0000041844 */
[----:B------:R-:W-:Y:S01]  /*3990*/  HMMA.16816.F32.BF16 R64, R8, R74, R64 ;  /* 0x0000004a0840723c */ /* 0x000fe20000041840 */
[----:B------:R-:W4:Y:S04]  /*39a0*/  LDSM.16.M88.4 R8, [R191+0x3000] ;  /* 0x00300000bf08783b */ /* 0x000f280000000200 */
[----:B------:R-:W-:Y:S01]  /*39b0*/  LDSM.16.M88.4 R72, [R189+0x4000] ;  /* 0x00400000bd48783b */ /* 0x000fe20000000200 */
[C---:B---3--:R-:W-:Y:S06]  /*39c0*/  HMMA.16816.F32.BF16 R32, R44.reuse, R56, R32 ;  /* 0x000000382c20723c */ /* 0x048fec0000041820 */
[C---:B------:R-:W-:Y:S06]  /*39d0*/  HMMA.16816.F32.BF16 R40, R44.reuse, R60, R40 ;  /* 0x0000003c2c28723c */ /* 0x040fec0000041828 */
[C---:B------:R-:W-:Y:S01]  /*39e0*/  HMMA.16816.F32.BF16 R36, R44.reuse, R62, R36 ;  /* 0x0000003e2c24723c */ /* 0x040fe20000041824 */
[----:B------:R-:W-:Y:S05]  /*39f0*/  LDSM.16.M88.4 R60, [R187+0xe000] ;  /* 0x00e00000bb3c783b */ /* 0x000fea0000000200 */
        /* <DEDUP_REMOVED lines=8> */
[----:B------:R-:W5:Y:S01]  /*3a80*/  LDSM.16.M88.4 R52, [R187+0xf800] ;  /* 0x00f80000bb34783b */ /* 0x000f620000000200 */
[C---:B--2---:R-:W-:Y:S06]  /*3a90*/  HMMA.16816.F32.BF16 R32, R76.reuse, R12, R32 ;  /* 0x0000000c4c20723c */ /* 0x044fec0000041820 */
[C---:B------:R-:W-:Y:S06]  /*3aa0*/  HMMA.16816.F32.BF16 R40, R76.reuse, R16, R40 ;  /* 0x000000104c28723c */ /* 0x040fec0000041828 */
[C---:B------:R-:W-:Y:S01]  /*3ab0*/  HMMA.16816.F32.BF16 R36, R76.reuse, R18, R36 ;  /* 0x000000124c24723c */ /* 0x040fe20000041824 */
[----:B------:R-:W-:Y:S05]  /*3ac0*/  LDSM.16.M88.4 R16, [R180+0x2000] ;  /* 0x00200000b410783b */ /* 0x000fea0000000200 */
[C---:B------:R-:W-:Y:S01]  /*3ad0*/  HMMA.16816.F32.BF16 R28, R76.reuse, R14, R28 ;  /* 0x0000000e4c1c723c */ /* 0x040fe2000004181c */
[----:B------:R-:W2:Y:S05]  /*3ae0*/  LDSM.16.M88.4 R12, [R180+0x2800] ;  /* 0x00280000b40c783b */ /* 0x000eaa0000000200 */
[C---:B----4-:R-:W-:Y:S06]  /*3af0*/  HMMA.16816.F32.BF16 R24, R76.reuse, R8, R24 ;  /* 0x000000084c18723c */ /* 0x050fec0000041818 */
[C---:B------:R-:W-:Y:S01]  /*3b00*/  HMMA.16816.F32.BF16 R20, R76.reuse, R10, R20 ;  /* 0x0000000a4c14723c */ /* 0x040fe20000041814 */
[----:B------:R-:W4:Y:S05]  /*3b10*/  LDSM.16.M88.4 R8, [R180+0x3000] ;  /* 0x00300000b408783b */ /* 0x000f2a0000000200 */
[C---:B------:R-:W-:Y:S06]  /*3b20*/  HMMA.16816.F32.BF16 R68, R76.reuse, R80, R68 ;  /* 0x000000504c44723c */ /* 0x040fec0000041844 */
[----:B------:R-:W-:Y:S01]  /*3b30*/  HMMA.16816.F32.BF16 R64, R76, R82, R64 ;  /* 0x000000524c40723c */ /* 0x000fe20000041840 */
[----:B------:R-:W-:Y:S04]  /*3b40*/  LDSM.16.M88.4 R76, [R192+0x8000] ;  /* 0x00800000c04c783b */ /* 0x000fe80000000200 */
[----:B------:R-:W-:Y:S01]  /*3b50*/  LDSM.16.M88.4 R80, [R180+0x3800] ;  /* 0x00380000b450783b */ /* 0x000fe20000000200 */
[C---:B-1----:R-:W-:Y:S06]  /*3b60*/  HMMA.16816.F32.BF16 R32, R48.reuse, R56, R32 ;  /* 0x000000383020723c */ /* 0x042fec0000041820 */
[C---:B------:R-:W-:Y:S06]  /*3b70*/  HMMA.16816.F32.BF16 R40, R48.reuse, R60, R40 ;  /* 0x0000003c3028723c */ /* 0x040fec0000041828 */
[C---:B------:R-:W-:Y:S01]  /*3b80*/  HMMA.16816.F32.BF16 R36, R48.reuse, R62, R36 ;  /* 0x0000003e3024723c */ /* 0x040fe20000041824 */
[----:B------:R-:W-:Y:S05]  /*3b90*/  LDSM.16.M88.4 R60, [R193+0x10000] ;  /* 0x01000000c13c783b */ /* 0x000fea0000000200 */
[C---:B------:R-:W-:Y:S01]  /*3ba0*/  HMMA.16816.F32.BF16 R28, R48.reuse, R58, R28 ;  /* 0x0000003a301c723c */ /* 0x040fe2000004181c */
[----:B------:R-:W-:Y:S05]  /*3bb0*/  LDSM.16.M88.4 R56, [R193+0x10800] ;  /* 0x01080000c138783b */ /* 0x000fea0000000200 */
[C---:B---3--:R-:W-:Y:S06]  /*3bc0*/  HMMA.16816.F32.BF16 R24, R48.reuse, R44, R24 ;  /* 0x0000002c3018723c */ /* 0x048fec0000041818 */
[C---:B------:R-:W-:Y:S01]  /*3bd0*/  HMMA.16816.F32.BF16 R20, R48.reuse, R46, R20 ;  /* 0x0000002e3014723c */ /* 0x040fe20000041814 */
[----:B------:R-:W1:Y:S05]  /*3be0*/  LDSM.16.M88.4 R44, [R194+0x8000] ;  /* 0x00800000c22c783b */ /* 0x000e6a0000000200 */
[C---:B-----5:R-:W-:Y:S06]  /*3bf0*/  HMMA.16816.F32.BF16 R68, R48.reuse, R52, R68 ;  /* 0x000000343044723c */ /* 0x060fec0000041844 */
[----:B------:R-:W-:Y:S01]  /*3c00*/  HMMA.16816.F32.BF16 R64, R48, R54, R64 ;  /* 0x000000363040723c */ /* 0x000fe20000041840 */
[----:B------:R-:W3:Y:S04]  /*3c10*/  LDSM.16.M88.4 R52, [R193+0x11000] ;  /* 0x01100000c134783b */ /* 0x000ee80000000200 */
[----:B------:R-:W-:Y:S01]  /*3c20*/  LDSM.16.M88.4 R48, [R193+0x11800] ;  /* 0x01180000c130783b */ /* 0x000fe20000000200 */
[C---:B--2---:R-:W-:Y:S06]  /*3c30*/  HMMA.16816.F32.BF16 R32, R72.reuse, R12, R32 ;  /* 0x0000000c4820723c */ /* 0x044fec0000041820 */
[C---:B------:R-:W-:Y:S06]  /*3c40*/  HMMA.16816.F32.BF16 R40, R72.reuse, R16, R40 ;  /* 0x000000104828723c */ /* 0x040fec0000041828 */
[C---:B------:R-:W-:Y:S01]  /*3c50*/  HMMA.16816.F32.BF16 R36, R72.reuse, R18, R36 ;  /* 0x000000124824723c */ /* 0x040fe20000041824 */
[----:B------:R-:W-:Y:S05]  /*3c60*/  LDSM.16.M88.4 R16, [R191+0x4000] ;  /* 0x00400000bf10783b */ /* 0x000fea0000000200 */
[C---:B------:R-:W-:Y:S01]  /*3c70*/  HMMA.16816.F32.BF16 R28, R72.reuse, R14, R28 ;  /* 0x0000000e481c723c */ /* 0x040fe2000004181c */
[----:B------:R-:W-:Y:S05]  /*3c80*/  LDSM.16.M88.4 R12, [R191+0x5000] ;  /* 0x00500000bf0c783b */ /* 0x000fea0000000200 */
[C---:B----4-:R-:W-:Y:S06]  /*3c90*/  HMMA.16816.F32.BF16 R24, R72.reuse, R8, R24 ;  /* 0x000000084818723c */ /* 0x050fec0000041818 */
[----:B------:R-:W-:Y:S01]  /*3ca0*/  HMMA.16816.F32.BF16 R20, R72, R10, R20 ;  /* 0x0000000a4814723c */ /* 0x000fe20000041814 */
[----:B------:R-:W2:Y:S05]  /*3cb0*/  LDSM.16.M88.4 R8, [R191+0x4800] ;  /* 0x00480000bf08783b */ /* 0x000eaa0000000200 */
[C---:B-1----:R-:W-:Y:S06]  /*3cc0*/  HMMA.16816.F32.BF16 R32, R44.reuse, R56, R32 ;  /* 0x000000382c20723c */ /* 0x042fec0000041820 */
[C---:B------:R-:W-:Y:S06]  /*3cd0*/  HMMA.16816.F32.BF16 R40, R44.reuse, R60, R40 ;  /* 0x0000003c2c28723c */ /* 0x040fec0000041828 */
[C---:B------:R-:W-:Y:S01]  /*3ce0*/  HMMA.16816.F32.BF16 R36, R44.reuse, R62, R36 ;  /* 0x0000003e2c24723c */ /* 0x040fe20000041824 */
[----:B------:R-:W-:Y:S05]  /*3cf0*/  LDSM.16.M88.4 R60, [R190+0x8000] ;  /* 0x00800000be3c783b */ /* 0x000fea0000000200 */
[C---:B------:R-:W-:Y:S01]  /*3d00*/  HMMA.16816.F32.BF16 R28, R44.reuse, R58, R28 ;  /* 0x0000003a2c1c723c */ /* 0x040fe2000004181c */
[----:B------:R-:W-:Y:S05]  /*3d10*/  LDSM.16.M88.4 R56, [R187+0x10000] ;  /* 0x01000000bb38783b */ /* 0x000fea0000000200 */
[C---:B---3--:R-:W-:Y:S06]  /*3d20*/  HMMA.16816.F32.BF16 R24, R44.reuse, R52, R24 ;  /* 0x000000342c18723c */ /* 0x048fec0000041818 */
[----:B------:R-:W-:Y:S01]  /*3d30*/  HMMA.16816.F32.BF16 R20, R44, R54, R20 ;  /* 0x000000362c14723c */ /* 0x000fe20000041814 */
[----:B------:R-:W1:Y:S05]  /*3d40*/  LDSM.16.M88.4 R52, [R187+0x10800] ;  /* 0x01080000bb34783b */ /* 0x000e6a0000000200 */
[----:B--2---:R-:W-:Y:S06]  /*3d50*/  HMMA.16816.F32.BF16 R32, R76, R8, R32 ;  /* 0x000000084c20723c */ /* 0x004fec0000041820 */
[----:B------:R-:W-:Y:S06]  /*3d60*/  HMMA.16816.F32.BF16 R68, R72, R80, R68 ;  /* 0x000000504844723c */ /* 0x000fec0000041844 */
[C---:B------:R-:W-:Y:S01]  /*3d70*/  HMMA.16816.F32.BF16 R28, R76.reuse, R10, R28 ;  /* 0x0000000a4c1c723c */ /* 0x040fe2000004181c */
[----:B------:R-:W-:Y:S05]  /*3d80*/  LDSM.16.M88.4 R8, [R189+0x8000] ;  /* 0x00800000bd08783b */ /* 0x000fea0000000200 */
[C---:B------:R-:W-:Y:S06]  /*3d90*/  HMMA.16816.F32.BF16 R24, R76.reuse, R12, R24 ;  /* 0x0000000c4c18723c */ /* 0x040fec0000041818 */
[----:B------:R-:W-:Y:S01]  /*3da0*/  HMMA.16816.F32.BF16 R20, R76, R14, R20 ;  /* 0x0000000e4c14723c */ /* 0x000fe20000041814 */
[----:B------:R-:W2:Y:S05]  /*3db0*/  LDSM.16.M88.4 R12, [R180+0x4800] ;  /* 0x00480000b40c783b */ /* 0x000eaa0000000200 */
[----:B------:R-:W-:Y:S01]  /*3dc0*/  HMMA.16816.F32.BF16 R64, R72, R82, R64 ;  /* 0x000000524840723c */ /* 0x000fe20000041840 */
[----:B------:R-:W3:Y:S05]  /*3dd0*/  LDSM.16.M88.4 R72, [R191+0x5800] ;  /* 0x00580000bf48783b */ /* 0x000eea0000000200 */
[----:B-1----:R-:W-:Y:S06]  /*3de0*/  HMMA.16816.F32.BF16 R32, R60, R52, R32 ;  /* 0x000000343c20723c */ /* 0x002fec0000041820 */
[----:B------:R-:W-:Y:S06]  /*3df0*/  HMMA.16816.F32.BF16 R68, R44, R48, R68 ;  /* 0x000000302c44723c */ /* 0x000fec0000041844 */
[----:B------:R-:W-:Y:S06]  /*3e00*/  HMMA.16816.F32.BF16 R40, R76, R16, R40 ;  /* 0x000000104c28723c */ /* 0x000fec0000041828 */
[----:B------:R-:W-:Y:S01]  /*3e10*/  HMMA.16816.F32.BF16 R64, R44, R50, R64 ;  /* 0x000000322c40723c */ /* 0x000fe20000041840 */
[----:B------:R-:W-:Y:S04]  /*3e20*/  LDSM.16.M88.4 R48, [R187+0x11000] ;  /* 0x01100000bb30783b */ /* 0x000fe80000000200 */
[----:B------:R-:W-:Y:S01]  /*3e30*/  LDSM.16.M88.4 R44, [R187+0x11800] ;  /* 0x01180000bb2c783b */ /* 0x000fe20000000200 */
[----:B------:R-:W-:Y:S03]  /*3e40*/  HMMA.16816.F32.BF16 R36, R76, R18, R36 ;  /* 0x000000124c24723c */ /* 0x000fe60000041824 */
[----:B------:R-:W1:Y:S03]  /*3e50*/  LDSM.16.M88.4 R16, [R180+0x4000] ;  /* 0x00400000b410783b */ /* 0x000e660000000200 */
[----:B--2---:R-:W-:Y:S06]  /*3e60*/  HMMA.16816.F32.BF16 R32, R8, R12, R32 ;  /* 0x0000000c0820723c */ /* 0x004fec0000041820 */
[----:B------:R-:W-:Y:S01]  /*3e70*/  HMMA.16816.F32.BF16 R52, R60, R54, R28 ;  /* 0x000000363c34723c */ /* 0x000fe2000004181c */
[----:B------:R-:W-:Y:S01]  /*3e80*/  LOP3.LUT R13, R6, 0xffffffe0, RZ, 0xc0, !PT ;  /* 0xffffffe0060d7812 */ /* 0x000fe200078ec0ff */
[----:B------:R-:W-:Y:S04]  /*3e90*/  LDSM.16.M88.4 R28, [R180+0x5800] ;  /* 0x00580000b41c783b */ /* 0x000fe80000000200 */
[----:B------:R-:W-:Y:S01]  /*3ea0*/  IMAD.IADD R13, R4, 0x1, -R13 ;  /* 0x00000001040d7824 */ /* 0x000fe200078e0a0d */
[----:B---3--:R-:W-:Y:S04]  /*3eb0*/  HMMA.16816.F32.BF16 R68, R76, R72, R68 ;  /* 0x000000484c44723c */ /* 0x008fe80000041844 */
[----:B------:R-:W-:-:S02]  /*3ec0*/  SHF.R.S32.HI R2, RZ, 0x1f, R13 ;  /* 0x0000001fff027819 */ /* 0x000fc4000001140d */
[----:B------:R-:W-:Y:S02]  /*3ed0*/  HMMA.16816.F32.BF16 R40, R60, R56, R40 ;  /* 0x000000383c28723c */ /* 0x000fe40000041828 */
[----:B------:R-:W-:-:S04]  /*3ee0*/  LEA.HI R13, R2, R13, RZ, 0x2 ;  /* 0x0000000d020d7211 */ /* 0x000fc800078f10ff */
[----:B------:R-:W-:Y:S01]  /*3ef0*/  HMMA.16816.F32.BF16 R72, R76, R74, R64 ;  /* 0x0000004a4c48723c */ /* 0x000fe20000041840 */
[----:B------:R-:W2:Y:S01]  /*3f00*/  LDSM.16.M88.4 R64, [R180+0x5000] ;  /* 0x00500000b440783b */ /* 0x000ea20000000200 */
[----:B------:R-:W-:Y:S01]  /*3f10*/  SHF.R.S32.HI R2, RZ, 0x2, R13 ;  /* 0x00000002ff027819 */ /* 0x000fe2000001140d */
[----:B------:R-:W-:Y:S01]  /*3f20*/  IMAD.U32 R13, RZ, RZ, UR7 ;  /* 0x00000007ff0d7e24 */ /* 0x000fe2000f8e00ff */
[----:B------:R-:W-:-:S04]  /*3f30*/  DEPBAR.LE SB0, 0x0 ;  /* 0x000080000000791a */ /* 0x000fc80000000000 */
[----:B------:R-:W-:Y:S01]  /*3f40*/  IMAD.IADD R211, R2, 0x1, R211 ;  /* 0x0000000102d37824 */ /* 0x000fe200078e02d3 */
[----:B------:R-:W-:Y:S01]  /*3f50*/  HMMA.16816.F32.BF16 R36, R60, R58, R36 ;  /* 0x0000003a3c24723c */ /* 0x000fe20000041824 */
[----:B------:R-:W-:Y:S02]  /*3f60*/  IMAD.U32 R2, RZ, RZ, UR27 ;  /* 0x0000001bff027e24 */ /* 0x000fe4000f8e00ff */
[----:B------:R-:W-:-:S03]  /*3f70*/  VIADD R208, R211, 0x8 ;  /* 0x00000008d3d07836 */ /* 0x000fc60000000000 */
[C---:B------:R-:W-:Y:S01]  /*3f80*/  HMMA.16816.F32.BF16 R52, R8.reuse, R14, R52 ;  /* 0x0000000e0834723c */ /* 0x040fe20000041834 */
[C---:B------:R-:W-:Y:S01]  /*3f90*/  VIADDMNMX R209, R211.reuse, UR6, R2, PT ;  /* 0x00000006d3d17c46 */ /* 0x040fe2000b800102 */
[----:B------:R-:W-:Y:S01]  /*3fa0*/  VIADD R211, R211, UR25 ;  /* 0x00000019d3d37c36 */ /* 0x000fe20008000000 */
[C---:B------:R-:W-:Y:S01]  /*3fb0*/  IADD3 R206, R208.reuse, UR22, R13 ;  /* 0x00000016d0ce7c10 */ /* 0x040fe2000fffe00d */
[----:B------:R-:W-:Y:S02]  /*3fc0*/  VIADD R208, R208, UR25 ;  /* 0x00000019d0d07c36 */ /* 0x000fe40008000000 */
[----:B-1----:R-:W-:Y:S01]  /*3fd0*/  HMMA.16816.F32.BF16 R40, R8, R16, R40 ;  /* 0x000000100828723c */ /* 0x002fe20000041828 */
[----:B------:R-:W-:Y:S01]  /*3fe0*/  IMAD.U32 R15, RZ, RZ, UR20 ;  /* 0x00000014ff0f7e24 */ /* 0x000fe2000f8e00ff */
[----:B------:R-:W-:Y:S02]  /*3ff0*/  VIMNMX R206, R206, UR27, PT ;  /* 0x0000001bcece7c48 */ /* 0x000fe4000bfe0100 */
[----:B------:R-:W-:-:S02]  /*4000*/  VIADDMNMX R210, R211, -UR23, RZ, !PT ;  /* 0x80000017d3d27c46 */ /* 0x000fc4000f8001ff */
[----:B------:R-:W-:Y:S01]  /*4010*/  HMMA.16816.F32.BF16 R24, R60, R48, R24 ;  /* 0x000000303c18723c */ /* 0x000fe20000041818 */
[----:B------:R-:W-:Y:S01]  /*4020*/  IMAD R16, R15, 0x40, R212 ;  /* 0x000000400f107824 */ /* 0x000fe200078e02d4 */
[----:B------:R-:W-:-:S03]  /*4030*/  VIADDMNMX R207, R208, -UR23, RZ, !PT ;  /* 0x80000017d0cf7c46 */ /* 0x000fc6000f8001ff */
[C---:B------:R-:W-:Y:S01]  /*4040*/  VIADD R2, R16.reuse, 0x1 ;  /* 0x0000000110027836 */ /* 0x040fe20000000000 */
[C---:B------:R-:W-:Y:S01]  /*4050*/  HMMA.16816.F32.BF16 R20, R60.reuse, R50, R20 ;  /* 0x000000323c14723c */ /* 0x040fe20000041814 */
[C---:B------:R-:W-:Y:S01]  /*4060*/  IMAD.IADD R13, R211.reuse, 0x1, -R16 ;  /* 0x00000001d30d7824 */ /* 0x040fe200078e0a10 */
[-C--:B------:R-:W-:Y:S01]  /*4070*/  ISETP.GE.AND P2, PT, R16, R209.reuse, PT ;  /* 0x000000d11000720c */ /* 0x080fe20003f46270 */
[----:B------:R-:W-:Y:S01]  /*4080*/  IMAD.IADD R6, R211, 0x1, -R2 ;  /* 0x00000001d3067824 */ /* 0x000fe200078e0a02 */
[----:B------:R-:W-:Y:S01]  /*4090*/  ISETP.GE.AND P1, PT, R2, R209, PT ;  /* 0x000000d10200720c */ /* 0x000fe20003f26270 */
[----:B------:R-:W-:Y:S01]  /*40a0*/  IMAD.IADD R4, R208, 0x1, -R16 ;  /* 0x00000001d0047824 */ /* 0x000fe200078e0a10 */
[----:B------:R-:W-:Y:S01]  /*40b0*/  HMMA.16816.F32.BF16 R68, R60, R44, R68 ;  /* 0x0000002c3c44723c */ /* 0x000fe20000041844 */
[----:B------:R-:W-:Y:S01]  /*40c0*/  ISETP.GE.AND P4, PT, R2, R206, PT ;  /* 0x000000ce0200720c */ /* 0x000fe20003f86270 */
[----:B------:R-:W-:Y:S01]  /*40d0*/  VIADD R17, R16, 0x21 ;  /* 0x0000002110117836 */ /* 0x000fe20000000000 */
[----:B------:R-:W-:-:S02]  /*40e0*/  ISETP.LT.OR P1, PT, R2, R210, P1 ;  /* 0x000000d20200720c */ /* 0x000fc40000f21670 */
[----:B------:R-:W-:Y:S01]  /*40f0*/  ISETP.LT.OR P4, PT, R2, R207, P4 ;  /* 0x000000cf0200720c */ /* 0x000fe20002781670 */
[----:B------:R-:W-:Y:S01]  /*4100*/  HMMA.16816.F32.BF16 R72, R60, R46, R72 ;  /* 0x0000002e3c48723c */ /* 0x000fe20000041848 */
[----:B------:R-:W-:Y:S01]  /*4110*/  IMAD.IADD R2, R208, 0x1, -R2 ;  /* 0x00000001d0027824 */ /* 0x000fe200078e0a02 */
[----:B------:R-:W-:Y:S02]  /*4120*/  IABS R13, R13 ;  /* 0x0000000d000d7213 */ /* 0x000fe40000000000 */
[----:B------:R-:W-:Y:S02]  /*4130*/  IABS R6, R6 ;  /* 0x0000000600067213 */ /* 0x000fe40000000000 */
[----:B------:R-:W-:Y:S01]  /*4140*/  I2FP.F32.S32 R13, R13 ;  /* 0x0000000d000d7245 */ /* 0x000fe20000201400 */
[C---:B------:R-:W-:Y:S01]  /*4150*/  HMMA.16816.F32.BF16 R36, R8.reuse, R18, R36 ;  /* 0x000000120824723c */ /* 0x040fe20000041824 */
[----:B------:R-:W-:Y:S02]  /*4160*/  IABS R2, R2 ;  /* 0x0000000200027213 */ /* 0x000fe40000000000 */
[----:B------:R-:W-:Y:S01]  /*4170*/  I2FP.F32.S32 R6, R6 ;  /* 0x0000000600067245 */ /* 0x000fe20000201400 */
[----:B------:R-:W-:Y:S01]  /*4180*/  FFMA.FTZ R13, R13, -UR19, R40 ;  /* 0x800000130d0d7c23 */ /* 0x000fe20008010028 */
[----:B------:R-:W-:Y:S01]  /*4190*/  IABS R4, R4 ;  /* 0x0000000400047213 */ /* 0x000fe20000000000 */
[----:B--2---:R-:W-:Y:S01]  /*41a0*/  HMMA.16816.F32.BF16 R24, R8, R64, R24 ;  /* 0x000000400818723c */ /* 0x004fe20000041818 */
[----:B------:R-:W-:Y:S01]  /*41b0*/  I2FP.F32.S32 R2, R2 ;  /* 0x0000000200027245 */ /* 0x000fe20000201400 */
[C---:B------:R-:W-:Y:S01]  /*41c0*/  VIADD R19, R16.reuse, 0x20 ;  /* 0x0000002010137836 */ /* 0x040fe20000000000 */
[----:B------:R-:W-:Y:S01]  /*41d0*/  BAR.SYNC.DEFER_BLOCKING 0x0 ;  /* 0x0000000000007b1d */ /* 0x000fe20000010000 */
[----:B------:R-:W-:-:S02]  /*41e0*/  ISETP.LT.OR P2, PT, R16, R210, P2 ;  /* 0x000000d21000720c */ /* 0x000fc40001741670 */
[----:B------:R-:W-:Y:S01]  /*41f0*/  HMMA.16816.F32.BF16 R20, R8, R66, R20 ;  /* 0x000000420814723c */ /* 0x000fe20000041814 */
[----:B------:R-:W-:Y:S01]  /*4200*/  FFMA.FTZ R14, R2, -UR19, R43 ;  /* 0x80000013020e7c23 */ /* 0x000fe2000801002b */
[----:B------:R-:W-:-:S04]  /*4210*/  IMAD.IADD R171, R211, 0x1, -R19 ;  /* 0x00000001d3ab7824 */ /* 0x000fc800078e0a13 */
[----:B------:R-:W-:Y:S01]  /*4220*/  HMMA.16816.F32.BF16 R68, R8, R28, R68 ;  /* 0x0000001c0844723c */ /* 0x000fe20000041844 */
[----:B------:R-:W-:Y:S02]  /*4230*/  FSEL R14, R14, -INF , !P4 ;  /* 0xff8000000e0e7808 */ /* 0x000fe40006000000 */
[----:B------:R-:W-:-:S03]  /*4240*/  IABS R171, R171 ;  /* 0x000000ab00ab7213 */ /* 0x000fc60000000000 */
[----:B------:R-:W-:Y:S01]  /*4250*/  HMMA.16816.F32.BF16 R72, R8, R30, R72 ;  /* 0x0000001e0848723c */ /* 0x000fe20000041848 */
[----:B------:R-:W-:-:S05]  /*4260*/  I2FP.F32.S32 R171, R171 ;  /* 0x000000ab00ab7245 */ /* 0x000fca0000201400 */
[----:B------:R-:W-:Y:S01]  /*4270*/  FFMA.FTZ R171, R171, -UR19, R24 ;  /* 0x80000013abab7c23 */ /* 0x000fe20008010018 */
[----:B------:R-:W-:Y:S01]  /*4280*/  VIADD R10, R16, 0x9 ;  /* 0x00000009100a7836 */ /* 0x000fe20000000000 */
[----:B------:R-:W-:Y:S01]  /*4290*/  I2FP.F32.S32 R9, R4 ;  /* 0x0000000400097245 */ /* 0x000fe20000201400 */
[----:B------:R-:W-:Y:S01]  /*42a0*/  FFMA.FTZ R31, R6, -UR19, R41 ;  /* 0x80000013061f7c23 */ /* 0x000fe20008010029 */
[----:B------:R-:W-:Y:S01]  /*42b0*/  FSEL R41, R13, -INF , !P2 ;  /* 0xff8000000d297808 */ /* 0x000fe20005000000 */
[----:B------:R-:W-:Y:S01]  /*42c0*/  IMAD.IADD R2, R211, 0x1, -R10 ;  /* 0x00000001d3027824 */ /* 0x000fe200078e0a0a */
[C---:B------:R-:W-:Y:S01]  /*42d0*/  ISETP.GE.AND P2, PT, R16.reuse, R206, PT ;  /* 0x000000ce1000720c */ /* 0x040fe20003f46270 */
[----:B------:R-:W-:Y:S01]  /*42e0*/  FFMA.FTZ R28, R9, -UR19, R42 ;  /* 0x80000013091c7c23 */ /* 0x000fe2000801002a */
[----:B------:R-:W-:Y:S01]  /*42f0*/  VIADD R13, R16, 0x10 ;  /* 0x00000010100d7836 */ /* 0x000fe20000000000 */
[----:B------:R-:W-:Y:S01]  /*4300*/  ISETP.GE.AND P0, PT, R10, R209, PT ;  /* 0x000000d10a00720c */ /* 0x000fe20003f06270 */
[C---:B------:R-:W-:Y:S01]  /*4310*/  VIADD R4, R16.reuse, 0x8 ;  /* 0x0000000810047836 */ /* 0x040fe20000000000 */
[C---:B------:R-:W-:Y:S01]  /*4320*/  ISETP.LT.OR P2, PT, R16.reuse, R207, P2 ;  /* 0x000000cf1000720c */ /* 0x040fe20001741670 */
[----:B------:R-:W-:Y:S01]  /*4330*/  VIADD R6, R16, 0x11 ;  /* 0x0000001110067836 */ /* 0x000fe20000000000 */
[----:B------:R-:W-:Y:S01]  /*4340*/  IABS R2, R2 ;  /* 0x0000000200027213 */ /* 0x000fe20000000000 */
[C-C-:B------:R-:W-:Y:S01]  /*4350*/  IMAD.IADD R29, R211.reuse, 0x1, -R4.reuse ;  /* 0x00000001d31d7824 */ /* 0x140fe200078e0a04 */
[----:B------:R-:W-:Y:S01]  /*4360*/  FSEL R28, R28, -INF , !P2 ;  /* 0xff8000001c1c7808 */ /* 0x000fe20005000000 */
[C---:B------:R-:W-:Y:S01]  /*4370*/  IMAD.IADD R9, R208.reuse, 0x1, -R4 ;  /* 0x00000001d0097824 */ /* 0x040fe200078e0a04 */
[----:B------:R-:W-:Y:S01]  /*4380*/  I2FP.F32.S32 R2, R2 ;  /* 0x0000000200027245 */ /* 0x000fe20000201400 */
[----:B------:R-:W-:Y:S01]  /*4390*/  IMAD.IADD R15, R211, 0x1, -R13 ;  /* 0x00000001d30f7824 */ /* 0x000fe200078e0a0d */
[C---:B------:R-:W-:Y:S01]  /*43a0*/  ISETP.GE.AND P2, PT, R13.reuse, R209, PT ;  /* 0x000000d10d00720c */ /* 0x040fe20003f46270 */
[----:B------:R-:W-:Y:S01]  /*43b0*/  IMAD.IADD R30, R208, 0x1, -R17 ;  /* 0x00000001d01e7824 */ /* 0x000fe200078e0a11 */
[C---:B------:R-:W-:Y:S01]  /*43c0*/  ISETP.GE.AND P4, PT, R13.reuse, R206, PT ;  /* 0x000000ce0d00720c */ /* 0x040fe20003f86270 */
[----:B------:R-:W-:Y:S01]  /*43d0*/  FFMA.FTZ R37, R2, -UR19, R37 ;  /* 0x8000001302257c23 */ /* 0x000fe20008010025 */
[----:B------:R-:W-:Y:S01]  /*43e0*/  ISETP.LT.OR P2, PT, R13, R210, P2 ;  /* 0x000000d20d00720c */ /* 0x000fe20001741670 */
[----:B------:R-:W-:Y:S01]  /*43f0*/  IMAD.IADD R2, R211, 0x1, -R6 ;  /* 0x00000001d3027824 */ /* 0x000fe200078e0a06 */
[----:B------:R-:W-:Y:S01]  /*4400*/  ISETP.LT.OR P4, PT, R13, R207, P4 ;  /* 0x000000cf0d00720c */ /* 0x000fe20002781670 */
[----:B------:R-:W-:Y:S01]  /*4410*/  IMAD.IADD R13, R208, 0x1, -R13 ;  /* 0x00000001d00d7824 */ /* 0x000fe200078e0a0d */
[----:B------:R-:W-:Y:S01]  /*4420*/  IABS R29, R29 ;  /* 0x0000001d001d7213 */ /* 0x000fe20000000000 */
[----:B------:R-:W-:Y:S01]  /*4430*/  VIADD R24, R16, 0x29 ;  /* 0x0000002910187836 */ /* 0x000fe20000000000 */
[----:B------:R-:W-:-:S02]  /*4440*/  IABS R9, R9 ;  /* 0x0000000900097213 */ /* 0x000fc40000000000 */
[----:B------:R-:W-:Y:S02]  /*4450*/  IABS R13, R13 ;  /* 0x0000000d000d7213 */ /* 0x000fe40000000000 */
[----:B------:R-:W-:Y:S02]  /*4460*/  I2FP.F32.S32 R29, R29 ;  /* 0x0000001d001d7245 */ /* 0x000fe40000201400 */
[----:B------:R-:W-:Y:S02]  /*4470*/  I2FP.F32.S32 R9, R9 ;  /* 0x0000000900097245 */ /* 0x000fe40000201400 */
[----:B------:R-:W-:Y:S01]  /*4480*/  IABS R2, R2 ;  /* 0x0000000200027213 */ /* 0x000fe20000000000 */
[----:B------:R-:W-:Y:S01]  /*4490*/  FFMA.FTZ R29, R29, -UR19, R36 ;  /* 0x800000131d1d7c23 */ /* 0x000fe20008010024 */
[C---:B------:R-:W-:Y:S01]  /*44a0*/  ISETP.GE.AND P6, PT, R4.reuse, R209, PT ;  /* 0x000000d10400720c */ /* 0x040fe20003fc6270 */
[----:B------:R-:W-:Y:S01]  /*44b0*/  FFMA.FTZ R12, R9, -UR19, R38 ;  /* 0x80000013090c7c23 */ /* 0x000fe20008010026 */
[----:B------:R-:W-:Y:S01]  /*44c0*/  ISETP.GE.AND P3, PT, R4, R206, PT ;  /* 0x000000ce0400720c */ /* 0x000fe20003f66270 */
[----:B------:R-:W-:Y:S01]  /*44d0*/  VIADD R9, R16, 0x18 ;  /* 0x0000001810097836 */ /* 0x000fe20000000000 */
[----:B------:R-:W-:-:S02]  /*44e0*/  I2FP.F32.S32 R13, R13 ;  /* 0x0000000d000d7245 */ /* 0x000fc40000201400 */
[----:B------:R-:W-:Y:S01]  /*44f0*/  I2FP.F32.S32 R2, R2 ;  /* 0x0000000200027245 */ /* 0x000fe20000201400 */
[----:B------:R-:W-:Y:S01]  /*4500*/  IMAD.IADD R11, R211, 0x1, -R9 ;  /* 0x00000001d30b7824 */ /* 0x000fe200078e0a09 */
[----:B------:R-:W-:Y:S01]  /*4510*/  IABS R15, R15 ;  /* 0x0000000f000f7213 */ /* 0x000fe20000000000 */
[----:B------:R-:W-:Y:S01]  /*4520*/  FFMA.FTZ R8, R13, -UR19, R34 ;  /* 0x800000130d087c23 */ /* 0x000fe20008010022 */
[-C--:B------:R-:W-:Y:S01]  /*4530*/  ISETP.LT.OR P6, PT, R4, R210.reuse, P6 ;  /* 0x000000d20400720c */ /* 0x080fe200037c1670 */
[----:B------:R-:W-:Y:S01]  /*4540*/  FFMA.FTZ R13, R2, -UR19, R33 ;  /* 0x80000013020d7c23 */ /* 0x000fe20008010021 */
[----:B------:R-:W-:Y:S01]  /*4550*/  ISETP.LT.OR P3, PT, R4, R207, P3 ;  /* 0x000000cf0400720c */ /* 0x000fe20001f61670 */
[----:B------:R-:W-:Y:S01]  /*4560*/  VIADD R2, R16, 0x19 ;  /* 0x0000001910027836 */ /* 0x000fe20000000000 */
[----:B------:R-:W-:Y:S02]  /*4570*/  ISETP.LT.OR P0, PT, R10, R210, P0 ;  /* 0x000000d20a00720c */ /* 0x000fe40000701670 */
[----:B------:R-:W-:Y:S01]  /*4580*/  I2FP.F32.S32 R15, R15 ;  /* 0x0000000f000f7245 */ /* 0x000fe20000201400 */
[----:B------:R-:W-:Y:S01]  /*4590*/  IMAD.IADD R18, R211, 0x1, -R2 ;  /* 0x00000001d3127824 */ /* 0x000fe200078e0a02 */
[----:B------:R-:W-:-:S02]  /*45a0*/  FSEL R31, R31, -INF , !P1 ;  /* 0xff8000001f1f7808 */ /* 0x000fc40004800000 */
[----:B------:R-:W-:Y:S01]  /*45b0*/  FSEL R29, R29, -INF , !P6 ;  /* 0xff8000001d1d7808 */ /* 0x000fe20007000000 */
[----:B------:R-:W-:Y:S01]  /*45c0*/  FFMA.FTZ R15, R15, -UR19, R32 ;  /* 0x800000130f0f7c23 */ /* 0x000fe20008010020 */
[----:B------:R-:W-:Y:S02]  /*45d0*/  FSEL R12, R12, -INF , !P3 ;  /* 0xff8000000c0c7808 */ /* 0x000fe40005800000 */
[----:B------:R-:W-:Y:S02]  /*45e0*/  FSEL R33, R37, -INF , !P0 ;  /* 0xff80000025217808 */ /* 0x000fe40004000000 */
[CC--:B------:R-:W-:Y:S02]  /*45f0*/  ISETP.GE.AND P1, PT, R6.reuse, R209.reuse, PT ;  /* 0x000000d10600720c */ /* 0x0c0fe40003f26270 */
[----:B------:R-:W-:Y:S02]  /*4600*/  ISETP.GE.AND P6, PT, R6, R206, PT ;  /* 0x000000ce0600720c */ /* 0x000fe40003fc6270 */
[----:B------:R-:W-:-:S02]  /*4610*/  ISETP.GE.AND P3, PT, R9, R209, PT ;  /* 0x000000d10900720c */ /* 0x000fc40003f66270 */
[CC--:B------:R-:W-:Y:S02]  /*4620*/  ISETP.GE.AND P0, PT, R9.reuse, R206.reuse, PT ;  /* 0x000000ce0900720c */ /* 0x0c0fe40003f06270 */
[----:B------:R-:W-:Y:S02]  /*4630*/  ISETP.GE.AND P5, PT, R10, R206, PT ;  /* 0x000000ce0a00720c */ /* 0x000fe40003fa6270 */
[CC--:B------:R-:W-:Y:S02]  /*4640*/  ISETP.LT.OR P1, PT, R6.reuse, R210.reuse, P1 ;  /* 0x000000d20600720c */ /* 0x0c0fe40000f21670 */
[-C--:B------:R-:W-:Y:S01]  /*4650*/  ISETP.LT.OR P6, PT, R6, R207.reuse, P6 ;  /* 0x000000cf0600720c */ /* 0x080fe200037c1670 */
[C---:B------:R-:W-:Y:S01]  /*4660*/  IMAD.IADD R6, R208.reuse, 0x1, -R6 ;  /* 0x00000001d0067824 */ /* 0x040fe200078e0a06 */
[C---:B------:R-:W-:Y:S02]  /*4670*/  ISETP.LT.OR P3, PT, R9.reuse, R210, P3 ;  /* 0x000000d20900720c */ /* 0x040fe40001f61670 */
[-C--:B------:R-:W-:Y:S01]  /*4680*/  ISETP.LT.OR P0, PT, R9, R207.reuse, P0 ;  /* 0x000000cf0900720c */ /* 0x080fe20000701670 */
[----:B------:R-:W-:Y:S01]  /*4690*/  IMAD.IADD R9, R208, 0x1, -R9 ;  /* 0x00000001d0097824 */ /* 0x000fe200078e0a09 */
[----:B------:R-:W-:Y:S01]  /*46a0*/  ISETP.LT.OR P5, PT, R10, R207, P5 ;  /* 0x000000cf0a00720c */ /* 0x000fe20002fa1670 */
[----:B------:R-:W-:Y:S01]  /*46b0*/  IMAD.IADD R10, R208, 0x1, -R10 ;  /* 0x00000001d00a7824 */ /* 0x000fe200078e0a0a */
[----:B------:R-:W-:-:S02]  /*46c0*/  FSEL R15, R15, -INF , !P2 ;  /* 0xff8000000f0f7808 */ /* 0x000fc40005000000 */
[----:B------:R-:W-:Y:S02]  /*46d0*/  FSEL R13, R13, -INF , !P1 ;  /* 0xff8000000d0d7808 */ /* 0x000fe40004800000 */
[C---:B------:R-:W-:Y:S02]  /*46e0*/  ISETP.GE.AND P2, PT, R19.reuse, R209, PT ;  /* 0x000000d11300720c */ /* 0x040fe40003f46270 */
[----:B------:R-:W-:Y:S02]  /*46f0*/  ISETP.GE.AND P1, PT, R19, R206, PT ;  /* 0x000000ce1300720c */ /* 0x000fe40003f26270 */
[----:B------:R-:W-:Y:S02]  /*4700*/  IABS R6, R6 ;  /* 0x0000000600067213 */ /* 0x000fe40000000000 */
[----:B------:R-:W-:Y:S02]  /*4710*/  IABS R9, R9 ;  /* 0x0000000900097213 */ /* 0x000fe40000000000 */
[----:B------:R-:W-:-:S02]  /*4720*/  IABS R10, R10 ;  /* 0x0000000a000a7213 */ /* 0x000fc40000000000 */
[C---:B------:R-:W-:Y:S02]  /*4730*/  ISETP.LT.OR P2, PT, R19.reuse, R210, P2 ;  /* 0x000000d21300720c */ /* 0x040fe40001741670 */
[----:B------:R-:W-:Y:S01]  /*4740*/  ISETP.LT.OR P1, PT, R19, R207, P1 ;  /* 0x000000cf1300720c */ /* 0x000fe20000f21670 */
[----:B------:R-:W-:Y:S01]  /*4750*/  IMAD.IADD R19, R208, 0x1, -R19 ;  /* 0x00000001d0137824 */ /* 0x000fe200078e0a13 */
[----:B------:R-:W-:Y:S02]  /*4760*/  I2FP.F32.S32 R6, R6 ;  /* 0x0000000600067245 */ /* 0x000fe40000201400 */
[----:B------:R-:W-:Y:S02]  /*4770*/  I2FP.F32.S32 R9, R9 ;  /* 0x0000000900097245 */ /* 0x000fe40000201400 */
[----:B------:R-:W-:Y:S01]  /*4780*/  I2FP.F32.S32 R10, R10 ;  /* 0x0000000a000a7245 */ /* 0x000fe20000201400 */
[----:B------:R-:W-:Y:S01]  /*4790*/  FFMA.FTZ R6, R6, -UR19, R35 ;  /* 0x8000001306067c23 */ /* 0x000fe20008010023 */
[----:B------:R-:W-:Y:S01]  /*47a0*/  IABS R18, R18 ;  /* 0x0000001200127213 */ /* 0x000fe20000000000 */
[----:B------:R-:W-:Y:S01]  /*47b0*/  FFMA.FTZ R4, R9, -UR19, R54 ;  /* 0x8000001309047c23 */ /* 0x000fe20008010036 */
[----:B------:R-:W-:Y:S01]  /*47c0*/  IABS R19, R19 ;  /* 0x0000001300137213 */ /* 0x000fe20000000000 */
[----:B------:R-:W-:Y:S01]  /*47d0*/  FFMA.FTZ R10, R10, -UR19, R39 ;  /* 0x800000130a0a7c23 */ /* 0x000fe20008010027 */
[----:B------:R-:W-:-:S02]  /*47e0*/  IABS R11, R11 ;  /* 0x0000000b000b7213 */ /* 0x000fc40000000000 */
[----:B------:R-:W-:Y:S02]  /*47f0*/  I2FP.F32.S32 R18, R18 ;  /* 0x0000001200127245 */ /* 0x000fe40000201400 */
[----:B------:R-:W-:Y:S02]  /*4800*/  I2FP.F32.S32 R19, R19 ;  /* 0x0000001300137245 */ /* 0x000fe40000201400 */
[----:B------:R-:W-:Y:S01]  /*4810*/  I2FP.F32.S32 R11, R11 ;  /* 0x0000000b000b7245 */ /* 0x000fe20000201400 */
[----:B------:R-:W-:Y:S01]  /*4820*/  FFMA.FTZ R9, R18, -UR19, R53 ;  /* 0x8000001312097c23 */ /* 0x000fe20008010035 */
[----:B------:R-:W-:Y:S01]  /*4830*/  FSEL R6, R6, -INF , !P6 ;  /* 0xff80000006067808 */ /* 0x000fe20007000000 */
[----:B------:R-:W-:Y:S01]  /*4840*/  VIADD R18, R16, 0x28 ;  /* 0x0000002810127836 */ /* 0x000fe20000000000 */
[----:B------:R-:W-:Y:S01]  /*4850*/  FSEL R4, R4, -INF , !P0 ;  /* 0xff80000004047808 */ /* 0x000fe20004000000 */
[----:B------:R-:W-:Y:S01]  /*4860*/  FFMA.FTZ R26, R19, -UR19, R26 ;  /* 0x80000013131a7c23 */ /* 0x000fe2000801001a */
[----:B------:R-:W-:Y:S01]  /*4870*/  FSEL R10, R10, -INF , !P5 ;  /* 0xff8000000a0a7808 */ /* 0x000fe20006800000 */
[----:B------:R-:W-:Y:S01]  /*4880*/  FFMA.FTZ R11, R11, -UR19, R52 ;  /* 0x800000130b0b7c23 */ /* 0x000fe20008010034 */
[----:B------:R-:W-:Y:S01]  /*4890*/  FSEL R8, R8, -INF , !P4 ;  /* 0xff80000008087808 */ /* 0x000fe20006000000 */
[----:B------:R-:W-:Y:S01]  /*48a0*/  IMAD.IADD R19, R211, 0x1, -R17 ;  /* 0x00000001d3137824 */ /* 0x000fe200078e0a11 */
[----:B------:R-:W-:Y:S01]  /*48b0*/  ISETP.GE.AND P6, PT, R17, R209, PT ;  /* 0x000000d11100720c */ /* 0x000fe20003fc6270 */
[----:B------:R-:W-:Y:S01]  /*48c0*/  IMAD.IADD R34, R211, 0x1, -R18 ;  /* 0x00000001d3227824 */ /* 0x000fe200078e0a12 */
[----:B------:R-:W-:-:S02]  /*48d0*/  ISETP.GE.AND P0, PT, R17, R206, PT ;  /* 0x000000ce1100720c */ /* 0x000fc40003f06270 */
[C---:B------:R-:W-:Y:S02]  /*48e0*/  ISETP.GE.AND P5, PT, R2.reuse, R209, PT ;  /* 0x000000d10200720c */ /* 0x040fe40003fa6270 */
[----:B------:R-:W-:Y:S02]  /*48f0*/  ISETP.GE.AND P4, PT, R2, R206, PT ;  /* 0x000000ce0200720c */ /* 0x000fe40003f86270 */
[CC--:B------:R-:W-:Y:S02]  /*4900*/  ISETP.LT.OR P6, PT, R17.reuse, R210.reuse, P6 ;  /* 0x000000d21100720c */ /* 0x0c0fe400037c1670 */
[-C--:B------:R-:W-:Y:S01]  /*4910*/  ISETP.LT.OR P0, PT, R17, R207.reuse, P0 ;  /* 0x000000cf1100720c */ /* 0x080fe20000701670 */
[----:B------:R-:W-:Y:S01]  /*4920*/  IMAD.IADD R17, R208, 0x1, -R18 ;  /* 0x00000001d0117824 */ /* 0x000fe200078e0a12 */
[C---:B------:R-:W-:Y:S02]  /*4930*/  ISETP.LT.OR P5, PT, R2.reuse, R210, P5 ;  /* 0x000000d20200720c */ /* 0x040fe40002fa1670 */
        /* <DEDUP_REMOVED lines=20> */
[----:B------:R-:W-:Y:S01]  /*4a80*/  IABS R18, R18 ;  /* 0x0000001200127213 */ /* 0x000fe20000000000 */
[----:B------:R-:W-:Y:S01]  /*4a90*/  VIADD R17, R16, 0x30 ;  /* 0x0000003010117836 */ /* 0x000fe20000000000 */
[----:B------:R-:W-:-:S02]  /*4aa0*/  I2FP.F32.S32 R19, R19 ;  /* 0x0000001300137245 */ /* 0x000fc40000201400 */
[----:B------:R-:W-:Y:S02]  /*4ab0*/  I2FP.F32.S32 R32, R32 ;  /* 0x0000002000207245 */ /* 0x000fe40000201400 */
[----:B------:R-:W-:Y:S01]  /*4ac0*/  I2FP.F32.S32 R18, R18 ;  /* 0x0000001200127245 */ /* 0x000fe20000201400 */
[----:B------:R-:W-:Y:S01]  /*4ad0*/  FFMA.FTZ R20, R19, -UR19, R20 ;  /* 0x8000001313147c23 */ /* 0x000fe20008010014 */
[----:B------:R-:W-:Y:S01]  /*4ae0*/  FSEL R164, R26, -INF , !P1 ;  /* 0xff8000001aa47808 */ /* 0x000fe20004800000 */
[----:B------:R-:W-:Y:S01]  /*4af0*/  FFMA.FTZ R25, R32, -UR19, R25 ;  /* 0x8000001320197c23 */ /* 0x000fe20008010019 */
[----:B------:R-:W-:Y:S01]  /*4b00*/  FSEL R218, R27, -INF , !P0 ;  /* 0xff8000001bda7808 */ /* 0x000fe20004000000 */
[----:B------:R-:W-:Y:S01]  /*4b10*/  FFMA.FTZ R21, R18, -UR19, R21 ;  /* 0x8000001312157c23 */ /* 0x000fe20008010015 */
[----:B------:R-:W-:Y:S01]  /*4b20*/  FSEL R2, R2, -INF , !P4 ;  /* 0xff80000002027808 */ /* 0x000fe20006000000 */
[----:B------:R-:W-:Y:S01]  /*4b30*/  IMAD.IADD R19, R211, 0x1, -R17 ;  /* 0x00000001d3137824 */ /* 0x000fe200078e0a11 */
[----:B------:R-:W-:Y:S01]  /*4b40*/  FSEL R171, R171, -INF , !P2 ;  /* 0xff800000abab7808 */ /* 0x000fe20005000000 */
[----:B------:R-:W-:Y:S01]  /*4b50*/  VIADD R18, R16, 0x31 ;  /* 0x0000003110127836 */ /* 0x000fe20000000000 */
[----:B------:R-:W-:-:S02]  /*4b60*/  ISETP.GE.AND P1, PT, R17, R209, PT ;  /* 0x000000d11100720c */ /* 0x000fc40003f26270 */
[CC--:B------:R-:W-:Y:S02]  /*4b70*/  ISETP.GE.AND P0, PT, R17.reuse, R206.reuse, PT ;  /* 0x000000ce1100720c */ /* 0x0c0fe40003f06270 */
[C---:B------:R-:W-:Y:S02]  /*4b80*/  ISETP.GE.AND P4, PT, R24.reuse, R209, PT ;  /* 0x000000d11800720c */ /* 0x040fe40003f86270 */
[----:B------:R-:W-:Y:S02]  /*4b90*/  ISETP.GE.AND P2, PT, R24, R206, PT ;  /* 0x000000ce1800720c */ /* 0x000fe40003f46270 */
[CC--:B------:R-:W-:Y:S02]  /*4ba0*/  ISETP.LT.OR P1, PT, R17.reuse, R210.reuse, P1 ;  /* 0x000000d21100720c */ /* 0x0c0fe40000f21670 */
[----:B------:R-:W-:Y:S01]  /*4bb0*/  ISETP.LT.OR P0, PT, R17, R207, P0 ;  /* 0x000000cf1100720c */ /* 0x000fe20000701670 */
[----:B------:R-:W-:Y:S01]  /*4bc0*/  IMAD.IADD R17, R208, 0x1, -R17 ;  /* 0x00000001d0117824 */ /* 0x000fe200078e0a11 */
[----:B------:R-:W-:-:S02]  /*4bd0*/  ISETP.LT.OR P4, PT, R24, R210, P4 ;  /* 0x000000d21800720c */ /* 0x000fc40002781670 */
[----:B------:R-:W-:Y:S01]  /*4be0*/  ISETP.LT.OR P2, PT, R24, R207, P2 ;  /* 0x000000cf1800720c */ /* 0x000fe20001741670 */
[----:B------:R-:W-:Y:S01]  /*4bf0*/  IMAD.IADD R24, R208, 0x1, -R24 ;  /* 0x00000001d0187824 */ /* 0x000fe200078e0a18 */
[----:B------:R-:W-:Y:S02]  /*4c00*/  FSEL R163, R25, -INF , !P6 ;  /* 0xff80000019a37808 */ /* 0x000fe40007000000 */
[----:B------:R-:W-:Y:S01]  /*4c10*/  FSEL R167, R20, -INF , !P3 ;  /* 0xff80000014a77808 */ /* 0x000fe20005800000 */
[----:B------:R-:W-:Y:S01]  /*4c20*/  IMAD.IADD R20, R211, 0x1, -R18 ;  /* 0x00000001d3147824 */ /* 0x000fe200078e0a12 */
[C---:B------:R-:W-:Y:S02]  /*4c30*/  ISETP.GE.AND P6, PT, R18.reuse, R209, PT ;  /* 0x000000d11200720c */ /* 0x040fe40003fc6270 */
[----:B------:R-:W-:Y:S02]  /*4c40*/  ISETP.GE.AND P3, PT, R18, R206, PT ;  /* 0x000000ce1200720c */ /* 0x000fe40003f66270 */
[----:B------:R-:W-:-:S02]  /*4c50*/  IABS R17, R17 ;  /* 0x0000001100117213 */ /* 0x000fc40000000000 */
[----:B------:R-:W-:Y:S02]  /*4c60*/  IABS R24, R24 ;  /* 0x0000001800187213 */ /* 0x000fe40000000000 */
[----:B------:R-:W-:Y:S02]  /*4c70*/  IABS R19, R19 ;  /* 0x0000001300137213 */ /* 0x000fe40000000000 */
[C---:B------:R-:W-:Y:S02]  /*4c80*/  ISETP.LT.OR P6, PT, R18.reuse, R210, P6 ;  /* 0x000000d21200720c */ /* 0x040fe400037c1670 */
[----:B------:R-:W-:Y:S01]  /*4c90*/  ISETP.LT.OR P3, PT, R18, R207, P3 ;  /* 0x000000cf1200720c */ /* 0x000fe20001f61670 */
[----:B------:R-:W-:Y:S01]  /*4ca0*/  IMAD.IADD R18, R208, 0x1, -R18 ;  /* 0x00000001d0127824 */ /* 0x000fe200078e0a12 */
[----:B------:R-:W-:Y:S02]  /*4cb0*/  I2FP.F32.S32 R17, R17 ;  /* 0x0000001100117245 */ /* 0x000fe40000201400 */
[----:B------:R-:W-:-:S02]  /*4cc0*/  I2FP.F32.S32 R24, R24 ;  /* 0x0000001800187245 */ /* 0x000fc40000201400 */
[----:B------:R-:W-:Y:S01]  /*4cd0*/  I2FP.F32.S32 R19, R19 ;  /* 0x0000001300137245 */ /* 0x000fe20000201400 */
[----:B------:R-:W-:Y:S01]  /*4ce0*/  FFMA.FTZ R70, R17, -UR19, R70 ;  /* 0x8000001311467c23 */ /* 0x000fe20008010046 */
[----:B------:R-:W-:Y:S01]  /*4cf0*/  IABS R20, R20 ;  /* 0x0000001400147213 */ /* 0x000fe20000000000 */
[----:B------:R-:W-:Y:S01]  /*4d00*/  FFMA.FTZ R23, R24, -UR19, R23 ;  /* 0x8000001318177c23 */ /* 0x000fe20008010017 */
[----:B------:R-:W-:Y:S01]  /*4d10*/  IABS R18, R18 ;  /* 0x0000001200127213 */ /* 0x000fe20000000000 */
[----:B------:R-:W-:Y:S01]  /*4d20*/  FFMA.FTZ R68, R19, -UR19, R68 ;  /* 0x8000001313447c23 */ /* 0x000fe20008010044 */
[C---:B------:R-:W-:Y:S01]  /*4d30*/  VIADD R17, R16.reuse, 0x38 ;  /* 0x0000003810117836 */ /* 0x040fe20000000000 */
[----:B------:R-:W-:Y:S01]  /*4d40*/  I2FP.F32.S32 R20, R20 ;  /* 0x0000001400147245 */ /* 0x000fe20000201400 */
[----:B------:R-:W-:Y:S01]  /*4d50*/  VIADD R16, R16, 0x39 ;  /* 0x0000003910107836 */ /* 0x000fe20000000000 */
[----:B------:R-:W-:Y:S02]  /*4d60*/  I2FP.F32.S32 R18, R18 ;  /* 0x0000001200127245 */ /* 0x000fe40000201400 */
[----:B------:R-:W-:Y:S01]  /*4d70*/  FSEL R168, R22, -INF , !P5 ;  /* 0xff80000016a87808 */ /* 0x000fe20006800000 */
[----:B------:R-:W-:Y:S01]  /*4d80*/  FFMA.FTZ R69, R20, -UR19, R69 ;  /* 0x8000001314457c23 */ /* 0x000fe20008010045 */
[----:B------:R-:W-:Y:S01]  /*4d90*/  FSEL R165, R21, -INF , !P4 ;  /* 0xff80000015a57808 */ /* 0x000fe20006000000 */
[----:B------:R-:W-:Y:S01]  /*4da0*/  FFMA.FTZ R71, R18, -UR19, R71 ;  /* 0x8000001312477c23 */ /* 0x000fe20008010047 */
[----:B------:R-:W-:Y:S01]  /*4db0*/  FSEL R216, R23, -INF , !P2 ;  /* 0xff80000017d87808 */ /* 0x000fe20005000000 */
[C---:B------:R-:W-:Y:S01]  /*4dc0*/  IMAD.IADD R18, R211.reuse, 0x1, -R17 ;  /* 0x00000001d3127824 */ /* 0x040fe200078e0a11 */
[----:B------:R-:W-:Y:S01]  /*4dd0*/  FSEL R215, R68, -INF , !P1 ;  /* 0xff80000044d77808 */ /* 0x000fe20004800000 */
[----:B------:R-:W-:Y:S01]  /*4de0*/  IMAD.IADD R20, R211, 0x1, -R16 ;  /* 0x00000001d3147824 */ /* 0x000fe200078e0a10 */
[----:B------:R-:W-:-:S02]  /*4df0*/  ISETP.GE.AND P5, PT, R17, R209, PT ;  /* 0x000000d11100720c */ /* 0x000fc40003fa6270 */
[C---:B------:R-:W-:Y:S02]  /*4e00*/  ISETP.GE.AND P4, PT, R16.reuse, R209, PT ;  /* 0x000000d11000720c */ /* 0x040fe40003f86270 */
[CC--:B------:R-:W-:Y:S02]  /*4e10*/  ISETP.GE.AND P2, PT, R17.reuse, R206.reuse, PT ;  /* 0x000000ce1100720c */ /* 0x0c0fe40003f46270 */
        /* <DEDUP_REMOVED lines=8> */
[----:B------:R-:W-:Y:S02]  /*4ea0*/  IABS R19, R18 ;  /* 0x0000001200137213 */ /* 0x000fe40000000000 */
[----:B------:R-:W-:Y:S02]  /*4eb0*/  PLOP3.LUT P0, PT, PT, PT, UP0, 0x80, 0x0 ;  /* 0x000000000000781c */ /* 0x000fe40003f0f008 */
[----:B------:R-:W-:Y:S02]  /*4ec0*/  IABS R17, R17 ;  /* 0x0000001100117213 */ /* 0x000fe40000000000 */
[----:B------:R-:W-:-:S02]  /*4ed0*/  IABS R18, R20 ;  /* 0x0000001400127213 */ /* 0x000fc40000000000 */
[----:B------:R-:W-:Y:S02]  /*4ee0*/  IABS R16, R16 ;  /* 0x0000001000107213 */ /* 0x000fe40000000000 */
[----:B------:R-:W-:Y:S02]  /*4ef0*/  I2FP.F32.S32 R19, R19 ;  /* 0x0000001300137245 */ /* 0x000fe40000201400 */
[----:B------:R-:W-:Y:S02]  /*4f00*/  I2FP.F32.S32 R17, R17 ;  /* 0x0000001100117245 */ /* 0x000fe40000201400 */
[----:B------:R-:W-:Y:S01]  /*4f10*/  I2FP.F32.S32 R18, R18 ;  /* 0x0000001200127245 */ /* 0x000fe20000201400 */
[----:B------:R-:W-:Y:S01]  /*4f20*/  FFMA.FTZ R72, R19, -UR19, R72 ;  /* 0x8000001313487c23 */ /* 0x000fe20008010048 */
[----:B------:R-:W-:Y:S01]  /*4f30*/  I2FP.F32.S32 R16, R16 ;  /* 0x0000001000107245 */ /* 0x000fe20000201400 */
[----:B------:R-:W-:Y:S01]  /*4f40*/  FFMA.FTZ R74, R17, -UR19, R74 ;  /* 0x80000013114a7c23 */ /* 0x000fe2000801004a */
[----:B------:R-:W-:Y:S01]  /*4f50*/  FSEL R213, R69, -INF , !P6 ;  /* 0xff80000045d57808 */ /* 0x000fe20007000000 */
[----:B------:R-:W-:Y:S01]  /*4f60*/  FFMA.FTZ R73, R18, -UR19, R73 ;  /* 0x8000001312497c23 */ /* 0x000fe20008010049 */
[----:B------:R-:W-:Y:S01]  /*4f70*/  FSEL R196, R71, -INF , !P3 ;  /* 0xff80000047c47808 */ /* 0x000fe20005800000 */
[----:B------:R-:W-:Y:S01]  /*4f80*/  FFMA.FTZ R75, R16, -UR19, R75 ;  /* 0x80000013104b7c23 */ /* 0x000fe2000801004b */
[----:B------:R-:W-:-:S02]  /*4f90*/  FSEL R199, R72, -INF , !P5 ;  /* 0xff80000048c77808 */ /* 0x000fc40006800000 */
[----:B------:R-:W-:Y:S02]  /*4fa0*/  FSEL R170, R74, -INF , !P2 ;  /* 0xff8000004aaa7808 */ /* 0x000fe40005000000 */
[----:B------:R-:W-:Y:S02]  /*4fb0*/  FSEL R197, R73, -INF , !P4 ;  /* 0xff80000049c57808 */ /* 0x000fe40006000000 */
        /* <DEDUP_REMOVED lines=64> */
.L_x_515:
[----:B------:R-:W-:Y:S05]  /*53c0*/  BSYNC B0 ;  /* 0x0000000000007941 */ /* 0x000fea0003800000 */
.L_x_514:
[----:B------:R-:W0:Y:S02]  /*53d0*/  LDGDEPBAR ;  /* 0x00000000000079af */ /* 0x000e240000000000 */
.L_x_513:
        /* <DEDUP_REMOVED lines=76> */
[----:B------:R-:W2:Y:S01]  /*58a0*/  LDSM.16.MT88.4 R12, [R186+0x12800] ;  /* 0x01280000ba0c783b */ /* 0x000ea20000004200 */
[--C-:B------:R-:W-:Y:S01]  /*58b0*/  FFMA.FTZ R148, R6, UR22, -R169.reuse ;  /* 0x0000001606947c23 */ /* 0x100fe200080108a9 */
[----:B------:R-:W3:Y:S01]  /*58c0*/  MUFU.EX2 R156, R156 ;  /* 0x0000009c009c7308 */ /* 0x000ee20000000800 */
[--C-:B------:R-:W-:Y:S01]  /*58d0*/  FFMA.FTZ R133, R4, UR22, -R169.reuse ;  /* 0x0000001604857c23 */ /* 0x100fe200080108a9 */
[----:B------:R-:W4:Y:S01]  /*58e0*/  LDSM.16.MT88.4 R8, [R188+0x14800] ;  /* 0x01480000bc08783b */ /* 0x000f220000004200 */
        /* <DEDUP_REMOVED lines=14> */
[----:B---3--:R-:W-:Y:S01]  /*59d0*/  F2FP.BF16.F32.PACK_AB R96, R156, R159 ;  /* 0x0000009f9c60723e */ /* 0x008fe200000010ff */
[----:B------:R-:W-:Y:S01]  /*59e0*/  LDSM.16.MT88.4 R28, [R184+0x12800] ;  /* 0x01280000b81c783b */ /* 0x000fe20000004200 */
[--C-:B------:R-:W-:Y:S01]  /*59f0*/  FFMA.FTZ R215, R215, UR22, -R214.reuse ;  /* 0x00000016d7d77c23 */ /* 0x100fe200080108d6 */
[--C-:B------:R-:W-:Y:S01]  /*5a00*/  FFMA.FTZ R216, R213, UR22, -R214.reuse ;  /* 0x00000016d5d87c23 */ /* 0x100fe200080108d6 */
[--C-:B------:R-:W-:Y:S01]  /*5a10*/  FFMA.FTZ R199, R199, UR22, -R214.reuse ;  /* 0x00000016c7c77c23 */ /* 0x100fe200080108d6 */
[----:B------:R-:W-:Y:S01]  /*5a20*/  LDSM.16.MT88.4 R24, [R186+0x14800] ;  /* 0x01480000ba18783b */ /* 0x000fe20000004200 */
[----:B------:R-:W-:Y:S01]  /*5a30*/  FFMA.FTZ R214, R197, UR22, -R214 ;  /* 0x00000016c5d67c23 */ /* 0x000fe200080108d6 */
[----:B------:R-:W-:Y:S01]  /*5a40*/  MUFU.EX2 R158, R158 ;  /* 0x0000009e009e7308 */ /* 0x000fe20000000800 */
[--C-:B------:R-:W-:Y:S01]  /*5a50*/  FFMA.FTZ R197, R198, UR22, -R169.reuse ;  /* 0x00000016c6c57c23 */ /* 0x100fe200080108a9 */
[--C-:B------:R-:W-:Y:S01]  /*5a60*/  FFMA.FTZ R196, R196, UR22, -R169.reuse ;  /* 0x00000016c4c47c23 */ /* 0x100fe200080108a9 */
[--C-:B------:R-:W-:Y:S01]  /*5a70*/  FFMA.FTZ R170, R170, UR22, -R169.reuse ;  /* 0x00000016aaaa7c23 */ /* 0x100fe200080108a9 */
[----:B------:R-:W-:Y:S01]  /*5a80*/  FFMA.FTZ R213, R166, UR22, -R169 ;  /* 0x00000016a6d57c23 */ /* 0x000fe200080108a9 */
[----:B------:R-:W-:-:S03]  /*5a90*/  FADD.FTZ R156, R159, R156 ;  /* 0x0000009c9f9c7221 */ /* 0x000fc60000010000 */
[----:B------:R-:W3:Y:S01]  /*5aa0*/  MUFU.EX2 R161, R161 ;  /* 0x000000a100a17308 */ /* 0x000ee20000000800 */
[----:B-----5:R-:W-:Y:S01]  /*5ab0*/  F2FP.BF16.F32.PACK_AB R98, R152, R155 ;  /* 0x0000009b9862723e */ /* 0x020fe200000010ff */
[----:B------:R-:W-:-:S04]  /*5ac0*/  FADD.FTZ R155, R155, R156 ;  /* 0x0000009c9b9b7221 */ /* 0x000fc80000010000 */
[----:B------:R-:W-:Y:S02]  /*5ad0*/  FADD.FTZ R152, R152, R155 ;  /* 0x0000009b98987221 */ /* 0x000fe40000010000 */
[----:B------:R-:W-:Y:S08]  /*5ae0*/  MUFU.EX2 R157, R157 ;  /* 0x0000009d009d7308 */ /* 0x000ff00000000800 */
[----:B------:R-:W5:Y:S01]  /*5af0*/  MUFU.EX2 R154, R154 ;  /* 0x0000009a009a7308 */ /* 0x000f620000000800 */
[----:B---3--:R-:W-:Y:S01]  /*5b00*/  F2FP.BF16.F32.PACK_AB R97, R161, R158 ;  /* 0x0000009ea161723e */ /* 0x008fe200000010ff */
[----:B------:R-:W-:-:S06]  /*5b10*/  FADD.FTZ R158, R158, R161 ;  /* 0x000000a19e9e7221 */ /* 0x000fcc0000010000 */
[----:B------:R-:W-:Y:S08]  /*5b20*/  MUFU.EX2 R153, R153 ;  /* 0x0000009900997308 */ /* 0x000ff00000000800 */
[----:B------:R-:W3:Y:S01]  /*5b30*/  MUFU.EX2 R150, R150 ;  /* 0x0000009600967308 */ /* 0x000ee20000000800 */
[----:B-----5:R-:W-:Y:S01]  /*5b40*/  F2FP.BF16.F32.PACK_AB R99, R154, R157 ;  /* 0x0000009d9a63723e */ /* 0x020fe200000010ff */
[----:B------:R-:W-:-:S04]  /*5b50*/  FADD.FTZ R157, R157, R158 ;  /* 0x0000009e9d9d7221 */ /* 0x000fc80000010000 */
[----:B------:R-:W-:Y:S02]  /*5b60*/  FADD.FTZ R154, R154, R157 ;  /* 0x0000009d9a9a7221 */ /* 0x000fe40000010000 */
[C---:B------:R-:W-:Y:S01]  /*5b70*/  HMMA.16816.F32.BF16 R120, R96.reuse, R116, RZ ;  /* 0x000000746078723c */ /* 0x040fe200000418ff */
[----:B------:R-:W-:Y:S05]  /*5b80*/  MUFU.EX2 R149, R149 ;  /* 0x0000009500957308 */ /* 0x000fea0000000800 */
[C---:B-1----:R-:W-:Y:S03]  /*5b90*/  HMMA.16816.F32.BF16 R36, R96.reuse, R40, RZ ;  /* 0x000000286024723c */ /* 0x042fe600000418ff */
[----:B------:R-:W1:Y:S01]  /*5ba0*/  MUFU.EX2 R0, R0 ;  /* 0x0000000000007308 */ /* 0x000e620000000800 */
        /* <DEDUP_REMOVED lines=8> */
[----:B-1----:R-:W-:Y:S01]  /*5c30*/  F2FP.BF16.F32.PACK_AB R6, R0, R149 ;  /* 0x000000950006723e */ /* 0x002fe200000010ff */
[----:B------:R-:W-:-:S03]  /*5c40*/  FADD.FTZ R149, R149, R150 ;  /* 0x0000009695957221 */ /* 0x000fc60000010000 */
[C---:B------:R-:W-:Y:S01]  /*5c50*/  HMMA.16816.F32.BF16 R60, R96.reuse, R64, RZ ;  /* 0x00000040603c723c */ /* 0x040fe200000418ff */
[----:B------:R-:W-:Y:S02]  /*5c60*/  FADD.FTZ R149, R0, R149 ;  /* 0x0000009500957221 */ /* 0x000fe40000010000 */
[----:B------:R-:W-:Y:S03]  /*5c70*/  MUFU.EX2 R133, R133 ;  /* 0x0000008500857308 */ /* 0x000fe60000000800 */
[C---:B------:R-:W-:Y:S05]  /*5c80*/  HMMA.16816.F32.BF16 R56, R96.reuse, R58, RZ ;  /* 0x0000003a6038723c */ /* 0x040fea00000418ff */
[----:B------:R-:W1:Y:S01]  /*5c90*/  MUFU.EX2 R2, R2 ;  /* 0x0000000200027308 */ /* 0x000e620000000800 */
[----:B---3--:R-:W-:Y:S01]  /*5ca0*/  F2FP.BF16.F32.PACK_AB R5, R148, R151 ;  /* 0x000000979405723e */ /* 0x008fe200000010ff */
        /* <DEDUP_REMOVED lines=216> */
[----:B------:R-:W-:Y:S01]  /*6a30*/  @!P4 LDGSTS.E.BYPASS.LTC128B.128 [R201+0x13000], desc[UR28][R8.64] ;  /* 0x1300000008c9cfae */ /* 0x000fe2000b901d5c */
        /* <DEDUP_REMOVED lines=14> */
[----:B---3--:R-:W2:Y:S04]  /*6b20*/  LDSM.16.M88.4 R12, [R193+0xc000] ;  /* 0x00c00000c10c783b */ /* 0x008ea80000000200 */
[----:B------:R-:W3:Y:S04]  /*6b30*/  LDSM.16.M88.4 R20, [R193+0xd800] ;  /* 0x00d80000c114783b */ /* 0x000ee80000000200 */
[----:B------:R-:W4:Y:S04]  /*6b40*/  LDSM.16.M88.4 R160, [R193+0xc800] ;  /* 0x00c80000c1a0783b */ /* 0x000f280000000200 */
[----:B------:R-:W5:Y:S04]  /*6b50*/  LDSM.16.M88.4 R152, [R193+0xd000] ;  /* 0x00d00000c198783b */ /* 0x000f680000000200 */
[----:B------:R-:W-:Y:S04]  /*6b60*/  LDSM.16.M88.4 R24, [R192] ;  /* 0x00000000c018783b */ /* 0x000fe80000000200 */
[----:B------:R-:W5:Y:S04]  /*6b70*/  LDSM.16.M88.4 R4, [R191] ;  /* 0x00000000bf04783b */ /* 0x000f680000000200 */
[----:B------:R-:W5:Y:S04]  /*6b80*/  LDSM.16.M88.4 R168, [R181] ;  /* 0x00000000b5a8783b */ /* 0x000f680000000200 */
[----:B-1----:R-:W-:Y:S04]  /*6b90*/  LDSM.16.M88.4 R28, [R190] ;  /* 0x00000000be1c783b */ /* 0x002fe80000000200 */
[----:B------:R-:W1:Y:S04]  /*6ba0*/  LDSM.16.M88.4 R8, [R187+0xc000] ;  /* 0x00c00000bb08783b */ /* 0x000e680000000200 */
[----:B------:R-:W1:Y:S01]  /*6bb0*/  LDSM.16.M88.4 R220, [R183] ;  /* 0x00000000b7dc783b */ /* 0x000e620000000200 */
[C---:B--2---:R-:W-:Y:S03]  /*6bc0*/  HMMA.16816.F32.BF16 R16, R140.reuse, R12, RZ ;  /* 0x0000000c8c10723c */ /* 0x044fe600000418ff */
[----:B------:R-:W2:Y:S04]  /*6bd0*/  LDSM.16.M88.4 R196, [R182] ;  /* 0x00000000b6c4783b */ /* 0x000ea80000000200 */
[----:B------:R-:W2:Y:S01]  /*6be0*/  LDSM.16.M88.4 R32, [R187+0xd800] ;  /* 0x00d80000bb20783b */ /* 0x000ea20000000200 */
[C---:B------:R-:W-:Y:S03]  /*6bf0*/  HMMA.16816.F32.BF16 R12, R140.reuse, R14, RZ ;  /* 0x0000000e8c0c723c */ /* 0x040fe600000418ff */
[----:B------:R-:W-:Y:S03]  /*6c00*/  LDSM.16.M88.4 R224, [R187+0xc800] ;  /* 0x00c80000bbe0783b */ /* 0x000fe60000000200 */
[C---:B---3--:R-:W-:Y:S01]  /*6c10*/  HMMA.16816.F32.BF16 R148, R140.reuse, R20, RZ ;  /* 0x000000148c94723c */ /* 0x048fe200000418ff */
[----:B------:R-:W-:Y:S04]  /*6c20*/  LDSM.16.M88.4 R136, [R187+0xd000] ;  /* 0x00d00000bb88783b */ /* 0x000fe80000000200 */
[----:B------:R-:W0:Y:S01]  /*6c30*/  LDGDEPBAR ;  /* 0x00000000000079af */ /* 0x000e220000000000 */
[C---:B----4-:R-:W-:Y:S06]  /*6c40*/  HMMA.16816.F32.BF16 R164, R140.reuse, R160, RZ ;  /* 0x000000a08ca4723c */ /* 0x050fec00000418ff */
[----:B-----5:R-:W-:Y:S06]  /*6c50*/  HMMA.16816.F32.BF16 R156, R140, R152, RZ ;  /* 0x000000988c9c723c */ /* 0x020fec00000418ff */
[----:B------:R-:W-:Y:S06]  /*6c60*/  HMMA.16816.F32.BF16 R16, R24, R4, R16 ;  /* 0x000000041810723c */ /* 0x000fec0000041810 */
[C---:B------:R-:W-:Y:S06]  /*6c70*/  HMMA.16816.F32.BF16 R160, R140.reuse, R162, RZ ;  /* 0x000000a28ca0723c */ /* 0x040fec00000418ff */
[C---:B------:R-:W-:Y:S06]  /*6c80*/  HMMA.16816.F32.BF16 R152, R140.reuse, R154, RZ ;  /* 0x0000009a8c98723c */ /* 0x040fec00000418ff */
[----:B------:R-:W-:Y:S01]  /*6c90*/  HMMA.16816.F32.BF16 R140, R140, R22, RZ ;  /* 0x000000168c8c723c */ /* 0x000fe200000418ff */
[----:B------:R-:W-:Y:S05]  /*6ca0*/  LDSM.16.M88.4 R20, [R189] ;  /* 0x00000000bd14783b */ /* 0x000fea0000000200 */
[C---:B------:R-:W-:Y:S01]  /*6cb0*/  HMMA.16816.F32.BF16 R12, R24.reuse, R6, R12 ;  /* 0x00000006180c723c */ /* 0x040fe2000004180c */
[----:B------:R-:W3:Y:S05]  /*6cc0*/  LDSM.16.M88.4 R4, [R180] ;  /* 0x00000000b404783b */ /* 0x000eea0000000200 */
[----:B------:R-:W-:Y:S06]  /*6cd0*/  HMMA.16816.F32.BF16 R148, R24, R168, R148 ;  /* 0x000000a81894723c */ /* 0x000fec0000041894 */
[----:B-1----:R-:W-:Y:S06]  /*6ce0*/  HMMA.16816.F32.BF16 R16, R28, R8, R16 ;  /* 0x000000081c10723c */ /* 0x002fec0000041810 */
[C---:B------:R-:W-:Y:S06]  /*6cf0*/  HMMA.16816.F32.BF16 R164, R24.reuse, R220, R164 ;  /* 0x000000dc18a4723c */ /* 0x040fec00000418a4 */
[C---:B------:R-:W-:Y:S01]  /*6d00*/  HMMA.16816.F32.BF16 R160, R24.reuse, R222, R160 ;  /* 0x000000de18a0723c */ /* 0x040fe200000418a0 */
[----:B------:R-:W-:Y:S05]  /*6d10*/  LDSM.16.M88.4 R220, [R180+0x800] ;  /* 0x00080000b4dc783b */ /* 0x000fea0000000200 */
[C---:B--2---:R-:W-:Y:S06]  /*6d20*/  HMMA.16816.F32.BF16 R156, R24.reuse, R196, R156 ;  /* 0x000000c4189c723c */ /* 0x044fec000004189c */
[C---:B------:R-:W-:Y:S01]  /*6d30*/  HMMA.16816.F32.BF16 R152, R24.reuse, R198, R152 ;  /* 0x000000c61898723c */ /* 0x040fe20000041898 */
[----:B------:R-:W-:Y:S05]  /*6d40*/  LDSM.16.M88.4 R196, [R180+0x1000] ;  /* 0x00100000b4c4783b */ /* 0x000fea0000000200 */
[----:B------:R-:W-:Y:S01]  /*6d50*/  HMMA.16816.F32.BF16 R140, R24, R170, R140 ;  /* 0x000000aa188c723c */ /* 0x000fe2000004188c */
[----:B------:R-:W1:Y:S04]  /*6d60*/  LDSM.16.M88.4 R168, [R180+0x1800] ;  /* 0x00180000b4a8783b */ /* 0x000e680000000200 */
[----:B------:R-:W-:Y:S01]  /*6d70*/  LDSM.16.M88.4 R24, [R194+0x4000] ;  /* 0x00400000c218783b */ /* 0x000fe20000000200 */
[C---:B------:R-:W-:Y:S03]  /*6d80*/  HMMA.16816.F32.BF16 R12, R28.reuse, R10, R12 ;  /* 0x0000000a1c0c723c */ /* 0x040fe6000004180c */
[----:B------:R-:W2:Y:S03]  /*6d90*/  LDSM.16.M88.4 R8, [R193+0xe000] ;  /* 0x00e00000c108783b */ /* 0x000ea60000000200 */
[----:B------:R-:W-:Y:S06]  /*6da0*/  HMMA.16816.F32.BF16 R148, R28, R32, R148 ;  /* 0x000000201c94723c */ /* 0x000fec0000041894 */
[----:B---3--:R-:W-:Y:S06]  /*6db0*/  HMMA.16816.F32.BF16 R16, R20, R4, R16 ;  /* 0x000000041410723c */ /* 0x008fec0000041810 */
[C---:B------:R-:W-:Y:S06]  /*6dc0*/  HMMA.16816.F32.BF16 R164, R28.reuse, R224, R164 ;  /* 0x000000e01ca4723c */ /* 0x040fec00000418a4 */
[C---:B------:R-:W-:Y:S01]  /*6dd0*/  HMMA.16816.F32.BF16 R160, R28.reuse, R226, R160 ;  /* 0x000000e21ca0723c */ /* 0x040fe200000418a0 */
[----:B------:R-:W-:Y:S05]  /*6de0*/  LDSM.16.M88.4 R224, [R193+0xe800] ;  /* 0x00e80000c1e0783b */ /* 0x000fea0000000200 */
[C---:B------:R-:W-:Y:S06]  /*6df0*/  HMMA.16816.F32.BF16 R156, R28.reuse, R136, R156 ;  /* 0x000000881c9c723c */ /* 0x040fec000004189c */
[C---:B------:R-:W-:Y:S01]  /*6e00*/  HMMA.16816.F32.BF16 R152, R28.reuse, R138, R152 ;  /* 0x0000008a1c98723c */ /* 0x040fe20000041898 */
[----:B------:R-:W-:Y:S05]  /*6e10*/  LDSM.16.M88.4 R136, [R193+0xf000] ;  /* 0x00f00000c188783b */ /* 0x000fea0000000200 */
[----:B------:R-:W-:Y:S01]  /*6e20*/  HMMA.16816.F32.BF16 R140, R28, R34, R140 ;  /* 0x000000221c8c723c */ /* 0x000fe2000004188c */
[----:B------:R-:W3:Y:S04]  /*6e30*/  LDSM.16.M88.4 R28, [R193+0xf800] ;  /* 0x00f80000c11c783b */ /* 0x000ee80000000200 */
[----:B------:R-:W-:Y:S01]  /*6e40*/  LDSM.16.M88.4 R32, [R192+0x4000] ;  /* 0x00400000c020783b */ /* 0x000fe20000000200 */
[C---:B------:R-:W-:Y:S03]  /*6e50*/  HMMA.16816.F32.BF16 R12, R20.reuse, R6, R12 ;  /* 0x00000006140c723c */ /* 0x040fe6000004180c */
[----:B------:R-:W4:Y:S03]  /*6e60*/  LDSM.16.M88.4 R4, [R179] ;  /* 0x00000000b304783b */ /* 0x000f260000000200 */
[----:B-1----:R-:W-:Y:S06]  /*6e70*/  HMMA.16816.F32.BF16 R148, R20, R168, R148 ;  /* 0x000000a81494723c */ /* 0x002fec0000041894 */
[----:B--2---:R-:W-:Y:S06]  /*6e80*/  HMMA.16816.F32.BF16 R16, R24, R8, R16 ;  /* 0x000000081810723c */ /* 0x004fec0000041810 */
[C---:B------:R-:W-:Y:S06]  /*6e90*/  HMMA.16816.F32.BF16 R164, R20.reuse, R220, R164 ;  /* 0x000000dc14a4723c */ /* 0x040fec00000418a4 */
[C---:B------:R-:W-:Y:S01]  /*6ea0*/  HMMA.16816.F32.BF16 R160, R20.reuse, R222, R160 ;  /* 0x000000de14a0723c */ /* 0x040fe200000418a0 */
[----:B------:R-:W-:Y:S05]  /*6eb0*/  LDSM.16.M88.4 R220, [R178] ;  /* 0x00000000b2dc783b */ /* 0x000fea0000000200 */
[C---:B------:R-:W-:Y:S06]  /*6ec0*/  HMMA.16816.F32.BF16 R156, R20.reuse, R196, R156 ;  /* 0x000000c4149c723c */ /* 0x040fec000004189c */
[C---:B------:R-:W-:Y:S01]  /*6ed0*/  HMMA.16816.F32.BF16 R152, R20.reuse, R198, R152 ;  /* 0x000000c61498723c */ /* 0x040fe20000041898 */
[----:B------:R-:W-:Y:S05]  /*6ee0*/  LDSM.16.M88.4 R196, [R177] ;  /* 0x00000000b1c4783b */ /* 0x000fea0000000200 */
[----:B------:R-:W-:Y:S01]  /*6ef0*/  HMMA.16816.F32.BF16 R140, R20, R170, R140 ;  /* 0x000000aa148c723c */ /* 0x000fe2000004188c */
[----:B------:R-:W1:Y:S04]  /*6f00*/  LDSM.16.M88.4 R168, [R176] ;  /* 0x00000000b0a8783b */ /* 0x000e680000000200 */
[----:B------:R-:W-:Y:S01]  /*6f10*/  LDSM.16.M88.4 R20, [R190+0x4000] ;  /* 0x00400000be14783b */ /* 0x000fe20000000200 */
[C---:B------:R-:W-:Y:S03]  /*6f20*/  HMMA.16816.F32.BF16 R12, R24.reuse, R10, R12 ;  /* 0x0000000a180c723c */ /* 0x040fe6000004180c */
[----:B------:R-:W2:Y:S03]  /*6f30*/  LDSM.16.M88.4 R8, [R187+0xe000] ;  /* 0x00e00000bb08783b */ /* 0x000ea60000000200 */
[----:B---3--:R-:W-:Y:S06]  /*6f40*/  HMMA.16816.F32.BF16 R148, R24, R28, R148 ;  /* 0x0000001c1894723c */ /* 0x008fec0000041894 */
[----:B----4-:R-:W-:Y:S06]  /*6f50*/  HMMA.16816.F32.BF16 R16, R32, R4, R16 ;  /* 0x000000042010723c */ /* 0x010fec0000041810 */
        /* <DEDUP_REMOVED lines=10> */
[----:B------:R-:W4:Y:S03]  /*7000*/  LDSM.16.M88.4 R4, [R180+0x2000] ;  /* 0x00200000b404783b */ /* 0x000f260000000200 */
[----:B-1----:R-:W-:Y:S06]  /*7010*/  HMMA.16816.F32.BF16 R148, R32, R168, R148 ;  /* 0x000000a82094723c */ /* 0x002fec0000041894 */
[----:B--2---:R-:W-:Y:S06]  /*7020*/  HMMA.16816.F32.BF16 R16, R20, R8, R16 ;  /* 0x000000081410723c */ /* 0x004fec0000041810 */
[C---:B------:R-:W-:Y:S06]  /*7030*/  HMMA.16816.F32.BF16 R164, R32.reuse, R220, R164 ;  /* 0x000000dc20a4723c */ /* 0x040fec00000418a4 */
[C---:B------:R-:W-:Y:S01]  /*7040*/  HMMA.16816.F32.BF16 R160, R32.reuse, R222, R160 ;  /* 0x000000de20a0723c */ /* 0x040fe200000418a0 */
[----:B------:R-:W-:Y:S05]  /*7050*/  LDSM.16.M88.4 R220, [R180+0x2800] ;  /* 0x00280000b4dc783b */ /* 0x000fea0000000200 */
[C---:B------:R-:W-:Y:S06]  /*7060*/  HMMA.16816.F32.BF16 R156, R32.reuse, R196, R156 ;  /* 0x000000c4209c723c */ /* 0x040fec000004189c */
[C---:B------:R-:W-:Y:S01]  /*7070*/  HMMA.16816.F32.BF16 R152, R32.reuse, R198, R152 ;  /* 0x000000c62098723c */ /* 0x040fe20000041898 */
[----:B------:R-:W-:Y:S05]  /*7080*/  LDSM.16.M88.4 R196, [R180+0x3000] ;  /* 0x00300000b4c4783b */ /* 0x000fea0000000200 */
[----:B------:R-:W-:Y:S01]  /*7090*/  HMMA.16816.F32.BF16 R140, R32, R170, R140 ;  /* 0x000000aa208c723c */ /* 0x000fe2000004188c */
[----:B------:R-:W1:Y:S04]  /*70a0*/  LDSM.16.M88.4 R168, [R180+0x3800] ;  /* 0x00380000b4a8783b */ /* 0x000e680000000200 */
        /* <DEDUP_REMOVED lines=18> */
[C---:B------:R-:W-:Y:S01]  /*71d0*/  HMMA.16816.F32.BF16 R140, R136.reuse, R170, R140 ;  /* 0x000000aa888c723c */ /* 0x040fe2000004188c */
[----:B------:R-:W1:Y:S05]  /*71e0*/  LDSM.16.M88.4 R168, [R172] ;  /* 0x00000000aca8783b */ /* 0x000e6a0000000200 */
[C---:B------:R-:W-:Y:S06]  /*71f0*/  HMMA.16816.F32.BF16 R164, R136.reuse, R220, R164 ;  /* 0x000000dc88a4723c */ /* 0x040fec00000418a4 */
[C---:B------:R-:W-:Y:S01]  /*7200*/  HMMA.16816.F32.BF16 R160, R136.reuse, R222, R160 ;  /* 0x000000de88a0723c */ /* 0x040fe200000418a0 */
[----:B------:R-:W-:Y:S05]  /*7210*/  LDSM.16.M88.4 R220, [R174] ;  /* 0x00000000aedc783b */ /* 0x000fea0000000200 */
[C---:B------:R-:W-:Y:S06]  /*7220*/  HMMA.16816.F32.BF16 R156, R136.reuse, R196, R156 ;  /* 0x000000c4889c723c */ /* 0x040fec000004189c */
[----:B------:R-:W-:Y:S01]  /*7230*/  HMMA.16816.F32.BF16 R152, R136, R198, R152 ;  /* 0x000000c68898723c */ /* 0x000fe20000041898 */
[----:B------:R-:W-:Y:S04]  /*7240*/  LDSM.16.M88.4 R136, [R190+0x8000] ;  /* 0x00800000be88783b */ /* 0x000fe80000000200 */
[----:B------:R-:W-:Y:S01]  /*7250*/  LDSM.16.M88.4 R196, [R173] ;  /* 0x00000000adc4783b */ /* 0x000fe20000000200 */
[C---:B------:R-:W-:Y:S03]  /*7260*/  HMMA.16816.F32.BF16 R12, R8.reuse, R34, R12 ;  /* 0x00000022080c723c */ /* 0x040fe6000004180c */
[----:B------:R-:W2:Y:S03]  /*7270*/  LDSM.16.M88.4 R32, [R187+0x10000] ;  /* 0x01000000bb20783b */ /* 0x000ea60000000200 */
[----:B---3--:R-:W-:Y:S06]  /*7280*/  HMMA.16816.F32.BF16 R148, R8, R20, R148 ;  /* 0x000000140894723c */ /* 0x008fec0000041894 */
[----:B----4-:R-:W-:Y:S06]  /*7290*/  HMMA.16816.F32.BF16 R16, R224, R4, R16 ;  /* 0x00000004e010723c */ /* 0x010fec0000041810 */
[C---:B------:R-:W-:Y:S01]  /*72a0*/  HMMA.16816.F32.BF16 R140, R8.reuse, R22, R140 ;  /* 0x00000016088c723c */ /* 0x040fe2000004188c */
[----:B------:R-:W3:Y:S05]  /*72b0*/  LDSM.16.M88.4 R20, [R187+0x11800] ;  /* 0x01180000bb14783b */ /* 0x000eea0000000200 */
[C---:B------:R-:W-:Y:S06]  /*72c0*/  HMMA.16816.F32.BF16 R164, R8.reuse, R28, R164 ;  /* 0x0000001c08a4723c */ /* 0x040fec00000418a4 */
[C---:B------:R-:W-:Y:S01]  /*72d0*/  HMMA.16816.F32.BF16 R160, R8.reuse, R30, R160 ;  /* 0x0000001e08a0723c */ /* 0x040fe200000418a0 */
[----:B------:R-:W-:Y:S05]  /*72e0*/  LDSM.16.M88.4 R28, [R187+0x10800] ;  /* 0x01080000bb1c783b */ /* 0x000fea0000000200 */
[C---:B------:R-:W-:Y:S06]  /*72f0*/  HMMA.16816.F32.BF16 R156, R8.reuse, R24, R156 ;  /* 0x00000018089c723c */ /* 0x040fec000004189c */
[----:B------:R-:W-:Y:S01]  /*7300*/  HMMA.16816.F32.BF16 R152, R8, R26, R152 ;  /* 0x0000001a0898723c */ /* 0x000fe20000041898 */
[----:B------:R-:W-:Y:S04]  /*7310*/  LDSM.16.M88.4 R8, [R189+0x8000] ;  /* 0x00800000bd08783b */ /* 0x000fe80000000200 */
[----:B------:R-:W-:Y:S01]  /*7320*/  LDSM.16.M88.4 R24, [R187+0x11000] ;  /* 0x01100000bb18783b */ /* 0x000fe20000000200 */
[C---:B------:R-:W-:Y:S03]  /*7330*/  HMMA.16816.F32.BF16 R12, R224.reuse, R6, R12 ;  /* 0x00000006e00c723c */ /* 0x040fe6000004180c */
[----:B------:R-:W4:Y:S03]  /*7340*/  LDSM.16.M88.4 R4, [R180+0x4000] ;  /* 0x00400000b404783b */ /* 0x000f260000000200 */
[----:B-1----:R-:W-:Y:S06]  /*7350*/  HMMA.16816.F32.BF16 R148, R224, R168, R148 ;  /* 0x000000a8e094723c */ /* 0x002fec0000041894 */
[----:B--2---:R-:W-:Y:S06]  /*7360*/  HMMA.16816.F32.BF16 R16, R136, R32, R16 ;  /* 0x000000208810723c */ /* 0x004fec0000041810 */
[----:B------:R-:W-:Y:S06]  /*7370*/  HMMA.16816.F32.BF16 R164, R224, R220, R164 ;  /* 0x000000dce0a4723c */ /* 0x000fec00000418a4 */
[C---:B------:R-:W-:Y:S01]  /*7380*/  HMMA.16816.F32.BF16 R12, R136.reuse, R34, R12 ;  /* 0x00000022880c723c */ /* 0x040fe2000004180c */
[----:B------:R-:W1:Y:S05]  /*7390*/  LDSM.16.M88.4 R32, [R180+0x4800] ;  /* 0x00480000b420783b */ /* 0x000e6a0000000200 */
[----:B---3--:R-:W-:Y:S06]  /*73a0*/  HMMA.16816.F32.BF16 R148, R136, R20, R148 ;  /* 0x000000148894723c */ /* 0x008fec0000041894 */
[----:B------:R-:W-:Y:S01]  /*73b0*/  HMMA.16816.F32.BF16 R140, R224, R170, R140 ;  /* 0x000000aae08c723c */ /* 0x000fe2000004188c */
[----:B------:R-:W-:-:S04]  /*73c0*/  IMAD.U32 R21, RZ, RZ, UR20 ;  /* 0x00000014ff157e24 */ /* 0x000fc8000f8e00ff */
[----:B------:R-:W-:Y:S01]  /*73d0*/  IMAD R2, R21, 0x40, R212 ;  /* 0x0000004015027824 */ /* 0x000fe200078e02d4 */
[----:B------:R-:W-:Y:S03]  /*73e0*/  HMMA.16816.F32.BF16 R156, R224, R196, R156 ;  /* 0x000000c4e09c723c */ /* 0x000fe6000004189c */
[C---:B------:R-:W-:Y:S01]  /*73f0*/  VIADD R0, R2.reuse, 0x1 ;  /* 0x0000000102007836 */ /* 0x040fe20000000000 */
[CC--:B------:R-:W-:Y:S01]  /*7400*/  ISETP.GE.AND P0, PT, R2.reuse, R209.reuse, PT ;  /* 0x000000d10200720c */ /* 0x0c0fe20003f06270 */
[C---:B------:R-:W-:Y:S01]  /*7410*/  VIADD R21, R2.reuse, 0x8 ;  /* 0x0000000802157836 */ /* 0x040fe20000000000 */
[----:B----4-:R-:W-:Y:S01]  /*7420*/  HMMA.16816.F32.BF16 R16, R8, R4, R16 ;  /* 0x000000040810723c */ /* 0x010fe20000041810 */
[----:B------:R-:W-:Y:S02]  /*7430*/  ISETP.GE.AND P5, PT, R2, R206, PT ;  /* 0x000000ce0200720c */ /* 0x000fe40003fa6270 */
[----:B------:R-:W-:-:S02]  /*7440*/  ISETP.GE.AND P6, PT, R0, R209, PT ;  /* 0x000000d10000720c */ /* 0x000fc40003fc6270 */
[C---:B------:R-:W-:Y:S01]  /*7450*/  ISETP.GE.AND P1, PT, R0.reuse, R206, PT ;  /* 0x000000ce0000720c */ /* 0x040fe20003f26270 */
[----:B------:R-:W-:Y:S01]  /*7460*/  HMMA.16816.F32.BF16 R12, R8, R6, R12 ;  /* 0x00000006080c723c */ /* 0x000fe2000004180c */
[C-C-:B------:R-:W-:Y:S01]  /*7470*/  IMAD.IADD R4, R211.reuse, 0x1, -R2.reuse ;  /* 0x00000001d3047824 */ /* 0x140fe200078e0a02 */
[-C--:B------:R-:W-:Y:S01]  /*7480*/  ISETP.LT.OR P6, PT, R0, R210.reuse, P6 ;  /* 0x000000d20000720c */ /* 0x080fe200037c1670 */
[----:B------:R-:W-:Y:S01]  /*7490*/  IMAD.IADD R5, R208, 0x1, -R2 ;  /* 0x00000001d0057824 */ /* 0x000fe200078e0a02 */
[----:B------:R-:W-:Y:S02]  /*74a0*/  ISETP.LT.OR P1, PT, R0, R207, P1 ;  /* 0x000000cf0000720c */ /* 0x000fe40000f21670 */
[----:B------:R-:W-:Y:S01]  /*74b0*/  ISETP.LT.OR P0, PT, R2, R210, P0 ;  /* 0x000000d20200720c */ /* 0x000fe20000701670 */
[----:B------:R-:W-:Y:S01]  /*74c0*/  HMMA.16816.F32.BF16 R164, R136, R28, R164 ;  /* 0x0000001c88a4723c */ /* 0x000fe200000418a4 */
[----:B------:R-:W-:Y:S01]  /*74d0*/  IABS R7, R4 ;  /* 0x0000000400077213 */ /* 0x000fe20000000000 */
[--C-:B------:R-:W-:Y:S01]  /*74e0*/  IMAD.IADD R4, R211, 0x1, -R0.reuse ;  /* 0x00000001d3047824 */ /* 0x100fe200078e0a00 */
[----:B------:R-:W-:Y:S01]  /*74f0*/  IABS R5, R5 ;  /* 0x0000000500057213 */ /* 0x000fe20000000000 */
[----:B------:R-:W-:Y:S01]  /*7500*/  IMAD.IADD R0, R208, 0x1, -R0 ;  /* 0x00000001d0007824 */ /* 0x000fe200078e0a00 */
[----:B------:R-:W-:Y:S01]  /*7510*/  I2FP.F32.S32 R7, R7 ;  /* 0x0000000700077245 */ /* 0x000fe20000201400 */
[----:B------:R-:W-:Y:S01]  /*7520*/  HMMA.16816.F32.BF16 R160, R224, R222, R160 ;  /* 0x000000dee0a0723c */ /* 0x000fe200000418a0 */
[----:B------:R-:W-:-:S02]  /*7530*/  IABS R4, R4 ;  /* 0x0000000400047213 */ /* 0x000fc40000000000 */
[----:B------:R-:W-:Y:S02]  /*7540*/  IABS R0, R0 ;  /* 0x0000000000007213 */ /* 0x000fe40000000000 */
[----:B------:R-:W-:Y:S01]  /*7550*/  I2FP.F32.S32 R5, R5 ;  /* 0x0000000500057245 */ /* 0x000fe20000201400 */
[----:B------:R-:W-:Y:S01]  /*7560*/  FFMA.FTZ R7, R7, -UR19, R16 ;  /* 0x8000001307077c23 */ /* 0x000fe20008010010 */
[----:B------:R-:W-:Y:S01]  /*7570*/  I2FP.F32.S32 R4, R4 ;  /* 0x0000000400047245 */ /* 0x000fe20000201400 */
[----:B------:R-:W-:Y:S01]  /*7580*/  HMMA.16816.F32.BF16 R140, R136, R22, R140 ;  /* 0x00000016888c723c */ /* 0x000fe2000004188c */
[----:B------:R-:W-:Y:S01]  /*7590*/  I2FP.F32.S32 R0, R0 ;  /* 0x0000000000007245 */ /* 0x000fe20000201400 */
[----:B------:R-:W-:Y:S01]  /*75a0*/  FFMA.FTZ R5, R5, -UR19, R18 ;  /* 0x8000001305057c23 */ /* 0x000fe20008010012 */
[----:B------:R-:W-:Y:S01]  /*75b0*/  ISETP.LT.OR P5, PT, R2, R207, P5 ;  /* 0x000000cf0200720c */ /* 0x000fe20002fa1670 */
[----:B------:R-:W-:Y:S01]  /*75c0*/  FFMA.FTZ R4, R4, -UR19, R17 ;  /* 0x8000001304047c23 */ /* 0x000fe20008010011 */
[----:B------:R-:W-:-:S02]  /*75d0*/  VIADD R18, R2, 0x9 ;  /* 0x0000000902127836 */ /* 0x000fc40000000000 */
[----:B------:R-:W-:Y:S01]  /*75e0*/  FFMA.FTZ R17, R0, -UR19, R19 ;  /* 0x8000001300117c23 */ /* 0x000fe20008010013 */
[----:B------:R-:W-:Y:S01]  /*75f0*/  FSEL R0, R7, -INF , !P0 ;  /* 0xff80000007007808 */ /* 0x000fe20004000000 */
[--C-:B------:R-:W-:Y:S01]  /*7600*/  IMAD.IADD R23, R211, 0x1, -R21.reuse ;  /* 0x00000001d3177824 */ /* 0x100fe200078e0a15 */
[----:B------:R-:W-:Y:S01]  /*7610*/  FSEL R19, R5, -INF , !P5 ;  /* 0xff80000005137808 */ /* 0x000fe20006800000 */
[----:B------:R-:W-:Y:S01]  /*7620*/  IMAD.IADD R20, R211, 0x1, -R18 ;  /* 0x00000001d3147824 */ /* 0x000fe200078e0a12 */
[C---:B------:R-:W-:Y:S01]  /*7630*/  ISETP.GE.AND P0, PT, R21.reuse, R209, PT ;  /* 0x000000d11500720c */ /* 0x040fe20003f06270 */
[----:B------:R-:W-:Y:S01]  /*7640*/  HMMA.16816.F32.BF16 R156, R136, R24, R156 ;  /* 0x00000018889c723c */ /* 0x000fe2000004189c */
[----:B------:R-:W-:Y:S02]  /*7650*/  ISETP.GE.AND P5, PT, R21, R206, PT ;  /* 0x000000ce1500720c */ /* 0x000fe40003fa6270 */
[----:B------:R-:W-:Y:S02]  /*7660*/  FSEL R16, R4, -INF , !P6 ;  /* 0xff80000004107808 */ /* 0x000fe40007000000 */
[----:B------:R-:W-:Y:S01]  /*7670*/  FSEL R17, R17, -INF , !P1 ;  /* 0xff80000011117808 */ /* 0x000fe20004800000 */
[----:B------:R-:W2:Y:S01]  /*7680*/  LDSM.16.M88.4 R4, [R180+0x5000] ;  /* 0x00500000b404783b */ /* 0x000ea20000000200 */
[C---:B------:R-:W-:Y:S01]  /*7690*/  ISETP.LT.OR P0, PT, R21.reuse, R210, P0 ;  /* 0x000000d21500720c */ /* 0x040fe20000701670 */
[----:B-1----:R-:W-:Y:S01]  /*76a0*/  HMMA.16816.F32.BF16 R164, R8, R32, R164 ;  /* 0x0000002008a4723c */ /* 0x002fe200000418a4 */
[----:B------:R-:W-:Y:S01]  /*76b0*/  ISETP.LT.OR P5, PT, R21, R207, P5 ;  /* 0x000000cf1500720c */ /* 0x000fe20002fa1670 */
[----:B------:R-:W-:Y:S01]  /*76c0*/  IMAD.IADD R21, R208, 0x1, -R21 ;  /* 0x00000001d0157824 */ /* 0x000fe200078e0a15 */
[----:B------:R-:W-:-:S02]  /*76d0*/  ISETP.GE.AND P6, PT, R18, R209, PT ;  /* 0x000000d11200720c */ /* 0x000fc40003fc6270 */
[C---:B------:R-:W-:Y:S01]  /*76e0*/  ISETP.GE.AND P1, PT, R18.reuse, R206, PT ;  /* 0x000000ce1200720c */ /* 0x040fe20003f26270 */
[----:B------:R-:W-:Y:S01]  /*76f0*/  HMMA.16816.F32.BF16 R160, R136, R30, R160 ;  /* 0x0000001e88a0723c */ /* 0x000fe200000418a0 */
[C---:B------:R-:W-:Y:S02]  /*7700*/  ISETP.LT.OR P6, PT, R18.reuse, R210, P6 ;  /* 0x000000d21200720c */ /* 0x040fe400037c1670 */
[----:B------:R-:W-:Y:S01]  /*7710*/  ISETP.LT.OR P1, PT, R18, R207, P1 ;  /* 0x000000cf1200720c */ /* 0x000fe20000f21670 */
[----:B------:R-:W-:Y:S01]  /*7720*/  IMAD.IADD R18, R208, 0x1, -R18 ;  /* 0x00000001d0127824 */ /* 0x000fe200078e0a12 */
[----:B------:R-:W-:Y:S01]  /*7730*/  IABS R23, R23 ;  /* 0x0000001700177213 */ /* 0x000fe20000000000 */
[----:B------:R-:W-:Y:S01]  /*7740*/  HMMA.16816.F32.BF16 R152, R224, R198, R152 ;  /* 0x000000c6e098723c */ /* 0x000fe20000041898 */
[----:B------:R-:W-:Y:S02]  /*7750*/  IABS R21, R21 ;  /* 0x0000001500157213 */ /* 0x000fe40000000000 */
[----:B------:R-:W-:-:S02]  /*7760*/  IABS R20, R20 ;  /* 0x0000001400147213 */ /* 0x000fc40000000000 */
[----:B------:R-:W-:Y:S02]  /*7770*/  I2FP.F32.S32 R23, R23 ;  /* 0x0000001700177245 */ /* 0x000fe40000201400 */
[----:B------:R-:W-:Y:S02]  /*7780*/  I2FP.F32.S32 R21, R21 ;  /* 0x0000001500157245 */ /* 0x000fe40000201400 */
[----:B------:R-:W-:Y:S01]  /*7790*/  IABS R18, R18 ;  /* 0x0000001200127213 */ /* 0x000fe20000000000 */
[----:B------:R-:W-:Y:S01]  /*77a0*/  FFMA.FTZ R23, R23, -UR19, R12 ;  /* 0x8000001317177c23 */ /* 0x000fe2000801000c */
[----:B------:R-:W-:Y:S01]  /*77b0*/  I2FP.F32.S32 R20, R20 ;  /* 0x0000001400147245 */ /* 0x000fe20000201400 */
[----:B------:R-:W-:Y:S01]  /*77c0*/  FFMA.FTZ R14, R21, -UR19, R14 ;  /* 0x80000013150e7c23 */ /* 0x000fe2000801000e */
[----:B------:R-:W-:Y:S01]  /*77d0*/  I2FP.F32.S32 R18, R18 ;  /* 0x0000001200127245 */ /* 0x000fe20000201400 */
[----:B------:R-:W-:Y:S02]  /*77e0*/  VIADD R12, R2, 0x11 ;  /* 0x00000011020c7836 */ /* 0x000fe40000000000 */
[----:B------:R-:W-:Y:S01]  /*77f0*/  FFMA.FTZ R21, R20, -UR19, R13 ;  /* 0x8000001314157c23 */ /* 0x000fe2000801000d */
[----:B------:R-:W-:-:S02]  /*7800*/  VIADD R13, R2, 0x10 ;  /* 0x00000010020d7836 */ /* 0x000fc40000000000 */
[----:B------:R-:W-:Y:S01]  /*7810*/  FFMA.FTZ R15, R18, -UR19, R15 ;  /* 0x80000013120f7c23 */ /* 0x000fe2000801000f */
[----:B------:R-:W-:Y:S01]  /*7820*/  FSEL R20, R23, -INF , !P0 ;  /* 0xff80000017147808 */ /* 0x000fe20004000000 */
[C---:B------:R-:W-:Y:S01]  /*7830*/  HMMA.16816.F32.BF16 R160, R8.reuse, R34, R160 ;  /* 0x0000002208a0723c */ /* 0x040fe200000418a0 */
[----:B------:R-:W-:Y:S01]  /*7840*/  FSEL R23, R14, -INF , !P5 ;  /* 0xff8000000e177808 */ /* 0x000fe20006800000 */
[--C-:B------:R-:W-:Y:S01]  /*7850*/  IMAD.IADD R14, R211, 0x1, -R12.reuse ;  /* 0x00000001d30e7824 */ /* 0x100fe200078e0a0c */
[C---:B------:R-:W-:Y:S02]  /*7860*/  ISETP.GE.AND P0, PT, R13.reuse, R209, PT ;  /* 0x000000d10d00720c */ /* 0x040fe40003f06270 */
[----:B------:R-:W-:Y:S01]  /*7870*/  ISETP.GE.AND P5, PT, R13, R206, PT ;  /* 0x000000ce0d00720c */ /* 0x000fe20003fa6270 */
[----:B--2---:R-:W-:Y:S01]  /*7880*/  HMMA.16816.F32.BF16 R156, R8, R4, R156 ;  /* 0x00000004089c723c */ /* 0x004fe2000004189c */
[----:B------:R-:W-:Y:S02]  /*7890*/  FSEL R18, R21, -INF , !P6 ;  /* 0xff80000015127808 */ /* 0x000fe40007000000 */
[----:B------:R-:W-:Y:S01]  /*78a0*/  FSEL R21, R15, -INF , !P1 ;  /* 0xff8000000f157808 */ /* 0x000fe20004800000 */
[--C-:B------:R-:W-:Y:S01]  /*78b0*/  IMAD.IADD R15, R211, 0x1, -R13.reuse ;  /* 0x00000001d30f7824 */ /* 0x100fe200078e0a0d */
[C---:B------:R-:W-:Y:S01]  /*78c0*/  ISETP.LT.OR P0, PT, R13.reuse, R210, P0 ;  /* 0x000000d20d00720c */ /* 0x040fe20000701670 */
[----:B------:R-:W-:Y:S01]  /*78d0*/  HMMA.16816.F32.BF16 R152, R136, R26, R152 ;  /* 0x0000001a8898723c */ /* 0x000fe20000041898 */
[----:B------:R-:W-:Y:S01]  /*78e0*/  ISETP.LT.OR P5, PT, R13, R207, P5 ;  /* 0x000000cf0d00720c */ /* 0x000fe20002fa1670 */
[----:B------:R-:W-:Y:S01]  /*78f0*/  IMAD.IADD R13, R208, 0x1, -R13 ;  /* 0x00000001d00d7824 */ /* 0x000fe200078e0a0d */
[----:B------:R-:W-:Y:S01]  /*7900*/  ISETP.GE.AND P6, PT, R12, R209, PT ;  /* 0x000000d10c00720c */ /* 0x000fe20003fc6270 */
[----:B------:R-:W-:Y:S01]  /*7910*/  VIADD R5, R2, 0x18 ;  /* 0x0000001802057836 */ /* 0x000fe20000000000 */
[----:B------:R-:W-:Y:S01]  /*7920*/  ISETP.GE.AND P1, PT, R12, R206, PT ;  /* 0x000000ce0c00720c */ /* 0x000fe20003f26270 */
[----:B------:R-:W-:Y:S01]  /*7930*/  VIADD R4, R2, 0x19 ;  /* 0x0000001902047836 */ /* 0x000fe20000000000 */
[C---:B------:R-:W-:Y:S01]  /*7940*/  ISETP.LT.OR P6, PT, R12.reuse, R210, P6 ;  /* 0x000000d20c00720c */ /* 0x040fe200037c1670 */
[C---:B------:R-:W-:Y:S01]  /*7950*/  IMAD.IADD R25, R211.reuse, 0x1, -R5 ;  /* 0x00000001d3197824 */ /* 0x040fe200078e0a05 */
[----:B------:R-:W-:Y:S01]  /*7960*/  ISETP.LT.OR P1, PT, R12, R207, P1 ;  /* 0x000000cf0c00720c */ /* 0x000fe20000f21670 */
[----:B------:R-:W-:Y:S01]  /*7970*/  IMAD.IADD R12, R208, 0x1, -R12 ;  /* 0x00000001d00c7824 */ /* 0x000fe200078e0a0c */
[----:B------:R-:W-:Y:S01]  /*7980*/  IABS R15, R15 ;  /* 0x0000000f000f7213 */ /* 0x000fe20000000000 */
[----:B------:R-:W-:Y:S01]  /*7990*/  IMAD.IADD R22, R211, 0x1, -R4 ;  /* 0x00000001d3167824 */ /* 0x000fe200078e0a04 */
[----:B------:R-:W-:-:S02]  /*79a0*/  IABS R13, R13 ;  /* 0x0000000d000d7213 */ /* 0x000fc40000000000 */
[----:B------:R-:W-:Y:S02]  /*79b0*/  I2FP.F32.S32 R15, R15 ;  /* 0x0000000f000f7245 */ /* 0x000fe40000201400 */
[----:B------:R-:W-:Y:S02]  /*79c0*/  I2FP.F32.S32 R13, R13 ;  /* 0x0000000d000d7245 */ /* 0x000fe40000201400 */
[----:B------:R-:W-:Y:S01]  /*79d0*/  IABS R14, R14 ;  /* 0x0000000e000e7213 */ /* 0x000fe20000000000 */
[----:B------:R-:W-:Y:S01]  /*79e0*/  FFMA.FTZ R15, R15, -UR19, R164 ;  /* 0x800000130f0f7c23 */ /* 0x000fe200080100a4 */
[----:B------:R-:W-:Y:S01]  /*79f0*/  IABS R12, R12 ;  /* 0x0000000c000c7213 */ /* 0x000fe20000000000 */
[----:B------:R-:W-:Y:S01]  /*7a00*/  FFMA.FTZ R13, R13, -UR19, R166 ;  /* 0x800000130d0d7c23 */ /* 0x000fe200080100a6 */
[----:B------:R-:W-:Y:S01]  /*7a10*/  I2FP.F32.S32 R14, R14 ;  /* 0x0000000e000e7245 */ /* 0x000fe20000201400 */
[----:B------:R-:W-:Y:S01]  /*7a20*/  HMMA.16816.F32.BF16 R152, R8, R6, R152 ;  /* 0x000000060898723c */ /* 0x000fe20000041898 */
[----:B------:R-:W-:-:S02]  /*7a30*/  I2FP.F32.S32 R12, R12 ;  /* 0x0000000c000c7245 */ /* 0x000fc40000201400 */
[----:B------:R-:W-:Y:S01]  /*7a40*/  FSEL R198, R15, -INF , !P0 ;  /* 0xff8000000fc67808 */ /* 0x000fe20004000000 */
[----:B------:R-:W-:Y:S01]  /*7a50*/  FFMA.FTZ R14, R14, -UR19, R165 ;  /* 0x800000130e0e7c23 */ /* 0x000fe200080100a5 */
[----:B------:R-:W-:Y:S01]  /*7a60*/  FSEL R135, R13, -INF , !P5 ;  /* 0xff8000000d877808 */ /* 0x000fe20006800000 */
[----:B------:R-:W-:Y:S01]  /*7a70*/  FFMA.FTZ R12, R12, -UR19, R167 ;  /* 0x800000130c0c7c23 */ /* 0x000fe200080100a7 */
[C---:B------:R-:W-:Y:S02]  /*7a80*/  ISETP.GE.AND P0, PT, R5.reuse, R209, PT ;  /* 0x000000d10500720c */ /* 0x040fe40003f06270 */
[C---:B------:R-:W-:Y:S02]  /*7a90*/  ISETP.GE.AND P5, PT, R5.reuse, R206, PT ;  /* 0x000000ce0500720c */ /* 0x040fe40003fa6270 */
[C---:B------:R-:W-:Y:S02]  /*7aa0*/  ISETP.LT.OR P0, PT, R5.reuse, R210, P0 ;  /* 0x000000d20500720c */ /* 0x040fe40000701670 */
[----:B------:R-:W-:Y:S01]  /*7ab0*/  ISETP.LT.OR P5, PT, R5, R207, P5 ;  /* 0x000000cf0500720c */ /* 0x000fe20002fa1670 */
[----:B------:R-:W-:Y:S01]  /*7ac0*/  IMAD.IADD R5, R208, 0x1, -R5 ;  /* 0x00000001d0057824 */ /* 0x000fe200078e0a05 */
[----:B------:R-:W-:-:S02]  /*7ad0*/  FSEL R136, R14, -INF , !P6 ;  /* 0xff8000000e887808 */ /* 0x000fc40007000000 */
[----:B------:R-:W-:Y:S02]  /*7ae0*/  FSEL R133, R12, -INF , !P1 ;  /* 0xff8000000c857808 */ /* 0x000fe40004800000 */
[C---:B------:R-:W-:Y:S01]  /*7af0*/  ISETP.GE.AND P6, PT, R4.reuse, R209, PT ;  /* 0x000000d10400720c */ /* 0x040fe20003fc6270 */
[----:B------:R-:W1:Y:S01]  /*7b00*/  LDSM.16.M88.4 R12, [R180+0x5800] ;  /* 0x00580000b40c783b */ /* 0x000e620000000200 */
[----:B------:R-:W-:Y:S01]  /*7b10*/  ISETP.GE.AND P1, PT, R4, R206, PT ;  /* 0x000000ce0400720c */ /* 0x000fe20003f26270 */
[----:B------:R-:W-:-:S04]  /*7b20*/  DEPBAR.LE SB0, 0x0 ;  /* 0x000080000000791a */ /* 0x000fc80000000000 */
[----:B------:R-:W-:Y:S01]  /*7b30*/  BAR.SYNC.DEFER_BLOCKING 0x0 ;  /* 0x0000000000007b1d */ /* 0x000fe20000010000 */
[C---:B------:R-:W-:Y:S02]  /*7b40*/  ISETP.LT.OR P6, PT, R4.reuse, R210, P6 ;  /* 0x000000d20400720c */ /* 0x040fe400037c1670 */
[----:B------:R-:W-:Y:S01]  /*7b50*/  ISETP.LT.OR P1, PT, R4, R207, P1 ;  /* 0x000000cf0400720c */ /* 0x000fe20000f21670 */
[----:B------:R-:W-:Y:S01]  /*7b60*/  IMAD.IADD R4, R208, 0x1, -R4 ;  /* 0x00000001d0047824 */ /* 0x000fe200078e0a04 */
[----:B------:R-:W-:Y:S02]  /*7b70*/  IABS R25, R25 ;  /* 0x0000001900197213 */ /* 0x000fe40000000000 */
[----:B------:R-:W-:Y:S02]  /*7b80*/  IABS R5, R5 ;  /* 0x0000000500057213 */ /* 0x000fe40000000000 */
[----:B------:R-:W-:Y:S02]  /*7b90*/  I2FP.F32.S32 R25, R25 ;  /* 0x0000001900197245 */ /* 0x000fe40000201400 */
[----:B------:R-:W-:-:S02]  /*7ba0*/  I2FP.F32.S32 R5, R5 ;  /* 0x0000000500057245 */ /* 0x000fc40000201400 */
[----:B------:R-:W-:Y:S01]  /*7bb0*/  IABS R22, R22 ;  /* 0x0000001600167213 */ /* 0x000fe20000000000 */
[----:B------:R-:W-:Y:S01]  /*7bc0*/  FFMA.FTZ R25, R25, -UR19, R160 ;  /* 0x8000001319197c23 */ /* 0x000fe200080100a0 */
[----:B------:R-:W-:Y:S01]  /*7bd0*/  IABS R4, R4 ;  /* 0x0000000400047213 */ /* 0x000fe20000000000 */
[----:B------:R-:W-:Y:S01]  /*7be0*/  FFMA.FTZ R162, R5, -UR19, R162 ;  /* 0x8000001305a27c23 */ /* 0x000fe200080100a2 */
[----:B------:R-:W-:Y:S01]  /*7bf0*/  I2FP.F32.S32 R22, R22 ;  /* 0x0000001600167245 */ /* 0x000fe20000201400 */
[----:B------:R-:W-:Y:S01]  /*7c00*/  VIADD R5, R2, 0x20 ;  /* 0x0000002002057836 */ /* 0x000fe20000000000 */
[----:B------:R-:W-:Y:S02]  /*7c10*/  I2FP.F32.S32 R4, R4 ;  /* 0x0000000400047245 */ /* 0x000fe40000201400 */
[----:B------:R-:W-:Y:S01]  /*7c20*/  FSEL R138, R25, -INF , !P0 ;  /* 0xff800000198a7808 */ /* 0x000fe20004000000 */
[----:B------:R-:W-:Y:S01]  /*7c30*/  FFMA.FTZ R22, R22, -UR19, R161 ;  /* 0x8000001316167c23 */ /* 0x000fe200080100a1 */
[----:B------:R-:W-:Y:S01]  /*7c40*/  FSEL R219, R162, -INF , !P5 ;  /* 0xff800000a2db7808 */ /* 0x000fe20006800000 */
[----:B------:R-:W-:Y:S01]  /*7c50*/  FFMA.FTZ R163, R4, -UR19, R163 ;  /* 0x8000001304a37c23 */ /* 0x000fe200080100a3 */
[C---:B------:R-:W-:Y:S01]  /*7c60*/  ISETP.GE.AND P0, PT, R5.reuse, R209, PT ;  /* 0x000000d10500720c */ /* 0x040fe20003f06270 */
[----:B------:R-:W-:Y:S01]  /*7c70*/  VIADD R4, R2, 0x21 ;  /* 0x0000002102047836 */ /* 0x000fe20000000000 */
[----:B------:R-:W-:Y:S01]  /*7c80*/  ISETP.GE.AND P5, PT, R5, R206, PT ;  /* 0x000000ce0500720c */ /* 0x000fe20003fa6270 */
[--C-:B------:R-:W-:Y:S01]  /*7c90*/  IMAD.IADD R7, R211, 0x1, -R5.reuse ;  /* 0x00000001d3077824 */ /* 0x100fe200078e0a05 */
[----:B------:R-:W-:Y:S01]  /*7ca0*/  ISETP.LT.OR P0, PT, R5, R210, P0 ;  /* 0x000000d20500720c */ /* 0x000fe20000701670 */
[----:B------:R-:W-:Y:S01]  /*7cb0*/  IMAD.IADD R6, R211, 0x1, -R4 ;  /* 0x00000001d3067824 */ /* 0x000fe200078e0a04 */
[----:B------:R-:W-:Y:S01]  /*7cc0*/  ISETP.LT.OR P5, PT, R5, R207, P5 ;  /* 0x000000cf0500720c */ /* 0x000fe20002fa1670 */
[----:B------:R-:W-:Y:S01]  /*7cd0*/  IMAD.IADD R5, R208, 0x1, -R5 ;  /* 0x00000001d0057824 */ /* 0x000fe200078e0a05 */
[----:B------:R-:W-:Y:S01]  /*7ce0*/  FSEL R134, R22, -INF , !P6 ;  /* 0xff80000016867808 */ /* 0x000fe20007000000 */
[----:B-1----:R-:W-:Y:S01]  /*7cf0*/  HMMA.16816.F32.BF16 R148, R8, R12, R148 ;  /* 0x0000000c0894723c */ /* 0x002fe20000041894 */
[----:B------:R-:W-:-:S02]  /*7d00*/  FSEL R229, R163, -INF , !P1 ;  /* 0xff800000a3e57808 */ /* 0x000fc40004800000 */
[C---:B------:R-:W-:Y:S02]  /*7d10*/  ISETP.GE.AND P6, PT, R4.reuse, R209, PT ;  /* 0x000000d10400720c */ /* 0x040fe40003fc6270 */
[C---:B------:R-:W-:Y:S01]  /*7d20*/  ISETP.GE.AND P1, PT, R4.reuse, R206, PT ;  /* 0x000000ce0400720c */ /* 0x040fe20003f26270 */
[----:B------:R-:W-:Y:S01]  /*7d30*/  HMMA.16816.F32.BF16 R140, R8, R14, R140 ;  /* 0x0000000e088c723c */ /* 0x000fe2000004188c */
[C---:B------:R-:W-:Y:S02]  /*7d40*/  ISETP.LT.OR P6, PT, R4.reuse, R210, P6 ;  /* 0x000000d20400720c */ /* 0x040fe400037c1670 */
[----:B------:R-:W-:Y:S01]  /*7d50*/  ISETP.LT.OR P1, PT, R4, R207, P1 ;  /* 0x000000cf0400720c */ /* 0x000fe20000f21670 */
[----:B------:R-:W-:Y:S01]  /*7d60*/  IMAD.IADD R4, R208, 0x1, -R4 ;  /* 0x00000001d0047824 */ /* 0x000fe200078e0a04 */
[----:B------:R-:W-:Y:S02]  /*7d70*/  IABS R7, R7 ;  /* 0x0000000700077213 */ /* 0x000fe40000000000 */
        /* <DEDUP_REMOVED lines=8> */
[----:B------:R-:W-:Y:S01]  /*7e00*/  VIADD R5, R2, 0x28 ;  /* 0x0000002802057836 */ /* 0x000fe20000000000 */
[----:B------:R-:W-:-:S02]  /*7e10*/  I2FP.F32.S32 R4, R4 ;  /* 0x0000000400047245 */ /* 0x000fc40000201400 */
[----:B------:R-:W-:Y:S01]  /*7e20*/  FSEL R222, R7, -INF , !P0 ;  /* 0xff80000007de7808 */ /* 0x000fe20004000000 */
[----:B------:R-:W-:Y:S01]  /*7e30*/  FFMA.FTZ R6, R6, -UR19, R157 ;  /* 0x8000001306067c23 */ /* 0x000fe2000801009d */
[----:B------:R-:W-:Y:S01]  /*7e40*/  FSEL R227, R158, -INF , !P5 ;  /* 0xff8000009ee37808 */ /* 0x000fe20006800000 */
[----:B------:R-:W-:Y:S01]  /*7e50*/  FFMA.FTZ R159, R4, -UR19, R159 ;  /* 0x80000013049f7c23 */ /* 0x000fe2000801009f */
[C---:B------:R-:W-:Y:S01]  /*7e60*/  ISETP.GE.AND P0, PT, R5.reuse, R209, PT ;  /* 0x000000d10500720c */ /* 0x040fe20003f06270 */
[----:B------:R-:W-:Y:S01]  /*7e70*/  VIADD R4, R2, 0x29 ;  /* 0x0000002902047836 */ /* 0x000fe20000000000 */
[----:B------:R-:W-:Y:S01]  /*7e80*/  ISETP.GE.AND P5, PT, R5, R206, PT ;  /* 0x000000ce0500720c */ /* 0x000fe20003fa6270 */
[C---:B------:R-:W-:Y:S01]  /*7e90*/  IMAD.IADD R7, R211.reuse, 0x1, -R5 ;  /* 0x00000001d3077824 */ /* 0x040fe200078e0a05 */
[----:B------:R-:W-:Y:S01]  /*7ea0*/  FSEL R224, R6, -INF , !P6 ;  /* 0xff80000006e07808 */ /* 0x000fe20007000000 */
[----:B------:R-:W-:Y:S01]  /*7eb0*/  IMAD.IADD R6, R211, 0x1, -R4 ;  /* 0x00000001d3067824 */ /* 0x000fe200078e0a04 */
[----:B------:R-:W-:-:S02]  /*7ec0*/  ISETP.LT.OR P0, PT, R5, R210, P0 ;  /* 0x000000d20500720c */ /* 0x000fc40000701670 */
[----:B------:R-:W-:Y:S01]  /*7ed0*/  ISETP.LT.OR P5, PT, R5, R207, P5 ;  /* 0x000000cf0500720c */ /* 0x000fe20002fa1670 */
[----:B------:R-:W-:Y:S01]  /*7ee0*/  IMAD.IADD R5, R208, 0x1, -R5 ;  /* 0x00000001d0057824 */ /* 0x000fe200078e0a05 */
[----:B------:R-:W-:Y:S02]  /*7ef0*/  IABS R7, R7 ;  /* 0x0000000700077213 */ /* 0x000fe40000000000 */
[----:B------:R-:W-:Y:S02]  /*7f00*/  IABS R6, R6 ;  /* 0x0000000600067213 */ /* 0x000fe40000000000 */
[----:B------:R-:W-:Y:S02]  /*7f10*/  IABS R5, R5 ;  /* 0x0000000500057213 */ /* 0x000fe40000000000 */
[----:B------:R-:W-:Y:S02]  /*7f20*/  FSEL R225, R159, -INF , !P1 ;  /* 0xff8000009fe17808 */ /* 0x000fe40004800000 */
[----:B------:R-:W-:-:S02]  /*7f30*/  I2FP.F32.S32 R7, R7 ;  /* 0x0000000700077245 */ /* 0x000fc40000201400 */
[C---:B------:R-:W-:Y:S02]  /*7f40*/  ISETP.GE.AND P6, PT, R4.reuse, R209, PT ;  /* 0x000000d10400720c */ /* 0x040fe40003fc6270 */
[C---:B------:R-:W-:Y:S01]  /*7f50*/  ISETP.GE.AND P1, PT, R4.reuse, R206, PT ;  /* 0x000000ce0400720c */ /* 0x040fe20003f26270 */
[----:B------:R-:W-:Y:S01]  /*7f60*/  FFMA.FTZ R7, R7, -UR19, R152 ;  /* 0x8000001307077c23 */ /* 0x000fe20008010098 */
[----:B------:R-:W-:Y:S02]  /*7f70*/  I2FP.F32.S32 R5, R5 ;  /* 0x0000000500057245 */ /* 0x000fe40000201400 */
[----:B------:R-:W-:Y:S02]  /*7f80*/  I2FP.F32.S32 R6, R6 ;  /* 0x0000000600067245 */ /* 0x000fe40000201400 */
[C---:B------:R-:W-:Y:S01]  /*7f90*/  ISETP.LT.OR P6, PT, R4.reuse, R210, P6 ;  /* 0x000000d20400720c */ /* 0x040fe200037c1670 */
[----:B------:R-:W-:Y:S01]  /*7fa0*/  FFMA.FTZ R8, R5, -UR19, R154 ;  /* 0x8000001305087c23 */ /* 0x000fe2000801009a */
[----:B------:R-:W-:Y:S01]  /*7fb0*/  ISETP.LT.OR P1, PT, R4, R207, P1 ;  /* 0x000000cf0400720c */ /* 0x000fe20000f21670 */
[----:B------:R-:W-:-:S02]  /*7fc0*/  IMAD.IADD R4, R208, 0x1, -R4 ;  /* 0x00000001d0047824 */ /* 0x000fc400078e0a04 */
[----:B------:R-:W-:Y:S01]  /*7fd0*/  FFMA.FTZ R152, R6, -UR19, R153 ;  /* 0x8000001306987c23 */ /* 0x000fe20008010099 */
[C---:B------:R-:W-:Y:S01]  /*7fe0*/  VIADD R6, R2.reuse, 0x30 ;  /* 0x0000003002067836 */ /* 0x040fe20000000000 */
[----:B------:R-:W-:Y:S01]  /*7ff0*/  FSEL R154, R7, -INF , !P0 ;  /* 0xff800000079a7808 */ /* 0x000fe20004000000 */
[----:B------:R-:W-:Y:S01]  /*8000*/  VIADD R5, R2, 0x31 ;  /* 0x0000003102057836 */ /* 0x000fe20000000000 */
[----:B------:R-:W-:Y:S02]  /*8010*/  IABS R4, R4 ;  /* 0x0000000400047213 */ /* 0x000fe40000000000 */
[----:B------:R-:W-:Y:S01]  /*8020*/  FSEL R153, R8, -INF , !P5 ;  /* 0xff80000008997808 */ /* 0x000fe20006800000 */
[C---:B------:R-:W-:Y:S01]  /*8030*/  IMAD.IADD R8, R211.reuse, 0x1, -R6 ;  /* 0x00000001d3087824 */ /* 0x040fe200078e0a06 */
[C---:B------:R-:W-:Y:S01]  /*8040*/  ISETP.GE.AND P0, PT, R6.reuse, R209, PT ;  /* 0x000000d10600720c */ /* 0x040fe20003f06270 */
[----:B------:R-:W-:Y:S01]  /*8050*/  IMAD.IADD R7, R211, 0x1, -R5 ;  /* 0x00000001d3077824 */ /* 0x000fe200078e0a05 */
[----:B------:R-:W-:-:S02]  /*8060*/  ISETP.GE.AND P5, PT, R6, R206, PT ;  /* 0x000000ce0600720c */ /* 0x000fc40003fa6270 */
[----:B------:R-:W-:Y:S02]  /*8070*/  I2FP.F32.S32 R4, R4 ;  /* 0x0000000400047245 */ /* 0x000fe40000201400 */
[C---:B------:R-:W-:Y:S02]  /*8080*/  ISETP.LT.OR P0, PT, R6.reuse, R210, P0 ;  /* 0x000000d20600720c */ /* 0x040fe40000701670 */
[----:B------:R-:W-:Y:S01]  /*8090*/  ISETP.LT.OR P5, PT, R6, R207, P5 ;  /* 0x000000cf0600720c */ /* 0x000fe20002fa1670 */
[----:B------:R-:W-:Y:S02]  /*80a0*/  IMAD.IADD R6, R208, 0x1, -R6 ;  /* 0x00000001d0067824 */ /* 0x000fe400078e0a06 */
[----:B------:R-:W-:Y:S01]  /*80b0*/  FFMA.FTZ R155, R4, -UR19, R155 ;  /* 0x80000013049b7c23 */ /* 0x000fe2000801009b */
[C---:B------:R-:W-:Y:S01]  /*80c0*/  VIADD R4, R2.reuse, 0x38 ;  /* 0x0000003802047836 */ /* 0x040fe20000000000 */
[----:B------:R-:W-:Y:S01]  /*80d0*/  IABS R8, R8 ;  /* 0x0000000800087213 */ /* 0x000fe20000000000 */
[----:B------:R-:W-:Y:S01]  /*80e0*/  VIADD R2, R2, 0x39 ;  /* 0x0000003902027836 */ /* 0x000fe20000000000 */
[----:B------:R-:W-:Y:S01]  /*80f0*/  IABS R6, R6 ;  /* 0x0000000600067213 */ /* 0x000fe20000000000 */
[----:B------:R-:W-:Y:S01]  /*8100*/  IMAD.IADD R9, R211, 0x1, -R4 ;  /* 0x00000001d3097824 */ /* 0x000fe200078e0a04 */
[----:B------:R-:W-:-:S02]  /*8110*/  FSEL R152, R152, -INF , !P6 ;  /* 0xff80000098987808 */ /* 0x000fc40007000000 */
[----:B------:R-:W-:Y:S02]  /*8120*/  FSEL R223, R155, -INF , !P1 ;  /* 0xff8000009bdf7808 */ /* 0x000fe40004800000 */
[C---:B------:R-:W-:Y:S02]  /*8130*/  ISETP.GE.AND P6, PT, R5.reuse, R209, PT ;  /* 0x000000d10500720c */ /* 0x040fe40003fc6270 */
[C---:B------:R-:W-:Y:S02]  /*8140*/  ISETP.GE.AND P1, PT, R5.reuse, R206, PT ;  /* 0x000000ce0500720c */ /* 0x040fe40003f26270 */
[----:B------:R-:W-:Y:S02]  /*8150*/  I2FP.F32.S32 R11, R8 ;  /* 0x00000008000b7245 */ /* 0x000fe40000201400 */
[----:B------:R-:W-:Y:S02]  /*8160*/  I2FP.F32.S32 R13, R6 ;  /* 0x00000006000d7245 */ /* 0x000fe40000201400 */
[----:B------:R-:W-:Y:S01]  /*8170*/  ISETP.LT.OR P6, PT, R5, R210, P6 ;  /* 0x000000d20500720c */ /* 0x000fe200037c1670 */
[----:B------:R-:W-:Y:S01]  /*8180*/  FFMA.FTZ R11, R11, -UR19, R148 ;  /* 0x800000130b0b7c23 */ /* 0x000fe20008010094 */
[----:B------:R-:W-:Y:S01]  /*8190*/  ISETP.LT.OR P1, PT, R5, R207, P1 ;  /* 0x000000cf0500720c */ /* 0x000fe20000f21670 */
[----:B------:R-:W-:Y:S01]  /*81a0*/  IMAD.IADD R5, R208, 0x1, -R5 ;  /* 0x00000001d0057824 */ /* 0x000fe200078e0a05 */
[----:B------:R-:W-:Y:S01]  /*81b0*/  IABS R9, R9 ;  /* 0x0000000900097213 */ /* 0x000fe20000000000 */
[----:B------:R-:W-:Y:S01]  /*81c0*/  FFMA.FTZ R13, R13, -UR19, R150 ;  /* 0x800000130d0d7c23 */ /* 0x000fe20008010096 */
[----:B------:R-:W-:-:S02]  /*81d0*/  IABS R7, R7 ;  /* 0x0000000700077213 */ /* 0x000fc40000000000 */
[----:B------:R-:W-:Y:S02]  /*81e0*/  I2FP.F32.S32 R9, R9 ;  /* 0x0000000900097245 */ /* 0x000fe40000201400 */
[----:B------:R-:W-:Y:S02]  /*81f0*/  IABS R5, R5 ;  /* 0x0000000500057213 */ /* 0x000fe40000000000 */
[----:B------:R-:W-:Y:S01]  /*8200*/  FSEL R214, R11, -INF , !P0 ;  /* 0xff8000000bd67808 */ /* 0x000fe20004000000 */
[----:B------:R-:W-:Y:S01]  /*8210*/  FFMA.FTZ R140, R9, -UR19, R140 ;  /* 0x80000013098c7c23 */ /* 0x000fe2000801008c */
[----:B------:R-:W-:Y:S02]  /*8220*/  FSEL R171, R13, -INF , !P5 ;  /* 0xff8000000dab7808 */ /* 0x000fe40006800000 */
[C---:B------:R-:W-:Y:S02]  /*8230*/  ISETP.GE.AND P0, PT, R4.reuse, R209, PT ;  /* 0x000000d10400720c */ /* 0x040fe40003f06270 */
[----:B------:R-:W-:-:S02]  /*8240*/  ISETP.GE.AND P5, PT, R4, R206, PT ;  /* 0x000000ce0400720c */ /* 0x000fc40003fa6270 */
[----:B------:R-:W-:Y:S01]  /*8250*/  I2FP.F32.S32 R6, R7 ;  /* 0x0000000700067245 */ /* 0x000fe20000201400 */
[----:B------:R-:W-:Y:S01]  /*8260*/  IMAD.IADD R7, R211, 0x1, -R2 ;  /* 0x00000001d3077824 */ /* 0x000fe200078e0a02 */
[----:B------:R-:W-:Y:S01]  /*8270*/  I2FP.F32.S32 R8, R5 ;  /* 0x0000000500087245 */ /* 0x000fe20000201400 */
[----:B------:R-:W-:Y:S01]  /*8280*/  IMAD.IADD R5, R208, 0x1, -R4 ;  /* 0x00000001d0057824 */ /* 0x000fe200078e0a04 */
[----:B------:R-:W-:Y:S01]  /*8290*/  ISETP.LT.OR P0, PT, R4, R210, P0 ;  /* 0x000000d20400720c */ /* 0x000fe20000701670 */
[----:B------:R-:W-:Y:S01]  /*82a0*/  FFMA.FTZ R6, R6, -UR19, R149 ;  /* 0x8000001306067c23 */ /* 0x000fe20008010095 */
[----:B------:R-:W-:Y:S01]  /*82b0*/  ISETP.LT.OR P5, PT, R4, R207, P5 ;  /* 0x000000cf0400720c */ /* 0x000fe20002fa1670 */
[----:B------:R-:W-:Y:S01]  /*82c0*/  IMAD.IADD R4, R208, 0x1, -R2 ;  /* 0x00000001d0047824 */ /* 0x000fe200078e0a02 */
[----:B------:R-:W-:Y:S01]  /*82d0*/  FSEL R170, R140, -INF , !P0 ;  /* 0xff8000008caa7808 */ /* 0x000fe20004000000 */
[----:B------:R-:W-:Y:S01]  /*82e0*/  FFMA.FTZ R8, R8, -UR19, R151 ;  /* 0x8000001308087c23 */ /* 0x000fe20008010097 */
[----:B------:R-:W-:-:S02]  /*82f0*/  PLOP3.LUT P0, PT, PT, PT, UP0, 0x80, 0x0 ;  /* 0x000000000000781c */ /* 0x000fc40003f0f008 */
[----:B------:R-:W-:Y:S02]  /*8300*/  IABS R5, R5 ;  /* 0x0000000500057213 */ /* 0x000fe40000000000 */
[----:B------:R-:W-:Y:S02]  /*8310*/  IABS R7, R7 ;  /* 0x0000000700077213 */ /* 0x000fe40000000000 */
[----:B------:R-:W-:Y:S02]  /*8320*/  IABS R4, R4 ;  /* 0x0000000400047213 */ /* 0x000fe40000000000 */
[----:B------:R-:W-:Y:S02]  /*8330*/  FSEL R196, R6, -INF , !P6 ;  /* 0xff80000006c47808 */ /* 0x000fe40007000000 */
[----:B------:R-:W-:Y:S02]  /*8340*/  I2FP.F32.S32 R5, R5 ;  /* 0x0000000500057245 */ /* 0x000fe40000201400 */
[----:B------:R-:W-:-:S02]  /*8350*/  I2FP.F32.S32 R6, R7 ;  /* 0x0000000700067245 */ /* 0x000fc40000201400 */
[----:B------:R-:W-:Y:S01]  /*8360*/  I2FP.F32.S32 R4, R4 ;  /* 0x0000000400047245 */ /* 0x000fe20000201400 */
[----:B------:R-:W-:Y:S01]  /*8370*/  FFMA.FTZ R5, R5, -UR19, R142 ;  /* 0x8000001305057c23 */ /* 0x000fe2000801008e */
[----:B------:R-:W-:Y:S01]  /*8380*/  FSEL R169, R8, -INF , !P1 ;  /* 0xff80000008a97808 */ /* 0x000fe20004800000 */
[----:B------:R-:W-:Y:S01]  /*8390*/  FFMA.FTZ R6, R6, -UR19, R141 ;  /* 0x8000001306067c23 */ /* 0x000fe2000801008d */
[----:B------:R-:W-:Y:S01]  /*83a0*/  ISETP.GE.AND P6, PT, R2, R209, PT ;  /* 0x000000d10200720c */ /* 0x000fe20003fc6270 */
[----:B------:R-:W-:Y:S01]  /*83b0*/  FFMA.FTZ R4, R4, -UR19, R143 ;  /* 0x8000001304047c23 */ /* 0x000fe2000801008f */
[C---:B------:R-:W-:Y:S02]  /*83c0*/  ISETP.GE.AND P1, PT, R2.reuse, R206, PT ;  /* 0x000000ce0200720c */ /* 0x040fe40003f26270 */
[C---:B------:R-:W-:Y:S02]  /*83d0*/  ISETP.LT.OR P6, PT, R2.reuse, R210, P6 ;  /* 0x000000d20200720c */ /* 0x040fe400037c1670 */
[----:B------:R-:W-:-:S02]  /*83e0*/  ISETP.LT.OR P1, PT, R2, R207, P1 ;  /* 0x000000cf0200720c */ /* 0x000fc40000f21670 */
        /* <DEDUP_REMOVED lines=67> */
.L_x_519:
[----:B------:R-:W-:Y:S05]  /*8820*/  BSYNC B0 ;  /* 0x0000000000007941 */ /* 0x000fea0003800000 */
.L_x_518:
[----:B------:R-:W0:Y:S02]  /*8830*/  LDGDEPBAR ;  /* 0x00000000000079af */ /* 0x000e240000000000 */
.L_x_517:
        /* <DEDUP_REMOVED lines=50> */
[--C-:B------:R-:W-:Y:S01]  /*8b60*/  FFMA.FTZ R159, R18, UR22, -R197.reuse ;  /* 0x00000016129f7c23 */ /* 0x100fe200080108c5 */
[----:B------:R-:W-:Y:S01]  /*8b70*/  FSEL R5, R2, RZ, P5 ;  /* 0x000000ff02057208 */ /* 0x000fe20002800000 */
[----:B------:R-:W-:Y:S01]  /*8b80*/  FFMA.FTZ R160, R20, UR22, -R197 ;  /* 0x0000001614a07c23 */ /* 0x000fe200080108c5 */
[C---:B------:R-:W-:Y:S01]  /*8b90*/  FMUL.FTZ R166, R0.reuse, UR22 ;  /* 0x0000001600a67c20 */ /* 0x040fe20008410000 */
[----:B------:R-:W-:Y:S01]  /*8ba0*/  FSETP.NEU.FTZ.AND P1, PT, R0, -INF , PT ;  /* 0xff8000000000780b */ /* 0x000fe20003f3d000 */
[----:B------:R-:W-:Y:S01]  /*8bb0*/  MUFU.EX2 R162, R162 ;  /* 0x000000a200a27308 */ /* 0x000fe20000000800 */
[----:B------:R-:W-:Y:S01]  /*8bc0*/  FADD.FTZ R4, R132, -R5 ;  /* 0x8000000584047221 */ /* 0x000fe20000010000 */
[--C-:B------:R-:W-:Y:S01]  /*8bd0*/  FFMA.FTZ R198, R198, UR22, -R197.reuse ;  /* 0x00000016c6c67c23 */ /* 0x100fe200080108c5 */
[----:B------:R-:W-:Y:S01]  /*8be0*/  FSEL R166, R166, RZ, P1 ;  /* 0x000000ffa6a67208 */ /* 0x000fe20000800000 */
[--C-:B------:R-:W-:Y:S01]  /*8bf0*/  FFMA.FTZ R215, R136, UR22, -R197.reuse ;  /* 0x0000001688d77c23 */ /* 0x100fe200080108c5 */
[----:B------:R-:W-:Y:S01]  /*8c00*/  FSEL R6, R0, RZ, P1 ;  /* 0x000000ff00067208 */ /* 0x000fe20000800000 */
[----:B------:R-:W-:Y:S01]  /*8c10*/  FMUL.FTZ R164, R4, UR22 ;  /* 0x0000001604a47c20 */ /* 0x000fe20008410000 */
[--C-:B------:R-:W-:Y:S01]  /*8c20*/  FFMA.FTZ R199, R138, UR22, -R197.reuse ;  /* 0x000000168ac77c23 */ /* 0x100fe200080108c5 */
[--C-:B------:R-:W-:Y:S01]  /*8c30*/  FFMA.FTZ R158, R19, UR22, -R166.reuse ;  /* 0x00000016139e7c23 */ /* 0x100fe200080108a6 */
[----:B------:R-:W-:Y:S01]  /*8c40*/  FFMA.FTZ R157, R17, UR22, -R166 ;  /* 0x00000016119d7c23 */ /* 0x000fe200080108a6 */
[----:B------:R-:W-:Y:S01]  /*8c50*/  FADD.FTZ R6, R3, -R6 ;  /* 0x8000000603067221 */ /* 0x000fe20000010000 */
[----:B------:R-:W1:Y:S01]  /*8c60*/  LDSM.16.MT88.4 R16, [R186+0x12000] ;  /* 0x01200000ba10783b */ /* 0x000e620000004200 */
[--C-:B------:R-:W-:Y:S01]  /*8c70*/  FFMA.FTZ R156, R23, UR22, -R166.reuse ;  /* 0x00000016179c7c23 */ /* 0x100fe200080108a6 */
[--C-:B------:R-:W-:Y:S01]  /*8c80*/  FFMA.FTZ R163, R21, UR22, -R166.reuse ;  /* 0x0000001615a37c23 */ /* 0x100fe200080108a6 */
[----:B------:R-:W-:Y:S01]  /*8c90*/  FMUL.FTZ R3, R6, UR22 ;  /* 0x0000001606037c20 */ /* 0x000fe20008410000 */
[----:B------:R-:W2:Y:S01]  /*8ca0*/  MUFU.EX2 R161, R161 ;  /* 0x000000a100a17308 */ /* 0x000ea20000000800 */
[--C-:B------:R-:W-:Y:S01]  /*8cb0*/  FFMA.FTZ R216, R134, UR22, -R197.reuse ;  /* 0x0000001686d87c23 */ /* 0x100fe200080108c5 */
[--C-:B------:R-:W-:Y:S01]  /*8cc0*/  FFMA.FTZ R218, R135, UR22, -R166.reuse ;  /* 0x0000001687da7c23 */ /* 0x100fe200080108a6 */
        /* <DEDUP_REMOVED lines=10> */
[----:B------:R-:W-:Y:S01]  /*8d70*/  FFMA.FTZ R231, R152, UR22, -R197 ;  /* 0x0000001698e77c23 */ /* 0x000fe200080108c5 */
[--C-:B------:R-:W-:Y:S01]  /*8d80*/  FFMA.FTZ R225, R225, UR22, -R166.reuse ;  /* 0x00000016e1e17c23 */ /* 0x100fe200080108a6 */
[--C-:B------:R-:W-:Y:S01]  /*8d90*/  FFMA.FTZ R227, R153, UR22, -R166.reuse ;  /* 0x0000001699e37c23 */ /* 0x100fe200080108a6 */
[----:B------:R-:W3:Y:S01]  /*8da0*/  MUFU.EX2 R159, R159 ;  /* 0x0000009f009f7308 */ /* 0x000ee20000000800 */
[----:B--2---:R-:W-:Y:S01]  /*8db0*/  F2FP.BF16.F32.PACK_AB R4, R161, R162 ;  /* 0x000000a2a104723e */ /* 0x004fe200000010ff */
[--C-:B------:R-:W-:Y:S01]  /*8dc0*/  FFMA.FTZ R228, R223, UR22, -R166.reuse ;  /* 0x00000016dfe47c23 */ /* 0x100fe200080108a6 */
[----:B------:R-:W-:Y:S01]  /*8dd0*/  LDSM.16.MT88.4 R152, [R184+0x13000] ;  /* 0x01300000b898783b */ /* 0x000fe20000004200 */
[--C-:B------:R-:W-:Y:S01]  /*8de0*/  FFMA.FTZ R169, R169, UR22, -R166.reuse ;  /* 0x00000016a9a97c23 */ /* 0x100fe200080108a6 */
[----:B------:R-:W-:-:S03]  /*8df0*/  FFMA.FTZ R167, R167, UR22, -R166 ;  /* 0x00000016a7a77c23 */ /* 0x000fc600080108a6 */
[----:B------:R-:W-:Y:S08]  /*8e00*/  MUFU.EX2 R158, R158 ;  /* 0x0000009e009e7308 */ /* 0x000ff00000000800 */
        /* <DEDUP_REMOVED lines=26> */
[-C--:B------:R-:W-:Y:S01]  /*8fb0*/  FMUL.FTZ R111, R111, R3.reuse ;  /* 0x000000036f6f7220 */ /* 0x080fe20000410000 */
[----:B------:R-:W1:Y:S01]  /*8fc0*/  MUFU.EX2 R215, R215 ;  /* 0x000000d700d77308 */ /* 0x000e620000000800 */
[-C--:B------:R-:W-:Y:S01]  /*8fd0*/  FMUL.FTZ R88, R88, R164.reuse ;  /* 0x000000a458587220 */ /* 0x080fe20000410000 */
[-C--:B------:R-:W-:Y:S01]  /*8fe0*/  FMUL.FTZ R89, R89, R164.reuse ;  /* 0x000000a459597220 */ /* 0x080fe20000410000 */
[-C--:B------:R-:W-:Y:S01]  /*8ff0*/  FMUL.FTZ R90, R90, R3.reuse ;  /* 0x000000035a5a7220 */ /* 0x080fe20000410000 */
[C---:B------:R-:W-:Y:S01]  /*9000*/  HMMA.16816.F32.BF16 R16, R4.reuse, R18, R116 ;  /* 0x000000120410723c */ /* 0x040fe20000041874 */
[----:B------:R-:W2:Y:S01]  /*9010*/  LDSM.16.MT88.4 R116, [R188+0x14000] ;  /* 0x01400000bc74783b */ /* 0x000ea20000004200 */
[-C--:B------:R-:W-:Y:S01]  /*9020*/  FMUL.FTZ R91, R91, R3.reuse ;  /* 0x000000035b5b7220 */ /* 0x080fe20000410000 */
[-C--:B------:R-:W-:Y:S01]  /*9030*/  FMUL.FTZ R12, R128, R164.reuse ;  /* 0x000000a4800c7220 */ /* 0x080fe20000410000 */
[----:B------:R-:W-:Y:S01]  /*9040*/  MUFU.EX2 R199, R199 ;  /* 0x000000c700c77308 */ /* 0x000fe20000000800 */
        /* <DEDUP_REMOVED lines=52> */
[C---:B--2---:R-:W-:Y:S01]  /*9390*/  HMMA.16816.F32.BF16 R40, R4.reuse, R116, R104 ;  /* 0x000000740428723c */ /* 0x044fe20000041868 */
[----:B------:R-:W-:Y:S01]  /*93a0*/  FADD.FTZ R161, R161, R162 ;  /* 0x000000a2a1a17221 */ /* 0x000fe20000010000 */
[----:B------:R-:W-:Y:S01]  /*93b0*/  FADD.FTZ R157, R157, R158 ;  /* 0x0000009e9d9d7221 */ /* 0x000fe20000010000 */
[----:B------:R-:W2:Y:S02]  /*93c0*/  LDSM.16.MT88.4 R104, [R184+0x14000] ;  /* 0x01400000b868783b */ /* 0x000ea40000004200 */
        /* <DEDUP_REMOVED lines=40> */
[C---:B--2---:R-:W-:Y:S06]  /*9650*/  HMMA.16816.F32.BF16 R64, R4.reuse, R104, R116 ;  /* 0x000000680440723c */ /* 0x044fec0000041874 */
        /* <DEDUP_REMOVED lines=29> */
[C---:B--2---:R-:W-:Y:S04]  /*9830*/  HMMA.16816.F32.BF16 R80, R4.reuse, R104, R80 ;  /* 0x000000680450723c */ /* 0x044fe80000041850 */
[----:B------:R-:W-:Y:S02]  /*9840*/  MUFU.EX2 R169, R169 ;  /* 0x000000a900a97308 */ /* 0x000fe40000000800 */
[----:B------:R-:W-:Y:S01]  /*9850*/  HMMA.16816.F32.BF16 R88, R4, R106, R88 ;  /* 0x0000006a0458723c */ /* 0x000fe20000041858 */
[----:B------:R-:W-:-:S02]  /*9860*/  F2FP.BF16.F32.PACK_AB R104, R215, R198 ;  /* 0x000000c6d768723e */ /* 0x000fc400000010ff */
[----:B---3--:R-:W-:-:S03]  /*9870*/  F2FP.BF16.F32.PACK_AB R105, R221, R218 ;  /* 0x000000dadd69723e */ /* 0x008fc600000010ff */
        /* <DEDUP_REMOVED lines=177> */
[----:B------:R-:W-:Y:S01]  /*a390*/  @!P4 LDGSTS.E.BYPASS.LTC128B.128 [R201+0x12000], desc[UR28][R18.64] ;  /* 0x1200000012c9cfae */ /* 0x000fe2000b901d5c */
[----:B------:R-:W-:-:S03]  /*a3a0*/  @!P3 LEA.HI.X R13, R16, R13, R3, 0x1, P1 ;  /* 0x0000000d100db211 */ /* 0x000fc600008f0c03 */
[----:B------:R-:W2:Y:S01]  /*a3b0*/  @!P2 LDC.64 R4, c[0x0][0x220] ;  /* 0x00008800ff04ab82 */ /* 0x000ea20000000a00 */
        /* <DEDUP_REMOVED lines=21> */
[----:B------:R-:W-:Y:S01]  /*a510*/  @!P4 LDGSTS.E.BYPASS.LTC128B.128 [R201+0x13000], desc[UR28][R8.64] ;  /* 0x1300000008c9cfae */ /* 0x000fe2000b901d5c */
[----:B--2---:R-:W-:-:S03]  /*a520*/  @!P2 LEA R28, P0, R14, R4, 0x1 ;  /* 0x000000040e1ca211 */ /* 0x004fc600078008ff */
[----:B------:R-:W-:Y:S01]  /*a530*/  @P3 STS.128 [R201+0x15000], RZ ;  /* 0x015000ffc9003388 */ /* 0x000fe20000000c00 */
[----:B------:R-:W-:Y:S01]  /*a540*/  @!P2 LEA.HI.X R29, R14, R5, R3, 0x1, P0 ;  /* 0x000000050e1da211 */ /* 0x000fe200000f0c03 */
[----:B------:R-:W-:Y:S02]  /*a550*/  IMAD.U32 R3, RZ, RZ, UR20 ;  /* 0x00000014ff037e24 */ /* 0x000fe4000f8e00ff */
[----:B------:R-:W-:Y:S01]  /*a560*/  @!PT LDS RZ, [RZ] ;  /* 0x00000000fffff984 */ /* 0x000fe20000000800 */
[----:B------:R-:W-:Y:S01]  /*a570*/  @!PT LDS RZ, [RZ] ;  /* 0x00000000fffff984 */ /* 0x000fe20000000800 */
[----:B------:R-:W-:Y:S01]  /*a580*/  @!PT LDS RZ, [RZ] ;  /* 0x00000000fffff984 */ /* 0x000fe20000000800 */
[----:B------:R-:W-:Y:S02]  /*a590*/  @!P3 LDGSTS.E.BYPASS.LTC128B.128 [R201+0x15000], desc[UR28][R16.64+0x80] ;  /* 0x1500008010c9bfae */ /* 0x000fe4000b901d5c */
[----:B------:R-:W-:Y:S02]  /*a5a0*/  IMAD R3, R3, 0x40, R212 ;  /* 0x0000004003037824 */ /* 0x000fe400078e02d4 */
[----:B------:R-:W-:Y:S04]  /*a5b0*/  @P2 STS.128 [R201+0x17000], RZ ;  /* 0x017000ffc9002388 */ /* 0x000fe80000000c00 */
[----:B------:R-:W-:Y:S01]  /*a5c0*/  @!PT LDS RZ, [RZ] ;  /* 0x00000000fffff984 */ /* 0x000fe20000000800 */
[----:B------:R-:W-:Y:S01]  /*a5d0*/  @!PT LDS RZ, [RZ] ;  /* 0x00000000fffff984 */ /* 0x000fe20000000800 */
[----:B------:R-:W-:Y:S01]  /*a5e0*/  @!PT LDS RZ, [RZ] ;  /* 0x00000000fffff984 */ /* 0x000fe20000000800 */
[----:B------:R1:W-:Y:S01]  /*a5f0*/  @!P2 LDGSTS.E.BYPASS.LTC128B.128 [R201+0x17000], desc[UR28][R28.64+0x100] ;  /* 0x170001001cc9afae */ /* 0x0003e2000b901d5c */
[----:B------:R-:W-:-:S02]  /*a600*/  ISETP.GE.AND P0, PT, R3, R209, PT ;  /* 0x000000d10300720c */ /* 0x000fc40003f06270 */
[C---:B------:R-:W-:Y:S01]  /*a610*/  ISETP.GE.AND P5, PT, R3.reuse, R206, PT ;  /* 0x000000ce0300720c */ /* 0x040fe20003fa6270 */
[----:B------:R-:W-:Y:S01]  /*a620*/  LDSM.16.M88.4 R136, [R194] ;  /* 0x00000000c288783b */ /* 0x000fe20000000200 */
[C---:B------:R-:W-:Y:S02]  /*a630*/  ISETP.LT.OR P0, PT, R3.reuse, R210, P0 ;  /* 0x000000d20300720c */ /* 0x040fe40000701670 */
[C---:B------:R-:W-:Y:S01]  /*a640*/  ISETP.LT.OR P5, PT, R3.reuse, R207, P5 ;  /* 0x000000cf0300720c */ /* 0x040fe20002fa1670 */
[----:B---3--:R-:W2:Y:S04]  /*a650*/  LDSM.16.M88.4 R12, [R193+0xc000] ;  /* 0x00c00000c10c783b */ /* 0x008ea80000000200 */
[----:B------:R-:W-:Y:S04]  /*a660*/  LDSM.16.M88.4 R24, [R192] ;  /* 0x00000000c018783b */ /* 0x000fe80000000200 */
[----:B------:R-:W-:Y:S04]  /*a670*/  LDSM.16.M88.4 R4, [R191] ;  /* 0x00000000bf04783b */ /* 0x000fe80000000200 */
[----:B------:R-:W3:Y:S04]  /*a680*/  LDSM.16.M88.4 R156, [R193+0xc800] ;  /* 0x00c80000c19c783b */ /* 0x000ee80000000200 */
[----:B------:R-:W4:Y:S04]  /*a690*/  LDSM.16.M88.4 R148, [R193+0xd000] ;  /* 0x00d00000c194783b */ /* 0x000f280000000200 */
[----:B------:R-:W5:Y:S04]  /*a6a0*/  LDSM.16.M88.4 R20, [R193+0xd800] ;  /* 0x00d80000c114783b */ /* 0x000f680000000200 */
[----:B-1----:R-:W-:Y:S04]  /*a6b0*/  LDSM.16.M88.4 R28, [R190] ;  /* 0x00000000be1c783b */ /* 0x002fe80000000200 */
[----:B------:R-:W1:Y:S04]  /*a6c0*/  LDSM.16.M88.4 R8, [R187+0xc000] ;  /* 0x00c00000bb08783b */ /* 0x000e680000000200 */
[----:B------:R-:W1:Y:S04]  /*a6d0*/  LDSM.16.M88.4 R196, [R183] ;  /* 0x00000000b7c4783b */ /* 0x000e680000000200 */
[----:B------:R-:W1:Y:S01]  /*a6e0*/  LDSM.16.M88.4 R168, [R182] ;  /* 0x00000000b6a8783b */ /* 0x000e620000000200 */
[C---:B--2---:R-:W-:Y:S03]  /*a6f0*/  HMMA.16816.F32.BF16 R16, R136.reuse, R12, RZ ;  /* 0x0000000c8810723c */ /* 0x044fe600000418ff */
[----:B------:R-:W2:Y:S04]  /*a700*/  LDSM.16.M88.4 R164, [R181] ;  /* 0x00000000b5a4783b */ /* 0x000ea80000000200 */
[----:B------:R-:W-:Y:S01]  /*a710*/  LDSM.16.M88.4 R220, [R187+0xc800] ;  /* 0x00c80000bbdc783b */ /* 0x000fe20000000200 */
[C---:B------:R-:W-:Y:S03]  /*a720*/  HMMA.16816.F32.BF16 R12, R136.reuse, R14, RZ ;  /* 0x0000000e880c723c */ /* 0x040fe600000418ff */
[----:B------:R-:W-:Y:S03]  /*a730*/  LDSM.16.M88.4 R132, [R187+0xd000] ;  /* 0x00d00000bb84783b */ /* 0x000fe60000000200 */
[C---:B---3--:R-:W-:Y:S01]  /*a740*/  HMMA.16816.F32.BF16 R160, R136.reuse, R156, RZ ;  /* 0x0000009c88a0723c */ /* 0x048fe200000418ff */
[----:B------:R-:W-:Y:S04]  /*a750*/  LDSM.16.M88.4 R32, [R187+0xd800] ;  /* 0x00d80000bb20783b */ /* 0x000fe80000000200 */
[----:B------:R-:W0:Y:S01]  /*a760*/  LDGDEPBAR ;  /* 0x00000000000079af */ /* 0x000e220000000000 */
[----:B----4-:R-:W-:Y:S06]  /*a770*/  HMMA.16816.F32.BF16 R152, R136, R148, RZ ;  /* 0x000000948898723c */ /* 0x010fec00000418ff */
[----:B------:R-:W-:Y:S06]  /*a780*/  HMMA.16816.F32.BF16 R16, R24, R4, R16 ;  /* 0x000000041810723c */ /* 0x000fec0000041810 */
[C---:B------:R-:W-:Y:S06]  /*a790*/  HMMA.16816.F32.BF16 R156, R136.reuse, R158, RZ ;  /* 0x0000009e889c723c */ /* 0x040fec00000418ff */
[C---:B------:R-:W-:Y:S06]  /*a7a0*/  HMMA.16816.F32.BF16 R148, R136.reuse, R150, RZ ;  /* 0x000000968894723c */ /* 0x040fec00000418ff */
[C---:B-----5:R-:W-:Y:S06]  /*a7b0*/  HMMA.16816.F32.BF16 R140, R136.reuse, R20, RZ ;  /* 0x00000014888c723c */ /* 0x060fec00000418ff */
[----:B------:R-:W-:Y:S01]  /*a7c0*/  HMMA.16816.F32.BF16 R136, R136, R22, RZ ;  /* 0x000000168888723c */ /* 0x000fe200000418ff */
[----:B------:R-:W-:Y:S05]  /*a7d0*/  LDSM.16.M88.4 R20, [R189] ;  /* 0x00000000bd14783b */ /* 0x000fea0000000200 */
[----:B------:R-:W-:Y:S01]  /*a7e0*/  HMMA.16816.F32.BF16 R12, R24, R6, R12 ;  /* 0x00000006180c723c */ /* 0x000fe2000004180c */
[----:B------:R-:W3:Y:S05]  /*a7f0*/  LDSM.16.M88.4 R4, [R180] ;  /* 0x00000000b404783b */ /* 0x000eea0000000200 */
[----:B-1----:R-:W-:Y:S06]  /*a800*/  HMMA.16816.F32.BF16 R16, R28, R8, R16 ;  /* 0x000000081c10723c */ /* 0x002fec0000041810 */
        /* <DEDUP_REMOVED lines=8> */
[----:B------:R-:W-:Y:S04]  /*a890*/  LDSM.16.M88.4 R24, [R194+0x4000] ;  /* 0x00400000c218783b */ /* 0x000fe80000000200 */
[----:B------:R-:W-:Y:S01]  /*a8a0*/  LDSM.16.M88.4 R164, [R180+0x1800] ;  /* 0x00180000b4a4783b */ /* 0x000fe20000000200 */
[----:B------:R-:W-:Y:S03]  /*a8b0*/  HMMA.16816.F32.BF16 R12, R28, R10, R12 ;  /* 0x0000000a1c0c723c */ /* 0x000fe6000004180c */
[----:B------:R-:W1:Y:S03]  /*a8c0*/  LDSM.16.M88.4 R8, [R193+0xe000] ;  /* 0x00e00000c108783b */ /* 0x000e660000000200 */
[----:B---3--:R-:W-:Y:S06]  /*a8d0*/  HMMA.16816.F32.BF16 R16, R20, R4, R16 ;  /* 0x000000041410723c */ /* 0x008fec0000041810 */
        /* <DEDUP_REMOVED lines=8> */
[----:B------:R-:W-:Y:S04]  /*a960*/  LDSM.16.M88.4 R32, [R192+0x4000] ;  /* 0x00400000c020783b */ /* 0x000fe80000000200 */
[----:B------:R-:W-:Y:S01]  /*a970*/  LDSM.16.M88.4 R28, [R193+0xf800] ;  /* 0x00f80000c11c783b */ /* 0x000fe20000000200 */
[----:B------:R-:W-:Y:S03]  /*a980*/  HMMA.16816.F32.BF16 R12, R20, R6, R12 ;  /* 0x00000006140c723c */ /* 0x000fe6000004180c */
[----:B------:R-:W2:Y:S03]  /*a990*/  LDSM.16.M88.4 R4, [R179] ;  /* 0x00000000b304783b */ /* 0x000ea60000000200 */
[----:B-1----:R-:W-:Y:S06]  /*a9a0*/  HMMA.16816.F32.BF16 R16, R24, R8, R16 ;  /* 0x000000081810723c */ /* 0x002fec0000041810 */
[C---:B------:R-:W-:Y:S06]  /*a9b0*/  HMMA.16816.F32.BF16 R160, R20.reuse, R196, R160 ;  /* 0x000000c414a0723c */ /* 0x040fec00000418a0 */
        /* <DEDUP_REMOVED lines=8> */
[----:B------:R-:W-:Y:S01]  /*aa40*/  LDSM.16.M88.4 R164, [R176] ;  /* 0x00000000b0a4783b */ /* 0x000fe20000000200 */
[----:B------:R-:W-:Y:S03]  /*aa50*/  HMMA.16816.F32.BF16 R12, R24, R10, R12 ;  /* 0x0000000a180c723c */ /* 0x000fe6000004180c */
[----:B------:R-:W1:Y:S03]  /*aa60*/  LDSM.16.M88.4 R8, [R187+0xe000] ;  /* 0x00e00000bb08783b */ /* 0x000e660000000200 */
[----:B--2---:R-:W-:Y:S06]  /*aa70*/  HMMA.16816.F32.BF16 R16, R32, R4, R16 ;  /* 0x000000042010723c */ /* 0x004fec0000041810 */
        /* <DEDUP_REMOVED lines=12> */
[----:B-1----:R-:W-:Y:S06]  /*ab40*/  HMMA.16816.F32.BF16 R16, R20, R8, R16 ;  /* 0x000000081410723c */ /* 0x002fec0000041810 */
        /* <DEDUP_REMOVED lines=48> */
[----:B------:R-:W2:Y:S01]  /*ae50*/  LDSM.16.M88.4 R20, [R187+0x11800] ;  /* 0x01180000bb14783b */ /* 0x000ea20000000200 */
[----:B------:R-:W-:Y:S03]  /*ae60*/  HMMA.16816.F32.BF16 R12, R220, R6, R12 ;  /* 0x00000006dc0c723c */ /* 0x000fe6000004180c */
[----:B------:R-:W3:Y:S03]  /*ae70*/  LDSM.16.M88.4 R4, [R180+0x4000] ;  /* 0x00400000b404783b */ /* 0x000ee60000000200 */
[----:B-1----:R-:W-:Y:S06]  /*ae80*/  HMMA.16816.F32.BF16 R16, R132, R32, R16 ;  /* 0x000000208410723c */ /* 0x002fec0000041810 */
[C---:B------:R-:W-:Y:S06]  /*ae90*/  HMMA.16816.F32.BF16 R140, R220.reuse, R164, R140 ;  /* 0x000000a4dc8c723c */ /* 0x040fec000004188c */
[----:B------:R-:W-:Y:S06]  /*aea0*/  HMMA.16816.F32.BF16 R160, R220, R196, R160 ;  /* 0x000000c4dca0723c */ /* 0x000fec00000418a0 */
[----:B------:R-:W-:Y:S01]  /*aeb0*/  HMMA.16816.F32.BF16 R12, R132, R34, R12 ;  /* 0x00000022840c723c */ /* 0x000fe2000004180c */
[----:B------:R-:W1:Y:S05]  /*aec0*/  LDSM.16.M88.4 R32, [R180+0x4800] ;  /* 0x00480000b420783b */ /* 0x000e6a0000000200 */
[C---:B------:R-:W-:Y:S06]  /*aed0*/  HMMA.16816.F32.BF16 R136, R220.reuse, R166, R136 ;  /* 0x000000a6dc88723c */ /* 0x040fec0000041888 */
[----:B------:R-:W-:Y:S06]  /*aee0*/  HMMA.16816.F32.BF16 R152, R220, R168, R152 ;  /* 0x000000a8dc98723c */ /* 0x000fec0000041898 */
[----:B--2---:R-:W-:Y:S06]  /*aef0*/  HMMA.16816.F32.BF16 R140, R132, R20, R140 ;  /* 0x00000014848c723c */ /* 0x004fec000004188c */
[----:B---3--:R-:W-:Y:S01]  /*af00*/  HMMA.16816.F32.BF16 R16, R8, R4, R16 ;  /* 0x000000040810723c */ /* 0x008fe20000041810 */
[----:B------:R-:W-:-:S05]  /*af10*/  VIADD R20, R3, 0x9 ;  /* 0x0000000903147836 */ /* 0x000fca0000000000 */
[----:B------:R-:W-:Y:S01]  /*af20*/  HMMA.16816.F32.BF16 R12, R8, R6, R12 ;  /* 0x00000006080c723c */ /* 0x000fe2000004180c */
[----:B------:R-:W-:Y:S02]  /*af30*/  VIADD R4, R3, 0x1 ;  /* 0x0000000103047836 */ /* 0x000fe40000000000 */
[----:B------:R-:W-:-:S03]  /*af40*/  IMAD.IADD R5, R211, 0x1, -R3 ;  /* 0x00000001d3057824 */ /* 0x000fc600078e0a03 */
[----:B------:R-:W-:Y:S01]  /*af50*/  ISETP.GE.AND P6, PT, R4, R209, PT ;  /* 0x000000d10400720c */ /* 0x000fe20003fc6270 */
[----:B------:R-:W-:Y:S01]  /*af60*/  IMAD.IADD R7, R208, 0x1, -R3 ;  /* 0x00000001d0077824 */ /* 0x000fe200078e0a03 */
[C---:B------:R-:W-:Y:S01]  /*af70*/  ISETP.GE.AND P1, PT, R4.reuse, R206, PT ;  /* 0x000000ce0400720c */ /* 0x040fe20003f26270 */
[----:B------:R-:W-:Y:S01]  /*af80*/  HMMA.16816.F32.BF16 R160, R132, R28, R160 ;  /* 0x0000001c84a0723c */ /* 0x000fe200000418a0 */
[----:B------:R-:W-:Y:S01]  /*af90*/  IABS R21, R5 ;  /* 0x0000000500157213 */ /* 0x000fe20000000000 */
[--C-:B------:R-:W-:Y:S01]  /*afa0*/  IMAD.IADD R5, R211, 0x1, -R4.reuse ;  /* 0x00000001d3057824 */ /* 0x100fe200078e0a04 */
[C---:B------:R-:W-:Y:S02]  /*afb0*/  ISETP.LT.OR P6, PT, R4.reuse, R210, P6 ;  /* 0x000000d20400720c */ /* 0x040fe400037c1670 */
[----:B------:R-:W-:Y:S01]  /*afc0*/  ISETP.LT.OR P1, PT, R4, R207, P1 ;  /* 0x000000cf0400720c */ /* 0x000fe20000f21670 */
[----:B------:R-:W-:Y:S01]  /*afd0*/  IMAD.IADD R4, R208, 0x1, -R4 ;  /* 0x00000001d0047824 */ /* 0x000fe200078e0a04 */
[----:B------:R-:W-:Y:S01]  /*afe0*/  IABS R7, R7 ;  /* 0x0000000700077213 */ /* 0x000fe20000000000 */
[----:B------:R-:W-:Y:S01]  /*aff0*/  HMMA.16816.F32.BF16 R156, R220, R198, R156 ;  /* 0x000000c6dc9c723c */ /* 0x000fe2000004189c */
[----:B------:R-:W-:-:S02]  /*b000*/  IABS R5, R5 ;  /* 0x0000000500057213 */ /* 0x000fc40000000000 */
[----:B------:R-:W-:Y:S02]  /*b010*/  IABS R4, R4 ;  /* 0x0000000400047213 */ /* 0x000fe40000000000 */
[----:B------:R-:W-:Y:S01]  /*b020*/  I2FP.F32.S32 R21, R21 ;  /* 0x0000001500157245 */ /* 0x000fe20000201400 */
[----:B------:R-:W-:Y:S01]  /*b030*/  HMMA.16816.F32.BF16 R136, R132, R22, R136 ;  /* 0x000000168488723c */ /* 0x000fe20000041888 */
[----:B------:R-:W-:Y:S02]  /*b040*/  I2FP.F32.S32 R7, R7 ;  /* 0x0000000700077245 */ /* 0x000fe40000201400 */
[----:B------:R-:W-:Y:S01]  /*b050*/  I2FP.F32.S32 R6, R5 ;  /* 0x0000000500067245 */ /* 0x000fe20000201400 */
[----:B------:R-:W-:Y:S01]  /*b060*/  FFMA.FTZ R16, R21, -UR19, R16 ;  /* 0x8000001315107c23 */ /* 0x000fe20008010010 */
[----:B------:R-:W-:Y:S01]  /*b070*/  I2FP.F32.S32 R4, R4 ;  /* 0x0000000400047245 */ /* 0x000fe20000201400 */
[----:B------:R-:W-:Y:S01]  /*b080*/  FFMA.FTZ R7, R7, -UR19, R18 ;  /* 0x8000001307077c23 */ /* 0x000fe20008010012 */
[----:B------:R-:W-:-:S02]  /*b090*/  VIADD R21, R3, 0x8 ;  /* 0x0000000803157836 */ /* 0x000fc40000000000 */
[----:B------:R-:W-:Y:S01]  /*b0a0*/  FFMA.FTZ R6, R6, -UR19, R17 ;  /* 0x8000001306067c23 */ /* 0x000fe20008010011 */
[----:B------:R-:W-:Y:S01]  /*b0b0*/  FSEL R18, R16, -INF , !P0 ;  /* 0xff80000010127808 */ /* 0x000fe20004000000 */
[----:B------:R-:W-:Y:S01]  /*b0c0*/  FFMA.FTZ R17, R4, -UR19, R19 ;  /* 0x8000001304117c23 */ /* 0x000fe20008010013 */
[----:B------:R-:W-:Y:S01]  /*b0d0*/  FSEL R19, R7, -INF , !P5 ;  /* 0xff80000007137808 */ /* 0x000fe20006800000 */
[----:B------:R-:W-:Y:S01]  /*b0e0*/  IMAD.IADD R23, R211, 0x1, -R21 ;  /* 0x00000001d3177824 */ /* 0x000fe200078e0a15 */
[-C--:B------:R-:W-:Y:S01]  /*b0f0*/  ISETP.GE.AND P0, PT, R21, R209.reuse, PT ;  /* 0x000000d11500720c */ /* 0x080fe20003f06270 */
[----:B------:R-:W-:Y:S01]  /*b100*/  IMAD.IADD R22, R211, 0x1, -R20 ;  /* 0x00000001d3167824 */ /* 0x000fe200078e0a14 */
[-C--:B------:R-:W-:Y:S01]  /*b110*/  ISETP.GE.AND P5, PT, R21, R206.reuse, PT ;  /* 0x000000ce1500720c */ /* 0x080fe20003fa6270 */
[----:B------:R-:W-:Y:S01]  /*b120*/  HMMA.16816.F32.BF16 R152, R132, R24, R152 ;  /* 0x000000188498723c */ /* 0x000fe20000041898 */
[----:B------:R-:W-:Y:S02]  /*b130*/  FSEL R16, R6, -INF , !P6 ;  /* 0xff80000006107808 */ /* 0x000fe40007000000 */
[----:B------:R-:W-:Y:S01]  /*b140*/  FSEL R17, R17, -INF , !P1 ;  /* 0xff80000011117808 */ /* 0x000fe20004800000 */
[----:B------:R-:W2:Y:S01]  /*b150*/  LDSM.16.M88.4 R4, [R180+0x5000] ;  /* 0x00500000b404783b */ /* 0x000ea20000000200 */
[C---:B------:R-:W-:Y:S01]  /*b160*/  ISETP.GE.AND P6, PT, R20.reuse, R209, PT ;  /* 0x000000d11400720c */ /* 0x040fe20003fc6270 */
[----:B-1----:R-:W-:Y:S01]  /*b170*/  HMMA.16816.F32.BF16 R160, R8, R32, R160 ;  /* 0x0000002008a0723c */ /* 0x002fe200000418a0 */
[----:B------:R-:W-:-:S02]  /*b180*/  ISETP.GE.AND P1, PT, R20, R206, PT ;  /* 0x000000ce1400720c */ /* 0x000fc40003f26270 */
[CC--:B------:R-:W-:Y:S02]  /*b190*/  ISETP.LT.OR P0, PT, R21.reuse, R210.reuse, P0 ;  /* 0x000000d21500720c */ /* 0x0c0fe40000701670 */
[-C--:B------:R-:W-:Y:S01]  /*b1a0*/  ISETP.LT.OR P5, PT, R21, R207.reuse, P5 ;  /* 0x000000cf1500720c */ /* 0x080fe20002fa1670 */
[----:B------:R-:W-:Y:S01]  /*b1b0*/  IMAD.IADD R21, R208, 0x1, -R21 ;  /* 0x00000001d0157824 */ /* 0x000fe200078e0a15 */
[C---:B------:R-:W-:Y:S01]  /*b1c0*/  ISETP.LT.OR P6, PT, R20.reuse, R210, P6 ;  /* 0x000000d21400720c */ /* 0x040fe200037c1670 */
[----:B------:R-:W-:Y:S01]  /*b1d0*/  HMMA.16816.F32.BF16 R156, R132, R30, R156 ;  /* 0x0000001e849c723c */ /* 0x000fe2000004189c */
[----:B------:R-:W-:Y:S01]  /*b1e0*/  ISETP.LT.OR P1, PT, R20, R207, P1 ;  /* 0x000000cf1400720c */ /* 0x000fe20000f21670 */
[----:B------:R-:W-:Y:S01]  /*b1f0*/  IMAD.IADD R20, R208, 0x1, -R20 ;  /* 0x00000001d0147824 */ /* 0x000fe200078e0a14 */
[----:B------:R-:W-:Y:S02]  /*b200*/  IABS R23, R23 ;  /* 0x0000001700177213 */ /* 0x000fe40000000000 */
[----:B------:R-:W-:Y:S01]  /*b210*/  IABS R21, R21 ;  /* 0x0000001500157213 */ /* 0x000fe20000000000 */
[----:B------:R-:W-:Y:S01]  /*b220*/  HMMA.16816.F32.BF16 R148, R220, R170, R148 ;  /* 0x000000aadc94723c */ /* 0x000fe20000041894 */
        /* <DEDUP_REMOVED lines=8> */
[----:B------:R-:W-:-:S02]  /*b2b0*/  VIADD R12, R3, 0x11 ;  /* 0x00000011030c7836 */ /* 0x000fc40000000000 */
[----:B------:R-:W-:Y:S01]  /*b2c0*/  FFMA.FTZ R22, R22, -UR19, R13 ;  /* 0x8000001316167c23 */ /* 0x000fe2000801000d */
[----:B------:R-:W-:Y:S02]  /*b2d0*/  VIADD R13, R3, 0x10 ;  /* 0x00000010030d7836 */ /* 0x000fe40000000000 */
[----:B------:R-:W-:Y:S01]  /*b2e0*/  FFMA.FTZ R15, R20, -UR19, R15 ;  /* 0x80000013140f7c23 */ /* 0x000fe2000801000f */
[----:B------:R-:W-:Y:S01]  /*b2f0*/  FSEL R30, R23, -INF , !P0 ;  /* 0xff800000171e7808 */ /* 0x000fe20004000000 */
[C---:B------:R-:W-:Y:S01]  /*b300*/  HMMA.16816.F32.BF16 R156, R8.reuse, R34, R156 ;  /* 0x00000022089c723c */ /* 0x040fe2000004189c */
[----:B------:R-:W-:Y:S01]  /*b310*/  FSEL R31, R14, -INF , !P5 ;  /* 0xff8000000e1f7808 */ /* 0x000fe20006800000 */
[----:B------:R-:W-:Y:S01]  /*b320*/  IMAD.IADD R14, R211, 0x1, -R12 ;  /* 0x00000001d30e7824 */ /* 0x000fe200078e0a0c */
[C---:B------:R-:W-:Y:S02]  /*b330*/  ISETP.GE.AND P0, PT, R13.reuse, R209, PT ;  /* 0x000000d10d00720c */ /* 0x040fe40003f06270 */
[----:B------:R-:W-:Y:S01]  /*b340*/  ISETP.GE.AND P5, PT, R13, R206, PT ;  /* 0x000000ce0d00720c */ /* 0x000fe20003fa6270 */
[----:B--2---:R-:W-:Y:S01]  /*b350*/  HMMA.16816.F32.BF16 R152, R8, R4, R152 ;  /* 0x000000040898723c */ /* 0x004fe20000041898 */
[----:B------:R-:W-:Y:S01]  /*b360*/  FSEL R29, R15, -INF , !P1 ;  /* 0xff8000000f1d7808 */ /* 0x000fe20004800000 */
[----:B------:R-:W-:Y:S01]  /*b370*/  IMAD.IADD R15, R211, 0x1, -R13 ;  /* 0x00000001d30f7824 */ /* 0x000fe200078e0a0d */
[----:B------:R-:W-:-:S02]  /*b380*/  ISETP.LT.OR P0, PT, R13, R210, P0 ;  /* 0x000000d20d00720c */ /* 0x000fc40000701670 */
[----:B------:R-:W-:Y:S01]  /*b390*/  ISETP.LT.OR P5, PT, R13, R207, P5 ;  /* 0x000000cf0d00720c */ /* 0x000fe20002fa1670 */
[----:B------:R-:W-:Y:S01]  /*b3a0*/  IMAD.IADD R13, R208, 0x1, -R13 ;  /* 0x00000001d00d7824 */ /* 0x000fe200078e0a0d */
[----:B------:R-:W-:Y:S01]  /*b3b0*/  FSEL R28, R22, -INF , !P6 ;  /* 0xff800000161c7808 */ /* 0x000fe20007000000 */
[C---:B------:R-:W-:Y:S01]  /*b3c0*/  VIADD R5, R3.reuse, 0x18 ;  /* 0x0000001803057836 */ /* 0x040fe20000000000 */
[C---:B------:R-:W-:Y:S01]  /*b3d0*/  ISETP.GE.AND P6, PT, R12.reuse, R209, PT ;  /* 0x000000d10c00720c */ /* 0x040fe20003fc6270 */
[----:B------:R-:W-:Y:S01]  /*b3e0*/  HMMA.16816.F32.BF16 R148, R132, R26, R148 ;  /* 0x0000001a8494723c */ /* 0x000fe20000041894 */
[C---:B------:R-:W-:Y:S01]  /*b3f0*/  ISETP.GE.AND P1, PT, R12.reuse, R206, PT ;  /* 0x000000ce0c00720c */ /* 0x040fe20003f26270 */
        /* <DEDUP_REMOVED lines=14> */
[----:B------:R-:W-:Y:S02]  /*b4e0*/  I2FP.F32.S32 R14, R14 ;  /* 0x0000000e000e7245 */ /* 0x000fe40000201400 */
[----:B------:R-:W-:-:S02]  /*b4f0*/  I2FP.F32.S32 R12, R12 ;  /* 0x0000000c000c7245 */ /* 0x000fc40000201400 */
[----:B------:R-:W-:Y:S01]  /*b500*/  FSEL R26, R15, -INF , !P0 ;  /* 0xff8000000f1a7808 */ /* 0x000fe20004000000 */
[----:B------:R-:W-:Y:S01]  /*b510*/  FFMA.FTZ R14, R14, -UR19, R161 ;  /* 0x800000130e0e7c23 */ /* 0x000fe200080100a1 */
[----:B------:R-:W-:Y:S01]  /*b520*/  FSEL R23, R13, -INF , !P5 ;  /* 0xff8000000d177808 */ /* 0x000fe20006800000 */
[----:B------:R-:W-:Y:S01]  /*b530*/  FFMA.FTZ R12, R12, -UR19, R163 ;  /* 0x800000130c0c7c23 */ /* 0x000fe200080100a3 */
[C---:B------:R-:W-:Y:S01]  /*b540*/  ISETP.GE.AND P0, PT, R5.reuse, R209, PT ;  /* 0x000000d10500720c */ /* 0x040fe20003f06270 */
[----:B------:R-:W-:Y:S01]  /*b550*/  HMMA.16816.F32.BF16 R148, R8, R6, R148 ;  /* 0x000000060894723c */ /* 0x000fe20000041894 */
        /* <DEDUP_REMOVED lines=29> */
[----:B------:R-:W-:Y:S01]  /*b730*/  ISETP.GE.AND P0, PT, R5, R209, PT ;  /* 0x000000d10500720c */ /* 0x000fe20003f06270 */
        /* <DEDUP_REMOVED lines=31> */
[----:B------:R-:W-:Y:S01]  /*b930*/  ISETP.GE.AND P0, PT, R5, R209, PT ;  /* 0x000000d10500720c */ /* 0x000fe20003f06270 */
        /* <DEDUP_REMOVED lines=23> */
[----:B------:R-:W-:Y:S01]  /*bab0*/  VIADD R6, R3, 0x30 ;  /* 0x0000003003067836 */ /* 0x000fe20000000000 */
[----:B------:R-:W-:Y:S01]  /*bac0*/  FSEL R150, R7, -INF , !P0 ;  /* 0xff80000007967808 */ /* 0x000fe20004000000 */
[----:B------:R-:W-:Y:S01]  /*bad0*/  VIADD R5, R3, 0x31 ;  /* 0x0000003103057836 */ /* 0x000fe20000000000 */
[----:B------:R-:W-:Y:S01]  /*bae0*/  IABS R4, R4 ;  /* 0x0000000400047213 */ /* 0x000fe20000000000 */
[----:B------:R-:W-:Y:S01]  /*baf0*/  IMAD.IADD R8, R211, 0x1, -R6 ;  /* 0x00000001d3087824 */ /* 0x000fe200078e0a06 */
[----:B------:R-:W-:Y:S01]  /*bb00*/  FSEL R215, R215, -INF , !P5 ;  /* 0xff800000d7d77808 */ /* 0x000fe20006800000 */
[----:B------:R-:W-:Y:S01]  /*bb10*/  IMAD.IADD R7, R211, 0x1, -R5 ;  /* 0x00000001d3077824 */ /* 0x000fe200078e0a05 */
[C---:B------:R-:W-:Y:S02]  /*bb20*/  ISETP.GE.AND P0, PT, R6.reuse, R209, PT ;  /* 0x000000d10600720c */ /* 0x040fe40003f06270 */
        /* <DEDUP_REMOVED lines=52> */
[C---:B------:R-:W-:Y:S01]  /*be70*/  ISETP.GE.AND P6, PT, R3.reuse, R209, PT ;  /* 0x000000d10300720c */ /* 0x040fe20003fc6270 */
        /* <DEDUP_REMOVED lines=71> */
.L_x_522:
[----:B------:R-:W-:Y:S05]  /*c2f0*/  BSYNC B0 ;  /* 0x0000000000007941 */ /* 0x000fea0003800000 */
.L_x_521:
[----:B------:R-:W0:Y:S02]  /*c300*/  LDGDEPBAR ;  /* 0x00000000000079af */ /* 0x000e240000000000 */
.L_x_520:
[----:B------:R-:W-:Y:S01]  /*c310*/  FMNMX.FTZ R3, R2, R18, !PT ;  /* 0x0000001202037209 */ /* 0x000fe20007810000 */
[----:B--2---:R-:W-:Y:S01]  /*c320*/  LDSM.16.MT88.4 R12, [R188+0x12000] ;  /* 0x01200000bc0c783b */ /* 0x004fe20000004200 */
        /* <DEDUP_REMOVED lines=32> */
[----:B-1----:R-:W-:Y:S02]  /*c530*/  FMNMX.FTZ R6, R160, R3, !PT ;  /* 0x00000003a0067209 */ /* 0x002fe40007810000 */
[----:B------:R-:W-:-:S03]  /*c540*/  FMNMX.FTZ R7, R157, R4, !PT ;  /* 0x000000049d077209 */ /* 0x000fc60007810000 */
[----:B------:R-:W1:Y:S04]  /*c550*/  SHFL.BFLY PT, R5, R6, 0x2, 0x1f ;  /* 0x0c401f0006057f89 */ /* 0x000e6800000e0000 */
[----:B------:R-:W2:Y:S01]  /*c560*/  SHFL.BFLY PT, R4, R7, 0x2, 0x1f ;  /* 0x0c401f0007047f89 */ /* 0x000ea200000e0000 */
[----:B-1----:R-:W-:Y:S02]  /*c570*/  FMNMX.FTZ R5, R6, R5, !PT ;  /* 0x0000000506057209 */ /* 0x002fe40007810000 */
[----:B--2---:R-:W-:-:S03]  /*c580*/  FMNMX.FTZ R4, R7, R4, !PT ;  /* 0x0000000407047209 */ /* 0x004fc60007810000 */
[----:B------:R-:W1:Y:S04]  /*c590*/  SHFL.BFLY PT, R132, R5, 0x1, 0x1f ;  /* 0x0c201f0005847f89 */ /* 0x000e6800000e0000 */
[----:B------:R-:W2:Y:S01]  /*c5a0*/  SHFL.BFLY PT, R3, R4, 0x1, 0x1f ;  /* 0x0c201f0004037f89 */ /* 0x000ea200000e0000 */
[----:B-1----:R-:W-:-:S04]  /*c5b0*/  FMNMX.FTZ R132, R5, R132, !PT ;  /* 0x0000008405847209 */ /* 0x002fc80007810000 */
[C---:B------:R-:W-:Y:S01]  /*c5c0*/  FSETP.NEU.FTZ.AND P1, PT, R132.reuse, -INF , PT ;  /* 0xff8000008400780b */ /* 0x040fe20003f3d000 */
[----:B------:R-:W-:Y:S01]  /*c5d0*/  FMUL.FTZ R165, R132, UR22 ;  /* 0x0000001684a57c20 */ /* 0x000fe20008410000 */
[----:B--2---:R-:W-:Y:S02]  /*c5e0*/  FMNMX.FTZ R3, R4, R3, !PT ;  /* 0x0000000304037209 */ /* 0x004fe40007810000 */
[----:B------:R-:W-:Y:S02]  /*c5f0*/  FSEL R5, R132, RZ, P1 ;  /* 0x000000ff84057208 */ /* 0x000fe40000800000 */
[C---:B------:R-:W-:Y:S01]  /*c600*/  FSETP.NEU.FTZ.AND P0, PT, R3.reuse, -INF , PT ;  /* 0xff8000000300780b */ /* 0x040fe20003f1d000 */
[----:B------:R-:W-:Y:S01]  /*c610*/  FMUL.FTZ R158, R3, UR22 ;  /* 0x00000016039e7c20 */ /* 0x000fe20008410000 */
[----:B------:R-:W-:Y:S01]  /*c620*/  FSEL R165, R165, RZ, P1 ;  /* 0x000000ffa5a57208 */ /* 0x000fe20000800000 */
[----:B------:R-:W-:Y:S01]  /*c630*/  FADD.FTZ R4, R2, -R5 ;  /* 0x8000000502047221 */ /* 0x000fe20000010000 */
[----:B------:R-:W-:-:S02]  /*c640*/  FSEL R5, R3, RZ, P0 ;  /* 0x000000ff03057208 */ /* 0x000fc40000000000 */
[----:B------:R-:W-:Y:S01]  /*c650*/  FSEL R158, R158, RZ, P0 ;  /* 0x000000ff9e9e7208 */ /* 0x000fe20000000000 */
[----:B------:R-:W-:Y:S01]  /*c660*/  FMUL.FTZ R155, R4, UR22 ;  /* 0x00000016049b7c20 */ /* 0x000fe20008410000 */
[----:B------:R-:W-:Y:S01]  /*c670*/  FFMA.FTZ R156, R18, UR22, -R165 ;  /* 0x00000016129c7c23 */ /* 0x000fe200080108a5 */
[----:B------:R-:W-:Y:S01]  /*c680*/  FADD.FTZ R5, R0, -R5 ;  /* 0x8000000500057221 */ /* 0x000fe20000010000 */
[--C-:B------:R-:W-:Y:S01]  /*c690*/  FFMA.FTZ R153, R16, UR22, -R165.reuse ;  /* 0x0000001610997c23 */ /* 0x100fe200080108a5 */
[--C-:B------:R-:W-:Y:S01]  /*c6a0*/  FFMA.FTZ R154, R30, UR22, -R165.reuse ;  /* 0x000000161e9a7c23 */ /* 0x100fe200080108a5 */
[--C-:B------:R-:W-:Y:S01]  /*c6b0*/  FFMA.FTZ R135, R28, UR22, -R165.reuse ;  /* 0x000000161c877c23 */ /* 0x100fe200080108a5 */
[----:B------:R-:W-:Y:S01]  /*c6c0*/  FMUL.FTZ R0, R5, UR22 ;  /* 0x0000001605007c20 */ /* 0x000fe20008410000 */
[--C-:B------:R-:W-:Y:S01]  /*c6d0*/  FFMA.FTZ R152, R19, UR22, -R158.reuse ;  /* 0x0000001613987c23 */ /* 0x100fe2000801089e */
[----:B------:R-:W1:Y:S01]  /*c6e0*/  LDSM.16.MT88.4 R4, [R186+0x12000] ;  /* 0x01200000ba04783b */ /* 0x000e620000004200 */
[--C-:B------:R-:W-:Y:S01]  /*c6f0*/  FFMA.FTZ R134, R17, UR22, -R158.reuse ;  /* 0x0000001611867c23 */ /* 0x100fe2000801089e */
[--C-:B------:R-:W-:Y:S01]  /*c700*/  FFMA.FTZ R133, R31, UR22, -R158.reuse ;  /* 0x000000161f857c23 */ /* 0x100fe2000801089e */
[--C-:B------:R-:W-:Y:S01]  /*c710*/  FFMA.FTZ R2, R29, UR22, -R158.reuse ;  /* 0x000000161d027c23 */ /* 0x100fe2000801089e */
[----:B------:R-:W-:Y:S01]  /*c720*/  MUFU.EX2 R156, R156 ;  /* 0x0000009c009c7308 */ /* 0x000fe20000000800 */
[----:B------:R-:W2:Y:S01]  /*c730*/  LDSM.16.MT88.4 R16, [R185+0x12000] ;  /* 0x01200000b910783b */ /* 0x000ea20000004200 */
[--C-:B------:R-:W-:Y:S01]  /*c740*/  FFMA.FTZ R162, R26, UR22, -R165.reuse ;  /* 0x000000161aa27c23 */ /* 0x100fe200080108a5 */
[--C-:B------:R-:W-:Y:S01]  /*c750*/  FFMA.FTZ R167, R24, UR22, -R165.reuse ;  /* 0x0000001618a77c23 */ /* 0x100fe200080108a5 */
[--C-:B------:R-:W-:Y:S01]  /*c760*/  FFMA.FTZ R197, R27, UR22, -R158.reuse ;  /* 0x000000161bc57c23 */ /* 0x100fe2000801089e */
[--C-:B------:R-:W-:Y:S01]  /*c770*/  FFMA.FTZ R198, R25, UR22, -R158.reuse ;  /* 0x0000001619c67c23 */ /* 0x100fe2000801089e */
[--C-:B------:R-:W-:Y:S01]  /*c780*/  FFMA.FTZ R169, R22, UR22, -R165.reuse ;  /* 0x0000001616a97c23 */ /* 0x100fe200080108a5 */
[----:B------:R-:W-:Y:S01]  /*c790*/  LDSM.16.MT88.4 R24, [R188+0x14800] ;  /* 0x01480000bc18783b */ /* 0x000fe20000004200 */
[----:B------:R-:W3:Y:S01]  /*c7a0*/  MUFU.EX2 R153, R153 ;  /* 0x0000009900997308 */ /* 0x000ee20000000800 */
[--C-:B------:R-:W-:Y:S01]  /*c7b0*/  FFMA.FTZ R170, R20, UR22, -R165.reuse ;  /* 0x0000001614aa7c23 */ /* 0x100fe200080108a5 */
        /* <DEDUP_REMOVED lines=12> */
[----:B------:R-:W-:Y:S01]  /*c880*/  LDSM.16.MT88.4 R28, [R184+0x12800] ;  /* 0x01280000b81c783b */ /* 0x000fe20000004200 */
[--C-:B------:R-:W-:Y:S01]  /*c890*/  FFMA.FTZ R168, R168, UR22, -R165.reuse ;  /* 0x00000016a8a87c23 */ /* 0x100fe200080108a5 */
[----:B------:R-:W4:Y:S01]  /*c8a0*/  MUFU.EX2 R135, R135 ;  /* 0x0000008700877308 */ /* 0x000f220000000800 */
[----:B---3--:R-:W-:Y:S01]  /*c8b0*/  F2FP.BF16.F32.PACK_AB R8, R153, R156 ;  /* 0x0000009c9908723e */ /* 0x008fe200000010ff */
[----:B------:R-:W-:Y:S01]  /*c8c0*/  LDSM.16.MT88.4 R148, [R184+0x16800] ;  /* 0x01680000b894783b */ /* 0x000fe20000004200 */
[--C-:B------:R-:W-:Y:S01]  /*c8d0*/  FFMA.FTZ R199, R166, UR22, -R165.reuse ;  /* 0x00000016a6c77c23 */ /* 0x100fe200080108a5 */
[--C-:B------:R-:W-:Y:S01]  /*c8e0*/  FFMA.FTZ R164, R164, UR22, -R165.reuse ;  /* 0x00000016a4a47c23 */ /* 0x100fe200080108a5 */
[----:B------:R-:W-:Y:S01]  /*c8f0*/  FFMA.FTZ R165, R160, UR22, -R165 ;  /* 0x00000016a0a57c23 */ /* 0x000fe200080108a5 */
[--C-:B------:R-:W-:Y:S01]  /*c900*/  FFMA.FTZ R160, R163, UR22, -R158.reuse ;  /* 0x00000016a3a07c23 */ /* 0x100fe2000801089e */
[--C-:B------:R-:W-:Y:S01]  /*c910*/  FFMA.FTZ R161, R161, UR22, -R158.reuse ;  /* 0x00000016a1a17c23 */ /* 0x100fe2000801089e */
[----:B------:R-:W-:Y:S01]  /*c920*/  MUFU.EX2 R152, R152 ;  /* 0x0000009800987308 */ /* 0x000fe20000000800 */
[--C-:B------:R-:W-:Y:S01]  /*c930*/  FFMA.FTZ R159, R159, UR22, -R158.reuse ;  /* 0x000000169f9f7c23 */ /* 0x100fe2000801089e */
[----:B------:R-:W-:-:S06]  /*c940*/  FFMA.FTZ R158, R157, UR22, -R158 ;  /* 0x000000169d9e7c23 */ /* 0x000fcc000801089e */
        /* <DEDUP_REMOVED lines=92> */
[----:B------:R-:W-:Y:S01]  /*cf10*/  MUFU.EX2 R170, R170 ;  /* 0x000000aa00aa7308 */ /* 0x000fe20000000800 */
[-C--:B------:R-:W-:Y:S01]  /*cf20*/  FMUL.FTZ R86, R86, R0.reuse ;  /* 0x0000000056567220 */ /* 0x080fe20000410000 */
[-C--:B------:R-:W-:Y:S01]  /*cf30*/  FMUL.FTZ R87, R87, R0.reuse ;  /* 0x0000000057577220 */ /* 0x080fe20000410000 */
[-C--:B------:R-:W-:Y:S01]  /*cf40*/  FMUL.FTZ R88, R88, R155.reuse ;  /* 0x0000009b58587220 */ /* 0x080fe20000410000 */
[C---:B--2---:R-:W-:Y:S01]  /*cf50*/  HMMA.16816.F32.BF16 R44, R8.reuse, R16, R44 ;  /* 0x00000010082c723c */ /* 0x044fe2000004182c */
[-C--:B------:R-:W-:Y:S01]  /*cf60*/  FMUL.FTZ R89, R89, R155.reuse ;  /* 0x0000009b59597220 */ /* 0x080fe20000410000 */
[-C--:B------:R-:W-:Y:S01]  /*cf70*/  FMUL.FTZ R90, R90, R0.reuse ;  /* 0x000000005a5a7220 */ /* 0x080fe20000410000 */
[-C--:B------:R-:W-:Y:S01]  /*cf80*/  FMUL.FTZ R91, R91, R0.reuse ;  /* 0x000000005b5b7220 */ /* 0x080fe20000410000 */
[----:B------:R-:W-:Y:S01]  /*cf90*/  MUFU.EX2 R171, R171 ;  /* 0x000000ab00ab7308 */ /* 0x000fe20000000800 */
[-C--:B------:R-:W-:Y:S01]  /*cfa0*/  FMUL.FTZ R68, R68, R155.reuse ;  /* 0x0000009b44447220 */ /* 0x080fe20000410000 */
[C---:B------:R-:W-:Y:S01]  /*cfb0*/  HMMA.16816.F32.BF16 R48, R8.reuse, R18, R48 ;  /* 0x000000120830723c */ /* 0x040fe20000041830 */
[----:B------:R-:W2:Y:S01]  /*cfc0*/  LDSM.16.MT88.4 R16, [R188+0x16000] ;  /* 0x01600000bc10783b */ /* 0x000ea20000004200 */
        /* <DEDUP_REMOVED lines=27> */
[C---:B---3--:R-:W-:Y:S01]  /*d180*/  HMMA.16816.F32.BF16 R52, R8.reuse, R12, R52 ;  /* 0x0000000c0834723c */ /* 0x048fe20000041834 */
[-C--:B------:R-:W-:Y:S01]  /*d190*/  FMUL.FTZ R98, R98, R0.reuse ;  /* 0x0000000062627220 */ /* 0x080fe20000410000 */
[-C--:B------:R-:W-:Y:S01]  /*d1a0*/  FMUL.FTZ R99, R99, R0.reuse ;  /* 0x0000000063637220 */ /* 0x080fe20000410000 */
[----:B------:R-:W-:Y:S01]  /*d1b0*/  MUFU.EX2 R214, R214 ;  /* 0x000000d600d67308 */ /* 0x000fe20000000800 */
[----:B------:R-:W-:Y:S01]  /*d1c0*/  FFMA.FTZ R156, R217, R155, R156 ;  /* 0x0000009bd99c7223 */ /* 0x000fe2000001009c */
[----:B------:R-:W-:Y:S01]  /*d1d0*/  FFMA.FTZ R213, R213, R0, R152 ;  /* 0x00000000d5d57223 */ /* 0x000fe20000010098 */
[----:B------:R-:W-:Y:S01]  /*d1e0*/  HMMA.16816.F32.BF16 R56, R8, R14, R56 ;  /* 0x0000000e0838723c */ /* 0x000fe20000041838 */
[----:B------:R-:W3:Y:S01]  /*d1f0*/  LDSM.16.MT88.4 R12, [R186+0x16000] ;  /* 0x01600000ba0c783b */ /* 0x000ee20000004200 */
[----:B------:R-:W-:Y:S01]  /*d200*/  FADD.FTZ R153, R153, R156 ;  /* 0x0000009c99997221 */ /* 0x000fe20000010000 */
[----:B------:R-:W-:-:S02]  /*d210*/  FADD.FTZ R134, R134, R213 ;  /* 0x000000d586867221 */ /* 0x000fc40000010000 */
[----:B------:R-:W4:Y:S01]  /*d220*/  MUFU.EX2 R223, R223 ;  /* 0x000000df00df7308 */ /* 0x000f220000000800 */
[----:B--2---:R-:W-:Y:S01]  /*d230*/  HMMA.16816.F32.BF16 R68, R8, R16, R68 ;  /* 0x000000100844723c */ /* 0x004fe20000041844 */
[----:B------:R-:W-:Y:S01]  /*d240*/  FADD.FTZ R154, R154, R153 ;  /* 0x000000999a9a7221 */ /* 0x000fe20000010000 */
[----:B------:R-:W-:-:S03]  /*d250*/  FADD.FTZ R133, R133, R134 ;  /* 0x0000008685857221 */ /* 0x000fc60000010000 */
[----:B------:R-:W-:Y:S01]  /*d260*/  FADD.FTZ R135, R135, R154 ;  /* 0x0000009a87877221 */ /* 0x000fe20000010000 */
[----:B------:R-:W-:Y:S01]  /*d270*/  HMMA.16816.F32.BF16 R72, R8, R18, R72 ;  /* 0x000000120848723c */ /* 0x000fe20000041848 */
[----:B------:R-:W2:Y:S01]  /*d280*/  LDSM.16.MT88.4 R16, [R186+0x14800] ;  /* 0x01480000ba10783b */ /* 0x000ea20000004200 */
        /* <DEDUP_REMOVED lines=14> */
[----:B---3--:R-:W-:Y:S01]  /*d370*/  HMMA.16816.F32.BF16 R76, R8, R12, R76 ;  /* 0x0000000c084c723c */ /* 0x008fe2000004184c */
[----:B------:R-:W-:Y:S01]  /*d380*/  F2FP.BF16.F32.PACK_AB R6, R170, R167 ;  /* 0x000000a7aa06723e */ /* 0x000fe200000010ff */
[----:B------:R-:W-:Y:S01]  /*d390*/  FADD.FTZ R162, R169, R162 ;  /* 0x000000a2a9a27221 */ /* 0x000fe20000010000 */
[----:B----4-:R-:W-:Y:S01]  /*d3a0*/  F2FP.BF16.F32.PACK_AB R7, R198, R197 ;  /* 0x000000c5c607723e */ /* 0x010fe200000010ff */
[----:B------:R-:W-:-:S02]  /*d3b0*/  FADD.FTZ R196, R196, R171 ;  /* 0x000000abc4c47221 */ /* 0x000fc40000010000 */
[----:B------:R-:W-:Y:S01]  /*d3c0*/  HMMA.16816.F32.BF16 R80, R8, R14, R80 ;  /* 0x0000000e0850723c */ /* 0x000fe20000041850 */
[----:B------:R-:W3:Y:S01]  /*d3d0*/  LDSM.16.MT88.4 R8, [R185+0x16800] ;  /* 0x01680000b908783b */ /* 0x000ee20000004200 */
        /* <DEDUP_REMOVED lines=15> */
[C---:B--2---:R-:W-:Y:S05]  /*d4d0*/  HMMA.16816.F32.BF16 R44, R4.reuse, R16, R44 ;  /* 0x00000010042c723c */ /* 0x044fea000004182c */
[----:B------:R-:W-:Y:S01]  /*d4e0*/  MUFU.EX2 R164, R164 ;  /* 0x000000a400a47308 */ /* 0x000fe20000000800 */
[C---:B------:R-:W-:Y:S01]  /*d4f0*/  HMMA.16816.F32.BF16 R48, R4.reuse, R18, R48 ;  /* 0x000000120430723c */ /* 0x040fe20000041830 */
[----:B------:R-:W2:Y:S05]  /*d500*/  LDSM.16.MT88.4 R16, [R186+0x16800] ;  /* 0x01680000ba10783b */ /* 0x000eaa0000004200 */
[C---:B---3--:R-:W-:Y:S01]  /*d510*/  HMMA.16816.F32.BF16 R84, R4.reuse, R8, R84 ;  /* 0x000000080454723c */ /* 0x048fe20000041854 */
        /* <DEDUP_REMOVED lines=14> */
[----:B------:R-:W3:Y:S01]  /*d600*/  MUFU.EX2 R161, R161 ;  /* 0x000000a100a17308 */ /* 0x000ee20000000800 */
        /* <DEDUP_REMOVED lines=12> */
[C---:B--2---:R-:W-:Y:S06]  /*d6d0*/  HMMA.16816.F32.BF16 R76, R4.reuse, R16, R76 ;  /* 0x00000010044c723c */ /* 0x044fec000004184c */
[----:B------:R-:W-:Y:S01]  /*d6e0*/  HMMA.16816.F32.BF16 R80, R4, R18, R80 ;  /* 0x000000120450723c */ /* 0x000fe20000041850 */
[----:B------:R-:W2:Y:S05]  /*d6f0*/  LDSM.16.MT88.4 R16, [R184+0x15000] ;  /* 0x01500000b810783b */ /* 0x000eaa0000004200 */
        /* <DEDUP_REMOVED lines=14> */
[----:B------:R-:W3:Y:S04]  /*d7e0*/  LDSM.16.MT88.4 R4, [R188+0x17000] ;  /* 0x01700000bc04783b */ /* 0x000ee80000004200 */
[----:B------:R-:W-:Y:S01]  /*d7f0*/  LDSM.16.MT88.4 R148, [R186+0x13800] ;  /* 0x01380000ba94783b */ /* 0x000fe20000004200 */
[C---:B-----5:R-:W-:Y:S06]  /*d800*/  HMMA.16816.F32.BF16 R44, R8.reuse, R20, R44 ;  /* 0x00000014082c723c */ /* 0x060fec000004182c */
[C---:B------:R-:W-:Y:S01]  /*d810*/  HMMA.16816.F32.BF16 R48, R8.reuse, R22, R48 ;  /* 0x000000160830723c */ /* 0x040fe20000041830 */
[----:B------:R-:W-:Y:S05]  /*d820*/  LDSM.16.MT88.4 R20, [R184+0x17000] ;  /* 0x01700000b814783b */ /* 0x000fea0000004200 */
[C---:B------:R-:W-:Y:S06]  /*d830*/  HMMA.16816.F32.BF16 R52, R8.reuse, R12, R52 ;  /* 0x0000000c0834723c */ /* 0x040fec0000041834 */
[C---:B------:R-:W-:Y:S01]  /*d840*/  HMMA.16816.F32.BF16 R56, R8.reuse, R14, R56 ;  /* 0x0000000e0838723c */ /* 0x040fe20000041838 */
[----:B------:R-:W5:Y:S05]  /*d850*/  LDSM.16.MT88.4 R12, [R185+0x17000] ;  /* 0x01700000b90c783b */ /* 0x000f6a0000004200 */
[C---:B--2---:R-:W-:Y:S06]  /*d860*/  HMMA.16816.F32.BF16 R60, R8.reuse, R16, R60 ;  /* 0x00000010083c723c */ /* 0x044fec000004183c */
[C---:B------:R-:W-:Y:S01]  /*d870*/  HMMA.16816.F32.BF16 R64, R8.reuse, R18, R64 ;  /* 0x000000120840723c */ /* 0x040fe20000041840 */
[----:B------:R-:W2:Y:S05]  /*d880*/  LDSM.16.MT88.4 R16, [R188+0x13800] ;  /* 0x01380000bc10783b */ /* 0x000eaa0000004200 */
[C---:B-1----:R-:W-:Y:S06]  /*d890*/  HMMA.16816.F32.BF16 R76, R8.reuse, R24, R76 ;  /* 0x00000018084c723c */ /* 0x042fec000004184c */
[C---:B------:R-:W-:Y:S01]  /*d8a0*/  HMMA.16816.F32.BF16 R80, R8.reuse, R26, R80 ;  /* 0x0000001a0850723c */ /* 0x040fe20000041850 */
[----:B------:R-:W1:Y:S05]  /*d8b0*/  LDSM.16.MT88.4 R24, [R185+0x15800] ;  /* 0x01580000b918783b */ /* 0x000e6a0000004200 */
[C---:B------:R-:W-:Y:S06]  /*d8c0*/  HMMA.16816.F32.BF16 R128, R8.reuse, R140, R128 ;  /* 0x0000008c0880723c */ /* 0x040fec0000041880 */
[C---:B------:R-:W-:Y:S01]  /*d8d0*/  HMMA.16816.F32.BF16 R124, R8.reuse, R142, R124 ;  /* 0x0000008e087c723c */ /* 0x040fe2000004187c */
[----:B------:R-:W1:Y:S05]  /*d8e0*/  LDSM.16.MT88.4 R140, [R185+0x13800] ;  /* 0x01380000b98c783b */ /* 0x000e6a0000004200 */
[C---:B---3--:R-:W-:Y:S06]  /*d8f0*/  HMMA.16816.F32.BF16 R68, R8.reuse, R4, R68 ;  /* 0x000000040844723c */ /* 0x048fec0000041844 */
        /* <DEDUP_REMOVED lines=11> */
[----:B------:R-:W3:Y:S01]  /*d9b0*/  LDSM.16.MT88.4 R136, [R184+0x13800] ;  /* 0x01380000b888783b */ /* 0x000ee20000004200 */
        /* <DEDUP_REMOVED lines=17> */
[C---:B--2---:R-:W-:Y:S06]  /*dad0*/  HMMA.16816.F32.BF16 R128, R4.reuse, R16, R128 ;  /* 0x000000100480723c */ /* 0x044fec0000041880 */
[C---:B------:R-:W-:Y:S01]  /*dae0*/  HMMA.16816.F32.BF16 R124, R4.reuse, R18, R124 ;  /* 0x00000012047c723c */ /* 0x040fe2000004187c */
[----:B------:R-:W2:Y:S05]  /*daf0*/  LDSM.16.MT88.4 R16, [R186+0x17800] ;  /* 0x01780000ba10783b */ /* 0x000eaa0000004200 */
[C---:B-1----:R-:W-:Y:S06]  /*db00*/  HMMA.16816.F32.BF16 R52, R4.reuse, R24, R52 ;  /* 0x000000180434723c */ /* 0x042fec0000041834 */
[C---:B------:R-:W-:Y:S01]  /*db10*/  HMMA.16816.F32.BF16 R56, R4.reuse, R26, R56 ;  /* 0x0000001a0438723c */ /* 0x040fe20000041838 */
[----:B------:R-:W1:Y:S05]  /*db20*/  LDSM.16.MT88.4 R24, [R184+0x17800] ;  /* 0x01780000b818783b */ /* 0x000e6a0000004200 */
        /* <DEDUP_REMOVED lines=14> */
[C---:B--2---:R-:W-:Y:S06]  /*dc10*/  HMMA.16816.F32.BF16 R76, R4.reuse, R16, R76 ;  /* 0x00000010044c723c */ /* 0x044fec000004184c */
[C---:B------:R-:W-:Y:S06]  /*dc20*/  HMMA.16816.F32.BF16 R80, R4.reuse, R18, R80 ;  /* 0x000000120450723c */ /* 0x040fec0000041850 */
[C---:B------:R-:W-:Y:S06]  /*dc30*/  HMMA.16816.F32.BF16 R84, R4.reuse, R8, R84 ;  /* 0x000000080454723c */ /* 0x040fec0000041854 */
[C---:B------:R-:W-:Y:S06]  /*dc40*/  HMMA.16816.F32.BF16 R88, R4.reuse, R10, R88 ;  /* 0x0000000a0458723c */ /* 0x040fec0000041858 */
[C---:B-1----:R-:W-:Y:S06]  /*dc50*/  HMMA.16816.F32.BF16 R92, R4.reuse, R24, R92 ;  /* 0x00000018045c723c */ /* 0x042fec000004185c */
[----:B------:R-:W-:-:S15]  /*dc60*/  HMMA.16816.F32.BF16 R96, R4, R26, R96 ;  /* 0x0000001a0460723c */ /* 0x000fde0000041860 */
[----:B------:R-:W-:-:S09]  /*dc70*/  NOP ;  /* 0x0000000000007918 */ /* 0x000fd20000000000 */
.L_x_516:
        /* <DEDUP_REMOVED lines=21> */
.L_x_526:
        /* <DEDUP_REMOVED lines=16> */
[----:B------:R-:W1:Y:S01]  /*ded0*/  @!P3 LDC.64 R6, c[0x0][0x218] ;  /* 0x00008600ff06bb82 */ /* 0x000e620000000a00 */
[C---:B--2---:R-:W-:Y:S04]  /*dee0*/  @!P2 LEA R18, P0, R15.reuse, R4, 0x1 ;  /* 0x000000040f12a211 */ /* 0x044fe800078008ff */
[C-C-:B------:R-:W-:Y:S02]  /*def0*/  @!P2 LEA.HI.X R19, R15.reuse, R5, R16.reuse, 0x1, P0 ;  /* 0x000000050f13a211 */ /* 0x140fe400000f0c10 */
[C---:B---3--:R-:W-:Y:S01]  /*df00*/  @!P3 LEA R12, P0, R15.reuse, R12, 0x1 ;  /* 0x0000000c0f0cb211 */ /* 0x048fe200078008ff */
[----:B------:R-:W2:Y:S02]  /*df10*/  @!P1 LDC.64 R4, c[0x0][0x218] ;  /* 0x00008600ff049b82 */ /* 0x000ea40000000a00 */
[----:B------:R-:W-:Y:S01]  /*df20*/  @!PT LDS RZ, [RZ] ;  /* 0x00000000fffff984 */ /* 0x000fe20000000800 */
[----:B------:R-:W-:Y:S01]  /*df30*/  @!PT LDS RZ, [RZ] ;  /* 0x00000000fffff984 */ /* 0x000fe20000000800 */
[----:B------:R-:W-:Y:S01]  /*df40*/  @!PT LDS RZ, [RZ] ;  /* 0x00000000fffff984 */ /* 0x000fe20000000800 */
[----:B------:R3:W-:Y:S01]  /*df50*/  @!P2 LDGSTS.E.BYPASS.LTC128B.128 [R201+0xc000], desc[UR28][R18.64] ;  /* 0x0c00000012c9afae */ /* 0x0007e2000b901d5c */
[C-C-:B------:R-:W-:Y:S02]  /*df60*/  @!P3 LEA.HI.X R13, R15.reuse, R13, R16.reuse, 0x1, P0 ;  /* 0x0000000d0f0db211 */ /* 0x140fe400000f0c10 */
[C---:B----4-:R-:W-:Y:S01]  /*df70*/  @!P1 LEA R10, P0, R15.reuse, R10, 0x1 ;  /* 0x0000000a0f0a9211 */ /* 0x050fe200078008ff */
[----:B------:R3:W-:Y:S03]  /*df80*/  @P3 STS.128 [R201+0xe000], RZ ;  /* 0x00e000ffc9003388 */ /* 0x0007e60000000c00 */
[C---:B------:R-:W-:Y:S01]  /*df90*/  @!P1 LEA.HI.X R11, R15.reuse, R11, R16, 0x1, P0 ;  /* 0x0000000b0f0b9211 */ /* 0x040fe200000f0c10 */
[----:B------:R-:W-:Y:S01]  /*dfa0*/  @!PT LDS RZ, [RZ] ;  /* 0x00000000fffff984 */ /* 0x000fe20000000800 */
[----:B------:R-:W-:Y:S01]  /*dfb0*/  @!PT LDS RZ, [RZ] ;  /* 0x00000000fffff984 */ /* 0x000fe20000000800 */
[----:B------:R-:W-:Y:S01]  /*dfc0*/  @!PT LDS RZ, [RZ] ;  /* 0x00000000fffff984 */ /* 0x000fe20000000800 */
[----:B------:R3:W-:Y:S01]  /*dfd0*/  @!P3 LDGSTS.E.BYPASS.LTC128B.128 [R201+0xe000], desc[UR28][R12.64+0x80] ;  /* 0x0e0000800cc9bfae */ /* 0x0007e2000b901d5c */
[----:B------:R-:W-:Y:S03]  /*dfe0*/  IADD3 R15, P0, R15, UR33, RZ ;  /* 0x000000210f0f7c10 */ /* 0x000fe6000ff1e0ff */
        /* <DEDUP_REMOVED lines=9> */
[C---:B-1----:R-:W-:Y:S03]  /*e080*/  @!P3 LEA R6, P0, R15.reuse, R6, 0x1 ;  /* 0x000000060f06b211 */ /* 0x042fe600078008ff */
[----:B------:R-:W-:Y:S01]  /*e090*/  @!PT LDS RZ, [RZ] ;  /* 0x00000000fffff984 */ /* 0x000fe20000000800 */
[----:B------:R-:W-:Y:S01]  /*e0a0*/  @!PT LDS RZ, [RZ] ;  /* 0x00000000fffff984 */ /* 0x000fe20000000800 */
[----:B------:R-:W-:Y:S01]  /*e0b0*/  @!PT LDS RZ, [RZ] ;  /* 0x00000000fffff984 */ /* 0x000fe20000000800 */
[----:B------:R3:W-:Y:S01]  /*e0c0*/  @!P2 LDGSTS.E.BYPASS.LTC128B.128 [R201+0xd000], desc[UR28][R8.64] ;  /* 0x0d00000008c9afae */ /* 0x0007e2000b901d5c */
[C-C-:B------:R-:W-:Y:S02]  /*e0d0*/  @!P3 LEA.HI.X R7, R15.reuse, R7, R16.reuse, 0x1, P0 ;  /* 0x000000070f07b211 */ /* 0x140fe400000f0c10 */
[C---:B--2---:R-:W-:Y:S01]  /*e0e0*/  @!P1 LEA R4, P0, R15.reuse, R4, 0x1 ;  /* 0x000000040f049211 */ /* 0x044fe200078008ff */
[----:B------:R3:W-:Y:S03]  /*e0f0*/  @P3 STS.128 [R201+0xf000], RZ ;  /* 0x00f000ffc9003388 */ /* 0x0007e60000000c00 */
[----:B------:R-:W-:Y:S01]  /*e100*/  @!P1 LEA.HI.X R5, R15, R5, R16, 0x1, P0 ;  /* 0x000000050f059211 */ /* 0x000fe200000f0c10 */
        /* <DEDUP_REMOVED lines=11> */
.L_x_524:
        /* <DEDUP_REMOVED lines=48> */
[----:B------:R1:W-:Y:S01]  /*e4c0*/  @!P2 LDGSTS.E.BYPASS.LTC128B.128 [R201+0x13000], desc[UR28][R218.64] ;  /* 0x13000000dac9afae */ /* 0x0003e2000b901d5c */
        /* <DEDUP_REMOVED lines=15> */
[----:B------:R-:W-:Y:S01]  /*e5c0*/  ISETP.GE.AND P4, PT, R3, R207, PT ;  /* 0x000000cf0300720c */ /* 0x000fe20003f86270 */
[----:B------:R-:W-:Y:S01]  /*e5d0*/  IMAD.IADD R233, R211, 0x1, -R231 ;  /* 0x00000001d3e97824 */ /* 0x000fe200078e0ae7 */
[C---:B------:R-:W-:Y:S03]  /*e5e0*/  ISETP.GE.OR P5, PT, R3.reuse, R209, !P5 ;  /* 0x000000d10300720c */ /* 0x040fe60006fa6670 */
[----:B------:R-:W-:Y:S01]  /*e5f0*/  LDSM.16.M88.4 R132, [R194] ;  /* 0x00000000c284783b */ /* 0x000fe20000000200 */
[C---:B------:R-:W-:Y:S02]  /*e600*/  ISETP.GE.OR P4, PT, R3.reuse, R206, !P4 ;  /* 0x000000ce0300720c */ /* 0x040fe40006786670 */
[----:B------:R-:W-:Y:S03]  /*e610*/  IABS R233, R233 ;  /* 0x000000e900e97213 */ /* 0x000fe60000000000 */
[----:B------:R-:W3:Y:S01]  /*e620*/  LDSM.16.M88.4 R136, [R193+0xc000] ;  /* 0x00c00000c188783b */ /* 0x000ee20000000200 */
[----:B------:R-:W-:Y:S01]  /*e630*/  I2FP.F32.S32 R233, R233 ;  /* 0x000000e900e97245 */ /* 0x000fe20000201400 */
[----:B-1----:R-:W-:Y:S04]  /*e640*/  VIADD R218, R3, 0x29 ;  /* 0x0000002903da7836 */ /* 0x002fe80000000000 */
[----:B------:R-:W1:Y:S01]  /*e650*/  LDSM.16.M88.4 R140, [R193+0xc800] ;  /* 0x00c80000c18c783b */ /* 0x000e620000000200 */
[----:B------:R-:W-:Y:S05]  /*e660*/  IMAD.IADD R220, R211, 0x1, -R218 ;  /* 0x00000001d3dc7824 */ /* 0x000fea00078e0ada */
[----:B------:R-:W4:Y:S01]  /*e670*/  LDSM.16.M88.4 R144, [R193+0xd000] ;  /* 0x00d00000c190783b */ /* 0x000f220000000200 */
[----:B------:R-:W-:Y:S04]  /*e680*/  IABS R220, R220 ;  /* 0x000000dc00dc7213 */ /* 0x000fe80000000000 */
[----:B------:R-:W-:Y:S01]  /*e690*/  I2FP.F32.S32 R220, R220 ;  /* 0x000000dc00dc7245 */ /* 0x000fe20000201400 */
[----:B------:R-:W5:Y:S06]  /*e6a0*/  LDSM.16.M88.4 R148, [R193+0xd800] ;  /* 0x00d80000c194783b */ /* 0x000f6c0000000200 */
[----:B------:R-:W0:Y:S06]  /*e6b0*/  LDGDEPBAR ;  /* 0x00000000000079af */ /* 0x000e2c0000000000 */
[----:B------:R-:W-:Y:S06]  /*e6c0*/  LDSM.16.M88.4 R152, [R192] ;  /* 0x00000000c098783b */ /* 0x000fec0000000200 */
[----:B------:R-:W2:Y:S01]  /*e6d0*/  LDSM.16.M88.4 R156, [R191] ;  /* 0x00000000bf9c783b */ /* 0x000ea20000000200 */
[C---:B---3--:R-:W-:Y:S05]  /*e6e0*/  HMMA.16816.F32.BF16 R4, R132.reuse, R136, RZ ;  /* 0x000000888404723c */ /* 0x048fea00000418ff */
[----:B------:R-:W3:Y:S01]  /*e6f0*/  LDSM.16.M88.4 R160, [R183] ;  /* 0x00000000b7a0783b */ /* 0x000ee20000000200 */
[C---:B------:R-:W-:Y:S05]  /*e700*/  HMMA.16816.F32.BF16 R8, R132.reuse, R138, RZ ;  /* 0x0000008a8408723c */ /* 0x040fea00000418ff */
[----:B------:R-:W3:Y:S01]  /*e710*/  LDSM.16.M88.4 R136, [R182] ;  /* 0x00000000b688783b */ /* 0x000ee20000000200 */
[C---:B-1----:R-:W-:Y:S05]  /*e720*/  HMMA.16816.F32.BF16 R12, R132.reuse, R140, RZ ;  /* 0x0000008c840c723c */ /* 0x042fea00000418ff */
[----:B------:R-:W1:Y:S01]  /*e730*/  LDSM.16.M88.4 R164, [R181] ;  /* 0x00000000b5a4783b */ /* 0x000e620000000200 */
[C---:B------:R-:W-:Y:S05]  /*e740*/  HMMA.16816.F32.BF16 R16, R132.reuse, R142, RZ ;  /* 0x0000008e8410723c */ /* 0x040fea00000418ff */
[----:B------:R-:W-:Y:S01]  /*e750*/  LDSM.16.M88.4 R140, [R190] ;  /* 0x00000000be8c783b */ /* 0x000fe20000000200 */
[C---:B----4-:R-:W-:Y:S05]  /*e760*/  HMMA.16816.F32.BF16 R20, R132.reuse, R144, RZ ;  /* 0x000000908414723c */ /* 0x050fea00000418ff */
[----:B------:R-:W-:Y:S01]  /*e770*/  LDSM.16.M88.4 R168, [R187+0xc800] ;  /* 0x00c80000bba8783b */ /* 0x000fe20000000200 */
[C---:B------:R-:W-:Y:S05]  /*e780*/  HMMA.16816.F32.BF16 R24, R132.reuse, R146, RZ ;  /* 0x000000928418723c */ /* 0x040fea00000418ff */
[----:B------:R-:W4:Y:S01]  /*e790*/  LDSM.16.M88.4 R144, [R187+0xc000] ;  /* 0x00c00000bb90783b */ /* 0x000f220000000200 */
[C---:B-----5:R-:W-:Y:S06]  /*e7a0*/  HMMA.16816.F32.BF16 R28, R132.reuse, R148, RZ ;  /* 0x00000094841c723c */ /* 0x060fec00000418ff */
[----:B--2---:R-:W-:Y:S01]  /*e7b0*/  HMMA.16816.F32.BF16 R32, R132, R150, RZ ;  /* 0x000000968420723c */ /* 0x004fe200000418ff */
[----:B------:R-:W2:Y:S05]  /*e7c0*/  LDSM.16.M88.4 R132, [R187+0xd000] ;  /* 0x00d00000bb84783b */ /* 0x000eaa0000000200 */
[C---:B------:R-:W-:Y:S01]  /*e7d0*/  HMMA.16816.F32.BF16 R4, R152.reuse, R156, R4 ;  /* 0x0000009c9804723c */ /* 0x040fe20000041804 */
[----:B------:R-:W5:Y:S05]  /*e7e0*/  LDSM.16.M88.4 R148, [R187+0xd800] ;  /* 0x00d80000bb94783b */ /* 0x000f6a0000000200 */
[C---:B------:R-:W-:Y:S01]  /*e7f0*/  HMMA.16816.F32.BF16 R8, R152.reuse, R158, R8 ;  /* 0x0000009e9808723c */ /* 0x040fe20000041808 */
[----:B------:R-:W-:Y:S05]  /*e800*/  LDSM.16.M88.4 R156, [R180+0x1000] ;  /* 0x00100000b49c783b */ /* 0x000fea0000000200 */
[C---:B---3--:R-:W-:Y:S06]  /*e810*/  HMMA.16816.F32.BF16 R12, R152.reuse, R160, R12 ;  /* 0x000000a0980c723c */ /* 0x048fec000004180c */
[C---:B------:R-:W-:Y:S01]  /*e820*/  HMMA.16816.F32.BF16 R16, R152.reuse, R162, R16 ;  /* 0x000000a29810723c */ /* 0x040fe20000041810 */
[----:B------:R-:W-:Y:S05]  /*e830*/  LDSM.16.M88.4 R160, [R180+0x1800] ;  /* 0x00180000b4a0783b */ /* 0x000fea0000000200 */
[C---:B------:R-:W-:Y:S06]  /*e840*/  HMMA.16816.F32.BF16 R20, R152.reuse, R136, R20 ;  /* 0x000000889814723c */ /* 0x040fec0000041814 */
[C---:B------:R-:W-:Y:S01]  /*e850*/  HMMA.16816.F32.BF16 R24, R152.reuse, R138, R24 ;  /* 0x0000008a9818723c */ /* 0x040fe20000041818 */
[----:B------:R-:W-:Y:S05]  /*e860*/  LDSM.16.M88.4 R136, [R189] ;  /* 0x00000000bd88783b */ /* 0x000fea0000000200 */
[C---:B-1----:R-:W-:Y:S06]  /*e870*/  HMMA.16816.F32.BF16 R28, R152.reuse, R164, R28 ;  /* 0x000000a4981c723c */ /* 0x042fec000004181c */
[----:B------:R-:W-:Y:S01]  /*e880*/  HMMA.16816.F32.BF16 R32, R152, R166, R32 ;  /* 0x000000a69820723c */ /* 0x000fe20000041820 */
[----:B------:R-:W1:Y:S05]  /*e890*/  LDSM.16.M88.4 R152, [R180] ;  /* 0x00000000b498783b */ /* 0x000e6a0000000200 */
[C---:B----4-:R-:W-:Y:S01]  /*e8a0*/  HMMA.16816.F32.BF16 R4, R140.reuse, R144, R4 ;  /* 0x000000908c04723c */ /* 0x050fe20000041804 */
[----:B------:R-:W-:Y:S05]  /*e8b0*/  LDSM.16.M88.4 R164, [R193+0xe000] ;  /* 0x00e00000c1a4783b */ /* 0x000fea0000000200 */
        /* <DEDUP_REMOVED lines=8> */
[C---:B-----5:R-:W-:Y:S06]  /*e940*/  HMMA.16816.F32.BF16 R28, R140.reuse, R148, R28 ;  /* 0x000000948c1c723c */ /* 0x060fec000004181c */
[----:B------:R-:W-:Y:S01]  /*e950*/  HMMA.16816.F32.BF16 R32, R140, R150, R32 ;  /* 0x000000968c20723c */ /* 0x000fe20000041820 */
[----:B------:R-:W4:Y:S05]  /*e960*/  LDSM.16.M88.4 R140, [R193+0xe800] ;  /* 0x00e80000c18c783b */ /* 0x000f2a0000000200 */
[C---:B-1----:R-:W-:Y:S01]  /*e970*/  HMMA.16816.F32.BF16 R4, R136.reuse, R152, R4 ;  /* 0x000000988804723c */ /* 0x042fe20000041804 */
[----:B------:R-:W1:Y:S05]  /*e980*/  LDSM.16.M88.4 R148, [R193+0xf000] ;  /* 0x00f00000c194783b */ /* 0x000e6a0000000200 */
[C---:B------:R-:W-:Y:S01]  /*e990*/  HMMA.16816.F32.BF16 R8, R136.reuse, R154, R8 ;  /* 0x0000009a8808723c */ /* 0x040fe20000041808 */
[----:B------:R-:W-:Y:S05]  /*e9a0*/  LDSM.16.M88.4 R152, [R192+0x4000] ;  /* 0x00400000c098783b */ /* 0x000fea0000000200 */
[C---:B---3--:R-:W-:Y:S06]  /*e9b0*/  HMMA.16816.F32.BF16 R12, R136.reuse, R144, R12 ;  /* 0x00000090880c723c */ /* 0x048fec000004180c */
[C---:B------:R-:W-:Y:S01]  /*e9c0*/  HMMA.16816.F32.BF16 R16, R136.reuse, R146, R16 ;  /* 0x000000928810723c */ /* 0x040fe20000041810 */
[----:B------:R-:W3:Y:S05]  /*e9d0*/  LDSM.16.M88.4 R144, [R193+0xf800] ;  /* 0x00f80000c190783b */ /* 0x000eea0000000200 */
[C---:B------:R-:W-:Y:S06]  /*e9e0*/  HMMA.16816.F32.BF16 R20, R136.reuse, R156, R20 ;  /* 0x0000009c8814723c */ /* 0x040fec0000041814 */
[C---:B------:R-:W-:Y:S01]  /*e9f0*/  HMMA.16816.F32.BF16 R24, R136.reuse, R158, R24 ;  /* 0x0000009e8818723c */ /* 0x040fe20000041818 */
[----:B------:R-:W5:Y:S05]  /*ea00*/  LDSM.16.M88.4 R156, [R179] ;  /* 0x00000000b39c783b */ /* 0x000f6a0000000200 */
[C---:B------:R-:W-:Y:S06]  /*ea10*/  HMMA.16816.F32.BF16 R28, R136.reuse, R160, R28 ;  /* 0x000000a0881c723c */ /* 0x040fec000004181c */
[----:B------:R-:W-:Y:S01]  /*ea20*/  HMMA.16816.F32.BF16 R32, R136, R162, R32 ;  /* 0x000000a28820723c */ /* 0x000fe20000041820 */
[----:B------:R-:W5:Y:S05]  /*ea30*/  LDSM.16.M88.4 R136, [R178] ;  /* 0x00000000b288783b */ /* 0x000f6a0000000200 */
[C---:B--2---:R-:W-:Y:S01]  /*ea40*/  HMMA.16816.F32.BF16 R4, R132.reuse, R164, R4 ;  /* 0x000000a48404723c */ /* 0x044fe20000041804 */
[----:B------:R-:W2:Y:S05]  /*ea50*/  LDSM.16.M88.4 R160, [R177] ;  /* 0x00000000b1a0783b */ /* 0x000eaa0000000200 */
[C---:B------:R-:W-:Y:S01]  /*ea60*/  HMMA.16816.F32.BF16 R8, R132.reuse, R166, R8 ;  /* 0x000000a68408723c */ /* 0x040fe20000041808 */
[----:B------:R-:W2:Y:S05]  /*ea70*/  LDSM.16.M88.4 R164, [R176] ;  /* 0x00000000b0a4783b */ /* 0x000eaa0000000200 */
[C---:B----4-:R-:W-:Y:S06]  /*ea80*/  HMMA.16816.F32.BF16 R12, R132.reuse, R140, R12 ;  /* 0x0000008c840c723c */ /* 0x050fec000004180c */
        /* <DEDUP_REMOVED lines=8> */
[C---:B-----5:R-:W-:Y:S01]  /*eb10*/  HMMA.16816.F32.BF16 R4, R152.reuse, R156, R4 ;  /* 0x0000009c9804723c */ /* 0x060fe20000041804 */
[----:B------:R-:W-:Y:S05]  /*eb20*/  LDSM.16.M88.4 R144, [R189+0x4000] ;  /* 0x00400000bd90783b */ /* 0x000fea0000000200 */
[C---:B------:R-:W-:Y:S01]  /*eb30*/  HMMA.16816.F32.BF16 R8, R152.reuse, R158, R8 ;  /* 0x0000009e9808723c */ /* 0x040fe20000041808 */
[----:B------:R-:W-:Y:S05]  /*eb40*/  LDSM.16.M88.4 R156, [R180+0x2000] ;  /* 0x00200000b49c783b */ /* 0x000fea0000000200 */
[C---:B------:R-:W-:Y:S06]  /*eb50*/  HMMA.16816.F32.BF16 R12, R152.reuse, R136, R12 ;  /* 0x00000088980c723c */ /* 0x040fec000004180c */
[C---:B------:R-:W-:Y:S01]  /*eb60*/  HMMA.16816.F32.BF16 R16, R152.reuse, R138, R16 ;  /* 0x0000008a9810723c */ /* 0x040fe20000041810 */
[----:B------:R-:W4:Y:S05]  /*eb70*/  LDSM.16.M88.4 R136, [R187+0xf800] ;  /* 0x00f80000bb88783b */ /* 0x000f2a0000000200 */
[C---:B--2---:R-:W-:Y:S06]  /*eb80*/  HMMA.16816.F32.BF16 R20, R152.reuse, R160, R20 ;  /* 0x000000a09814723c */ /* 0x044fec0000041814 */
[C---:B------:R-:W-:Y:S01]  /*eb90*/  HMMA.16816.F32.BF16 R24, R152.reuse, R162, R24 ;  /* 0x000000a29818723c */ /* 0x040fe20000041818 */
[----:B------:R-:W-:Y:S05]  /*eba0*/  LDSM.16.M88.4 R160, [R180+0x3800] ;  /* 0x00380000b4a0783b */ /* 0x000fea0000000200 */
[C---:B------:R-:W-:Y:S06]  /*ebb0*/  HMMA.16816.F32.BF16 R28, R152.reuse, R164, R28 ;  /* 0x000000a4981c723c */ /* 0x040fec000004181c */
[----:B------:R-:W-:Y:S01]  /*ebc0*/  HMMA.16816.F32.BF16 R32, R152, R166, R32 ;  /* 0x000000a69820723c */ /* 0x000fe20000041820 */
[----:B------:R-:W2:Y:S05]  /*ebd0*/  LDSM.16.M88.4 R152, [R180+0x2800] ;  /* 0x00280000b498783b */ /* 0x000eaa0000000200 */
[C---:B-1----:R-:W-:Y:S01]  /*ebe0*/  HMMA.16816.F32.BF16 R4, R140.reuse, R148, R4 ;  /* 0x000000948c04723c */ /* 0x042fe20000041804 */
[----:B------:R-:W-:Y:S05]  /*ebf0*/  LDSM.16.M88.4 R164, [R193+0x10000] ;  /* 0x01000000c1a4783b */ /* 0x000fea0000000200 */
[C---:B------:R-:W-:Y:S01]  /*ec00*/  HMMA.16816.F32.BF16 R8, R140.reuse, R150, R8 ;  /* 0x000000968c08723c */ /* 0x040fe20000041808 */
[----:B------:R-:W1:Y:S05]  /*ec10*/  LDSM.16.M88.4 R148, [R180+0x3000] ;  /* 0x00300000b494783b */ /* 0x000e6a0000000200 */
[C---:B------:R-:W-:Y:S06]  /*ec20*/  HMMA.16816.F32.BF16 R12, R140.reuse, R168, R12 ;  /* 0x000000a88c0c723c */ /* 0x040fec000004180c */
[C---:B------:R-:W-:Y:S01]  /*ec30*/  HMMA.16816.F32.BF16 R16, R140.reuse, R170, R16 ;  /* 0x000000aa8c10723c */ /* 0x040fe20000041810 */
[----:B------:R-:W-:Y:S05]  /*ec40*/  LDSM.16.M88.4 R168, [R174] ;  /* 0x00000000aea8783b */ /* 0x000fea0000000200 */
[C---:B---3--:R-:W-:Y:S06]  /*ec50*/  HMMA.16816.F32.BF16 R20, R140.reuse, R132, R20 ;  /* 0x000000848c14723c */ /* 0x048fec0000041814 */
[C---:B------:R-:W-:Y:S01]  /*ec60*/  HMMA.16816.F32.BF16 R24, R140.reuse, R134, R24 ;  /* 0x000000868c18723c */ /* 0x040fe20000041818 */
[----:B------:R-:W3:Y:S05]  /*ec70*/  LDSM.16.M88.4 R132, [R194+0x8000] ;  /* 0x00800000c284783b */ /* 0x000eea0000000200 */
[C---:B----4-:R-:W-:Y:S06]  /*ec80*/  HMMA.16816.F32.BF16 R28, R140.reuse, R136, R28 ;  /* 0x000000888c1c723c */ /* 0x050fec000004181c */
[----:B------:R-:W-:Y:S01]  /*ec90*/  HMMA.16816.F32.BF16 R32, R140, R138, R32 ;  /* 0x0000008a8c20723c */ /* 0x000fe20000041820 */
[----:B------:R-:W4:Y:S05]  /*eca0*/  LDSM.16.M88.4 R136, [R193+0x10800] ;  /* 0x01080000c188783b */ /* 0x000f2a0000000200 */
[C---:B------:R-:W-:Y:S01]  /*ecb0*/  HMMA.16816.F32.BF16 R4, R144.reuse, R156, R4 ;  /* 0x0000009c9004723c */ /* 0x040fe20000041804 */
[----:B------:R-:W5:Y:S05]  /*ecc0*/  LDSM.16.M88.4 R140, [R193+0x11000] ;  /* 0x01100000c18c783b */ /* 0x000f6a0000000200 */
[C---:B------:R-:W-:Y:S01]  /*ecd0*/  HMMA.16816.F32.BF16 R8, R144.reuse, R158, R8 ;  /* 0x0000009e9008723c */ /* 0x040fe20000041808 */
[----:B------:R-:W-:Y:S05]  /*ece0*/  LDSM.16.M88.4 R156, [R175] ;  /* 0x00000000af9c783b */ /* 0x000fea0000000200 */
[C---:B--2---:R-:W-:Y:S06]  /*ecf0*/  HMMA.16816.F32.BF16 R12, R144.reuse, R152, R12 ;  /* 0x00000098900c723c */ /* 0x044fec000004180c */
[C---:B------:R-:W-:Y:S01]  /*ed00*/  HMMA.16816.F32.BF16 R16, R144.reuse, R154, R16 ;  /* 0x0000009a9010723c */ /* 0x040fe20000041810 */
[----:B------:R-:W-:Y:S05]  /*ed10*/  LDSM.16.M88.4 R152, [R192+0x8000] ;  /* 0x00800000c098783b */ /* 0x000fea0000000200 */
[C---:B-1----:R-:W-:Y:S06]  /*ed20*/  HMMA.16816.F32.BF16 R20, R144.reuse, R148, R20 ;  /* 0x000000949014723c */ /* 0x042fec0000041814 */
[C---:B------:R-:W-:Y:S01]  /*ed30*/  HMMA.16816.F32.BF16 R24, R144.reuse, R150, R24 ;  /* 0x000000969018723c */ /* 0x040fe20000041818 */
[----:B------:R-:W1:Y:S05]  /*ed40*/  LDSM.16.M88.4 R148, [R193+0x11800] ;  /* 0x01180000c194783b */ /* 0x000e6a0000000200 */
[C---:B------:R-:W-:Y:S06]  /*ed50*/  HMMA.16816.F32.BF16 R28, R144.reuse, R160, R28 ;  /* 0x000000a0901c723c */ /* 0x040fec000004181c */
[----:B------:R-:W-:Y:S01]  /*ed60*/  HMMA.16816.F32.BF16 R32, R144, R162, R32 ;  /* 0x000000a29020723c */ /* 0x000fe20000041820 */
[----:B------:R-:W2:Y:S05]  /*ed70*/  LDSM.16.M88.4 R144, [R173] ;  /* 0x00000000ad90783b */ /* 0x000eaa0000000200 */
[C---:B---3--:R-:W-:Y:S01]  /*ed80*/  HMMA.16816.F32.BF16 R4, R132.reuse, R164, R4 ;  /* 0x000000a48404723c */ /* 0x048fe20000041804 */
[----:B------:R-:W3:Y:S05]  /*ed90*/  LDSM.16.M88.4 R160, [R172] ;  /* 0x00000000aca0783b */ /* 0x000eea0000000200 */
[C---:B------:R-:W-:Y:S01]  /*eda0*/  HMMA.16816.F32.BF16 R8, R132.reuse, R166, R8 ;  /* 0x000000a68408723c */ /* 0x040fe20000041808 */
[----:B------:R-:W-:Y:S05]  /*edb0*/  LDSM.16.M88.4 R164, [R180+0x4000] ;  /* 0x00400000b4a4783b */ /* 0x000fea0000000200 */
[C---:B----4-:R-:W-:Y:S06]  /*edc0*/  HMMA.16816.F32.BF16 R12, R132.reuse, R136, R12 ;  /* 0x00000088840c723c */ /* 0x050fec000004180c */
[C---:B------:R-:W-:Y:S01]  /*edd0*/  HMMA.16816.F32.BF16 R16, R132.reuse, R138, R16 ;  /* 0x0000008a8410723c */ /* 0x040fe20000041810 */
[----:B------:R-:W-:Y:S05]  /*ede0*/  LDSM.16.M88.4 R136, [R190+0x8000] ;  /* 0x00800000be88783b */ /* 0x000fea0000000200 */
[C---:B-----5:R-:W-:Y:S06]  /*edf0*/  HMMA.16816.F32.BF16 R20, R132.reuse, R140, R20 ;  /* 0x0000008c8414723c */ /* 0x060fec0000041814 */
[C---:B------:R-:W-:Y:S01]  /*ee00*/  HMMA.16816.F32.BF16 R24, R132.reuse, R142, R24 ;  /* 0x0000008e8418723c */ /* 0x040fe20000041818 */
[----:B------:R-:W4:Y:S05]  /*ee10*/  LDSM.16.M88.4 R140, [R187+0x10000] ;  /* 0x01000000bb8c783b */ /* 0x000f2a0000000200 */
[C---:B-1----:R-:W-:Y:S06]  /*ee20*/  HMMA.16816.F32.BF16 R28, R132.reuse, R148, R28 ;  /* 0x00000094841c723c */ /* 0x042fec000004181c */
[----:B------:R-:W-:Y:S01]  /*ee30*/  HMMA.16816.F32.BF16 R32, R132, R150, R32 ;  /* 0x000000968420723c */ /* 0x000fe20000041820 */
[----:B------:R-:W1:Y:S05]  /*ee40*/  LDSM.16.M88.4 R132, [R187+0x10800] ;  /* 0x01080000bb84783b */ /* 0x000e6a0000000200 */
[C---:B------:R-:W-:Y:S01]  /*ee50*/  HMMA.16816.F32.BF16 R4, R152.reuse, R156, R4 ;  /* 0x0000009c9804723c */ /* 0x040fe20000041804 */
[----:B------:R-:W5:Y:S05]  /*ee60*/  LDSM.16.M88.4 R148, [R187+0x11000] ;  /* 0x01100000bb94783b */ /* 0x000f6a0000000200 */
[C---:B------:R-:W-:Y:S01]  /*ee70*/  HMMA.16816.F32.BF16 R8, R152.reuse, R158, R8 ;  /* 0x0000009e9808723c */ /* 0x040fe20000041808 */
[----:B------:R-:W5:Y:S05]  /*ee80*/  LDSM.16.M88.4 R156, [R187+0x11800] ;  /* 0x01180000bb9c783b */ /* 0x000f6a0000000200 */
[C---:B------:R-:W-:Y:S06]  /*ee90*/  HMMA.16816.F32.BF16 R12, R152.reuse, R168, R12 ;  /* 0x000000a8980c723c */ /* 0x040fec000004180c */
[C---:B------:R-:W-:Y:S05]  /*eea0*/  HMMA.16816.F32.BF16 R16, R152.reuse, R170, R16 ;  /* 0x000000aa9810723c */ /* 0x040fea0000041810 */
[----:B------:R-:W-:Y:S01]  /*eeb0*/  VIADD R168, R3, 0x1 ;  /* 0x0000000103a87836 */ /* 0x000fe20000000000 */
[C---:B--2---:R-:W-:Y:S04]  /*eec0*/  HMMA.16816.F32.BF16 R20, R152.reuse, R144, R20 ;  /* 0x000000909814723c */ /* 0x044fe80000041814 */
[C---:B------:R-:W-:Y:S01]  /*eed0*/  ISETP.GE.AND P0, PT, R168.reuse, R210, PT ;  /* 0x000000d2a800720c */ /* 0x040fe20003f06270 */
[C-C-:B------:R-:W-:Y:S01]  /*eee0*/  IMAD.IADD R170, R211.reuse, 0x1, -R168.reuse ;  /* 0x00000001d3aa7824 */ /* 0x140fe200078e0aa8 */
[C---:B------:R-:W-:Y:S01]  /*eef0*/  ISETP.GE.AND P6, PT, R168.reuse, R207, PT ;  /* 0x000000cfa800720c */ /* 0x040fe20003fc6270 */
[C---:B------:R-:W-:Y:S01]  /*ef00*/  HMMA.16816.F32.BF16 R24, R152.reuse, R146, R24 ;  /* 0x000000929818723c */ /* 0x040fe20000041818 */
[----:B------:R-:W2:Y:S02]  /*ef10*/  LDSM.16.M88.4 R144, [R189+0x8000] ;  /* 0x00800000bd90783b */ /* 0x000ea40000000200 */
[C---:B------:R-:W-:Y:S01]  /*ef20*/  ISETP.GE.OR P0, PT, R168.reuse, R209, !P0 ;  /* 0x000000d1a800720c */ /* 0x040fe20004706670 */
[--C-:B------:R-:W-:Y:S01]  /*ef30*/  IMAD.IADD R171, R211, 0x1, -R3.reuse ;  /* 0x00000001d3ab7824 */ /* 0x100fe200078e0a03 */
[----:B------:R-:W-:Y:S01]  /*ef40*/  ISETP.GE.OR P6, PT, R168, R206, !P6 ;  /* 0x000000cea800720c */ /* 0x000fe200077c6670 */
[C---:B---3--:R-:W-:Y:S05]  /*ef50*/  HMMA.16816.F32.BF16 R28, R152.reuse, R160, R28 ;  /* 0x000000a0981c723c */ /* 0x048fea000004181c */
[----:B------:R-:W-:Y:S01]  /*ef60*/  IABS R171, R171 ;  /* 0x000000ab00ab7213 */ /* 0x000fe20000000000 */
[----:B------:R-:W-:Y:S05]  /*ef70*/  HMMA.16816.F32.BF16 R32, R152, R162, R32 ;  /* 0x000000a29820723c */ /* 0x000fea0000041820 */
[----:B------:R-:W-:Y:S01]  /*ef80*/  IABS R170, R170 ;  /* 0x000000aa00aa7213 */ /* 0x000fe20000000000 */
[C---:B----4-:R-:W-:Y:S05]  /*ef90*/  HMMA.16816.F32.BF16 R4, R136.reuse, R140, R4 ;  /* 0x0000008c8804723c */ /* 0x050fea0000041804 */
[----:B------:R-:W-:Y:S01]  /*efa0*/  I2FP.F32.S32 R171, R171 ;  /* 0x000000ab00ab7245 */ /* 0x000fe20000201400 */
[C---:B------:R-:W-:Y:S05]  /*efb0*/  HMMA.16816.F32.BF16 R8, R136.reuse, R142, R8 ;  /* 0x0000008e8808723c */ /* 0x040fea0000041808 */
[----:B------:R-:W-:Y:S01]  /*efc0*/  I2FP.F32.S32 R170, R170 ;  /* 0x000000aa00aa7245 */ /* 0x000fe20000201400 */
[C---:B-1----:R-:W-:Y:S05]  /*efd0*/  HMMA.16816.F32.BF16 R12, R136.reuse, R132, R12 ;  /* 0x00000084880c723c */ /* 0x042fea000004180c */
[C---:B------:R-:W-:Y:S01]  /*efe0*/  IMAD.IADD R169, R208.reuse, 0x1, -R3 ;  /* 0x00000001d0a97824 */ /* 0x040fe200078e0a03 */
[C---:B------:R-:W-:Y:S01]  /*eff0*/  HMMA.16816.F32.BF16 R16, R136.reuse, R134, R16 ;  /* 0x000000868810723c */ /* 0x040fe20000041810 */
[----:B------:R-:W1:Y:S04]  /*f000*/  LDSM.16.M88.4 R132, [R180+0x4800] ;  /* 0x00480000b484783b */ /* 0x000e680000000200 */
[----:B------:R-:W-:Y:S01]  /*f010*/  IABS R169, R169 ;  /* 0x000000a900a97213 */ /* 0x000fe20000000000 */
[C---:B-----5:R-:W-:Y:S05]  /*f020*/  HMMA.16816.F32.BF16 R20, R136.reuse, R148, R20 ;  /* 0x000000948814723c */ /* 0x060fea0000041814 */
[----:B------:R-:W-:Y:S01]  /*f030*/  I2FP.F32.S32 R169, R169 ;  /* 0x000000a900a97245 */ /* 0x000fe20000201400 */
[C---:B------:R-:W-:Y:S05]  /*f040*/  HMMA.16816.F32.BF16 R24, R136.reuse, R150, R24 ;  /* 0x000000968818723c */ /* 0x040fea0000041818 */
[----:B------:R-:W-:Y:S01]  /*f050*/  IMAD.IADD R168, R208, 0x1, -R168 ;  /* 0x00000001d0a87824 */ /* 0x000fe200078e0aa8 */
[C---:B------:R-:W-:Y:S05]  /*f060*/  HMMA.16816.F32.BF16 R28, R136.reuse, R156, R28 ;  /* 0x0000009c881c723c */ /* 0x040fea000004181c */
[----:B------:R-:W-:Y:S01]  /*f070*/  IABS R168, R168 ;  /* 0x000000a800a87213 */ /* 0x000fe20000000000 */
[----:B------:R-:W-:Y:S01]  /*f080*/  HMMA.16816.F32.BF16 R32, R136, R158, R32 ;  /* 0x0000009e8820723c */ /* 0x000fe20000041820 */
[----:B------:R-:W3:Y:S04]  /*f090*/  LDSM.16.M88.4 R136, [R180+0x5000] ;  /* 0x00500000b488783b */ /* 0x000ee80000000200 */
[----:B------:R-:W-:Y:S01]  /*f0a0*/  I2FP.F32.S32 R168, R168 ;  /* 0x000000a800a87245 */ /* 0x000fe20000201400 */
[C---:B--2---:R-:W-:Y:S06]  /*f0b0*/  HMMA.16816.F32.BF16 R4, R144.reuse, R164, R4 ;  /* 0x000000a49004723c */ /* 0x044fec0000041804 */
[C---:B------:R-:W-:Y:S06]  /*f0c0*/  HMMA.16816.F32.BF16 R8, R144.reuse, R166, R8 ;  /* 0x000000a69008723c */ /* 0x040fec0000041808 */
[C---:B-1----:R-:W-:Y:S06]  /*f0d0*/  HMMA.16816.F32.BF16 R12, R144.reuse, R132, R12 ;  /* 0x00000084900c723c */ /* 0x042fec000004180c */
[C---:B------:R-:W-:Y:S01]  /*f0e0*/  HMMA.16816.F32.BF16 R16, R144.reuse, R134, R16 ;  /* 0x000000869010723c */ /* 0x040fe20000041810 */
[----:B------:R-:W1:Y:S01]  /*f0f0*/  LDSM.16.M88.4 R132, [R180+0x5800] ;  /* 0x00580000b484783b */ /* 0x000e620000000200 */
[----:B------:R-:W-:Y:S04]  /*f100*/  DEPBAR.LE SB0, 0x0 ;  /* 0x000080000000791a */ /* 0x000fe80000000000 */
[----:B------:R-:W-:Y:S01]  /*f110*/  FFMA.FTZ R4, R171, -UR19, R4 ;  /* 0x80000013ab047c23 */ /* 0x000fe20008010004 */
[----:B------:R-:W-:Y:S01]  /*f120*/  BAR.SYNC.DEFER_BLOCKING 0x0 ;  /* 0x0000000000007b1d */ /* 0x000fe20000010000 */
[----:B------:R-:W-:Y:S03]  /*f130*/  FFMA.FTZ R5, R170, -UR19, R5 ;  /* 0x80000013aa057c23 */ /* 0x000fe60008010005 */
[----:B------:R-:W-:Y:S01]  /*f140*/  FFMA.FTZ R6, R169, -UR19, R6 ;  /* 0x80000013a9067c23 */ /* 0x000fe20008010006 */
[----:B------:R-:W-:Y:S01]  /*f150*/  FSEL R169, R4, -INF , !P5 ;  /* 0xff80000004a97808 */ /* 0x000fe20006800000 */
[----:B------:R-:W-:Y:S01]  /*f160*/  FFMA.FTZ R7, R168, -UR19, R7 ;  /* 0x80000013a8077c23 */ /* 0x000fe20008010007 */
[----:B------:R-:W-:Y:S01]  /*f170*/  FSEL R221, R5, -INF , !P0 ;  /* 0xff80000005dd7808 */ /* 0x000fe20004000000 */
[----:B------:R-:W-:Y:S01]  /*f180*/  VIADD R170, R3, 0x8 ;  /* 0x0000000803aa7836 */ /* 0x000fe20000000000 */
[----:B------:R-:W-:Y:S01]  /*f190*/  FSEL R171, R6, -INF , !P4 ;  /* 0xff80000006ab7808 */ /* 0x000fe20006000000 */
[C---:B---3--:R-:W-:Y:S05]  /*f1a0*/  HMMA.16816.F32.BF16 R20, R144.reuse, R136, R20 ;  /* 0x000000889014723c */ /* 0x048fea0000041814 */
[----:B------:R-:W-:Y:S01]  /*f1b0*/  FSEL R219, R7, -INF , !P6 ;  /* 0xff80000007db7808 */ /* 0x000fe20007000000 */
[----:B------:R-:W-:Y:S01]  /*f1c0*/  VIADD R168, R3, 0x9 ;  /* 0x0000000903a87836 */ /* 0x000fe20000000000 */
[CC--:B------:R-:W-:Y:S01]  /*f1d0*/  ISETP.GE.AND P5, PT, R170.reuse, R210.reuse, PT ;  /* 0x000000d2aa00720c */ /* 0x0c0fe20003fa6270 */
[C---:B------:R-:W-:Y:S01]  /*f1e0*/  IMAD.IADD R223, R211.reuse, 0x1, -R170 ;  /* 0x00000001d3df7824 */ /* 0x040fe200078e0aaa */
[-C--:B------:R-:W-:Y:S01]  /*f1f0*/  ISETP.GE.AND P0, PT, R170, R207.reuse, PT ;  /* 0x000000cfaa00720c */ /* 0x080fe20003f06270 */
[C---:B------:R-:W-:Y:S03]  /*f200*/  HMMA.16816.F32.BF16 R24, R144.reuse, R138, R24 ;  /* 0x0000008a9018723c */ /* 0x040fe60000041818 */
[C---:B------:R-:W-:Y:S01]  /*f210*/  ISETP.GE.AND P4, PT, R168.reuse, R210, PT ;  /* 0x000000d2a800720c */ /* 0x040fe20003f86270 */
[----:B------:R-:W-:Y:S01]  /*f220*/  IMAD.IADD R216, R211, 0x1, -R168 ;  /* 0x00000001d3d87824 */ /* 0x000fe200078e0aa8 */
[----:B------:R-:W-:Y:S01]  /*f230*/  ISETP.GE.AND P6, PT, R168, R207, PT ;  /* 0x000000cfa800720c */ /* 0x000fe20003fc6270 */
[----:B------:R-:W-:Y:S01]  /*f240*/  FFMA.FTZ R12, R233, -UR19, R12 ;  /* 0x80000013e90c7c23 */ /* 0x000fe2000801000c */
[CC--:B------:R-:W-:Y:S02]  /*f250*/  ISETP.GE.OR P5, PT, R170.reuse, R209.reuse, !P5 ;  /* 0x000000d1aa00720c */ /* 0x0c0fe40006fa6670 */
[-C--:B------:R-:W-:Y:S02]  /*f260*/  ISETP.GE.OR P0, PT, R170, R206.reuse, !P0 ;  /* 0x000000ceaa00720c */ /* 0x080fe40004706670 */
[----:B------:R-:W-:Y:S01]  /*f270*/  ISETP.GE.OR P4, PT, R168, R209, !P4 ;  /* 0x000000d1a800720c */ /* 0x000fe20006786670 */
[----:B------:R-:W-:Y:S01]  /*f280*/  IMAD.IADD R170, R208, 0x1, -R170 ;  /* 0x00000001d0aa7824 */ /* 0x000fe200078e0aaa */
[----:B------:R-:W-:Y:S01]  /*f290*/  ISETP.GE.OR P6, PT, R168, R206, !P6 ;  /* 0x000000cea800720c */ /* 0x000fe200077c6670 */
[----:B------:R-:W-:Y:S01]  /*f2a0*/  IMAD.IADD R168, R208, 0x1, -R168 ;  /* 0x00000001d0a87824 */ /* 0x000fe200078e0aa8 */
[----:B------:R-:W-:Y:S01]  /*f2b0*/  IABS R223, R223 ;  /* 0x000000df00df7213 */ /* 0x000fe20000000000 */
[C---:B-1----:R-:W-:Y:S03]  /*f2c0*/  HMMA.16816.F32.BF16 R28, R144.reuse, R132, R28 ;  /* 0x00000084901c723c */ /* 0x042fe6000004181c */
[----:B------:R-:W-:Y:S02]  /*f2d0*/  IABS R170, R170 ;  /* 0x000000aa00aa7213 */ /* 0x000fe40000000000 */
[----:B------:R-:W-:Y:S01]  /*f2e0*/  IABS R168, R168 ;  /* 0x000000a800a87213 */ /* 0x000fe20000000000 */
[----:B------:R-:W-:Y:S05]  /*f2f0*/  HMMA.16816.F32.BF16 R32, R144, R134, R32 ;  /* 0x000000869020723c */ /* 0x000fea0000041820 */
[----:B------:R-:W-:Y:S01]  /*f300*/  IABS R216, R216 ;  /* 0x000000d800d87213 */ /* 0x000fe20000000000 */
[----:B------:R-:W-:Y:S01]  /*f310*/  FFMA.FTZ R25, R220, -UR19, R25 ;  /* 0x80000013dc197c23 */ /* 0x000fe20008010019 */
[----:B------:R-:W-:Y:S04]  /*f320*/  I2FP.F32.S32 R225, R170 ;  /* 0x000000aa00e17245 */ /* 0x000fe80000201400 */
[----:B------:R-:W-:Y:S01]  /*f330*/  I2FP.F32.S32 R168, R168 ;  /* 0x000000a800a87245 */ /* 0x000fe20000201400 */
[----:B------:R-:W-:Y:S01]  /*f340*/  FFMA.FTZ R10, R225, -UR19, R10 ;  /* 0x80000013e10a7c23 */ /* 0x000fe2000801000a */
[----:B------:R-:W-:Y:S02]  /*f350*/  I2FP.F32.S32 R223, R223 ;  /* 0x000000df00df7245 */ /* 0x000fe40000201400 */
[----:B------:R-:W-:Y:S01]  /*f360*/  I2FP.F32.S32 R216, R216 ;  /* 0x000000d800d87245 */ /* 0x000fe20000201400 */
[----:B------:R-:W-:Y:S01]  /*f370*/  FFMA.FTZ R11, R168, -UR19, R11 ;  /* 0x80000013a80b7c23 */ /* 0x000fe2000801000b */
[----:B------:R-:W-:Y:S01]  /*f380*/  FSEL R225, R10, -INF , !P0 ;  /* 0xff8000000ae17808 */ /* 0x000fe20004000000 */
[----:B------:R-:W-:Y:S02]  /*f390*/  VIADD R168, R3, 0x11 ;  /* 0x0000001103a87836 */ /* 0x000fe40000000000 */
[----:B------:R-:W-:Y:S01]  /*f3a0*/  FFMA.FTZ R8, R223, -UR19, R8 ;  /* 0x80000013df087c23 */ /* 0x000fe20008010008 */
[----:B------:R-:W-:Y:S01]  /*f3b0*/  FFMA.FTZ R9, R216, -UR19, R9 ;  /* 0x80000013d8097c23 */ /* 0x000fe20008010009 */
[----:B------:R-:W-:Y:S01]  /*f3c0*/  FSEL R223, R11, -INF , !P6 ;  /* 0xff8000000bdf7808 */ /* 0x000fe20007000000 */
[--C-:B------:R-:W-:Y:S01]  /*f3d0*/  IMAD.IADD R170, R211, 0x1, -R168.reuse ;  /* 0x00000001d3aa7824 */ /* 0x100fe200078e0aa8 */
[CC--:B------:R-:W-:Y:S02]  /*f3e0*/  ISETP.GE.AND P0, PT, R168.reuse, R210.reuse, PT ;  /* 0x000000d2a800720c */ /* 0x0c0fe40003f06270 */
[-C--:B------:R-:W-:Y:S02]  /*f3f0*/  ISETP.GE.AND P6, PT, R168, R207.reuse, PT ;  /* 0x000000cfa800720c */ /* 0x080fe40003fc6270 */
[----:B------:R-:W-:Y:S02]  /*f400*/  FSEL R229, R8, -INF , !P5 ;  /* 0xff80000008e57808 */ /* 0x000fe40006800000 */
[----:B------:R-:W-:Y:S02]  /*f410*/  FSEL R227, R9, -INF , !P4 ;  /* 0xff80000009e37808 */ /* 0x000fe40006000000 */
[C---:B------:R-:W-:Y:S02]  /*f420*/  ISETP.GE.AND P5, PT, R231.reuse, R210, PT ;  /* 0x000000d2e700720c */ /* 0x040fe40003fa6270 */
[C---:B------:R-:W-:Y:S02]  /*f430*/  ISETP.GE.AND P4, PT, R231.reuse, R207, PT ;  /* 0x000000cfe700720c */ /* 0x040fe40003f86270 */
[CC--:B------:R-:W-:Y:S02]  /*f440*/  ISETP.GE.OR P0, PT, R168.reuse, R209.reuse, !P0 ;  /* 0x000000d1a800720c */ /* 0x0c0fe40004706670 */
[----:B------:R-:W-:Y:S01]  /*f450*/  ISETP.GE.OR P6, PT, R168, R206, !P6 ;  /* 0x000000cea800720c */ /* 0x000fe200077c6670 */
[C---:B------:R-:W-:Y:S01]  /*f460*/  IMAD.IADD R168, R208.reuse, 0x1, -R168 ;  /* 0x00000001d0a87824 */ /* 0x040fe200078e0aa8 */
[----:B------:R-:W-:Y:S02]  /*f470*/  IABS R170, R170 ;  /* 0x000000aa00aa7213 */ /* 0x000fe40000000000 */
[C---:B------:R-:W-:Y:S02]  /*f480*/  ISETP.GE.OR P5, PT, R231.reuse, R209, !P5 ;  /* 0x000000d1e700720c */ /* 0x040fe40006fa6670 */
[----:B------:R-:W-:Y:S01]  /*f490*/  ISETP.GE.OR P4, PT, R231, R206, !P4 ;  /* 0x000000cee700720c */ /* 0x000fe20006786670 */
[----:B------:R-:W-:Y:S01]  /*f4a0*/  IMAD.IADD R231, R208, 0x1, -R231 ;  /* 0x00000001d0e77824 */ /* 0x000fe200078e0ae7 */
[----:B------:R-:W-:Y:S02]  /*f4b0*/  I2FP.F32.S32 R170, R170 ;  /* 0x000000aa00aa7245 */ /* 0x000fe40000201400 */
[----:B------:R-:W-:Y:S02]  /*f4c0*/  IABS R168, R168 ;  /* 0x000000a800a87213 */ /* 0x000fe40000000000 */
[----:B------:R-:W-:Y:S01]  /*f4d0*/  IABS R231, R231 ;  /* 0x000000e700e77213 */ /* 0x000fe20000000000 */
[----:B------:R-:W-:Y:S01]  /*f4e0*/  FFMA.FTZ R13, R170, -UR19, R13 ;  /* 0x80000013aa0d7c23 */ /* 0x000fe2000801000d */
[----:B------:R-:W-:Y:S01]  /*f4f0*/  I2FP.F32.S32 R216, R168 ;  /* 0x000000a800d87245 */ /* 0x000fe20000201400 */
[C---:B------:R-:W-:Y:S01]  /*f500*/  VIADD R168, R3.reuse, 0x18 ;  /* 0x0000001803a87836 */ /* 0x040fe20000000000 */
[----:B------:R-:W-:Y:S01]  /*f510*/  I2FP.F32.S32 R231, R231 ;  /* 0x000000e700e77245 */ /* 0x000fe20000201400 */
[----:B------:R-:W-:Y:S01]  /*f520*/  VIADD R170, R3, 0x19 ;  /* 0x0000001903aa7836 */ /* 0x000fe20000000000 */
[----:B------:R-:W-:Y:S01]  /*f530*/  FSEL R252, R12, -INF , !P5 ;  /* 0xff8000000cfc7808 */ /* 0x000fe20006800000 */
[----:B------:R-:W-:Y:S01]  /*f540*/  FFMA.FTZ R15, R216, -UR19, R15 ;  /* 0x80000013d80f7c23 */ /* 0x000fe2000801000f */
[----:B------:R-:W-:Y:S01]  /*f550*/  FSEL R222, R13, -INF , !P0 ;  /* 0xff8000000dde7808 */ /* 0x000fe20004000000 */
[----:B------:R-:W-:Y:S01]  /*f560*/  FFMA.FTZ R14, R231, -UR19, R14 ;  /* 0x80000013e70e7c23 */ /* 0x000fe2000801000e */
[C---:B------:R-:W-:Y:S01]  /*f570*/  ISETP.GE.AND P5, PT, R168.reuse, R210, PT ;  /* 0x000000d2a800720c */ /* 0x040fe20003fa6270 */
[C-C-:B------:R-:W-:Y:S01]  /*f580*/  IMAD.IADD R233, R211.reuse, 0x1, -R168.reuse ;  /* 0x00000001d3e97824 */ /* 0x140fe200078e0aa8 */
[----:B------:R-:W-:Y:S01]  /*f590*/  ISETP.GE.AND P0, PT, R168, R207, PT ;  /* 0x000000cfa800720c */ /* 0x000fe20003f06270 */
[----:B------:R-:W-:Y:S01]  /*f5a0*/  IMAD.IADD R231, R208, 0x1, -R168 ;  /* 0x00000001d0e77824 */ /* 0x000fe200078e0aa8 */
[C---:B------:R-:W-:Y:S01]  /*f5b0*/  ISETP.GE.OR P5, PT, R168.reuse, R209, !P5 ;  /* 0x000000d1a800720c */ /* 0x040fe20006fa6670 */
[--C-:B------:R-:W-:Y:S01]  /*f5c0*/  IMAD.IADD R216, R211, 0x1, -R170.reuse ;  /* 0x00000001d3d87824 */ /* 0x100fe200078e0aaa */
[----:B------:R-:W-:Y:S01]  /*f5d0*/  ISETP.GE.OR P0, PT, R168, R206, !P0 ;  /* 0x000000cea800720c */ /* 0x000fe20004706670 */
[----:B------:R-:W-:Y:S01]  /*f5e0*/  IMAD.IADD R168, R208, 0x1, -R170 ;  /* 0x00000001d0a87824 */ /* 0x000fe200078e0aaa */
[----:B------:R-:W-:Y:S02]  /*f5f0*/  IABS R233, R233 ;  /* 0x000000e900e97213 */ /* 0x000fe40000000000 */
[----:B------:R-:W-:Y:S02]  /*f600*/  IABS R216, R216 ;  /* 0x000000d800d87213 */ /* 0x000fe40000000000 */
[----:B------:R-:W-:Y:S02]  /*f610*/  IABS R231, R231 ;  /* 0x000000e700e77213 */ /* 0x000fe40000000000 */
[----:B------:R-:W-:Y:S02]  /*f620*/  IABS R168, R168 ;  /* 0x000000a800a87213 */ /* 0x000fe40000000000 */
[----:B------:R-:W-:Y:S02]  /*f630*/  FSEL R224, R14, -INF , !P4 ;  /* 0xff8000000ee07808 */ /* 0x000fe40006000000 */
[----:B------:R-:W-:Y:S02]  /*f640*/  FSEL R226, R15, -INF , !P6 ;  /* 0xff8000000fe27808 */ /* 0x000fe40007000000 */
[----:B------:R-:W-:Y:S02]  /*f650*/  I2FP.F32.S32 R233, R233 ;  /* 0x000000e900e97245 */ /* 0x000fe40000201400 */
[----:B------:R-:W-:Y:S02]  /*f660*/  I2FP.F32.S32 R216, R216 ;  /* 0x000000d800d87245 */ /* 0x000fe40000201400 */
[----:B------:R-:W-:Y:S01]  /*f670*/  I2FP.F32.S32 R231, R231 ;  /* 0x000000e700e77245 */ /* 0x000fe20000201400 */
[----:B------:R-:W-:Y:S01]  /*f680*/  FFMA.FTZ R16, R233, -UR19, R16 ;  /* 0x80000013e9107c23 */ /* 0x000fe20008010010 */
[----:B------:R-:W-:Y:S01]  /*f690*/  I2FP.F32.S32 R168, R168 ;  /* 0x000000a800a87245 */ /* 0x000fe20000201400 */
[----:B------:R-:W-:Y:S01]  /*f6a0*/  FFMA.FTZ R17, R216, -UR19, R17 ;  /* 0x80000013d8117c23 */ /* 0x000fe20008010011 */
[C---:B------:R-:W-:Y:S01]  /*f6b0*/  ISETP.GE.AND P4, PT, R170.reuse, R210, PT ;  /* 0x000000d2aa00720c */ /* 0x040fe20003f86270 */
[----:B------:R-:W-:Y:S01]  /*f6c0*/  FFMA.FTZ R18, R231, -UR19, R18 ;  /* 0x80000013e7127c23 */ /* 0x000fe20008010012 */
[----:B------:R-:W-:Y:S01]  /*f6d0*/  ISETP.GE.AND P6, PT, R170, R207, PT ;  /* 0x000000cfaa00720c */ /* 0x000fe20003fc6270 */
[----:B------:R-:W-:Y:S01]  /*f6e0*/  FFMA.FTZ R19, R168, -UR19, R19 ;  /* 0x80000013a8137c23 */ /* 0x000fe20008010013 */
[C---:B------:R-:W-:Y:S01]  /*f6f0*/  ISETP.GE.OR P4, PT, R170.reuse, R209, !P4 ;  /* 0x000000d1aa00720c */ /* 0x040fe20006786670 */
[C---:B------:R-:W-:Y:S01]  /*f700*/  VIADD R233, R3.reuse, 0x20 ;  /* 0x0000002003e97836 */ /* 0x040fe20000000000 */
[----:B------:R-:W-:Y:S01]  /*f710*/  ISETP.GE.OR P6, PT, R170, R206, !P6 ;  /* 0x000000ceaa00720c */ /* 0x000fe200077c6670 */
[----:B------:R-:W-:Y:S01]  /*f720*/  VIADD R170, R3, 0x21 ;  /* 0x0000002103aa7836 */ /* 0x000fe20000000000 */
[----:B------:R-:W-:Y:S01]  /*f730*/  FSEL R250, R16, -INF , !P5 ;  /* 0xff80000010fa7808 */ /* 0x000fe20006800000 */
[--C-:B------:R-:W-:Y:S01]  /*f740*/  IMAD.IADD R235, R211, 0x1, -R233.reuse ;  /* 0x00000001d3eb7824 */ /* 0x100fe200078e0ae9 */
[----:B------:R-:W-:Y:S01]  /*f750*/  FSEL R248, R17, -INF , !P4 ;  /* 0xff80000011f87808 */ /* 0x000fe20006000000 */
[----:B------:R-:W-:Y:S01]  /*f760*/  IMAD.IADD R216, R211, 0x1, -R170 ;  /* 0x00000001d3d87824 */ /* 0x000fe200078e0aaa */
[----:B------:R-:W-:Y:S01]  /*f770*/  FSEL R246, R18, -INF , !P0 ;  /* 0xff80000012f67808 */ /* 0x000fe20004000000 */
[----:B------:R-:W-:Y:S01]  /*f780*/  VIADD R168, R3, 0x28 ;  /* 0x0000002803a87836 */ /* 0x000fe20000000000 */
[----:B------:R-:W-:Y:S02]  /*f790*/  FSEL R228, R19, -INF , !P6 ;  /* 0xff80000013e47808 */ /* 0x000fe40007000000 */
[-C--:B------:R-:W-:Y:S01]  /*f7a0*/  ISETP.GE.AND P5, PT, R233, R210.reuse, PT ;  /* 0x000000d2e900720c */ /* 0x080fe20003fa6270 */
[----:B------:R-:W-:Y:S01]  /*f7b0*/  IMAD.IADD R231, R211, 0x1, -R168 ;  /* 0x00000001d3e77824 */ /* 0x000fe200078e0aa8 */
[CC--:B------:R-:W-:Y:S02]  /*f7c0*/  ISETP.GE.AND P4, PT, R233.reuse, R207.reuse, PT ;  /* 0x000000cfe900720c */ /* 0x0c0fe40003f86270 */
[C---:B------:R-:W-:Y:S02]  /*f7d0*/  ISETP.GE.AND P0, PT, R170.reuse, R210, PT ;  /* 0x000000d2aa00720c */ /* 0x040fe40003f06270 */
[----:B------:R-:W-:Y:S02]  /*f7e0*/  ISETP.GE.AND P6, PT, R170, R207, PT ;  /* 0x000000cfaa00720c */ /* 0x000fe40003fc6270 */
[CC--:B------:R-:W-:Y:S02]  /*f7f0*/  ISETP.GE.OR P5, PT, R233.reuse, R209.reuse, !P5 ;  /* 0x000000d1e900720c */ /* 0x0c0fe40006fa6670 */
[-C--:B------:R-:W-:Y:S01]  /*f800*/  ISETP.GE.OR P4, PT, R233, R206.reuse, !P4 ;  /* 0x000000cee900720c */ /* 0x080fe20006786670 */
[----:B------:R-:W-:Y:S01]  /*f810*/  IMAD.IADD R233, R208, 0x1, -R233 ;  /* 0x00000001d0e97824 */ /* 0x000fe200078e0ae9 */
[C---:B------:R-:W-:Y:S02]  /*f820*/  ISETP.GE.OR P0, PT, R170.reuse, R209, !P0 ;  /* 0x000000d1aa00720c */ /* 0x040fe40004706670 */
[----:B------:R-:W-:Y:S01]  /*f830*/  ISETP.GE.OR P6, PT, R170, R206, !P6 ;  /* 0x000000ceaa00720c */ /* 0x000fe200077c6670 */
[----:B------:R-:W-:Y:S01]  /*f840*/  IMAD.IADD R170, R208, 0x1, -R170 ;  /* 0x00000001d0aa7824 */ /* 0x000fe200078e0aaa */
[----:B------:R-:W-:Y:S02]  /*f850*/  IABS R233, R233 ;  /* 0x000000e900e97213 */ /* 0x000fe40000000000 */
[----:B------:R-:W-:Y:S02]  /*f860*/  IABS R216, R216 ;  /* 0x000000d800d87213 */ /* 0x000fe40000000000 */
[----:B------:R-:W-:Y:S02]  /*f870*/  IABS R170, R170 ;  /* 0x000000aa00aa7213 */ /* 0x000fe40000000000 */
[----:B------:R-:W-:Y:S02]  /*f880*/  I2FP.F32.S32 R233, R233 ;  /* 0x000000e900e97245 */ /* 0x000fe40000201400 */
[----:B------:R-:W-:Y:S02]  /*f890*/  I2FP.F32.S32 R170, R170 ;  /* 0x000000aa00aa7245 */ /* 0x000fe40000201400 */
[----:B------:R-:W-:Y:S01]  /*f8a0*/  IABS R231, R231 ;  /* 0x000000e700e77213 */ /* 0x000fe20000000000 */
[----:B------:R-:W-:Y:S01]  /*f8b0*/  FFMA.FTZ R22, R233, -UR19, R22 ;  /* 0x80000013e9167c23 */ /* 0x000fe20008010016 */
[----:B------:R-:W-:Y:S01]  /*f8c0*/  I2FP.F32.S32 R216, R216 ;  /* 0x000000d800d87245 */ /* 0x000fe20000201400 */
[----:B------:R-:W-:Y:S01]  /*f8d0*/  FFMA.FTZ R23, R170, -UR19, R23 ;  /* 0x80000013aa177c23 */ /* 0x000fe20008010017 */
[----:B------:R-:W-:Y:S01]  /*f8e0*/  IABS R235, R235 ;  /* 0x000000eb00eb7213 */ /* 0x000fe20000000000 */
[----:B------:R-:W-:Y:S01]  /*f8f0*/  IMAD.IADD R233, R208, 0x1, -R168 ;  /* 0x00000001d0e97824 */ /* 0x000fe200078e0aa8 */
[----:B------:R-:W-:Y:S01]  /*f900*/  FSEL R234, R22, -INF , !P4 ;  /* 0xff80000016ea7808 */ /* 0x000fe20006000000 */
[----:B------:R-:W-:Y:S01]  /*f910*/  FFMA.FTZ R21, R216, -UR19, R21 ;  /* 0x80000013d8157c23 */ /* 0x000fe20008010015 */
[----:B------:R-:W-:Y:S01]  /*f920*/  FSEL R232, R23, -INF , !P6 ;  /* 0xff80000017e87808 */ /* 0x000fe20007000000 */
[C---:B------:R-:W-:Y:S01]  /*f930*/  VIADD R216, R3.reuse, 0x30 ;  /* 0x0000003003d87836 */ /* 0x040fe20000000000 */
[C---:B------:R-:W-:Y:S01]  /*f940*/  ISETP.GE.AND P4, PT, R218.reuse, R210, PT ;  /* 0x000000d2da00720c */ /* 0x040fe20003f86270 */
[----:B------:R-:W-:Y:S01]  /*f950*/  VIADD R170, R3, 0x31 ;  /* 0x0000003103aa7836 */ /* 0x000fe20000000000 */
[C---:B------:R-:W-:Y:S02]  /*f960*/  ISETP.GE.AND P6, PT, R218.reuse, R207, PT ;  /* 0x000000cfda00720c */ /* 0x040fe40003fc6270 */
[----:B------:R-:W-:Y:S02]  /*f970*/  I2FP.F32.S32 R231, R231 ;  /* 0x000000e700e77245 */ /* 0x000fe40000201400 */
[----:B------:R-:W-:Y:S02]  /*f980*/  I2FP.F32.S32 R235, R235 ;  /* 0x000000eb00eb7245 */ /* 0x000fe40000201400 */
[C---:B------:R-:W-:Y:S01]  /*f990*/  ISETP.GE.OR P4, PT, R218.reuse, R209, !P4 ;  /* 0x000000d1da00720c */ /* 0x040fe20006786670 */
[----:B------:R-:W-:Y:S01]  /*f9a0*/  FFMA.FTZ R24, R231, -UR19, R24 ;  /* 0x80000013e7187c23 */ /* 0x000fe20008010018 */
[----:B------:R-:W-:Y:S01]  /*f9b0*/  ISETP.GE.OR P6, PT, R218, R206, !P6 ;  /* 0x000000ceda00720c */ /* 0x000fe200077c6670 */
[C---:B------:R-:W-:Y:S01]  /*f9c0*/  IMAD.IADD R218, R208.reuse, 0x1, -R218 ;  /* 0x00000001d0da7824 */ /* 0x040fe200078e0ada */
[----:B------:R-:W-:Y:S01]  /*f9d0*/  IABS R233, R233 ;  /* 0x000000e900e97213 */ /* 0x000fe20000000000 */
[----:B------:R-:W-:Y:S01]  /*f9e0*/  IMAD.IADD R231, R211, 0x1, -R216 ;  /* 0x00000001d3e77824 */ /* 0x000fe200078e0ad8 */
[----:B------:R-:W-:Y:S01]  /*f9f0*/  FSEL R238, R21, -INF , !P0 ;  /* 0xff80000015ee7808 */ /* 0x000fe20004000000 */
[----:B------:R-:W-:Y:S01]  /*fa00*/  FFMA.FTZ R20, R235, -UR19, R20 ;  /* 0x80000013eb147c23 */ /* 0x000fe20008010014 */
[----:B------:R-:W-:Y:S01]  /*fa10*/  IABS R218, R218 ;  /* 0x000000da00da7213 */ /* 0x000fe20000000000 */
[----:B------:R-:W-:Y:S01]  /*fa20*/  IMAD.IADD R235, R208, 0x1, -R216 ;  /* 0x00000001d0eb7824 */ /* 0x000fe200078e0ad8 */
[----:B------:R-:W-:Y:S02]  /*fa30*/  IABS R231, R231 ;  /* 0x000000e700e77213 */ /* 0x000fe40000000000 */
[----:B------:R-:W-:Y:S02]  /*fa40*/  FSEL R242, R20, -INF , !P5 ;  /* 0xff80000014f27808 */ /* 0x000fe40006800000 */
[----:B------:R-:W-:Y:S02]  /*fa50*/  I2FP.F32.S32 R233, R233 ;  /* 0x000000e900e97245 */ /* 0x000fe40000201400 */
[----:B------:R-:W-:Y:S02]  /*fa60*/  I2FP.F32.S32 R218, R218 ;  /* 0x000000da00da7245 */ /* 0x000fe40000201400 */
[C---:B------:R-:W-:Y:S01]  /*fa70*/  ISETP.GE.AND P5, PT, R168.reuse, R210, PT ;  /* 0x000000d2a800720c */ /* 0x040fe20003fa6270 */
[----:B------:R-:W-:Y:S01]  /*fa80*/  FFMA.FTZ R26, R233, -UR19, R26 ;  /* 0x80000013e91a7c23 */ /* 0x000fe2000801001a */
[----:B------:R-:W-:Y:S01]  /*fa90*/  ISETP.GE.AND P0, PT, R168, R207, PT ;  /* 0x000000cfa800720c */ /* 0x000fe20003f06270 */
[----:B------:R-:W-:Y:S01]  /*faa0*/  FFMA.FTZ R27, R218, -UR19, R27 ;  /* 0x80000013da1b7c23 */ /* 0x000fe2000801001b */
[----:B------:R-:W-:Y:S02]  /*fab0*/  I2FP.F32.S32 R231, R231 ;  /* 0x000000e700e77245 */ /* 0x000fe40000201400 */
[C---:B------:R-:W-:Y:S02]  /*fac0*/  ISETP.GE.OR P5, PT, R168.reuse, R209, !P5 ;  /* 0x000000d1a800720c */ /* 0x040fe40006fa6670 */
[----:B------:R-:W-:Y:S01]  /*fad0*/  ISETP.GE.OR P0, PT, R168, R206, !P0 ;  /* 0x000000cea800720c */ /* 0x000fe20004706670 */
[----:B------:R-:W-:Y:S01]  /*fae0*/  FFMA.FTZ R28, R231, -UR19, R28 ;  /* 0x80000013e71c7c23 */ /* 0x000fe2000801001c */
[----:B------:R-:W-:Y:S01]  /*faf0*/  FSEL R244, R24, -INF , !P5 ;  /* 0xff80000018f47808 */ /* 0x000fe20006800000 */
[----:B------:R-:W-:Y:S01]  /*fb00*/  VIADD R231, R3, 0x38 ;  /* 0x0000003803e77836 */ /* 0x000fe20000000000 */
[----:B------:R-:W-:Y:S01]  /*fb10*/  FSEL R240, R25, -INF , !P4 ;  /* 0xff80000019f07808 */ /* 0x000fe20006000000 */
[C-C-:B------:R-:W-:Y:S01]  /*fb20*/  IMAD.IADD R168, R211.reuse, 0x1, -R170.reuse ;  /* 0x00000001d3a87824 */ /* 0x140fe200078e0aaa */
[CC--:B------:R-:W-:Y:S01]  /*fb30*/  ISETP.GE.AND P5, PT, R216.reuse, R210.reuse, PT ;  /* 0x000000d2d800720c */ /* 0x0c0fe20003fa6270 */
[----:B------:R-:W-:Y:S01]  /*fb40*/  IMAD.IADD R233, R211, 0x1, -R231 ;  /* 0x00000001d3e97824 */ /* 0x000fe200078e0ae7 */
[-C--:B------:R-:W-:Y:S01]  /*fb50*/  ISETP.GE.AND P4, PT, R216, R207.reuse, PT ;  /* 0x000000cfd800720c */ /* 0x080fe20003f86270 */
[----:B------:R-:W-:Y:S01]  /*fb60*/  VIADD R3, R3, 0x39 ;  /* 0x0000003903037836 */ /* 0x000fe20000000000 */
[----:B------:R-:W-:Y:S02]  /*fb70*/  FSEL R236, R26, -INF , !P0 ;  /* 0xff8000001aec7808 */ /* 0x000fe40004000000 */
[----:B------:R-:W-:Y:S02]  /*fb80*/  FSEL R230, R27, -INF , !P6 ;  /* 0xff8000001be67808 */ /* 0x000fe40007000000 */
[C---:B------:R-:W-:Y:S02]  /*fb90*/  ISETP.GE.AND P0, PT, R170.reuse, R210, PT ;  /* 0x000000d2aa00720c */ /* 0x040fe40003f06270 */
[----:B------:R-:W-:Y:S02]  /*fba0*/  ISETP.GE.AND P6, PT, R170, R207, PT ;  /* 0x000000cfaa00720c */ /* 0x000fe40003fc6270 */
[CC--:B------:R-:W-:Y:S02]  /*fbb0*/  ISETP.GE.OR P5, PT, R216.reuse, R209.reuse, !P5 ;  /* 0x000000d1d800720c */ /* 0x0c0fe40006fa6670 */
[-C--:B------:R-:W-:Y:S01]  /*fbc0*/  ISETP.GE.OR P4, PT, R216, R206.reuse, !P4 ;  /* 0x000000ced800720c */ /* 0x080fe20006786670 */
[----:B------:R-:W-:Y:S01]  /*fbd0*/  IMAD.IADD R216, R208, 0x1, -R170 ;  /* 0x00000001d0d87824 */ /* 0x000fe200078e0aaa */
[C---:B------:R-:W-:Y:S02]  /*fbe0*/  ISETP.GE.OR P0, PT, R170.reuse, R209, !P0 ;  /* 0x000000d1aa00720c */ /* 0x040fe40004706670 */
[----:B------:R-:W-:Y:S02]  /*fbf0*/  ISETP.GE.OR P6, PT, R170, R206, !P6 ;  /* 0x000000ceaa00720c */ /* 0x000fe400077c6670 */
[----:B------:R-:W-:Y:S02]  /*fc00*/  FMNMX.FTZ R170, R169, R0, !PT ;  /* 0x00000000a9aa7209 */ /* 0x000fe40007810000 */
[----:B------:R-:W-:Y:S02]  /*fc10*/  IABS R233, R233 ;  /* 0x000000e900e97213 */ /* 0x000fe40000000000 */
[----:B------:R-:W-:Y:S02]  /*fc20*/  FMNMX.FTZ R170, R221, R170, !PT ;  /* 0x000000aaddaa7209 */ /* 0x000fe40007810000 */
[----:B------:R-:W-:Y:S02]  /*fc30*/  I2FP.F32.S32 R233, R233 ;  /* 0x000000e900e97245 */ /* 0x000fe40000201400 */
[----:B------:R-:W-:Y:S02]  /*fc40*/  IABS R168, R168 ;  /* 0x000000a800a87213 */ /* 0x000fe40000000000 */
[----:B------:R-:W-:Y:S01]  /*fc50*/  FMNMX.FTZ R170, R229, R170, !PT ;  /* 0x000000aae5aa7209 */ /* 0x000fe20007810000 */
[----:B------:R-:W-:Y:S01]  /*fc60*/  FFMA.FTZ R32, R233, -UR19, R32 ;  /* 0x80000013e9207c23 */ /* 0x000fe20008010020 */
[----:B------:R-:W-:Y:S02]  /*fc70*/  I2FP.F32.S32 R168, R168 ;  /* 0x000000a800a87245 */ /* 0x000fe40000201400 */
[----:B------:R-:W-:Y:S02]  /*fc80*/  FMNMX.FTZ R233, R227, R170, !PT ;  /* 0x000000aae3e97209 */ /* 0x000fe40007810000 */
[----:B------:R-:W-:Y:S01]  /*fc90*/  IABS R235, R235 ;  /* 0x000000eb00eb7213 */ /* 0x000fe20000000000 */
[----:B------:R-:W-:Y:S01]  /*fca0*/  FFMA.FTZ R29, R168, -UR19, R29 ;  /* 0x80000013a81d7c23 */ /* 0x000fe2000801001d */
[----:B------:R-:W-:Y:S01]  /*fcb0*/  FMNMX.FTZ R233, R252, R233, !PT ;  /* 0x000000e9fce97209 */ /* 0x000fe20007810000 */
[----:B------:R-:W-:Y:S01]  /*fcc0*/  IMAD.IADD R168, R211, 0x1, -R3 ;  /* 0x00000001d3a87824 */ /* 0x000fe200078e0a03 */
[----:B------:R-:W-:Y:S02]  /*fcd0*/  FMNMX.FTZ R170, R171, R2, !PT ;  /* 0x00000002abaa7209 */ /* 0x000fe40007810000 */
[----:B------:R-:W-:Y:S02]  /*fce0*/  FMNMX.FTZ R233, R222, R233, !PT ;  /* 0x000000e9dee97209 */ /* 0x000fe40007810000 */
[----:B------:R-:W-:Y:S02]  /*fcf0*/  I2FP.F32.S32 R235, R235 ;  /* 0x000000eb00eb7245 */ /* 0x000fe40000201400 */
[----:B------:R-:W-:Y:S02]  /*fd00*/  IABS R168, R168 ;  /* 0x000000a800a87213 */ /* 0x000fe40000000000 */
[----:B------:R-:W-:Y:S01]  /*fd10*/  FMNMX.FTZ R170, R219, R170, !PT ;  /* 0x000000aadbaa7209 */ /* 0x000fe20007810000 */
[----:B------:R-:W-:Y:S01]  /*fd20*/  FFMA.FTZ R30, R235, -UR19, R30 ;  /* 0x80000013eb1e7c23 */ /* 0x000fe2000801001e */
[----:B------:R-:W-:Y:S02]  /*fd30*/  FMNMX.FTZ R233, R250, R233, !PT ;  /* 0x000000e9fae97209 */ /* 0x000fe40007810000 */
[----:B------:R-:W-:Y:S02]  /*fd40*/  I2FP.F32.S32 R168, R168 ;  /* 0x000000a800a87245 */ /* 0x000fe40000201400 */
[----:B------:R-:W-:Y:S02]  /*fd50*/  FMNMX.FTZ R170, R225, R170, !PT ;  /* 0x000000aae1aa7209 */ /* 0x000fe40007810000 */
[----:B------:R-:W-:Y:S01]  /*fd60*/  FMNMX.FTZ R235, R248, R233, !PT ;  /* 0x000000e9f8eb7209 */ /* 0x000fe20007810000 */
[----:B------:R-:W-:Y:S01]  /*fd70*/  FFMA.FTZ R33, R168, -UR19, R33 ;  /* 0x80000013a8217c23 */ /* 0x000fe20008010021 */
[----:B------:R-:W-:Y:S02]  /*fd80*/  FMNMX.FTZ R233, R223, R170, !PT ;  /* 0x000000aadfe97209 */ /* 0x000fe40007810000 */
[----:B------:R-:W-:Y:S02]  /*fd90*/  FMNMX.FTZ R235, R242, R235, !PT ;  /* 0x000000ebf2eb7209 */ /* 0x000fe40007810000 */
[----:B------:R-:W-:Y:S02]  /*fda0*/  FSEL R168, R30, -INF , !P4 ;  /* 0xff8000001ea87808 */ /* 0x000fe40006000000 */
[----:B------:R-:W-:Y:S02]  /*fdb0*/  ISETP.GE.AND P4, PT, R3, R210, PT ;  /* 0x000000d20300720c */ /* 0x000fe40003f86270 */
[----:B------:R-:W-:Y:S02]  /*fdc0*/  IABS R216, R216 ;  /* 0x000000d800d87213 */ /* 0x000fe40000000000 */
[----:B------:R-:W-:Y:S02]  /*fdd0*/  FMNMX.FTZ R233, R224, R233, !PT ;  /* 0x000000e9e0e97209 */ /* 0x000fe40007810000 */
[----:B------:R-:W-:Y:S02]  /*fde0*/  FSEL R220, R28, -INF , !P5 ;  /* 0xff8000001cdc7808 */ /* 0x000fe40006800000 */
[----:B------:R-:W-:Y:S02]  /*fdf0*/  FMNMX.FTZ R235, R238, R235, !PT ;  /* 0x000000ebeeeb7209 */ /* 0x000fe40007810000 */
[----:B------:R-:W-:Y:S02]  /*fe00*/  ISETP.GE.AND P5, PT, R231, R210, PT ;  /* 0x000000d2e700720c */ /* 0x000fe40003fa6270 */
[----:B------:R-:W-:Y:S02]  /*fe10*/  ISETP.GE.OR P4, PT, R3, R209, !P4 ;  /* 0x000000d10300720c */ /* 0x000fe40006786670 */
[----:B------:R-:W-:Y:S02]  /*fe20*/  I2FP.F32.S32 R216, R216 ;  /* 0x000000d800d87245 */ /* 0x000fe40000201400 */
[----:B------:R-:W-:Y:S02]  /*fe30*/  FMNMX.FTZ R233, R226, R233, !PT ;  /* 0x000000e9e2e97209 */ /* 0x000fe40007810000 */
[----:B------:R-:W-:Y:S01]  /*fe40*/  FMNMX.FTZ R235, R244, R235, !PT ;  /* 0x000000ebf4eb7209 */ /* 0x000fe20007810000 */
[----:B------:R-:W-:Y:S01]  /*fe50*/  FFMA.FTZ R31, R216, -UR19, R31 ;  /* 0x80000013d81f7c23 */ /* 0x000fe2000801001f */
[----:B------:R-:W-:Y:S02]  /*fe60*/  ISETP.GE.OR P5, PT, R231, R209, !P5 ;  /* 0x000000d1e700720c */ /* 0x000fe40006fa6670 */
[----:B------:R-:W-:Y:S02]  /*fe70*/  FSEL R170, R33, -INF , !P4 ;  /* 0xff80000021aa7808 */ /* 0x000fe40006000000 */
[----:B------:R-:W-:Y:S02]  /*fe80*/  FMNMX.FTZ R33, R246, R233, !PT ;  /* 0x000000e9f6217209 */ /* 0x000fe40007810000 */
[----:B------:R-:W-:Y:S02]  /*fe90*/  FSEL R218, R29, -INF , !P0 ;  /* 0xff8000001dda7808 */ /* 0x000fe40004000000 */
[----:B------:R-:W-:Y:S02]  /*fea0*/  FMNMX.FTZ R233, R240, R235, !PT ;  /* 0x000000ebf0e97209 */ /* 0x000fe40007810000 */
[----:B------:R-:W-:Y:S02]  /*feb0*/  PLOP3.LUT P0, PT, PT, PT, UP0, 0x80, 0x0 ;  /* 0x000000000000781c */ /* 0x000fe40003f0f008 */
[----:B------:R-:W-:Y:S01]  /*fec0*/  FSEL R216, R32, -INF , !P5 ;  /* 0xff80000020d87808 */ /* 0x000fe20006800000 */
[----:B------:R-:W-:Y:S01]  /*fed0*/  IMAD.IADD R32, R208, 0x1, -R3 ;  /* 0x00000001d0207824 */ /* 0x000fe200078e0a03 */
[C---:B------:R-:W-:Y:S02]  /*fee0*/  ISETP.GE.AND P5, PT, R231.reuse, R207, PT ;  /* 0x000000cfe700720c */ /* 0x040fe40003fa6270 */
[----:B------:R-:W-:Y:S02]  /*fef0*/  FMNMX.FTZ R33, R228, R33, !PT ;  /* 0x00000021e4217209 */ /* 0x000fe40007810000 */
[----:B------:R-:W-:Y:S02]  /*ff00*/  FMNMX.FTZ R233, R220, R233, !PT ;  /* 0x000000e9dce97209 */ /* 0x000fe40007810000 */
[----:B------:R-:W-:Y:S01]  /*ff10*/  ISETP.GE.OR P5, PT, R231, R206, !P5 ;  /* 0x000000cee700720c */ /* 0x000fe20006fa6670 */
[----:B------:R-:W-:Y:S01]  /*ff20*/  IMAD.IADD R231, R208, 0x1, -R231 ;  /* 0x00000001d0e77824 */ /* 0x000fe200078e0ae7 */
[----:B------:R-:W-:Y:S02]  /*ff30*/  FMNMX.FTZ R33, R234, R33, !PT ;  /* 0x00000021ea217209 */ /* 0x000fe40007810000 */
[----:B------:R-:W-:Y:S02]  /*ff40*/  FMNMX.FTZ R233, R218, R233, !PT ;  /* 0x000000e9dae97209 */ /* 0x000fe40007810000 */
[----:B------:R-:W-:Y:S02]  /*ff50*/  IABS R32, R32 ;  /* 0x0000002000207213 */ /* 0x000fe40000000000 */
[----:B------:R-:W-:Y:S02]  /*ff60*/  IABS R231, R231 ;  /* 0x000000e700e77213 */ /* 0x000fe40000000000 */
[----:B------:R-:W-:Y:S02]  /*ff70*/  FMNMX.FTZ R33, R232, R33, !PT ;  /* 0x00000021e8217209 */ /* 0x000fe40007810000 */
[----:B------:R-:W-:Y:S02]  /*ff80*/  FMNMX.FTZ R233, R216, R233, !PT ;  /* 0x000000e9d8e97209 */ /* 0x000fe40007810000 */
[----:B------:R-:W-:Y:S02]  /*ff90*/  I2FP.F32.S32 R14, R32 ;  /* 0x00000020000e7245 */ /* 0x000fe40000201400 */
[----:B------:R-:W-:Y:S02]  /*ffa0*/  ISETP.GE.AND P4, PT, R3, R207, PT ;  /* 0x000000cf0300720c */ /* 0x000fe40003f86270 */
[----:B------:R-:W-:Y:S02]  /*ffb0*/  I2FP.F32.S32 R231, R231 ;  /* 0x000000e700e77245 */ /* 0x000fe40000201400 */
[----:B------:R-:W-:Y:S02]  /*ffc0*/  FMNMX.FTZ R33, R236, R33, !PT ;  /* 0x00000021ec217209 */ /* 0x000fe40007810000 */
[----:B------:R-:W-:Y:S01]  /*ffd0*/  FMNMX.FTZ R32, R170, R233, !PT ;  /* 0x000000e9aa207209 */ /* 0x000fe20007810000 */
[----:B------:R-:W-:Y:S06]  /*ffe0*/  @P0 BRA `(.L_x_526) ;  /* 0xffffffdc00780947 */ /* 0x000fec000383ffff */
.L_x_525:
[----:B------:R-:W-:Y:S01]  /*fff0*/  FMNMX.FTZ R33, R230, R33, !PT ;  /* 0x00000021e6217209 */ /* 0x000fe20007810000 */
[----:B------:R-:W-:Y:S01]  /*10000*/  FFMA.FTZ R34, R231, -UR19, R34 ;  /* 0x80000013e7227c23 */ /* 0x000fe20008010022 */
[----:B------:R-:W-:Y:S01]  /*10010*/  FSEL R146, R31, -INF , !P6 ;  /* 0xff8000001f927808 */ /* 0x000fe20007000000 */
[----:B------:R-:W-:Y:S01]  /*10020*/  FFMA.FTZ R35, R14, -UR19, R35 ;  /* 0x800000130e237c23 */ /* 0x000fe20008010023 */
[----:B------:R-:W-:Y:S01]  /*10030*/  FMNMX.FTZ R33, R168, R33, !PT ;  /* 0x00000021a8217209 */ /* 0x000fe20007810000 */
[----:B---3--:R-:W1:Y:S01]  /*10040*/  SHFL.BFLY PT, R5, R32, 0x2, 0x1f ;  /* 0x0c401f0020057f89 */ /* 0x008e6200000e0000 */
[----:B------:R-:W-:Y:S01]  /*10050*/  FSEL R144, R34, -INF , !P5 ;  /* 0xff80000022907808 */ /* 0x000fe20006800000 */
[----:B------:R-:W-:Y:S01]  /*10060*/  UISETP.GT.AND UP0, UPT, UR11, UR14, UPT ;  /* 0x0000000e0b00728c */ /* 0x000fe2000bf04270 */
[----:B------:R-:W-:Y:S05]  /*10070*/  FMNMX.FTZ R33, R146, R33, !PT ;  /* 0x0000002192217209 */ /* 0x000fea0007810000 */
[----:B------:R-:W-:Y:S01]  /*10080*/  LDSM.16.MT88.4 R12, [R188+0x12000] ;  /* 0x01200000bc0c783b */ /* 0x000fe20000004200 */
[----:B------:R-:W-:Y:S01]  /*10090*/  ISETP.GE.OR P4, PT, R3, R206, !P4 ;  /* 0x000000ce0300720c */ /* 0x000fe20006786670 */
[----:B------:R-:W-:Y:S01]  /*100a0*/  UMOV UR20, UR11 ;  /* 0x0000000b00147c82 */ /* 0x000fe20008000000 */
[----:B------:R-:W-:Y:S02]  /*100b0*/  FMNMX.FTZ R8, R144, R33, !PT ;  /* 0x0000002190087209 */ /* 0x000fe40007810000 */
[----:B------:R-:W-:Y:S03]  /*100c0*/  FSEL R133, R35, -INF , !P4 ;  /* 0xff80000023857808 */ /* 0x000fe60006000000 */
[----:B------:R-:W-:Y:S01]  /*100d0*/  LDSM.16.MT88.4 R20, [R186+0x12000] ;  /* 0x01200000ba14783b */ /* 0x000fe20000004200 */
[----:B------:R-:W-:Y:S07]  /*100e0*/  FMNMX.FTZ R6, R133, R8, !PT ;  /* 0x0000000885067209 */ /* 0x000fee0007810000 */
        /* <DEDUP_REMOVED lines=273> */
[----:B------:R-:W-:Y:S01]  /*11200*/  MOV R0, R132 ;  /* 0x0000008400007202 */ /* 0x000fe20000000f00 */
        /* <DEDUP_REMOVED lines=24> */
[----:B------:R-:W-:Y:S01]  /*11390*/  FADD.FTZ R231, R231, R228 ;  /* 0x000000e4e7e77221 */ /* 0x000fe20000010000 */
        /* <DEDUP_REMOVED lines=14> */
[C---:B------:R-:W-:Y:S05]  /*11480*/  HMMA.16816.F32.BF16 R32, R104.reuse, R130, R32 ;  /* 0x000000826820723c */ /* 0x040fea0000041820 */
[----:B------:R-:W-:Y:S01]  /*11490*/  FADD.FTZ R233, R230, R233 ;  /* 0x000000e9e6e97221 */ /* 0x000fe20000010000 */
        /* <DEDUP_REMOVED lines=21> */
[----:B------:R-:W3:Y:S04]  /*115f0*/  LDSM.16.MT88.4 R108, [R185+0x13800] ;  /* 0x01380000b96c783b */ /* 0x000ee80000004200 */
[----:B------:R-:W-:Y:S01]  /*11600*/  FADD.FTZ R216, R216, R235 ;  /* 0x000000ebd8d87221 */ /* 0x000fe20000010000 */
[C---:B------:R-:W-:Y:S05]  /*11610*/  HMMA.16816.F32.BF16 R76, R104.reuse, R112, R76 ;  /* 0x00000070684c723c */ /* 0x040fea000004184c */
[----:B------:R-:W-:Y:S01]  /*11620*/  FADD.FTZ R170, R170, R239 ;  /* 0x000000efaaaa7221 */ /* 0x000fe20000010000 */
[C---:B------:R-:W-:Y:S05]  /*11630*/  HMMA.16816.F32.BF16 R80, R104.reuse, R114, R80 ;  /* 0x000000726850723c */ /* 0x040fea0000041850 */
[----:B------:R-:W-:Y:S01]  /*11640*/  FADD.FTZ R217, R237, R216 ;  /* 0x000000d8edd97221 */ /* 0x000fe20000010000 */
[C---:B-1----:R-:W-:Y:S05]  /*11650*/  HMMA.16816.F32.BF16 R84, R104.reuse, R116, R84 ;  /* 0x000000746854723c */ /* 0x042fea0000041854 */
[----:B------:R-:W-:Y:S01]  /*11660*/  FADD.FTZ R213, R133, R170 ;  /* 0x000000aa85d57221 */ /* 0x000fe20000010000 */
        /* <DEDUP_REMOVED lines=10> */
[C---:B---3--:R-:W-:Y:S06]  /*11710*/  HMMA.16816.F32.BF16 R112, R136.reuse, R108, R20 ;  /* 0x0000006c8870723c */ /* 0x048fec0000041814 */
        /* <DEDUP_REMOVED lines=22> */
.L_x_523:
        /* <DEDUP_REMOVED lines=219> */
.L_x_527:
        /* <DEDUP_REMOVED lines=23> */
.L_x_528:
        /* <DEDUP_REMOVED lines=111> */
.L_x_530:
[----:B------:R-:W-:Y:S05]  /*12e90*/  BSYNC B0 ;  /* 0x0000000000007941 */ /* 0x000fea0003800000 */
.L_x_529:
        /* <DEDUP_REMOVED lines=38> */
.L_x_532:
[----:B------:R-:W-:Y:S05]  /*13100*/  BSYNC B0 ;  /* 0x0000000000007941 */ /* 0x000fea0003800000 */
.L_x_531:
        /* <DEDUP_REMOVED lines=24> */
.L_x_534:
[----:B------:R-:W-:Y:S05]  /*13290*/  BSYNC B0 ;  /* 0x0000000000007941 */ /* 0x000fea0003800000 */
.L_x_533:
        /* <DEDUP_REMOVED lines=24> */
.L_x_536:
[----:B------:R-:W-:Y:S05]  /*13420*/  BSYNC B0 ;  /* 0x0000000000007941 */ /* 0x000fea0003800000 */
.L_x_535:
        /* <DEDUP_REMOVED lines=23> */
.L_x_537:
        /* <DEDUP_REMOVED lines=14> */
.L_x_1518:


//--------------------- .text._ZN5flash16flash_fwd_kernelI23Flash_fwd_kernel_traitsILi192ELi128ELi64ELi8ELb0ELb0EN7cutlass10bfloat16_tE19Flash_kernel_traitsILi192ELi128ELi64ELi8ES3_EELb0ELb0ELb1ELb1ELb0ELb0ELb1ELb0EEEvNS_16Flash_fwd_paramsE --------------------------
	.section	.text._ZN5flash16flash_fwd_kernelI23Flash_fwd_kernel_traitsILi192ELi128ELi64ELi8ELb0ELb0EN7cutlass10bfloat16_tE19Flash_kernel_traitsILi192ELi128ELi64ELi8ES3_EELb0ELb0ELb1ELb1ELb0ELb0ELb1ELb0EEEvNS_16Flash_fwd_paramsE,"ax",@progbits
	.align	128
        .global         _ZN5flash16flash_fwd_kernelI23Flash_fwd_kernel_traitsILi192ELi128ELi64ELi8ELb0ELb0EN7cutlass10bfloat16_tE19Flash_kernel_traitsILi192ELi128ELi64ELi8ES3_EELb0ELb0ELb1ELb1ELb0ELb0ELb1ELb0EEEvNS_16Flash_fwd_paramsE
        .type           _ZN5flash16flash_fwd_kernelI23Flash_fwd_kernel_traitsILi192ELi128ELi64ELi8ELb0ELb0EN7cutlass10bfloat16_tE19Flash_kernel_traitsILi192ELi128ELi64ELi8ES3_EELb0ELb0ELb1ELb1ELb0ELb0ELb1ELb0EEEvNS_16Flash_fwd_paramsE,@function
        .size           _ZN5flash16flash_fwd_kernelI23Flash_fwd_kernel_traitsILi192ELi128ELi64ELi8ELb0ELb0EN7cutlass10bfloat16_tE19Flash_kernel_traitsILi192ELi128ELi64ELi8ES3_EELb0ELb0ELb1ELb1ELb0ELb0ELb1ELb0EEEvNS_16Flash_fwd_paramsE,(.L_x_1519 - _ZN5flash16flash_fwd_kernelI23Flash_fwd_kernel_traitsILi192ELi128ELi64ELi8ELb0ELb0EN7cutlass10bfloat16_tE19Flash_kernel_traitsILi192ELi128ELi64ELi8ES3_EELb0ELb0ELb1ELb1ELb0ELb0ELb1ELb0EEEvNS_16Flash_fwd_paramsE)
        .other          _ZN5flash16flash_fwd_kernelI23Flash_fwd_kernel_traitsILi192ELi128ELi64ELi8ELb0ELb0EN7cutlass10bfloat16_tE19Flash_kernel_traitsILi192ELi128ELi64ELi8ES3_EELb0ELb0ELb1ELb1ELb0ELb0ELb1ELb0EEEvNS_16Flash_fwd_paramsE,@"STO_CUDA_ENTRY STV_DEFAULT"
_ZN5flash16flash_fwd_kernelI23Flash_fwd_kernel_traitsILi192ELi128ELi64ELi8ELb0ELb0EN7cutlass10bfloat16_tE19Flash_kernel_traitsILi192ELi128ELi64ELi8ES3_EELb0ELb0ELb1ELb1ELb0ELb0ELb1ELb0EEEvNS_16Flash_fwd_paramsE:
.text._ZN5flash16flash_fwd_kernelI23Flash_fwd_kernel_traitsILi192ELi128ELi64ELi8ELb0ELb0EN7cutlass10bfloat16_tE19Flash_kernel_traitsILi192ELi128ELi64ELi8ES3_EELb0ELb0ELb1ELb1ELb0ELb0ELb1ELb0EEEvNS_16Flash_fwd_paramsE:
        /* <DEDUP_REMOVED lines=54> */
.L_x_538:
[----:B------:R-:W-:-:S03]  /*0360*/  ULDC UR6, c[0x0][0x2c8] ;  /* 0x0000b20000067ab9 */ /* 0x000fc60000000800 */
.L_x_539:
        /* <DEDUP_REMOVED lines=134> */
.L_x_542:
[----:B------:R-:W-:Y:S05]  /*0bd0*/  BSYNC B0 ;  /* 0x0000000000007941 */ /* 0x000fea0003800000 */
.L_x_541:
        /* <DEDUP_REMOVED lines=22> */
.L_x_544:
[----:B------:R-:W-:Y:S05]  /*0d40*/  BSYNC B0 ;  /* 0x0000000000007941 */ /* 0x000fea0003800000 */
.L_x_543:
        /* <DEDUP_REMOVED lines=22> */
.L_x_546:
[----:B------:R-:W-:Y:S05]  /*0eb0*/  BSYNC B0 ;  /* 0x0000000000007941 */ /* 0x000fea0003800000 */
.L_x_545:
        /* <DEDUP_REMOVED lines=23> */
.L_x_548:
[----:B------:R-:W-:Y:S05]  /*1030*/  BSYNC B0 ;  /* 0x0000000000007941 */ /* 0x000fea0003800000 */
.L_x_547:
        /* <DEDUP_REMOVED lines=10> */
.L_x_550:
[----:B------:R-:W-:Y:S05]  /*10e0*/  BSYNC B0 ;  /* 0x0000000000007941 */ /* 0x000fea0003800000 */
.L_x_549:
        /* <DEDUP_REMOVED lines=10> */
.L_x_552:
[----:B------:R-:W-:Y:S05]  /*1190*/  BSYNC B0 ;  /* 0x0000000000007941 */ /* 0x000fea0003800000 */
.L_x_551:
        /* <DEDUP_REMOVED lines=10> */
.L_x_554:
[----:B------:R-:W-:Y:S05]  /*1240*/  BSYNC B0 ;  /* 0x0000000000007941 */ /* 0x000fea0003800000 */
.L_x_553:
        /* <DEDUP_REMOVED lines=10> */
.L_x_540:
        /* <DEDUP_REMOVED lines=70> */
.L_x_555:
        /* <DEDUP_REMOVED lines=26> */
.L_x_556:
        /* <DEDUP_REMOVED lines=81> */
.L_x_558:
[----:B------:R-:W-:Y:S05]  /*1e00*/  BSYNC B0 ;  /* 0x0000000000007941 */ /* 0x000fea0003800000 */
.L_x_557:
        /* <DEDUP_REMOVED lines=40> */
.L_x_560:
[----:B------:R-:W-:Y:S05]  /*2090*/  BSYNC B0 ;  /* 0x0000000000007941 */ /* 0x000fea0003800000 */
.L_x_559:
        /* <DEDUP_REMOVED lines=40> */
.L_x_562:
[----:B------:R-:W-:Y:S05]  /*2320*/  BSYNC B0 ;  /* 0x0000000000007941 */ /* 0x000fea0003800000 */
.L_x_561:
        /* <DEDUP_REMOVED lines=41> */
.L_x_564:
[----:B------:R-:W-:Y:S05]  /*25c0*/  BSYNC B0 ;  /* 0x0000000000007941 */ /* 0x000fea0003800000 */
.L_x_563:
        /* <DEDUP_REMOVED lines=41> */
.L_x_566:
[----:B------:R-:W-:Y:S05]  /*2860*/  BSYNC B0 ;  /* 0x0000000000007941 */ /* 0x000fea0003800000 */
.L_x_565:
        /* <DEDUP_REMOVED lines=35> */
.L_x_568:
[----:B------:R-:W-:Y:S05]  /*2aa0*/  BSYNC B0 ;  /* 0x0000000000007941 */ /* 0x000fea0003800000 */
.L_x_567:
        /* <DEDUP_REMOVED lines=101> */
.L_x_570:
[----:B------:R-:W-:Y:S05]  /*3100*/  BSYNC B0 ;  /* 0x0000000000007941 */ /* 0x000fea0003800000 */
.L_x_569:
        /* <DEDUP_REMOVED lines=39> */
.L_x_572:
[----:B------:R-:W-:Y:S05]  /*3380*/  BSYNC B0 ;  /* 0x0000000000007941 */ /* 0x000fea0003800000 */
.L_x_571:
        /* <DEDUP_REMOVED lines=9> */
[----:B------:R-:W3:Y:S01]  /*3420*/  LDSM.16.M88.4 R36, [R201+0xc800] ;  /* 0x00c80000c924783b */ /* 0x000ee20000000200 */
[----:B------:R-:W-:Y:S01]  /*3430*/  LOP3.LUT P0, RZ, R2, 0x4, RZ, 0xc0, !PT ;  /* 0x0000000402ff7812 */ /* 0x000fe2000780c0ff */
[----:B------:R-:W-:Y:S01]  /*3440*/  IMAD.MOV.U32 R2, RZ, RZ, 0x40 ;  /* 0x00000040ff027424 */ /* 0x000fe200078e00ff */
[----:B------:R-:W-:Y:S01]  /*3450*/  UIADD3 UR7, UR27, 0x1, -UR17 ;  /* 0x000000011b077890 */ /* 0x000fe2000fffe811 */
[----:B------:R-:W3:Y:S01]  /*3460*/  LDSM.16.M88.4 R28, [R201+0xd000] ;  /* 0x00d00000c91c783b */ /* 0x000ee20000000200 */
[----:B------:R-:W-:Y:S01]  /*3470*/  IMAD R200, R7, 0x2, R202 ;  /* 0x0000000207c87824 */ /* 0x000fe200078e02ca */
[----:B------:R-:W-:Y:S01]  /*3480*/  UIADD3 UR26, UR27, -UR17, URZ ;  /* 0x800000111b1a7290 */ /* 0x000fe2000fffe03f */
[----:B------:R-:W-:Y:S01]  /*3490*/  @P1 VIADD R199, R5, 0xffffffe0 ;  /* 0xffffffe005c71836 */ /* 0x000fe20000000000 */
[----:B------:R-:W3:Y:S01]  /*34a0*/  LDSM.16.M88.4 R52, [R201+0xd800] ;  /* 0x00d80000c934783b */ /* 0x000ee20000000200 */
[----:B------:R-:W-:Y:S01]  /*34b0*/  IMAD.MOV.U32 R5, RZ, RZ, 0x20 ;  /* 0x00000020ff057424 */ /* 0x000fe200078e00ff */
[----:B------:R-:W-:Y:S01]  /*34c0*/  SEL R2, R2, 0xffffffc0, !P2 ;  /* 0xffffffc002027807 */ /* 0x000fe20005000000 */
[----:B------:R-:W-:Y:S01]  /*34d0*/  IMAD.SHL.U32 R220, R4, 0x2, RZ ;  /* 0x0000000204dc7824 */ /* 0x000fe200078e00ff */
[----:B-12-4-:R-:W-:Y:S01]  /*34e0*/  LDSM.16.M88.4 R8, [R200] ;  /* 0x00000000c808783b */ /* 0x016fe20000000200 */
[----:B------:R-:W-:Y:S01]  /*34f0*/  UIADD3 UR6, UR7, UR22, URZ ;  /* 0x0000001607067290 */ /* 0x000fe2000fffe03f */
[----:B------:R-:W-:Y:S01]  /*3500*/  SEL R5, R5, 0xffffffe0, !P0 ;  /* 0xffffffe005057807 */ /* 0x000fe20004000000 */
[----:B------:R-:W-:Y:S01]  /*3510*/  IMAD.IADD R195, R201, 0x1, R2 ;  /* 0x00000001c9c37824 */ /* 0x000fe200078e0202 */
[----:B------:R-:W1:Y:S01]  /*3520*/  LDSM.16.M88.4 R12, [R199] ;  /* 0x00000000c70c783b */ /* 0x000e620000000200 */
[----:B------:R-:W-:Y:S01]  /*3530*/  IMAD.IADD R188, R2, 0x1, R199 ;  /* 0x0000000102bc7824 */ /* 0x000fe200078e02c7 */
[----:B------:R-:W-:Y:S01]  /*3540*/  LOP3.LUT R220, R220, 0x6, RZ, 0xc0, !PT ;  /* 0x00000006dcdc7812 */ /* 0x000fe200078ec0ff */
[C---:B------:R-:W-:Y:S01]  /*3550*/  IMAD R198, R5.reuse, 0x2, R202 ;  /* 0x0000000205c67824 */ /* 0x040fe200078e02ca */
[----:B------:R-:W2:Y:S01]  /*3560*/  LDSM.16.M88.4 R20, [R199+0x800] ;  /* 0x00080000c714783b */ /* 0x000ea20000000200 */
[----:B------:R-:W-:Y:S01]  /*3570*/  IMAD R197, R5, 0x2, R200 ;  /* 0x0000000205c57824 */ /* 0x000fe200078e02c8 */
[----:B------:R-:W-:Y:S01]  /*3580*/  ULDC UR25, c[0x0][0x39c] ;  /* 0x0000e70000197ab9 */ /* 0x000fe20000000800 */
[----:B------:R-:W-:Y:S01]  /*3590*/  UISETP.GT.AND UP0, UPT, UR20, UR14, UPT ;  /* 0x0000000e1400728c */ /* 0x000fe2000bf04270 */
[----:B------:R-:W4:Y:S01]  /*35a0*/  LDSM.16.M88.4 R16, [R199+0x1000] ;  /* 0x00100000c710783b */ /* 0x000f220000000200 */
[----:B------:R-:W-:-:S02]  /*35b0*/  VIADD R191, R199, 0x800 ;  /* 0x00000800c7bf7836 */ /* 0x000fc40000000000 */
[C---:B------:R-:W-:Y:S01]  /*35c0*/  VIADD R190, R199.reuse, 0x1000 ;  /* 0x00001000c7be7836 */ /* 0x040fe20000000000 */
[----:B------:R-:W4:Y:S01]  /*35d0*/  LDSM.16.M88.4 R76, [R199+0x1800] ;  /* 0x00180000c74c783b */ /* 0x000f220000000200 */
[C---:B------:R-:W-:Y:S02]  /*35e0*/  VIADD R189, R199.reuse, 0x1800 ;  /* 0x00001800c7bd7836 */ /* 0x040fe40000000000 */
[C---:B------:R-:W-:Y:S01]  /*35f0*/  VIADD R187, R199.reuse, 0x2000 ;  /* 0x00002000c7bb7836 */ /* 0x040fe20000000000 */
[----:B------:R-:W-:Y:S01]  /*3600*/  LDSM.16.M88.4 R72, [R198] ;  /* 0x00000000c648783b */ /* 0x000fe20000000200 */
[C---:B------:R-:W-:Y:S01]  /*3610*/  VIADD R186, R199.reuse, 0x2800 ;  /* 0x00002800c7ba7836 */ /* 0x040fe20000000000 */
[----:B-----5:R-:W-:Y:S02]  /*3620*/  HMMA.16816.F32.BF16 R48, R60, R44, RZ ;  /* 0x0000002c3c30723c */ /* 0x020fe400000418ff */
[----:B------:R-:W5:Y:S01]  /*3630*/  LDSM.16.M88.4 R56, [R195+0xc000] ;  /* 0x00c00000c338783b */ /* 0x000f620000000200 */
[----:B------:R-:W-:-:S02]  /*3640*/  VIADD R185, R199, 0x3000 ;  /* 0x00003000c7b97836 */ /* 0x000fc40000000000 */
[C---:B------:R-:W-:Y:S01]  /*3650*/  VIADD R184, R199.reuse, 0x3800 ;  /* 0x00003800c7b87836 */ /* 0x040fe20000000000 */
[----:B------:R-:W-:Y:S01]  /*3660*/  LDSM.16.M88.4 R68, [R195+0xd800] ;  /* 0x00d80000c344783b */ /* 0x000fe20000000200 */
[C---:B------:R-:W-:Y:S01]  /*3670*/  HMMA.16816.F32.BF16 R44, R60.reuse, R46, RZ ;  /* 0x0000002e3c2c723c */ /* 0x040fe200000418ff */
[C---:B------:R-:W-:Y:S02]  /*3680*/  VIADD R183, R199.reuse, 0x4000 ;  /* 0x00004000c7b77836 */ /* 0x040fe40000000000 */
[----:B------:R-:W-:Y:S01]  /*3690*/  LDSM.16.M88.4 R64, [R197] ;  /* 0x00000000c540783b */ /* 0x000fe20000000200 */
        /* <DEDUP_REMOVED lines=11> */
[----:B------:R-:W-:Y:S05]  /*3750*/  LDSM.16.M88.4 R52, [R195+0xd000] ;  /* 0x00d00000c334783b */ /* 0x000fea0000000200 */
[C---:B-1----:R-:W-:Y:S06]  /*3760*/  HMMA.16816.F32.BF16 R48, R8.reuse, R12, R48 ;  /* 0x0000000c0830723c */ /* 0x042fec0000041830 */
[C---:B------:R-:W-:Y:S01]  /*3770*/  HMMA.16816.F32.BF16 R44, R8.reuse, R14, R44 ;  /* 0x0000000e082c723c */ /* 0x040fe2000004182c */
[----:B------:R-:W1:Y:S05]  /*3780*/  LDSM.16.M88.4 R12, [R195+0xc800] ;  /* 0x00c80000c30c783b */ /* 0x000e6a0000000200 */
[C---:B--2---:R-:W-:Y:S06]  /*3790*/  HMMA.16816.F32.BF16 R40, R8.reuse, R20, R40 ;  /* 0x000000140828723c */ /* 0x044fec0000041828 */
[C---:B------:R-:W-:Y:S01]  /*37a0*/  HMMA.16816.F32.BF16 R36, R8.reuse, R22, R36 ;  /* 0x000000160824723c */ /* 0x040fe20000041824 */
[----:B------:R-:W2:Y:S05]  /*37b0*/  LDSM.16.M88.4 R20, [R188] ;  /* 0x00000000bc14783b */ /* 0x000eaa0000000200 */
[C---:B----4-:R-:W-:Y:S06]  /*37c0*/  HMMA.16816.F32.BF16 R32, R8.reuse, R16, R32 ;  /* 0x000000100820723c */ /* 0x050fec0000041820 */
[C---:B------:R-:W-:Y:S01]  /*37d0*/  HMMA.16816.F32.BF16 R28, R8.reuse, R18, R28 ;  /* 0x00000012081c723c */ /* 0x040fe2000004181c */
[----:B------:R-:W-:Y:S05]  /*37e0*/  LDSM.16.M88.4 R16, [R188+0x800] ;  /* 0x00080000bc10783b */ /* 0x000fea0000000200 */
[C---:B------:R-:W-:Y:S06]  /*37f0*/  HMMA.16816.F32.BF16 R24, R8.reuse, R76, R24 ;  /* 0x0000004c0818723c */ /* 0x040fec0000041818 */
[----:B------:R-:W-:Y:S01]  /*3800*/  HMMA.16816.F32.BF16 R60, R8, R78, R60 ;  /* 0x0000004e083c723c */ /* 0x000fe2000004183c */
[----:B------:R-:W3:Y:S04]  /*3810*/  LDSM.16.M88.4 R8, [R188+0x1000] ;  /* 0x00100000bc08783b */ /* 0x000ee80000000200 */
[----:B------:R-:W-:Y:S01]  /*3820*/  LDSM.16.M88.4 R76, [R188+0x1800] ;  /* 0x00180000bc4c783b */ /* 0x000fe20000000200 */
        /* <DEDUP_REMOVED lines=11> */
[----:B------:R-:W5:Y:S04]  /*38e0*/  LDSM.16.M88.4 R60, [R201+0xf000] ;  /* 0x00f00000c93c783b */ /* 0x000f680000000200 */
[----:B------:R-:W-:Y:S01]  /*38f0*/  LDSM.16.M88.4 R68, [R201+0xf800] ;  /* 0x00f80000c944783b */ /* 0x000fe20000000200 */
[C---:B--2---:R-:W-:Y:S06]  /*3900*/  HMMA.16816.F32.BF16 R48, R64.reuse, R20, R48 ;  /* 0x000000144030723c */ /* 0x044fec0000041830 */
[C---:B------:R-:W-:Y:S01]  /*3910*/  HMMA.16816.F32.BF16 R44, R64.reuse, R22, R44 ;  /* 0x00000016402c723c */ /* 0x040fe2000004182c */
[----:B------:R-:W-:Y:S05]  /*3920*/  LDSM.16.M88.4 R20, [R199+0x2000] ;  /* 0x00200000c714783b */ /* 0x000fea0000000200 */
[C---:B---3--:R-:W-:Y:S06]  /*3930*/  HMMA.16816.F32.BF16 R32, R64.reuse, R8, R32 ;  /* 0x000000084020723c */ /* 0x048fec0000041820 */
[C---:B------:R-:W-:Y:S01]  /*3940*/  HMMA.16816.F32.BF16 R28, R64.reuse, R10, R28 ;  /* 0x0000000a401c723c */ /* 0x040fe2000004181c */
[----:B------:R-:W2:Y:S05]  /*3950*/  LDSM.16.M88.4 R8, [R200+0x4000] ;  /* 0x00400000c808783b */ /* 0x000eaa0000000200 */
[C---:B------:R-:W-:Y:S06]  /*3960*/  HMMA.16816.F32.BF16 R40, R64.reuse, R16, R40 ;  /* 0x000000104028723c */ /* 0x040fec0000041828 */
[----:B------:R-:W-:Y:S01]  /*3970*/  HMMA.16816.F32.BF16 R36, R64, R18, R36 ;  /* 0x000000124024723c */ /* 0x000fe20000041824 */
[----:B------:R-:W3:Y:S05]  /*3980*/  LDSM.16.M88.4 R16, [R199+0x2800] ;  /* 0x00280000c710783b */ /* 0x000eea0000000200 */
[C---:B-1----:R-:W-:Y:S06]  /*3990*/  HMMA.16816.F32.BF16 R48, R56.reuse, R12, R48 ;  /* 0x0000000c3830723c */ /* 0x042fec0000041830 */
[C---:B------:R-:W-:Y:S01]  /*39a0*/  HMMA.16816.F32.BF16 R44, R56.reuse, R14, R44 ;  /* 0x0000000e382c723c */ /* 0x040fe2000004182c */
[----:B------:R-:W1:Y:S05]  /*39b0*/  LDSM.16.M88.4 R12, [R199+0x3000] ;  /* 0x00300000c70c783b */ /* 0x000e6a0000000200 */
[----:B----4-:R-:W-:Y:S06]  /*39c0*/  HMMA.16816.F32.BF16 R40, R56, R52, R40 ;  /* 0x000000343828723c */ /* 0x010fec0000041828 */
[C---:B------:R-:W-:Y:S06]  /*39d0*/  HMMA.16816.F32.BF16 R24, R64.reuse, R76, R24 ;  /* 0x0000004c4018723c */ /* 0x040fec0000041818 */
[----:B------:R-:W-:Y:S01]  /*39e0*/  HMMA.16816.F32.BF16 R72, R64, R78, R72 ;  /* 0x0000004e4048723c */ /* 0x000fe20000041848 */
[----:B------:R-:W-:Y:S04]  /*39f0*/  LDSM.16.M88.4 R76, [R199+0x3800] ;  /* 0x00380000c74c783b */ /* 0x000fe80000000200 */
[----:B------:R-:W-:Y:S01]  /*3a00*/  LDSM.16.M88.4 R64, [R195+0xe000] ;  /* 0x00e00000c340783b */ /* 0x000fe20000000200 */
[C---:B------:R-:W-:Y:S03]  /*3a10*/  HMMA.16816.F32.BF16 R36, R56.reuse, R54, R36 ;  /* 0x000000363824723c */ /* 0x040fe60000041824 */
[----:B------:R-:W-:Y:S03]  /*3a20*/  LDSM.16.M88.4 R52, [R198+0x4000] ;  /* 0x00400000c634783b */ /* 0x000fe60000000200 */
[C---:B-----5:R-:W-:Y:S06]  /*3a30*/  HMMA.16816.F32.BF16 R32, R56.reuse, R60, R32 ;  /* 0x0000003c3820723c */ /* 0x060fec0000041820 */
[----:B------:R-:W-:Y:S01]  /*3a40*/  HMMA.16816.F32.BF16 R28, R56, R62, R28 ;  /* 0x0000003e381c723c */ /* 0x000fe2000004181c */
[----:B------:R-:W4:Y:S05]  /*3a50*/  LDSM.16.M88.4 R60, [R195+0xe800] ;  /* 0x00e80000c33c783b */ /* 0x000f2a0000000200 */
[C---:B--2---:R-:W-:Y:S06]  /*3a60*/  HMMA.16816.F32.BF16 R48, R8.reuse, R20, R48 ;  /* 0x000000140830723c */ /* 0x044fec0000041830 */
[C---:B------:R-:W-:Y:S01]  /*3a70*/  HMMA.16816.F32.BF16 R44, R8.reuse, R22, R44 ;  /* 0x00000016082c723c */ /* 0x040fe2000004182c */
[----:B------:R-:W2:Y:S05]  /*3a80*/  LDSM.16.M88.4 R20, [R195+0xf000] ;  /* 0x00f00000c314783b */ /* 0x000eaa0000000200 */
[----:B---3--:R-:W-:Y:S06]  /*3a90*/  HMMA.16816.F32.BF16 R40, R8, R16, R40 ;  /* 0x000000100828723c */ /* 0x008fec0000041828 */
[C---:B------:R-:W-:Y:S06]  /*3aa0*/  HMMA.16816.F32.BF16 R24, R56.reuse, R68, R24 ;  /* 0x000000443818723c */ /* 0x040fec0000041818 */
[----:B------:R-:W-:Y:S01]  /*3ab0*/  HMMA.16816.F32.BF16 R72, R56, R70, R72 ;  /* 0x000000463848723c */ /* 0x000fe20000041848 */
[----:B------:R-:W-:Y:S04]  /*3ac0*/  LDSM.16.M88.4 R68, [R197+0x4000] ;  /* 0x00400000c544783b */ /* 0x000fe80000000200 */
[----:B------:R-:W-:Y:S01]  /*3ad0*/  LDSM.16.M88.4 R56, [R195+0xf800] ;  /* 0x00f80000c338783b */ /* 0x000fe20000000200 */
[C---:B------:R-:W-:Y:S03]  /*3ae0*/  HMMA.16816.F32.BF16 R36, R8.reuse, R18, R36 ;  /* 0x000000120824723c */ /* 0x040fe60000041824 */
[----:B------:R-:W-:Y:S03]  /*3af0*/  LDSM.16.M88.4 R16, [R188+0x2000] ;  /* 0x00200000bc10783b */ /* 0x000fe60000000200 */
[C---:B-1----:R-:W-:Y:S06]  /*3b00*/  HMMA.16816.F32.BF16 R32, R8.reuse, R12, R32 ;  /* 0x0000000c0820723c */ /* 0x042fec0000041820 */
[----:B------:R-:W-:Y:S01]  /*3b10*/  HMMA.16816.F32.BF16 R28, R8, R14, R28 ;  /* 0x0000000e081c723c */ /* 0x000fe2000004181c */
[----:B------:R-:W1:Y:S05]  /*3b20*/  LDSM.16.M88.4 R12, [R188+0x2800] ;  /* 0x00280000bc0c783b */ /* 0x000e6a0000000200 */
[----:B----4-:R-:W-:Y:S06]  /*3b30*/  HMMA.16816.F32.BF16 R40, R52, R60, R40 ;  /* 0x0000003c3428723c */ /* 0x010fec0000041828 */
[C---:B------:R-:W-:Y:S06]  /*3b40*/  HMMA.16816.F32.BF16 R24, R8.reuse, R76, R24 ;  /* 0x0000004c0818723c */ /* 0x040fec0000041818 */
[----:B------:R-:W-:Y:S01]  /*3b50*/  HMMA.16816.F32.BF16 R72, R8, R78, R72 ;  /* 0x0000004e0848723c */ /* 0x000fe20000041848 */
[----:B------:R-:W3:Y:S04]  /*3b60*/  LDSM.16.M88.4 R8, [R188+0x3000] ;  /* 0x00300000bc08783b */ /* 0x000ee80000000200 */
[----:B------:R-:W-:Y:S01]  /*3b70*/  LDSM.16.M88.4 R76, [R200+0x8000] ;  /* 0x00800000c84c783b */ /* 0x000fe20000000200 */
[C---:B------:R-:W-:Y:S03]  /*3b80*/  HMMA.16816.F32.BF16 R36, R52.reuse, R62, R36 ;  /* 0x0000003e3424723c */ /* 0x040fe60000041824 */
[----:B------:R-:W-:Y:S03]  /*3b90*/  LDSM.16.M88.4 R60, [R201+0x10800] ;  /* 0x01080000c93c783b */ /* 0x000fe60000000200 */
[C---:B--2---:R-:W-:Y:S06]  /*3ba0*/  HMMA.16816.F32.BF16 R32, R52.reuse, R20, R32 ;  /* 0x000000143420723c */ /* 0x044fec0000041820 */
[C---:B------:R-:W-:Y:S01]  /*3bb0*/  HMMA.16816.F32.BF16 R28, R52.reuse, R22, R28 ;  /* 0x00000016341c723c */ /* 0x040fe2000004181c */
[----:B------:R-:W2:Y:S05]  /*3bc0*/  LDSM.16.M88.4 R20, [R202+0x8000] ;  /* 0x00800000ca14783b */ /* 0x000eaa0000000200 */
[C---:B------:R-:W-:Y:S06]  /*3bd0*/  HMMA.16816.F32.BF16 R48, R52.reuse, R64, R48 ;  /* 0x000000403430723c */ /* 0x040fec0000041830 */
[----:B------:R-:W-:Y:S01]  /*3be0*/  HMMA.16816.F32.BF16 R44, R52, R66, R44 ;  /* 0x00000042342c723c */ /* 0x000fe2000004182c */
[----:B------:R-:W4:Y:S05]  /*3bf0*/  LDSM.16.M88.4 R64, [R201+0x10000] ;  /* 0x01000000c940783b */ /* 0x000f2a0000000200 */
[----:B-1----:R-:W-:Y:S06]  /*3c00*/  HMMA.16816.F32.BF16 R40, R68, R12, R40 ;  /* 0x0000000c4428723c */ /* 0x002fec0000041828 */
[C---:B------:R-:W-:Y:S06]  /*3c10*/  HMMA.16816.F32.BF16 R24, R52.reuse, R56, R24 ;  /* 0x000000383418723c */ /* 0x040fec0000041818 */
[----:B------:R-:W-:Y:S01]  /*3c20*/  HMMA.16816.F32.BF16 R72, R52, R58, R72 ;  /* 0x0000003a3448723c */ /* 0x000fe20000041848 */
[----:B------:R-:W1:Y:S04]  /*3c30*/  LDSM.16.M88.4 R56, [R201+0x11000] ;  /* 0x01100000c938783b */ /* 0x000e680000000200 */
[----:B------:R-:W-:Y:S01]  /*3c40*/  LDSM.16.M88.4 R52, [R201+0x11800] ;  /* 0x01180000c934783b */ /* 0x000fe20000000200 */
[C---:B------:R-:W-:Y:S03]  /*3c50*/  HMMA.16816.F32.BF16 R36, R68.reuse, R14, R36 ;  /* 0x0000000e4424723c */ /* 0x040fe60000041824 */
[----:B------:R-:W5:Y:S03]  /*3c60*/  LDSM.16.M88.4 R12, [R199+0x4800] ;  /* 0x00480000c70c783b */ /* 0x000f660000000200 */
[C---:B------:R-:W-:Y:S06]  /*3c70*/  HMMA.16816.F32.BF16 R48, R68.reuse, R16, R48 ;  /* 0x000000104430723c */ /* 0x040fec0000041830 */
[C---:B------:R-:W-:Y:S01]  /*3c80*/  HMMA.16816.F32.BF16 R44, R68.reuse, R18, R44 ;  /* 0x00000012442c723c */ /* 0x040fe2000004182c */
[----:B------:R-:W5:Y:S05]  /*3c90*/  LDSM.16.M88.4 R16, [R199+0x4000] ;  /* 0x00400000c710783b */ /* 0x000f6a0000000200 */
[C---:B---3--:R-:W-:Y:S06]  /*3ca0*/  HMMA.16816.F32.BF16 R32, R68.reuse, R8, R32 ;  /* 0x000000084420723c */ /* 0x048fec0000041820 */
[----:B------:R-:W-:Y:S01]  /*3cb0*/  HMMA.16816.F32.BF16 R28, R68, R10, R28 ;  /* 0x0000000a441c723c */ /* 0x000fe2000004181c */
[----:B------:R-:W3:Y:S05]  /*3cc0*/  LDSM.16.M88.4 R8, [R199+0x5000] ;  /* 0x00500000c708783b */ /* 0x000eea0000000200 */
[----:B--2---:R-:W-:Y:S06]  /*3cd0*/  HMMA.16816.F32.BF16 R40, R20, R60, R40 ;  /* 0x0000003c1428723c */ /* 0x004fec0000041828 */
[C---:B------:R-:W-:Y:S06]  /*3ce0*/  HMMA.16816.F32.BF16 R24, R68.reuse, R80, R24 ;  /* 0x000000504418723c */ /* 0x040fec0000041818 */
[----:B------:R-:W-:Y:S01]  /*3cf0*/  HMMA.16816.F32.BF16 R72, R68, R82, R72 ;  /* 0x000000524448723c */ /* 0x000fe20000041848 */
[----:B------:R-:W-:Y:S04]  /*3d00*/  LDSM.16.M88.4 R68, [R198+0x8000] ;  /* 0x00800000c644783b */ /* 0x000fe80000000200 */
[----:B------:R-:W-:Y:S01]  /*3d10*/  LDSM.16.M88.4 R80, [R199+0x5800] ;  /* 0x00580000c750783b */ /* 0x000fe20000000200 */
[C---:B------:R-:W-:Y:S03]  /*3d20*/  HMMA.16816.F32.BF16 R36, R20.reuse, R62, R36 ;  /* 0x0000003e1424723c */ /* 0x040fe60000041824 */
[----:B------:R-:W2:Y:S03]  /*3d30*/  LDSM.16.M88.4 R60, [R195+0x10800] ;  /* 0x01080000c33c783b */ /* 0x000ea60000000200 */
[C---:B----4-:R-:W-:Y:S06]  /*3d40*/  HMMA.16816.F32.BF16 R48, R20.reuse, R64, R48 ;  /* 0x000000401430723c */ /* 0x050fec0000041830 */
[C---:B------:R-:W-:Y:S01]  /*3d50*/  HMMA.16816.F32.BF16 R44, R20.reuse, R66, R44 ;  /* 0x00000042142c723c */ /* 0x040fe2000004182c */
[----:B------:R-:W4:Y:S05]  /*3d60*/  LDSM.16.M88.4 R64, [R195+0x10000] ;  /* 0x01000000c340783b */ /* 0x000f2a0000000200 */
[C---:B-1----:R-:W-:Y:S06]  /*3d70*/  HMMA.16816.F32.BF16 R32, R20.reuse, R56, R32 ;  /* 0x000000381420723c */ /* 0x042fec0000041820 */
[----:B------:R-:W-:Y:S01]  /*3d80*/  HMMA.16816.F32.BF16 R28, R20, R58, R28 ;  /* 0x0000003a141c723c */ /* 0x000fe2000004181c */
[----:B------:R-:W1:Y:S05]  /*3d90*/  LDSM.16.M88.4 R56, [R195+0x11000] ;  /* 0x01100000c338783b */ /* 0x000e6a0000000200 */
[----:B-----5:R-:W-:Y:S06]  /*3da0*/  HMMA.16816.F32.BF16 R40, R76, R12, R40 ;  /* 0x0000000c4c28723c */ /* 0x020fec0000041828 */
[C---:B------:R-:W-:Y:S06]  /*3db0*/  HMMA.16816.F32.BF16 R24, R20.reuse, R52, R24 ;  /* 0x000000341418723c */ /* 0x040fec0000041818 */
[----:B------:R-:W-:Y:S01]  /*3dc0*/  HMMA.16816.F32.BF16 R72, R20, R54, R72 ;  /* 0x000000361448723c */ /* 0x000fe20000041848 */
[----:B------:R-:W-:Y:S04]  /*3dd0*/  LDSM.16.M88.4 R20, [R197+0x8000] ;  /* 0x00800000c514783b */ /* 0x000fe80000000200 */
        /* <DEDUP_REMOVED lines=10> */
[----:B------:R-:W-:Y:S06]  /*3e80*/  HMMA.16816.F32.BF16 R24, R76, R80, R24 ;  /* 0x000000504c18723c */ /* 0x000fec0000041818 */
[C---:B----4-:R-:W-:Y:S06]  /*3e90*/  HMMA.16816.F32.BF16 R48, R68.reuse, R64, R48 ;  /* 0x000000404430723c */ /* 0x050fec0000041830 */
[----:B------:R-:W-:Y:S01]  /*3ea0*/  HMMA.16816.F32.BF16 R36, R68, R62, R36 ;  /* 0x0000003e4424723c */ /* 0x000fe20000041824 */
[----:B------:R-:W2:Y:S01]  /*3eb0*/  LDSM.16.M88.4 R60, [R188+0x5800] ;  /* 0x00580000bc3c783b */ /* 0x000ea20000000200 */
[----:B------:R-:W-:-:S04]  /*3ec0*/  DEPBAR.LE SB0, 0x0 ;  /* 0x000080000000791a */ /* 0x000fc80000000000 */
[C---:B-1----:R-:W-:Y:S06]  /*3ed0*/  HMMA.16816.F32.BF16 R32, R68.reuse, R56, R32 ;  /* 0x000000384420723c */ /* 0x042fec0000041820 */
[----:B------:R-:W-:Y:S06]  /*3ee0*/  HMMA.16816.F32.BF16 R28, R68, R58, R28 ;  /* 0x0000003a441c723c */ /* 0x000fec000004181c */
[----:B-----5:R-:W-:Y:S06]  /*3ef0*/  HMMA.16816.F32.BF16 R40, R20, R12, R40 ;  /* 0x0000000c1428723c */ /* 0x020fec0000041828 */
[----:B------:R-:W-:Y:S01]  /*3f00*/  HMMA.16816.F32.BF16 R24, R68, R52, R24 ;  /* 0x000000344418723c */ /* 0x000fe20000041818 */
[----:B------:R-:W-:-:S05]  /*3f10*/  LOP3.LUT R13, R6, 0xffffffe0, RZ, 0xc0, !PT ;  /* 0xffffffe0060d7812 */ /* 0x000fca00078ec0ff */
[----:B------:R-:W-:Y:S01]  /*3f20*/  IMAD.IADD R13, R4, 0x1, -R13 ;  /* 0x00000001040d7824 */ /* 0x000fe200078e0a0d */
[----:B------:R-:W-:Y:S04]  /*3f30*/  HMMA.16816.F32.BF16 R48, R20, R16, R48 ;  /* 0x000000101430723c */ /* 0x000fe80000041830 */
[----:B------:R-:W-:Y:S02]  /*3f40*/  SHF.R.S32.HI R2, RZ, 0x1f, R13 ;  /* 0x0000001fff027819 */ /* 0x000fe4000001140d */
[----:B------:R-:W-:Y:S02]  /*3f50*/  HMMA.16816.F32.BF16 R44, R68, R66, R44 ;  /* 0x00000042442c723c */ /* 0x000fe4000004182c */
[----:B------:R-:W-:-:S03]  /*3f60*/  LEA.HI R13, R2, R13, RZ, 0x2 ;  /* 0x0000000d020d7211 */ /* 0x000fc600078f10ff */
[----:B------:R-:W-:Y:S01]  /*3f70*/  FMUL.FTZ R41, R41, UR25 ;  /* 0x0000001929297c20 */ /* 0x000fe20008410000 */
[----:B------:R-:W-:Y:S01]  /*3f80*/  SHF.R.S32.HI R2, RZ, 0x2, R13 ;  /* 0x00000002ff027819 */ /* 0x000fe2000001140d */
[----:B---3--:R-:W-:Y:S01]  /*3f90*/  HMMA.16816.F32.BF16 R32, R20, R8, R32 ;  /* 0x000000081420723c */ /* 0x008fe20000041820 */
[----:B------:R-:W-:Y:S01]  /*3fa0*/  FMUL.FTZ R42, R42, UR25 ;  /* 0x000000192a2a7c20 */ /* 0x000fe20008410000 */
[----:B------:R-:W-:Y:S01]  /*3fb0*/  FMUL.FTZ R40, R40, UR25 ;  /* 0x0000001928287c20 */ /* 0x000fe20008410000 */
[----:B------:R-:W-:Y:S01]  /*3fc0*/  MUFU.TANH R13, R41 ;  /* 0x00000029000d7308 */ /* 0x000fe20000002400 */
[----:B------:R-:W-:Y:S02]  /*3fd0*/  IMAD.IADD R219, R2, 0x1, R219 ;  /* 0x0000000102db7824 */ /* 0x000fe400078e02db */
[----:B------:R-:W-:Y:S01]  /*3fe0*/  FMUL.FTZ R43, R43, UR25 ;  /* 0x000000192b2b7c20 */ /* 0x000fe20008410000 */
[----:B------:R-:W-:Y:S01]  /*3ff0*/  HMMA.16816.F32.BF16 R72, R76, R82, R72 ;  /* 0x000000524c48723c */ /* 0x000fe20000041848 */
[----:B------:R-:W-:-:S02]  /*4000*/  IMAD.U32 R9, RZ, RZ, UR20 ;  /* 0x00000014ff097e24 */ /* 0x000fc4000f8e00ff */
[----:B------:R-:W-:Y:S02]  /*4010*/  VIADD R216, R219, 0x8 ;  /* 0x00000008dbd87836 */ /* 0x000fe40000000000 */
[----:B------:R-:W-:Y:S01]  /*4020*/  IMAD R16, R9, 0x40, R220 ;  /* 0x0000004009107824 */ /* 0x000fe200078e02dc */
[C---:B------:R-:W-:Y:S01]  /*4030*/  HMMA.16816.F32.BF16 R28, R20.reuse, R10, R28 ;  /* 0x0000000a141c723c */ /* 0x040fe2000004181c */
[----:B------:R-:W-:Y:S02]  /*4040*/  IMAD.U32 R9, RZ, RZ, UR7 ;  /* 0x00000007ff097e24 */ /* 0x000fe4000f8e00ff */
[----:B------:R-:W-:Y:S01]  /*4050*/  FMUL.FTZ R50, R50, UR25 ;  /* 0x0000001932327c20 */ /* 0x000fe20008410000 */
[----:B------:R-:W-:Y:S02]  /*4060*/  IMAD.U32 R2, RZ, RZ, UR27 ;  /* 0x0000001bff027e24 */ /* 0x000fe4000f8e00ff */
[----:B------:R-:W-:Y:S01]  /*4070*/  FMUL.FTZ R49, R49, UR25 ;  /* 0x0000001931317c20 */ /* 0x000fe20008410000 */
[----:B------:R-:W-:Y:S01]  /*4080*/  VIADD R6, R16, 0x1 ;  /* 0x0000000110067836 */ /* 0x000fe20000000000 */
[C---:B--2---:R-:W-:Y:S01]  /*4090*/  HMMA.16816.F32.BF16 R24, R20.reuse, R60, R24 ;  /* 0x0000003c1418723c */ /* 0x044fe20000041818 */
[C---:B------:R-:W-:Y:S01]  /*40a0*/  IADD3 R214, R216.reuse, UR22, R9 ;  /* 0x00000016d8d67c10 */ /* 0x040fe2000fffe009 */
[----:B------:R-:W-:Y:S01]  /*40b0*/  VIADD R216, R216, UR26 ;  /* 0x0000001ad8d87c36 */ /* 0x000fe20008000000 */
[C---:B------:R-:W-:Y:S01]  /*40c0*/  VIADDMNMX R217, R219.reuse, UR6, R2, PT ;  /* 0x00000006dbd97c46 */ /* 0x040fe2000b800102 */
[----:B------:R-:W-:Y:S01]  /*40d0*/  VIADD R219, R219, UR26 ;  /* 0x0000001adbdb7c36 */ /* 0x000fe20008000000 */
[----:B------:R-:W1:Y:S01]  /*40e0*/  MUFU.TANH R50, R50 ;  /* 0x0000003200327308 */ /* 0x000e620000002400 */
[--C-:B------:R-:W-:Y:S01]  /*40f0*/  IMAD.IADD R8, R216, 0x1, -R16.reuse ;  /* 0x00000001d8087824 */ /* 0x100fe200078e0a10 */
[----:B------:R-:W-:Y:S01]  /*4100*/  HMMA.16816.F32.BF16 R44, R20, R18, R44 ;  /* 0x00000012142c723c */ /* 0x000fe2000004182c */
[----:B------:R-:W-:-:S02]  /*4110*/  IMAD.IADD R10, R219, 0x1, -R16 ;  /* 0x00000001db0a7824 */ /* 0x000fc400078e0a10 */
[----:B------:R-:W-:Y:S01]  /*4120*/  FMUL.FTZ R4, R33, UR25 ;  /* 0x0000001921047c20 */ /* 0x000fe20008410000 */
[----:B------:R-:W-:Y:S01]  /*4130*/  IMAD.IADD R9, R219, 0x1, -R6 ;  /* 0x00000001db097824 */ /* 0x000fe200078e0a06 */
[----:B------:R-:W-:Y:S01]  /*4140*/  IABS R8, R8 ;  /* 0x0000000800087213 */ /* 0x000fe20000000000 */
[----:B------:R-:W-:Y:S01]  /*4150*/  FMUL.FTZ R48, R48, UR25 ;  /* 0x0000001930307c20 */ /* 0x000fe20008410000 */
[----:B------:R-:W-:Y:S01]  /*4160*/  IABS R33, R10 ;  /* 0x0000000a00217213 */ /* 0x000fe20000000000 */
[----:B------:R-:W-:Y:S01]  /*4170*/  HMMA.16816.F32.BF16 R72, R68, R54, R72 ;  /* 0x000000364448723c */ /* 0x000fe20000041848 */
[----:B------:R-:W-:Y:S01]  /*4180*/  IABS R10, R9 ;  /* 0x00000009000a7213 */ /* 0x000fe20000000000 */
[----:B------:R-:W-:Y:S01]  /*4190*/  IMAD.MOV.U32 R9, RZ, RZ, R8 ;  /* 0x000000ffff097224 */ /* 0x000fe200078e0008 */
[----:B------:R-:W-:Y:S01]  /*41a0*/  VIMNMX R214, R214, UR27, PT ;  /* 0x0000001bd6d67c48 */ /* 0x000fe2000bfe0100 */
[----:B------:R-:W-:Y:S01]  /*41b0*/  FMUL.FTZ R19, R31, UR25 ;  /* 0x000000191f137c20 */ /* 0x000fe20008410000 */
[----:B------:R-:W-:Y:S01]  /*41c0*/  MUFU.TANH R48, R48 ;  /* 0x0000003000307308 */ /* 0x000fe20000002400 */
[----:B------:R-:W-:Y:S01]  /*41d0*/  IMAD.MOV.U32 R8, RZ, RZ, R10 ;  /* 0x000000ffff087224 */ /* 0x000fe200078e000a */
[----:B------:R-:W-:Y:S01]  /*41e0*/  I2FP.F32.S32 R9, R9 ;  /* 0x0000000900097245 */ /* 0x000fe20000201400 */
[----:B------:R-:W-:Y:S01]  /*41f0*/  FMUL.FTZ R51, R51, UR25 ;  /* 0x0000001933337c20 */ /* 0x000fe20008410000 */
[----:B------:R-:W-:Y:S01]  /*4200*/  VIADDMNMX R218, R219, -UR23, RZ, !PT ;  /* 0x80000017dbda7c46 */ /* 0x000fe2000f8001ff */
[----:B------:R-:W-:Y:S01]  /*4210*/  FMUL.FTZ R17, R26, UR25 ;  /* 0x000000191a117c20 */ /* 0x000fe20008410000 */
[----:B------:R-:W-:Y:S01]  /*4220*/  I2FP.F32.S32 R8, R8 ;  /* 0x0000000800087245 */ /* 0x000fe20000201400 */
[----:B-1----:R-:W-:Y:S01]  /*4230*/  FFMA.FTZ R26, R9, -UR19, R50 ;  /* 0x80000013091a7c23 */ /* 0x002fe20008010032 */
[----:B------:R-:W1:Y:S01]  /*4240*/  MUFU.TANH R31, R49 ;  /* 0x00000031001f7308 */ /* 0x000e620000002400 */
[----:B------:R-:W-:Y:S01]  /*4250*/  VIADD R9, R16, 0x8 ;  /* 0x0000000810097836 */ /* 0x000fe20000000000 */
[----:B------:R-:W-:Y:S01]  /*4260*/  VIADDMNMX R215, R216, -UR23, RZ, !PT ;  /* 0x80000017d8d77c46 */ /* 0x000fe2000f8001ff */
[C---:B------:R-:W-:Y:S01]  /*4270*/  HMMA.16816.F32.BF16 R36, R20.reuse, R14, R36 ;  /* 0x0000000e1424723c */ /* 0x040fe20000041824 */
[----:B------:R-:W-:Y:S01]  /*4280*/  FMUL.FTZ R46, R46, UR25 ;  /* 0x000000192e2e7c20 */ /* 0x000fe20008410000 */
[--C-:B------:R-:W-:Y:S01]  /*4290*/  IMAD.IADD R10, R219, 0x1, -R9.reuse ;  /* 0x00000001db0a7824 */ /* 0x100fe200078e0a09 */
[C---:B------:R-:W-:Y:S01]  /*42a0*/  ISETP.GE.AND P0, PT, R9.reuse, R217, PT ;  /* 0x000000d90900720c */ /* 0x040fe20003f06270 */
[----:B------:R-:W-:Y:S01]  /*42b0*/  FMUL.FTZ R44, R44, UR25 ;  /* 0x000000192c2c7c20 */ /* 0x000fe20008410000 */
[----:B------:R-:W-:Y:S01]  /*42c0*/  ISETP.GE.AND P6, PT, R9, R214, PT ;  /* 0x000000d60900720c */ /* 0x000fe20003fc6270 */
[----:B------:R-:W2:Y:S01]  /*42d0*/  MUFU.TANH R12, R46 ;  /* 0x0000002e000c7308 */ /* 0x000ea20000002400 */
[----:B------:R-:W-:Y:S01]  /*42e0*/  IABS R10, R10 ;  /* 0x0000000a000a7213 */ /* 0x000fe20000000000 */
[----:B------:R-:W-:Y:S01]  /*42f0*/  FMUL.FTZ R47, R47, UR25 ;  /* 0x000000192f2f7c20 */ /* 0x000fe20008410000 */
[C---:B------:R-:W-:Y:S01]  /*4300*/  ISETP.LT.OR P0, PT, R9.reuse, R218, P0 ;  /* 0x000000da0900720c */ /* 0x040fe20000701670 */
[----:B------:R-:W-:Y:S01]  /*4310*/  HMMA.16816.F32.BF16 R72, R20, R62, R72 ;  /* 0x0000003e1448723c */ /* 0x000fe20000041848 */
[----:B------:R-:W-:Y:S01]  /*4320*/  ISETP.LT.OR P6, PT, R9, R215, P6 ;  /* 0x000000d70900720c */ /* 0x000fe200037c1670 */
[----:B------:R-:W-:Y:S01]  /*4330*/  IMAD.IADD R9, R216, 0x1, -R9 ;  /* 0x00000001d8097824 */ /* 0x000fe200078e0a09 */
[----:B------:R-:W-:Y:S01]  /*4340*/  ISETP.GE.AND P2, PT, R6, R217, PT ;  /* 0x000000d90600720c */ /* 0x000fe20003f46270 */
[----:B-1----:R-:W-:Y:S01]  /*4350*/  FFMA.FTZ R31, R8, -UR19, R31 ;  /* 0x80000013081f7c23 */ /* 0x002fe2000801001f */
[----:B------:R-:W-:Y:S01]  /*4360*/  VIADD R8, R16, 0x9 ;  /* 0x0000000910087836 */ /* 0x000fe20000000000 */
[-C--:B------:R-:W-:Y:S01]  /*4370*/  ISETP.GE.AND P1, PT, R6, R214.reuse, PT ;  /* 0x000000d60600720c */ /* 0x080fe20003f26270 */
[----:B------:R-:W-:Y:S01]  /*4380*/  FMUL.FTZ R2, R29, UR25 ;  /* 0x000000191d027c20 */ /* 0x000fe20008410000 */
[----:B------:R-:W-:Y:S01]  /*4390*/  I2FP.F32.S32 R33, R33 ;  /* 0x0000002100217245 */ /* 0x000fe20000201400 */
[----:B------:R-:W-:Y:S01]  /*43a0*/  MUFU.TANH R14, R51 ;  /* 0x00000033000e7308 */ /* 0x000fe20000002400 */
[-C--:B------:R-:W-:Y:S01]  /*43b0*/  ISETP.GE.AND P3, PT, R8, R217.reuse, PT ;  /* 0x000000d90800720c */ /* 0x080fe20003f66270 */
[----:B------:R-:W-:Y:S01]  /*43c0*/  IMAD.IADD R11, R216, 0x1, -R6 ;  /* 0x00000001d80b7824 */ /* 0x000fe200078e0a06 */
[----:B------:R-:W-:Y:S01]  /*43d0*/  ISETP.GE.AND P5, PT, R8, R214, PT ;  /* 0x000000d60800720c */ /* 0x000fe20003fa6270 */
[----:B------:R-:W-:Y:S01]  /*43e0*/  FMUL.FTZ R45, R45, UR25 ;  /* 0x000000192d2d7c20 */ /* 0x000fe20008410000 */
[----:B------:R-:W-:Y:S01]  /*43f0*/  I2FP.F32.S32 R20, R10 ;  /* 0x0000000a00147245 */ /* 0x000fe20000201400 */
[----:B------:R-:W-:Y:S01]  /*4400*/  FFMA.FTZ R33, R33, -UR19, R48 ;  /* 0x8000001321217c23 */ /* 0x000fe20008010030 */
[----:B------:R-:W-:Y:S01]  /*4410*/  ISETP.GE.AND P4, PT, R16, R217, PT ;  /* 0x000000d91000720c */ /* 0x000fe20003f86270 */
[----:B------:R-:W1:Y:S01]  /*4420*/  MUFU.TANH R29, R44 ;  /* 0x0000002c001d7308 */ /* 0x000e620000002400 */
[CC--:B------:R-:W-:Y:S01]  /*4430*/  ISETP.LT.OR P2, PT, R6.reuse, R218.reuse, P2 ;  /* 0x000000da0600720c */ /* 0x0c0fe20001741670 */
[----:B------:R-:W-:Y:S01]  /*4440*/  FMUL.FTZ R18, R27, UR25 ;  /* 0x000000191b127c20 */ /* 0x000fe20008410000 */
[----:B------:R-:W-:Y:S01]  /*4450*/  ISETP.LT.OR P1, PT, R6, R215, P1 ;  /* 0x000000d70600720c */ /* 0x000fe20000f21670 */
[C-C-:B------:R-:W-:Y:S01]  /*4460*/  IMAD.IADD R6, R219.reuse, 0x1, -R8.reuse ;  /* 0x00000001db067824 */ /* 0x140fe200078e0a08 */
[----:B------:R-:W-:Y:S01]  /*4470*/  IABS R9, R9 ;  /* 0x0000000900097213 */ /* 0x000fe20000000000 */
[----:B------:R-:W-:Y:S01]  /*4480*/  VIADD R21, R16, 0x10 ;  /* 0x0000001010157836 */ /* 0x000fe20000000000 */
[CC--:B------:R-:W-:Y:S01]  /*4490*/  ISETP.LT.OR P3, PT, R8.reuse, R218.reuse, P3 ;  /* 0x000000da0800720c */ /* 0x0c0fe20001f61670 */
[----:B------:R-:W3:Y:S01]  /*44a0*/  MUFU.TANH R10, R47 ;  /* 0x0000002f000a7308 */ /* 0x000ee20000002400 */
[----:B------:R-:W-:Y:S01]  /*44b0*/  ISETP.LT.OR P5, PT, R8, R215, P5 ;  /* 0x000000d70800720c */ /* 0x000fe20002fa1670 */
[----:B------:R-:W-:Y:S01]  /*44c0*/  IMAD.IADD R8, R216, 0x1, -R8 ;  /* 0x00000001d8087824 */ /* 0x000fe200078e0a08 */
[----:B------:R-:W-:Y:S01]  /*44d0*/  ISETP.LT.OR P4, PT, R16, R218, P4 ;  /* 0x000000da1000720c */ /* 0x000fe20002781670 */
[----:B------:R-:W-:Y:S01]  /*44e0*/  IMAD.IADD R22, R219, 0x1, -R21 ;  /* 0x00000001db167824 */ /* 0x000fe200078e0a15 */
[----:B------:R-:W-:Y:S01]  /*44f0*/  I2FP.F32.S32 R9, R9 ;  /* 0x0000000900097245 */ /* 0x000fe20000201400 */
[----:B------:R-:W-:Y:S01]  /*4500*/  FMUL.FTZ R36, R36, UR25 ;  /* 0x0000001924247c20 */ /* 0x000fe20008410000 */
[----:B------:R-:W-:Y:S01]  /*4510*/  IABS R11, R11 ;  /* 0x0000000b000b7213 */ /* 0x000fe20000000000 */
[----:B------:R-:W4:Y:S01]  /*4520*/  MUFU.TANH R27, R45 ;  /* 0x0000002d001b7308 */ /* 0x000f220000002400 */
[----:B------:R-:W-:Y:S01]  /*4530*/  IABS R8, R8 ;  /* 0x0000000800087213 */ /* 0x000fe20000000000 */
[----:B--2---:R-:W-:Y:S01]  /*4540*/  FFMA.FTZ R12, R9, -UR19, R12 ;  /* 0x80000013090c7c23 */ /* 0x004fe2000801000c */
[----:B------:R-:W-:Y:S01]  /*4550*/  FSEL R33, R33, -INF , !P4 ;  /* 0xff80000021217808 */ /* 0x000fe20006000000 */
[----:B-1----:R-:W-:Y:S01]  /*4560*/  FFMA.FTZ R29, R20, -UR19, R29 ;  /* 0x80000013141d7c23 */ /* 0x002fe2000801001d */
[C---:B------:R-:W-:Y:S01]  /*4570*/  ISETP.GE.AND P4, PT, R16.reuse, R214, PT ;  /* 0x000000d61000720c */ /* 0x040fe20003f86270 */
[C---:B------:R-:W-:Y:S01]  /*4580*/  VIADD R23, R16.reuse, 0x18 ;  /* 0x0000001810177836 */ /* 0x040fe20000000000 */
[----:B------:R-:W-:Y:S01]  /*4590*/  I2FP.F32.S32 R11, R11 ;  /* 0x0000000b000b7245 */ /* 0x000fe20000201400 */
[----:B------:R-:W-:Y:S01]  /*45a0*/  MUFU.TANH R15, R40 ;  /* 0x00000028000f7308 */ /* 0x000fe20000002400 */
[----:B------:R-:W-:Y:S01]  /*45b0*/  I2FP.F32.S32 R9, R8 ;  /* 0x0000000800097245 */ /* 0x000fe20000201400 */
[C---:B------:R-:W-:Y:S01]  /*45c0*/  VIADD R164, R16.reuse, 0x20 ;  /* 0x0000002010a47836 */ /* 0x040fe20000000000 */
[----:B------:R-:W-:Y:S01]  /*45d0*/  ISETP.LT.OR P4, PT, R16, R215, P4 ;  /* 0x000000d71000720c */ /* 0x000fe20002781670 */
[----:B------:R-:W-:Y:S01]  /*45e0*/  FFMA.FTZ R14, R11, -UR19, R14 ;  /* 0x800000130b0e7c23 */ /* 0x000fe2000801000e */
[----:B------:R-:W-:Y:S01]  /*45f0*/  IABS R6, R6 ;  /* 0x0000000600067213 */ /* 0x000fe20000000000 */
[----:B---3--:R-:W-:Y:S01]  /*4600*/  FFMA.FTZ R10, R9, -UR19, R10 ;  /* 0x80000013090a7c23 */ /* 0x008fe2000801000a */
[----:B------:R-:W-:Y:S01]  /*4610*/  FSEL R26, R26, -INF , !P4 ;  /* 0xff8000001a1a7808 */ /* 0x000fe20006000000 */
[----:B------:R-:W-:Y:S01]  /*4620*/  VIADD R9, R16, 0x11 ;  /* 0x0000001110097836 */ /* 0x000fe20000000000 */
[----:B------:R-:W-:Y:S01]  /*4630*/  FSEL R31, R31, -INF , !P2 ;  /* 0xff8000001f1f7808 */ /* 0x000fe20005000000 */
[----:B------:R-:W1:Y:S01]  /*4640*/  MUFU.TANH R8, R42 ;  /* 0x0000002a00087308 */ /* 0x000e620000002400 */
[----:B------:R-:W-:Y:S01]  /*4650*/  ISETP.GE.AND P4, PT, R21, R217, PT ;  /* 0x000000d91500720c */ /* 0x000fe20003f86270 */
[----:B------:R-:W-:Y:S01]  /*4660*/  IMAD.IADD R20, R219, 0x1, -R9 ;  /* 0x00000001db147824 */ /* 0x000fe200078e0a09 */
[----:B------:R-:W-:Y:S01]  /*4670*/  ISETP.GE.AND P2, PT, R21, R214, PT ;  /* 0x000000d61500720c */ /* 0x000fe20003f46270 */
[----:B------:R-:W-:Y:S01]  /*4680*/  IMAD.IADD R11, R219, 0x1, -R23 ;  /* 0x00000001db0b7824 */ /* 0x000fe200078e0a17 */
[----:B------:R-:W-:Y:S01]  /*4690*/  I2FP.F32.S32 R6, R6 ;  /* 0x0000000600067245 */ /* 0x000fe20000201400 */
[----:B------:R-:W-:Y:S01]  /*46a0*/  FMUL.FTZ R37, R37, UR25 ;  /* 0x0000001925257c20 */ /* 0x000fe20008410000 */
[C---:B------:R-:W-:Y:S01]  /*46b0*/  ISETP.LT.OR P4, PT, R21.reuse, R218, P4 ;  /* 0x000000da1500720c */ /* 0x040fe20002781670 */
[----:B------:R-:W-:Y:S01]  /*46c0*/  MUFU.TANH R36, R36 ;  /* 0x0000002400247308 */ /* 0x000fe20000002400 */
[----:B------:R-:W-:Y:S01]  /*46d0*/  ISETP.LT.OR P2, PT, R21, R215, P2 ;  /* 0x000000d71500720c */ /* 0x000fe20001741670 */
[----:B------:R-:W-:Y:S01]  /*46e0*/  IMAD.IADD R21, R216, 0x1, -R21 ;  /* 0x00000001d8157824 */ /* 0x000fe200078e0a15 */
[----:B------:R-:W-:Y:S01]  /*46f0*/  FSEL R14, R14, -INF , !P1 ;  /* 0xff8000000e0e7808 */ /* 0x000fe20004800000 */
[----:B----4-:R-:W-:Y:S01]  /*4700*/  FFMA.FTZ R27, R6, -UR19, R27 ;  /* 0x80000013061b7c23 */ /* 0x010fe2000801001b */
[----:B------:R-:W-:Y:S01]  /*4710*/  FSEL R29, R29, -INF , !P0 ;  /* 0xff8000001d1d7808 */ /* 0x000fe20004000000 */
[----:B------:R-:W-:Y:S01]  /*4720*/  FMUL.FTZ R38, R38, UR25 ;  /* 0x0000001926267c20 */ /* 0x000fe20008410000 */
[C---:B------:R-:W-:Y:S01]  /*4730*/  ISETP.GE.AND P1, PT, R9.reuse, R217, PT ;  /* 0x000000d90900720c */ /* 0x040fe20003f26270 */
[----:B------:R-:W2:Y:S01]  /*4740*/  MUFU.TANH R6, R43 ;  /* 0x0000002b00067308 */ /* 0x000ea20000002400 */
[C---:B------:R-:W-:Y:S01]  /*4750*/  ISETP.GE.AND P0, PT, R9.reuse, R214, PT ;  /* 0x000000d60900720c */ /* 0x040fe20003f06270 */
[----:B------:R-:W-:Y:S01]  /*4760*/  FMUL.FTZ R34, R34, UR25 ;  /* 0x0000001922227c20 */ /* 0x000fe20008410000 */
[----:B------:R-:W-:Y:S01]  /*4770*/  ISETP.LT.OR P1, PT, R9, R218, P1 ;  /* 0x000000da0900720c */ /* 0x000fe20000f21670 */
[----:B------:R-:W-:Y:S01]  /*4780*/  FMUL.FTZ R39, R39, UR25 ;  /* 0x0000001927277c20 */ /* 0x000fe20008410000 */
[----:B------:R-:W-:Y:S01]  /*4790*/  ISETP.LT.OR P0, PT, R9, R215, P0 ;  /* 0x000000d70900720c */ /* 0x000fe20000701670 */
[----:B------:R-:W-:Y:S01]  /*47a0*/  IMAD.IADD R9, R216, 0x1, -R9 ;  /* 0x00000001d8097824 */ /* 0x000fe200078e0a09 */
[----:B------:R-:W-:Y:S01]  /*47b0*/  IABS R21, R21 ;  /* 0x0000001500157213 */ /* 0x000fe20000000000 */
[----:B------:R-:W-:Y:S01]  /*47c0*/  FMUL.FTZ R32, R32, UR25 ;  /* 0x0000001920207c20 */ /* 0x000fe20008410000 */
[----:B------:R-:W-:Y:S01]  /*47d0*/  IABS R20, R20 ;  /* 0x0000001400147213 */ /* 0x000fe20000000000 */
[----:B------:R-:W3:Y:S01]  /*47e0*/  MUFU.TANH R38, R38 ;  /* 0x0000002600267308 */ /* 0x000ee20000002400 */
[----:B------:R-:W-:Y:S01]  /*47f0*/  IABS R22, R22 ;  /* 0x0000001600167213 */ /* 0x000fe20000000000 */
[----:B------:R-:W-:Y:S01]  /*4800*/  VIADD R204, R16, 0x21 ;  /* 0x0000002110cc7836 */ /* 0x000fe20000000000 */
[----:B------:R-:W-:Y:S01]  /*4810*/  I2FP.F32.S32 R21, R21 ;  /* 0x0000001500157245 */ /* 0x000fe20000201400 */
[----:B------:R-:W-:Y:S01]  /*4820*/  FMUL.FTZ R30, R30, UR25 ;  /* 0x000000191e1e7c20 */ /* 0x000fe20008410000 */
[----:B------:R-:W-:Y:S01]  /*4830*/  I2FP.F32.S32 R20, R20 ;  /* 0x0000001400147245 */ /* 0x000fe20000201400 */
[----:B------:R-:W-:Y:S01]  /*4840*/  FMUL.FTZ R35, R35, UR25 ;  /* 0x0000001923237c20 */ /* 0x000fe20008410000 */
[----:B------:R-:W-:Y:S01]  /*4850*/  IABS R9, R9 ;  /* 0x0000000900097213 */ /* 0x000fe20000000000 */
[----:B-1----:R-:W-:Y:S01]  /*4860*/  FFMA.FTZ R8, R21, -UR19, R8 ;  /* 0x8000001315087c23 */ /* 0x002fe20008010008 */
[----:B------:R-:W-:Y:S01]  /*4870*/  I2FP.F32.S32 R22, R22 ;  /* 0x0000001600167245 */ /* 0x000fe20000201400 */
[----:B------:R-:W-:Y:S01]  /*4880*/  FFMA.FTZ R13, R20, -UR19, R13 ;  /* 0x80000013140d7c23 */ /* 0x000fe2000801000d */
[----:B------:R-:W-:Y:S01]  /*4890*/  FSEL R12, R12, -INF , !P6 ;  /* 0xff8000000c0c7808 */ /* 0x000fe20007000000 */
[----:B------:R-:W-:Y:S01]  /*48a0*/  MUFU.TANH R21, R39 ;  /* 0x0000002700157308 */ /* 0x000fe20000002400 */
[----:B------:R-:W-:Y:S01]  /*48b0*/  FSEL R27, R27, -INF , !P3 ;  /* 0xff8000001b1b7808 */ /* 0x000fe20005800000 */
[----:B------:R-:W-:Y:S01]  /*48c0*/  FFMA.FTZ R15, R22, -UR19, R15 ;  /* 0x80000013160f7c23 */ /* 0x000fe2000801000f */
[C---:B------:R-:W-:Y:S01]  /*48d0*/  ISETP.GE.AND P6, PT, R23.reuse, R217, PT ;  /* 0x000000d91700720c */ /* 0x040fe20003fc6270 */
[----:B------:R-:W-:Y:S01]  /*48e0*/  VIADD R22, R16, 0x19 ;  /* 0x0000001910167836 */ /* 0x000fe20000000000 */
[----:B------:R-:W-:Y:S01]  /*48f0*/  ISETP.GE.AND P3, PT, R23, R214, PT ;  /* 0x000000d61700720c */ /* 0x000fe20003f66270 */
[----:B------:R-:W-:Y:S01]  /*4900*/  IMAD.IADD R20, R219, 0x1, -R164 ;  /* 0x00000001db147824 */ /* 0x000fe200078e0aa4 */
[----:B------:R-:W-:Y:S01]  /*4910*/  I2FP.F32.S32 R9, R9 ;  /* 0x0000000900097245 */ /* 0x000fe20000201400 */
[----:B------:R-:W-:Y:S01]  /*4920*/  MUFU.TANH R171, R32 ;  /* 0x0000002000ab7308 */ /* 0x000fe20000002400 */
[----:B------:R-:W-:Y:S01]  /*4930*/  IABS R11, R11 ;  /* 0x0000000b000b7213 */ /* 0x000fe20000000000 */
[----:B------:R-:W-:Y:S01]  /*4940*/  FMUL.FTZ R28, R28, UR25 ;  /* 0x000000191c1c7c20 */ /* 0x000fe20008410000 */
[----:B------:R-:W-:Y:S01]  /*4950*/  ISETP.LT.OR P6, PT, R23, R218, P6 ;  /* 0x000000da1700720c */ /* 0x000fe200037c1670 */
[----:B--2---:R-:W-:Y:S01]  /*4960*/  FFMA.FTZ R6, R9, -UR19, R6 ;  /* 0x8000001309067c23 */ /* 0x004fe20008010006 */
[----:B------:R-:W-:Y:S01]  /*4970*/  ISETP.LT.OR P3, PT, R23, R215, P3 ;  /* 0x000000d71700720c */ /* 0x000fe20001f61670 */
[----:B------:R-:W-:Y:S01]  /*4980*/  IMAD.IADD R23, R216, 0x1, -R23 ;  /* 0x00000001d8177824 */ /* 0x000fe200078e0a17 */
[----:B------:R-:W-:Y:S01]  /*4990*/  I2FP.F32.S32 R11, R11 ;  /* 0x0000000b000b7245 */ /* 0x000fe20000201400 */
[----:B------:R1:W2:Y:S01]  /*49a0*/  MUFU.TANH R9, R37 ;  /* 0x0000002500097308 */ /* 0x0002a20000002400 */
[----:B------:R-:W-:Y:S01]  /*49b0*/  FSEL R8, R8, -INF , !P2 ;  /* 0xff80000008087808 */ /* 0x000fe20005000000 */
[----:B------:R-:W-:Y:S01]  /*49c0*/  FMUL.FTZ R24, R24, UR25 ;  /* 0x0000001918187c20 */ /* 0x000fe20008410000 */
[----:B------:R-:W-:Y:S01]  /*49d0*/  FSEL R13, R13, -INF , !P1 ;  /* 0xff8000000d0d7808 */ /* 0x000fe20004800000 */
[----:B------:R-:W-:Y:S01]  /*49e0*/  FFMA.FTZ R11, R11, -UR19, R36 ;  /* 0x800000130b0b7c23 */ /* 0x000fe20008010024 */
[----:B------:R-:W-:Y:S01]  /*49f0*/  FSEL R10, R10, -INF , !P5 ;  /* 0xff8000000a0a7808 */ /* 0x000fe20006800000 */
[----:B------:R-:W-:Y:S01]  /*4a00*/  IMAD.IADD R36, R219, 0x1, -R22 ;  /* 0x00000001db247824 */ /* 0x000fe200078e0a16 */
[----:B------:R-:W-:Y:S01]  /*4a10*/  FSEL R15, R15, -INF , !P4 ;  /* 0xff8000000f0f7808 */ /* 0x000fe20006000000 */
[----:B------:R-:W-:Y:S01]  /*4a20*/  MUFU.TANH R163, R4 ;  /* 0x0000000400a37308 */ /* 0x000fe20000002400 */
[CC--:B------:R-:W-:Y:S01]  /*4a30*/  ISETP.GE.AND P2, PT, R164.reuse, R217.reuse, PT ;  /* 0x000000d9a400720c */ /* 0x0c0fe20003f46270 */
[----:B------:R-:W-:Y:S01]  /*4a40*/  FMUL.FTZ R25, R25, UR25 ;  /* 0x0000001919197c20 */ /* 0x000fe20008410000 */
[-C--:B------:R-:W-:Y:S01]  /*4a50*/  ISETP.GE.AND P1, PT, R164, R214.reuse, PT ;  /* 0x000000d6a400720c */ /* 0x080fe20003f26270 */
[----:B------:R-:W-:Y:S01]  /*4a60*/  FMUL.FTZ R72, R72, UR25 ;  /* 0x0000001948487c20 */ /* 0x000fe20008410000 */
[C---:B------:R-:W-:Y:S01]  /*4a70*/  ISETP.GE.AND P5, PT, R22.reuse, R217, PT ;  /* 0x000000d91600720c */ /* 0x040fe20003fa6270 */
[----:B------:R-:W-:Y:S01]  /*4a80*/  FMUL.FTZ R73, R73, UR25 ;  /* 0x0000001949497c20 */ /* 0x000fe20008410000 */
[----:B------:R-:W-:Y:S01]  /*4a90*/  ISETP.GE.AND P4, PT, R22, R214, PT ;  /* 0x000000d61600720c */ /* 0x000fe20003f86270 */
[----:B------:R-:W-:Y:S01]  /*4aa0*/  MUFU.TANH R2, R2 ;  /* 0x0000000200027308 */ /* 0x000fe20000002400 */
[----:B-1----:R-:W-:Y:S01]  /*4ab0*/  IABS R37, R23 ;  /* 0x0000001700257213 */ /* 0x002fe20000000000 */
[----:B------:R-:W-:Y:S01]  /*4ac0*/  FMUL.FTZ R74, R74, UR25 ;  /* 0x000000194a4a7c20 */ /* 0x000fe20008410000 */
[CC--:B------:R-:W-:Y:S01]  /*4ad0*/  ISETP.LT.OR P2, PT, R164.reuse, R218.reuse, P2 ;  /* 0x000000daa400720c */ /* 0x0c0fe20001741670 */
[----:B------:R-:W-:Y:S01]  /*4ae0*/  FMUL.FTZ R75, R75, UR25 ;  /* 0x000000194b4b7c20 */ /* 0x000fe20008410000 */
[-C--:B------:R-:W-:Y:S01]  /*4af0*/  ISETP.LT.OR P1, PT, R164, R215.reuse, P1 ;  /* 0x000000d7a400720c */ /* 0x080fe20000f21670 */
[----:B------:R-:W-:Y:S01]  /*4b00*/  IMAD.IADD R164, R216, 0x1, -R164 ;  /* 0x00000001d8a47824 */ /* 0x000fe200078e0aa4 */
[C---:B------:R-:W-:Y:S01]  /*4b10*/  ISETP.LT.OR P5, PT, R22.reuse, R218, P5 ;  /* 0x000000da1600720c */ /* 0x040fe20002fa1670 */
[----:B------:R-:W1:Y:S01]  /*4b20*/  MUFU.TANH R23, R34 ;  /* 0x0000002200177308 */ /* 0x000e620000002400 */
[----:B------:R-:W-:Y:S01]  /*4b30*/  ISETP.LT.OR P4, PT, R22, R215, P4 ;  /* 0x000000d71600720c */ /* 0x000fe20002781670 */
[----:B------:R-:W-:Y:S01]  /*4b40*/  IMAD.IADD R22, R216, 0x1, -R22 ;  /* 0x00000001d8167824 */ /* 0x000fe200078e0a16 */
[----:B------:R-:W-:-:S02]  /*4b50*/  IABS R36, R36 ;  /* 0x0000002400247213 */ /* 0x000fc40000000000 */
[----:B------:R-:W-:Y:S02]  /*4b60*/  IABS R164, R164 ;  /* 0x000000a400a47213 */ /* 0x000fe40000000000 */
[----:B------:R-:W-:Y:S01]  /*4b70*/  IABS R22, R22 ;  /* 0x0000001600167213 */ /* 0x000fe20000000000 */
[----:B------:R-:W4:Y:S01]  /*4b80*/  MUFU.TANH R30, R30 ;  /* 0x0000001e001e7308 */ /* 0x000f220000002400 */
[----:B------:R-:W-:Y:S02]  /*4b90*/  IABS R20, R20 ;  /* 0x0000001400147213 */ /* 0x000fe40000000000 */
[----:B------:R-:W-:Y:S02]  /*4ba0*/  I2FP.F32.S32 R37, R37 ;  /* 0x0000002500257245 */ /* 0x000fe40000201400 */
[----:B------:R-:W-:Y:S02]  /*4bb0*/  I2FP.F32.S32 R36, R36 ;  /* 0x0000002400247245 */ /* 0x000fe40000201400 */
[----:B------:R-:W-:Y:S01]  /*4bc0*/  I2FP.F32.S32 R164, R164 ;  /* 0x000000a400a47245 */ /* 0x000fe20000201400 */
[----:B---3--:R-:W-:Y:S01]  /*4bd0*/  FFMA.FTZ R32, R37, -UR19, R38 ;  /* 0x8000001325207c23 */ /* 0x008fe20008010026 */
[----:B------:R-:W-:Y:S01]  /*4be0*/  I2FP.F32.S32 R22, R22 ;  /* 0x0000001600167245 */ /* 0x000fe20000201400 */
[----:B--2---:R-:W-:Y:S01]  /*4bf0*/  FFMA.FTZ R9, R36, -UR19, R9 ;  /* 0x8000001324097c23 */ /* 0x004fe20008010009 */
[----:B------:R-:W-:Y:S01]  /*4c00*/  I2FP.F32.S32 R20, R20 ;  /* 0x0000001400147245 */ /* 0x000fe20000201400 */
[----:B-1----:R-:W-:Y:S01]  /*4c10*/  FFMA.FTZ R164, R164, -UR19, R23 ;  /* 0x80000013a4a47c23 */ /* 0x002fe20008010017 */
[----:B------:R-:W-:-:S02]  /*4c20*/  VIADD R23, R16, 0x28 ;  /* 0x0000002810177836 */ /* 0x000fc40000000000 */
[----:B------:R-:W-:Y:S01]  /*4c30*/  FFMA.FTZ R21, R22, -UR19, R21 ;  /* 0x8000001316157c23 */ /* 0x000fe20008010015 */
[----:B------:R-:W-:Y:S02]  /*4c40*/  IMAD.IADD R22, R219, 0x1, -R204 ;  /* 0x00000001db167824 */ /* 0x000fe400078e0acc */
[----:B------:R-:W-:Y:S01]  /*4c50*/  FFMA.FTZ R171, R20, -UR19, R171 ;  /* 0x8000001314ab7c23 */ /* 0x000fe200080100ab */
[----:B------:R-:W-:Y:S01]  /*4c60*/  VIADD R20, R16, 0x29 ;  /* 0x0000002910147836 */ /* 0x000fe20000000000 */
[----:B------:R-:W-:Y:S01]  /*4c70*/  FSEL R4, R32, -INF , !P3 ;  /* 0xff80000020047808 */ /* 0x000fe20005800000 */
[----:B------:R-:W1:Y:S01]  /*4c80*/  MUFU.TANH R35, R35 ;  /* 0x0000002300237308 */ /* 0x000e620000002400 */
[----:B------:R-:W-:Y:S01]  /*4c90*/  FSEL R9, R9, -INF , !P5 ;  /* 0xff80000009097808 */ /* 0x000fe20006800000 */
[C---:B------:R-:W-:Y:S01]  /*4ca0*/  IMAD.IADD R165, R219.reuse, 0x1, -R20 ;  /* 0x00000001dba57824 */ /* 0x040fe200078e0a14 */
[----:B------:R-:W-:Y:S01]  /*4cb0*/  FSEL R6, R6, -INF , !P0 ;  /* 0xff80000006067808 */ /* 0x000fe20004000000 */
[----:B------:R-:W-:Y:S01]  /*4cc0*/  IMAD.IADD R167, R219, 0x1, -R23 ;  /* 0x00000001dba77824 */ /* 0x000fe200078e0a17 */
[----:B------:R-:W-:-:S02]  /*4cd0*/  FSEL R11, R11, -INF , !P6 ;  /* 0xff8000000b0b7808 */ /* 0x000fc40007000000 */
[CC--:B------:R-:W-:Y:S01]  /*4ce0*/  ISETP.GE.AND P3, PT, R23.reuse, R217.reuse, PT ;  /* 0x000000d91700720c */ /* 0x0c0fe20003f66270 */
[----:B------:R-:W2:Y:S01]  /*4cf0*/  MUFU.TANH R28, R28 ;  /* 0x0000001c001c7308 */ /* 0x000ea20000002400 */
[CC--:B------:R-:W-:Y:S02]  /*4d00*/  ISETP.GE.AND P5, PT, R23.reuse, R214.reuse, PT ;  /* 0x000000d61700720c */ /* 0x0c0fe40003fa6270 */
[C---:B------:R-:W-:Y:S02]  /*4d10*/  ISETP.GE.AND P0, PT, R204.reuse, R217, PT ;  /* 0x000000d9cc00720c */ /* 0x040fe40003f06270 */
[----:B------:R-:W-:Y:S02]  /*4d20*/  ISETP.GE.AND P6, PT, R204, R214, PT ;  /* 0x000000d6cc00720c */ /* 0x000fe40003fc6270 */
[----:B------:R-:W-:Y:S01]  /*4d30*/  IABS R22, R22 ;  /* 0x0000001600167213 */ /* 0x000fe20000000000 */
[----:B------:R-:W3:Y:S01]  /*4d40*/  MUFU.TANH R17, R17 ;  /* 0x0000001100117308 */ /* 0x000ee20000002400 */
[----:B------:R-:W-:-:S02]  /*4d50*/  ISETP.LT.OR P3, PT, R23, R218, P3 ;  /* 0x000000da1700720c */ /* 0x000fc40001f61670 */
[-C--:B------:R-:W-:Y:S01]  /*4d60*/  ISETP.LT.OR P5, PT, R23, R215.reuse, P5 ;  /* 0x000000d71700720c */ /* 0x080fe20002fa1670 */
[----:B------:R-:W-:Y:S01]  /*4d70*/  IMAD.IADD R23, R216, 0x1, -R23 ;  /* 0x00000001d8177824 */ /* 0x000fe200078e0a17 */
[C---:B------:R-:W-:Y:S02]  /*4d80*/  ISETP.LT.OR P0, PT, R204.reuse, R218, P0 ;  /* 0x000000dacc00720c */ /* 0x040fe40000701670 */
[----:B------:R-:W-:Y:S01]  /*4d90*/  ISETP.LT.OR P6, PT, R204, R215, P6 ;  /* 0x000000d7cc00720c */ /* 0x000fe200037c1670 */
[----:B------:R-:W-:Y:S01]  /*4da0*/  IMAD.IADD R204, R216, 0x1, -R204 ;  /* 0x00000001d8cc7824 */ /* 0x000fe200078e0acc */
[----:B------:R-:W-:Y:S01]  /*4db0*/  I2FP.F32.S32 R22, R22 ;  /* 0x0000001600167245 */ /* 0x000fe20000201400 */
[----:B------:R-:W5:Y:S01]  /*4dc0*/  MUFU.TANH R19, R19 ;  /* 0x0000001300137308 */ /* 0x000f620000002400 */
[----:B------:R-:W-:Y:S02]  /*4dd0*/  IABS R165, R165 ;  /* 0x000000a500a57213 */ /* 0x000fe40000000000 */
[----:B------:R-:W-:Y:S01]  /*4de0*/  IABS R23, R23 ;  /* 0x0000001700177213 */ /* 0x000fe20000000000 */
[----:B------:R-:W-:Y:S01]  /*4df0*/  FFMA.FTZ R163, R22, -UR19, R163 ;  /* 0x8000001316a37c23 */ /* 0x000fe200080100a3 */
[----:B------:R-:W-:Y:S01]  /*4e00*/  I2FP.F32.S32 R165, R165 ;  /* 0x000000a500a57245 */ /* 0x000fe20000201400 */
[----:B------:R-:W-:Y:S01]  /*4e10*/  VIADD R22, R16, 0x30 ;  /* 0x0000003010167836 */ /* 0x000fe20000000000 */
[----:B------:R-:W-:Y:S01]  /*4e20*/  IABS R204, R204 ;  /* 0x000000cc00cc7213 */ /* 0x000fe20000000000 */
[----:B------:R-:W5:Y:S01]  /*4e30*/  MUFU.TANH R24, R24 ;  /* 0x0000001800187308 */ /* 0x000f620000002400 */
[----:B------:R-:W-:Y:S01]  /*4e40*/  IABS R167, R167 ;  /* 0x000000a700a77213 */ /* 0x000fe20000000000 */
[----:B------:R-:W-:Y:S01]  /*4e50*/  FFMA.FTZ R165, R165, -UR19, R2 ;  /* 0x80000013a5a57c23 */ /* 0x000fe20008010002 */
[----:B------:R-:W-:-:S02]  /*4e60*/  I2FP.F32.S32 R23, R23 ;  /* 0x0000001700177245 */ /* 0x000fc40000201400 */
[----:B------:R-:W-:Y:S02]  /*4e70*/  I2FP.F32.S32 R204, R204 ;  /* 0x000000cc00cc7245 */ /* 0x000fe40000201400 */
[----:B------:R-:W-:Y:S01]  /*4e80*/  I2FP.F32.S32 R167, R167 ;  /* 0x000000a700a77245 */ /* 0x000fe20000201400 */
[----:B----4-:R-:W-:Y:S01]  /*4e90*/  FFMA.FTZ R168, R23, -UR19, R30 ;  /* 0x8000001317a87c23 */ /* 0x010fe2000801001e */
[----:B------:R-:W-:Y:S01]  /*4ea0*/  FSEL R164, R164, -INF , !P1 ;  /* 0xff800000a4a47808 */ /* 0x000fe20004800000 */
[----:B-1----:R-:W-:Y:S01]  /*4eb0*/  FFMA.FTZ R204, R204, -UR19, R35 ;  /* 0x80000013cccc7c23 */ /* 0x002fe20008010023 */
[----:B------:R-:W-:Y:S01]  /*4ec0*/  FSEL R163, R163, -INF , !P0 ;  /* 0xff800000a3a37808 */ /* 0x000fe20004000000 */
[----:B--2---:R-:W-:Y:S01]  /*4ed0*/  FFMA.FTZ R167, R167, -UR19, R28 ;  /* 0x80000013a7a77c23 */ /* 0x004fe2000801001c */
[----:B------:R-:W-:Y:S01]  /*4ee0*/  FSEL R2, R21, -INF , !P4 ;  /* 0xff80000015027808 */ /* 0x000fe20006000000 */
[----:B------:R-:W-:Y:S01]  /*4ef0*/  IMAD.IADD R23, R219, 0x1, -R22 ;  /* 0x00000001db177824 */ /* 0x000fe200078e0a16 */
[----:B------:R-:W-:Y:S01]  /*4f00*/  FSEL R171, R171, -INF , !P2 ;  /* 0xff800000abab7808 */ /* 0x000fe20005000000 */
[----:B------:R-:W-:Y:S01]  /*4f10*/  VIADD R21, R16, 0x31 ;  /* 0x0000003110157836 */ /* 0x000fe20000000000 */
[CC--:B------:R-:W-:Y:S01]  /*4f20*/  ISETP.GE.AND P1, PT, R22.reuse, R217.reuse, PT ;  /* 0x000000d91600720c */ /* 0x0c0fe20003f26270 */
[----:B------:R-:W1:Y:S01]  /*4f30*/  MUFU.TANH R18, R18 ;  /* 0x0000001200127308 */ /* 0x000e620000002400 */
[----:B------:R-:W-:Y:S01]  /*4f40*/  ISETP.GE.AND P0, PT, R22, R214, PT ;  /* 0x000000d61600720c */ /* 0x000fe20003f06270 */
[----:B------:R-:W-:Y:S01]  /*4f50*/  IMAD.IADD R28, R219, 0x1, -R21 ;  /* 0x00000001db1c7824 */ /* 0x000fe200078e0a15 */
[----:B------:R-:W-:-:S02]  /*4f60*/  ISETP.GE.AND P4, PT, R20, R217, PT ;  /* 0x000000d91400720c */ /* 0x000fc40003f86270 */
[----:B------:R-:W-:Y:S02]  /*4f70*/  ISETP.GE.AND P2, PT, R20, R214, PT ;  /* 0x000000d61400720c */ /* 0x000fe40003f46270 */
[CC--:B------:R-:W-:Y:S01]  /*4f80*/  ISETP.LT.OR P1, PT, R22.reuse, R218.reuse, P1 ;  /* 0x000000da1600720c */ /* 0x0c0fe20000f21670 */
[----:B------:R-:W-:Y:S01]  /*4f90*/  MUFU.TANH R25, R25 ;  /* 0x0000001900197308 */ /* 0x000fe20000002400 */
[-C--:B------:R-:W-:Y:S01]  /*4fa0*/  ISETP.LT.OR P0, PT, R22, R215.reuse, P0 ;  /* 0x000000d71600720c */ /* 0x080fe20000701670 */
[----:B------:R-:W-:Y:S01]  /*4fb0*/  IMAD.IADD R22, R216, 0x1, -R22 ;  /* 0x00000001d8167824 */ /* 0x000fe200078e0a16 */
[C---:B------:R-:W-:Y:S02]  /*4fc0*/  ISETP.LT.OR P4, PT, R20.reuse, R218, P4 ;  /* 0x000000da1400720c */ /* 0x040fe40002781670 */
[----:B------:R-:W-:Y:S01]  /*4fd0*/  ISETP.LT.OR P2, PT, R20, R215, P2 ;  /* 0x000000d71400720c */ /* 0x000fe20001741670 */
[----:B------:R-:W-:Y:S01]  /*4fe0*/  IMAD.IADD R20, R216, 0x1, -R20 ;  /* 0x00000001d8147824 */ /* 0x000fe200078e0a14 */
[----:B------:R-:W-:Y:S01]  /*4ff0*/  FSEL R204, R204, -INF , !P6 ;  /* 0xff800000cccc7808 */ /* 0x000fe20007000000 */
[----:B------:R-:W2:Y:S01]  /*5000*/  MUFU.TANH R72, R72 ;  /* 0x0000004800487308 */ /* 0x000ea20000002400 */
[----:B------:R-:W-:-:S02]  /*5010*/  FSEL R167, R167, -INF , !P3 ;  /* 0xff800000a7a77808 */ /* 0x000fc40005800000 */
[C---:B------:R-:W-:Y:S02]  /*5020*/  ISETP.GE.AND P6, PT, R21.reuse, R217, PT ;  /* 0x000000d91500720c */ /* 0x040fe40003fc6270 */
[C---:B------:R-:W-:Y:S02]  /*5030*/  ISETP.GE.AND P3, PT, R21.reuse, R214, PT ;  /* 0x000000d61500720c */ /* 0x040fe40003f66270 */
[----:B------:R-:W-:Y:S01]  /*5040*/  IABS R22, R22 ;  /* 0x0000001600167213 */ /* 0x000fe20000000000 */
[----:B------:R-:W-:Y:S01]  /*5050*/  MUFU.TANH R73, R73 ;  /* 0x0000004900497308 */ /* 0x000fe20000002400 */
[----:B------:R-:W-:Y:S02]  /*5060*/  IABS R20, R20 ;  /* 0x0000001400147213 */ /* 0x000fe40000000000 */
[----:B------:R-:W-:Y:S02]  /*5070*/  IABS R23, R23 ;  /* 0x0000001700177213 */ /* 0x000fe40000000000 */
[----:B------:R-:W-:-:S02]  /*5080*/  ISETP.LT.OR P6, PT, R21, R218, P6 ;  /* 0x000000da1500720c */ /* 0x000fc400037c1670 */
[----:B------:R-:W-:Y:S01]  /*5090*/  ISETP.LT.OR P3, PT, R21, R215, P3 ;  /* 0x000000d71500720c */ /* 0x000fe20001f61670 */
[----:B------:R-:W-:Y:S01]  /*50a0*/  IMAD.IADD R21, R216, 0x1, -R21 ;  /* 0x00000001d8157824 */ /* 0x000fe200078e0a15 */
[----:B------:R-:W-:Y:S01]  /*50b0*/  I2FP.F32.S32 R22, R22 ;  /* 0x0000001600167245 */ /* 0x000fe20000201400 */
[----:B------:R-:W4:Y:S01]  /*50c0*/  MUFU.TANH R74, R74 ;  /* 0x0000004a004a7308 */ /* 0x000f220000002400 */
[----:B------:R-:W-:Y:S02]  /*50d0*/  I2FP.F32.S32 R20, R20 ;  /* 0x0000001400147245 */ /* 0x000fe40000201400 */
[----:B------:R-:W-:Y:S01]  /*50e0*/  I2FP.F32.S32 R23, R23 ;  /* 0x0000001700177245 */ /* 0x000fe20000201400 */
[----:B---3--:R-:W-:Y:S01]  /*50f0*/  FFMA.FTZ R174, R22, -UR19, R17 ;  /* 0x8000001316ae7c23 */ /* 0x008fe20008010011 */
[----:B------:R-:W-:Y:S01]  /*5100*/  IABS R21, R21 ;  /* 0x0000001500157213 */ /* 0x000fe20000000000 */
[----:B-----5:R-:W-:Y:S01]  /*5110*/  FFMA.FTZ R19, R20, -UR19, R19 ;  /* 0x8000001314137c23 */ /* 0x020fe20008010013 */
[----:B------:R-:W-:-:S02]  /*5120*/  VIADD R17, R16, 0x38 ;  /* 0x0000003810117836 */ /* 0x000fc40000000000 */
[----:B------:R-:W-:Y:S01]  /*5130*/  FFMA.FTZ R24, R23, -UR19, R24 ;  /* 0x8000001317187c23 */ /* 0x000fe20008010018 */
[----:B------:R-:W-:Y:S01]  /*5140*/  VIADD R16, R16, 0x39 ;  /* 0x0000003910107836 */ /* 0x000fe20000000000 */
[----:B------:R-:W-:Y:S01]  /*5150*/  I2FP.F32.S32 R21, R21 ;  /* 0x0000001500157245 */ /* 0x000fe20000201400 */
[----:B------:R-:W3:Y:S01]  /*5160*/  MUFU.TANH R75, R75 ;  /* 0x0000004b004b7308 */ /* 0x000ee20000002400 */
[----:B------:R-:W-:Y:S02]  /*5170*/  FSEL R168, R168, -INF , !P5 ;  /* 0xff800000a8a87808 */ /* 0x000fe40006800000 */
[----:B------:R-:W-:Y:S01]  /*5180*/  FSEL R165, R165, -INF , !P4 ;  /* 0xff800000a5a57808 */ /* 0x000fe20006000000 */
[----:B-1----:R-:W-:Y:S01]  /*5190*/  FFMA.FTZ R172, R21, -UR19, R18 ;  /* 0x8000001315ac7c23 */ /* 0x002fe20008010012 */
        /* <DEDUP_REMOVED lines=9> */
[-C--:B------:R-:W-:Y:S01]  /*5230*/  ISETP.LT.OR P2, PT, R17, R215.reuse, P2 ;  /* 0x000000d71100720c */ /* 0x080fe20001741670 */
[----:B------:R-:W-:Y:S01]  /*5240*/  IMAD.IADD R17, R216, 0x1, -R17 ;  /* 0x00000001d8117824 */ /* 0x000fe200078e0a11 */
[C---:B------:R-:W-:Y:S01]  /*5250*/  ISETP.LT.OR P4, PT, R16.reuse, R218, P4 ;  /* 0x000000da1000720c */ /* 0x040fe20002781670 */
[----:B------:R-:W-:Y:S01]  /*5260*/  BAR.SYNC.DEFER_BLOCKING 0x0 ;  /* 0x0000000000007b1d */ /* 0x000fe20000010000 */
[----:B------:R-:W-:Y:S01]  /*5270*/  ISETP.LT.OR P1, PT, R16, R215, P1 ;  /* 0x000000d71000720c */ /* 0x000fe20000f21670 */
[----:B------:R-:W-:Y:S01]  /*5280*/  IMAD.IADD R16, R216, 0x1, -R16 ;  /* 0x00000001d8107824 */ /* 0x000fe200078e0a10 */
[----:B------:R-:W-:-:S02]  /*5290*/  FSEL R174, R174, -INF , !P0 ;  /* 0xff800000aeae7808 */ /* 0x000fc40004000000 */
[----:B------:R-:W-:Y:S02]  /*52a0*/  IABS R18, R18 ;  /* 0x0000001200127213 */ /* 0x000fe40000000000 */
[----:B------:R-:W-:Y:S02]  /*52b0*/  PLOP3.LUT P0, PT, PT, PT, UP0, 0x80, 0x0 ;  /* 0x000000000000781c */ /* 0x000fe40003f0f008 */
[----:B------:R-:W-:Y:S02]  /*52c0*/  IABS R28, R28 ;  /* 0x0000001c001c7213 */ /* 0x000fe40000000000 */
[----:B------:R-:W-:Y:S02]  /*52d0*/  IABS R17, R17 ;  /* 0x0000001100117213 */ /* 0x000fe40000000000 */
[----:B------:R-:W-:Y:S02]  /*52e0*/  IABS R19, R19 ;  /* 0x0000001300137213 */ /* 0x000fe40000000000 */
[----:B------:R-:W-:-:S02]  /*52f0*/  IABS R16, R16 ;  /* 0x0000001000107213 */ /* 0x000fc40000000000 */
[----:B------:R-:W-:Y:S02]  /*5300*/  I2FP.F32.S32 R175, R18 ;  /* 0x0000001200af7245 */ /* 0x000fe40000201400 */
[----:B------:R-:W-:Y:S02]  /*5310*/  I2FP.F32.S32 R28, R28 ;  /* 0x0000001c001c7245 */ /* 0x000fe40000201400 */
[----:B------:R-:W-:Y:S01]  /*5320*/  I2FP.F32.S32 R17, R17 ;  /* 0x0000001100117245 */ /* 0x000fe20000201400 */
[----:B--2---:R-:W-:Y:S01]  /*5330*/  FFMA.FTZ R175, R175, -UR19, R72 ;  /* 0x80000013afaf7c23 */ /* 0x004fe20008010048 */
[----:B------:R-:W-:Y:S01]  /*5340*/  I2FP.F32.S32 R18, R19 ;  /* 0x0000001300127245 */ /* 0x000fe20000201400 */
[----:B------:R-:W-:Y:S01]  /*5350*/  FFMA.FTZ R177, R28, -UR19, R25 ;  /* 0x800000131cb17c23 */ /* 0x000fe20008010019 */
[----:B------:R-:W-:Y:S01]  /*5360*/  I2FP.F32.S32 R16, R16 ;  /* 0x0000001000107245 */ /* 0x000fe20000201400 */
[----:B----4-:R-:W-:Y:S01]  /*5370*/  FFMA.FTZ R170, R17, -UR19, R74 ;  /* 0x8000001311aa7c23 */ /* 0x010fe2000801004a */
[----:B------:R-:W-:Y:S01]  /*5380*/  FSEL R172, R172, -INF , !P3 ;  /* 0xff800000acac7808 */ /* 0x000fe20005800000 */
[----:B------:R-:W-:Y:S01]  /*5390*/  FFMA.FTZ R173, R18, -UR19, R73 ;  /* 0x8000001312ad7c23 */ /* 0x000fe20008010049 */
[----:B------:R-:W-:Y:S01]  /*53a0*/  FSEL R177, R177, -INF , !P6 ;  /* 0xff800000b1b17808 */ /* 0x000fe20007000000 */
[----:B---3--:R-:W-:Y:S01]  /*53b0*/  FFMA.FTZ R166, R16, -UR19, R75 ;  /* 0x8000001310a67c23 */ /* 0x008fe2000801004b */
        /* <DEDUP_REMOVED lines=67> */
.L_x_575:
[----:B------:R-:W-:Y:S05]  /*57f0*/  BSYNC B0 ;  /* 0x0000000000007941 */ /* 0x000fea0003800000 */
.L_x_574:
[----:B------:R-:W0:Y:S02]  /*5800*/  LDGDEPBAR ;  /* 0x00000000000079af */ /* 0x000e240000000000 */
.L_x_573:
        /* <DEDUP_REMOVED lines=75> */
[----:B------:R-:W1:Y:S01]  /*5cc0*/  LDSM.16.MT88.4 R12, [R194+0x12800] ;  /* 0x01280000c20c783b */ /* 0x000e620000004200 */
[--C-:B------:R-:W-:Y:S01]  /*5cd0*/  FFMA.FTZ R148, R6, UR22, -R169.reuse ;  /* 0x0000001606947c23 */ /* 0x100fe200080108a9 */
[--C-:B------:R-:W-:Y:S01]  /*5ce0*/  FFMA.FTZ R133, R4, UR22, -R169.reuse ;  /* 0x0000001604857c23 */ /* 0x100fe200080108a9 */
[----:B------:R-:W2:Y:S01]  /*5cf0*/  MUFU.EX2 R156, R156 ;  /* 0x0000009c009c7308 */ /* 0x000ea20000000800 */
[----:B------:R-:W4:Y:S01]  /*5d00*/  LDSM.16.MT88.4 R8, [R196+0x14800] ;  /* 0x01480000c408783b */ /* 0x000f220000004200 */
[--C-:B------:R-:W-:Y:S01]  /*5d10*/  FFMA.FTZ R2, R2, UR22, -R169.reuse ;  /* 0x0000001602027c23 */ /* 0x100fe200080108a9 */
[--C-:B------:R-:W-:Y:S01]  /*5d20*/  FFMA.FTZ R160, R171, UR22, -R176.reuse ;  /* 0x00000016aba07c23 */ /* 0x100fe200080108b0 */
[--C-:B------:R-:W-:Y:S01]  /*5d30*/  FFMA.FTZ R162, R167, UR22, -R176.reuse ;  /* 0x00000016a7a27c23 */ /* 0x100fe200080108b0 */
[----:B------:R-:W-:Y:S01]  /*5d40*/  LDSM.16.MT88.4 R88, [R193+0x16000] ;  /* 0x01600000c158783b */ /* 0x000fe20000004200 */
        /* <DEDUP_REMOVED lines=37> */
[C---:B------:R-:W-:Y:S01]  /*5fa0*/  HMMA.16816.F32.BF16 R120, R96.reuse, R116, RZ ;  /* 0x000000746078723c */ /* 0x040fe200000418ff */
[----:B------:R-:W-:Y:S05]  /*5fb0*/  MUFU.EX2 R149, R149 ;  /* 0x0000009500957308 */ /* 0x000fea0000000800 */
[C---:B------:R-:W-:Y:S03]  /*5fc0*/  HMMA.16816.F32.BF16 R36, R96.reuse, R40, RZ ;  /* 0x000000286024723c */ /* 0x040fe600000418ff */
[----:B------:R-:W5:Y:S01]  /*5fd0*/  MUFU.EX2 R0, R0 ;  /* 0x0000000000007308 */ /* 0x000f620000000800 */
        /* <DEDUP_REMOVED lines=8> */
[----:B-----5:R-:W-:Y:S01]  /*6060*/  F2FP.BF16.F32.PACK_AB R6, R0, R149 ;  /* 0x000000950006723e */ /* 0x020fe200000010ff */
[----:B------:R-:W-:-:S03]  /*6070*/  FADD.FTZ R149, R149, R150 ;  /* 0x0000009695957221 */ /* 0x000fc60000010000 */
[C---:B------:R-:W-:Y:S01]  /*6080*/  HMMA.16816.F32.BF16 R60, R96.reuse, R64, RZ ;  /* 0x00000040603c723c */ /* 0x040fe200000418ff */
[----:B------:R-:W-:Y:S02]  /*6090*/  FADD.FTZ R149, R0, R149 ;  /* 0x0000009500957221 */ /* 0x000fe40000010000 */
[----:B------:R-:W-:Y:S03]  /*60a0*/  MUFU.EX2 R133, R133 ;  /* 0x0000008500857308 */ /* 0x000fe60000000800 */
[C---:B------:R-:W-:Y:S05]  /*60b0*/  HMMA.16816.F32.BF16 R56, R96.reuse, R58, RZ ;  /* 0x0000003a6038723c */ /* 0x040fea00000418ff */
[----:B------:R-:W5:Y:S01]  /*60c0*/  MUFU.EX2 R2, R2 ;  /* 0x0000000200027308 */ /* 0x000f620000000800 */
[----:B--2---:R-:W-:Y:S01]  /*60d0*/  F2FP.BF16.F32.PACK_AB R5, R148, R151 ;  /* 0x000000979405723e */ /* 0x004fe200000010ff */
[----:B------:R-:W-:Y:S01]  /*60e0*/  HMMA.16816.F32.BF16 R64, R96, R66, RZ ;  /* 0x000000426040723c */ /* 0x000fe200000418ff */
[----:B------:R-:W-:-:S04]  /*60f0*/  FADD.FTZ R151, R151, R154 ;  /* 0x0000009a97977221 */ /* 0x000fc80000010000 */
[----:B------:R-:W-:Y:S01]  /*6100*/  FADD.FTZ R148, R148, R151 ;  /* 0x0000009794947221 */ /* 0x000fe20000010000 */
[C---:B------:R-:W-:Y:S01]  /*6110*/  HMMA.16816.F32.BF16 R68, R96.reuse, R72, RZ ;  /* 0x000000486044723c */ /* 0x040fe200000418ff */
[----:B------:R-:W-:Y:S05]  /*6120*/  MUFU.EX2 R160, R160 ;  /* 0x000000a000a07308 */ /* 0x000fea0000000800 */
[----:B---3--:R-:W-:Y:S01]  /*6130*/  HMMA.16816.F32.BF16 R76, R96, R80, RZ ;  /* 0x00000050604c723c */ /* 0x008fe200000418ff */
[----:B-----5:R-:W-:Y:S02]  /*6140*/  F2FP.BF16.F32.PACK_AB R7, R2, R133 ;  /* 0x000000850207723e */ /* 0x020fe400000010ff */
        /* <DEDUP_REMOVED lines=20> */
[----:B------:R-:W2:Y:S05]  /*6290*/  LDSM.16.MT88.4 R20, [R193+0x16800] ;  /* 0x01680000c114783b */ /* 0x000eaa0000004200 */
        /* <DEDUP_REMOVED lines=68> */
[C---:B----4-:R-:W-:Y:S06]  /*66e0*/  HMMA.16816.F32.BF16 R68, R4.reuse, R16, R68 ;  /* 0x000000100444723c */ /* 0x050fec0000041844 */
        /* <DEDUP_REMOVED lines=135> */
[----:B------:R-:W4:Y:S04]  /*6f60*/  LDSM.16.M88.4 R160, [R201+0xc800] ;  /* 0x00c80000c9a0783b */ /* 0x000f280000000200 */
[----:B------:R-:W5:Y:S04]  /*6f70*/  LDSM.16.M88.4 R152, [R201+0xd000] ;  /* 0x00d00000c998783b */ /* 0x000f680000000200 */
[----:B-1----:R-:W1:Y:S04]  /*6f80*/  LDSM.16.M88.4 R8, [R201+0xd800] ;  /* 0x00d80000c908783b */ /* 0x002e680000000200 */
[----:B------:R-:W-:Y:S04]  /*6f90*/  LDSM.16.M88.4 R20, [R200] ;  /* 0x00000000c814783b */ /* 0x000fe80000000200 */
[----:B------:R-:W1:Y:S04]  /*6fa0*/  LDSM.16.M88.4 R204, [R199] ;  /* 0x00000000c7cc783b */ /* 0x000e680000000200 */
[----:B------:R-:W1:Y:S04]  /*6fb0*/  LDSM.16.M88.4 R168, [R191] ;  /* 0x00000000bfa8783b */ /* 0x000e680000000200 */
[----:B------:R-:W1:Y:S04]  /*6fc0*/  LDSM.16.M88.4 R136, [R190] ;  /* 0x00000000be88783b */ /* 0x000e680000000200 */
[----:B------:R-:W1:Y:S04]  /*6fd0*/  LDSM.16.M88.4 R28, [R189] ;  /* 0x00000000bd1c783b */ /* 0x000e680000000200 */
[----:B--2---:R-:W-:Y:S01]  /*6fe0*/  LDSM.16.M88.4 R4, [R198] ;  /* 0x00000000c604783b */ /* 0x004fe20000000200 */
[C---:B---3--:R-:W-:Y:S03]  /*6ff0*/  HMMA.16816.F32.BF16 R16, R140.reuse, R12, RZ ;  /* 0x0000000c8c10723c */ /* 0x048fe600000418ff */
[----:B------:R-:W2:Y:S04]  /*7000*/  LDSM.16.M88.4 R176, [R195+0xc000] ;  /* 0x00c00000c3b0783b */ /* 0x000ea80000000200 */
[----:B------:R-:W3:Y:S01]  /*7010*/  LDSM.16.M88.4 R172, [R195+0xc800] ;  /* 0x00c80000c3ac783b */ /* 0x000ee20000000200 */
[C---:B----4-:R-:W-:Y:S03]  /*7020*/  HMMA.16816.F32.BF16 R164, R140.reuse, R160, RZ ;  /* 0x000000a08ca4723c */ /* 0x050fe600000418ff */
[----:B------:R-:W4:Y:S03]  /*7030*/  LDSM.16.M88.4 R32, [R195+0xd000] ;  /* 0x00d00000c320783b */ /* 0x000f260000000200 */
[C---:B-----5:R-:W-:Y:S01]  /*7040*/  HMMA.16816.F32.BF16 R156, R140.reuse, R152, RZ ;  /* 0x000000988c9c723c */ /* 0x060fe200000418ff */
[----:B------:R-:W5:Y:S04]  /*7050*/  LDSM.16.M88.4 R24, [R195+0xd800] ;  /* 0x00d80000c318783b */ /* 0x000f680000000200 */
[----:B------:R-:W-:Y:S01]  /*7060*/  LDSM.16.M88.4 R228, [R188] ;  /* 0x00000000bce4783b */ /* 0x000fe20000000200 */
[C---:B------:R-:W-:Y:S03]  /*7070*/  HMMA.16816.F32.BF16 R12, R140.reuse, R14, RZ ;  /* 0x0000000e8c0c723c */ /* 0x040fe600000418ff */
[----:B------:R-:W0:Y:S03]  /*7080*/  LDGDEPBAR ;  /* 0x00000000000079af */ /* 0x000e260000000000 */
[C---:B------:R-:W-:Y:S06]  /*7090*/  HMMA.16816.F32.BF16 R160, R140.reuse, R162, RZ ;  /* 0x000000a28ca0723c */ /* 0x040fec00000418ff */
[C---:B------:R-:W-:Y:S06]  /*70a0*/  HMMA.16816.F32.BF16 R152, R140.reuse, R154, RZ ;  /* 0x0000009a8c98723c */ /* 0x040fec00000418ff */
[C---:B-1----:R-:W-:Y:S06]  /*70b0*/  HMMA.16816.F32.BF16 R148, R140.reuse, R8, RZ ;  /* 0x000000088c94723c */ /* 0x042fec00000418ff */
[----:B------:R-:W-:Y:S01]  /*70c0*/  HMMA.16816.F32.BF16 R140, R140, R10, RZ ;  /* 0x0000000a8c8c723c */ /* 0x000fe200000418ff */
[----:B------:R-:W1:Y:S05]  /*70d0*/  LDSM.16.M88.4 R8, [R197] ;  /* 0x00000000c508783b */ /* 0x000e6a0000000200 */
[C---:B------:R-:W-:Y:S06]  /*70e0*/  HMMA.16816.F32.BF16 R16, R20.reuse, R204, R16 ;  /* 0x000000cc1410723c */ /* 0x040fec0000041810 */
        /* <DEDUP_REMOVED lines=8> */
[C---:B------:R-:W-:Y:S06]  /*7170*/  HMMA.16816.F32.BF16 R148, R20.reuse, R28, R148 ;  /* 0x0000001c1494723c */ /* 0x040fec0000041894 */
[----:B------:R-:W-:Y:S01]  /*7180*/  HMMA.16816.F32.BF16 R140, R20, R30, R140 ;  /* 0x0000001e148c723c */ /* 0x000fe2000004188c */
[----:B------:R-:W1:Y:S04]  /*7190*/  LDSM.16.M88.4 R28, [R188+0x1800] ;  /* 0x00180000bc1c783b */ /* 0x000e680000000200 */
[----:B------:R-:W1:Y:S01]  /*71a0*/  LDSM.16.M88.4 R20, [R202+0x4000] ;  /* 0x00400000ca14783b */ /* 0x000e620000000200 */
[C---:B--2---:R-:W-:Y:S06]  /*71b0*/  HMMA.16816.F32.BF16 R16, R4.reuse, R176, R16 ;  /* 0x000000b00410723c */ /* 0x044fec0000041810 */
[C---:B------:R-:W-:Y:S01]  /*71c0*/  HMMA.16816.F32.BF16 R12, R4.reuse, R178, R12 ;  /* 0x000000b2040c723c */ /* 0x040fe2000004180c */
[----:B------:R-:W2:Y:S05]  /*71d0*/  LDSM.16.M88.4 R176, [R201+0xe800] ;  /* 0x00e80000c9b0783b */ /* 0x000eaa0000000200 */
[C---:B---3--:R-:W-:Y:S06]  /*71e0*/  HMMA.16816.F32.BF16 R164, R4.reuse, R172, R164 ;  /* 0x000000ac04a4723c */ /* 0x048fec00000418a4 */
[C---:B------:R-:W-:Y:S01]  /*71f0*/  HMMA.16816.F32.BF16 R160, R4.reuse, R174, R160 ;  /* 0x000000ae04a0723c */ /* 0x040fe200000418a0 */
[----:B------:R-:W-:Y:S05]  /*7200*/  LDSM.16.M88.4 R172, [R187] ;  /* 0x00000000bbac783b */ /* 0x000fea0000000200 */
        /* <DEDUP_REMOVED lines=16> */
[C---:B------:R-:W-:Y:S06]  /*7310*/  HMMA.16816.F32.BF16 R148, R8.reuse, R28, R148 ;  /* 0x0000001c0894723c */ /* 0x040fec0000041894 */
[----:B------:R-:W-:Y:S01]  /*7320*/  HMMA.16816.F32.BF16 R140, R8, R30, R140 ;  /* 0x0000001e088c723c */ /* 0x000fe2000004188c */
[----:B------:R-:W1:Y:S04]  /*7330*/  LDSM.16.M88.4 R28, [R184] ;  /* 0x00000000b81c783b */ /* 0x000e680000000200 */
[----:B------:R-:W1:Y:S01]  /*7340*/  LDSM.16.M88.4 R8, [R198+0x4000] ;  /* 0x00400000c608783b */ /* 0x000e620000000200 */
[C---:B------:R-:W-:Y:S06]  /*7350*/  HMMA.16816.F32.BF16 R16, R20.reuse, R204, R16 ;  /* 0x000000cc1410723c */ /* 0x040fec0000041810 */
[C---:B------:R-:W-:Y:S01]  /*7360*/  HMMA.16816.F32.BF16 R12, R20.reuse, R206, R12 ;  /* 0x000000ce140c723c */ /* 0x040fe2000004180c */
[----:B------:R-:W1:Y:S05]  /*7370*/  LDSM.16.M88.4 R204, [R195+0xe800] ;  /* 0x00e80000c3cc783b */ /* 0x000e6a0000000200 */
[C---:B--2---:R-:W-:Y:S06]  /*7380*/  HMMA.16816.F32.BF16 R164, R20.reuse, R176, R164 ;  /* 0x000000b014a4723c */ /* 0x044fec00000418a4 */
[C---:B------:R-:W-:Y:S01]  /*7390*/  HMMA.16816.F32.BF16 R160, R20.reuse, R178, R160 ;  /* 0x000000b214a0723c */ /* 0x040fe200000418a0 */
[----:B------:R-:W-:Y:S05]  /*73a0*/  LDSM.16.M88.4 R176, [R188+0x2000] ;  /* 0x00200000bcb0783b */ /* 0x000fea0000000200 */
[C---:B---3--:R-:W-:Y:S06]  /*73b0*/  HMMA.16816.F32.BF16 R156, R20.reuse, R32, R156 ;  /* 0x00000020149c723c */ /* 0x048fec000004189c */
[C---:B------:R-:W-:Y:S01]  /*73c0*/  HMMA.16816.F32.BF16 R152, R20.reuse, R34, R152 ;  /* 0x000000221498723c */ /* 0x040fe20000041898 */
[----:B------:R-:W-:Y:S05]  /*73d0*/  LDSM.16.M88.4 R32, [R197+0x4000] ;  /* 0x00400000c520783b */ /* 0x000fea0000000200 */
[C---:B----4-:R-:W-:Y:S06]  /*73e0*/  HMMA.16816.F32.BF16 R148, R20.reuse, R24, R148 ;  /* 0x000000181494723c */ /* 0x050fec0000041894 */
[----:B------:R-:W-:Y:S01]  /*73f0*/  HMMA.16816.F32.BF16 R140, R20, R26, R140 ;  /* 0x0000001a148c723c */ /* 0x000fe2000004188c */
[----:B------:R-:W2:Y:S04]  /*7400*/  LDSM.16.M88.4 R24, [R195+0xf000] ;  /* 0x00f00000c318783b */ /* 0x000ea80000000200 */
[----:B------:R-:W3:Y:S01]  /*7410*/  LDSM.16.M88.4 R20, [R195+0xf800] ;  /* 0x00f80000c314783b */ /* 0x000ee20000000200 */
[C---:B-----5:R-:W-:Y:S06]  /*7420*/  HMMA.16816.F32.BF16 R16, R4.reuse, R172, R16 ;  /* 0x000000ac0410723c */ /* 0x060fec0000041810 */
[C---:B------:R-:W-:Y:S01]  /*7430*/  HMMA.16816.F32.BF16 R12, R4.reuse, R174, R12 ;  /* 0x000000ae040c723c */ /* 0x040fe2000004180c */
[----:B------:R-:W4:Y:S05]  /*7440*/  LDSM.16.M88.4 R172, [R188+0x2800] ;  /* 0x00280000bcac783b */ /* 0x000f2a0000000200 */
[C---:B-1----:R-:W-:Y:S06]  /*7450*/  HMMA.16816.F32.BF16 R164, R4.reuse, R168, R164 ;  /* 0x000000a804a4723c */ /* 0x042fec00000418a4 */
[C---:B------:R-:W-:Y:S01]  /*7460*/  HMMA.16816.F32.BF16 R160, R4.reuse, R170, R160 ;  /* 0x000000aa04a0723c */ /* 0x040fe200000418a0 */
[----:B------:R-:W1:Y:S05]  /*7470*/  LDSM.16.M88.4 R168, [R188+0x3000] ;  /* 0x00300000bca8783b */ /* 0x000e6a0000000200 */
[C---:B------:R-:W-:Y:S06]  /*7480*/  HMMA.16816.F32.BF16 R156, R4.reuse, R136, R156 ;  /* 0x00000088049c723c */ /* 0x040fec000004189c */
[C---:B------:R-:W-:Y:S01]  /*7490*/  HMMA.16816.F32.BF16 R152, R4.reuse, R138, R152 ;  /* 0x0000008a0498723c */ /* 0x040fe20000041898 */
[----:B------:R-:W5:Y:S05]  /*74a0*/  LDSM.16.M88.4 R136, [R188+0x3800] ;  /* 0x00380000bc88783b */ /* 0x000f6a0000000200 */
[C---:B------:R-:W-:Y:S06]  /*74b0*/  HMMA.16816.F32.BF16 R148, R4.reuse, R28, R148 ;  /* 0x0000001c0494723c */ /* 0x040fec0000041894 */
[----:B------:R-:W-:Y:S01]  /*74c0*/  HMMA.16816.F32.BF16 R140, R4, R30, R140 ;  /* 0x0000001e048c723c */ /* 0x000fe2000004188c */
[----:B------:R-:W-:Y:S04]  /*74d0*/  LDSM.16.M88.4 R4, [R202+0x8000] ;  /* 0x00800000ca04783b */ /* 0x000fe80000000200 */
[----:B------:R-:W5:Y:S01]  /*74e0*/  LDSM.16.M88.4 R28, [R201+0x10000] ;  /* 0x01000000c91c783b */ /* 0x000f620000000200 */
[C---:B------:R-:W-:Y:S06]  /*74f0*/  HMMA.16816.F32.BF16 R16, R8.reuse, R228, R16 ;  /* 0x000000e40810723c */ /* 0x040fec0000041810 */
[C---:B------:R-:W-:Y:S01]  /*7500*/  HMMA.16816.F32.BF16 R12, R8.reuse, R230, R12 ;  /* 0x000000e6080c723c */ /* 0x040fe2000004180c */
[----:B------:R-:W-:Y:S05]  /*7510*/  LDSM.16.M88.4 R228, [R183] ;  /* 0x00000000b7e4783b */ /* 0x000fea0000000200 */
[C---:B------:R-:W-:Y:S06]  /*7520*/  HMMA.16816.F32.BF16 R164, R8.reuse, R204, R164 ;  /* 0x000000cc08a4723c */ /* 0x040fec00000418a4 */
[C---:B------:R-:W-:Y:S01]  /*7530*/  HMMA.16816.F32.BF16 R160, R8.reuse, R206, R160 ;  /* 0x000000ce08a0723c */ /* 0x040fe200000418a0 */
[----:B------:R-:W-:Y:S05]  /*7540*/  LDSM.16.M88.4 R204, [R200+0x8000] ;  /* 0x00800000c8cc783b */ /* 0x000fea0000000200 */
[C---:B--2---:R-:W-:Y:S06]  /*7550*/  HMMA.16816.F32.BF16 R156, R8.reuse, R24, R156 ;  /* 0x00000018089c723c */ /* 0x044fec000004189c */
[C---:B------:R-:W-:Y:S01]  /*7560*/  HMMA.16816.F32.BF16 R152, R8.reuse, R26, R152 ;  /* 0x0000001a0898723c */ /* 0x040fe20000041898 */
[----:B------:R-:W2:Y:S05]  /*7570*/  LDSM.16.M88.4 R24, [R201+0x10800] ;  /* 0x01080000c918783b */ /* 0x000eaa0000000200 */
[C---:B---3--:R-:W-:Y:S06]  /*7580*/  HMMA.16816.F32.BF16 R148, R8.reuse, R20, R148 ;  /* 0x000000140894723c */ /* 0x048fec0000041894 */
[----:B------:R-:W-:Y:S01]  /*7590*/  HMMA.16816.F32.BF16 R140, R8, R22, R140 ;  /* 0x00000016088c723c */ /* 0x000fe2000004188c */
[----:B------:R-:W3:Y:S04]  /*75a0*/  LDSM.16.M88.4 R20, [R201+0x11000] ;  /* 0x01100000c914783b */ /* 0x000ee80000000200 */
[----:B------:R-:W3:Y:S01]  /*75b0*/  LDSM.16.M88.4 R8, [R201+0x11800] ;  /* 0x01180000c908783b */ /* 0x000ee20000000200 */
[C---:B------:R-:W-:Y:S06]  /*75c0*/  HMMA.16816.F32.BF16 R16, R32.reuse, R176, R16 ;  /* 0x000000b02010723c */ /* 0x040fec0000041810 */
[C---:B------:R-:W-:Y:S01]  /*75d0*/  HMMA.16816.F32.BF16 R12, R32.reuse, R178, R12 ;  /* 0x000000b2200c723c */ /* 0x040fe2000004180c */
[----:B------:R-:W3:Y:S05]  /*75e0*/  LDSM.16.M88.4 R176, [R182] ;  /* 0x00000000b6b0783b */ /* 0x000eea0000000200 */
[C---:B----4-:R-:W-:Y:S06]  /*75f0*/  HMMA.16816.F32.BF16 R164, R32.reuse, R172, R164 ;  /* 0x000000ac20a4723c */ /* 0x050fec00000418a4 */
[C---:B------:R-:W-:Y:S01]  /*7600*/  HMMA.16816.F32.BF16 R160, R32.reuse, R174, R160 ;  /* 0x000000ae20a0723c */ /* 0x040fe200000418a0 */
[----:B------:R-:W4:Y:S05]  /*7610*/  LDSM.16.M88.4 R172, [R181] ;  /* 0x00000000b5ac783b */ /* 0x000f2a0000000200 */
[C---:B-1----:R-:W-:Y:S06]  /*7620*/  HMMA.16816.F32.BF16 R156, R32.reuse, R168, R156 ;  /* 0x000000a8209c723c */ /* 0x042fec000004189c */
[C---:B------:R-:W-:Y:S01]  /*7630*/  HMMA.16816.F32.BF16 R152, R32.reuse, R170, R152 ;  /* 0x000000aa2098723c */ /* 0x040fe20000041898 */
[----:B------:R-:W1:Y:S05]  /*7640*/  LDSM.16.M88.4 R168, [R180] ;  /* 0x00000000b4a8783b */ /* 0x000e6a0000000200 */
[C---:B-----5:R-:W-:Y:S06]  /*7650*/  HMMA.16816.F32.BF16 R148, R32.reuse, R136, R148 ;  /* 0x000000882094723c */ /* 0x060fec0000041894 */
[----:B------:R-:W-:Y:S01]  /*7660*/  HMMA.16816.F32.BF16 R140, R32, R138, R140 ;  /* 0x0000008a208c723c */ /* 0x000fe2000004188c */
[----:B------:R-:W-:Y:S04]  /*7670*/  LDSM.16.M88.4 R136, [R198+0x8000] ;  /* 0x00800000c688783b */ /* 0x000fe80000000200 */
[----:B------:R-:W5:Y:S01]  /*7680*/  LDSM.16.M88.4 R32, [R195+0x10000] ;  /* 0x01000000c320783b */ /* 0x000f620000000200 */
[C---:B------:R-:W-:Y:S06]  /*7690*/  HMMA.16816.F32.BF16 R16, R4.reuse, R28, R16 ;  /* 0x0000001c0410723c */ /* 0x040fec0000041810 */
[C---:B------:R-:W-:Y:S01]  /*76a0*/  HMMA.16816.F32.BF16 R12, R4.reuse, R30, R12 ;  /* 0x0000001e040c723c */ /* 0x040fe2000004180c */
[----:B------:R-:W5:Y:S05]  /*76b0*/  LDSM.16.M88.4 R28, [R195+0x10800] ;  /* 0x01080000c31c783b */ /* 0x000f6a0000000200 */
[C---:B--2---:R-:W-:Y:S06]  /*76c0*/  HMMA.16816.F32.BF16 R164, R4.reuse, R24, R164 ;  /* 0x0000001804a4723c */ /* 0x044fec00000418a4 */
[C---:B------:R-:W-:Y:S01]  /*76d0*/  HMMA.16816.F32.BF16 R160, R4.reuse, R26, R160 ;  /* 0x0000001a04a0723c */ /* 0x040fe200000418a0 */
[----:B------:R-:W2:Y:S05]  /*76e0*/  LDSM.16.M88.4 R24, [R195+0x11000] ;  /* 0x01100000c318783b */ /* 0x000eaa0000000200 */
[C---:B---3--:R-:W-:Y:S06]  /*76f0*/  HMMA.16816.F32.BF16 R156, R4.reuse, R20, R156 ;  /* 0x00000014049c723c */ /* 0x048fec000004189c */
[C---:B------:R-:W-:Y:S01]  /*7700*/  HMMA.16816.F32.BF16 R152, R4.reuse, R22, R152 ;  /* 0x000000160498723c */ /* 0x040fe20000041898 */
[----:B------:R-:W3:Y:S05]  /*7710*/  LDSM.16.M88.4 R20, [R195+0x11800] ;  /* 0x01180000c314783b */ /* 0x000eea0000000200 */
[C---:B------:R-:W-:Y:S06]  /*7720*/  HMMA.16816.F32.BF16 R148, R4.reuse, R8, R148 ;  /* 0x000000080494723c */ /* 0x040fec0000041894 */
[----:B------:R-:W-:Y:S01]  /*7730*/  HMMA.16816.F32.BF16 R140, R4, R10, R140 ;  /* 0x0000000a048c723c */ /* 0x000fe2000004188c */
[----:B------:R-:W-:Y:S04]  /*7740*/  LDSM.16.M88.4 R8, [R197+0x8000] ;  /* 0x00800000c508783b */ /* 0x000fe80000000200 */
[----:B------:R-:W3:Y:S01]  /*7750*/  LDSM.16.M88.4 R4, [R188+0x4000] ;  /* 0x00400000bc04783b */ /* 0x000ee20000000200 */
[C---:B------:R-:W-:Y:S06]  /*7760*/  HMMA.16816.F32.BF16 R16, R204.reuse, R228, R16 ;  /* 0x000000e4cc10723c */ /* 0x040fec0000041810 */
[C---:B------:R-:W-:Y:S06]  /*7770*/  HMMA.16816.F32.BF16 R12, R204.reuse, R230, R12 ;  /* 0x000000e6cc0c723c */ /* 0x040fec000004180c */
[C---:B------:R-:W-:Y:S06]  /*7780*/  HMMA.16816.F32.BF16 R164, R204.reuse, R176, R164 ;  /* 0x000000b0cca4723c */ /* 0x040fec00000418a4 */
[C---:B------:R-:W-:Y:S06]  /*7790*/  HMMA.16816.F32.BF16 R160, R204.reuse, R178, R160 ;  /* 0x000000b2cca0723c */ /* 0x040fec00000418a0 */
[C---:B----4-:R-:W-:Y:S06]  /*77a0*/  HMMA.16816.F32.BF16 R156, R204.reuse, R172, R156 ;  /* 0x000000accc9c723c */ /* 0x050fec000004189c */
[C---:B------:R-:W-:Y:S01]  /*77b0*/  HMMA.16816.F32.BF16 R152, R204.reuse, R174, R152 ;  /* 0x000000aecc98723c */ /* 0x040fe20000041898 */
[----:B------:R-:W4:Y:S05]  /*77c0*/  LDSM.16.M88.4 R172, [R188+0x4800] ;  /* 0x00480000bcac783b */ /* 0x000f2a0000000200 */
[C---:B-1----:R-:W-:Y:S06]  /*77d0*/  HMMA.16816.F32.BF16 R148, R204.reuse, R168, R148 ;  /* 0x000000a8cc94723c */ /* 0x042fec0000041894 */
[----:B------:R-:W-:Y:S01]  /*77e0*/  HMMA.16816.F32.BF16 R204, R204, R170, R140 ;  /* 0x000000aacccc723c */ /* 0x000fe2000004188c */
[----:B------:R-:W1:Y:S04]  /*77f0*/  LDSM.16.M88.4 R168, [R188+0x5000] ;  /* 0x00500000bca8783b */ /* 0x000e680000000200 */
[----:B------:R-:W1:Y:S01]  /*7800*/  LDSM.16.M88.4 R140, [R188+0x5800] ;  /* 0x00580000bc8c783b */ /* 0x000e620000000200 */
[----:B-----5:R-:W-:Y:S01]  /*7810*/  HMMA.16816.F32.BF16 R16, R136, R32, R16 ;  /* 0x000000208810723c */ /* 0x020fe20000041810 */
[----:B------:R-:W-:-:S05]  /*7820*/  DEPBAR.LE SB0, 0x0 ;  /* 0x000080000000791a */ /* 0x000fca0000000000 */
[C---:B------:R-:W-:Y:S06]  /*7830*/  HMMA.16816.F32.BF16 R12, R136.reuse, R34, R12 ;  /* 0x00000022880c723c */ /* 0x040fec000004180c */
[C---:B------:R-:W-:Y:S06]  /*7840*/  HMMA.16816.F32.BF16 R164, R136.reuse, R28, R164 ;  /* 0x0000001c88a4723c */ /* 0x040fec00000418a4 */
[C---:B------:R-:W-:Y:S06]  /*7850*/  HMMA.16816.F32.BF16 R160, R136.reuse, R30, R160 ;  /* 0x0000001e88a0723c */ /* 0x040fec00000418a0 */
[C---:B--2---:R-:W-:Y:S06]  /*7860*/  HMMA.16816.F32.BF16 R156, R136.reuse, R24, R156 ;  /* 0x00000018889c723c */ /* 0x044fec000004189c */
[C---:B------:R-:W-:Y:S06]  /*7870*/  HMMA.16816.F32.BF16 R152, R136.reuse, R26, R152 ;  /* 0x0000001a8898723c */ /* 0x040fec0000041898 */
[C---:B---3--:R-:W-:Y:S06]  /*7880*/  HMMA.16816.F32.BF16 R148, R136.reuse, R20, R148 ;  /* 0x000000148894723c */ /* 0x048fec0000041894 */
[----:B------:R-:W-:Y:S06]  /*7890*/  HMMA.16816.F32.BF16 R204, R136, R22, R204 ;  /* 0x0000001688cc723c */ /* 0x000fec00000418cc */
[C---:B------:R-:W-:Y:S06]  /*78a0*/  HMMA.16816.F32.BF16 R16, R8.reuse, R4, R16 ;  /* 0x000000040810723c */ /* 0x040fec0000041810 */
[----:B------:R-:W-:Y:S01]  /*78b0*/  HMMA.16816.F32.BF16 R12, R8, R6, R12 ;  /* 0x00000006080c723c */ /* 0x000fe2000004180c */
[----:B------:R-:W-:-:S04]  /*78c0*/  IMAD.U32 R5, RZ, RZ, UR20 ;  /* 0x00000014ff057e24 */ /* 0x000fc8000f8e00ff */
[----:B------:R-:W-:Y:S01]  /*78d0*/  IMAD R2, R5, 0x40, R220 ;  /* 0x0000004005027824 */ /* 0x000fe200078e02dc */
[C---:B----4-:R-:W-:Y:S03]  /*78e0*/  HMMA.16816.F32.BF16 R164, R8.reuse, R172, R164 ;  /* 0x000000ac08a4723c */ /* 0x050fe600000418a4 */
[C---:B------:R-:W-:Y:S01]  /*78f0*/  VIADD R6, R2.reuse, 0x1 ;  /* 0x0000000102067836 */ /* 0x040fe20000000000 */
[-C--:B------:R-:W-:Y:S01]  /*7900*/  ISETP.GE.AND P0, PT, R2, R217.reuse, PT ;  /* 0x000000d90200720c */ /* 0x080fe20003f06270 */
[----:B------:R-:W-:Y:S01]  /*7910*/  IMAD.IADD R7, R216, 0x1, -R2 ;  /* 0x00000001d8077824 */ /* 0x000fe200078e0a02 */
[----:B------:R-:W-:Y:S01]  /*7920*/  HMMA.16816.F32.BF16 R160, R8, R174, R160 ;  /* 0x000000ae08a0723c */ /* 0x000fe200000418a0 */
[----:B------:R-:W-:Y:S02]  /*7930*/  ISETP.GE.AND P5, PT, R2, R214, PT ;  /* 0x000000d60200720c */ /* 0x000fe40003fa6270 */
[----:B------:R-:W-:-:S02]  /*7940*/  ISETP.GE.AND P6, PT, R6, R217, PT ;  /* 0x000000d90600720c */ /* 0x000fc40003fc6270 */
[----:B------:R-:W-:Y:S01]  /*7950*/  ISETP.GE.AND P1, PT, R6, R214, PT ;  /* 0x000000d60600720c */ /* 0x000fe20003f26270 */
[C---:B-1----:R-:W-:Y:S01]  /*7960*/  HMMA.16816.F32.BF16 R156, R8.reuse, R168, R156 ;  /* 0x000000a8089c723c */ /* 0x042fe2000004189c */
[----:B------:R-:W-:Y:S01]  /*7970*/  FMUL.FTZ R16, R16, UR25 ;  /* 0x0000001910107c20 */ /* 0x000fe20008410000 */
[----:B------:R-:W-:Y:S01]  /*7980*/  FMUL.FTZ R0, R17, UR25 ;  /* 0x0000001911007c20 */ /* 0x000fe20008410000 */
[CC--:B------:R-:W-:Y:S02]  /*7990*/  ISETP.LT.OR P6, PT, R6.reuse, R218.reuse, P6 ;  /* 0x000000da0600720c */ /* 0x0c0fe400037c1670 */
[----:B------:R-:W-:Y:S01]  /*79a0*/  ISETP.LT.OR P1, PT, R6, R215, P1 ;  /* 0x000000d70600720c */ /* 0x000fe20000f21670 */
[C---:B------:R-:W-:Y:S01]  /*79b0*/  HMMA.16816.F32.BF16 R152, R8.reuse, R170, R152 ;  /* 0x000000aa0898723c */ /* 0x040fe20000041898 */
[----:B------:R-:W1:Y:S01]  /*79c0*/  MUFU.TANH R16, R16 ;  /* 0x0000001000107308 */ /* 0x000e620000002400 */
[----:B------:R-:W-:Y:S01]  /*79d0*/  IABS R7, R7 ;  /* 0x0000000700077213 */ /* 0x000fe20000000000 */
[----:B------:R-:W-:Y:S01]  /*79e0*/  FMUL.FTZ R5, R14, UR25 ;  /* 0x000000190e057c20 */ /* 0x000fe20008410000 */
[----:B------:R-:W-:Y:S01]  /*79f0*/  ISETP.LT.OR P0, PT, R2, R218, P0 ;  /* 0x000000da0200720c */ /* 0x000fe20000701670 */
[----:B------:R-:W-:Y:S01]  /*7a00*/  FMUL.FTZ R21, R12, UR25 ;  /* 0x000000190c157c20 */ /* 0x000fe20008410000 */
[C---:B------:R-:W-:Y:S01]  /*7a10*/  HMMA.16816.F32.BF16 R148, R8.reuse, R140, R148 ;  /* 0x0000008c0894723c */ /* 0x040fe20000041894 */
[----:B------:R-:W-:Y:S01]  /*7a20*/  I2FP.F32.S32 R7, R7 ;  /* 0x0000000700077245 */ /* 0x000fe20000201400 */
[----:B------:R-:W-:Y:S01]  /*7a30*/  FMUL.FTZ R4, R15, UR25 ;  /* 0x000000190f047c20 */ /* 0x000fe20008410000 */
[----:B------:R-:W2:Y:S01]  /*7a40*/  MUFU.TANH R0, R0 ;  /* 0x0000000000007308 */ /* 0x000ea20000002400 */
[----:B------:R-:W-:Y:S01]  /*7a50*/  ISETP.LT.OR P5, PT, R2, R215, P5 ;  /* 0x000000d70200720c */ /* 0x000fe20002fa1670 */
[----:B------:R-:W-:Y:S01]  /*7a60*/  FMUL.FTZ R23, R164, UR25 ;  /* 0x00000019a4177c20 */ /* 0x000fe20008410000 */
[----:B------:R-:W-:Y:S01]  /*7a70*/  HMMA.16816.F32.BF16 R204, R8, R142, R204 ;  /* 0x0000008e08cc723c */ /* 0x000fe200000418cc */
[----:B------:R-:W-:Y:S01]  /*7a80*/  FMUL.FTZ R20, R165, UR25 ;  /* 0x00000019a5147c20 */ /* 0x000fe20008410000 */
[----:B------:R-:W-:-:S03]  /*7a90*/  FMUL.FTZ R12, R167, UR25 ;  /* 0x00000019a70c7c20 */ /* 0x000fc60008410000 */
[----:B------:R-:W-:Y:S01]  /*7aa0*/  MUFU.TANH R15, R5 ;  /* 0x00000005000f7308 */ /* 0x000fe20000002400 */
[----:B------:R-:W-:Y:S01]  /*7ab0*/  FMUL.FTZ R24, R156, UR25 ;  /* 0x000000199c187c20 */ /* 0x000fe20008410000 */
[----:B------:R-:W-:Y:S01]  /*7ac0*/  FMUL.FTZ R10, R18, UR25 ;  /* 0x00000019120a7c20 */ /* 0x000fe20008410000 */
[----:B------:R-:W-:Y:S01]  /*7ad0*/  FMUL.FTZ R8, R19, UR25 ;  /* 0x0000001913087c20 */ /* 0x000fe20008410000 */
[----:B------:R-:W-:Y:S02]  /*7ae0*/  IMAD.IADD R11, R219, 0x1, -R2 ;  /* 0x00000001db0b7824 */ /* 0x000fe400078e0a02 */
[----:B------:R-:W-:Y:S01]  /*7af0*/  FMUL.FTZ R18, R13, UR25 ;  /* 0x000000190d127c20 */ /* 0x000fe20008410000 */
[--C-:B------:R-:W-:Y:S02]  /*7b00*/  IMAD.IADD R9, R219, 0x1, -R6.reuse ;  /* 0x00000001db097824 */ /* 0x100fe400078e0a06 */
[----:B------:R-:W-:Y:S01]  /*7b10*/  FMUL.FTZ R13, R166, UR25 ;  /* 0x00000019a60d7c20 */ /* 0x000fe20008410000 */
[----:B------:R-:W3:Y:S01]  /*7b20*/  MUFU.TANH R10, R10 ;  /* 0x0000000a000a7308 */ /* 0x000ee20000002400 */
[----:B------:R-:W-:Y:S01]  /*7b30*/  IMAD.IADD R6, R216, 0x1, -R6 ;  /* 0x00000001d8067824 */ /* 0x000fe200078e0a06 */
[----:B------:R-:W-:Y:S01]  /*7b40*/  IABS R11, R11 ;  /* 0x0000000b000b7213 */ /* 0x000fe20000000000 */
[----:B------:R-:W-:Y:S01]  /*7b50*/  FMUL.FTZ R22, R158, UR25 ;  /* 0x000000199e167c20 */ /* 0x000fe20008410000 */
[----:B------:R-:W-:Y:S01]  /*7b60*/  IABS R9, R9 ;  /* 0x0000000900097213 */ /* 0x000fe20000000000 */
[----:B------:R-:W-:Y:S01]  /*7b70*/  FMUL.FTZ R27, R157, UR25 ;  /* 0x000000199d1b7c20 */ /* 0x000fe20008410000 */
[----:B------:R-:W-:Y:S01]  /*7b80*/  IABS R6, R6 ;  /* 0x0000000600067213 */ /* 0x000fe20000000000 */
[----:B------:R-:W-:Y:S01]  /*7b90*/  FMUL.FTZ R25, R159, UR25 ;  /* 0x000000199f197c20 */ /* 0x000fe20008410000 */
[----:B------:R-:W4:Y:S01]  /*7ba0*/  MUFU.TANH R8, R8 ;  /* 0x0000000800087308 */ /* 0x000f220000002400 */
[----:B------:R-:W-:-:S02]  /*7bb0*/  I2FP.F32.S32 R11, R11 ;  /* 0x0000000b000b7245 */ /* 0x000fc40000201400 */
[----:B------:R-:W-:Y:S01]  /*7bc0*/  I2FP.F32.S32 R9, R9 ;  /* 0x0000000900097245 */ /* 0x000fe20000201400 */
[----:B------:R-:W-:Y:S01]  /*7bd0*/  FMUL.FTZ R204, R204, UR25 ;  /* 0x00000019cccc7c20 */ /* 0x000fe20008410000 */
[----:B------:R-:W-:Y:S01]  /*7be0*/  I2FP.F32.S32 R17, R6 ;  /* 0x0000000600117245 */ /* 0x000fe20000201400 */
[----:B-1----:R-:W-:Y:S01]  /*7bf0*/  FFMA.FTZ R11, R11, -UR19, R16 ;  /* 0x800000130b0b7c23 */ /* 0x002fe20008010010 */
[C---:B------:R-:W-:Y:S02]  /*7c00*/  VIADD R6, R2.reuse, 0x8 ;  /* 0x0000000802067836 */ /* 0x040fe40000000000 */
[----:B--2---:R-:W-:Y:S01]  /*7c10*/  FFMA.FTZ R14, R9, -UR19, R0 ;  /* 0x80000013090e7c23 */ /* 0x004fe20008010000 */
[----:B---3--:R-:W-:Y:S01]  /*7c20*/  FFMA.FTZ R7, R7, -UR19, R10 ;  /* 0x8000001307077c23 */ /* 0x008fe2000801000a */
[----:B------:R-:W-:Y:S01]  /*7c30*/  VIADD R9, R2, 0x9 ;  /* 0x0000000902097836 */ /* 0x000fe20000000000 */
[----:B------:R-:W-:Y:S01]  /*7c40*/  FSEL R0, R11, -INF , !P0 ;  /* 0xff8000000b007808 */ /* 0x000fe20004000000 */
[----:B------:R-:W1:Y:S01]  /*7c50*/  MUFU.TANH R21, R21 ;  /* 0x0000001500157308 */ /* 0x000e620000002400 */
[----:B------:R-:W-:Y:S01]  /*7c60*/  ISETP.GE.AND P0, PT, R6, R217, PT ;  /* 0x000000d90600720c */ /* 0x000fe20003f06270 */
[----:B------:R-:W-:Y:S01]  /*7c70*/  FMUL.FTZ R11, R160, UR25 ;  /* 0x00000019a00b7c20 */ /* 0x000fe20008410000 */
[----:B------:R-:W-:Y:S01]  /*7c80*/  FSEL R19, R7, -INF , !P5 ;  /* 0xff80000007137808 */ /* 0x000fe20006800000 */
[----:B------:R-:W-:-:S02]  /*7c90*/  IMAD.IADD R7, R219, 0x1, -R9 ;  /* 0x00000001db077824 */ /* 0x000fc400078e0a09 */
[----:B----4-:R-:W-:Y:S01]  /*7ca0*/  FFMA.FTZ R17, R17, -UR19, R8 ;  /* 0x8000001311117c23 */ /* 0x010fe20008010008 */
[-C--:B------:R-:W-:Y:S01]  /*7cb0*/  ISETP.GE.AND P5, PT, R6, R214.reuse, PT ;  /* 0x000000d60600720c */ /* 0x080fe20003fa6270 */
[--C-:B------:R-:W-:Y:S01]  /*7cc0*/  IMAD.IADD R8, R219, 0x1, -R6.reuse ;  /* 0x00000001db087824 */ /* 0x100fe200078e0a06 */
[----:B------:R-:W-:Y:S01]  /*7cd0*/  FSEL R14, R14, -INF , !P6 ;  /* 0xff8000000e0e7808 */ /* 0x000fe20007000000 */
[----:B------:R2:W3:Y:S01]  /*7ce0*/  MUFU.TANH R16, R4 ;  /* 0x0000000400107308 */ /* 0x0004e20000002400 */
[----:B------:R-:W-:Y:S01]  /*7cf0*/  FSEL R17, R17, -INF , !P1 ;  /* 0xff80000011117808 */ /* 0x000fe20004800000 */
[----:B------:R-:W-:Y:S01]  /*7d00*/  FMUL.FTZ R10, R161, UR25 ;  /* 0x00000019a10a7c20 */ /* 0x000fe20008410000 */
[----:B------:R-:W-:Y:S01]  /*7d10*/  ISETP.GE.AND P6, PT, R9, R217, PT ;  /* 0x000000d90900720c */ /* 0x000fe20003fc6270 */
[----:B------:R-:W-:Y:S01]  /*7d20*/  FMUL.FTZ R205, R205, UR25 ;  /* 0x00000019cdcd7c20 */ /* 0x000fe20008410000 */
[C---:B------:R-:W-:Y:S01]  /*7d30*/  ISETP.GE.AND P1, PT, R9.reuse, R214, PT ;  /* 0x000000d60900720c */ /* 0x040fe20003f26270 */
[----:B------:R-:W-:Y:S01]  /*7d40*/  FMUL.FTZ R206, R206, UR25 ;  /* 0x00000019cece7c20 */ /* 0x000fe20008410000 */
[CC--:B------:R-:W-:Y:S01]  /*7d50*/  ISETP.LT.OR P0, PT, R6.reuse, R218.reuse, P0 ;  /* 0x000000da0600720c */ /* 0x0c0fe20000701670 */
[----:B------:R-:W4:Y:S01]  /*7d60*/  MUFU.TANH R18, R18 ;  /* 0x0000001200127308 */ /* 0x000f220000002400 */
[-C--:B------:R-:W-:Y:S01]  /*7d70*/  ISETP.LT.OR P5, PT, R6, R215.reuse, P5 ;  /* 0x000000d70600720c */ /* 0x080fe20002fa1670 */
[C---:B------:R-:W-:Y:S01]  /*7d80*/  IMAD.IADD R6, R216.reuse, 0x1, -R6 ;  /* 0x00000001d8067824 */ /* 0x040fe200078e0a06 */
[----:B------:R-:W-:Y:S01]  /*7d90*/  ISETP.LT.OR P6, PT, R9, R218, P6 ;  /* 0x000000da0900720c */ /* 0x000fe200037c1670 */
[----:B------:R-:W-:Y:S01]  /*7da0*/  FMUL.FTZ R207, R207, UR25 ;  /* 0x00000019cfcf7c20 */ /* 0x000fe20008410000 */
[----:B------:R-:W-:Y:S01]  /*7db0*/  ISETP.LT.OR P1, PT, R9, R215, P1 ;  /* 0x000000d70900720c */ /* 0x000fe20000f21670 */
[----:B------:R-:W-:Y:S01]  /*7dc0*/  IMAD.IADD R9, R216, 0x1, -R9 ;  /* 0x00000001d8097824 */ /* 0x000fe200078e0a09 */
[----:B------:R-:W-:Y:S01]  /*7dd0*/  IABS R6, R6 ;  /* 0x0000000600067213 */ /* 0x000fe20000000000 */
[----:B------:R-:W5:Y:S01]  /*7de0*/  MUFU.TANH R23, R23 ;  /* 0x0000001700177308 */ /* 0x000f620000002400 */
[----:B------:R-:W-:Y:S01]  /*7df0*/  IABS R8, R8 ;  /* 0x0000000800087213 */ /* 0x000fe20000000000 */
[----:B--2---:R-:W-:Y:S01]  /*7e00*/  FMUL.FTZ R4, R163, UR25 ;  /* 0x00000019a3047c20 */ /* 0x004fe20008410000 */
[----:B------:R-:W-:Y:S01]  /*7e10*/  IABS R5, R9 ;  /* 0x0000000900057213 */ /* 0x000fe20000000000 */
[----:B------:R-:W-:Y:S01]  /*7e20*/  FMUL.FTZ R9, R162, UR25 ;  /* 0x00000019a2097c20 */ /* 0x000fe20008410000 */
[----:B------:R-:W-:-:S02]  /*7e30*/  I2FP.F32.S32 R6, R6 ;  /* 0x0000000600067245 */ /* 0x000fc40000201400 */
[----:B------:R-:W-:Y:S01]  /*7e40*/  IABS R7, R7 ;  /* 0x0000000700077213 */ /* 0x000fe20000000000 */
[----:B------:R-:W2:Y:S01]  /*7e50*/  MUFU.TANH R13, R13 ;  /* 0x0000000d000d7308 */ /* 0x000ea20000002400 */
[----:B------:R-:W-:Y:S01]  /*7e60*/  I2FP.F32.S32 R8, R8 ;  /* 0x0000000800087245 */ /* 0x000fe20000201400 */
[----:B------:R-:W-:Y:S01]  /*7e70*/  FFMA.FTZ R6, R6, -UR19, R15 ;  /* 0x8000001306067c23 */ /* 0x000fe2000801000f */
[----:B------:R-:W-:Y:S02]  /*7e80*/  I2FP.F32.S32 R5, R5 ;  /* 0x0000000500057245 */ /* 0x000fe40000201400 */
[----:B------:R-:W-:Y:S01]  /*7e90*/  I2FP.F32.S32 R7, R7 ;  /* 0x0000000700077245 */ /* 0x000fe20000201400 */
[----:B-1----:R-:W-:Y:S01]  /*7ea0*/  FFMA.FTZ R8, R8, -UR19, R21 ;  /* 0x8000001308087c23 */ /* 0x002fe20008010015 */
[----:B------:R-:W-:Y:S01]  /*7eb0*/  FSEL R21, R6, -INF , !P5 ;  /* 0xff80000006157808 */ /* 0x000fe20006800000 */
[----:B---3--:R-:W-:Y:S01]  /*7ec0*/  FFMA.FTZ R15, R5, -UR19, R16 ;  /* 0x80000013050f7c23 */ /* 0x008fe20008010010 */
[----:B------:R-:W-:-:S02]  /*7ed0*/  VIADD R16, R2, 0x10 ;  /* 0x0000001002107836 */ /* 0x000fc40000000000 */
[----:B----4-:R-:W-:Y:S01]  /*7ee0*/  FFMA.FTZ R7, R7, -UR19, R18 ;  /* 0x8000001307077c23 */ /* 0x010fe20008010012 */
[----:B------:R-:W-:Y:S01]  /*7ef0*/  FSEL R18, R8, -INF , !P0 ;  /* 0xff80000008127808 */ /* 0x000fe20004000000 */
[----:B------:R-:W-:Y:S01]  /*7f00*/  VIADD R5, R2, 0x11 ;  /* 0x0000001102057836 */ /* 0x000fe20000000000 */
[----:B------:R-:W-:Y:S01]  /*7f10*/  FSEL R15, R15, -INF , !P1 ;  /* 0xff8000000f0f7808 */ /* 0x000fe20004800000 */
[--C-:B------:R-:W-:Y:S01]  /*7f20*/  IMAD.IADD R8, R219, 0x1, -R16.reuse ;  /* 0x00000001db087824 */ /* 0x100fe200078e0a10 */
[----:B------:R-:W-:Y:S01]  /*7f30*/  ISETP.GE.AND P0, PT, R16, R217, PT ;  /* 0x000000d91000720c */ /* 0x000fe20003f06270 */
[----:B------:R-:W-:Y:S01]  /*7f40*/  IMAD.IADD R6, R216, 0x1, -R16 ;  /* 0x00000001d8067824 */ /* 0x000fe200078e0a10 */
[C---:B------:R-:W-:Y:S01]  /*7f50*/  ISETP.GE.AND P5, PT, R16.reuse, R214, PT ;  /* 0x000000d61000720c */ /* 0x040fe20003fa6270 */
[----:B------:R-:W1:Y:S01]  /*7f60*/  MUFU.TANH R20, R20 ;  /* 0x0000001400147308 */ /* 0x000e620000002400 */
[C---:B------:R-:W-:Y:S02]  /*7f70*/  ISETP.LT.OR P0, PT, R16.reuse, R218, P0 ;  /* 0x000000da1000720c */ /* 0x040fe40000701670 */
[----:B------:R-:W-:-:S02]  /*7f80*/  ISETP.LT.OR P5, PT, R16, R215, P5 ;  /* 0x000000d71000720c */ /* 0x000fc40002fa1670 */
[----:B------:R-:W-:Y:S01]  /*7f90*/  FSEL R16, R7, -INF , !P6 ;  /* 0xff80000007107808 */ /* 0x000fe20007000000 */
[--C-:B------:R-:W-:Y:S01]  /*7fa0*/  IMAD.IADD R7, R219, 0x1, -R5.reuse ;  /* 0x00000001db077824 */ /* 0x100fe200078e0a05 */
[C---:B------:R-:W-:Y:S01]  /*7fb0*/  ISETP.GE.AND P6, PT, R5.reuse, R217, PT ;  /* 0x000000d90500720c */ /* 0x040fe20003fc6270 */
[----:B------:R-:W3:Y:S01]  /*7fc0*/  MUFU.TANH R12, R12 ;  /* 0x0000000c000c7308 */ /* 0x000ee20000002400 */
[C---:B------:R-:W-:Y:S02]  /*7fd0*/  ISETP.GE.AND P1, PT, R5.reuse, R214, PT ;  /* 0x000000d60500720c */ /* 0x040fe40003f26270 */
[C---:B------:R-:W-:Y:S02]  /*7fe0*/  ISETP.LT.OR P6, PT, R5.reuse, R218, P6 ;  /* 0x000000da0500720c */ /* 0x040fe400037c1670 */
[----:B------:R-:W-:Y:S01]  /*7ff0*/  ISETP.LT.OR P1, PT, R5, R215, P1 ;  /* 0x000000d70500720c */ /* 0x000fe20000f21670 */
[----:B------:R-:W-:Y:S01]  /*8000*/  IMAD.IADD R5, R216, 0x1, -R5 ;  /* 0x00000001d8057824 */ /* 0x000fe200078e0a05 */
[----:B------:R-:W-:Y:S01]  /*8010*/  IABS R8, R8 ;  /* 0x0000000800087213 */ /* 0x000fe20000000000 */
[----:B------:R-:W4:Y:S01]  /*8020*/  MUFU.TANH R11, R11 ;  /* 0x0000000b000b7308 */ /* 0x000f220000002400 */
[----:B------:R-:W-:-:S02]  /*8030*/  IABS R6, R6 ;  /* 0x0000000600067213 */ /* 0x000fc40000000000 */
[----:B------:R-:W-:Y:S02]  /*8040*/  IABS R7, R7 ;  /* 0x0000000700077213 */ /* 0x000fe40000000000 */
[----:B------:R-:W-:Y:S02]  /*8050*/  IABS R5, R5 ;  /* 0x0000000500057213 */ /* 0x000fe40000000000 */
[----:B------:R-:W-:Y:S01]  /*8060*/  I2FP.F32.S32 R8, R8 ;  /* 0x0000000800087245 */ /* 0x000fe20000201400 */
[----:B------:R-:W4:Y:S01]  /*8070*/  MUFU.TANH R9, R9 ;  /* 0x0000000900097308 */ /* 0x000f220000002400 */
[----:B------:R-:W-:Y:S02]  /*8080*/  I2FP.F32.S32 R6, R6 ;  /* 0x0000000600067245 */ /* 0x000fe40000201400 */
[----:B------:R-:W-:Y:S01]  /*8090*/  I2FP.F32.S32 R7, R7 ;  /* 0x0000000700077245 */ /* 0x000fe20000201400 */
[----:B-----5:R-:W-:Y:S01]  /*80a0*/  FFMA.FTZ R8, R8, -UR19, R23 ;  /* 0x8000001308087c23 */ /* 0x020fe20008010017 */
[----:B------:R-:W-:Y:S01]  /*80b0*/  I2FP.F32.S32 R5, R5 ;  /* 0x0000000500057245 */ /* 0x000fe20000201400 */
[----:B--2---:R-:W-:Y:S01]  /*80c0*/  FFMA.FTZ R13, R6, -UR19, R13 ;  /* 0x80000013060d7c23 */ /* 0x004fe2000801000d */
[----:B------:R-:W-:-:S02]  /*80d0*/  VIADD R6, R2, 0x18 ;  /* 0x0000001802067836 */ /* 0x000fc40000000000 */
[----:B-1----:R-:W-:Y:S01]  /*80e0*/  FFMA.FTZ R7, R7, -UR19, R20 ;  /* 0x8000001307077c23 */ /* 0x002fe20008010014 */
[----:B------:R-:W-:Y:S01]  /*80f0*/  FSEL R174, R8, -INF , !P0 ;  /* 0xff80000008ae7808 */ /* 0x000fe20004000000 */
[----:B---3--:R-:W-:Y:S01]  /*8100*/  FFMA.FTZ R12, R5, -UR19, R12 ;  /* 0x80000013050c7c23 */ /* 0x008fe2000801000c */
[----:B------:R-:W-:Y:S01]  /*8110*/  FSEL R135, R13, -INF , !P5 ;  /* 0xff8000000d877808 */ /* 0x000fe20006800000 */
[----:B------:R-:W-:Y:S01]  /*8120*/  VIADD R5, R2, 0x19 ;  /* 0x0000001902057836 */ /* 0x000fe20000000000 */
[C---:B------:R-:W-:Y:S01]  /*8130*/  ISETP.GE.AND P0, PT, R6.reuse, R217, PT ;  /* 0x000000d90600720c */ /* 0x040fe20003f06270 */
[--C-:B------:R-:W-:Y:S01]  /*8140*/  IMAD.IADD R8, R219, 0x1, -R6.reuse ;  /* 0x00000001db087824 */ /* 0x100fe200078e0a06 */
[----:B------:R-:W-:Y:S01]  /*8150*/  ISETP.GE.AND P5, PT, R6, R214, PT ;  /* 0x000000d60600720c */ /* 0x000fe20003fa6270 */
[----:B------:R-:W1:Y:S01]  /*8160*/  MUFU.TANH R10, R10 ;  /* 0x0000000a000a7308 */ /* 0x000e620000002400 */
[----:B------:R-:W-:Y:S01]  /*8170*/  FSEL R138, R7, -INF , !P6 ;  /* 0xff800000078a7808 */ /* 0x000fe20007000000 */
[--C-:B------:R-:W-:Y:S01]  /*8180*/  IMAD.IADD R7, R219, 0x1, -R5.reuse ;  /* 0x00000001db077824 */ /* 0x100fe200078e0a05 */
[----:B------:R-:W-:Y:S01]  /*8190*/  FSEL R133, R12, -INF , !P1 ;  /* 0xff8000000c857808 */ /* 0x000fe20004800000 */
[----:B------:R-:W-:Y:S01]  /*81a0*/  FMUL.FTZ R13, R155, UR25 ;  /* 0x000000199b0d7c20 */ /* 0x000fe20008410000 */
[C---:B------:R-:W-:Y:S01]  /*81b0*/  ISETP.LT.OR P0, PT, R6.reuse, R218, P0 ;  /* 0x000000da0600720c */ /* 0x040fe20000701670 */
[----:B------:R-:W-:Y:S01]  /*81c0*/  FMUL.FTZ R23, R153, UR25 ;  /* 0x0000001999177c20 */ /* 0x000fe20008410000 */
[----:B------:R-:W-:Y:S01]  /*81d0*/  ISETP.LT.OR P5, PT, R6, R215, P5 ;  /* 0x000000d70600720c */ /* 0x000fe20002fa1670 */
[----:B------:R-:W-:Y:S01]  /*81e0*/  IMAD.IADD R6, R216, 0x1, -R6 ;  /* 0x00000001d8067824 */ /* 0x000fe200078e0a06 */
[C---:B------:R-:W-:Y:S01]  /*81f0*/  ISETP.GE.AND P6, PT, R5.reuse, R217, PT ;  /* 0x000000d90500720c */ /* 0x040fe20003fc6270 */
[----:B------:R-:W2:Y:S01]  /*8200*/  MUFU.TANH R4, R4 ;  /* 0x0000000400047308 */ /* 0x000ea20000002400 */
[C---:B------:R-:W-:Y:S01]  /*8210*/  ISETP.GE.AND P1, PT, R5.reuse, R214, PT ;  /* 0x000000d60500720c */ /* 0x040fe20003f26270 */
[----:B------:R-:W-:Y:S01]  /*8220*/  FMUL.FTZ R20, R152, UR25 ;  /* 0x0000001998147c20 */ /* 0x000fe20008410000 */
[C---:B------:R-:W-:Y:S01]  /*8230*/  ISETP.LT.OR P6, PT, R5.reuse, R218, P6 ;  /* 0x000000da0500720c */ /* 0x040fe200037c1670 */
[----:B------:R-:W-:Y:S01]  /*8240*/  FMUL.FTZ R12, R154, UR25 ;  /* 0x000000199a0c7c20 */ /* 0x000fe20008410000 */
[----:B------:R-:W-:Y:S01]  /*8250*/  ISETP.LT.OR P1, PT, R5, R215, P1 ;  /* 0x000000d70500720c */ /* 0x000fe20000f21670 */
[----:B------:R-:W-:Y:S01]  /*8260*/  IMAD.IADD R5, R216, 0x1, -R5 ;  /* 0x00000001d8057824 */ /* 0x000fe200078e0a05 */
[----:B------:R-:W-:Y:S01]  /*8270*/  IABS R8, R8 ;  /* 0x0000000800087213 */ /* 0x000fe20000000000 */
[----:B------:R-:W3:Y:S01]  /*8280*/  MUFU.TANH R24, R24 ;  /* 0x0000001800187308 */ /* 0x000ee20000002400 */
[----:B------:R-:W-:-:S02]  /*8290*/  IABS R6, R6 ;  /* 0x0000000600067213 */ /* 0x000fc40000000000 */
[----:B------:R-:W-:Y:S02]  /*82a0*/  IABS R7, R7 ;  /* 0x0000000700077213 */ /* 0x000fe40000000000 */
[----:B------:R-:W-:Y:S02]  /*82b0*/  IABS R5, R5 ;  /* 0x0000000500057213 */ /* 0x000fe40000000000 */
[----:B------:R-:W-:Y:S01]  /*82c0*/  I2FP.F32.S32 R8, R8 ;  /* 0x0000000800087245 */ /* 0x000fe20000201400 */
[----:B------:R-:W5:Y:S01]  /*82d0*/  MUFU.TANH R22, R22 ;  /* 0x0000001600167308 */ /* 0x000f620000002400 */
[----:B------:R-:W-:Y:S02]  /*82e0*/  I2FP.F32.S32 R6, R6 ;  /* 0x0000000600067245 */ /* 0x000fe40000201400 */
[----:B------:R-:W-:Y:S01]  /*82f0*/  I2FP.F32.S32 R7, R7 ;  /* 0x0000000700077245 */ /* 0x000fe20000201400 */
[----:B----4-:R-:W-:Y:S01]  /*8300*/  FFMA.FTZ R11, R8, -UR19, R11 ;  /* 0x80000013080b7c23 */ /* 0x010fe2000801000b */
[----:B------:R-:W-:Y:S01]  /*8310*/  I2FP.F32.S32 R5, R5 ;  /* 0x0000000500057245 */ /* 0x000fe20000201400 */
[----:B------:R-:W-:Y:S01]  /*8320*/  FFMA.FTZ R6, R6, -UR19, R9 ;  /* 0x8000001306067c23 */ /* 0x000fe20008010009 */
[----:B------:R-:W-:-:S02]  /*8330*/  VIADD R9, R2, 0x20 ;  /* 0x0000002002097836 */ /* 0x000fc40000000000 */
[----:B-1----:R-:W-:Y:S01]  /*8340*/  FFMA.FTZ R7, R7, -UR19, R10 ;  /* 0x8000001307077c23 */ /* 0x002fe2000801000a */
[----:B------:R-:W-:Y:S02]  /*8350*/  VIADD R8, R2, 0x21 ;  /* 0x0000002102087836 */ /* 0x000fe40000000000 */
[----:B--2---:R-:W-:Y:S01]  /*8360*/  FFMA.FTZ R4, R5, -UR19, R4 ;  /* 0x8000001305047c23 */ /* 0x004fe20008010004 */
[----:B------:R-:W-:Y:S01]  /*8370*/  FSEL R136, R11, -INF , !P0 ;  /* 0xff8000000b887808 */ /* 0x000fe20004000000 */
[--C-:B------:R-:W-:Y:S01]  /*8380*/  IMAD.IADD R11, R219, 0x1, -R9.reuse ;  /* 0x00000001db0b7824 */ /* 0x100fe200078e0a09 */
[----:B------:R-:W-:Y:S01]  /*8390*/  FSEL R155, R6, -INF , !P5 ;  /* 0xff800000069b7808 */ /* 0x000fe20006800000 */
[----:B------:R-:W1:Y:S01]  /*83a0*/  MUFU.TANH R27, R27 ;  /* 0x0000001b001b7308 */ /* 0x000e620000002400 */
[----:B------:R-:W-:Y:S01]  /*83b0*/  ISETP.GE.AND P0, PT, R9, R217, PT ;  /* 0x000000d90900720c */ /* 0x000fe20003f06270 */
[----:B------:R-:W-:Y:S01]  /*83c0*/  IMAD.IADD R10, R219, 0x1, -R8 ;  /* 0x00000001db0a7824 */ /* 0x000fe200078e0a08 */
[----:B------:R-:W-:Y:S01]  /*83d0*/  ISETP.GE.AND P5, PT, R9, R214, PT ;  /* 0x000000d60900720c */ /* 0x000fe20003fa6270 */
[----:B------:R-:W-:Y:S01]  /*83e0*/  FMUL.FTZ R5, R150, UR25 ;  /* 0x0000001996057c20 */ /* 0x000fe20008410000 */
[----:B------:R-:W-:Y:S01]  /*83f0*/  FSEL R134, R7, -INF , !P6 ;  /* 0xff80000007867808 */ /* 0x000fe20007000000 */
[----:B------:R-:W-:Y:S01]  /*8400*/  FMUL.FTZ R7, R148, UR25 ;  /* 0x0000001994077c20 */ /* 0x000fe20008410000 */
[----:B------:R-:W-:Y:S01]  /*8410*/  FSEL R153, R4, -INF , !P1 ;  /* 0xff80000004997808 */ /* 0x000fe20004800000 */
[----:B------:R-:W2:Y:S01]  /*8420*/  MUFU.TANH R25, R25 ;  /* 0x0000001900197308 */ /* 0x000ea20000002400 */
[----:B------:R-:W-:Y:S01]  /*8430*/  ISETP.LT.OR P0, PT, R9, R218, P0 ;  /* 0x000000da0900720c */ /* 0x000fe20000701670 */
[----:B------:R-:W-:Y:S01]  /*8440*/  FMUL.FTZ R4, R151, UR25 ;  /* 0x0000001997047c20 */ /* 0x000fe20008410000 */
[----:B------:R-:W-:Y:S01]  /*8450*/  ISETP.LT.OR P5, PT, R9, R215, P5 ;  /* 0x000000d70900720c */ /* 0x000fe20002fa1670 */
[----:B------:R-:W-:Y:S01]  /*8460*/  IMAD.IADD R9, R216, 0x1, -R9 ;  /* 0x00000001d8097824 */ /* 0x000fe200078e0a09 */
[C---:B------:R-:W-:Y:S01]  /*8470*/  ISETP.GE.AND P6, PT, R8.reuse, R217, PT ;  /* 0x000000d90800720c */ /* 0x040fe20003fc6270 */
[----:B------:R-:W-:Y:S01]  /*8480*/  FMUL.FTZ R6, R149, UR25 ;  /* 0x0000001995067c20 */ /* 0x000fe20008410000 */
[C---:B------:R-:W-:Y:S01]  /*8490*/  ISETP.GE.AND P1, PT, R8.reuse, R214, PT ;  /* 0x000000d60800720c */ /* 0x040fe20003f26270 */
[----:B------:R-:W4:Y:S01]  /*84a0*/  MUFU.TANH R20, R20 ;  /* 0x0000001400147308 */ /* 0x000f220000002400 */
[----:B------:R-:W-:-:S02]  /*84b0*/  ISETP.LT.OR P6, PT, R8, R218, P6 ;  /* 0x000000da0800720c */ /* 0x000fc400037c1670 */
[----:B------:R-:W-:Y:S01]  /*84c0*/  ISETP.LT.OR P1, PT, R8, R215, P1 ;  /* 0x000000d70800720c */ /* 0x000fe20000f21670 */
[----:B------:R-:W-:Y:S01]  /*84d0*/  IMAD.IADD R8, R216, 0x1, -R8 ;  /* 0x00000001d8087824 */ /* 0x000fe200078e0a08 */
[----:B------:R-:W-:Y:S02]  /*84e0*/  IABS R11, R11 ;  /* 0x0000000b000b7213 */ /* 0x000fe40000000000 */
[----:B------:R-:W-:Y:S01]  /*84f0*/  IABS R9, R9 ;  /* 0x0000000900097213 */ /* 0x000fe20000000000 */
[----:B------:R-:W4:Y:S01]  /*8500*/  MUFU.TANH R12, R12 ;  /* 0x0000000c000c7308 */ /* 0x000f220000002400 */
[----:B------:R-:W-:Y:S02]  /*8510*/  IABS R10, R10 ;  /* 0x0000000a000a7213 */ /* 0x000fe40000000000 */
[----:B------:R-:W-:Y:S02]  /*8520*/  IABS R8, R8 ;  /* 0x0000000800087213 */ /* 0x000fe40000000000 */
[----:B------:R-:W-:-:S02]  /*8530*/  I2FP.F32.S32 R11, R11 ;  /* 0x0000000b000b7245 */ /* 0x000fc40000201400 */
[----:B------:R-:W-:Y:S01]  /*8540*/  I2FP.F32.S32 R9, R9 ;  /* 0x0000000900097245 */ /* 0x000fe20000201400 */
[----:B------:R-:W4:Y:S01]  /*8550*/  MUFU.TANH R23, R23 ;  /* 0x0000001700177308 */ /* 0x000f220000002400 */
[----:B------:R-:W-:Y:S01]  /*8560*/  I2FP.F32.S32 R10, R10 ;  /* 0x0000000a000a7245 */ /* 0x000fe20000201400 */
[----:B---3--:R-:W-:Y:S01]  /*8570*/  FFMA.FTZ R11, R11, -UR19, R24 ;  /* 0x800000130b0b7c23 */ /* 0x008fe20008010018 */
[----:B------:R-:W-:Y:S01]  /*8580*/  I2FP.F32.S32 R8, R8 ;  /* 0x0000000800087245 */ /* 0x000fe20000201400 */
[----:B-----5:R-:W-:Y:S01]  /*8590*/  FFMA.FTZ R9, R9, -UR19, R22 ;  /* 0x8000001309097c23 */ /* 0x020fe20008010016 */
[----:B------:R-:W-:Y:S02]  /*85a0*/  VIADD R22, R2, 0x28 ;  /* 0x0000002802167836 */ /* 0x000fe40000000000 */
[----:B-1----:R-:W-:Y:S01]  /*85b0*/  FFMA.FTZ R10, R10, -UR19, R27 ;  /* 0x800000130a0a7c23 */ /* 0x002fe2000801001b */
[----:B------:R-:W-:Y:S01]  /*85c0*/  FSEL R150, R11, -INF , !P0 ;  /* 0xff8000000b967808 */ /* 0x000fe20004000000 */
[----:B--2---:R-:W-:Y:S01]  /*85d0*/  FFMA.FTZ R25, R8, -UR19, R25 ;  /* 0x8000001308197c23 */ /* 0x004fe20008010019 */
[----:B------:R-:W-:Y:S01]  /*85e0*/  VIADD R8, R2, 0x29 ;  /* 0x0000002902087836 */ /* 0x000fe20000000000 */
[----:B------:R-:W-:Y:S01]  /*85f0*/  FSEL R151, R9, -INF , !P5 ;  /* 0xff80000009977808 */ /* 0x000fe20006800000 */
[--C-:B------:R-:W-:Y:S01]  /*8600*/  IMAD.IADD R11, R219, 0x1, -R22.reuse ;  /* 0x00000001db0b7824 */ /* 0x100fe200078e0a16 */
[----:B------:R-:W-:Y:S01]  /*8610*/  FSEL R148, R10, -INF , !P6 ;  /* 0xff8000000a947808 */ /* 0x000fe20007000000 */
[----:B------:R-:W-:Y:S01]  /*8620*/  IMAD.IADD R9, R216, 0x1, -R22 ;  /* 0x00000001d8097824 */ /* 0x000fe200078e0a16 */
[----:B------:R-:W-:Y:S01]  /*8630*/  FSEL R149, R25, -INF , !P1 ;  /* 0xff80000019957808 */ /* 0x000fe20004800000 */
[----:B------:R-:W1:Y:S01]  /*8640*/  MUFU.TANH R13, R13 ;  /* 0x0000000d000d7308 */ /* 0x000e620000002400 */
[C---:B------:R-:W-:Y:S01]  /*8650*/  ISETP.GE.AND P6, PT, R8.reuse, R217, PT ;  /* 0x000000d90800720c */ /* 0x040fe20003fc6270 */
[----:B------:R-:W-:Y:S01]  /*8660*/  IMAD.IADD R10, R219, 0x1, -R8 ;  /* 0x00000001db0a7824 */ /* 0x000fe200078e0a08 */
[----:B------:R-:W-:-:S02]  /*8670*/  ISETP.GE.AND P1, PT, R8, R214, PT ;  /* 0x000000d60800720c */ /* 0x000fc40003f26270 */
[----:B------:R-:W-:Y:S02]  /*8680*/  IABS R11, R11 ;  /* 0x0000000b000b7213 */ /* 0x000fe40000000000 */
[----:B------:R-:W-:Y:S01]  /*8690*/  IABS R9, R9 ;  /* 0x0000000900097213 */ /* 0x000fe20000000000 */
[----:B------:R-:W2:Y:S01]  /*86a0*/  MUFU.TANH R7, R7 ;  /* 0x0000000700077308 */ /* 0x000ea20000002400 */
[C---:B------:R-:W-:Y:S02]  /*86b0*/  ISETP.LT.OR P6, PT, R8.reuse, R218, P6 ;  /* 0x000000da0800720c */ /* 0x040fe400037c1670 */
[----:B------:R-:W-:Y:S01]  /*86c0*/  ISETP.LT.OR P1, PT, R8, R215, P1 ;  /* 0x000000d70800720c */ /* 0x000fe20000f21670 */
[----:B------:R-:W-:Y:S01]  /*86d0*/  IMAD.IADD R8, R216, 0x1, -R8 ;  /* 0x00000001d8087824 */ /* 0x000fe200078e0a08 */
[----:B------:R-:W-:Y:S02]  /*86e0*/  I2FP.F32.S32 R11, R11 ;  /* 0x0000000b000b7245 */ /* 0x000fe40000201400 */
[----:B------:R-:W-:Y:S01]  /*86f0*/  I2FP.F32.S32 R9, R9 ;  /* 0x0000000900097245 */ /* 0x000fe20000201400 */
[----:B------:R-:W3:Y:S01]  /*8700*/  MUFU.TANH R5, R5 ;  /* 0x0000000500057308 */ /* 0x000ee20000002400 */
[C---:B------:R-:W-:Y:S01]  /*8710*/  ISETP.GE.AND P0, PT, R22.reuse, R217, PT ;  /* 0x000000d91600720c */ /* 0x040fe20003f06270 */
[----:B----4-:R-:W-:Y:S01]  /*8720*/  FFMA.FTZ R11, R11, -UR19, R20 ;  /* 0x800000130b0b7c23 */ /* 0x010fe20008010014 */
[----:B------:R-:W-:Y:S01]  /*8730*/  ISETP.GE.AND P5, PT, R22, R214, PT ;  /* 0x000000d61600720c */ /* 0x000fe20003fa6270 */
[----:B------:R-:W-:Y:S01]  /*8740*/  FFMA.FTZ R9, R9, -UR19, R12 ;  /* 0x8000001309097c23 */ /* 0x000fe2000801000c */
[----:B------:R-:W-:Y:S01]  /*8750*/  IABS R10, R10 ;  /* 0x0000000a000a7213 */ /* 0x000fe20000000000 */
[----:B------:R-:W-:Y:S01]  /*8760*/  VIADD R12, R2, 0x30 ;  /* 0x00000030020c7836 */ /* 0x000fe20000000000 */
[----:B------:R-:W-:Y:S01]  /*8770*/  IABS R8, R8 ;  /* 0x0000000800087213 */ /* 0x000fe20000000000 */
[----:B------:R-:W4:Y:S01]  /*8780*/  MUFU.TANH R6, R6 ;  /* 0x0000000600067308 */ /* 0x000f220000002400 */
[----:B------:R-:W-:-:S02]  /*8790*/  ISETP.LT.OR P0, PT, R22, R218, P0 ;  /* 0x000000da1600720c */ /* 0x000fc40000701670 */
[----:B------:R-:W-:Y:S02]  /*87a0*/  ISETP.LT.OR P5, PT, R22, R215, P5 ;  /* 0x000000d71600720c */ /* 0x000fe40002fa1670 */
[----:B------:R-:W-:Y:S02]  /*87b0*/  I2FP.F32.S32 R10, R10 ;  /* 0x0000000a000a7245 */ /* 0x000fe40000201400 */
[----:B------:R-:W-:Y:S01]  /*87c0*/  I2FP.F32.S32 R8, R8 ;  /* 0x0000000800087245 */ /* 0x000fe20000201400 */
[----:B------:R-:W5:Y:S01]  /*87d0*/  MUFU.TANH R4, R4 ;  /* 0x0000000400047308 */ /* 0x000f620000002400 */
[----:B------:R-:W-:Y:S01]  /*87e0*/  FSEL R142, R11, -INF , !P0 ;  /* 0xff8000000b8e7808 */ /* 0x000fe20004000000 */
[----:B------:R-:W-:Y:S01]  /*87f0*/  FFMA.FTZ R23, R10, -UR19, R23 ;  /* 0x800000130a177c23 */ /* 0x000fe20008010017 */
[----:B------:R-:W-:Y:S01]  /*8800*/  FSEL R143, R9, -INF , !P5 ;  /* 0xff800000098f7808 */ /* 0x000fe20006800000 */
[----:B-1----:R-:W-:Y:S01]  /*8810*/  FFMA.FTZ R13, R8, -UR19, R13 ;  /* 0x80000013080d7c23 */ /* 0x002fe2000801000d */
[----:B------:R-:W-:Y:S01]  /*8820*/  ISETP.GE.AND P0, PT, R12, R217, PT ;  /* 0x000000d90c00720c */ /* 0x000fe20003f06270 */
[----:B------:R-:W-:Y:S01]  /*8830*/  VIADD R10, R2, 0x31 ;  /* 0x00000031020a7836 */ /* 0x000fe20000000000 */
[C---:B------:R-:W-:Y:S01]  /*8840*/  ISETP.GE.AND P5, PT, R12.reuse, R214, PT ;  /* 0x000000d60c00720c */ /* 0x040fe20003fa6270 */
[--C-:B------:R-:W-:Y:S01]  /*8850*/  IMAD.IADD R9, R219, 0x1, -R12.reuse ;  /* 0x00000001db097824 */ /* 0x100fe200078e0a0c */
[----:B------:R-:W-:Y:S01]  /*8860*/  ISETP.LT.OR P0, PT, R12, R218, P0 ;  /* 0x000000da0c00720c */ /* 0x000fe20000701670 */
[----:B------:R-:W-:Y:S01]  /*8870*/  VIADD R8, R2, 0x38 ;  /* 0x0000003802087836 */ /* 0x000fe20000000000 */
[----:B------:R-:W-:Y:S01]  /*8880*/  ISETP.LT.OR P5, PT, R12, R215, P5 ;  /* 0x000000d70c00720c */ /* 0x000fe20002fa1670 */
[----:B------:R-:W-:Y:S01]  /*8890*/  IMAD.IADD R12, R216, 0x1, -R12 ;  /* 0x00000001d80c7824 */ /* 0x000fe200078e0a0c */
[----:B------:R-:W-:Y:S01]  /*88a0*/  FSEL R140, R23, -INF , !P6 ;  /* 0xff800000178c7808 */ /* 0x000fe20007000000 */
[----:B------:R-:W1:Y:S01]  /*88b0*/  MUFU.TANH R204, R204 ;  /* 0x000000cc00cc7308 */ /* 0x000e620000002400 */
[----:B------:R-:W-:Y:S01]  /*88c0*/  FSEL R141, R13, -INF , !P1 ;  /* 0xff8000000d8d7808 */ /* 0x000fe20004800000 */
[C---:B------:R-:W-:Y:S01]  /*88d0*/  IMAD.IADD R11, R219.reuse, 0x1, -R10 ;  /* 0x00000001db0b7824 */ /* 0x040fe200078e0a0a */
[C---:B------:R-:W-:Y:S01]  /*88e0*/  ISETP.GE.AND P6, PT, R10.reuse, R217, PT ;  /* 0x000000d90a00720c */ /* 0x040fe20003fc6270 */
[----:B------:R-:W-:Y:S01]  /*88f0*/  IMAD.IADD R13, R219, 0x1, -R8 ;  /* 0x00000001db0d7824 */ /* 0x000fe200078e0a08 */
[----:B------:R-:W-:Y:S01]  /*8900*/  ISETP.GE.AND P1, PT, R10, R214, PT ;  /* 0x000000d60a00720c */ /* 0x000fe20003f26270 */
[----:B------:R-:W-:Y:S01]  /*8910*/  VIADD R2, R2, 0x39 ;  /* 0x0000003902027836 */ /* 0x000fe20000000000 */
[----:B------:R-:W-:Y:S01]  /*8920*/  IABS R9, R9 ;  /* 0x0000000900097213 */ /* 0x000fe20000000000 */
[----:B------:R-:W-:Y:S01]  /*8930*/  MUFU.TANH R205, R205 ;  /* 0x000000cd00cd7308 */ /* 0x000fe20000002400 */
[----:B------:R-:W-:-:S02]  /*8940*/  IABS R12, R12 ;  /* 0x0000000c000c7213 */ /* 0x000fc40000000000 */
[C---:B------:R-:W-:Y:S01]  /*8950*/  ISETP.LT.OR P6, PT, R10.reuse, R218, P6 ;  /* 0x000000da0a00720c */ /* 0x040fe200037c1670 */
[----:B------:R-:W-:Y:S01]  /*8960*/  BAR.SYNC.DEFER_BLOCKING 0x0 ;  /* 0x0000000000007b1d */ /* 0x000fe20000010000 */
[----:B------:R-:W-:Y:S01]  /*8970*/  ISETP.LT.OR P1, PT, R10, R215, P1 ;  /* 0x000000d70a00720c */ /* 0x000fe20000f21670 */
[----:B------:R-:W-:Y:S01]  /*8980*/  IMAD.IADD R10, R216, 0x1, -R10 ;  /* 0x00000001d80a7824 */ /* 0x000fe200078e0a0a */
[----:B------:R-:W-:Y:S02]  /*8990*/  I2FP.F32.S32 R20, R9 ;  /* 0x0000000900147245 */ /* 0x000fe40000201400 */
[----:B------:R-:W-:Y:S01]  /*89a0*/  I2FP.F32.S32 R12, R12 ;  /* 0x0000000c000c7245 */ /* 0x000fe20000201400 */
[----:B------:R-:W1:Y:S01]  /*89b0*/  MUFU.TANH R206, R206 ;  /* 0x000000ce00ce7308 */ /* 0x000e620000002400 */
[----:B------:R-:W-:Y:S01]  /*89c0*/  IABS R11, R11 ;  /* 0x0000000b000b7213 */ /* 0x000fe20000000000 */
[----:B--2---:R-:W-:Y:S01]  /*89d0*/  FFMA.FTZ R7, R20, -UR19, R7 ;  /* 0x8000001314077c23 */ /* 0x004fe20008010007 */
[----:B------:R-:W-:Y:S01]  /*89e0*/  IABS R10, R10 ;  /* 0x0000000a000a7213 */ /* 0x000fe20000000000 */
[----:B---3--:R-:W-:Y:S01]  /*89f0*/  FFMA.FTZ R5, R12, -UR19, R5 ;  /* 0x800000130c057c23 */ /* 0x008fe20008010005 */
[----:B------:R-:W-:-:S02]  /*8a00*/  IABS R13, R13 ;  /* 0x0000000d000d7213 */ /* 0x000fc40000000000 */
[----:B------:R-:W-:Y:S01]  /*8a10*/  I2FP.F32.S32 R11, R11 ;  /* 0x0000000b000b7245 */ /* 0x000fe20000201400 */
[----:B------:R-:W2:Y:S01]  /*8a20*/  MUFU.TANH R207, R207 ;  /* 0x000000cf00cf7308 */ /* 0x000ea20000002400 */
[----:B------:R-:W-:Y:S02]  /*8a30*/  I2FP.F32.S32 R9, R10 ;  /* 0x0000000a00097245 */ /* 0x000fe40000201400 */
[----:B------:R-:W-:Y:S01]  /*8a40*/  I2FP.F32.S32 R13, R13 ;  /* 0x0000000d000d7245 */ /* 0x000fe20000201400 */
[----:B----4-:R-:W-:Y:S01]  /*8a50*/  FFMA.FTZ R6, R11, -UR19, R6 ;  /* 0x800000130b067c23 */ /* 0x010fe20008010006 */
[----:B------:R-:W-:Y:S01]  /*8a60*/  FSEL R176, R7, -INF , !P0 ;  /* 0xff80000007b07808 */ /* 0x000fe20004000000 */
[----:B-----5:R-:W-:Y:S01]  /*8a70*/  FFMA.FTZ R4, R9, -UR19, R4 ;  /* 0x8000001309047c23 */ /* 0x020fe20008010004 */
[----:B------:R-:W-:Y:S01]  /*8a80*/  FSEL R171, R5, -INF , !P5 ;  /* 0xff80000005ab7808 */ /* 0x000fe20006800000 */
[----:B-1----:R-:W-:Y:S01]  /*8a90*/  FFMA.FTZ R13, R13, -UR19, R204 ;  /* 0x800000130d0d7c23 */ /* 0x002fe200080100cc */
[----:B------:R-:W-:Y:S01]  /*8aa0*/  ISETP.GE.AND P0, PT, R8, R217, PT ;  /* 0x000000d90800720c */ /* 0x000fe20003f06270 */
[----:B------:R-:W-:Y:S01]  /*8ab0*/  IMAD.IADD R7, R216, 0x1, -R8 ;  /* 0x00000001d8077824 */ /* 0x000fe200078e0a08 */
[----:B------:R-:W-:Y:S01]  /*8ac0*/  ISETP.GE.AND P5, PT, R8, R214, PT ;  /* 0x000000d60800720c */ /* 0x000fe20003fa6270 */
[----:B------:R-:W-:Y:S01]  /*8ad0*/  IMAD.IADD R5, R216, 0x1, -R2 ;  /* 0x00000001d8057824 */ /* 0x000fe200078e0a02 */
[----:B------:R-:W-:-:S02]  /*8ae0*/  ISETP.LT.OR P0, PT, R8, R218, P0 ;  /* 0x000000da0800720c */ /* 0x000fc40000701670 */
[----:B------:R-:W-:Y:S01]  /*8af0*/  ISETP.LT.OR P5, PT, R8, R215, P5 ;  /* 0x000000d70800720c */ /* 0x000fe20002fa1670 */
[----:B------:R-:W-:Y:S01]  /*8b00*/  IMAD.IADD R8, R219, 0x1, -R2 ;  /* 0x00000001db087824 */ /* 0x000fe200078e0a02 */
[----:B------:R-:W-:Y:S02]  /*8b10*/  FSEL R172, R6, -INF , !P6 ;  /* 0xff80000006ac7808 */ /* 0x000fe40007000000 */
[----:B------:R-:W-:Y:S02]  /*8b20*/  FSEL R169, R4, -INF , !P1 ;  /* 0xff80000004a97808 */ /* 0x000fe40004800000 */
[----:B------:R-:W-:Y:S02]  /*8b30*/  FSEL R170, R13, -INF , !P0 ;  /* 0xff8000000daa7808 */ /* 0x000fe40004000000 */
[C---:B------:R-:W-:Y:S02]  /*8b40*/  ISETP.GE.AND P6, PT, R2.reuse, R217, PT ;  /* 0x000000d90200720c */ /* 0x040fe40003fc6270 */
[----:B------:R-:W-:-:S02]  /*8b50*/  ISETP.GE.AND P1, PT, R2, R214, PT ;  /* 0x000000d60200720c */ /* 0x000fc40003f26270 */
[----:B------:R-:W-:Y:S02]  /*8b60*/  PLOP3.LUT P0, PT, PT, PT, UP0, 0x80, 0x0 ;  /* 0x000000000000781c */ /* 0x000fe40003f0f008 */
[----:B------:R-:W-:Y:S02]  /*8b70*/  IABS R7, R7 ;  /* 0x0000000700077213 */ /* 0x000fe40000000000 */
[----:B------:R-:W-:Y:S02]  /*8b80*/  IABS R8, R8 ;  /* 0x0000000800087213 */ /* 0x000fe40000000000 */
[----:B------:R-:W-:Y:S02]  /*8b90*/  IABS R5, R5 ;  /* 0x0000000500057213 */ /* 0x000fe40000000000 */
[C---:B------:R-:W-:Y:S02]  /*8ba0*/  ISETP.LT.OR P6, PT, R2.reuse, R218, P6 ;  /* 0x000000da0200720c */ /* 0x040fe400037c1670 */
[----:B------:R-:W-:-:S02]  /*8bb0*/  ISETP.LT.OR P1, PT, R2, R215, P1 ;  /* 0x000000d70200720c */ /* 0x000fc40000f21670 */
[----:B------:R-:W-:Y:S02]  /*8bc0*/  I2FP.F32.S32 R7, R7 ;  /* 0x0000000700077245 */ /* 0x000fe40000201400 */
[----:B------:R-:W-:Y:S02]  /*8bd0*/  I2FP.F32.S32 R8, R8 ;  /* 0x0000000800087245 */ /* 0x000fe40000201400 */
[----:B------:R-:W-:Y:S01]  /*8be0*/  I2FP.F32.S32 R2, R5 ;  /* 0x0000000500027245 */ /* 0x000fe20000201400 */
[----:B------:R-:W-:Y:S02]  /*8bf0*/  FFMA.FTZ R7, R7, -UR19, R206 ;  /* 0x8000001307077c23 */ /* 0x000fe400080100ce */
[----:B------:R-:W-:Y:S02]  /*8c00*/  FFMA.FTZ R8, R8, -UR19, R205 ;  /* 0x8000001308087c23 */ /* 0x000fe400080100cd */
[----:B--2---:R-:W-:Y:S01]  /*8c10*/  FFMA.FTZ R2, R2, -UR19, R207 ;  /* 0x8000001302027c23 */ /* 0x004fe200080100cf */
[----:B------:R-:W-:-:S02]  /*8c20*/  FSEL R167, R7, -INF , !P5 ;  /* 0xff80000007a77808 */ /* 0x000fc40006800000 */
        /* <DEDUP_REMOVED lines=66> */
.L_x_579:
[----:B------:R-:W-:Y:S05]  /*9050*/  BSYNC B0 ;  /* 0x0000000000007941 */ /* 0x000fea0003800000 */
.L_x_578:
[----:B------:R-:W0:Y:S02]  /*9060*/  LDGDEPBAR ;  /* 0x00000000000079af */ /* 0x000e240000000000 */
.L_x_577:
        /* <DEDUP_REMOVED lines=83> */
[----:B------:R-:W-:Y:S01]  /*95a0*/  FFMA.FTZ R224, R140, UR22, -R173 ;  /* 0x000000168ce07c23 */ /* 0x000fe200080108ad */
[----:B------:R-:W3:Y:S01]  /*95b0*/  MUFU.EX2 R159, R159 ;  /* 0x0000009f009f7308 */ /* 0x000ee20000000800 */
[----:B--2---:R-:W-:Y:S01]  /*95c0*/  F2FP.BF16.F32.PACK_AB R4, R161, R162 ;  /* 0x000000a2a104723e */ /* 0x004fe200000010ff */
[--C-:B------:R-:W-:Y:S01]  /*95d0*/  FFMA.FTZ R228, R143, UR22, -R166.reuse ;  /* 0x000000168fe47c23 */ /* 0x100fe200080108a6 */
[--C-:B------:R-:W-:Y:S01]  /*95e0*/  FFMA.FTZ R229, R141, UR22, -R166.reuse ;  /* 0x000000168de57c23 */ /* 0x100fe200080108a6 */
[----:B------:R-:W-:Y:S01]  /*95f0*/  LDSM.16.MT88.4 R152, [R192+0x13000] ;  /* 0x01300000c098783b */ /* 0x000fe20000004200 */
[--C-:B------:R-:W-:Y:S01]  /*9600*/  FFMA.FTZ R169, R169, UR22, -R166.reuse ;  /* 0x00000016a9a97c23 */ /* 0x100fe200080108a6 */
[----:B------:R-:W-:-:S02]  /*9610*/  FFMA.FTZ R167, R167, UR22, -R166 ;  /* 0x00000016a7a77c23 */ /* 0x000fc400080108a6 */
        /* <DEDUP_REMOVED lines=305> */
[----:B------:R-:W-:Y:S01]  /*a930*/  FADD.FTZ R3, R223, R222 ;  /* 0x000000dedf037221 */ /* 0x000fe20000010000 */
[----:B------:R-:W-:-:S03]  /*a940*/  MOV R132, R2 ;  /* 0x0000000200847202 */ /* 0x000fc60000000f00 */
        /* <DEDUP_REMOVED lines=82> */
[----:B------:R-:W-:Y:S01]  /*ae70*/  ISETP.LT.OR P5, PT, R3, R215, P5 ;  /* 0x000000d70300720c */ /* 0x000fe20002fa1670 */
        /* <DEDUP_REMOVED lines=23> */
[C---:B-1----:R-:W-:Y:S06]  /*aff0*/  HMMA.16816.F32.BF16 R140, R136.reuse, R8, RZ ;  /* 0x00000008888c723c */ /* 0x042fec00000418ff */
[----:B------:R-:W-:Y:S01]  /*b000*/  HMMA.16816.F32.BF16 R136, R136, R10, RZ ;  /* 0x0000000a8888723c */ /* 0x000fe200000418ff */
[----:B------:R-:W1:Y:S05]  /*b010*/  LDSM.16.M88.4 R8, [R197] ;  /* 0x00000000c508783b */ /* 0x000e6a0000000200 */
[----:B------:R-:W-:Y:S01]  /*b020*/  HMMA.16816.F32.BF16 R12, R20, R178, R12 ;  /* 0x000000b2140c723c */ /* 0x000fe2000004180c */
[----:B------:R-:W-:Y:S05]  /*b030*/  LDSM.16.M88.4 R176, [R201+0xe000] ;  /* 0x00e00000c9b0783b */ /* 0x000fea0000000200 */
[----:B--2---:R-:W-:Y:S06]  /*b040*/  HMMA.16816.F32.BF16 R16, R4, R172, R16 ;  /* 0x000000ac0410723c */ /* 0x004fec0000041810 */
        /* <DEDUP_REMOVED lines=10> */
[----:B------:R-:W-:Y:S03]  /*b0f0*/  HMMA.16816.F32.BF16 R12, R4, R174, R12 ;  /* 0x000000ae040c723c */ /* 0x000fe6000004180c */
[----:B------:R-:W-:Y:S03]  /*b100*/  LDSM.16.M88.4 R172, [R201+0xe800] ;  /* 0x00e80000c9ac783b */ /* 0x000fe60000000200 */
[----:B-1----:R-:W-:Y:S06]  /*b110*/  HMMA.16816.F32.BF16 R16, R8, R204, R16 ;  /* 0x000000cc0810723c */ /* 0x002fec0000041810 */
        /* <DEDUP_REMOVED lines=10> */
[----:B------:R-:W-:Y:S03]  /*b1c0*/  HMMA.16816.F32.BF16 R12, R8, R206, R12 ;  /* 0x000000ce080c723c */ /* 0x000fe6000004180c */
[----:B------:R-:W-:Y:S03]  /*b1d0*/  LDSM.16.M88.4 R204, [R195+0xe000] ;  /* 0x00e00000c3cc783b */ /* 0x000fe60000000200 */
[----:B--2---:R-:W-:Y:S06]  /*b1e0*/  HMMA.16816.F32.BF16 R16, R20, R176, R16 ;  /* 0x000000b01410723c */ /* 0x004fec0000041810 */
[C---:B------:R-:W-:Y:S06]  /*b1f0*/  HMMA.16816.F32.BF16 R160, R8.reuse, R164, R160 ;  /* 0x000000a408a0723c */ /* 0x040fec00000418a0 */
        /* <DEDUP_REMOVED lines=9> */
[----:B------:R-:W-:Y:S03]  /*b290*/  HMMA.16816.F32.BF16 R12, R20, R178, R12 ;  /* 0x000000b2140c723c */ /* 0x000fe6000004180c */
[----:B------:R-:W-:Y:S03]  /*b2a0*/  LDSM.16.M88.4 R176, [R195+0xe800] ;  /* 0x00e80000c3b0783b */ /* 0x000fe60000000200 */
[----:B-1----:R-:W-:Y:S06]  /*b2b0*/  HMMA.16816.F32.BF16 R16, R4, R168, R16 ;  /* 0x000000a80410723c */ /* 0x002fec0000041810 */
[C---:B------:R-:W-:Y:S06]  /*b2c0*/  HMMA.16816.F32.BF16 R160, R20.reuse, R172, R160 ;  /* 0x000000ac14a0723c */ /* 0x040fec00000418a0 */
        /* <DEDUP_REMOVED lines=9> */
[----:B------:R-:W-:Y:S03]  /*b360*/  HMMA.16816.F32.BF16 R12, R4, R170, R12 ;  /* 0x000000aa040c723c */ /* 0x000fe6000004180c */
[----:B------:R-:W-:Y:S03]  /*b370*/  LDSM.16.M88.4 R168, [R188+0x2800] ;  /* 0x00280000bca8783b */ /* 0x000fe60000000200 */
        /* <DEDUP_REMOVED lines=11> */
[----:B------:R-:W-:Y:S03]  /*b430*/  HMMA.16816.F32.BF16 R12, R8, R206, R12 ;  /* 0x000000ce080c723c */ /* 0x000fe6000004180c */
[----:B------:R-:W-:Y:S03]  /*b440*/  LDSM.16.M88.4 R204, [R183] ;  /* 0x00000000b7cc783b */ /* 0x000fe60000000200 */
[----:B-1----:R-:W-:Y:S06]  /*b450*/  HMMA.16816.F32.BF16 R16, R32, R172, R16 ;  /* 0x000000ac2010723c */ /* 0x002fec0000041810 */
[C---:B------:R-:W-:Y:S06]  /*b460*/  HMMA.16816.F32.BF16 R160, R8.reuse, R176, R160 ;  /* 0x000000b008a0723c */ /* 0x040fec00000418a0 */
        /* <DEDUP_REMOVED lines=9> */
[----:B------:R-:W-:Y:S03]  /*b500*/  HMMA.16816.F32.BF16 R12, R32, R174, R12 ;  /* 0x000000ae200c723c */ /* 0x000fe6000004180c */
[----:B------:R-:W-:Y:S03]  /*b510*/  LDSM.16.M88.4 R172, [R182] ;  /* 0x00000000b6ac783b */ /* 0x000fe60000000200 */
[----:B--2---:R-:W-:Y:S06]  /*b520*/  HMMA.16816.F32.BF16 R16, R4, R28, R16 ;  /* 0x0000001c0410723c */ /* 0x004fec0000041810 */
        /* <DEDUP_REMOVED lines=10> */
[----:B------:R-:W-:Y:S03]  /*b5d0*/  HMMA.16816.F32.BF16 R12, R4, R30, R12 ;  /* 0x0000001e040c723c */ /* 0x000fe6000004180c */
[----:B------:R-:W-:Y:S03]  /*b5e0*/  LDSM.16.M88.4 R28, [R195+0x10800] ;  /* 0x01080000c31c783b */ /* 0x000fe60000000200 */
[----:B-1----:R-:W-:Y:S06]  /*b5f0*/  HMMA.16816.F32.BF16 R16, R176, R204, R16 ;  /* 0x000000ccb010723c */ /* 0x002fec0000041810 */
[C---:B---3--:R-:W-:Y:S06]  /*b600*/  HMMA.16816.F32.BF16 R160, R4.reuse, R24, R160 ;  /* 0x0000001804a0723c */ /* 0x048fec00000418a0 */
        /* <DEDUP_REMOVED lines=9> */
[----:B------:R-:W-:Y:S06]  /*b6a0*/  HMMA.16816.F32.BF16 R12, R176, R206, R12 ;  /* 0x000000ceb00c723c */ /* 0x000fec000004180c */
[----:B--2---:R-:W-:Y:S06]  /*b6b0*/  HMMA.16816.F32.BF16 R16, R132, R32, R16 ;  /* 0x000000208410723c */ /* 0x004fec0000041810 */
[C---:B------:R-:W-:Y:S06]  /*b6c0*/  HMMA.16816.F32.BF16 R160, R176.reuse, R172, R160 ;  /* 0x000000acb0a0723c */ /* 0x040fec00000418a0 */
[C---:B------:R-:W-:Y:S06]  /*b6d0*/  HMMA.16816.F32.BF16 R156, R176.reuse, R174, R156 ;  /* 0x000000aeb09c723c */ /* 0x040fec000004189c */
[C---:B------:R-:W-:Y:S06]  /*b6e0*/  HMMA.16816.F32.BF16 R152, R176.reuse, R168, R152 ;  /* 0x000000a8b098723c */ /* 0x040fec0000041898 */
[C---:B------:R-:W-:Y:S01]  /*b6f0*/  HMMA.16816.F32.BF16 R148, R176.reuse, R170, R148 ;  /* 0x000000aab094723c */ /* 0x040fe20000041894 */
[----:B------:R-:W2:Y:S05]  /*b700*/  LDSM.16.M88.4 R168, [R188+0x4800] ;  /* 0x00480000bca8783b */ /* 0x000eaa0000000200 */
[C---:B------:R-:W-:Y:S06]  /*b710*/  HMMA.16816.F32.BF16 R140, R176.reuse, R164, R140 ;  /* 0x000000a4b08c723c */ /* 0x040fec000004188c */
[----:B------:R-:W-:Y:S01]  /*b720*/  HMMA.16816.F32.BF16 R176, R176, R166, R136 ;  /* 0x000000a6b0b0723c */ /* 0x000fe20000041888 */
[----:B------:R-:W3:Y:S04]  /*b730*/  LDSM.16.M88.4 R164, [R188+0x5000] ;  /* 0x00500000bca4783b */ /* 0x000ee80000000200 */
[----:B------:R-:W4:Y:S01]  /*b740*/  LDSM.16.M88.4 R136, [R188+0x5800] ;  /* 0x00580000bc88783b */ /* 0x000f220000000200 */
[----:B------:R-:W-:Y:S01]  /*b750*/  HMMA.16816.F32.BF16 R12, R132, R34, R12 ;  /* 0x00000022840c723c */ /* 0x000fe2000004180c */
[----:B------:R-:W-:-:S05]  /*b760*/  DEPBAR.LE SB0, 0x0 ;  /* 0x000080000000791a */ /* 0x000fca0000000000 */
[----:B-1----:R-:W-:Y:S06]  /*b770*/  HMMA.16816.F32.BF16 R16, R8, R4, R16 ;  /* 0x000000040810723c */ /* 0x002fec0000041810 */
[C---:B------:R-:W-:Y:S06]  /*b780*/  HMMA.16816.F32.BF16 R160, R132.reuse, R28, R160 ;  /* 0x0000001c84a0723c */ /* 0x040fec00000418a0 */
[C---:B------:R-:W-:Y:S06]  /*b790*/  HMMA.16816.F32.BF16 R156, R132.reuse, R30, R156 ;  /* 0x0000001e849c723c */ /* 0x040fec000004189c */
[C---:B------:R-:W-:Y:S06]  /*b7a0*/  HMMA.16816.F32.BF16 R152, R132.reuse, R24, R152 ;  /* 0x000000188498723c */ /* 0x040fec0000041898 */
[----:B------:R-:W-:Y:S01]  /*b7b0*/  HMMA.16816.F32.BF16 R148, R132, R26, R148 ;  /* 0x0000001a8494723c */ /* 0x000fe20000041894 */
[----:B------:R-:W-:Y:S01]  /*b7c0*/  FMUL.FTZ R16, R16, UR25 ;  /* 0x0000001910107c20 */ /* 0x000fe20008410000 */
[----:B------:R-:W-:-:S04]  /*b7d0*/  FMUL.FTZ R19, R19, UR25 ;  /* 0x0000001913137c20 */ /* 0x000fc80008410000 */
[C---:B------:R-:W-:Y:S01]  /*b7e0*/  HMMA.16816.F32.BF16 R140, R132.reuse, R20, R140 ;  /* 0x00000014848c723c */ /* 0x040fe2000004188c */
[----:B------:R-:W1:Y:S05]  /*b7f0*/  MUFU.TANH R16, R16 ;  /* 0x0000001000107308 */ /* 0x000e6a0000002400 */
[----:B------:R-:W-:Y:S06]  /*b800*/  HMMA.16816.F32.BF16 R176, R132, R22, R176 ;  /* 0x0000001684b0723c */ /* 0x000fec00000418b0 */
[C---:B------:R-:W-:Y:S06]  /*b810*/  HMMA.16816.F32.BF16 R12, R8.reuse, R6, R12 ;  /* 0x00000006080c723c */ /* 0x040fec000004180c */
[----:B--2---:R-:W-:Y:S01]  /*b820*/  HMMA.16816.F32.BF16 R160, R8, R168, R160 ;  /* 0x000000a808a0723c */ /* 0x004fe200000418a0 */
[----:B------:R-:W-:-:S02]  /*b830*/  VIADD R7, R3, 0x1 ;  /* 0x0000000103077836 */ /* 0x000fc40000000000 */
[----:B------:R-:W-:Y:S01]  /*b840*/  FMUL.FTZ R6, R17, UR25 ;  /* 0x0000001911067c20 */ /* 0x000fe20008410000 */
[----:B------:R-:W-:Y:S02]  /*b850*/  FMUL.FTZ R17, R18, UR25 ;  /* 0x0000001912117c20 */ /* 0x000fe40008410000 */
[C---:B------:R-:W-:Y:S01]  /*b860*/  HMMA.16816.F32.BF16 R156, R8.reuse, R170, R156 ;  /* 0x000000aa089c723c */ /* 0x040fe2000004189c */
[C---:B------:R-:W-:Y:S02]  /*b870*/  ISETP.GE.AND P6, PT, R7.reuse, R217, PT ;  /* 0x000000d90700720c */ /* 0x040fe40003fc6270 */
[----:B------:R-:W2:Y:S01]  /*b880*/  MUFU.TANH R6, R6 ;  /* 0x0000000600067308 */ /* 0x000ea20000002400 */
[C---:B------:R-:W-:Y:S02]  /*b890*/  ISETP.GE.AND P1, PT, R7.reuse, R214, PT ;  /* 0x000000d60700720c */ /* 0x040fe40003f26270 */
[C---:B------:R-:W-:Y:S01]  /*b8a0*/  ISETP.LT.OR P6, PT, R7.reuse, R218, P6 ;  /* 0x000000da0700720c */ /* 0x040fe200037c1670 */
[----:B---3--:R-:W-:Y:S01]  /*b8b0*/  HMMA.16816.F32.BF16 R152, R8, R164, R152 ;  /* 0x000000a40898723c */ /* 0x008fe20000041898 */
[----:B------:R-:W-:-:S03]  /*b8c0*/  ISETP.LT.OR P1, PT, R7, R215, P1 ;  /* 0x000000d70700720c */ /* 0x000fc60000f21670 */
[----:B------:R-:W3:Y:S02]  /*b8d0*/  MUFU.TANH R17, R17 ;  /* 0x0000001100117308 */ /* 0x000ee40000002400 */
[C---:B------:R-:W-:Y:S01]  /*b8e0*/  HMMA.16816.F32.BF16 R148, R8.reuse, R166, R148 ;  /* 0x000000a60894723c */ /* 0x040fe20000041894 */
[----:B------:R-:W-:Y:S01]  /*b8f0*/  FMUL.FTZ R24, R13, UR25 ;  /* 0x000000190d187c20 */ /* 0x000fe20008410000 */
[--C-:B------:R-:W-:Y:S02]  /*b900*/  IMAD.IADD R13, R219, 0x1, -R7.reuse ;  /* 0x00000001db0d7824 */ /* 0x100fe400078e0a07 */
[----:B------:R-:W-:Y:S01]  /*b910*/  FMUL.FTZ R4, R15, UR25 ;  /* 0x000000190f047c20 */ /* 0x000fe20008410000 */
[----:B------:R-:W-:Y:S02]  /*b920*/  IMAD.IADD R7, R216, 0x1, -R7 ;  /* 0x00000001d8077824 */ /* 0x000fe400078e0a07 */
[----:B------:R-:W-:Y:S01]  /*b930*/  FMUL.FTZ R5, R12, UR25 ;  /* 0x000000190c057c20 */ /* 0x000fe20008410000 */
[C---:B----4-:R-:W-:Y:S01]  /*b940*/  HMMA.16816.F32.BF16 R140, R8.reuse, R136, R140 ;  /* 0x00000088088c723c */ /* 0x050fe2000004188c */
[----:B------:R-:W-:Y:S01]  /*b950*/  IABS R13, R13 ;  /* 0x0000000d000d7213 */ /* 0x000fe20000000000 */
[----:B------:R-:W-:Y:S01]  /*b960*/  MUFU.TANH R24, R24 ;  /* 0x0000001800187308 */ /* 0x000fe20000002400 */
[----:B------:R-:W-:Y:S01]  /*b970*/  IABS R7, R7 ;  /* 0x0000000700077213 */ /* 0x000fe20000000000 */
[----:B------:R-:W-:Y:S01]  /*b980*/  FMUL.FTZ R20, R160, UR25 ;  /* 0x00000019a0147c20 */ /* 0x000fe20008410000 */
[----:B------:R-:W-:Y:S01]  /*b990*/  I2FP.F32.S32 R13, R13 ;  /* 0x0000000d000d7245 */ /* 0x000fe20000201400 */
[----:B------:R-:W-:Y:S01]  /*b9a0*/  HMMA.16816.F32.BF16 R176, R8, R138, R176 ;  /* 0x0000008a08b0723c */ /* 0x000fe200000418b0 */
[----:B------:R-:W-:Y:S01]  /*b9b0*/  I2FP.F32.S32 R7, R7 ;  /* 0x0000000700077245 */ /* 0x000fe20000201400 */
[----:B------:R-:W-:Y:S01]  /*b9c0*/  FMUL.FTZ R12, R161, UR25 ;  /* 0x00000019a10c7c20 */ /* 0x000fe20008410000 */
[----:B------:R-:W-:Y:S01]  /*b9d0*/  FMUL.FTZ R27, R156, UR25 ;  /* 0x000000199c1b7c20 */ /* 0x000fe20008410000 */
[----:B------:R-:W-:Y:S01]  /*b9e0*/  MUFU.TANH R20, R20 ;  /* 0x0000001400147308 */ /* 0x000fe20000002400 */
[----:B------:R-:W-:Y:S01]  /*b9f0*/  FMUL.FTZ R25, R158, UR25 ;  /* 0x000000199e197c20 */ /* 0x000fe20008410000 */
[----:B------:R-:W-:Y:S01]  /*ba00*/  FMUL.FTZ R22, R157, UR25 ;  /* 0x000000199d167c20 */ /* 0x000fe20008410000 */
[----:B------:R-:W-:Y:S01]  /*ba10*/  FMUL.FTZ R9, R14, UR25 ;  /* 0x000000190e097c20 */ /* 0x000fe20008410000 */
[----:B------:R-:W-:-:S02]  /*ba20*/  IMAD.IADD R8, R219, 0x1, -R3 ;  /* 0x00000001db087824 */ /* 0x000fc400078e0a03 */
[----:B------:R-:W-:Y:S01]  /*ba30*/  FMUL.FTZ R11, R162, UR25 ;  /* 0x00000019a20b7c20 */ /* 0x000fe20008410000 */
[----:B------:R-:W-:Y:S02]  /*ba40*/  IMAD.IADD R10, R216, 0x1, -R3 ;  /* 0x00000001d80a7824 */ /* 0x000fe400078e0a03 */
[----:B------:R-:W-:Y:S01]  /*ba50*/  FMUL.FTZ R30, R152, UR25 ;  /* 0x00000019981e7c20 */ /* 0x000fe20008410000 */
[----:B------:R-:W4:Y:S01]  /*ba60*/  MUFU.TANH R14, R19 ;  /* 0x00000013000e7308 */ /* 0x000f220000002400 */
[----:B------:R-:W-:Y:S01]  /*ba70*/  IABS R15, R8 ;  /* 0x00000008000f7213 */ /* 0x000fe20000000000 */
[----:B------:R-:W-:Y:S01]  /*ba80*/  FMUL.FTZ R31, R153, UR25 ;  /* 0x00000019991f7c20 */ /* 0x000fe20008410000 */
[----:B------:R-:W-:Y:S01]  /*ba90*/  IABS R8, R10 ;  /* 0x0000000a00087213 */ /* 0x000fe20000000000 */
[----:B------:R-:W-:Y:S01]  /*baa0*/  FMUL.FTZ R10, R163, UR25 ;  /* 0x00000019a30a7c20 */ /* 0x000fe20008410000 */
[----:B------:R-:W-:Y:S01]  /*bab0*/  I2FP.F32.S32 R15, R15 ;  /* 0x0000000f000f7245 */ /* 0x000fe20000201400 */
[----:B------:R-:W-:Y:S01]  /*bac0*/  FMUL.FTZ R140, R140, UR25 ;  /* 0x000000198c8c7c20 */ /* 0x000fe20008410000 */
[----:B------:R-:W-:Y:S01]  /*bad0*/  I2FP.F32.S32 R8, R8 ;  /* 0x0000000800087245 */ /* 0x000fe20000201400 */
[----:B------:R-:W5:Y:S01]  /*bae0*/  MUFU.TANH R9, R9 ;  /* 0x0000000900097308 */ /* 0x000f620000002400 */
[----:B------:R-:W-:Y:S01]  /*baf0*/  FMUL.FTZ R142, R142, UR25 ;  /* 0x000000198e8e7c20 */ /* 0x000fe20008410000 */
[----:B-1----:R-:W-:Y:S01]  /*bb00*/  FFMA.FTZ R18, R15, -UR19, R16 ;  /* 0x800000130f127c23 */ /* 0x002fe20008010010 */
[----:B--2---:R-:W-:Y:S01]  /*bb10*/  FFMA.FTZ R16, R13, -UR19, R6 ;  /* 0x800000130d107c23 */ /* 0x004fe20008010006 */
[----:B---3--:R-:W-:Y:S01]  /*bb20*/  FFMA.FTZ R8, R8, -UR19, R17 ;  /* 0x8000001308087c23 */ /* 0x008fe20008010011 */
[----:B------:R-:W-:-:S02]  /*bb30*/  VIADD R6, R3, 0x8 ;  /* 0x0000000803067836 */ /* 0x000fc40000000000 */
[----:B------:R-:W-:Y:S01]  /*bb40*/  FMUL.FTZ R176, R176, UR25 ;  /* 0x00000019b0b07c20 */ /* 0x000fe20008410000 */
[----:B------:R-:W-:Y:S01]  /*bb50*/  FSEL R18, R18, -INF , !P0 ;  /* 0xff80000012127808 */ /* 0x000fe20004000000 */
[----:B------:R1:W2:Y:S01]  /*bb60*/  MUFU.TANH R13, R5 ;  /* 0x00000005000d7308 */ /* 0x0002a20000002400 */
[----:B----4-:R-:W-:Y:S01]  /*bb70*/  FFMA.FTZ R15, R7, -UR19, R14 ;  /* 0x80000013070f7c23 */ /* 0x010fe2000801000e */
[----:B------:R-:W-:Y:S01]  /*bb80*/  VIADD R7, R3, 0x9 ;  /* 0x0000000903077836 */ /* 0x000fe20000000000 */
[----:B------:R-:W-:Y:S01]  /*bb90*/  FSEL R14, R16, -INF , !P6 ;  /* 0xff800000100e7808 */ /* 0x000fe20007000000 */
[----:B------:R-:W-:Y:S01]  /*bba0*/  FMUL.FTZ R143, R143, UR25 ;  /* 0x000000198f8f7c20 */ /* 0x000fe20008410000 */
[----:B------:R-:W-:Y:S01]  /*bbb0*/  FSEL R19, R8, -INF , !P5 ;  /* 0xff80000008137808 */ /* 0x000fe20006800000 */
[--C-:B------:R-:W-:Y:S01]  /*bbc0*/  IMAD.IADD R16, R219, 0x1, -R7.reuse ;  /* 0x00000001db107824 */ /* 0x100fe200078e0a07 */
[----:B------:R-:W-:Y:S01]  /*bbd0*/  FSEL R15, R15, -INF , !P1 ;  /* 0xff8000000f0f7808 */ /* 0x000fe20004800000 */
[----:B------:R-:W-:Y:S01]  /*bbe0*/  IMAD.IADD R8, R219, 0x1, -R6 ;  /* 0x00000001db087824 */ /* 0x000fe200078e0a06 */
[CC--:B------:R-:W-:Y:S01]  /*bbf0*/  ISETP.GE.AND P6, PT, R7.reuse, R217.reuse, PT ;  /* 0x000000d90700720c */ /* 0x0c0fe20003fc6270 */
[----:B------:R-:W-:Y:S01]  /*bc00*/  MUFU.TANH R11, R11 ;  /* 0x0000000b000b7308 */ /* 0x000fe20000002400 */
[-C--:B------:R-:W-:Y:S01]  /*bc10*/  ISETP.GE.AND P1, PT, R7, R214.reuse, PT ;  /* 0x000000d60700720c */ /* 0x080fe20003f26270 */
[----:B------:R-:W-:Y:S01]  /*bc20*/  FMUL.FTZ R141, R141, UR25 ;  /* 0x000000198d8d7c20 */ /* 0x000fe20008410000 */
[----:B------:R-:W-:Y:S01]  /*bc30*/  ISETP.GE.AND P0, PT, R6, R217, PT ;  /* 0x000000d90600720c */ /* 0x000fe20003f06270 */
[----:B------:R-:W-:Y:S01]  /*bc40*/  FMUL.FTZ R178, R178, UR25 ;  /* 0x00000019b2b27c20 */ /* 0x000fe20008410000 */
[----:B------:R-:W-:Y:S01]  /*bc50*/  ISETP.GE.AND P5, PT, R6, R214, PT ;  /* 0x000000d60600720c */ /* 0x000fe20003fa6270 */
[----:B------:R-:W-:Y:S01]  /*bc60*/  FMUL.FTZ R179, R179, UR25 ;  /* 0x00000019b3b37c20 */ /* 0x000fe20008410000 */
[C---:B------:R-:W-:Y:S01]  /*bc70*/  ISETP.LT.OR P6, PT, R7.reuse, R218, P6 ;  /* 0x000000da0700720c */ /* 0x040fe200037c1670 */
[----:B-1----:R-:W-:Y:S01]  /*bc80*/  IMAD.IADD R5, R216, 0x1, -R7 ;  /* 0x00000001d8057824 */ /* 0x002fe200078e0a07 */
[----:B------:R-:W-:Y:S01]  /*bc90*/  ISETP.LT.OR P1, PT, R7, R215, P1 ;  /* 0x000000d70700720c */ /* 0x000fe20000f21670 */
[----:B------:R-:W-:Y:S01]  /*bca0*/  MUFU.TANH R12, R12 ;  /* 0x0000000c000c7308 */ /* 0x000fe20000002400 */
[----:B------:R-:W-:-:S02]  /*bcb0*/  IABS R7, R16 ;  /* 0x0000001000077213 */ /* 0x000fc40000000000 */
[C---:B------:R-:W-:Y:S02]  /*bcc0*/  ISETP.LT.OR P0, PT, R6.reuse, R218, P0 ;  /* 0x000000da0600720c */ /* 0x040fe40000701670 */
[----:B------:R-:W-:Y:S01]  /*bcd0*/  ISETP.LT.OR P5, PT, R6, R215, P5 ;  /* 0x000000d70600720c */ /* 0x000fe20002fa1670 */
[----:B------:R-:W-:Y:S01]  /*bce0*/  IMAD.IADD R6, R216, 0x1, -R6 ;  /* 0x00000001d8067824 */ /* 0x000fe200078e0a06 */
[----:B------:R-:W-:Y:S01]  /*bcf0*/  IABS R5, R5 ;  /* 0x0000000500057213 */ /* 0x000fe20000000000 */
[----:B------:R-:W1:Y:S01]  /*bd00*/  MUFU.TANH R16, R4 ;  /* 0x0000000400107308 */ /* 0x000e620000002400 */
[----:B------:R-:W-:Y:S02]  /*bd10*/  IABS R8, R8 ;  /* 0x0000000800087213 */ /* 0x000fe40000000000 */
[----:B------:R-:W-:Y:S02]  /*bd20*/  IABS R6, R6 ;  /* 0x0000000600067213 */ /* 0x000fe40000000000 */
[----:B------:R-:W-:-:S02]  /*bd30*/  I2FP.F32.S32 R7, R7 ;  /* 0x0000000700077245 */ /* 0x000fc40000201400 */
[----:B------:R-:W-:Y:S01]  /*bd40*/  I2FP.F32.S32 R6, R6 ;  /* 0x0000000600067245 */ /* 0x000fe20000201400 */
[----:B------:R-:W3:Y:S01]  /*bd50*/  MUFU.TANH R10, R10 ;  /* 0x0000000a000a7308 */ /* 0x000ee20000002400 */
[----:B------:R-:W-:Y:S01]  /*bd60*/  I2FP.F32.S32 R5, R5 ;  /* 0x0000000500057245 */ /* 0x000fe20000201400 */
[----:B------:R-:W-:Y:S01]  /*bd70*/  FFMA.FTZ R7, R7, -UR19, R24 ;  /* 0x8000001307077c23 */ /* 0x000fe20008010018 */
[----:B------:R-:W-:Y:S01]  /*bd80*/  I2FP.F32.S32 R8, R8 ;  /* 0x0000000800087245 */ /* 0x000fe20000201400 */
[----:B-----5:R-:W-:-:S04]  /*bd90*/  FFMA.FTZ R6, R6, -UR19, R9 ;  /* 0x8000001306067c23 */ /* 0x020fc80008010009 */
[----:B--2---:R-:W-:Y:S01]  /*bda0*/  FFMA.FTZ R8, R8, -UR19, R13 ;  /* 0x8000001308087c23 */ /* 0x004fe2000801000d */
[----:B-1----:R-:W-:Y:S01]  /*bdb0*/  FFMA.FTZ R17, R5, -UR19, R16 ;  /* 0x8000001305117c23 */ /* 0x002fe20008010010 */
[C---:B------:R-:W-:Y:S01]  /*bdc0*/  VIADD R5, R3.reuse, 0x11 ;  /* 0x0000001103057836 */ /* 0x040fe20000000000 */
[----:B------:R-:W-:Y:S01]  /*bdd0*/  FSEL R29, R6, -INF , !P5 ;  /* 0xff800000061d7808 */ /* 0x000fe20006800000 */
[----:B------:R-:W-:Y:S01]  /*bde0*/  VIADD R13, R3, 0x10 ;  /* 0x00000010030d7836 */ /* 0x000fe20000000000 */
[----:B------:R-:W-:Y:S01]  /*bdf0*/  FSEL R16, R7, -INF , !P6 ;  /* 0xff80000007107808 */ /* 0x000fe20007000000 */
[----:B------:R-:W-:Y:S01]  /*be00*/  IMAD.IADD R7, R219, 0x1, -R5 ;  /* 0x00000001db077824 */ /* 0x000fe200078e0a05 */
[----:B------:R-:W-:Y:S01]  /*be10*/  FSEL R17, R17, -INF , !P1 ;  /* 0xff80000011117808 */ /* 0x000fe20004800000 */
[--C-:B------:R-:W-:Y:S01]  /*be20*/  IMAD.IADD R9, R219, 0x1, -R13.reuse ;  /* 0x00000001db097824 */ /* 0x100fe200078e0a0d */
[C---:B------:R-:W-:Y:S01]  /*be30*/  ISETP.GE.AND P6, PT, R5.reuse, R217, PT ;  /* 0x000000d90500720c */ /* 0x040fe20003fc6270 */
[C---:B------:R-:W-:Y:S01]  /*be40*/  IMAD.IADD R6, R216.reuse, 0x1, -R13 ;  /* 0x00000001d8067824 */ /* 0x040fe200078e0a0d */
[C---:B------:R-:W-:Y:S01]  /*be50*/  ISETP.GE.AND P1, PT, R5.reuse, R214, PT ;  /* 0x000000d60500720c */ /* 0x040fe20003f26270 */
[----:B------:R-:W1:Y:S01]  /*be60*/  MUFU.TANH R27, R27 ;  /* 0x0000001b001b7308 */ /* 0x000e620000002400 */
[----:B------:R-:W-:Y:S01]  /*be70*/  ISETP.LT.OR P6, PT, R5, R218, P6 ;  /* 0x000000da0500720c */ /* 0x000fe200037c1670 */
[----:B------:R-:W-:Y:S01]  /*be80*/  FMUL.FTZ R4, R159, UR25 ;  /* 0x000000199f047c20 */ /* 0x000fe20008410000 */
[----:B------:R-:W-:Y:S01]  /*be90*/  ISETP.LT.OR P1, PT, R5, R215, P1 ;  /* 0x000000d70500720c */ /* 0x000fe20000f21670 */
[----:B------:R-:W-:Y:S01]  /*bea0*/  IMAD.IADD R5, R216, 0x1, -R5 ;  /* 0x00000001d8057824 */ /* 0x000fe200078e0a05 */
[----:B------:R-:W-:-:S02]  /*beb0*/  IABS R9, R9 ;  /* 0x0000000900097213 */ /* 0x000fc40000000000 */
[----:B------:R-:W-:Y:S01]  /*bec0*/  IABS R6, R6 ;  /* 0x0000000600067213 */ /* 0x000fe20000000000 */
[----:B------:R-:W2:Y:S01]  /*bed0*/  MUFU.TANH R25, R25 ;  /* 0x0000001900197308 */ /* 0x000ea20000002400 */
[----:B------:R-:W-:Y:S02]  /*bee0*/  I2FP.F32.S32 R9, R9 ;  /* 0x0000000900097245 */ /* 0x000fe40000201400 */
[----:B------:R-:W-:Y:S02]  /*bef0*/  I2FP.F32.S32 R6, R6 ;  /* 0x0000000600067245 */ /* 0x000fe40000201400 */
[----:B------:R-:W-:Y:S01]  /*bf00*/  FSEL R28, R8, -INF , !P0 ;  /* 0xff800000081c7808 */ /* 0x000fe20004000000 */
[----:B------:R-:W-:Y:S01]  /*bf10*/  FFMA.FTZ R9, R9, -UR19, R20 ;  /* 0x8000001309097c23 */ /* 0x000fe20008010014 */
[----:B------:R-:W-:Y:S01]  /*bf20*/  IABS R7, R7 ;  /* 0x0000000700077213 */ /* 0x000fe20000000000 */
[----:B------:R-:W-:Y:S01]  /*bf30*/  FFMA.FTZ R11, R6, -UR19, R11 ;  /* 0x80000013060b7c23 */ /* 0x000fe2000801000b */
[----:B------:R-:W-:Y:S01]  /*bf40*/  IABS R5, R5 ;  /* 0x0000000500057213 */ /* 0x000fe20000000000 */
[----:B------:R-:W-:Y:S01]  /*bf50*/  VIADD R6, R3, 0x18 ;  /* 0x0000001803067836 */ /* 0x000fe20000000000 */
[C---:B------:R-:W-:Y:S01]  /*bf60*/  ISETP.GE.AND P0, PT, R13.reuse, R217, PT ;  /* 0x000000d90d00720c */ /* 0x040fe20003f06270 */
[----:B------:R-:W4:Y:S01]  /*bf70*/  MUFU.TANH R22, R22 ;  /* 0x0000001600167308 */ /* 0x000f220000002400 */
[----:B------:R-:W-:Y:S01]  /*bf80*/  ISETP.GE.AND P5, PT, R13, R214, PT ;  /* 0x000000d60d00720c */ /* 0x000fe20003fa6270 */
[----:B------:R-:W-:Y:S01]  /*bf90*/  IMAD.IADD R20, R219, 0x1, -R6 ;  /* 0x00000001db147824 */ /* 0x000fe200078e0a06 */
[----:B------:R-:W-:Y:S01]  /*bfa0*/  I2FP.F32.S32 R7, R7 ;  /* 0x0000000700077245 */ /* 0x000fe20000201400 */
[----:B------:R-:W-:Y:S01]  /*bfb0*/  FMUL.FTZ R8, R154, UR25 ;  /* 0x000000199a087c20 */ /* 0x000fe20008410000 */
[----:B------:R-:W-:-:S02]  /*bfc0*/  I2FP.F32.S32 R5, R5 ;  /* 0x0000000500057245 */ /* 0x000fc40000201400 */
[----:B------:R-:W-:Y:S01]  /*bfd0*/  ISETP.LT.OR P0, PT, R13, R218, P0 ;  /* 0x000000da0d00720c */ /* 0x000fe20000701670 */
[----:B------:R-:W-:Y:S01]  /*bfe0*/  FFMA.FTZ R7, R7, -UR19, R12 ;  /* 0x8000001307077c23 */ /* 0x000fe2000801000c */
[----:B------:R-:W-:Y:S01]  /*bff0*/  ISETP.LT.OR P5, PT, R13, R215, P5 ;  /* 0x000000d70d00720c */ /* 0x000fe20002fa1670 */
[----:B---3--:R-:W-:Y:S01]  /*c000*/  FFMA.FTZ R10, R5, -UR19, R10 ;  /* 0x80000013050a7c23 */ /* 0x008fe2000801000a */
[----:B------:R-:W-:Y:S01]  /*c010*/  FSEL R26, R9, -INF , !P0 ;  /* 0xff800000091a7808 */ /* 0x000fe20004000000 */
[----:B------:R-:W-:Y:S01]  /*c020*/  VIADD R5, R3, 0x19 ;  /* 0x0000001903057836 */ /* 0x000fe20000000000 */
[----:B------:R-:W-:Y:S01]  /*c030*/  FSEL R23, R11, -INF , !P5 ;  /* 0xff8000000b177808 */ /* 0x000fe20006800000 */
[----:B------:R-:W3:Y:S01]  /*c040*/  MUFU.TANH R4, R4 ;  /* 0x0000000400047308 */ /* 0x000ee20000002400 */
[C---:B------:R-:W-:Y:S01]  /*c050*/  ISETP.GE.AND P0, PT, R6.reuse, R217, PT ;  /* 0x000000d90600720c */ /* 0x040fe20003f06270 */
[----:B------:R-:W-:Y:S01]  /*c060*/  FMUL.FTZ R13, R155, UR25 ;  /* 0x000000199b0d7c20 */ /* 0x000fe20008410000 */
[----:B------:R-:W-:Y:S01]  /*c070*/  ISETP.GE.AND P5, PT, R6, R214, PT ;  /* 0x000000d60600720c */ /* 0x000fe20003fa6270 */
[----:B------:R-:W-:Y:S01]  /*c080*/  FMUL.FTZ R11, R148, UR25 ;  /* 0x00000019940b7c20 */ /* 0x000fe20008410000 */
[----:B------:R-:W-:Y:S01]  /*c090*/  ISETP.LT.OR P0, PT, R6, R218, P0 ;  /* 0x000000da0600720c */ /* 0x000fe20000701670 */
[----:B------:R-:W-:Y:S01]  /*c0a0*/  FMUL.FTZ R9, R150, UR25 ;  /* 0x0000001996097c20 */ /* 0x000fe20008410000 */
[----:B------:R-:W-:Y:S01]  /*c0b0*/  ISETP.LT.OR P5, PT, R6, R215, P5 ;  /* 0x000000d70600720c */ /* 0x000fe20002fa1670 */
[----:B------:R-:W-:Y:S01]  /*c0c0*/  IMAD.IADD R6, R216, 0x1, -R6 ;  /* 0x00000001d8067824 */ /* 0x000fe200078e0a06 */
[----:B------:R-:W-:Y:S01]  /*c0d0*/  FSEL R24, R7, -INF , !P6 ;  /* 0xff80000007187808 */ /* 0x000fe20007000000 */
[----:B------:R-:W-:Y:S01]  /*c0e0*/  IMAD.IADD R7, R219, 0x1, -R5 ;  /* 0x00000001db077824 */ /* 0x000fe200078e0a05 */
[----:B------:R-:W-:Y:S01]  /*c0f0*/  FSEL R21, R10, -INF , !P1 ;  /* 0xff8000000a157808 */ /* 0x000fe20004800000 */
[----:B------:R-:W5:Y:S01]  /*c100*/  MUFU.TANH R30, R30 ;  /* 0x0000001e001e7308 */ /* 0x000f620000002400 */
[----:B------:R-:W-:Y:S01]  /*c110*/  ISETP.GE.AND P6, PT, R5, R217, PT ;  /* 0x000000d90500720c */ /* 0x000fe20003fc6270 */
[----:B------:R-:W-:Y:S01]  /*c120*/  FMUL.FTZ R12, R149, UR25 ;  /* 0x00000019950c7c20 */ /* 0x000fe20008410000 */
[----:B------:R-:W-:Y:S01]  /*c130*/  ISETP.GE.AND P1, PT, R5, R214, PT ;  /* 0x000000d60500720c */ /* 0x000fe20003f26270 */
[----:B------:R-:W-:Y:S01]  /*c140*/  FMUL.FTZ R10, R151, UR25 ;  /* 0x00000019970a7c20 */ /* 0x000fe20008410000 */
[----:B------:R-:W-:-:S02]  /*c150*/  ISETP.LT.OR P6, PT, R5, R218, P6 ;  /* 0x000000da0500720c */ /* 0x000fc400037c1670 */
[----:B------:R-:W-:Y:S01]  /*c160*/  ISETP.LT.OR P1, PT, R5, R215, P1 ;  /* 0x000000d70500720c */ /* 0x000fe20000f21670 */
[----:B------:R-:W-:Y:S01]  /*c170*/  IMAD.IADD R5, R216, 0x1, -R5 ;  /* 0x00000001d8057824 */ /* 0x000fe200078e0a05 */
[----:B------:R-:W-:Y:S01]  /*c180*/  IABS R20, R20 ;  /* 0x0000001400147213 */ /* 0x000fe20000000000 */
[----:B------:R-:W-:Y:S01]  /*c190*/  MUFU.TANH R31, R31 ;  /* 0x0000001f001f7308 */ /* 0x000fe20000002400 */
[----:B------:R-:W-:Y:S02]  /*c1a0*/  IABS R6, R6 ;  /* 0x0000000600067213 */ /* 0x000fe40000000000 */
[----:B------:R-:W-:Y:S02]  /*c1b0*/  IABS R7, R7 ;  /* 0x0000000700077213 */ /* 0x000fe40000000000 */
[----:B------:R-:W-:Y:S02]  /*c1c0*/  I2FP.F32.S32 R20, R20 ;  /* 0x0000001400147245 */ /* 0x000fe40000201400 */
[----:B------:R-:W-:Y:S01]  /*c1d0*/  I2FP.F32.S32 R6, R6 ;  /* 0x0000000600067245 */ /* 0x000fe20000201400 */
[----:B------:R-:W5:Y:S01]  /*c1e0*/  MUFU.TANH R8, R8 ;  /* 0x0000000800087308 */ /* 0x000f620000002400 */
[----:B------:R-:W-:Y:S01]  /*c1f0*/  IABS R5, R5 ;  /* 0x0000000500057213 */ /* 0x000fe20000000000 */
[----:B-1----:R-:W-:Y:S01]  /*c200*/  FFMA.FTZ R27, R20, -UR19, R27 ;  /* 0x80000013141b7c23 */ /* 0x002fe2000801001b */
[----:B------:R-:W-:Y:S01]  /*c210*/  I2FP.F32.S32 R7, R7 ;  /* 0x0000000700077245 */ /* 0x000fe20000201400 */
[----:B--2---:R-:W-:Y:S01]  /*c220*/  FFMA.FTZ R6, R6, -UR19, R25 ;  /* 0x8000001306067c23 */ /* 0x004fe20008010019 */
[----:B------:R-:W-:Y:S01]  /*c230*/  I2FP.F32.S32 R33, R5 ;  /* 0x0000000500217245 */ /* 0x000fe20000201400 */
[----:B------:R-:W-:-:S02]  /*c240*/  VIADD R5, R3, 0x20 ;  /* 0x0000002003057836 */ /* 0x000fc40000000000 */
[----:B----4-:R-:W-:Y:S01]  /*c250*/  FFMA.FTZ R20, R7, -UR19, R22 ;  /* 0x8000001307147c23 */ /* 0x010fe20008010016 */
[----:B------:R-:W-:Y:S01]  /*c260*/  FSEL R22, R27, -INF , !P0 ;  /* 0xff8000001b167808 */ /* 0x000fe20004000000 */
[----:B---3--:R-:W-:Y:S01]  /*c270*/  FFMA.FTZ R25, R33, -UR19, R4 ;  /* 0x8000001321197c23 */ /* 0x008fe20008010004 */
[----:B------:R-:W-:Y:S01]  /*c280*/  FSEL R27, R6, -INF , !P5 ;  /* 0xff800000061b7808 */ /* 0x000fe20006800000 */
[----:B------:R-:W-:Y:S01]  /*c290*/  VIADD R4, R3, 0x21 ;  /* 0x0000002103047836 */ /* 0x000fe20000000000 */
[----:B------:R-:W-:Y:S01]  /*c2a0*/  ISETP.GE.AND P0, PT, R5, R217, PT ;  /* 0x000000d90500720c */ /* 0x000fe20003f06270 */
[--C-:B------:R-:W-:Y:S01]  /*c2b0*/  IMAD.IADD R7, R219, 0x1, -R5.reuse ;  /* 0x00000001db077824 */ /* 0x100fe200078e0a05 */
[----:B------:R-:W-:Y:S01]  /*c2c0*/  ISETP.GE.AND P5, PT, R5, R214, PT ;  /* 0x000000d60500720c */ /* 0x000fe20003fa6270 */
[----:B------:R-:W-:Y:S01]  /*c2d0*/  IMAD.IADD R6, R219, 0x1, -R4 ;  /* 0x00000001db067824 */ /* 0x000fe200078e0a04 */
[C---:B------:R-:W-:Y:S01]  /*c2e0*/  ISETP.LT.OR P0, PT, R5.reuse, R218, P0 ;  /* 0x000000da0500720c */ /* 0x040fe20000701670 */
[----:B------:R-:W1:Y:S01]  /*c2f0*/  MUFU.TANH R13, R13 ;  /* 0x0000000d000d7308 */ /* 0x000e620000002400 */
[----:B------:R-:W-:Y:S01]  /*c300*/  ISETP.LT.OR P5, PT, R5, R215, P5 ;  /* 0x000000d70500720c */ /* 0x000fe20002fa1670 */
[----:B------:R-:W-:Y:S01]  /*c310*/  IMAD.IADD R5, R216, 0x1, -R5 ;  /* 0x00000001d8057824 */ /* 0x000fe200078e0a05 */
[----:B------:R-:W-:-:S02]  /*c320*/  FSEL R20, R20, -INF , !P6 ;  /* 0xff80000014147808 */ /* 0x000fc40007000000 */
[----:B------:R-:W-:Y:S02]  /*c330*/  FSEL R25, R25, -INF , !P1 ;  /* 0xff80000019197808 */ /* 0x000fe40004800000 */
[C---:B------:R-:W-:Y:S01]  /*c340*/  ISETP.GE.AND P6, PT, R4.reuse, R217, PT ;  /* 0x000000d90400720c */ /* 0x040fe20003fc6270 */
[----:B------:R-:W2:Y:S01]  /*c350*/  MUFU.TANH R11, R11 ;  /* 0x0000000b000b7308 */ /* 0x000ea20000002400 */
[C---:B------:R-:W-:Y:S02]  /*c360*/  ISETP.GE.AND P1, PT, R4.reuse, R214, PT ;  /* 0x000000d60400720c */ /* 0x040fe40003f26270 */
[----:B------:R-:W-:Y:S02]  /*c370*/  IABS R7, R7 ;  /* 0x0000000700077213 */ /* 0x000fe40000000000 */
[----:B------:R-:W-:Y:S02]  /*c380*/  IABS R5, R5 ;  /* 0x0000000500057213 */ /* 0x000fe40000000000 */
[----:B------:R-:W-:Y:S01]  /*c390*/  IABS R6, R6 ;  /* 0x0000000600067213 */ /* 0x000fe20000000000 */
[----:B------:R-:W3:Y:S01]  /*c3a0*/  MUFU.TANH R9, R9 ;  /* 0x0000000900097308 */ /* 0x000ee20000002400 */
[----:B------:R-:W-:-:S02]  /*c3b0*/  ISETP.LT.OR P6, PT, R4, R218, P6 ;  /* 0x000000da0400720c */ /* 0x000fc400037c1670 */
[----:B------:R-:W-:Y:S01]  /*c3c0*/  ISETP.LT.OR P1, PT, R4, R215, P1 ;  /* 0x000000d70400720c */ /* 0x000fe20000f21670 */
[----:B------:R-:W-:Y:S01]  /*c3d0*/  IMAD.IADD R4, R216, 0x1, -R4 ;  /* 0x00000001d8047824 */ /* 0x000fe200078e0a04 */
[----:B------:R-:W-:Y:S02]  /*c3e0*/  I2FP.F32.S32 R7, R7 ;  /* 0x0000000700077245 */ /* 0x000fe40000201400 */
[----:B------:R-:W-:Y:S01]  /*c3f0*/  I2FP.F32.S32 R5, R5 ;  /* 0x0000000500057245 */ /* 0x000fe20000201400 */
[----:B------:R-:W4:Y:S01]  /*c400*/  MUFU.TANH R12, R12 ;  /* 0x0000000c000c7308 */ /* 0x000f220000002400 */
[----:B------:R-:W-:Y:S01]  /*c410*/  I2FP.F32.S32 R6, R6 ;  /* 0x0000000600067245 */ /* 0x000fe20000201400 */
[----:B-----5:R-:W-:Y:S01]  /*c420*/  FFMA.FTZ R7, R7, -UR19, R30 ;  /* 0x8000001307077c23 */ /* 0x020fe2000801001e */
[----:B------:R-:W-:Y:S01]  /*c430*/  IABS R4, R4 ;  /* 0x0000000400047213 */ /* 0x000fe20000000000 */
[----:B------:R-:W-:Y:S01]  /*c440*/  FFMA.FTZ R8, R5, -UR19, R8 ;  /* 0x8000001305087c23 */ /* 0x000fe20008010008 */
[----:B------:R-:W-:-:S02]  /*c450*/  VIADD R5, R3, 0x29 ;  /* 0x0000002903057836 */ /* 0x000fc40000000000 */
[----:B------:R-:W-:Y:S01]  /*c460*/  FFMA.FTZ R31, R6, -UR19, R31 ;  /* 0x80000013061f7c23 */ /* 0x000fe2000801001f */
[----:B------:R-:W-:Y:S01]  /*c470*/  VIADD R6, R3, 0x28 ;  /* 0x0000002803067836 */ /* 0x000fe20000000000 */
[----:B------:R-:W-:Y:S01]  /*c480*/  I2FP.F32.S32 R4, R4 ;  /* 0x0000000400047245 */ /* 0x000fe20000201400 */
[----:B------:R-:W5:Y:S01]  /*c490*/  MUFU.TANH R10, R10 ;  /* 0x0000000a000a7308 */ /* 0x000f620000002400 */
[----:B------:R-:W-:Y:S01]  /*c4a0*/  FSEL R206, R7, -INF , !P0 ;  /* 0xff80000007ce7808 */ /* 0x000fe20004000000 */
[C---:B------:R-:W-:Y:S01]  /*c4b0*/  IMAD.IADD R7, R219.reuse, 0x1, -R5 ;  /* 0x00000001db077824 */ /* 0x040fe200078e0a05 */
[----:B------:R-:W-:Y:S01]  /*c4c0*/  FSEL R207, R8, -INF , !P5 ;  /* 0xff80000008cf7808 */ /* 0x000fe20006800000 */
[----:B-1----:R-:W-:Y:S01]  /*c4d0*/  FFMA.FTZ R4, R4, -UR19, R13 ;  /* 0x8000001304047c23 */ /* 0x002fe2000801000d */
[C---:B------:R-:W-:Y:S01]  /*c4e0*/  ISETP.GE.AND P0, PT, R6.reuse, R217, PT ;  /* 0x000000d90600720c */ /* 0x040fe20003f06270 */
[----:B------:R-:W-:Y:S01]  /*c4f0*/  IMAD.IADD R8, R219, 0x1, -R6 ;  /* 0x00000001db087824 */ /* 0x000fe200078e0a06 */
[C---:B------:R-:W-:Y:S01]  /*c500*/  ISETP.GE.AND P5, PT, R6.reuse, R214, PT ;  /* 0x000000d60600720c */ /* 0x040fe20003fa6270 */
[----:B------:R-:W1:Y:S01]  /*c510*/  MUFU.TANH R140, R140 ;  /* 0x0000008c008c7308 */ /* 0x000e620000002400 */
[----:B------:R-:W-:-:S02]  /*c520*/  ISETP.LT.OR P0, PT, R6, R218, P0 ;  /* 0x000000da0600720c */ /* 0x000fc40000701670 */
[----:B------:R-:W-:Y:S01]  /*c530*/  ISETP.LT.OR P5, PT, R6, R215, P5 ;  /* 0x000000d70600720c */ /* 0x000fe20002fa1670 */
[----:B------:R-:W-:Y:S01]  /*c540*/  IMAD.IADD R6, R216, 0x1, -R6 ;  /* 0x00000001d8067824 */ /* 0x000fe200078e0a06 */
[----:B------:R-:W-:Y:S02]  /*c550*/  FSEL R204, R31, -INF , !P6 ;  /* 0xff8000001fcc7808 */ /* 0x000fe40007000000 */
[----:B------:R-:W-:Y:S01]  /*c560*/  FSEL R205, R4, -INF , !P1 ;  /* 0xff80000004cd7808 */ /* 0x000fe20004800000 */
[----:B------:R-:W-:Y:S01]  /*c570*/  FMUL.FTZ R4, R177, UR25 ;  /* 0x00000019b1047c20 */ /* 0x000fe20008410000 */
[C---:B------:R-:W-:Y:S01]  /*c580*/  ISETP.GE.AND P6, PT, R5.reuse, R217, PT ;  /* 0x000000d90500720c */ /* 0x040fe20003fc6270 */
[----:B------:R-:W1:Y:S01]  /*c590*/  MUFU.TANH R142, R142 ;  /* 0x0000008e008e7308 */ /* 0x000e620000002400 */
[----:B------:R-:W-:Y:S02]  /*c5a0*/  ISETP.GE.AND P1, PT, R5, R214, PT ;  /* 0x000000d60500720c */ /* 0x000fe40003f26270 */
[----:B------:R-:W-:-:S02]  /*c5b0*/  IABS R8, R8 ;  /* 0x0000000800087213 */ /* 0x000fc40000000000 */
[----:B------:R-:W-:Y:S02]  /*c5c0*/  IABS R6, R6 ;  /* 0x0000000600067213 */ /* 0x000fe40000000000 */
[C---:B------:R-:W-:Y:S01]  /*c5d0*/  ISETP.LT.OR P6, PT, R5.reuse, R218, P6 ;  /* 0x000000da0500720c */ /* 0x040fe200037c1670 */
[----:B------:R-:W-:Y:S01]  /*c5e0*/  MUFU.TANH R176, R176 ;  /* 0x000000b000b07308 */ /* 0x000fe20000002400 */
[----:B------:R-:W-:Y:S01]  /*c5f0*/  ISETP.LT.OR P1, PT, R5, R215, P1 ;  /* 0x000000d70500720c */ /* 0x000fe20000f21670 */
[----:B------:R-:W-:Y:S01]  /*c600*/  IMAD.IADD R5, R216, 0x1, -R5 ;  /* 0x00000001d8057824 */ /* 0x000fe200078e0a05 */
[----:B------:R-:W-:Y:S02]  /*c610*/  I2FP.F32.S32 R8, R8 ;  /* 0x0000000800087245 */ /* 0x000fe40000201400 */
[----:B------:R-:W-:Y:S02]  /*c620*/  I2FP.F32.S32 R6, R6 ;  /* 0x0000000600067245 */ /* 0x000fe40000201400 */
[----:B------:R-:W-:Y:S01]  /*c630*/  IABS R7, R7 ;  /* 0x0000000700077213 */ /* 0x000fe20000000000 */
[----:B--2---:R-:W-:Y:S01]  /*c640*/  FFMA.FTZ R8, R8, -UR19, R11 ;  /* 0x8000001308087c23 */ /* 0x004fe2000801000b */
[----:B------:R-:W-:Y:S01]  /*c650*/  IABS R5, R5 ;  /* 0x0000000500057213 */ /* 0x000fe20000000000 */
[----:B---3--:R-:W-:Y:S01]  /*c660*/  FFMA.FTZ R6, R6, -UR19, R9 ;  /* 0x8000001306067c23 */ /* 0x008fe20008010009 */
[----:B------:R-:W-:Y:S01]  /*c670*/  VIADD R9, R3, 0x30 ;  /* 0x0000003003097836 */ /* 0x000fe20000000000 */
[----:B------:R-:W-:Y:S01]  /*c680*/  I2FP.F32.S32 R7, R7 ;  /* 0x0000000700077245 */ /* 0x000fe20000201400 */
[----:B------:R-:W2:Y:S01]  /*c690*/  MUFU.TANH R143, R143 ;  /* 0x0000008f008f7308 */ /* 0x000ea20000002400 */
[----:B------:R-:W-:-:S02]  /*c6a0*/  I2FP.F32.S32 R5, R5 ;  /* 0x0000000500057245 */ /* 0x000fc40000201400 */
[----:B------:R-:W-:Y:S01]  /*c6b0*/  FSEL R150, R8, -INF , !P0 ;  /* 0xff80000008967808 */ /* 0x000fe20004000000 */
[----:B----4-:R-:W-:Y:S01]  /*c6c0*/  FFMA.FTZ R12, R7, -UR19, R12 ;  /* 0x80000013070c7c23 */ /* 0x010fe2000801000c */
[----:B------:R-:W-:Y:S01]  /*c6d0*/  FSEL R177, R6, -INF , !P5 ;  /* 0xff80000006b17808 */ /* 0x000fe20006800000 */
[----:B-----5:R-:W-:Y:S01]  /*c6e0*/  FFMA.FTZ R10, R5, -UR19, R10 ;  /* 0x80000013050a7c23 */ /* 0x020fe2000801000a */
[----:B------:R-:W-:Y:S01]  /*c6f0*/  ISETP.GE.AND P0, PT, R9, R217, PT ;  /* 0x000000d90900720c */ /* 0x000fe20003f06270 */
[----:B------:R-:W-:Y:S01]  /*c700*/  VIADD R7, R3, 0x31 ;  /* 0x0000003103077836 */ /* 0x000fe20000000000 */
[----:B------:R-:W-:Y:S01]  /*c710*/  ISETP.GE.AND P5, PT, R9, R214, PT ;  /* 0x000000d60900720c */ /* 0x000fe20003fa6270 */
[--C-:B------:R-:W-:Y:S01]  /*c720*/  IMAD.IADD R6, R219, 0x1, -R9.reuse ;  /* 0x00000001db067824 */ /* 0x100fe200078e0a09 */
[----:B------:R-:W-:Y:S01]  /*c730*/  ISETP.LT.OR P0, PT, R9, R218, P0 ;  /* 0x000000da0900720c */ /* 0x000fe20000701670 */
[----:B------:R-:W-:Y:S01]  /*c740*/  VIADD R5, R3, 0x38 ;  /* 0x0000003803057836 */ /* 0x000fe20000000000 */
[----:B------:R-:W-:Y:S01]  /*c750*/  ISETP.LT.OR P5, PT, R9, R215, P5 ;  /* 0x000000d70900720c */ /* 0x000fe20002fa1670 */
[----:B------:R-:W-:Y:S01]  /*c760*/  IMAD.IADD R9, R216, 0x1, -R9 ;  /* 0x00000001d8097824 */ /* 0x000fe200078e0a09 */
[----:B------:R-:W-:Y:S01]  /*c770*/  FSEL R148, R12, -INF , !P6 ;  /* 0xff8000000c947808 */ /* 0x000fe20007000000 */
[C---:B------:R-:W-:Y:S01]  /*c780*/  IMAD.IADD R8, R219.reuse, 0x1, -R7 ;  /* 0x00000001db087824 */ /* 0x040fe200078e0a07 */
[----:B------:R-:W-:Y:S01]  /*c790*/  FSEL R175, R10, -INF , !P1 ;  /* 0xff8000000aaf7808 */ /* 0x000fe20004800000 */
[----:B------:R-:W-:Y:S01]  /*c7a0*/  IMAD.IADD R10, R219, 0x1, -R5 ;  /* 0x00000001db0a7824 */ /* 0x000fe200078e0a05 */
[C---:B------:R-:W-:Y:S01]  /*c7b0*/  ISETP.GE.AND P6, PT, R7.reuse, R217, PT ;  /* 0x000000d90700720c */ /* 0x040fe20003fc6270 */
[----:B------:R-:W3:Y:S01]  /*c7c0*/  MUFU.TANH R141, R141 ;  /* 0x0000008d008d7308 */ /* 0x000ee20000002400 */
[----:B------:R-:W-:Y:S01]  /*c7d0*/  ISETP.GE.AND P1, PT, R7, R214, PT ;  /* 0x000000d60700720c */ /* 0x000fe20003f26270 */
[----:B------:R-:W-:Y:S01]  /*c7e0*/  VIADD R3, R3, 0x39 ;  /* 0x0000003903037836 */ /* 0x000fe20000000000 */
[----:B------:R-:W-:-:S02]  /*c7f0*/  IABS R6, R6 ;  /* 0x0000000600067213 */ /* 0x000fc40000000000 */
[----:B------:R-:W-:Y:S02]  /*c800*/  IABS R9, R9 ;  /* 0x0000000900097213 */ /* 0x000fe40000000000 */
[C---:B------:R-:W-:Y:S01]  /*c810*/  ISETP.LT.OR P6, PT, R7.reuse, R218, P6 ;  /* 0x000000da0700720c */ /* 0x040fe200037c1670 */
[----:B------:R-:W-:Y:S01]  /*c820*/  MUFU.TANH R4, R4 ;  /* 0x0000000400047308 */ /* 0x000fe20000002400 */
[----:B------:R-:W-:Y:S01]  /*c830*/  BAR.SYNC.DEFER_BLOCKING 0x0 ;  /* 0x0000000000007b1d */ /* 0x000fe20000010000 */
[----:B------:R-:W-:Y:S01]  /*c840*/  ISETP.LT.OR P1, PT, R7, R215, P1 ;  /* 0x000000d70700720c */ /* 0x000fe20000f21670 */
[----:B------:R-:W-:Y:S01]  /*c850*/  IMAD.IADD R7, R216, 0x1, -R7 ;  /* 0x00000001d8077824 */ /* 0x000fe200078e0a07 */
[----:B------:R-:W-:Y:S02]  /*c860*/  I2FP.F32.S32 R11, R6 ;  /* 0x00000006000b7245 */ /* 0x000fe40000201400 */
[----:B------:R-:W-:Y:S02]  /*c870*/  I2FP.F32.S32 R9, R9 ;  /* 0x0000000900097245 */ /* 0x000fe40000201400 */
[----:B------:R-:W-:Y:S01]  /*c880*/  IABS R7, R7 ;  /* 0x0000000700077213 */ /* 0x000fe20000000000 */
[----:B-1----:R-:W-:Y:S01]  /*c890*/  FFMA.FTZ R11, R11, -UR19, R140 ;  /* 0x800000130b0b7c23 */ /* 0x002fe2000801008c */
[----:B------:R-:W-:Y:S01]  /*c8a0*/  IABS R10, R10 ;  /* 0x0000000a000a7213 */ /* 0x000fe20000000000 */
[----:B------:R-:W-:Y:S01]  /*c8b0*/  FFMA.FTZ R9, R9, -UR19, R142 ;  /* 0x8000001309097c23 */ /* 0x000fe2000801008e */
[----:B------:R-:W-:Y:S01]  /*c8c0*/  I2FP.F32.S32 R6, R7 ;  /* 0x0000000700067245 */ /* 0x000fe20000201400 */
[----:B------:R-:W1:Y:S01]  /*c8d0*/  MUFU.TANH R178, R178 ;  /* 0x000000b200b27308 */ /* 0x000e620000002400 */
[----:B------:R-:W-:Y:S01]  /*c8e0*/  I2FP.F32.S32 R7, R10 ;  /* 0x0000000a00077245 */ /* 0x000fe20000201400 */
[----:B------:R-:W-:Y:S01]  /*c8f0*/  IMAD.IADD R10, R219, 0x1, -R3 ;  /* 0x00000001db0a7824 */ /* 0x000fe200078e0a03 */
[----:B------:R-:W-:Y:S01]  /*c900*/  FSEL R168, R11, -INF , !P0 ;  /* 0xff8000000ba87808 */ /* 0x000fe20004000000 */
[----:B--2---:R-:W-:Y:S01]  /*c910*/  FFMA.FTZ R6, R6, -UR19, R143 ;  /* 0x8000001306067c23 */ /* 0x004fe2000801008f */
[----:B------:R-:W-:Y:S01]  /*c920*/  FSEL R163, R9, -INF , !P5 ;  /* 0xff80000009a37808 */ /* 0x000fe20006800000 */
[----:B------:R-:W-:Y:S01]  /*c930*/  FFMA.FTZ R7, R7, -UR19, R176 ;  /* 0x8000001307077c23 */ /* 0x000fe200080100b0 */
[C---:B------:R-:W-:Y:S01]  /*c940*/  ISETP.GE.AND P0, PT, R5.reuse, R217, PT ;  /* 0x000000d90500720c */ /* 0x040fe20003f06270 */
[----:B------:R-:W2:Y:S01]  /*c950*/  MUFU.TANH R179, R179 ;  /* 0x000000b300b37308 */ /* 0x000ea20000002400 */
[----:B------:R-:W-:Y:S01]  /*c960*/  ISETP.GE.AND P5, PT, R5, R214, PT ;  /* 0x000000d60500720c */ /* 0x000fe20003fa6270 */
[----:B------:R-:W-:Y:S01]  /*c970*/  IMAD.IADD R9, R216, 0x1, -R5 ;  /* 0x00000001d8097824 */ /* 0x000fe200078e0a05 */
[----:B------:R-:W-:-:S02]  /*c980*/  IABS R8, R8 ;  /* 0x0000000800087213 */ /* 0x000fc40000000000 */
[C---:B------:R-:W-:Y:S02]  /*c990*/  ISETP.LT.OR P0, PT, R5.reuse, R218, P0 ;  /* 0x000000da0500720c */ /* 0x040fe40000701670 */
[----:B------:R-:W-:Y:S01]  /*c9a0*/  ISETP.LT.OR P5, PT, R5, R215, P5 ;  /* 0x000000d70500720c */ /* 0x000fe20002fa1670 */
[----:B------:R-:W-:Y:S01]  /*c9b0*/  IMAD.IADD R5, R216, 0x1, -R3 ;  /* 0x00000001d8057824 */ /* 0x000fe200078e0a03 */
[----:B------:R-:W-:Y:S02]  /*c9c0*/  I2FP.F32.S32 R8, R8 ;  /* 0x0000000800087245 */ /* 0x000fe40000201400 */
[----:B------:R-:W-:Y:S02]  /*c9d0*/  FSEL R164, R7, -INF , !P0 ;  /* 0xff80000007a47808 */ /* 0x000fe40004000000 */
[----:B------:R-:W-:Y:S01]  /*c9e0*/  PLOP3.LUT P0, PT, PT, PT, UP0, 0x80, 0x0 ;  /* 0x000000000000781c */ /* 0x000fe20003f0f008 */
[----:B---3--:R-:W-:Y:S01]  /*c9f0*/  FFMA.FTZ R8, R8, -UR19, R141 ;  /* 0x8000001308087c23 */ /* 0x008fe2000801008d */
[----:B------:R-:W-:-:S02]  /*ca00*/  IABS R9, R9 ;  /* 0x0000000900097213 */ /* 0x000fc40000000000 */
[----:B------:R-:W-:Y:S02]  /*ca10*/  IABS R10, R10 ;  /* 0x0000000a000a7213 */ /* 0x000fe40000000000 */
[----:B------:R-:W-:Y:S02]  /*ca20*/  IABS R5, R5 ;  /* 0x0000000500057213 */ /* 0x000fe40000000000 */
[----:B------:R-:W-:Y:S02]  /*ca30*/  FSEL R161, R6, -INF , !P1 ;  /* 0xff80000006a17808 */ /* 0x000fe40004800000 */
[----:B------:R-:W-:Y:S02]  /*ca40*/  I2FP.F32.S32 R9, R9 ;  /* 0x0000000900097245 */ /* 0x000fe40000201400 */
[----:B------:R-:W-:Y:S02]  /*ca50*/  I2FP.F32.S32 R11, R10 ;  /* 0x0000000a000b7245 */ /* 0x000fe40000201400 */
[----:B------:R-:W-:Y:S01]  /*ca60*/  I2FP.F32.S32 R6, R5 ;  /* 0x0000000500067245 */ /* 0x000fe20000201400 */
[----:B-1----:R-:W-:Y:S01]  /*ca70*/  FFMA.FTZ R9, R9, -UR19, R178 ;  /* 0x8000001309097c23 */ /* 0x002fe200080100b2 */
[----:B------:R-:W-:Y:S01]  /*ca80*/  FSEL R166, R8, -INF , !P6 ;  /* 0xff80000008a67808 */ /* 0x000fe20007000000 */
[----:B------:R-:W-:Y:S01]  /*ca90*/  FFMA.FTZ R4, R11, -UR19, R4 ;  /* 0x800000130b047c23 */ /* 0x000fe20008010004 */
[C---:B------:R-:W-:Y:S01]  /*caa0*/  ISETP.GE.AND P6, PT, R3.reuse, R217, PT ;  /* 0x000000d90300720c */ /* 0x040fe20003fc6270 */
[----:B--2---:R-:W-:Y:S01]  /*cab0*/  FFMA.FTZ R6, R6, -UR19, R179 ;  /* 0x8000001306067c23 */ /* 0x004fe200080100b3 */
[----:B------:R-:W-:-:S02]  /*cac0*/  ISETP.GE.AND P1, PT, R3, R214, PT ;  /* 0x000000d60300720c */ /* 0x000fc40003f26270 */
[C---:B------:R-:W-:Y:S02]  /*cad0*/  ISETP.LT.OR P6, PT, R3.reuse, R218, P6 ;  /* 0x000000da0300720c */ /* 0x040fe400037c1670 */
        /* <DEDUP_REMOVED lines=68> */
.L_x_582:
[----:B------:R-:W-:Y:S05]  /*cf20*/  BSYNC B0 ;  /* 0x0000000000007941 */ /* 0x000fea0003800000 */
.L_x_581:
[----:B------:R-:W0:Y:S02]  /*cf30*/  LDGDEPBAR ;  /* 0x00000000000079af */ /* 0x000e240000000000 */
.L_x_580:
[----:B------:R-:W-:Y:S01]  /*cf40*/  FMNMX.FTZ R3, R2, R18, !PT ;  /* 0x0000001202037209 */ /* 0x000fe20007810000 */
[----:B------:R-:W-:Y:S01]  /*cf50*/  LDSM.16.MT88.4 R140, [R192+0x16000] ;  /* 0x01600000c08c783b */ /* 0x000fe20000004200 */
[----:B------:R-:W-:Y:S02]  /*cf60*/  FMNMX.FTZ R4, R0, R19, !PT ;  /* 0x0000001300047209 */ /* 0x000fe40007810000 */
[----:B------:R-:W-:Y:S01]  /*cf70*/  FMNMX.FTZ R3, R14, R3, !PT ;  /* 0x000000030e037209 */ /* 0x000fe20007810000 */
[----:B------:R-:W-:Y:S01]  /*cf80*/  LDSM.16.MT88.4 R136, [R196+0x12800] ;  /* 0x01280000c488783b */ /* 0x000fe20000004200 */
[----:B------:R-:W-:Y:S02]  /*cf90*/  FMNMX.FTZ R4, R15, R4, !PT ;  /* 0x000000040f047209 */ /* 0x000fe40007810000 */
[----:B------:R-:W-:Y:S01]  /*cfa0*/  FMNMX.FTZ R3, R28, R3, !PT ;  /* 0x000000031c037209 */ /* 0x000fe20007810000 */
[----:B--2---:R-:W-:Y:S01]  /*cfb0*/  LDSM.16.MT88.4 R32, [R193+0x12800] ;  /* 0x01280000c120783b */ /* 0x004fe20000004200 */
        /* <DEDUP_REMOVED lines=61> */
[----:B------:R-:W3:Y:S01]  /*d390*/  LDSM.16.MT88.4 R16, [R193+0x12000] ;  /* 0x01200000c110783b */ /* 0x000ee20000004200 */
[--C-:B------:R-:W-:Y:S01]  /*d3a0*/  FFMA.FTZ R174, R25, UR22, -R158.reuse ;  /* 0x0000001619ae7c23 */ /* 0x100fe2000801089e */
[--C-:B------:R-:W-:Y:S01]  /*d3b0*/  FFMA.FTZ R167, R22, UR22, -R165.reuse ;  /* 0x0000001616a77c23 */ /* 0x100fe200080108a5 */
[----:B------:R-:W4:Y:S01]  /*d3c0*/  MUFU.EX2 R153, R153 ;  /* 0x0000009900997308 */ /* 0x000f220000000800 */
[----:B------:R-:W-:Y:S01]  /*d3d0*/  LDSM.16.MT88.4 R24, [R196+0x14800] ;  /* 0x01480000c418783b */ /* 0x000fe20000004200 */
        /* <DEDUP_REMOVED lines=13> */
[----:B------:R-:W-:Y:S01]  /*d4b0*/  LDSM.16.MT88.4 R28, [R192+0x12800] ;  /* 0x01280000c01c783b */ /* 0x000fe20000004200 */
[----:B------:R-:W5:Y:S01]  /*d4c0*/  MUFU.EX2 R135, R135 ;  /* 0x0000008700877308 */ /* 0x000f620000000800 */
[----:B----4-:R-:W-:Y:S01]  /*d4d0*/  F2FP.BF16.F32.PACK_AB R8, R153, R156 ;  /* 0x0000009c9908723e */ /* 0x010fe200000010ff */
[--C-:B------:R-:W-:Y:S01]  /*d4e0*/  FFMA.FTZ R168, R168, UR22, -R165.reuse ;  /* 0x00000016a8a87c23 */ /* 0x100fe200080108a5 */
[----:B------:R-:W-:Y:S01]  /*d4f0*/  LDSM.16.MT88.4 R148, [R192+0x16800] ;  /* 0x01680000c094783b */ /* 0x000fe20000004200 */
[--C-:B------:R-:W-:Y:S01]  /*d500*/  FFMA.FTZ R175, R166, UR22, -R165.reuse ;  /* 0x00000016a6af7c23 */ /* 0x100fe200080108a5 */
[--C-:B------:R-:W-:Y:S01]  /*d510*/  FFMA.FTZ R164, R164, UR22, -R165.reuse ;  /* 0x00000016a4a47c23 */ /* 0x100fe200080108a5 */
[----:B------:R-:W-:Y:S01]  /*d520*/  FFMA.FTZ R165, R160, UR22, -R165 ;  /* 0x00000016a0a57c23 */ /* 0x000fe200080108a5 */
[--C-:B------:R-:W-:Y:S01]  /*d530*/  FFMA.FTZ R160, R163, UR22, -R158.reuse ;  /* 0x00000016a3a07c23 */ /* 0x100fe2000801089e */
[----:B------:R-:W-:Y:S01]  /*d540*/  MUFU.EX2 R152, R152 ;  /* 0x0000009800987308 */ /* 0x000fe20000000800 */
[--C-:B------:R-:W-:Y:S01]  /*d550*/  FFMA.FTZ R161, R161, UR22, -R158.reuse ;  /* 0x00000016a1a17c23 */ /* 0x100fe2000801089e */
[--C-:B------:R-:W-:Y:S01]  /*d560*/  FFMA.FTZ R159, R159, UR22, -R158.reuse ;  /* 0x000000169f9f7c23 */ /* 0x100fe2000801089e */
[----:B------:R-:W-:-:S05]  /*d570*/  FFMA.FTZ R158, R157, UR22, -R158 ;  /* 0x000000169d9e7c23 */ /* 0x000fca000801089e */
[----:B------:R-:W4:Y:S01]  /*d580*/  MUFU.EX2 R134, R134 ;  /* 0x0000008600867308 */ /* 0x000f220000000800 */
[----:B-----5:R-:W-:-:S07]  /*d590*/  F2FP.BF16.F32.PACK_AB R10, R135, R154 ;  /* 0x0000009a870a723e */ /* 0x020fce00000010ff */
[----:B------:R-:W-:Y:S08]  /*d5a0*/  MUFU.EX2 R133, R133 ;  /* 0x0000008500857308 */ /* 0x000ff00000000800 */
[----:B------:R-:W5:Y:S01]  /*d5b0*/  MUFU.EX2 R2, R2 ;  /* 0x0000000200027308 */ /* 0x000f620000000800 */
[----:B----4-:R-:W-:-:S07]  /*d5c0*/  F2FP.BF16.F32.PACK_AB R9, R134, R152 ;  /* 0x000000988609723e */ /* 0x010fce00000010ff */
[----:B------:R-:W4:Y:S08]  /*d5d0*/  MUFU.EX2 R155, R155 ;  /* 0x0000009b009b7308 */ /* 0x000f300000000800 */
[----:B------:R-:W1:Y:S01]  /*d5e0*/  MUFU.EX2 R0, R0 ;  /* 0x0000000000007308 */ /* 0x000e620000000800 */
[----:B-----5:R-:W-:-:S07]  /*d5f0*/  F2FP.BF16.F32.PACK_AB R11, R2, R133 ;  /* 0x00000085020b723e */ /* 0x020fce00000010ff */
        /* <DEDUP_REMOVED lines=299> */
.L_x_576:
        /* <DEDUP_REMOVED lines=22> */
.L_x_586:
        /* <DEDUP_REMOVED lines=63> */
.L_x_584:
[----:B------:R-:W-:Y:S04]  /*ee00*/  DEPBAR.LE SB0, 0x0 ;  /* 0x000080000000791a */ /* 0x000fe80000000000 */
[----:B------:R-:W-:Y:S01]  /*ee10*/  BAR.SYNC.DEFER_BLOCKING 0x0 ;  /* 0x0000000000007b1d */ /* 0x000fe20000010000 */
[----:B------:R-:W-:Y:S01]  /*ee20*/  ISETP.GE.AND P3, PT, R208, UR11, PT ;  /* 0x0000000bd0007c0c */ /* 0x000fe2000bf66270 */
[----:B------:R-:W-:Y:S01]  /*ee30*/  UIADD3 UR12, UR20, -0x1, URZ ;  /* 0xffffffff140c7890 */ /* 0x000fe2000fffe03f */
[----:B------:R-:W-:Y:S03]  /*ee40*/  ISETP.GE.AND P1, PT, R203, UR11, PT ;  /* 0x0000000bcb007c0c */ /* 0x000fe6000bf26270 */
        /* <DEDUP_REMOVED lines=10> */
[----:B------:R-:W-:Y:S01]  /*eef0*/  @P2 STS.128 [R209+0x12000], RZ ;  /* 0x012000ffd1002388 */ /* 0x000fe20000000c00 */
[----:B------:R-:W1:Y:S08]  /*ef00*/  @!P3 LDC.64 R30, c[0x0][0x220] ;  /* 0x00008800ff1ebb82 */ /* 0x000e700000000a00 */
[----:B------:R-:W3:Y:S01]  /*ef10*/  @!P1 LDC.64 R28, c[0x0][0x220] ;  /* 0x00008800ff1c9b82 */ /* 0x000ee20000000a00 */
[----:B------:R-:W-:Y:S01]  /*ef20*/  @!PT LDS RZ, [RZ] ;  /* 0x00000000fffff984 */ /* 0x000fe20000000800 */
[----:B------:R-:W-:Y:S01]  /*ef30*/  @!PT LDS RZ, [RZ] ;  /* 0x00000000fffff984 */ /* 0x000fe20000000800 */
[----:B------:R-:W-:Y:S01]  /*ef40*/  @!PT LDS RZ, [RZ] ;  /* 0x00000000fffff984 */ /* 0x000fe20000000800 */
[----:B------:R-:W-:Y:S07]  /*ef50*/  @!P2 LDGSTS.E.BYPASS.LTC128B.128 [R209+0x12000], desc[UR28][R226.64] ;  /* 0x12000000e2d1afae */ /* 0x000fee000b901d5c */
[----:B------:R-:W4:Y:S01]  /*ef60*/  @!P3 LDC.64 R26, c[0x0][0x220] ;  /* 0x00008800ff1abb82 */ /* 0x000f220000000a00 */
[----:B------:R-:W-:Y:S07]  /*ef70*/  @P3 STS.128 [R209+0x14000], RZ ;  /* 0x014000ffd1003388 */ /* 0x000fee0000000c00 */
        /* <DEDUP_REMOVED lines=8> */
[----:B------:R-:W-:Y:S02]  /*f000*/  @!P1 LEA.HI.X R29, R34, R29, R32, 0x1, P0 ;  /* 0x0000001d221d9211 */ /* 0x000fe400000f0c20 */
[----:B------:R-:W-:Y:S02]  /*f010*/  IADD3.X R32, R32, UR18, RZ, P5, !PT ;  /* 0x0000001220207c10 */ /* 0x000fe4000affe4ff */
[C---:B--2---:R-:W-:Y:S02]  /*f020*/  @!P2 LEA R34, P5, R3.reuse, R204, 0x1 ;  /* 0x000000cc0322a211 */ /* 0x044fe400078a08ff */
[C---:B----4-:R-:W-:Y:S01]  /*f030*/  @!P3 LEA R26, P4, R3.reuse, R26, 0x1 ;  /* 0x0000001a031ab211 */ /* 0x050fe200078808ff */
[----:B------:R-:W-:Y:S01]  /*f040*/  @P1 STS.128 [R209+0x16000], RZ ;  /* 0x016000ffd1001388 */ /* 0x000fe20000000c00 */
[C-C-:B------:R-:W-:Y:S02]  /*f050*/  @!P2 LEA.HI.X R35, R3.reuse, R205, R32.reuse, 0x1, P5 ;  /* 0x000000cd0323a211 */ /* 0x140fe400028f0c20 */
[C-C-:B------:R-:W-:Y:S02]  /*f060*/  @!P3 LEA.HI.X R27, R3.reuse, R27, R32.reuse, 0x1, P4 ;  /* 0x0000001b031bb211 */ /* 0x140fe400020f0c20 */
[C---:B-----5:R-:W-:Y:S03]  /*f070*/  @!P1 LEA R24, P0, R3.reuse, R24, 0x1 ;  /* 0x0000001803189211 */ /* 0x060fe600078008ff */
[----:B------:R-:W-:Y:S01]  /*f080*/  @!PT LDS RZ, [RZ] ;  /* 0x00000000fffff984 */ /* 0x000fe20000000800 */
[----:B------:R-:W-:Y:S01]  /*f090*/  @!PT LDS RZ, [RZ] ;  /* 0x00000000fffff984 */ /* 0x000fe20000000800 */
[----:B------:R-:W-:Y:S01]  /*f0a0*/  @!PT LDS RZ, [RZ] ;  /* 0x00000000fffff984 */ /* 0x000fe20000000800 */
[----:B------:R-:W-:Y:S01]  /*f0b0*/  @!P1 LDGSTS.E.BYPASS.LTC128B.128 [R209+0x16000], desc[UR28][R28.64+0x100] ;  /* 0x160001001cd19fae */ /* 0x000fe2000b901d5c */
[----:B------:R-:W-:Y:S01]  /*f0c0*/  @!P1 LEA.HI.X R25, R3, R25, R32, 0x1, P0 ;  /* 0x0000001903199211 */ /* 0x000fe200000f0c20 */
[----:B------:R-:W-:Y:S04]  /*f0d0*/  IMAD.U32 R3, RZ, RZ, UR12 ;  /* 0x0000000cff037e24 */ /* 0x000fe8000f8e00ff */
[----:B------:R-:W-:Y:S02]  /*f0e0*/  IMAD R3, R3, 0x40, R220 ;  /* 0x0000004003037824 */ /* 0x000fe400078e02dc */
[----:B------:R-:W-:Y:S02]  /*f0f0*/  @P2 STS.128 [R209+0x13000], RZ ;  /* 0x013000ffd1002388 */ /* 0x000fe40000000c00 */
[C---:B------:R-:W-:Y:S01]  /*f100*/  VIADD R228, R3.reuse, 0x1 ;  /* 0x0000000103e47836 */ /* 0x040fe20000000000 */
[-C--:B------:R-:W-:Y:S01]  /*f110*/  ISETP.GE.AND P4, PT, R3, R218.reuse, PT ;  /* 0x000000da0300720c */ /* 0x080fe20003f86270 */
[--C-:B------:R-:W-:Y:S01]  /*f120*/  IMAD.IADD R235, R219, 0x1, -R3.reuse ;  /* 0x00000001dbeb7824 */ /* 0x100fe200078e0a03 */
[-C--:B------:R-:W-:Y:S01]  /*f130*/  ISETP.GE.AND P5, PT, R3, R215.reuse, PT ;  /* 0x000000d70300720c */ /* 0x080fe20003fa6270 */
[--C-:B------:R-:W-:Y:S01]  /*f140*/  IMAD.IADD R233, R219, 0x1, -R228.reuse ;  /* 0x00000001dbe97824 */ /* 0x100fe200078e0ae4 */
[C---:B------:R-:W-:Y:S01]  /*f150*/  ISETP.GE.AND P0, PT, R228.reuse, R218, PT ;  /* 0x000000dae400720c */ /* 0x040fe20003f06270 */
[----:B------:R-:W-:Y:S01]  /*f160*/  @!PT LDS RZ, [RZ] ;  /* 0x00000000fffff984 */ /* 0x000fe20000000800 */
[----:B------:R-:W-:Y:S01]  /*f170*/  @!PT LDS RZ, [RZ] ;  /* 0x00000000fffff984 */ /* 0x000fe20000000800 */
[----:B------:R-:W-:Y:S01]  /*f180*/  @!PT LDS RZ, [RZ] ;  /* 0x00000000fffff984 */ /* 0x000fe20000000800 */
[----:B------:R-:W-:Y:S01]  /*f190*/  @!P2 LDGSTS.E.BYPASS.LTC128B.128 [R209+0x13000], desc[UR28][R34.64] ;  /* 0x1300000022d1afae */ /* 0x000fe2000b901d5c */
[----:B------:R-:W-:Y:S01]  /*f1a0*/  ISETP.GE.AND P6, PT, R228, R215, PT ;  /* 0x000000d7e400720c */ /* 0x000fe20003fc6270 */
[----:B------:R-:W-:Y:S01]  /*f1b0*/  IMAD.IADD R230, R216, 0x1, -R3 ;  /* 0x00000001d8e67824 */ /* 0x000fe200078e0a03 */
[C---:B------:R-:W-:Y:S01]  /*f1c0*/  ISETP.GE.OR P0, PT, R228.reuse, R217, !P0 ;  /* 0x000000d9e400720c */ /* 0x040fe20004706670 */
[C---:B------:R-:W-:Y:S01]  /*f1d0*/  VIADD R236, R3.reuse, 0x8 ;  /* 0x0000000803ec7836 */ /* 0x040fe20000000000 */
[----:B------:R-:W-:Y:S01]  /*f1e0*/  ISETP.GE.OR P6, PT, R228, R214, !P6 ;  /* 0x000000d6e400720c */ /* 0x000fe200077c6670 */
[----:B------:R-:W-:Y:S01]  /*f1f0*/  IMAD.IADD R228, R216, 0x1, -R228 ;  /* 0x00000001d8e47824 */ /* 0x000fe200078e0ae4 */
[----:B------:R-:W-:Y:S01]  /*f200*/  IABS R235, R235 ;  /* 0x000000eb00eb7213 */ /* 0x000fe20000000000 */
[----:B------:R-:W-:Y:S01]  /*f210*/  @P3 STS.128 [R209+0x15000], RZ ;  /* 0x015000ffd1003388 */ /* 0x000fe20000000c00 */
[----:B------:R-:W-:Y:S01]  /*f220*/  IABS R233, R233 ;  /* 0x000000e900e97213 */ /* 0x000fe20000000000 */
[C---:B------:R-:W-:Y:S01]  /*f230*/  VIADD R237, R3.reuse, 0x11 ;  /* 0x0000001103ed7836 */ /* 0x040fe20000000000 */
[----:B------:R-:W-:Y:S02]  /*f240*/  IABS R230, R230 ;  /* 0x000000e600e67213 */ /* 0x000fe40000000000 */
[----:B------:R-:W-:Y:S02]  /*f250*/  IABS R228, R228 ;  /* 0x000000e400e47213 */ /* 0x000fe40000000000 */
[----:B------:R-:W-:Y:S01]  /*f260*/  I2FP.F32.S32 R235, R235 ;  /* 0x000000eb00eb7245 */ /* 0x000fe20000201400 */
[----:B------:R-:W-:Y:S01]  /*f270*/  @!PT LDS RZ, [RZ] ;  /* 0x00000000fffff984 */ /* 0x000fe20000000800 */
[----:B------:R-:W-:Y:S01]  /*f280*/  @!PT LDS RZ, [RZ] ;  /* 0x00000000fffff984 */ /* 0x000fe20000000800 */
[----:B------:R-:W-:Y:S01]  /*f290*/  @!PT LDS RZ, [RZ] ;  /* 0x00000000fffff984 */ /* 0x000fe20000000800 */
[----:B------:R-:W-:Y:S01]  /*f2a0*/  @!P3 LDGSTS.E.BYPASS.LTC128B.128 [R209+0x15000], desc[UR28][R26.64+0x80] ;  /* 0x150000801ad1bfae */ /* 0x000fe2000b901d5c */
[----:B------:R-:W-:Y:S02]  /*f2b0*/  I2FP.F32.S32 R233, R233 ;  /* 0x000000e900e97245 */ /* 0x000fe40000201400 */
[----:B------:R-:W-:Y:S02]  /*f2c0*/  I2FP.F32.S32 R230, R230 ;  /* 0x000000e600e67245 */ /* 0x000fe40000201400 */
[----:B------:R-:W-:Y:S02]  /*f2d0*/  I2FP.F32.S32 R228, R228 ;  /* 0x000000e400e47245 */ /* 0x000fe40000201400 */
[CC--:B------:R-:W-:Y:S01]  /*f2e0*/  ISETP.GE.OR P4, PT, R3.reuse, R217.reuse, !P4 ;  /* 0x000000d90300720c */ /* 0x0c0fe20006786670 */
[----:B------:R-:W-:Y:S01]  /*f2f0*/  @P1 STS.128 [R209+0x17000], RZ ;  /* 0x017000ffd1001388 */ /* 0x000fe20000000c00 */
[----:B------:R-:W-:Y:S07]  /*f300*/  ISETP.GE.OR P5, PT, R3, R214, !P5 ;  /* 0x000000d60300720c */ /* 0x000fee0006fa6670 */
[----:B------:R-:W-:Y:S01]  /*f310*/  @!PT LDS RZ, [RZ] ;  /* 0x00000000fffff984 */ /* 0x000fe20000000800 */
[----:B------:R-:W-:Y:S01]  /*f320*/  @!PT LDS RZ, [RZ] ;  /* 0x00000000fffff984 */ /* 0x000fe20000000800 */
[----:B------:R-:W-:Y:S01]  /*f330*/  @!PT LDS RZ, [RZ] ;  /* 0x00000000fffff984 */ /* 0x000fe20000000800 */
[----:B------:R1:W-:Y:S08]  /*f340*/  @!P1 LDGSTS.E.BYPASS.LTC128B.128 [R209+0x17000], desc[UR28][R24.64+0x100] ;  /* 0x1700010018d19fae */ /* 0x0003f0000b901d5c */
[----:B------:R-:W-:Y:S08]  /*f350*/  LDSM.16.M88.4 R132, [R202] ;  /* 0x00000000ca84783b */ /* 0x000ff00000000200 */
[----:B------:R-:W2:Y:S08]  /*f360*/  LDSM.16.M88.4 R136, [R201+0xc000] ;  /* 0x00c00000c988783b */ /* 0x000eb00000000200 */
[----:B------:R-:W3:Y:S08]  /*f370*/  LDSM.16.M88.4 R140, [R201+0xc800] ;  /* 0x00c80000c98c783b */ /* 0x000ef00000000200 */
[----:B------:R-:W4:Y:S08]  /*f380*/  LDSM.16.M88.4 R144, [R201+0xd000] ;  /* 0x00d00000c990783b */ /* 0x000f300000000200 */
[----:B------:R-:W5:Y:S08]  /*f390*/  LDSM.16.M88.4 R148, [R201+0xd800] ;  /* 0x00d80000c994783b */ /* 0x000f700000000200 */
[----:B------:R-:W0:Y:S08]  /*f3a0*/  LDGDEPBAR ;  /* 0x00000000000079af */ /* 0x000e300000000000 */
[----:B------:R-:W-:Y:S01]  /*f3b0*/  LDSM.16.M88.4 R152, [R200] ;  /* 0x00000000c898783b */ /* 0x000fe20000000200 */
[C---:B--2---:R-:W-:Y:S07]  /*f3c0*/  HMMA.16816.F32.BF16 R4, R132.reuse, R136, RZ ;  /* 0x000000888404723c */ /* 0x044fee00000418ff */
[----:B------:R-:W2:Y:S01]  /*f3d0*/  LDSM.16.M88.4 R156, [R199] ;  /* 0x00000000c79c783b */ /* 0x000ea20000000200 */
[C---:B------:R-:W-:Y:S06]  /*f3e0*/  HMMA.16816.F32.BF16 R8, R132.reuse, R138, RZ ;  /* 0x0000008a8408723c */ /* 0x040fec00000418ff */
[C---:B---3--:R-:W-:Y:S01]  /*f3f0*/  HMMA.16816.F32.BF16 R12, R132.reuse, R140, RZ ;  /* 0x0000008c840c723c */ /* 0x048fe200000418ff */
[----:B------:R-:W3:Y:S05]  /*f400*/  LDSM.16.M88.4 R160, [R191] ;  /* 0x00000000bfa0783b */ /* 0x000eea0000000200 */
[C---:B------:R-:W-:Y:S03]  /*f410*/  HMMA.16816.F32.BF16 R16, R132.reuse, R142, RZ ;  /* 0x0000008e8410723c */ /* 0x040fe600000418ff */
[----:B------:R-:W3:Y:S03]  /*f420*/  LDSM.16.M88.4 R164, [R190] ;  /* 0x00000000bea4783b */ /* 0x000ee60000000200 */
[C---:B----4-:R-:W-:Y:S05]  /*f430*/  HMMA.16816.F32.BF16 R20, R132.reuse, R144, RZ ;  /* 0x000000908414723c */ /* 0x050fea00000418ff */
[----:B------:R-:W4:Y:S01]  /*f440*/  LDSM.16.M88.4 R168, [R189] ;  /* 0x00000000bda8783b */ /* 0x000f220000000200 */
[C---:B-1----:R-:W-:Y:S06]  /*f450*/  HMMA.16816.F32.BF16 R24, R132.reuse, R146, RZ ;  /* 0x000000928418723c */ /* 0x042fec00000418ff */
[C---:B-----5:R-:W-:Y:S01]  /*f460*/  HMMA.16816.F32.BF16 R28, R132.reuse, R148, RZ ;  /* 0x00000094841c723c */ /* 0x060fe200000418ff */
[----:B------:R-:W-:Y:S05]  /*f470*/  LDSM.16.M88.4 R172, [R198] ;  /* 0x00000000c6ac783b */ /* 0x000fea0000000200 */
[----:B------:R-:W-:Y:S03]  /*f480*/  HMMA.16816.F32.BF16 R32, R132, R150, RZ ;  /* 0x000000968420723c */ /* 0x000fe600000418ff */
[----:B------:R-:W1:Y:S03]  /*f490*/  LDSM.16.M88.4 R176, [R195+0xc000] ;  /* 0x00c00000c3b0783b */ /* 0x000e660000000200 */
[C---:B--2---:R-:W-:Y:S05]  /*f4a0*/  HMMA.16816.F32.BF16 R4, R152.reuse, R156, R4 ;  /* 0x0000009c9804723c */ /* 0x044fea0000041804 */
[----:B------:R-:W2:Y:S01]  /*f4b0*/  LDSM.16.M88.4 R132, [R195+0xc800] ;  /* 0x00c80000c384783b */ /* 0x000ea20000000200 */
[C---:B------:R-:W-:Y:S06]  /*f4c0*/  HMMA.16816.F32.BF16 R8, R152.reuse, R158, R8 ;  /* 0x0000009e9808723c */ /* 0x040fec0000041808 */
[C---:B---3--:R-:W-:Y:S01]  /*f4d0*/  HMMA.16816.F32.BF16 R12, R152.reuse, R160, R12 ;  /* 0x000000a0980c723c */ /* 0x048fe2000004180c */
[----:B------:R-:W3:Y:S05]  /*f4e0*/  LDSM.16.M88.4 R136, [R195+0xd000] ;  /* 0x00d00000c388783b */ /* 0x000eea0000000200 */
[C---:B------:R-:W-:Y:S03]  /*f4f0*/  HMMA.16816.F32.BF16 R16, R152.reuse, R162, R16 ;  /* 0x000000a29810723c */ /* 0x040fe60000041810 */
[----:B------:R-:W5:Y:S03]  /*f500*/  LDSM.16.M88.4 R140, [R195+0xd800] ;  /* 0x00d80000c38c783b */ /* 0x000f660000000200 */
[C---:B------:R-:W-:Y:S05]  /*f510*/  HMMA.16816.F32.BF16 R20, R152.reuse, R164, R20 ;  /* 0x000000a49814723c */ /* 0x040fea0000041814 */
[----:B------:R-:W-:Y:S01]  /*f520*/  LDSM.16.M88.4 R144, [R197] ;  /* 0x00000000c590783b */ /* 0x000fe20000000200 */
[C---:B------:R-:W-:Y:S06]  /*f530*/  HMMA.16816.F32.BF16 R24, R152.reuse, R166, R24 ;  /* 0x000000a69818723c */ /* 0x040fec0000041818 */
[C---:B----4-:R-:W-:Y:S01]  /*f540*/  HMMA.16816.F32.BF16 R28, R152.reuse, R168, R28 ;  /* 0x000000a8981c723c */ /* 0x050fe2000004181c */
[----:B------:R-:W4:Y:S05]  /*f550*/  LDSM.16.M88.4 R148, [R188] ;  /* 0x00000000bc94783b */ /* 0x000f2a0000000200 */
[----:B------:R-:W-:Y:S03]  /*f560*/  HMMA.16816.F32.BF16 R32, R152, R170, R32 ;  /* 0x000000aa9820723c */ /* 0x000fe60000041820 */
[----:B------:R-:W4:Y:S03]  /*f570*/  LDSM.16.M88.4 R152, [R188+0x800] ;  /* 0x00080000bc98783b */ /* 0x000f260000000200 */
[C---:B-1----:R-:W-:Y:S05]  /*f580*/  HMMA.16816.F32.BF16 R4, R172.reuse, R176, R4 ;  /* 0x000000b0ac04723c */ /* 0x042fea0000041804 */
[----:B------:R-:W1:Y:S01]  /*f590*/  LDSM.16.M88.4 R156, [R188+0x1000] ;  /* 0x00100000bc9c783b */ /* 0x000e620000000200 */
[C---:B------:R-:W-:Y:S06]  /*f5a0*/  HMMA.16816.F32.BF16 R8, R172.reuse, R178, R8 ;  /* 0x000000b2ac08723c */ /* 0x040fec0000041808 */
[C---:B--2---:R-:W-:Y:S01]  /*f5b0*/  HMMA.16816.F32.BF16 R12, R172.reuse, R132, R12 ;  /* 0x00000084ac0c723c */ /* 0x044fe2000004180c */
[----:B------:R-:W2:Y:S05]  /*f5c0*/  LDSM.16.M88.4 R160, [R188+0x1800] ;  /* 0x00180000bca0783b */ /* 0x000eaa0000000200 */
[C---:B------:R-:W-:Y:S03]  /*f5d0*/  HMMA.16816.F32.BF16 R16, R172.reuse, R134, R16 ;  /* 0x00000086ac10723c */ /* 0x040fe60000041810 */
[----:B------:R-:W-:Y:S03]  /*f5e0*/  LDSM.16.M88.4 R164, [R202+0x4000] ;  /* 0x00400000caa4783b */ /* 0x000fe60000000200 */
[C---:B---3--:R-:W-:Y:S05]  /*f5f0*/  HMMA.16816.F32.BF16 R20, R172.reuse, R136, R20 ;  /* 0x00000088ac14723c */ /* 0x048fea0000041814 */
[----:B------:R-:W3:Y:S01]  /*f600*/  LDSM.16.M88.4 R168, [R201+0xe000] ;  /* 0x00e00000c9a8783b */ /* 0x000ee20000000200 */
[C---:B------:R-:W-:Y:S06]  /*f610*/  HMMA.16816.F32.BF16 R24, R172.reuse, R138, R24 ;  /* 0x0000008aac18723c */ /* 0x040fec0000041818 */
[C---:B-----5:R-:W-:Y:S01]  /*f620*/  HMMA.16816.F32.BF16 R28, R172.reuse, R140, R28 ;  /* 0x0000008cac1c723c */ /* 0x060fe2000004181c */
[----:B------:R-:W5:Y:S05]  /*f630*/  LDSM.16.M88.4 R132, [R201+0xe800] ;  /* 0x00e80000c984783b */ /* 0x000f6a0000000200 */
[----:B------:R-:W-:Y:S03]  /*f640*/  HMMA.16816.F32.BF16 R32, R172, R142, R32 ;  /* 0x0000008eac20723c */ /* 0x000fe60000041820 */
[----:B------:R-:W5:Y:S03]  /*f650*/  LDSM.16.M88.4 R136, [R201+0xf000] ;  /* 0x00f00000c988783b */ /* 0x000f660000000200 */
[C---:B----4-:R-:W-:Y:S05]  /*f660*/  HMMA.16816.F32.BF16 R4, R144.reuse, R148, R4 ;  /* 0x000000949004723c */ /* 0x050fea0000041804 */
[----:B------:R-:W4:Y:S01]  /*f670*/  LDSM.16.M88.4 R140, [R201+0xf800] ;  /* 0x00f80000c98c783b */ /* 0x000f220000000200 */
[C---:B------:R-:W-:Y:S06]  /*f680*/  HMMA.16816.F32.BF16 R8, R144.reuse, R150, R8 ;  /* 0x000000969008723c */ /* 0x040fec0000041808 */
[C---:B------:R-:W-:Y:S01]  /*f690*/  HMMA.16816.F32.BF16 R12, R144.reuse, R152, R12 ;  /* 0x00000098900c723c */ /* 0x040fe2000004180c */
[----:B------:R-:W-:Y:S05]  /*f6a0*/  LDSM.16.M88.4 R172, [R200+0x4000] ;  /* 0x00400000c8ac783b */ /* 0x000fea0000000200 */
[C---:B------:R-:W-:Y:S03]  /*f6b0*/  HMMA.16816.F32.BF16 R16, R144.reuse, R154, R16 ;  /* 0x0000009a9010723c */ /* 0x040fe60000041810 */
[----:B------:R-:W4:Y:S03]  /*f6c0*/  LDSM.16.M88.4 R176, [R187] ;  /* 0x00000000bbb0783b */ /* 0x000f260000000200 */
[C---:B-1----:R-:W-:Y:S05]  /*f6d0*/  HMMA.16816.F32.BF16 R20, R144.reuse, R156, R20 ;  /* 0x0000009c9014723c */ /* 0x042fea0000041814 */
[----:B------:R-:W-:Y:S01]  /*f6e0*/  LDSM.16.M88.4 R148, [R185] ;  /* 0x00000000b994783b */ /* 0x000fe20000000200 */
[C---:B------:R-:W-:Y:S06]  /*f6f0*/  HMMA.16816.F32.BF16 R24, R144.reuse, R158, R24 ;  /* 0x0000009e9018723c */ /* 0x040fec0000041818 */
[C---:B--2---:R-:W-:Y:S01]  /*f700*/  HMMA.16816.F32.BF16 R28, R144.reuse, R160, R28 ;  /* 0x000000a0901c723c */ /* 0x044fe2000004181c */
[----:B------:R-:W-:Y:S05]  /*f710*/  LDSM.16.M88.4 R152, [R184] ;  /* 0x00000000b898783b */ /* 0x000fea0000000200 */
[----:B------:R-:W-:Y:S03]  /*f720*/  HMMA.16816.F32.BF16 R32, R144, R162, R32 ;  /* 0x000000a29020723c */ /* 0x000fe60000041820 */
[----:B------:R-:W1:Y:S03]  /*f730*/  LDSM.16.M88.4 R144, [R186] ;  /* 0x00000000ba90783b */ /* 0x000e660000000200 */
[C---:B---3--:R-:W-:Y:S05]  /*f740*/  HMMA.16816.F32.BF16 R4, R164.reuse, R168, R4 ;  /* 0x000000a8a404723c */ /* 0x048fea0000041804 */
[----:B------:R-:W-:Y:S01]  /*f750*/  LDSM.16.M88.4 R156, [R198+0x4000] ;  /* 0x00400000c69c783b */ /* 0x000fe20000000200 */
[C---:B------:R-:W-:Y:S06]  /*f760*/  HMMA.16816.F32.BF16 R8, R164.reuse, R170, R8 ;  /* 0x000000aaa408723c */ /* 0x040fec0000041808 */
[C---:B-----5:R-:W-:Y:S01]  /*f770*/  HMMA.16816.F32.BF16 R12, R164.reuse, R132, R12 ;  /* 0x00000084a40c723c */ /* 0x060fe2000004180c */
[----:B------:R-:W2:Y:S05]  /*f780*/  LDSM.16.M88.4 R160, [R195+0xe000] ;  /* 0x00e00000c3a0783b */ /* 0x000eaa0000000200 */
[C---:B------:R-:W-:Y:S03]  /*f790*/  HMMA.16816.F32.BF16 R16, R164.reuse, R134, R16 ;  /* 0x00000086a410723c */ /* 0x040fe60000041810 */
[----:B------:R-:W3:Y:S03]  /*f7a0*/  LDSM.16.M88.4 R132, [R195+0xe800] ;  /* 0x00e80000c384783b */ /* 0x000ee60000000200 */
[C---:B------:R-:W-:Y:S05]  /*f7b0*/  HMMA.16816.F32.BF16 R20, R164.reuse, R136, R20 ;  /* 0x00000088a414723c */ /* 0x040fea0000041814 */
[----:B------:R-:W-:Y:S01]  /*f7c0*/  LDSM.16.M88.4 R168, [R188+0x2000] ;  /* 0x00200000bca8783b */ /* 0x000fe20000000200 */
[C---:B------:R-:W-:Y:S06]  /*f7d0*/  HMMA.16816.F32.BF16 R24, R164.reuse, R138, R24 ;  /* 0x0000008aa418723c */ /* 0x040fec0000041818 */
[C---:B----4-:R-:W-:Y:S01]  /*f7e0*/  HMMA.16816.F32.BF16 R28, R164.reuse, R140, R28 ;  /* 0x0000008ca41c723c */ /* 0x050fe2000004181c */
[----:B------:R-:W4:Y:S05]  /*f7f0*/  LDSM.16.M88.4 R136, [R195+0xf000] ;  /* 0x00f00000c388783b */ /* 0x000f2a0000000200 */
[----:B------:R-:W-:Y:S03]  /*f800*/  HMMA.16816.F32.BF16 R32, R164, R142, R32 ;  /* 0x0000008ea420723c */ /* 0x000fe60000041820 */
[----:B------:R-:W5:Y:S03]  /*f810*/  LDSM.16.M88.4 R140, [R195+0xf800] ;  /* 0x00f80000c38c783b */ /* 0x000f660000000200 */
[C---:B------:R-:W-:Y:S05]  /*f820*/  HMMA.16816.F32.BF16 R4, R172.reuse, R176, R4 ;  /* 0x000000b0ac04723c */ /* 0x040fea0000041804 */
[----:B------:R-:W5:Y:S01]  /*f830*/  LDSM.16.M88.4 R164, [R197+0x4000] ;  /* 0x00400000c5a4783b */ /* 0x000f620000000200 */
[C---:B------:R-:W-:Y:S06]  /*f840*/  HMMA.16816.F32.BF16 R8, R172.reuse, R178, R8 ;  /* 0x000000b2ac08723c */ /* 0x040fec0000041808 */
[C---:B-1----:R-:W-:Y:S01]  /*f850*/  HMMA.16816.F32.BF16 R12, R172.reuse, R144, R12 ;  /* 0x00000090ac0c723c */ /* 0x042fe2000004180c */
[----:B------:R-:W-:Y:S05]  /*f860*/  LDSM.16.M88.4 R176, [R201+0x10000] ;  /* 0x01000000c9b0783b */ /* 0x000fea0000000200 */
[C---:B------:R-:W-:Y:S03]  /*f870*/  HMMA.16816.F32.BF16 R16, R172.reuse, R146, R16 ;  /* 0x00000092ac10723c */ /* 0x040fe60000041810 */
[----:B------:R-:W1:Y:S03]  /*f880*/  LDSM.16.M88.4 R144, [R188+0x2800] ;  /* 0x00280000bc90783b */ /* 0x000e660000000200 */
[C---:B------:R-:W-:Y:S06]  /*f890*/  HMMA.16816.F32.BF16 R20, R172.reuse, R148, R20 ;  /* 0x00000094ac14723c */ /* 0x040fec0000041814 */
[C---:B------:R-:W-:Y:S01]  /*f8a0*/  HMMA.16816.F32.BF16 R24, R172.reuse, R150, R24 ;  /* 0x00000096ac18723c */ /* 0x040fe20000041818 */
[----:B------:R-:W1:Y:S05]  /*f8b0*/  LDSM.16.M88.4 R148, [R188+0x3000] ;  /* 0x00300000bc94783b */ /* 0x000e6a0000000200 */
[C---:B------:R-:W-:Y:S06]  /*f8c0*/  HMMA.16816.F32.BF16 R28, R172.reuse, R152, R28 ;  /* 0x00000098ac1c723c */ /* 0x040fec000004181c */
[----:B------:R-:W-:Y:S01]  /*f8d0*/  HMMA.16816.F32.BF16 R32, R172, R154, R32 ;  /* 0x0000009aac20723c */ /* 0x000fe20000041820 */
[----:B------:R-:W1:Y:S05]  /*f8e0*/  LDSM.16.M88.4 R152, [R188+0x3800] ;  /* 0x00380000bc98783b */ /* 0x000e6a0000000200 */
[C---:B--2---:R-:W-:Y:S03]  /*f8f0*/  HMMA.16816.F32.BF16 R4, R156.reuse, R160, R4 ;  /* 0x000000a09c04723c */ /* 0x044fe60000041804 */
[----:B------:R-:W2:Y:S03]  /*f900*/  LDSM.16.M88.4 R172, [R202+0x8000] ;  /* 0x00800000caac783b */ /* 0x000ea60000000200 */
[C---:B------:R-:W-:Y:S05]  /*f910*/  HMMA.16816.F32.BF16 R8, R156.reuse, R162, R8 ;  /* 0x000000a29c08723c */ /* 0x040fea0000041808 */
[----:B------:R-:W-:Y:S01]  /*f920*/  LDSM.16.M88.4 R160, [R183] ;  /* 0x00000000b7a0783b */ /* 0x000fe20000000200 */
[C---:B---3--:R-:W-:Y:S06]  /*f930*/  HMMA.16816.F32.BF16 R12, R156.reuse, R132, R12 ;  /* 0x000000849c0c723c */ /* 0x048fec000004180c */
        /* <DEDUP_REMOVED lines=8> */
[C---:B------:R-:W-:Y:S03]  /*f9c0*/  HMMA.16816.F32.BF16 R4, R164.reuse, R168, R4 ;  /* 0x000000a8a404723c */ /* 0x040fe60000041804 */
[----:B------:R-:W5:Y:S03]  /*f9d0*/  LDSM.16.M88.4 R156, [R200+0x8000] ;  /* 0x00800000c89c783b */ /* 0x000f660000000200 */
[C---:B------:R-:W-:Y:S05]  /*f9e0*/  HMMA.16816.F32.BF16 R8, R164.reuse, R170, R8 ;  /* 0x000000aaa408723c */ /* 0x040fea0000041808 */
        /* <DEDUP_REMOVED lines=10> */
[C---:B--2---:R-:W-:Y:S03]  /*fa90*/  HMMA.16816.F32.BF16 R4, R172.reuse, R176, R4 ;  /* 0x000000b0ac04723c */ /* 0x044fe60000041804 */
[----:B------:R-:W2:Y:S03]  /*faa0*/  LDSM.16.M88.4 R164, [R198+0x8000] ;  /* 0x00800000c6a4783b */ /* 0x000ea60000000200 */
[C---:B------:R-:W-:Y:S05]  /*fab0*/  HMMA.16816.F32.BF16 R8, R172.reuse, R178, R8 ;  /* 0x000000b2ac08723c */ /* 0x040fea0000041808 */
[----:B------:R-:W-:Y:S01]  /*fac0*/  LDSM.16.M88.4 R176, [R188+0x4000] ;  /* 0x00400000bcb0783b */ /* 0x000fe20000000200 */
        /* <DEDUP_REMOVED lines=11> */
[C---:B------:R-:W-:Y:S06]  /*fb80*/  HMMA.16816.F32.BF16 R8, R156.reuse, R162, R8 ;  /* 0x000000a29c08723c */ /* 0x040fec0000041808 */
[C---:B-1----:R-:W-:Y:S06]  /*fb90*/  HMMA.16816.F32.BF16 R12, R156.reuse, R144, R12 ;  /* 0x000000909c0c723c */ /* 0x042fec000004180c */
[C---:B------:R-:W-:Y:S06]  /*fba0*/  HMMA.16816.F32.BF16 R16, R156.reuse, R146, R16 ;  /* 0x000000929c10723c */ /* 0x040fec0000041810 */
[C---:B------:R-:W-:Y:S06]  /*fbb0*/  HMMA.16816.F32.BF16 R20, R156.reuse, R148, R20 ;  /* 0x000000949c14723c */ /* 0x040fec0000041814 */
[C---:B------:R-:W-:Y:S06]  /*fbc0*/  HMMA.16816.F32.BF16 R24, R156.reuse, R150, R24 ;  /* 0x000000969c18723c */ /* 0x040fec0000041818 */
[C---:B------:R-:W-:Y:S06]  /*fbd0*/  HMMA.16816.F32.BF16 R28, R156.reuse, R152, R28 ;  /* 0x000000989c1c723c */ /* 0x040fec000004181c */
[----:B------:R-:W-:Y:S06]  /*fbe0*/  HMMA.16816.F32.BF16 R32, R156, R154, R32 ;  /* 0x0000009a9c20723c */ /* 0x000fec0000041820 */
[C---:B--2---:R-:W-:Y:S06]  /*fbf0*/  HMMA.16816.F32.BF16 R4, R164.reuse, R168, R4 ;  /* 0x000000a8a404723c */ /* 0x044fec0000041804 */
[C---:B------:R-:W-:Y:S06]  /*fc00*/  HMMA.16816.F32.BF16 R8, R164.reuse, R170, R8 ;  /* 0x000000aaa408723c */ /* 0x040fec0000041808 */
[C---:B---3--:R-:W-:Y:S06]  /*fc10*/  HMMA.16816.F32.BF16 R12, R164.reuse, R132, R12 ;  /* 0x00000084a40c723c */ /* 0x048fec000004180c */
[C---:B------:R-:W-:Y:S01]  /*fc20*/  HMMA.16816.F32.BF16 R16, R164.reuse, R134, R16 ;  /* 0x00000086a410723c */ /* 0x040fe20000041810 */
[----:B------:R-:W1:Y:S05]  /*fc30*/  LDSM.16.M88.4 R132, [R188+0x4800] ;  /* 0x00480000bc84783b */ /* 0x000e6a0000000200 */
[C---:B----4-:R-:W-:Y:S06]  /*fc40*/  HMMA.16816.F32.BF16 R20, R164.reuse, R136, R20 ;  /* 0x00000088a414723c */ /* 0x050fec0000041814 */
[C---:B------:R-:W-:Y:S06]  /*fc50*/  HMMA.16816.F32.BF16 R24, R164.reuse, R138, R24 ;  /* 0x0000008aa418723c */ /* 0x040fec0000041818 */
[C---:B-----5:R-:W-:Y:S06]  /*fc60*/  HMMA.16816.F32.BF16 R28, R164.reuse, R140, R28 ;  /* 0x0000008ca41c723c */ /* 0x060fec000004181c */
[----:B------:R-:W-:Y:S06]  /*fc70*/  HMMA.16816.F32.BF16 R32, R164, R142, R32 ;  /* 0x0000008ea420723c */ /* 0x000fec0000041820 */
[C---:B------:R-:W-:Y:S06]  /*fc80*/  HMMA.16816.F32.BF16 R4, R172.reuse, R176, R4 ;  /* 0x000000b0ac04723c */ /* 0x040fec0000041804 */
[C---:B------:R-:W-:Y:S06]  /*fc90*/  HMMA.16816.F32.BF16 R8, R172.reuse, R178, R8 ;  /* 0x000000b2ac08723c */ /* 0x040fec0000041808 */
[C---:B-1----:R-:W-:Y:S06]  /*fca0*/  HMMA.16816.F32.BF16 R12, R172.reuse, R132, R12 ;  /* 0x00000084ac0c723c */ /* 0x042fec000004180c */
[C---:B------:R-:W-:Y:S01]  /*fcb0*/  HMMA.16816.F32.BF16 R16, R172.reuse, R134, R16 ;  /* 0x00000086ac10723c */ /* 0x040fe20000041810 */
[----:B------:R-:W1:Y:S05]  /*fcc0*/  LDSM.16.M88.4 R132, [R188+0x5000] ;  /* 0x00500000bc84783b */ /* 0x000e6a0000000200 */
[----:B------:R-:W-:Y:S01]  /*fcd0*/  FMUL.FTZ R224, R4, UR10 ;  /* 0x0000000a04e07c20 */ /* 0x000fe20008410000 */
[----:B------:R-:W-:Y:S01]  /*fce0*/  FMUL.FTZ R226, R5, UR10 ;  /* 0x0000000a05e27c20 */ /* 0x000fe20008410000 */
[----:B------:R-:W-:Y:S03]  /*fcf0*/  FMUL.FTZ R241, R6, UR10 ;  /* 0x0000000a06f17c20 */ /* 0x000fe60008410000 */
[----:B------:R-:W-:Y:S01]  /*fd00*/  FMUL.FTZ R239, R7, UR10 ;  /* 0x0000000a07ef7c20 */ /* 0x000fe20008410000 */
[----:B------:R-:W2:Y:S01]  /*fd10*/  MUFU.TANH R224, R224 ;  /* 0x000000e000e07308 */ /* 0x000ea20000002400 */
[----:B------:R-:W-:Y:S01]  /*fd20*/  FMUL.FTZ R232, R8, UR10 ;  /* 0x0000000a08e87c20 */ /* 0x000fe20008410000 */
[----:B------:R-:W-:Y:S01]  /*fd30*/  FMUL.FTZ R231, R9, UR10 ;  /* 0x0000000a09e77c20 */ /* 0x000fe20008410000 */
[----:B------:R-:W-:Y:S01]  /*fd40*/  FMUL.FTZ R229, R11, UR10 ;  /* 0x0000000a0be57c20 */ /* 0x000fe20008410000 */
[----:B------:R-:W-:Y:S02]  /*fd50*/  FMUL.FTZ R227, R10, UR10 ;  /* 0x0000000a0ae37c20 */ /* 0x000fe40008410000 */
[----:B------:R-:W-:Y:S04]  /*fd60*/  FMUL.FTZ R234, R13, UR10 ;  /* 0x0000000a0dea7c20 */ /* 0x000fe80008410000 */
[----:B------:R-:W3:Y:S10]  /*fd70*/  MUFU.TANH R226, R226 ;  /* 0x000000e200e27308 */ /* 0x000ef40000002400 */
[----:B------:R-:W4:Y:S01]  /*fd80*/  MUFU.TANH R241, R241 ;  /* 0x000000f100f17308 */ /* 0x000f220000002400 */
[----:B--2---:R-:W-:Y:S01]  /*fd90*/  FFMA.FTZ R224, R235, -UR19, R224 ;  /* 0x80000013ebe07c23 */ /* 0x004fe200080100e0 */
[----:B------:R-:W-:Y:S04]  /*fda0*/  FMUL.FTZ R235, R12, UR10 ;  /* 0x0000000a0ceb7c20 */ /* 0x000fe80008410000 */
[----:B------:R-:W-:Y:S01]  /*fdb0*/  FSEL R247, R224, -INF , !P4 ;  /* 0xff800000e0f77808 */ /* 0x000fe20006000000 */
[----:B------:R-:W-:Y:S01]  /*fdc0*/  IMAD.IADD R224, R219, 0x1, -R236 ;  /* 0x00000001dbe07824 */ /* 0x000fe200078e0aec */
[CC--:B------:R-:W-:Y:S02]  /*fdd0*/  ISETP.GE.AND P4, PT, R236.reuse, R218.reuse, PT ;  /* 0x000000daec00720c */ /* 0x0c0fe40003f86270 */
[----:B------:R-:W2:Y:S01]  /*fde0*/  MUFU.TANH R239, R239 ;  /* 0x000000ef00ef7308 */ /* 0x000ea20000002400 */
[----:B---3--:R-:W-:Y:S01]  /*fdf0*/  FFMA.FTZ R226, R233, -UR19, R226 ;  /* 0x80000013e9e27c23 */ /* 0x008fe200080100e2 */
[----:B------:R-:W-:Y:S01]  /*fe00*/  VIADD R233, R3, 0x9 ;  /* 0x0000000903e97836 */ /* 0x000fe20000000000 */
[----:B------:R-:W-:Y:S01]  /*fe10*/  ISETP.GE.OR P4, PT, R236, R217, !P4 ;  /* 0x000000d9ec00720c */ /* 0x000fe20006786670 */
[C---:B-1----:R-:W-:Y:S03]  /*fe20*/  HMMA.16816.F32.BF16 R20, R172.reuse, R132, R20 ;  /* 0x00000084ac14723c */ /* 0x042fe60000041814 */
[----:B------:R-:W-:Y:S01]  /*fe30*/  FSEL R243, R226, -INF , !P0 ;  /* 0xff800000e2f37808 */ /* 0x000fe20004000000 */
[----:B----4-:R-:W-:Y:S01]  /*fe40*/  FFMA.FTZ R241, R230, -UR19, R241 ;  /* 0x80000013e6f17c23 */ /* 0x010fe200080100f1 */
[-C--:B------:R-:W-:Y:S01]  /*fe50*/  ISETP.GE.AND P0, PT, R236, R215.reuse, PT ;  /* 0x000000d7ec00720c */ /* 0x080fe20003f06270 */
[C---:B------:R-:W-:Y:S01]  /*fe60*/  HMMA.16816.F32.BF16 R24, R172.reuse, R134, R24 ;  /* 0x00000086ac18723c */ /* 0x040fe20000041818 */
[----:B------:R-:W1:Y:S01]  /*fe70*/  LDSM.16.M88.4 R132, [R188+0x5800] ;  /* 0x00580000bc84783b */ /* 0x000e620000000200 */
[----:B------:R-:W-:Y:S04]  /*fe80*/  DEPBAR.LE SB0, 0x0 ;  /* 0x000080000000791a */ /* 0x000fe80000000000 */
[----:B------:R-:W-:Y:S01]  /*fe90*/  FSEL R241, R241, -INF , !P5 ;  /* 0xff800000f1f17808 */ /* 0x000fe20006800000 */
[----:B--2---:R-:W-:Y:S01]  /*fea0*/  FFMA.FTZ R239, R228, -UR19, R239 ;  /* 0x80000013e4ef7c23 */ /* 0x004fe200080100ef */
[----:B------:R-:W-:Y:S01]  /*feb0*/  ISETP.GE.AND P5, PT, R233, R218, PT ;  /* 0x000000dae900720c */ /* 0x000fe20003fa6270 */
[----:B------:R-:W-:Y:S01]  /*fec0*/  BAR.SYNC.DEFER_BLOCKING 0x0 ;  /* 0x0000000000007b1d */ /* 0x000fe20000010000 */
[-C--:B------:R-:W-:Y:S01]  /*fed0*/  ISETP.GE.OR P0, PT, R236, R214.reuse, !P0 ;  /* 0x000000d6ec00720c */ /* 0x080fe20004706670 */
[C---:B------:R-:W-:Y:S01]  /*fee0*/  IMAD.IADD R226, R216.reuse, 0x1, -R236 ;  /* 0x00000001d8e27824 */ /* 0x040fe200078e0aec */
[----:B------:R-:W-:Y:S01]  /*fef0*/  FSEL R239, R239, -INF , !P6 ;  /* 0xff800000efef7808 */ /* 0x000fe20007000000 */
[--C-:B------:R-:W-:Y:S01]  /*ff00*/  IMAD.IADD R238, R219, 0x1, -R233.reuse ;  /* 0x00000001dbee7824 */ /* 0x100fe200078e0ae9 */
[C---:B------:R-:W-:Y:S01]  /*ff10*/  ISETP.GE.AND P6, PT, R233.reuse, R215, PT ;  /* 0x000000d7e900720c */ /* 0x040fe20003fc6270 */
[----:B------:R-:W-:Y:S01]  /*ff20*/  IMAD.IADD R236, R216, 0x1, -R233 ;  /* 0x00000001d8ec7824 */ /* 0x000fe200078e0ae9 */
[C---:B------:R-:W-:Y:S01]  /*ff30*/  ISETP.GE.OR P5, PT, R233.reuse, R217, !P5 ;  /* 0x000000d9e900720c */ /* 0x040fe20006fa6670 */
[----:B------:R-:W-:Y:S01]  /*ff40*/  FMUL.FTZ R228, R14, UR10 ;  /* 0x0000000a0ee47c20 */ /* 0x000fe20008410000 */
[----:B------:R-:W-:Y:S01]  /*ff50*/  ISETP.GE.OR P6, PT, R233, R214, !P6 ;  /* 0x000000d6e900720c */ /* 0x000fe200077c6670 */
[----:B------:R-:W-:Y:S01]  /*ff60*/  FMUL.FTZ R230, R15, UR10 ;  /* 0x0000000a0fe67c20 */ /* 0x000fe20008410000 */
[----:B------:R-:W-:Y:S02]  /*ff70*/  IABS R233, R224 ;  /* 0x000000e000e97213 */ /* 0x000fe40000000000 */
[----:B------:R-:W-:Y:S02]  /*ff80*/  IABS R238, R238 ;  /* 0x000000ee00ee7213 */ /* 0x000fe40000000000 */
[----:B------:R-:W-:Y:S01]  /*ff90*/  I2FP.F32.S32 R233, R233 ;  /* 0x000000e900e97245 */ /* 0x000fe20000201400 */
[----:B------:R-:W-:Y:S01]  /*ffa0*/  FMUL.FTZ R25, R25, UR10 ;  /* 0x0000000a19197c20 */ /* 0x000fe20008410000 */
[----:B------:R-:W-:Y:S01]  /*ffb0*/  I2FP.F32.S32 R238, R238 ;  /* 0x000000ee00ee7245 */ /* 0x000fe20000201400 */
[----:B------:R-:W-:Y:S01]  /*ffc0*/  FMUL.FTZ R24, R24, UR10 ;  /* 0x0000000a18187c20 */ /* 0x000fe20008410000 */
[----:B------:R-:W-:Y:S01]  /*ffd0*/  IABS R224, R236 ;  /* 0x000000ec00e07213 */ /* 0x000fe20000000000 */
[----:B------:R-:W-:Y:S01]  /*ffe0*/  FMUL.FTZ R27, R27, UR10 ;  /* 0x0000000a1b1b7c20 */ /* 0x000fe20008410000 */
[----:B------:R-:W-:Y:S01]  /*fff0*/  IABS R226, R226 ;  /* 0x000000e200e27213 */ /* 0x000fe20000000000 */
[----:B------:R-:W-:Y:S01]  /*10000*/  FMUL.FTZ R26, R26, UR10 ;  /* 0x0000000a1a1a7c20 */ /* 0x000fe20008410000 */
[----:B------:R-:W-:Y:S01]  /*10010*/  I2FP.F32.S32 R224, R224 ;  /* 0x000000e000e07245 */ /* 0x000fe20000201400 */
[----:B------:R-:W2:Y:S01]  /*10020*/  MUFU.TANH R232, R232 ;  /* 0x000000e800e87308 */ /* 0x000ea20000002400 */
[----:B------:R-:W-:Y:S01]  /*10030*/  I2FP.F32.S32 R226, R226 ;  /* 0x000000e200e27245 */ /* 0x000fe20000201400 */
[C---:B-1----:R-:W-:Y:S08]  /*10040*/  HMMA.16816.F32.BF16 R28, R172.reuse, R132, R28 ;  /* 0x00000084ac1c723c */ /* 0x042ff0000004181c */
[----:B------:R-:W1:Y:S01]  /*10050*/  MUFU.TANH R231, R231 ;  /* 0x000000e700e77308 */ /* 0x000e620000002400 */
[----:B------:R-:W-:Y:S09]  /*10060*/  HMMA.16816.F32.BF16 R32, R172, R134, R32 ;  /* 0x00000086ac20723c */ /* 0x000ff20000041820 */
[----:B------:R-:W3:Y:S02]  /*10070*/  MUFU.TANH R229, R229 ;  /* 0x000000e500e57308 */ /* 0x000ee40000002400 */
[----:B--2---:R-:W-:Y:S01]  /*10080*/  FFMA.FTZ R236, R233, -UR19, R232 ;  /* 0x80000013e9ec7c23 */ /* 0x004fe200080100e8 */
[----:B------:R-:W-:Y:S01]  /*10090*/  FMUL.FTZ R233, R17, UR10 ;  /* 0x0000000a11e97c20 */ /* 0x000fe20008410000 */
[----:B------:R-:W-:Y:S03]  /*100a0*/  FMUL.FTZ R232, R19, UR10 ;  /* 0x0000000a13e87c20 */ /* 0x000fe60008410000 */
[----:B------:R-:W-:Y:S03]  /*100b0*/  FSEL R14, R236, -INF , !P4 ;  /* 0xff800000ec0e7808 */ /* 0x000fe60006000000 */
[----:B------:R-:W2:Y:S01]  /*100c0*/  MUFU.TANH R227, R227 ;  /* 0x000000e300e37308 */ /* 0x000ea20000002400 */
[----:B-1----:R-:W-:Y:S05]  /*100d0*/  FFMA.FTZ R231, R238, -UR19, R231 ;  /* 0x80000013eee77c23 */ /* 0x002fea00080100e7 */
[----:B------:R-:W-:Y:S01]  /*100e0*/  FSEL R251, R231, -INF , !P5 ;  /* 0xff800000e7fb7808 */ /* 0x000fe20006800000 */
[----:B------:R-:W-:Y:S03]  /*100f0*/  IMAD.IADD R231, R219, 0x1, -R237 ;  /* 0x00000001dbe77824 */ /* 0x000fe600078e0aed */
[----:B------:R-:W1:Y:S01]  /*10100*/  MUFU.TANH R234, R234 ;  /* 0x000000ea00ea7308 */ /* 0x000e620000002400 */
[----:B---3--:R-:W-:Y:S01]  /*10110*/  FFMA.FTZ R245, R224, -UR19, R229 ;  /* 0x80000013e0f57c23 */ /* 0x008fe200080100e5 */
[----:B------:R-:W-:Y:S02]  /*10120*/  VIADD R224, R3, 0x10 ;  /* 0x0000001003e07836 */ /* 0x000fe40000000000 */
[----:B------:R-:W-:Y:S01]  /*10130*/  FMUL.FTZ R229, R16, UR10 ;  /* 0x0000000a10e57c20 */ /* 0x000fe20008410000 */
[----:B------:R-:W-:Y:S01]  /*10140*/  IABS R231, R231 ;  /* 0x000000e700e77213 */ /* 0x000fe20000000000 */
[----:B------:R-:W-:Y:S01]  /*10150*/  FMUL.FTZ R33, R33, UR10 ;  /* 0x0000000a21217c20 */ /* 0x000fe20008410000 */
[----:B------:R-:W-:Y:S01]  /*10160*/  FSEL R245, R245, -INF , !P6 ;  /* 0xff800000f5f57808 */ /* 0x000fe20007000000 */
[--C-:B------:R-:W-:Y:S01]  /*10170*/  IMAD.IADD R238, R219, 0x1, -R224.reuse ;  /* 0x00000001dbee7824 */ /* 0x100fe200078e0ae0 */
[C---:B------:R-:W-:Y:S01]  /*10180*/  ISETP.GE.AND P4, PT, R224.reuse, R218, PT ;  /* 0x000000dae000720c */ /* 0x040fe20003f86270 */
[----:B------:R3:W-:Y:S01]  /*10190*/  MUFU.TANH R236, R228 ;  /* 0x000000e400ec7308 */ /* 0x0007e20000002400 */
[----:B------:R-:W-:Y:S01]  /*101a0*/  ISETP.GE.AND P5, PT, R224, R215, PT ;  /* 0x000000d7e000720c */ /* 0x000fe20003fa6270 */
[----:B--2---:R-:W-:Y:S01]  /*101b0*/  FFMA.FTZ R226, R226, -UR19, R227 ;  /* 0x80000013e2e27c23 */ /* 0x004fe200080100e3 */
[----:B------:R-:W-:Y:S01]  /*101c0*/  I2FP.F32.S32 R231, R231 ;  /* 0x000000e700e77245 */ /* 0x000fe20000201400 */
[----:B------:R-:W-:Y:S01]  /*101d0*/  FMUL.FTZ R227, R18, UR10 ;  /* 0x0000000a12e37c20 */ /* 0x000fe20008410000 */
[----:B------:R-:W-:Y:S01]  /*101e0*/  ISETP.GE.OR P4, PT, R224, R217, !P4 ;  /* 0x000000d9e000720c */ /* 0x000fe20006786670 */
[----:B------:R-:W-:Y:S01]  /*101f0*/  FMUL.FTZ R32, R32, UR10 ;  /* 0x0000000a20207c20 */ /* 0x000fe20008410000 */
[----:B------:R-:W-:Y:S03]  /*10200*/  FSEL R249, R226, -INF , !P0 ;  /* 0xff800000e2f97808 */ /* 0x000fe60004000000 */
[----:B------:R-:W2:Y:S01]  /*10210*/  MUFU.TANH R235, R235 ;  /* 0x000000eb00eb7308 */ /* 0x000ea20000002400 */
[----:B------:R-:W-:Y:S01]  /*10220*/  ISETP.GE.OR P5, PT, R224, R214, !P5 ;  /* 0x000000d6e000720c */ /* 0x000fe20006fa6670 */
[C---:B------:R-:W-:Y:S01]  /*10230*/  IMAD.IADD R224, R216.reuse, 0x1, -R224 ;  /* 0x00000001d8e07824 */ /* 0x040fe200078e0ae0 */
[C---:B------:R-:W-:Y:S01]  /*10240*/  ISETP.GE.AND P0, PT, R237.reuse, R218, PT ;  /* 0x000000daed00720c */ /* 0x040fe20003f06270 */
[----:B------:R-:W-:Y:S01]  /*10250*/  IMAD.IADD R226, R216, 0x1, -R237 ;  /* 0x00000001d8e27824 */ /* 0x000fe200078e0aed */
[----:B------:R-:W-:Y:S01]  /*10260*/  ISETP.GE.AND P6, PT, R237, R215, PT ;  /* 0x000000d7ed00720c */ /* 0x000fe20003fc6270 */
[----:B-1----:R-:W-:Y:S01]  /*10270*/  FFMA.FTZ R231, R231, -UR19, R234 ;  /* 0x80000013e7e77c23 */ /* 0x002fe200080100ea */
[----:B------:R-:W-:Y:S03]  /*10280*/  IABS R224, R224 ;  /* 0x000000e000e07213 */ /* 0x000fe60000000000 */
[----:B------:R-:W1:Y:S01]  /*10290*/  MUFU.TANH R252, R230 ;  /* 0x000000e600fc7308 */ /* 0x000e620000002400 */
[----:B---3--:R-:W-:Y:S01]  /*102a0*/  IABS R228, R238 ;  /* 0x000000ee00e47213 */ /* 0x008fe20000000000 */
[----:B------:R-:W-:Y:S01]  /*102b0*/  VIADD R238, R3, 0x19 ;  /* 0x0000001903ee7836 */ /* 0x000fe20000000000 */
[----:B------:R-:W-:Y:S01]  /*102c0*/  IABS R226, R226 ;  /* 0x000000e200e27213 */ /* 0x000fe20000000000 */
[----:B------:R-:W-:Y:S01]  /*102d0*/  FMUL.FTZ R35, R35, UR10 ;  /* 0x0000000a23237c20 */ /* 0x000fe20008410000 */
[----:B------:R-:W-:Y:S01]  /*102e0*/  I2FP.F32.S32 R228, R228 ;  /* 0x000000e400e47245 */ /* 0x000fe20000201400 */
[----:B------:R-:W-:Y:S01]  /*102f0*/  IMAD.IADD R244, R219, 0x1, -R238 ;  /* 0x00000001dbf47824 */ /* 0x000fe200078e0aee */
[C---:B------:R-:W-:Y:S03]  /*10300*/  ISETP.GE.OR P0, PT, R237.reuse, R217, !P0 ;  /* 0x000000d9ed00720c */ /* 0x040fe60004706670 */
[----:B------:R3:W4:Y:S01]  /*10310*/  MUFU.TANH R234, R229 ;  /* 0x000000e500ea7308 */ /* 0x0007220000002400 */
[----:B------:R-:W-:Y:S01]  /*10320*/  ISETP.GE.OR P6, PT, R237, R214, !P6 ;  /* 0x000000d6ed00720c */ /* 0x000fe200077c6670 */
[----:B--2---:R-:W-:Y:S01]  /*10330*/  FFMA.FTZ R237, R228, -UR19, R235 ;  /* 0x80000013e4ed7c23 */ /* 0x004fe200080100eb */
[----:B------:R-:W-:Y:S01]  /*10340*/  I2FP.F32.S32 R224, R224 ;  /* 0x000000e000e07245 */ /* 0x000fe20000201400 */
[----:B------:R-:W-:Y:S01]  /*10350*/  VIADD R235, R3, 0x18 ;  /* 0x0000001803eb7836 */ /* 0x000fe20000000000 */
[----:B------:R-:W-:Y:S01]  /*10360*/  I2FP.F32.S32 R226, R226 ;  /* 0x000000e200e27245 */ /* 0x000fe20000201400 */
[----:B------:R-:W-:Y:S01]  /*10370*/  FMUL.FTZ R228, R21, UR10 ;  /* 0x0000000a15e47c20 */ /* 0x000fe20008410000 */
[----:B------:R-:W-:Y:S01]  /*10380*/  FSEL R237, R237, -INF , !P4 ;  /* 0xff800000eded7808 */ /* 0x000fe20006000000 */
[----:B------:R-:W-:Y:S01]  /*10390*/  FFMA.FTZ R236, R224, -UR19, R236 ;  /* 0x80000013e0ec7c23 */ /* 0x000fe200080100ec */
[----:B------:R-:W-:Y:S01]  /*103a0*/  FSEL R231, R231, -INF , !P0 ;  /* 0xff800000e7e77808 */ /* 0x000fe20004000000 */
[----:B-1----:R-:W-:Y:S01]  /*103b0*/  FFMA.FTZ R252, R226, -UR19, R252 ;  /* 0x80000013e2fc7c23 */ /* 0x002fe200080100fc */
[CC--:B------:R-:W-:Y:S01]  /*103c0*/  ISETP.GE.AND P4, PT, R235.reuse, R218.reuse, PT ;  /* 0x000000daeb00720c */ /* 0x0c0fe20003f86270 */
[----:B------:R-:W1:Y:S01]  /*103d0*/  MUFU.TANH R233, R233 ;  /* 0x000000e900e97308 */ /* 0x000e620000002400 */
[-C--:B------:R-:W-:Y:S01]  /*103e0*/  ISETP.GE.AND P0, PT, R235, R215.reuse, PT ;  /* 0x000000d7eb00720c */ /* 0x080fe20003f06270 */
[--C-:B------:R-:W-:Y:S01]  /*103f0*/  IMAD.IADD R242, R216, 0x1, -R235.reuse ;  /* 0x00000001d8f27824 */ /* 0x100fe200078e0aeb */
[----:B------:R-:W-:Y:S01]  /*10400*/  FSEL R252, R252, -INF , !P6 ;  /* 0xff800000fcfc7808 */ /* 0x000fe20007000000 */
[----:B------:R-:W-:Y:S01]  /*10410*/  FMUL.FTZ R230, R20, UR10 ;  /* 0x0000000a14e67c20 */ /* 0x000fe20008410000 */
[----:B---3--:R-:W-:Y:S01]  /*10420*/  FSEL R229, R236, -INF , !P5 ;  /* 0xff800000ece57808 */ /* 0x008fe20006800000 */
[----:B------:R-:W-:Y:S01]  /*10430*/  IMAD.IADD R236, R219, 0x1, -R235 ;  /* 0x00000001dbec7824 */ /* 0x000fe200078e0aeb */
[C---:B------:R-:W-:Y:S03]  /*10440*/  ISETP.GE.AND P5, PT, R238.reuse, R218, PT ;  /* 0x000000daee00720c */ /* 0x040fe60003fa6270 */
[----:B------:R-:W2:Y:S01]  /*10450*/  MUFU.TANH R227, R227 ;  /* 0x000000e300e37308 */ /* 0x000ea20000002400 */
[----:B------:R-:W-:Y:S01]  /*10460*/  ISETP.GE.AND P6, PT, R238, R215, PT ;  /* 0x000000d7ee00720c */ /* 0x000fe20003fc6270 */
[----:B------:R-:W-:Y:S01]  /*10470*/  FMUL.FTZ R224, R22, UR10 ;  /* 0x0000000a16e07c20 */ /* 0x000fe20008410000 */
[-C--:B------:R-:W-:Y:S01]  /*10480*/  ISETP.GE.OR P4, PT, R235, R217.reuse, !P4 ;  /* 0x000000d9eb00720c */ /* 0x080fe20006786670 */
[----:B------:R-:W-:Y:S01]  /*10490*/  FMUL.FTZ R226, R23, UR10 ;  /* 0x0000000a17e27c20 */ /* 0x000fe20008410000 */
[-C--:B------:R-:W-:Y:S01]  /*104a0*/  ISETP.GE.OR P0, PT, R235, R214.reuse, !P0 ;  /* 0x000000d6eb00720c */ /* 0x080fe20004706670 */
[----:B------:R-:W-:Y:S01]  /*104b0*/  IMAD.IADD R235, R216, 0x1, -R238 ;  /* 0x00000001d8eb7824 */ /* 0x000fe200078e0aee */
[C---:B------:R-:W-:Y:S03]  /*104c0*/  ISETP.GE.OR P5, PT, R238.reuse, R217, !P5 ;  /* 0x000000d9ee00720c */ /* 0x040fe60006fa6670 */
[----:B------:R-:W3:Y:S01]  /*104d0*/  MUFU.TANH R232, R232 ;  /* 0x000000e800e87308 */ /* 0x000ee20000002400 */
[----:B------:R-:W-:Y:S02]  /*104e0*/  ISETP.GE.OR P6, PT, R238, R214, !P6 ;  /* 0x000000d6ee00720c */ /* 0x000fe400077c6670 */
[----:B------:R-:W-:Y:S02]  /*104f0*/  IABS R240, R236 ;  /* 0x000000ec00f07213 */ /* 0x000fe40000000000 */
[----:B------:R-:W-:Y:S02]  /*10500*/  IABS R238, R244 ;  /* 0x000000f400ee7213 */ /* 0x000fe40000000000 */
[----:B------:R-:W-:Y:S03]  /*10510*/  IABS R236, R242 ;  /* 0x000000f200ec7213 */ /* 0x000fe60000000000 */
[----:B------:R5:W5:Y:S01]  /*10520*/  MUFU.TANH R248, R230 ;  /* 0x000000e600f87308 */ /* 0x000b620000002400 */
[----:B------:R-:W-:Y:S01]  /*10530*/  IABS R235, R235 ;  /* 0x000000eb00eb7213 */ /* 0x000fe20000000000 */
[C---:B------:R-:W-:Y:S01]  /*10540*/  VIADD R242, R3.reuse, 0x20 ;  /* 0x0000002003f27836 */ /* 0x040fe20000000000 */
[----:B------:R-:W-:Y:S02]  /*10550*/  I2FP.F32.S32 R240, R240 ;  /* 0x000000f000f07245 */ /* 0x000fe40000201400 */
[----:B------:R-:W-:Y:S02]  /*10560*/  I2FP.F32.S32 R238, R238 ;  /* 0x000000ee00ee7245 */ /* 0x000fe40000201400 */
[----:B------:R-:W-:Y:S01]  /*10570*/  I2FP.F32.S32 R236, R236 ;  /* 0x000000ec00ec7245 */ /* 0x000fe20000201400 */
[----:B----4-:R-:W-:Y:S01]  /*10580*/  FFMA.FTZ R234, R240, -UR19, R234 ;  /* 0x80000013f0ea7c23 */ /* 0x010fe200080100ea */
[----:B------:R-:W-:Y:S01]  /*10590*/  I2FP.F32.S32 R235, R235 ;  /* 0x000000eb00eb7245 */ /* 0x000fe20000201400 */
[----:B-1----:R-:W-:Y:S01]  /*105a0*/  FFMA.FTZ R233, R238, -UR19, R233 ;  /* 0x80000013eee97c23 */ /* 0x002fe200080100e9 */
[----:B------:R-:W-:Y:S02]  /*105b0*/  VIADD R238, R3, 0x21 ;  /* 0x0000002103ee7836 */ /* 0x000fe40000000000 */
[----:B--2---:R-:W-:Y:S01]  /*105c0*/  FFMA.FTZ R227, R236, -UR19, R227 ;  /* 0x80000013ece37c23 */ /* 0x004fe200080100e3 */
[----:B------:R-:W-:Y:S01]  /*105d0*/  MUFU.TANH R240, R224 ;  /* 0x000000e000f07308 */ /* 0x000fe20000002400 */
[----:B---3--:R-:W-:Y:S01]  /*105e0*/  FFMA.FTZ R232, R235, -UR19, R232 ;  /* 0x80000013ebe87c23 */ /* 0x008fe200080100e8 */
[----:B------:R-:W-:Y:S01]  /*105f0*/  FSEL R235, R234, -INF , !P4 ;  /* 0xff800000eaeb7808 */ /* 0x000fe20006000000 */
[----:B------:R-:W-:Y:S01]  /*10600*/  IMAD.IADD R234, R216, 0x1, -R242 ;  /* 0x00000001d8ea7824 */ /* 0x000fe200078e0af2 */
[----:B------:R-:W-:Y:S01]  /*10610*/  FSEL R233, R233, -INF , !P5 ;  /* 0xff800000e9e97808 */ /* 0x000fe20006800000 */
[----:B-----5:R-:W-:Y:S01]  /*10620*/  IMAD.IADD R230, R219, 0x1, -R238 ;  /* 0x00000001dbe67824 */ /* 0x020fe200078e0aee */
[CC--:B------:R-:W-:Y:S01]  /*10630*/  ISETP.GE.AND P4, PT, R242.reuse, R218.reuse, PT ;  /* 0x000000daf200720c */ /* 0x0c0fe20003f86270 */
[----:B------:R-:W-:Y:S01]  /*10640*/  VIADD R236, R3, 0x28 ;  /* 0x0000002803ec7836 */ /* 0x000fe20000000000 */
[-C--:B------:R-:W-:Y:S02]  /*10650*/  ISETP.GE.AND P5, PT, R242, R215.reuse, PT ;  /* 0x000000d7f200720c */ /* 0x080fe40003fa6270 */
[----:B------:R1:W2:Y:S01]  /*10660*/  MUFU.TANH R246, R228 ;  /* 0x000000e400f67308 */ /* 0x0002a20000002400 */
[----:B------:R-:W-:Y:S02]  /*10670*/  FSEL R227, R227, -INF , !P0 ;  /* 0xff800000e3e37808 */ /* 0x000fe40004000000 */
[----:B------:R-:W-:Y:S01]  /*10680*/  FSEL R250, R232, -INF , !P6 ;  /* 0xff800000e8fa7808 */ /* 0x000fe20007000000 */
[C---:B------:R-:W-:Y:S01]  /*10690*/  IMAD.IADD R232, R219.reuse, 0x1, -R242 ;  /* 0x00000001dbe87824 */ /* 0x040fe200078e0af2 */
[C---:B------:R-:W-:Y:S02]  /*106a0*/  ISETP.GE.AND P0, PT, R238.reuse, R218, PT ;  /* 0x000000daee00720c */ /* 0x040fe40003f06270 */
[----:B------:R-:W-:Y:S03]  /*106b0*/  ISETP.GE.AND P6, PT, R238, R215, PT ;  /* 0x000000d7ee00720c */ /* 0x000fe60003fc6270 */
[----:B------:R3:W-:Y:S01]  /*106c0*/  MUFU.TANH R244, R24 ;  /* 0x0000001800f47308 */ /* 0x0007e20000002400 */
[CC--:B------:R-:W-:Y:S02]  /*106d0*/  ISETP.GE.OR P4, PT, R242.reuse, R217.reuse, !P4 ;  /* 0x000000d9f200720c */ /* 0x0c0fe40006786670 */
[-C--:B------:R-:W-:Y:S01]  /*106e0*/  ISETP.GE.OR P5, PT, R242, R214.reuse, !P5 ;  /* 0x000000d6f200720c */ /* 0x080fe20006fa6670 */
[----:B------:R-:W-:Y:S01]  /*106f0*/  IMAD.IADD R242, R216, 0x1, -R238 ;  /* 0x00000001d8f27824 */ /* 0x000fe200078e0aee */
[C---:B------:R-:W-:Y:S02]  /*10700*/  ISETP.GE.OR P0, PT, R238.reuse, R217, !P0 ;  /* 0x000000d9ee00720c */ /* 0x040fe40004706670 */
[----:B------:R-:W-:Y:S03]  /*10710*/  ISETP.GE.OR P6, PT, R238, R214, !P6 ;  /* 0x000000d6ee00720c */ /* 0x000fe600077c6670 */
[----:B------:R-:W-:Y:S01]  /*10720*/  MUFU.TANH R26, R26 ;  /* 0x0000001a001a7308 */ /* 0x000fe20000002400 */
[----:B------:R-:W-:Y:S01]  /*10730*/  IABS R232, R232 ;  /* 0x000000e800e87213 */ /* 0x000fe20000000000 */
[----:B-1----:R-:W-:Y:S01]  /*10740*/  IMAD.IADD R228, R219, 0x1, -R236 ;  /* 0x00000001dbe47824 */ /* 0x002fe200078e0aec */
[----:B------:R-:W-:Y:S02]  /*10750*/  IABS R230, R230 ;  /* 0x000000e600e67213 */ /* 0x000fe40000000000 */
[----:B------:R-:W-:Y:S02]  /*10760*/  IABS R224, R242 ;  /* 0x000000f200e07213 */ /* 0x000fe40000000000 */
[----:B------:R-:W-:Y:S03]  /*10770*/  IABS R234, R234 ;  /* 0x000000ea00ea7213 */ /* 0x000fe60000000000 */
[----:B------:R1:W4:Y:S01]  /*10780*/  MUFU.TANH R238, R226 ;  /* 0x000000e200ee7308 */ /* 0x0003220000002400 */
[----:B------:R-:W-:Y:S01]  /*10790*/  I2FP.F32.S32 R232, R232 ;  /* 0x000000e800e87245 */ /* 0x000fe20000201400 */
[----:B---3--:R-:W-:Y:S01]  /*107a0*/  VIADD R24, R3, 0x31 ;  /* 0x0000003103187836 */ /* 0x008fe20000000000 */
[----:B------:R-:W-:Y:S02]  /*107b0*/  I2FP.F32.S32 R230, R230 ;  /* 0x000000e600e67245 */ /* 0x000fe40000201400 */
[----:B------:R-:W-:Y:S01]  /*107c0*/  I2FP.F32.S32 R224, R224 ;  /* 0x000000e000e07245 */ /* 0x000fe20000201400 */
[----:B------:R-:W-:Y:S01]  /*107d0*/  FFMA.FTZ R248, R232, -UR19, R248 ;  /* 0x80000013e8f87c23 */ /* 0x000fe200080100f8 */
[----:B------:R-:W-:Y:S03]  /*107e0*/  IABS R228, R228 ;  /* 0x000000e400e47213 */ /* 0x000fe60000000000 */
[----:B------:R3:W5:Y:S01]  /*107f0*/  MUFU.TANH R242, R25 ;  /* 0x0000001900f27308 */ /* 0x0007620000002400 */
[----:B--2---:R-:W-:Y:S01]  /*10800*/  FFMA.FTZ R246, R230, -UR19, R246 ;  /* 0x80000013e6f67c23 */ /* 0x004fe200080100f6 */
[----:B------:R-:W-:Y:S01]  /*10810*/  FMUL.FTZ R230, R29, UR10 ;  /* 0x0000000a1de67c20 */ /* 0x000fe20008410000 */
[----:B------:R-:W-:Y:S01]  /*10820*/  FSEL R248, R248, -INF , !P4 ;  /* 0xff800000f8f87808 */ /* 0x000fe20006000000 */
[----:B------:R-:W-:Y:S01]  /*10830*/  FMUL.FTZ R29, R30, UR10 ;  /* 0x0000000a1e1d7c20 */ /* 0x000fe20008410000 */
[----:B------:R-:W-:Y:S01]  /*10840*/  ISETP.GE.AND P4, PT, R236, R218, PT ;  /* 0x000000daec00720c */ /* 0x000fe20003f86270 */
[----:B------:R-:W-:Y:S01]  /*10850*/  FMUL.FTZ R30, R31, UR10 ;  /* 0x0000000a1f1e7c20 */ /* 0x000fe20008410000 */
[----:B------:R-:W-:Y:S01]  /*10860*/  FSEL R246, R246, -INF , !P0 ;  /* 0xff800000f6f67808 */ /* 0x000fe20004000000 */
[----:B------:R-:W-:Y:S01]  /*10870*/  VIADD R31, R3, 0x29 ;  /* 0x00000029031f7836 */ /* 0x000fe20000000000 */
[----:B-1----:R-:W-:Y:S01]  /*10880*/  I2FP.F32.S32 R226, R234 ;  /* 0x000000ea00e27245 */ /* 0x002fe20000201400 */
[----:B----4-:R-:W-:Y:S01]  /*10890*/  FFMA.FTZ R238, R224, -UR19, R238 ;  /* 0x80000013e0ee7c23 */ /* 0x010fe200080100ee */
[C---:B------:R-:W-:Y:S01]  /*108a0*/  ISETP.GE.AND P0, PT, R236.reuse, R215, PT ;  /* 0x000000d7ec00720c */ /* 0x040fe20003f06270 */
[----:B------:R1:W2:Y:S01]  /*108b0*/  MUFU.TANH R234, R27 ;  /* 0x0000001b00ea7308 */ /* 0x0002a20000002400 */
[C---:B------:R-:W-:Y:S01]  /*108c0*/  ISETP.GE.OR P4, PT, R236.reuse, R217, !P4 ;  /* 0x000000d9ec00720c */ /* 0x040fe20006786670 */
[--C-:B------:R-:W-:Y:S01]  /*108d0*/  IMAD.IADD R224, R219, 0x1, -R31.reuse ;  /* 0x00000001dbe07824 */ /* 0x100fe200078e0a1f */
[----:B------:R-:W-:Y:S01]  /*108e0*/  ISETP.GE.OR P0, PT, R236, R214, !P0 ;  /* 0x000000d6ec00720c */ /* 0x000fe20004706670 */
[----:B------:R-:W-:Y:S01]  /*108f0*/  FFMA.FTZ R240, R226, -UR19, R240 ;  /* 0x80000013e2f07c23 */ /* 0x000fe200080100f0 */
[----:B------:R-:W-:Y:S01]  /*10900*/  FSEL R238, R238, -INF , !P6 ;  /* 0xff800000eeee7808 */ /* 0x000fe20007000000 */
[C---:B---3--:R-:W-:Y:S01]  /*10910*/  IMAD.IADD R25, R216.reuse, 0x1, -R31 ;  /* 0x00000001d8197824 */ /* 0x048fe200078e0a1f */
[----:B------:R-:W-:Y:S01]  /*10920*/  IABS R224, R224 ;  /* 0x000000e000e07213 */ /* 0x000fe20000000000 */
[----:B------:R-:W-:Y:S01]  /*10930*/  IMAD.IADD R236, R216, 0x1, -R236 ;  /* 0x00000001d8ec7824 */ /* 0x000fe200078e0aec */
[----:B------:R-:W-:Y:S01]  /*10940*/  FSEL R240, R240, -INF , !P5 ;  /* 0xff800000f0f07808 */ /* 0x000fe20006800000 */
[----:B------:R-:W-:Y:S01]  /*10950*/  FMUL.FTZ R232, R28, UR10 ;  /* 0x0000000a1ce87c20 */ /* 0x000fe20008410000 */
[----:B------:R-:W-:Y:S01]  /*10960*/  ISETP.GE.AND P5, PT, R31, R218, PT ;  /* 0x000000da1f00720c */ /* 0x000fe20003fa6270 */
[----:B------:R-:W3:Y:S01]  /*10970*/  MUFU.TANH R230, R230 ;  /* 0x000000e600e67308 */ /* 0x000ee20000002400 */
[----:B------:R-:W-:Y:S01]  /*10980*/  IABS R236, R236 ;  /* 0x000000ec00ec7213 */ /* 0x000fe20000000000 */
[----:B------:R-:W-:Y:S01]  /*10990*/  VIADD R28, R3, 0x30 ;  /* 0x00000030031c7836 */ /* 0x000fe20000000000 */
[----:B------:R-:W-:Y:S02]  /*109a0*/  ISETP.GE.AND P6, PT, R31, R215, PT ;  /* 0x000000d71f00720c */ /* 0x000fe40003fc6270 */
[----:B-1----:R-:W-:Y:S01]  /*109b0*/  IABS R27, R25 ;  /* 0x00000019001b7213 */ /* 0x002fe20000000000 */
[----:B------:R-:W-:Y:S01]  /*109c0*/  IMAD.IADD R25, R219, 0x1, -R24 ;  /* 0x00000001db197824 */ /* 0x000fe200078e0a18 */
[----:B------:R-:W-:Y:S03]  /*109d0*/  I2FP.F32.S32 R228, R228 ;  /* 0x000000e400e47245 */ /* 0x000fe60000201400 */
[----:B------:R-:W1:Y:S01]  /*109e0*/  MUFU.TANH R232, R232 ;  /* 0x000000e800e87308 */ /* 0x000e620000002400 */
[----:B------:R-:W-:Y:S02]  /*109f0*/  I2FP.F32.S32 R224, R224 ;  /* 0x000000e000e07245 */ /* 0x000fe40000201400 */
[----:B------:R-:W-:Y:S01]  /*10a00*/  I2FP.F32.S32 R27, R27 ;  /* 0x0000001b001b7245 */ /* 0x000fe20000201400 */
[----:B------:R-:W-:Y:S01]  /*10a10*/  FFMA.FTZ R244, R228, -UR19, R244 ;  /* 0x80000013e4f47c23 */ /* 0x000fe200080100f4 */
[----:B------:R-:W-:Y:S01]  /*10a20*/  I2FP.F32.S32 R236, R236 ;  /* 0x000000ec00ec7245 */ /* 0x000fe20000201400 */
[----:B-----5:R-:W-:Y:S01]  /*10a30*/  FFMA.FTZ R242, R224, -UR19, R242 ;  /* 0x80000013e0f27c23 */ /* 0x020fe200080100f2 */
[C---:B------:R-:W-:Y:S03]  /*10a40*/  ISETP.GE.OR P5, PT, R31.reuse, R217, !P5 ;  /* 0x000000d91f00720c */ /* 0x040fe60006fa6670 */
[----:B------:R-:W4:Y:S01]  /*10a50*/  MUFU.TANH R29, R29 ;  /* 0x0000001d001d7308 */ /* 0x000f220000002400 */
[----:B------:R-:W-:Y:S01]  /*10a60*/  ISETP.GE.OR P6, PT, R31, R214, !P6 ;  /* 0x000000d61f00720c */ /* 0x000fe200077c6670 */
[----:B------:R-:W-:Y:S01]  /*10a70*/  IMAD.IADD R31, R219, 0x1, -R28 ;  /* 0x00000001db1f7824 */ /* 0x000fe200078e0a1c */
[----:B------:R-:W-:Y:S01]  /*10a80*/  IABS R25, R25 ;  /* 0x0000001900197213 */ /* 0x000fe20000000000 */
[----:B--2---:R-:W-:Y:S01]  /*10a90*/  FFMA.FTZ R234, R27, -UR19, R234 ;  /* 0x800000131bea7c23 */ /* 0x004fe200080100ea */
[----:B------:R-:W-:Y:S01]  /*10aa0*/  FSEL R244, R244, -INF , !P4 ;  /* 0xff800000f4f47808 */ /* 0x000fe20006000000 */
[----:B------:R-:W-:Y:S01]  /*10ab0*/  FFMA.FTZ R236, R236, -UR19, R26 ;  /* 0x80000013ecec7c23 */ /* 0x000fe2000801001a */
[----:B------:R-:W-:Y:S01]  /*10ac0*/  I2FP.F32.S32 R25, R25 ;  /* 0x0000001900197245 */ /* 0x000fe20000201400 */
[----:B------:R-:W-:Y:S01]  /*10ad0*/  FMUL.FTZ R27, R34, UR10 ;  /* 0x0000000a221b7c20 */ /* 0x000fe20008410000 */
[----:B------:R-:W-:Y:S01]  /*10ae0*/  IABS R31, R31 ;  /* 0x0000001f001f7213 */ /* 0x000fe20000000000 */
[----:B------:R-:W-:Y:S01]  /*10af0*/  IMAD.IADD R34, R216, 0x1, -R28 ;  /* 0x00000001d8227824 */ /* 0x000fe200078e0a1c */
[----:B------:R-:W-:Y:S01]  /*10b00*/  FSEL R242, R242, -INF , !P5 ;  /* 0xff800000f2f27808 */ /* 0x000fe20006800000 */
[----:B---3--:R-:W-:Y:S01]  /*10b10*/  FFMA.FTZ R230, R25, -UR19, R230 ;  /* 0x8000001319e67c23 */ /* 0x008fe200080100e6 */
[CC--:B------:R-:W-:Y:S01]  /*10b20*/  ISETP.GE.AND P4, PT, R28.reuse, R218.reuse, PT ;  /* 0x000000da1c00720c */ /* 0x0c0fe20003f86270 */
[----:B------:R-:W2:Y:S01]  /*10b30*/  MUFU.TANH R30, R30 ;  /* 0x0000001e001e7308 */ /* 0x000ea20000002400 */
[----:B------:R-:W-:Y:S01]  /*10b40*/  ISETP.GE.AND P5, PT, R28, R215, PT ;  /* 0x000000d71c00720c */ /* 0x000fe20003fa6270 */
[C---:B------:R-:W-:Y:S01]  /*10b50*/  VIADD R25, R3.reuse, 0x39 ;  /* 0x0000003903197836 */ /* 0x040fe20000000000 */
[----:B------:R-:W-:Y:S01]  /*10b60*/  FSEL R236, R236, -INF , !P0 ;  /* 0xff800000ecec7808 */ /* 0x000fe20004000000 */
[----:B------:R-:W-:Y:S01]  /*10b70*/  VIADD R26, R3, 0x38 ;  /* 0x00000038031a7836 */ /* 0x000fe20000000000 */
[----:B------:R-:W-:Y:S02]  /*10b80*/  FSEL R234, R234, -INF , !P6 ;  /* 0xff800000eaea7808 */ /* 0x000fe40007000000 */
[----:B------:R-:W-:Y:S03]  /*10b90*/  I2FP.F32.S32 R31, R31 ;  /* 0x0000001f001f7245 */ /* 0x000fe60000201400 */
[----:B------:R-:W3:Y:S01]  /*10ba0*/  MUFU.TANH R33, R33 ;  /* 0x0000002100217308 */ /* 0x000ee20000002400 */
[C---:B------:R-:W-:Y:S01]  /*10bb0*/  ISETP.GE.AND P0, PT, R24.reuse, R218, PT ;  /* 0x000000da1800720c */ /* 0x040fe20003f06270 */
[----:B------:R-:W-:Y:S01]  /*10bc0*/  IMAD.IADD R3, R219, 0x1, -R26 ;  /* 0x00000001db037824 */ /* 0x000fe200078e0a1a */
[----:B------:R-:W-:Y:S01]  /*10bd0*/  ISETP.GE.AND P6, PT, R24, R215, PT ;  /* 0x000000d71800720c */ /* 0x000fe20003fc6270 */
[----:B-1----:R-:W-:Y:S01]  /*10be0*/  FFMA.FTZ R232, R31, -UR19, R232 ;  /* 0x800000131fe87c23 */ /* 0x002fe200080100e8 */
[----:B------:R-:W-:Y:S02]  /*10bf0*/  IABS R34, R34 ;  /* 0x0000002200227213 */ /* 0x000fe40000000000 */
[CC--:B------:R-:W-:Y:S03]  /*10c00*/  ISETP.GE.OR P4, PT, R28.reuse, R217.reuse, !P4 ;  /* 0x000000d91c00720c */ /* 0x0c0fe60006786670 */
[----:B------:R-:W1:Y:S01]  /*10c10*/  MUFU.TANH R32, R32 ;  /* 0x0000002000207308 */ /* 0x000e620000002400 */
[----:B------:R-:W-:Y:S01]  /*10c20*/  ISETP.GE.OR P5, PT, R28, R214, !P5 ;  /* 0x000000d61c00720c */ /* 0x000fe20006fa6670 */
[----:B------:R-:W-:Y:S01]  /*10c30*/  IMAD.IADD R28, R216, 0x1, -R24 ;  /* 0x00000001d81c7824 */ /* 0x000fe200078e0a18 */
[----:B------:R-:W-:Y:S02]  /*10c40*/  FMNMX.FTZ R224, R247, R0, !PT ;  /* 0x00000000f7e07209 */ /* 0x000fe40007810000 */
[C---:B------:R-:W-:Y:S02]  /*10c50*/  ISETP.GE.OR P0, PT, R24.reuse, R217, !P0 ;  /* 0x000000d91800720c */ /* 0x040fe40004706670 */
[----:B------:R-:W-:Y:S01]  /*10c60*/  ISETP.GE.OR P6, PT, R24, R214, !P6 ;  /* 0x000000d61800720c */ /* 0x000fe200077c6670 */
[----:B------:R-:W-:Y:S01]  /*10c70*/  IMAD.IADD R24, R219, 0x1, -R25 ;  /* 0x00000001db187824 */ /* 0x000fe200078e0a19 */
[----:B------:R-:W-:Y:S01]  /*10c80*/  I2FP.F32.S32 R34, R34 ;  /* 0x0000002200227245 */ /* 0x000fe20000201400 */
[----:B------:R-:W1:Y:S01]  /*10c90*/  MUFU.TANH R27, R27 ;  /* 0x0000001b001b7308 */ /* 0x000e620000002400 */
[----:B------:R-:W-:Y:S02]  /*10ca0*/  FMNMX.FTZ R31, R243, R224, !PT ;  /* 0x000000e0f31f7209 */ /* 0x000fe40007810000 */
[----:B------:R-:W-:Y:S01]  /*10cb0*/  IABS R28, R28 ;  /* 0x0000001c001c7213 */ /* 0x000fe20000000000 */
[----:B----4-:R-:W-:Y:S01]  /*10cc0*/  FFMA.FTZ R29, R34, -UR19, R29 ;  /* 0x80000013221d7c23 */ /* 0x010fe2000801001d */
[----:B------:R-:W-:Y:S02]  /*10cd0*/  IABS R24, R24 ;  /* 0x0000001800187213 */ /* 0x000fe40000000000 */
[----:B------:R-:W-:Y:S02]  /*10ce0*/  FMNMX.FTZ R34, R14, R31, !PT ;  /* 0x0000001f0e227209 */ /* 0x000fe40007810000 */
[----:B------:R-:W-:Y:S02]  /*10cf0*/  I2FP.F32.S32 R28, R28 ;  /* 0x0000001c001c7245 */ /* 0x000fe40000201400 */
[----:B------:R-:W-:Y:S02]  /*10d00*/  I2FP.F32.S32 R24, R24 ;  /* 0x0000001800187245 */ /* 0x000fe40000201400 */
[----:B------:R-:W-:Y:S01]  /*10d10*/  FMNMX.FTZ R34, R251, R34, !PT ;  /* 0x00000022fb227209 */ /* 0x000fe20007810000 */
[----:B--2---:R-:W-:Y:S01]  /*10d20*/  FFMA.FTZ R30, R28, -UR19, R30 ;  /* 0x800000131c1e7c23 */ /* 0x004fe2000801001e */
[----:B------:R-:W-:Y:S01]  /*10d30*/  IABS R3, R3 ;  /* 0x0000000300037213 */ /* 0x000fe20000000000 */
[----:B---3--:R-:W-:Y:S01]  /*10d40*/  FFMA.FTZ R33, R24, -UR19, R33 ;  /* 0x8000001318217c23 */ /* 0x008fe20008010021 */
[----:B------:R-:W-:Y:S02]  /*10d50*/  FMNMX.FTZ R28, R237, R34, !PT ;  /* 0x00000022ed1c7209 */ /* 0x000fe40007810000 */
[----:B------:R-:W-:Y:S02]  /*10d60*/  FMNMX.FTZ R24, R241, R2, !PT ;  /* 0x00000002f1187209 */ /* 0x000fe40007810000 */
[----:B------:R-:W-:Y:S02]  /*10d70*/  FMNMX.FTZ R28, R231, R28, !PT ;  /* 0x0000001ce71c7209 */ /* 0x000fe40007810000 */
[----:B------:R-:W-:Y:S02]  /*10d80*/  FMNMX.FTZ R24, R239, R24, !PT ;  /* 0x00000018ef187209 */ /* 0x000fe40007810000 */
[----:B------:R-:W-:Y:S02]  /*10d90*/  FMNMX.FTZ R28, R235, R28, !PT ;  /* 0x0000001ceb1c7209 */ /* 0x000fe40007810000 */
[----:B------:R-:W-:Y:S02]  /*10da0*/  FMNMX.FTZ R24, R249, R24, !PT ;  /* 0x00000018f9187209 */ /* 0x000fe40007810000 */
[----:B------:R-:W-:Y:S02]  /*10db0*/  I2FP.F32.S32 R3, R3 ;  /* 0x0000000300037245 */ /* 0x000fe40000201400 */
[----:B------:R-:W-:Y:S01]  /*10dc0*/  FMNMX.FTZ R31, R233, R28, !PT ;  /* 0x0000001ce91f7209 */ /* 0x000fe20007810000 */
[----:B------:R-:W-:Y:S01]  /*10dd0*/  IMAD.IADD R28, R216, 0x1, -R26 ;  /* 0x00000001d81c7824 */ /* 0x000fe200078e0a1a */
[----:B------:R-:W-:Y:S01]  /*10de0*/  FMNMX.FTZ R24, R245, R24, !PT ;  /* 0x00000018f5187209 */ /* 0x000fe20007810000 */
[----:B-1----:R-:W-:Y:S01]  /*10df0*/  FFMA.FTZ R32, R3, -UR19, R32 ;  /* 0x8000001303207c23 */ /* 0x002fe20008010020 */
[----:B------:R-:W-:Y:S02]  /*10e00*/  FMNMX.FTZ R31, R248, R31, !PT ;  /* 0x0000001ff81f7209 */ /* 0x000fe40007810000 */
[----:B------:R-:W-:Y:S02]  /*10e10*/  FMNMX.FTZ R3, R229, R24, !PT ;  /* 0x00000018e5037209 */ /* 0x000fe40007810000 */
[----:B------:R-:W-:Y:S02]  /*10e20*/  FMNMX.FTZ R31, R246, R31, !PT ;  /* 0x0000001ff61f7209 */ /* 0x000fe40007810000 */
[----:B------:R-:W-:Y:S02]  /*10e30*/  FSEL R232, R232, -INF , !P4 ;  /* 0xff800000e8e87808 */ /* 0x000fe40006000000 */
[----:B------:R-:W-:Y:S02]  /*10e40*/  FMNMX.FTZ R24, R252, R3, !PT ;  /* 0x00000003fc187209 */ /* 0x000fe40007810000 */
[----:B------:R-:W-:Y:S01]  /*10e50*/  ISETP.GE.AND P4, PT, R26, R218, PT ;  /* 0x000000da1a00720c */ /* 0x000fe20003f86270 */
[----:B------:R1:W2:Y:S01]  /*10e60*/  MUFU.TANH R3, R35 ;  /* 0x0000002300037308 */ /* 0x0002a20000002400 */
[----:B------:R-:W-:Y:S02]  /*10e70*/  FMNMX.FTZ R31, R244, R31, !PT ;  /* 0x0000001ff41f7209 */ /* 0x000fe40007810000 */
[----:B------:R-:W-:Y:S02]  /*10e80*/  ISETP.GE.OR P4, PT, R26, R217, !P4 ;  /* 0x000000d91a00720c */ /* 0x000fe40006786670 */
[----:B------:R-:W-:Y:S02]  /*10e90*/  FSEL R224, R29, -INF , !P5 ;  /* 0xff8000001de07808 */ /* 0x000fe40006800000 */
[----:B------:R-:W-:Y:S02]  /*10ea0*/  FSEL R230, R230, -INF , !P0 ;  /* 0xff800000e6e67808 */ /* 0x000fe40004000000 */
[----:B------:R-:W-:Y:S02]  /*10eb0*/  FMNMX.FTZ R29, R227, R24, !PT ;  /* 0x00000018e31d7209 */ /* 0x000fe40007810000 */
[----:B------:R-:W-:Y:S02]  /*10ec0*/  FMNMX.FTZ R31, R242, R31, !PT ;  /* 0x0000001ff21f7209 */ /* 0x000fe40007810000 */
[----:B------:R-:W-:Y:S02]  /*10ed0*/  PLOP3.LUT P0, PT, PT, PT, UP0, 0x80, 0x0 ;  /* 0x000000000000781c */ /* 0x000fe40003f0f008 */
[----:B------:R-:W-:Y:S02]  /*10ee0*/  ISETP.GE.AND P5, PT, R26, R215, PT ;  /* 0x000000d71a00720c */ /* 0x000fe40003fa6270 */
[----:B------:R-:W-:Y:S02]  /*10ef0*/  FSEL R228, R32, -INF , !P4 ;  /* 0xff80000020e47808 */ /* 0x000fe40006000000 */
[C---:B------:R-:W-:Y:S02]  /*10f00*/  ISETP.GE.AND P4, PT, R25.reuse, R218, PT ;  /* 0x000000da1900720c */ /* 0x040fe40003f86270 */
[----:B------:R-:W-:Y:S02]  /*10f10*/  FMNMX.FTZ R29, R250, R29, !PT ;  /* 0x0000001dfa1d7209 */ /* 0x000fe40007810000 */
[----:B------:R-:W-:Y:S02]  /*10f20*/  FMNMX.FTZ R31, R232, R31, !PT ;  /* 0x0000001fe81f7209 */ /* 0x000fe40007810000 */
[----:B------:R-:W-:Y:S01]  /*10f30*/  ISETP.GE.OR P5, PT, R26, R214, !P5 ;  /* 0x000000d61a00720c */ /* 0x000fe20006fa6670 */
[----:B------:R-:W-:Y:S01]  /*10f40*/  IMAD.IADD R26, R216, 0x1, -R25 ;  /* 0x00000001d81a7824 */ /* 0x000fe200078e0a19 */
[----:B------:R-:W-:Y:S02]  /*10f50*/  ISETP.GE.OR P4, PT, R25, R217, !P4 ;  /* 0x000000d91900720c */ /* 0x000fe40006786670 */
[----:B------:R-:W-:Y:S02]  /*10f60*/  FMNMX.FTZ R29, R240, R29, !PT ;  /* 0x0000001df01d7209 */ /* 0x000fe40007810000 */
[----:B------:R-:W-:Y:S02]  /*10f70*/  FMNMX.FTZ R31, R230, R31, !PT ;  /* 0x0000001fe61f7209 */ /* 0x000fe40007810000 */
[----:B------:R-:W-:Y:S02]  /*10f80*/  FSEL R226, R33, -INF , !P4 ;  /* 0xff80000021e27808 */ /* 0x000fe40006000000 */
[----:B------:R-:W-:Y:S02]  /*10f90*/  IABS R28, R28 ;  /* 0x0000001c001c7213 */ /* 0x000fe40000000000 */
[----:B------:R-:W-:Y:S02]  /*10fa0*/  IABS R26, R26 ;  /* 0x0000001a001a7213 */ /* 0x000fe40000000000 */
[----:B------:R-:W-:Y:S02]  /*10fb0*/  FMNMX.FTZ R29, R238, R29, !PT ;  /* 0x0000001dee1d7209 */ /* 0x000fe40007810000 */
[----:B------:R-:W-:Y:S02]  /*10fc0*/  FMNMX.FTZ R31, R228, R31, !PT ;  /* 0x0000001fe41f7209 */ /* 0x000fe40007810000 */
[----:B------:R-:W-:Y:S02]  /*10fd0*/  ISETP.GE.AND P4, PT, R25, R215, PT ;  /* 0x000000d71900720c */ /* 0x000fe40003f86270 */
[----:B------:R-:W-:Y:S02]  /*10fe0*/  I2FP.F32.S32 R28, R28 ;  /* 0x0000001c001c7245 */ /* 0x000fe40000201400 */
[----:B------:R-:W-:Y:S02]  /*10ff0*/  I2FP.F32.S32 R26, R26 ;  /* 0x0000001a001a7245 */ /* 0x000fe40000201400 */
[----:B------:R-:W-:Y:S02]  /*11000*/  FMNMX.FTZ R29, R236, R29, !PT ;  /* 0x0000001dec1d7209 */ /* 0x000fe40007810000 */
[----:B------:R-:W-:Y:S01]  /*11010*/  FMNMX.FTZ R24, R226, R31, !PT ;  /* 0x0000001fe2187209 */ /* 0x000fe20007810000 */
[----:B-12---:R-:W-:Y:S06]  /*11020*/  @P0 BRA `(.L_x_586) ;  /* 0xffffffd800780947 */ /* 0x006fec000383ffff */
.L_x_585:
        /* <DEDUP_REMOVED lines=31> */
[----:B------:R-:W-:Y:S01]  /*11220*/  FSEL R147, R147, RZ, P1 ;  /* 0x000000ff93937208 */ /* 0x000fe20000800000 */
[C---:B------:R-:W-:Y:S01]  /*11230*/  FMUL.FTZ R145, R3.reuse, UR4 ;  /* 0x0000000403917c20 */ /* 0x040fe20008410000 */
[----:B------:R-:W-:Y:S01]  /*11240*/  FSETP.NEU.FTZ.AND P0, PT, R3, -INF , PT ;  /* 0xff8000000300780b */ /* 0x000fe20003f1d000 */
[----:B------:R-:W-:Y:S02]  /*11250*/  FADD.FTZ R0, -R5, R0 ;  /* 0x0000000005007221 */ /* 0x000fe40000010100 */
[--C-:B------:R-:W-:Y:S01]  /*11260*/  FFMA.FTZ R165, R14, UR4, -R147.reuse ;  /* 0x000000040ea57c23 */ /* 0x100fe20008010893 */
[----:B------:R-:W-:Y:S01]  /*11270*/  FSEL R5, R3, RZ, P0 ;  /* 0x000000ff03057208 */ /* 0x000fe20000000000 */
[----:B------:R-:W1:Y:S01]  /*11280*/  LDSM.16.MT88.4 R12, [R196+0x12000] ;  /* 0x01200000c40c783b */ /* 0x000e620000004200 */
        /* <DEDUP_REMOVED lines=21> */
[----:B------:R-:W-:Y:S01]  /*113e0*/  FFMA.FTZ R133, R133, UR4, -R145 ;  /* 0x0000000485857c23 */ /* 0x000fe20008010891 */
[--C-:B------:R-:W-:Y:S01]  /*113f0*/  FFMA.FTZ R168, R237, UR4, -R147.reuse ;  /* 0x00000004eda87c23 */ /* 0x100fe20008010893 */
[----:B------:R-:W-:Y:S01]  /*11400*/  FFMA.FTZ R173, R231, UR4, -R147 ;  /* 0x00000004e7ad7c23 */ /* 0x000fe20008010893 */
[----:B------:R-:W-:Y:S01]  /*11410*/  FFMA.FTZ R231, R240, UR4, -R145 ;  /* 0x00000004f0e77c23 */ /* 0x000fe20008010891 */
[--C-:B------:R-:W-:Y:S01]  /*11420*/  FFMA.FTZ R170, R235, UR4, -R147.reuse ;  /* 0x00000004ebaa7c23 */ /* 0x100fe20008010893 */
[----:B------:R-:W-:Y:S03]  /*11430*/  FFMA.FTZ R175, R233, UR4, -R147 ;  /* 0x00000004e9af7c23 */ /* 0x000fe60008010893 */
[----:B------:R-:W-:Y:S01]  /*11440*/  MUFU.EX2 R165, R165 ;  /* 0x000000a500a57308 */ /* 0x000fe20000000800 */
[----:B------:R-:W-:Y:S01]  /*11450*/  FFMA.FTZ R233, R236, UR4, -R145 ;  /* 0x00000004ece97c23 */ /* 0x000fe20008010891 */
[--C-:B------:R-:W-:Y:S01]  /*11460*/  FFMA.FTZ R176, R248, UR4, -R147.reuse ;  /* 0x00000004f8b07c23 */ /* 0x100fe20008010893 */
[--C-:B------:R-:W-:Y:S01]  /*11470*/  FFMA.FTZ R227, R246, UR4, -R147.reuse ;  /* 0x00000004f6e37c23 */ /* 0x100fe20008010893 */
[--C-:B------:R-:W-:Y:S01]  /*11480*/  FFMA.FTZ R178, R244, UR4, -R147.reuse ;  /* 0x00000004f4b27c23 */ /* 0x100fe20008010893 */
[--C-:B------:R-:W-:Y:S01]  /*11490*/  FFMA.FTZ R229, R242, UR4, -R147.reuse ;  /* 0x00000004f2e57c23 */ /* 0x100fe20008010893 */
[--C-:B------:R-:W-:Y:S01]  /*114a0*/  FFMA.FTZ R232, R232, UR4, -R147.reuse ;  /* 0x00000004e8e87c23 */ /* 0x100fe20008010893 */
[--C-:B------:R-:W-:Y:S03]  /*114b0*/  FFMA.FTZ R235, R230, UR4, -R147.reuse ;  /* 0x00000004e6eb7c23 */ /* 0x100fe60008010893 */
[----:B------:R-:W3:Y:S01]  /*114c0*/  MUFU.EX2 R164, R164 ;  /* 0x000000a400a47308 */ /* 0x000ee20000000800 */
[----:B--2---:R-:W-:Y:S01]  /*114d0*/  F2FP.BF16.F32.PACK_AB R136, R166, R169 ;  /* 0x000000a9a688723e */ /* 0x004fe200000010ff */
[--C-:B------:R-:W-:Y:S01]  /*114e0*/  FFMA.FTZ R228, R228, UR4, -R147.reuse ;  /* 0x00000004e4e47c23 */ /* 0x100fe20008010893 */
[----:B------:R-:W-:Y:S01]  /*114f0*/  FFMA.FTZ R147, R226, UR4, -R147 ;  /* 0x00000004e2937c23 */ /* 0x000fe20008010893 */
[----:B------:R-:W-:Y:S01]  /*11500*/  FFMA.FTZ R226, R144, UR4, -R145 ;  /* 0x0000000490e27c23 */ /* 0x000fe20008010891 */
[----:B------:R-:W-:Y:S05]  /*11510*/  PLOP3.LUT P0, PT, PT, PT, UP0, 0x80, 0x0 ;  /* 0x000000000000781c */ /* 0x000fea0003f0f008 */
[----:B------:R-:W-:Y:S10]  /*11520*/  MUFU.EX2 R171, R171 ;  /* 0x000000ab00ab7308 */ /* 0x000ff40000000800 */
[----:B------:R-:W2:Y:S01]  /*11530*/  MUFU.EX2 R135, R135 ;  /* 0x0000008700877308 */ /* 0x000ea20000000800 */
[----:B---3--:R-:W-:Y:S09]  /*11540*/  F2FP.BF16.F32.PACK_AB R138, R164, R165 ;  /* 0x000000a5a48a723e */ /* 0x008ff200000010ff */
[----:B------:R-:W-:Y:S10]  /*11550*/  MUFU.EX2 R134, R134 ;  /* 0x0000008600867308 */ /* 0x000ff40000000800 */
[----:B------:R-:W3:Y:S01]  /*11560*/  MUFU.EX2 R167, R167 ;  /* 0x000000a700a77308 */ /* 0x000ee20000000800 */
[----:B--2---:R-:W-:Y:S09]  /*11570*/  F2FP.BF16.F32.PACK_AB R137, R135, R171 ;  /* 0x000000ab8789723e */ /* 0x004ff200000010ff */
[----:B------:R-:W2:Y:S10]  /*11580*/  MUFU.EX2 R2, R6 ;  /* 0x0000000600027308 */ /* 0x000eb40000000800 */
[----:B------:R-:W4:Y:S01]  /*11590*/  MUFU.EX2 R0, R8 ;  /* 0x0000000800007308 */ /* 0x000f220000000800 */
[----:B---3--:R-:W-:Y:S09]  /*115a0*/  F2FP.BF16.F32.PACK_AB R139, R167, R134 ;  /* 0x00000086a78b723e */ /* 0x008ff200000010ff */
[----:B------:R3:W-:Y:S01]  /*115b0*/  MUFU.EX2 R237, R147 ;  /* 0x0000009300ed7308 */ /* 0x0007e20000000800 */
[C---:B--2---:R-:W-:Y:S01]  /*115c0*/  FMUL.FTZ R4, R2.reuse, R128 ;  /* 0x0000008002047220 */ /* 0x044fe20000410000 */
        /* <DEDUP_REMOVED lines=15> */
[C---:B-1----:R-:W-:Y:S01]  /*116c0*/  HMMA.16816.F32.BF16 R4, R136.reuse, R12, R4 ;  /* 0x0000000c8804723c */ /* 0x042fe20000041804 */
[----:B------:R-:W-:Y:S04]  /*116d0*/  MUFU.EX2 R168, R168 ;  /* 0x000000a800a87308 */ /* 0x000fe80000000800 */
[----:B------:R-:W1:Y:S01]  /*116e0*/  LDSM.16.MT88.4 R124, [R192+0x12000] ;  /* 0x01200000c07c783b */ /* 0x000e620000004200 */
[C---:B------:R-:W-:Y:S05]  /*116f0*/  HMMA.16816.F32.BF16 R8, R136.reuse, R14, R8 ;  /* 0x0000000e8808723c */ /* 0x040fea0000041808 */
[----:B------:R-:W2:Y:S01]  /*11700*/  MUFU.EX2 R173, R173 ;  /* 0x000000ad00ad7308 */ /* 0x000ea20000000800 */
        /* <DEDUP_REMOVED lines=283> */
.L_x_583:
        /* <DEDUP_REMOVED lines=219> */
.L_x_587:
        /* <DEDUP_REMOVED lines=23> */
.L_x_588:
        /* <DEDUP_REMOVED lines=111> */
.L_x_590:
[----:B------:R-:W-:Y:S05]  /*13ed0*/  BSYNC B0 ;  /* 0x0000000000007941 */ /* 0x000fea0003800000 */
.L_x_589:
        /* <DEDUP_REMOVED lines=38> */
.L_x_592:
[----:B------:R-:W-:Y:S05]  /*14140*/  BSYNC B0 ;  /* 0x0000000000007941 */ /* 0x000fea0003800000 */
.L_x_591:
        /* <DEDUP_REMOVED lines=24> */
.L_x_594:
[----:B------:R-:W-:Y:S05]  /*142d0*/  BSYNC B0 ;  /* 0x0000000000007941 */ /* 0x000fea0003800000 */
.L_x_593:
        /* <DEDUP_REMOVED lines=24> */
.L_x_596:
[----:B------:R-:W-:Y:S05]  /*14460*/  BSYNC B0 ;  /* 0x0000000000007941 */ /* 0x000fea0003800000 */
.L_x_595:
        /* <DEDUP_REMOVED lines=23> */
.L_x_597:
        /* <DEDUP_REMOVED lines=10> */
.L_x_1519:


//--------------------- .text._ZN5flash16flash_fwd_kernelI23Flash_fwd_kernel_traitsILi192ELi64ELi64ELi4ELb0ELb0EN7cutlass10bfloat16_tE19Flash_kernel_traitsILi192ELi64ELi64ELi4ES3_EELb1ELb0ELb0ELb0ELb0ELb0ELb0ELb0EEEvNS_16Flash_fwd_paramsE --------------------------
	.section	.text._ZN5flash16flash_fwd_kernelI23Flash_fwd_kernel_traitsILi192ELi64ELi64ELi4ELb0ELb0EN7cutlass10bfloat16_tE19Flash_kernel_traitsILi192ELi64ELi64ELi4ES3_EELb1ELb0ELb0ELb0ELb0ELb0ELb0ELb0EEEvNS_16Flash_fwd_paramsE,"ax",@progbits
	.align	128
        .global         _ZN5flash16flash_fwd_kernelI23Flash_fwd_kernel_traitsILi192ELi64ELi64ELi4ELb0ELb0EN7cutlass10bfloat16_tE19Flash_kernel_traitsILi192ELi64ELi64ELi4ES3_EELb1ELb0ELb0ELb0ELb0ELb0ELb0ELb0EEEvNS_16Flash_fwd_paramsE
        .type           _ZN5flash16flash_fwd_kernelI23Flash_fwd_kernel_traitsILi192ELi64ELi64ELi4ELb0ELb0EN7cutlass10bfloat16_tE19Flash_kernel_traitsILi192ELi64ELi64ELi4ES3_EELb1ELb0ELb0ELb0ELb0ELb0ELb0ELb0EEEvNS_16Flash_fwd_paramsE,@function
        .size           _ZN5flash16flash_fwd_kernelI23Flash_fwd_kernel_traitsILi192ELi64ELi64ELi4ELb0ELb0EN7cutlass10bfloat16_tE19Flash_kernel_traitsILi192ELi64ELi64ELi4ES3_EELb1ELb0ELb0ELb0ELb0ELb0ELb0ELb0EEEvNS_16Flash_fwd_paramsE,(.L_x_1520 - _ZN5flash16flash_fwd_kernelI23Flash_fwd_kernel_traitsILi192ELi64ELi64ELi4ELb0ELb0EN7cutlass10bfloat16_tE19Flash_kernel_traitsILi192ELi64ELi64ELi4ES3_EELb1ELb0ELb0ELb0ELb0ELb0ELb0ELb0EEEvNS_16Flash_fwd_paramsE)
        .other          _ZN5flash16flash_fwd_kernelI23Flash_fwd_kernel_traitsILi192ELi64ELi64ELi4ELb0ELb0EN7cutlass10bfloat16_tE19Flash_kernel_traitsILi192ELi64ELi64ELi4ES3_EELb1ELb0ELb0ELb0ELb0ELb0ELb0ELb0EEEvNS_16Flash_fwd_paramsE,@"STO_CUDA_ENTRY STV_DEFAULT"
_ZN5flash16flash_fwd_kernelI23Flash_fwd_kernel_traitsILi192ELi64ELi64ELi4ELb0ELb0EN7cutlass10bfloat16_tE19Flash_kernel_traitsILi192ELi64ELi64ELi4ES3_EELb1ELb0ELb0ELb0ELb0ELb0ELb0ELb0EEEvNS_16Flash_fwd_paramsE:
.text._ZN5flash16flash_fwd_kernelI23Flash_fwd_kernel_traitsILi192ELi64ELi64ELi4ELb0ELb0EN7cutlass10bfloat16_tE19Flash_kernel_traitsILi192ELi64ELi64ELi4ES3_EELb1ELb0ELb0ELb0ELb0ELb0ELb0ELb0EEEvNS_16Flash_fwd_paramsE:
[----:B------:R-:W-:Y:S08]  /*0000*/  LDC R1, c[0x0][0x28] ;  /* 0x00000a00ff017b82 */ /* 0x000ff00000000800 */
[----:B------:R-:W1:Y:S01]  /*0010*/  LDC R80, c[0x0][0x3a8] ;  /* 0x0000ea00ff507b82 */ /* 0x000e620000000800 */
[----:B------:R-:W-:Y:S01]  /*0020*/  ULDC.U8 UR4, c[0x0][0x3b4] ;  /* 0x0000ed0000047ab9 */ /* 0x000fe20000000000 */
[----:B------:R-:W-:Y:S01]  /*0030*/  ULDC.64 UR10, c[0x0][0x208] ;  /* 0x00008200000a7ab9 */ /* 0x000fe20000000a00 */
[----:B------:R-:W-:-:S05]  /*0040*/  ISETP.NE.AND P3, PT, RZ, UR4, PT ;  /* 0x00000004ff007c0c */ /* 0x000fca000bf65270 */
[----:B------:R-:W1:Y:S01]  /*0050*/  LDC R81, c[0x0][0x3ac] ;  /* 0x0000eb00ff517b82 */ /* 0x000e620000000800 */
[----:B------:R-:W-:Y:S02]  /*0060*/  ULDC.64 UR4, c[0x0][0x3a0] ;  /* 0x0000e80000047ab9 */ /* 0x000fe40000000a00 */
[----:B------:R-:W-:Y:S02]  /*0070*/  IMAD.U32 R224, RZ, RZ, UR4 ;  /* 0x00000004ffe07e24 */ /* 0x000fe4000f8e00ff */
[----:B------:R-:W-:Y:S01]  /*0080*/  IMAD.U32 R225, RZ, RZ, UR5 ;  /* 0x00000005ffe17e24 */ /* 0x000fe2000f8e00ff */
[----:B------:R-:W2:Y:S01]  /*0090*/  S2R R212, SR_CTAID.X ;  /* 0x0000000000d47919 */ /* 0x000ea20000002500 */
[----:B------:R-:W-:Y:S01]  /*00a0*/  ULDC.64 UR4, c[0x0][0x2f0] ;  /* 0x0000bc0000047ab9 */ /* 0x000fe20000000a00 */
[----:B------:R-:W3:Y:S03]  /*00b0*/  @P3 LDC R0, c[0x0][0x3b0] ;  /* 0x0000ec00ff003b82 */ /* 0x000ee60000000800 */
[----:B------:R-:W4:Y:S01]  /*00c0*/  @P3 LDG.E.64 R224, desc[UR10][R224.64] ;  /* 0x0000000ae0e03981 */ /* 0x000f22000c1e1b00 */
[----:B------:R-:W2:Y:S04]  /*00d0*/  S2R R12, SR_CTAID.Y ;  /* 0x00000000000c7919 */ /* 0x000ea80000002600 */
[----:B------:R-:W3:Y:S01]  /*00e0*/  LDC.64 R2, c[0x0][0x300] ;  /* 0x0000c000ff027b82 */ /* 0x000ee20000000a00 */
[----:B-1----:R-:W3:Y:S01]  /*00f0*/  @P3 LDG.E.64 R8, desc[UR10][R80.64] ;  /* 0x0000000a50083981 */ /* 0x002ee2000c1e1b00 */
[----:B------:R-:W2:Y:S01]  /*0100*/  S2R R25, SR_CTAID.Z ;  /* 0x0000000000197919 */ /* 0x000ea20000002700 */
[----:B------:R-:W1:Y:S01]  /*0110*/  S2R R6, SR_TID.X ;  /* 0x0000000000067919 */ /* 0x000e620000002100 */
[----:B------:R-:W-:-:S02]  /*0120*/  ISETP.NE.U32.AND P1, PT, RZ, UR4, PT ;  /* 0x00000004ff007c0c */ /* 0x000fc4000bf25070 */
[----:B--2---:R-:W-:-:S04]  /*0130*/  LOP3.LUT R5, R25, R212, R12, 0xfe, !PT ;  /* 0x000000d419057212 */ /* 0x004fc800078efe0c */
[----:B-1----:R-:W-:Y:S02]  /*0140*/  LOP3.LUT P4, RZ, R5, R6, RZ, 0xfc, !PT ;  /* 0x0000000605ff7212 */ /* 0x002fe4000788fcff */
[----:B------:R-:W1:Y:S11]  /*0150*/  LDC.64 R4, c[0x0][0x2f0] ;  /* 0x0000bc00ff047b82 */ /* 0x000e760000000a00 */
[----:B------:R-:W4:Y:S01]  /*0160*/  @!P4 LDC.64 R18, c[0x0][0x3b8] ;  /* 0x0000ee00ff12cb82 */ /* 0x000f220000000a00 */
[----:B------:R-:W-:Y:S01]  /*0170*/  ISETP.NE.AND.EX P1, PT, RZ, UR5, PT, P1 ;  /* 0x00000005ff007c0c */ /* 0x000fe2000bf25310 */
[----:B------:R-:W-:-:S02]  /*0180*/  IMAD.MOV.U32 R211, RZ, RZ, -0x1 ;  /* 0xffffffffffd37424 */ /* 0x000fc400078e00ff */
[----:B-1----:R-:W-:Y:S01]  /*0190*/  IMAD.WIDE R20, R12, 0x4, R4 ;  /* 0x000000040c147825 */ /* 0x002fe200078e0204 */
[----:B----4-:R-:W-:Y:S01]  /*01a0*/  @!P4 STG.E.64 desc[UR10][R18.64], R224 ;  /* 0x000000e01200c986 */ /* 0x010fe2000c101b0a */
[----:B---3--:R-:W-:-:S05]  /*01b0*/  @P3 IADD3 R80, P2, R8, R0, RZ ;  /* 0x0000000008503210 */ /* 0x008fca0007f5e0ff */
[----:B------:R-:W-:Y:S01]  /*01c0*/  @P3 IMAD.X R81, RZ, RZ, R9, P2 ;  /* 0x000000ffff513224 */ /* 0x000fe200010e0609 */
[----:B------:R-:W-:Y:S01]  /*01d0*/  ISETP.NE.U32.AND P0, PT, R2, RZ, PT ;  /* 0x000000ff0200720c */ /* 0x000fe20003f05070 */
[----:B------:R-:W1:Y:S03]  /*01e0*/  LDC.U8 R0, c[0x0][0x3c2] ;  /* 0x0000f080ff007b82 */ /* 0x000e660000000000 */
[----:B------:R2:W-:Y:S04]  /*01f0*/  @!P4 STG.E.64 desc[UR10][R18.64+0x8], R80 ;  /* 0x000008501200c986 */ /* 0x0005e8000c101b0a */
[----:B------:R-:W3:Y:S01]  /*0200*/  @P1 LDG.E R211, desc[UR10][R20.64] ;  /* 0x0000000a14d31981 */ /* 0x000ee2000c1e1900 */
[----:B------:R-:W4:Y:S03]  /*0210*/  LDC.64 R8, c[0x0][0x2f8] ;  /* 0x0000be00ff087b82 */ /* 0x000f260000000a00 */
[----:B------:R2:W3:Y:S01]  /*0220*/  @P1 LDG.E R216, desc[UR10][R20.64+0x4] ;  /* 0x0000040a14d81981 */ /* 0x0004e2000c1e1900 */
[----:B------:R-:W-:-:S04]  /*0230*/  ISETP.NE.AND.EX P0, PT, R3, RZ, PT, P0 ;  /* 0x000000ff0300720c */ /* 0x000fc80003f05300 */
[----:B------:R-:W2:Y:S01]  /*0240*/  LDC.64 R2, c[0x0][0x2f8] ;  /* 0x0000be00ff027b82 */ /* 0x000ea20000000a00 */
[----:B-1----:R-:W-:-:S08]  /*0250*/  ISETP.NE.AND P3, PT, R0, RZ, PT ;  /* 0x000000ff0000720c */ /* 0x002fd00003f65270 */
[----:B------:R-:W1:Y:S08]  /*0260*/  @P0 LDC.64 R4, c[0x0][0x300] ;  /* 0x0000c000ff040b82 */ /* 0x000e700000000a00 */
[----:B------:R-:W1:Y:S01]  /*0270*/  LDC R0, c[0x0][0x270] ;  /* 0x00009c00ff007b82 */ /* 0x000e620000000800 */
[----:B--2---:R-:W-:-:S04]  /*0280*/  ISETP.EQ.U32.AND P2, PT, R2, RZ, PT ;  /* 0x000000ff0200720c */ /* 0x004fc80003f42070 */
[----:B------:R-:W-:Y:S01]  /*0290*/  ISETP.EQ.OR.EX P2, PT, R3, RZ, !P3, P2 ;  /* 0x000000ff0300720c */ /* 0x000fe20005f42720 */
[----:B------:R-:W-:Y:S02]  /*02a0*/  IMAD.MOV.U32 R11, RZ, RZ, -0x1 ;  /* 0xffffffffff0b7424 */ /* 0x000fe400078e00ff */
[----:B----4-:R-:W-:Y:S01]  /*02b0*/  IMAD.WIDE R8, R12, 0x4, R8 ;  /* 0x000000040c087825 */ /* 0x010fe200078e0208 */
[----:B------:R-:W-:-:S04]  /*02c0*/  SHF.R.S32.HI R21, RZ, 0x1f, R6 ;  /* 0x0000001fff157819 */ /* 0x000fc80000011406 */
[----:B------:R-:W-:-:S05]  /*02d0*/  LEA.HI R85, R21, R6, RZ, 0x5 ;  /* 0x0000000615557211 */ /* 0x000fca00078f28ff */
[----:B------:R2:W5:Y:S01]  /*02e0*/  @!P2 LDG.E R11, desc[UR10][R8.64] ;  /* 0x0000000a080ba981 */ /* 0x000562000c1e1900 */
[----:B------:R-:W-:Y:S01]  /*02f0*/  ISETP.NE.U32.AND P2, PT, R2, RZ, PT ;  /* 0x000000ff0200720c */ /* 0x000fe20003f45070 */
[C---:B-1----:R-:W-:Y:S01]  /*0300*/  @P0 IMAD.WIDE R14, R12.reuse, 0x4, R4 ;  /* 0x000000040c0e0825 */ /* 0x042fe200078e0204 */
[----:B------:R-:W-:Y:S02]  /*0310*/  LOP3.LUT R7, R85, 0xffffffe0, RZ, 0xc0, !PT ;  /* 0xffffffe055077812 */ /* 0x000fe400078ec0ff */
[----:B------:R-:W-:Y:S01]  /*0320*/  ISETP.NE.AND.EX P2, PT, R3, RZ, PT, P2 ;  /* 0x000000ff0300720c */ /* 0x000fe20003f45320 */
[----:B------:R-:W-:Y:S02]  /*0330*/  IMAD R5, R12, R0, R25 ;  /* 0x000000000c057224 */ /* 0x000fe400078e0219 */
[----:B------:R-:W-:Y:S02]  /*0340*/  IMAD.MOV.U32 R16, RZ, RZ, RZ ;  /* 0x000000ffff107224 */ /* 0x000fe400078e00ff */
[----:B------:R-:W-:-:S02]  /*0350*/  IMAD.SHL.U32 R5, R5, 0x20, RZ ;  /* 0x0000002005057824 */ /* 0x000fc400078e00ff */
[----:B------:R-:W-:Y:S02]  /*0360*/  IMAD.IADD R7, R6, 0x1, -R7 ;  /* 0x0000000106077824 */ /* 0x000fe400078e0a07 */
[----:B------:R2:W5:Y:S01]  /*0370*/  @P0 LDG.E R16, desc[UR10][R14.64] ;  /* 0x0000000a0e100981 */ /* 0x000562000c1e1900 */
[----:B------:R-:W-:Y:S01]  /*0380*/  SHF.R.S32.HI R2, RZ, 0x1f, R5 ;  /* 0x0000001fff027819 */ /* 0x000fe20000011405 */
[----:B---3--:R-:W-:-:S06]  /*0390*/  @P1 IMAD.IADD R216, R216, 0x1, -R211 ;  /* 0x00000001d8d81824 */ /* 0x008fcc00078e0ad3 */
[----:B------:R-:W1:Y:S01]  /*03a0*/  @!P1 LDC R216, c[0x0][0x2c4] ;  /* 0x0000b100ffd89b82 */ /* 0x000e620000000800 */
[--C-:B------:R-:W-:Y:S02]  /*03b0*/  IADD3 R134, P1, P0, R5, R80, R7.reuse ;  /* 0x0000005005867210 */ /* 0x100fe4000783e007 */
[----:B------:R-:W-:-:S04]  /*03c0*/  SHF.R.S32.HI R7, RZ, 0x1f, R7 ;  /* 0x0000001fff077819 */ /* 0x000fc80000011407 */
[----:B------:R-:W-:Y:S01]  /*03d0*/  IADD3.X R81, R2, R81, R7, P1, P0 ;  /* 0x0000005102517210 */ /* 0x000fe20000fe0407 */
[----:B--2---:R-:W-:Y:S06]  /*03e0*/  @!P2 BRA `(.L_x_598) ;  /* 0x000000000010a947 */ /* 0x004fec0003800000 */
[----:B------:R-:W2:Y:S02]  /*03f0*/  @P3 LDG.E R2, desc[UR10][R8.64+0x4] ;  /* 0x0000040a08023981 */ /* 0x000ea4000c1e1900 */
[----:B--2--5:R-:W-:-:S06]  /*0400*/  @P3 IADD3 R5, R2, -R11, RZ ;  /* 0x8000000b02053210 */ /* 0x024fcc0007ffe0ff */
[----:B------:R3:W5:Y:S01]  /*0410*/  @!P3 LDG.E R5, desc[UR10][R8.64] ;  /* 0x0000000a0805b981 */ /* 0x000762000c1e1900 */
[----:B------:R-:W-:Y:S05]  /*0420*/  BRA `(.L_x_599) ;  /* 0x0000000000047947 */ /* 0x000fea0003800000 */
.L_x_598:
[----:B------:R-:W2:Y:S02]  /*0430*/  LDC R5, c[0x0][0x2c8] ;  /* 0x0000b200ff057b82 */ /* 0x000ea40000000800 */
.L_x_599:
[----:B------:R-:W4:Y:S02]  /*0440*/  LDC.64 R2, c[0x0][0x308] ;  /* 0x0000c200ff027b82 */ /* 0x000f240000000a00 */
[----:B----4-:R-:W-:-:S04]  /*0450*/  ISETP.NE.U32.AND P2, PT, R2, RZ, PT ;  /* 0x000000ff0200720c */ /* 0x010fc80003f45070 */
[----:B------:R-:W-:-:S13]  /*0460*/  ISETP.NE.AND.EX P2, PT, R3, RZ, PT, P2 ;  /* 0x000000ff0300720c */ /* 0x000fda0003f45320 */
[----:B------:R-:W3:Y:S08]  /*0470*/  @P2 LDC.64 R2, c[0x0][0x308] ;  /* 0x0000c200ff022b82 */ /* 0x000ef00000000a00 */
[----:B------:R-:W4:Y:S01]  /*0480*/  @!P2 LDC R4, c[0x0][0x2cc] ;  /* 0x0000b300ff04ab82 */ /* 0x000f220000000800 */
[----:B---3--:R-:W-:-:S07]  /*0490*/  @P2 IMAD.WIDE R8, R12, 0x4, R2 ;  /* 0x000000040c082825 */ /* 0x008fce00078e0202 */
[----:B------:R-:W3:Y:S01]  /*04a0*/  @!P2 LDC.64 R2, c[0x0][0x318] ;  /* 0x0000c600ff02ab82 */ /* 0x000ee20000000a00 */
[----:B------:R-:W2:Y:S01]  /*04b0*/  @P2 LDG.E R7, desc[UR10][R8.64] ;  /* 0x0000000a08072981 */ /* 0x000ea2000c1e1900 */
[----:B------:R-:W-:-:S05]  /*04c0*/  IMAD.SHL.U32 R199, R212, 0x40, RZ ;  /* 0x00000040d4c77824 */ /* 0x000fca00078e00ff */
[----:B-1----:R-:W-:Y:S02]  /*04d0*/  ISETP.GT.AND P0, PT, R216, R199, PT ;  /* 0x000000c7d800720c */ /* 0x002fe40003f04270 */
[----:B---3--:R-:W-:-:S04]  /*04e0*/  @!P2 ISETP.NE.U32.AND P1, PT, R2, RZ, PT ;  /* 0x000000ff0200a20c */ /* 0x008fc80003f25070 */
[----:B------:R-:W-:-:S04]  /*04f0*/  @!P2 ISETP.NE.AND.EX P1, PT, R3, RZ, PT, P1 ;  /* 0x000000ff0300a20c */ /* 0x000fc80003f25310 */
[----:B----4-:R-:W-:Y:S01]  /*0500*/  @!P2 SEL R4, R4, RZ, P1 ;  /* 0x000000ff0404a207 */ /* 0x010fe20000800000 */
[----:B--2--5:R-:W-:-:S03]  /*0510*/  @P2 IMAD.IADD R80, R7, 0x1, -R16 ;  /* 0x0000000107502824 */ /* 0x024fc600078e0a10 */
        /* <DEDUP_REMOVED lines=8> */
[----:B------:R-:W-:Y:S02]  /*05a0*/  ISETP.NE.AND P2, PT, R211, -0x1, PT ;  /* 0xffffffffd300780c */ /* 0x000fe40003f45270 */
[----:B------:R-:W-:Y:S02]  /*05b0*/  IABS R27, R25 ;  /* 0x00000019001b7213 */ /* 0x000fe40000000000 */
[----:B------:R-:W-:Y:S02]  /*05c0*/  ISETP.NE.AND P0, PT, R11, -0x1, PT ;  /* 0xffffffff0b00780c */ /* 0x000fe40003f05270 */
[----:B------:R-:W-:Y:S02]  /*05d0*/  IADD3 R199, -R199, R216, RZ ;  /* 0x000000d8c7c77210 */ /* 0x000fe40007ffe1ff */
[----:B------:R-:W-:-:S05]  /*05e0*/  LEA.HI R22, R21, R6, RZ, 0x6 ;  /* 0x0000000615167211 */ /* 0x000fca00078f30ff */
[----:B------:R-:W2:Y:S01]  /*05f0*/  @P2 LDC.64 R4, c[0x0][0x240] ;  /* 0x00009000ff042b82 */ /* 0x000ea20000000a00 */
[----:B------:R-:W-:Y:S01]  /*0600*/  @!P2 SHF.R.S32.HI R19, RZ, 0x1f, R12 ;  /* 0x0000001fff13a819 */ /* 0x000fe2000001140c */
[----:B------:R-:W-:-:S06]  /*0610*/  IMAD.SHL.U32 R213, R22, 0x8, RZ ;  /* 0x0000000816d57824 */ /* 0x000fcc00078e00ff */
[----:B------:R-:W3:Y:S01]  /*0620*/  @!P2 LDC.64 R2, c[0x0][0x228] ;  /* 0x00008a00ff02ab82 */ /* 0x000ee20000000a00 */
[----:B-1----:R-:W-:-:S04]  /*0630*/  IABS R10, R0 ;  /* 0x00000000000a7213 */ /* 0x002fc80000000000 */
[----:B------:R-:W1:Y:S08]  /*0640*/  I2F.RP R9, R10 ;  /* 0x0000000a00097306 */ /* 0x000e700000209400 */
[----:B-1----:R-:W1:Y:S01]  /*0650*/  MUFU.RCP R14, R9 ;  /* 0x00000009000e7308 */ /* 0x002e620000001000 */
[-C--:B---3--:R-:W-:Y:S02]  /*0660*/  @!P2 IMAD R19, R19, R2.reuse, RZ ;  /* 0x000000021313a224 */ /* 0x088fe400078e02ff */
[----:B------:R-:W-:-:S04]  /*0670*/  @!P2 IMAD.WIDE.U32 R28, R12, R2, RZ ;  /* 0x000000020c1ca225 */ /* 0x000fc800078e00ff */
[----:B------:R-:W-:Y:S01]  /*0680*/  @!P2 IMAD R19, R12, R3, R19 ;  /* 0x000000030c13a224 */ /* 0x000fe200078e0213 */
[----:B------:R-:W-:Y:S01]  /*0690*/  LEA.HI.SX32 R3, R133, 0xffffffff, 0x1a ;  /* 0xffffffff85037811 */ /* 0x000fe200078fd2ff */
[----:B-1----:R-:W-:-:S04]  /*06a0*/  VIADD R14, R14, 0xffffffe ;  /* 0x0ffffffe0e0e7836 */ /* 0x002fc80000000000 */
[----:B------:R-:W1:Y:S02]  /*06b0*/  F2I.FTZ.U32.TRUNC.NTZ R15, R14 ;  /* 0x0000000e000f7305 */ /* 0x000e64000021f000 */
[----:B-1----:R-:W-:Y:S01]  /*06c0*/  IMAD.MOV R7, RZ, RZ, -R15 ;  /* 0x000000ffff077224 */ /* 0x002fe200078e0a0f */
[----:B------:R-:W-:-:S03]  /*06d0*/  MOV R14, RZ ;  /* 0x000000ff000e7202 */ /* 0x000fc60000000f00 */
[----:B------:R-:W-:-:S04]  /*06e0*/  IMAD R8, R7, R10, RZ ;  /* 0x0000000a07087224 */ /* 0x000fc800078e02ff */
[----:B------:R-:W-:Y:S02]  /*06f0*/  IMAD.HI.U32 R8, R15, R8, R14 ;  /* 0x000000080f087227 */ /* 0x000fe400078e000e */
[----:B------:R-:W1:Y:S04]  /*0700*/  @P0 LDC.64 R14, c[0x0][0x248] ;  /* 0x00009200ff0e0b82 */ /* 0x000e680000000a00 */
[----:B------:R-:W-:-:S04]  /*0710*/  IMAD.HI.U32 R13, R8, R27, RZ ;  /* 0x0000001b080d7227 */ /* 0x000fc800078e00ff */
[----:B--2---:R-:W-:-:S04]  /*0720*/  @P2 IMAD.WIDE.U32 R8, R211, R4, RZ ;  /* 0x00000004d3082225 */ /* 0x004fc800078e00ff */
[----:B------:R-:W-:Y:S02]  /*0730*/  IMAD.MOV R7, RZ, RZ, -R13 ;  /* 0x000000ffff077224 */ /* 0x000fe400078e0a0d */
[----:B------:R-:W-:Y:S01]  /*0740*/  @P2 IMAD R17, R211, R5, R9 ;  /* 0x00000005d3112224 */ /* 0x000fe200078e0209 */
[----:B------:R-:W-:Y:S01]  /*0750*/  LEA.HI R5, R21, R6, RZ, 0x3 ;  /* 0x0000000615057211 */ /* 0x000fe200078f18ff */
[----:B------:R-:W-:Y:S01]  /*0760*/  @P2 IMAD.MOV.U32 R4, RZ, RZ, R8 ;  /* 0x000000ffff042224 */ /* 0x000fe200078e0008 */
[----:B------:R-:W-:Y:S01]  /*0770*/  @!P2 MOV R4, R28 ;  /* 0x0000001c0004a202 */ /* 0x000fe20000000f00 */
[C---:B------:R-:W-:Y:S01]  /*0780*/  IMAD R27, R10.reuse, R7, R27 ;  /* 0x000000070a1b7224 */ /* 0x040fe200078e021b */
[----:B------:R-:W2:Y:S01]  /*0790*/  @P0 LDC.64 R8, c[0x0][0x250] ;  /* 0x00009400ff080b82 */ /* 0x000ea20000000a00 */
[----:B------:R-:W-:Y:S01]  /*07a0*/  SHF.R.S32.HI R18, RZ, 0x3, R5 ;  /* 0x00000003ff127819 */ /* 0x000fe20000011405 */
[----:B------:R-:W-:Y:S01]  /*07b0*/  IMAD R7, R3, -0x40, R80 ;  /* 0xffffffc003077824 */ /* 0x000fe200078e0250 */
[----:B------:R-:W-:Y:S01]  /*07c0*/  LOP3.LUT R5, R5, 0xfffffff8, RZ, 0xc0, !PT ;  /* 0xfffffff805057812 */ /* 0x000fe200078ec0ff */
[----:B------:R-:W-:Y:S01]  /*07d0*/  @!P2 IMAD.IADD R17, R29, 0x1, R19 ;  /* 0x000000011d11a824 */ /* 0x000fe200078e0213 */
[----:B------:R-:W-:Y:S01]  /*07e0*/  ISETP.GT.U32.AND P3, PT, R10, R27, PT ;  /* 0x0000001b0a00720c */ /* 0x000fe20003f64070 */
[----:B------:R-:W-:-:S02]  /*07f0*/  IMAD.SHL.U32 R23, R18, 0x40, RZ ;  /* 0x0000004012177824 */ /* 0x000fc400078e00ff */
[----:B------:R-:W-:Y:S02]  /*0800*/  IMAD.IADD R5, R6, 0x1, -R5 ;  /* 0x0000000106057824 */ /* 0x000fe400078e0a05 */
[----:B------:R-:W-:Y:S01]  /*0810*/  VIADD R20, R18, 0x10 ;  /* 0x0000001012147836 */ /* 0x000fe20000000000 */
[----:B------:R-:W-:Y:S02]  /*0820*/  LOP3.LUT R23, R23, 0x1c0, RZ, 0xc0, !PT ;  /* 0x000001c017177812 */ /* 0x000fe400078ec0ff */
[----:B------:R-:W-:Y:S02]  /*0830*/  SHF.L.U32 R154, R5, 0x3, RZ ;  /* 0x00000003059a7819 */ /* 0x000fe400000006ff */
[C---:B------:R-:W-:Y:S02]  /*0840*/  ISETP.GE.AND P1, PT, R20.reuse, R199, PT ;  /* 0x000000c71400720c */ /* 0x040fe40003f26270 */
[CC--:B------:R-:W-:Y:S01]  /*0850*/  ISETP.GE.AND P6, PT, R20.reuse, R7.reuse, PT ;  /* 0x000000071400720c */ /* 0x0c0fe20003fc6270 */
[----:B------:R-:W-:Y:S01]  /*0860*/  @!P3 IMAD.IADD R27, R27, 0x1, -R10 ;  /* 0x000000011b1bb824 */ /* 0x000fe200078e0a0a */
[----:B------:R-:W-:Y:S01]  /*0870*/  ISETP.GE.AND P5, PT, R20, R7, PT ;  /* 0x000000071400720c */ /* 0x000fe20003fa6270 */
[----:B------:R-:W-:Y:S01]  /*0880*/  @P0 IMAD.IADD R20, R16, 0x1, R11 ;  /* 0x0000000110140824 */ /* 0x000fe200078e020b */
[----:B------:R-:W-:-:S02]  /*0890*/  LOP3.LUT R2, R23, 0x38, R154, 0xf8, !PT ;  /* 0x0000003817027812 */ /* 0x000fc400078ef89a */
[----:B------:R-:W-:Y:S01]  /*08a0*/  @P0 IADD3 R11, R16, R11, RZ ;  /* 0x0000000b100b0210 */ /* 0x000fe20007ffe0ff */
[----:B--2---:R-:W-:Y:S01]  /*08b0*/  @P0 IMAD.WIDE.U32 R28, R20, R8, RZ ;  /* 0x00000008141c0225 */ /* 0x004fe200078e00ff */
[----:B------:R-:W-:Y:S02]  /*08c0*/  SHF.R.U32.HI R23, RZ, 0x3, R23 ;  /* 0x00000003ff177819 */ /* 0x000fe40000011617 */
[----:B------:R-:W-:Y:S01]  /*08d0*/  ISETP.GE.U32.AND P4, PT, R27, R10, PT ;  /* 0x0000000a1b00720c */ /* 0x000fe20003f86070 */
[----:B-1----:R-:W-:Y:S01]  /*08e0*/  @P0 IMAD.WIDE.U32 R26, R11, R14, RZ ;  /* 0x0000000e0b1a0225 */ /* 0x002fe200078e00ff */
[----:B------:R-:W-:Y:S02]  /*08f0*/  LOP3.LUT R2, R2, R23, RZ, 0x3c, !PT ;  /* 0x0000001702027212 */ /* 0x000fe400078e3cff */
[----:B------:R-:W-:Y:S01]  /*0900*/  LOP3.LUT R23, R25, R0, RZ, 0x3c, !PT ;  /* 0x0000000019177212 */ /* 0x000fe200078e3cff */
[----:B------:R-:W-:Y:S01]  /*0910*/  @P0 IMAD R22, R20, R9, RZ ;  /* 0x0000000914160224 */ /* 0x000fe200078e02ff */
[----:B------:R-:W-:Y:S01]  /*0920*/  LOP3.LUT R213, R2, 0xfffffe00, R213, 0xf8, !PT ;  /* 0xfffffe0002d57812 */ /* 0x000fe200078ef8d5 */
[----:B------:R-:W-:Y:S01]  /*0930*/  @P0 IMAD R10, R11, R15, RZ ;  /* 0x0000000f0b0a0224 */ /* 0x000fe200078e02ff */
[----:B------:R-:W-:Y:S01]  /*0940*/  ISETP.GE.AND P2, PT, R23, RZ, PT ;  /* 0x000000ff1700720c */ /* 0x000fe20003f46270 */
[----:B------:R-:W-:Y:S01]  /*0950*/  @P0 IMAD.IADD R22, R29, 0x1, R22 ;  /* 0x000000011d160824 */ /* 0x000fe200078e0216 */
[----:B------:R-:W-:Y:S01]  /*0960*/  @P0 MOV R24, R28 ;  /* 0x0000001c00180202 */ /* 0x000fe20000000f00 */
[----:B------:R-:W-:Y:S01]  /*0970*/  @P0 IMAD.IADD R2, R27, 0x1, R10 ;  /* 0x000000011b020824 */ /* 0x000fe200078e020a */
[----:B------:R-:W-:Y:S01]  /*0980*/  @P0 MOV R20, R26 ;  /* 0x0000001a00140202 */ /* 0x000fe20000000f00 */
[----:B------:R-:W-:Y:S08]  /*0990*/  @P0 BRA `(.L_x_601) ;  /* 0x0000000000340947 */ /* 0x000ff00003800000 */
        /* <DEDUP_REMOVED lines=13> */
.L_x_601:
        /* <DEDUP_REMOVED lines=14> */
.L_x_602:
[----:B------:R-:W-:Y:S01]  /*0b50*/  @!P3 IADD3 R13, R13, 0x1, RZ ;  /* 0x000000010d0db810 */ /* 0x000fe20007ffe0ff */
[----:B------:R-:W1:Y:S01]  /*0b60*/  S2UR UR8, SR_CgaCtaId ;  /* 0x00000000000879c3 */ /* 0x000e620000008800 */
[----:B------:R-:W-:Y:S01]  /*0b70*/  ISETP.NE.AND P3, PT, R0, RZ, PT ;  /* 0x000000ff0000720c */ /* 0x000fe20003f65270 */
[----:B------:R-:W-:Y:S01]  /*0b80*/  ULDC.64 UR4, c[0x0][0x258] ;  /* 0x0000960000047ab9 */ /* 0x000fe20000000a00 */
[----:B------:R-:W-:Y:S01]  /*0b90*/  SHF.R.S32.HI R155, RZ, 0x1f, R154 ;  /* 0x0000001fff9b7819 */ /* 0x000fe2000001149a */
[----:B------:R-:W-:Y:S01]  /*0ba0*/  ULDC.64 UR6, c[0x0][0x260] ;  /* 0x0000980000067ab9 */ /* 0x000fe20000000a00 */
[----:B------:R-:W-:Y:S01]  /*0bb0*/  SHF.R.S32.HI R19, RZ, 0x1f, R18 ;  /* 0x0000001fff137819 */ /* 0x000fe20000011412 */
[----:B------:R-:W-:Y:S01]  /*0bc0*/  BSSY B0, `(.L_x_603) ;  /* 0x0000049000007945 */ /* 0x000fe20003800000 */
[----:B------:R-:W-:Y:S01]  /*0bd0*/  IADD3 R16, P0, R154, R4, RZ ;  /* 0x000000049a107210 */ /* 0x000fe20007f1e0ff */
[----:B------:R-:W-:Y:S01]  /*0be0*/  IMAD.WIDE.U32 R26, R18, R8, R154 ;  /* 0x00000008121a7225 */ /* 0x000fe200078e009a */
[----:B------:R-:W-:-:S02]  /*0bf0*/  @P4 IADD3 R13, R13, 0x1, RZ ;  /* 0x000000010d0d4810 */ /* 0x000fc40007ffe0ff */
[----:B------:R-:W-:Y:S01]  /*0c00*/  SHF.R.S32.HI R10, RZ, 0x1f, R25 ;  /* 0x0000001fff0a7819 */ /* 0x000fe20000011419 */
[----:B------:R-:W-:Y:S01]  /*0c10*/  IMAD R4, R19, R8, RZ ;  /* 0x0000000813047224 */ /* 0x000fe200078e02ff */
[----:B------:R-:W-:Y:S01]  /*0c20*/  IADD3.X R17, R155, R17, RZ, P0, !PT ;  /* 0x000000119b117210 */ /* 0x000fe200007fe4ff */
[----:B------:R-:W-:Y:S01]  /*0c30*/  IMAD R11, R19, R14, RZ ;  /* 0x0000000e130b7224 */ /* 0x000fe200078e02ff */
[----:B------:R-:W-:Y:S01]  /*0c40*/  IADD3 R218, P0, R24, R26, RZ ;  /* 0x0000001a18da7210 */ /* 0x000fe20007f1e0ff */
[----:B------:R-:W-:Y:S01]  /*0c50*/  IMAD R23, R18, R9, R4 ;  /* 0x0000000912177224 */ /* 0x000fe200078e0204 */
[----:B------:R-:W-:Y:S01]  /*0c60*/  IADD3 R214, R154, 0x80, RZ ;  /* 0x000000809ad67810 */ /* 0x000fe20007ffe0ff */
[----:B------:R-:W-:-:S03]  /*0c70*/  IMAD.WIDE.U32 R28, R18, R14, R154 ;  /* 0x0000000e121c7225 */ /* 0x000fc600078e009a */
[----:B------:R-:W-:Y:S01]  /*0c80*/  IADD3.X R219, R22, R27, R23, P0, !PT ;  /* 0x0000001b16db7210 */ /* 0x000fe200007fe417 */
[----:B------:R-:W-:Y:S01]  /*0c90*/  @!P2 IMAD.MOV R13, RZ, RZ, -R13 ;  /* 0x000000ffff0da224 */ /* 0x000fe200078e0a0d */
[----:B------:R-:W-:Y:S01]  /*0ca0*/  @!P3 LOP3.LUT R13, RZ, R0, RZ, 0x33, !PT ;  /* 0x00000000ff0db212 */ /* 0x000fe200078e33ff */
[----:B------:R-:W-:Y:S01]  /*0cb0*/  IMAD R11, R18, R15, R11 ;  /* 0x0000000f120b7224 */ /* 0x000fe200078e020b */
[----:B------:R-:W-:Y:S01]  /*0cc0*/  IADD3 R220, P2, R20, R28, RZ ;  /* 0x0000001c14dc7210 */ /* 0x000fe20007f5e0ff */
[----:B------:R-:W-:Y:S01]  /*0cd0*/  IMAD R10, R10, UR4, RZ ;  /* 0x000000040a0a7c24 */ /* 0x000fe2000f8e02ff */
[----:B------:R-:W-:Y:S01]  /*0ce0*/  SHF.R.S32.HI R0, RZ, 0x1f, R13 ;  /* 0x0000001fff007819 */ /* 0x000fe2000001140d */
[C---:B------:R-:W-:Y:S01]  /*0cf0*/  IMAD.WIDE.U32 R22, R25.reuse, UR4, R16 ;  /* 0x0000000419167c25 */ /* 0x040fe2000f8e0010 */
[----:B------:R-:W-:Y:S02]  /*0d00*/  ISETP.GE.AND P0, PT, R18, R199, PT ;  /* 0x000000c71200720c */ /* 0x000fe40003f06270 */
[----:B------:R-:W-:Y:S01]  /*0d10*/  IADD3.X R221, R2, R29, R11, P2, !PT ;  /* 0x0000001d02dd7210 */ /* 0x000fe200017fe40b */
[----:B------:R-:W-:Y:S01]  /*0d20*/  IMAD R25, R25, UR5, R10 ;  /* 0x0000000519197c24 */ /* 0x000fe2000f8e020a */
[----:B------:R-:W-:Y:S01]  /*0d30*/  ULDC.64 UR4, c[0x0][0x268] ;  /* 0x00009a0000047ab9 */ /* 0x000fe20000000a00 */
[----:B------:R-:W-:-:S02]  /*0d40*/  IMAD R2, R0, UR6, RZ ;  /* 0x0000000600027c24 */ /* 0x000fc4000f8e02ff */
[----:B------:R-:W-:Y:S01]  /*0d50*/  IMAD R0, R0, UR4, RZ ;  /* 0x0000000400007c24 */ /* 0x000fe2000f8e02ff */
[----:B------:R-:W-:Y:S01]  /*0d60*/  IADD3 R25, R23, R25, RZ ;  /* 0x0000001917197210 */ /* 0x000fe20007ffe0ff */
[C---:B------:R-:W-:Y:S01]  /*0d70*/  IMAD.WIDE.U32 R218, R13.reuse, UR4, R218 ;  /* 0x000000040dda7c25 */ /* 0x040fe2000f8e00da */
[----:B------:R-:W-:Y:S02]  /*0d80*/  UMOV UR4, 0x400 ;  /* 0x0000040000047882 */ /* 0x000fe40000000000 */
[----:B-1----:R-:W-:Y:S01]  /*0d90*/  ULEA UR4, UR8, UR4, 0x18 ;  /* 0x0000000408047291 */ /* 0x002fe2000f8ec03f */
[----:B------:R-:W-:-:S04]  /*0da0*/  IMAD.WIDE.U32 R220, R13, UR6, R220 ;  /* 0x000000060ddc7c25 */ /* 0x000fc8000f8e00dc */
[----:B------:R-:W-:Y:S01]  /*0db0*/  IMAD R223, R13, UR7, R2 ;  /* 0x000000070ddf7c24 */ /* 0x000fe2000f8e0202 */
[----:B------:R-:W-:Y:S01]  /*0dc0*/  LEA R213, R213, UR4, 0x1 ;  /* 0x00000004d5d57c11 */ /* 0x000fe2000f8e08ff */
[----:B------:R-:W-:Y:S01]  /*0dd0*/  IMAD R17, R13, UR5, R0 ;  /* 0x000000050d117c24 */ /* 0x000fe2000f8e0200 */
[----:B------:R-:W-:Y:S01]  /*0de0*/  IADD3 R0, R18, 0x20, RZ ;  /* 0x0000002012007810 */ /* 0x000fe20007ffe0ff */
        /* <DEDUP_REMOVED lines=38> */
.L_x_604:
[----:B------:R-:W-:Y:S05]  /*1050*/  BSYNC B0 ;  /* 0x0000000000007941 */ /* 0x000fea0003800000 */
.L_x_603:
[----:B------:R-:W-:Y:S01]  /*1060*/  BSSY B0, `(.L_x_605) ;  /* 0x000002a000007945 */ /* 0x000fe20003800000 */
[----:B------:R-:W-:Y:S02]  /*1070*/  ISETP.GE.AND P0, PT, R0, R199, PT ;  /* 0x000000c70000720c */ /* 0x000fe40003f06270 */
[----:B------:R-:W-:Y:S01]  /*1080*/  IADD3 R16, R18, 0x30, RZ ;  /* 0x0000003012107810 */ /* 0x000fe20007ffe0ff */
        /* <DEDUP_REMOVED lines=39> */
.L_x_606:
[----:B------:R-:W-:Y:S05]  /*1300*/  BSYNC B0 ;  /* 0x0000000000007941 */ /* 0x000fea0003800000 */
.L_x_605:
[----:B------:R-:W-:Y:S01]  /*1310*/  LEA.HI R2, R21, R6, RZ, 0x4 ;  /* 0x0000000615027211 */ /* 0x000fe200078f20ff */
[----:B------:R-:W-:Y:S01]  /*1320*/  BSSY B0, `(.L_x_607) ;  /* 0x000002a000007945 */ /* 0x000fe20003800000 */
[----:B------:R-:W-:Y:S02]  /*1330*/  ISETP.GE.AND P4, PT, R16, R199, PT ;  /* 0x000000c71000720c */ /* 0x000fe40003f86270 */
[----:B------:R-:W-:Y:S01]  /*1340*/  LOP3.LUT R21, R2, 0xfffffff0, RZ, 0xc0, !PT ;  /* 0xfffffff002157812 */ /* 0x000fe200078ec0ff */
        /* <DEDUP_REMOVED lines=39> */
.L_x_608:
[----:B------:R-:W-:Y:S05]  /*15c0*/  BSYNC B0 ;  /* 0x0000000000007941 */ /* 0x000fea0003800000 */
.L_x_607:
        /* <DEDUP_REMOVED lines=39> */
.L_x_610:
[----:B------:R-:W-:Y:S05]  /*1840*/  BSYNC B0 ;  /* 0x0000000000007941 */ /* 0x000fea0003800000 */
.L_x_609:
[----:B------:R-:W-:Y:S01]  /*1850*/  ISETP.GE.AND P0, PT, R18, R7, PT ;  /* 0x000000071200720c */ /* 0x000fe20003f06270 */
[----:B------:R-:W-:Y:S01]  /*1860*/  IMAD.IADD R27, R6, 0x1, -R21 ;  /* 0x00000001061b7824 */ /* 0x000fe200078e0a15 */
[C---:B------:R-:W-:Y:S01]  /*1870*/  SHF.L.U64.HI R4, R14.reuse, 0x6, R15 ;  /* 0x000000060e047819 */ /* 0x040fe2000001020f */
[----:B------:R-:W-:Y:S01]  /*1880*/  IMAD.IADD R223, R221, 0x1, R223 ;  /* 0x00000001dddf7824 */ /* 0x000fe200078e02df */
[----:B------:R-:W-:Y:S01]  /*1890*/  SHF.R.S32.HI R20, RZ, 0x1f, R3 ;  /* 0x0000001fff147819 */ /* 0x000fe20000011403 */
[----:B------:R-:W-:Y:S01]  /*18a0*/  IMAD.SHL.U32 R83, R14, 0x40, RZ ;  /* 0x000000400e537824 */ /* 0x000fe200078e00ff */
[----:B-1234-:R-:W-:Y:S01]  /*18b0*/  SHF.R.S32.HI R10, RZ, 0x1f, R27 ;  /* 0x0000001fff0a7819 */ /* 0x01efe2000001141b */
[----:B------:R-:W-:Y:S01]  /*18c0*/  IMAD R25, R4, R3, RZ ;  /* 0x0000000304197224 */ /* 0x000fe200078e02ff */
[----:B------:R-:W-:Y:S01]  /*18d0*/  SHF.R.S32.HI R197, RZ, 0x4, R2 ;  /* 0x00000004ffc57819 */ /* 0x000fe20000011402 */
[----:B------:R-:W-:Y:S01]  /*18e0*/  IMAD.MOV.U32 R222, RZ, RZ, R220 ;  /* 0x000000ffffde7224 */ /* 0x000fe200078e00dc */
[----:B------:R-:W-:Y:S01]  /*18f0*/  LEA.HI R21, R10, R27, RZ, 0x3 ;  /* 0x0000001b0a157211 */ /* 0x000fe200078f18ff */
[-C--:B------:R-:W-:Y:S01]  /*1900*/  IMAD R25, R20, R83.reuse, R25 ;  /* 0x0000005314197224 */ /* 0x080fe200078e0219 */
[----:B------:R-:W-:Y:S01]  /*1910*/  BSSY B0, `(.L_x_611) ;  /* 0x0000024000007945 */ /* 0x000fe20003800000 */
[----:B------:R-:W-:Y:S01]  /*1920*/  IMAD.WIDE.U32 R22, R3, R83, R222 ;  /* 0x0000005303167225 */ /* 0x000fe200078e00de */
[----:B------:R-:W-:-:S02]  /*1930*/  ISETP.GE.AND P4, PT, R0, R7, PT ;  /* 0x000000070000720c */ /* 0x000fc40003f86270 */
[----:B------:R-:W-:Y:S01]  /*1940*/  LEA.HI R2, R2, R197, RZ, 0x1 ;  /* 0x000000c502027211 */ /* 0x000fe200078f08ff */
[----:B------:R-:W-:Y:S01]  /*1950*/  IMAD.IADD R25, R23, 0x1, R25 ;  /* 0x0000000117197824 */ /* 0x000fe200078e0219 */
[----:B------:R-:W-:Y:S01]  /*1960*/  LOP3.LUT R24, R21, 0xfffffff8, RZ, 0xc0, !PT ;  /* 0xfffffff815187812 */ /* 0x000fe200078ec0ff */
[----:B------:R-:W-:Y:S08]  /*1970*/  @P0 BRA `(.L_x_612) ;  /* 0x0000000000740947 */ /* 0x000ff00003800000 */
        /* <DEDUP_REMOVED lines=29> */
.L_x_612:
[----:B------:R-:W-:Y:S05]  /*1b50*/  BSYNC B0 ;  /* 0x0000000000007941 */ /* 0x000fea0003800000 */
.L_x_611:
        /* <DEDUP_REMOVED lines=35> */
.L_x_614:
[----:B------:R-:W-:Y:S05]  /*1d90*/  BSYNC B0 ;  /* 0x0000000000007941 */ /* 0x000fea0003800000 */
.L_x_613:
[----:B-1234-:R-:W-:Y:S01]  /*1da0*/  LOP3.LUT R10, R2, 0xfffffffe, RZ, 0xc0, !PT ;  /* 0xfffffffe020a7812 */ /* 0x01efe200078ec0ff */
[----:B------:R-:W-:Y:S01]  /*1db0*/  IMAD.IADD R2, R27, 0x1, -R24 ;  /* 0x000000011b027824 */ /* 0x000fe200078e0a18 */
[----:B------:R-:W-:Y:S01]  /*1dc0*/  BSSY B0, `(.L_x_615) ;  /* 0x0000024000007945 */ /* 0x000fe20003800000 */
[----:B------:R-:W-:Y:S02]  /*1dd0*/  ISETP.GE.AND P0, PT, R16, R7, PT ;  /* 0x000000071000720c */ /* 0x000fe40003f06270 */
[----:B------:R-:W-:Y:S01]  /*1de0*/  IADD3 R197, R197, -R10, RZ ;  /* 0x8000000ac5c57210 */ /* 0x000fe20007ffe0ff */
[----:B------:R-:W-:Y:S01]  /*1df0*/  IMAD.SHL.U32 R26, R2, 0x40, RZ ;  /* 0x00000040021a7824 */ /* 0x000fe200078e00ff */
[----:B------:R-:W-:Y:S09]  /*1e00*/  @P4 BRA `(.L_x_616) ;  /* 0x00000000007c4947 */ /* 0x000ff20003800000 */
[----:B------:R-:W-:Y:S01]  /*1e10*/  ULDC UR5, c[0x0][0x2d0] ;  /* 0x0000b40000057ab9 */ /* 0x000fe20000000800 */
[----:B------:R-:W-:Y:S02]  /*1e20*/  LEA R27, P2, R14, R22, 0x5 ;  /* 0x000000160e1b7211 */ /* 0x000fe400078428ff */
[----:B------:R-:W-:Y:S02]  /*1e30*/  ISETP.GE.AND P4, PT, R154, UR5, PT ;  /* 0x000000059a007c0c */ /* 0x000fe4000bf86270 */
[----:B------:R-:W-:Y:S02]  /*1e40*/  ISETP.GE.AND P3, PT, R215, UR5, PT ;  /* 0x00000005d7007c0c */ /* 0x000fe4000bf66270 */
[----:B------:R-:W-:Y:S02]  /*1e50*/  ISETP.GE.AND P1, PT, R214, UR5, PT ;  /* 0x00000005d6007c0c */ /* 0x000fe4000bf26270 */
[----:B------:R-:W-:-:S07]  /*1e60*/  LEA.HI.X R28, R14, R25, R15, 0x5, P2 ;  /* 0x000000190e1c7211 */ /* 0x000fce00010f2c0f */
        /* <DEDUP_REMOVED lines=25> */
.L_x_616:
[----:B------:R-:W-:Y:S05]  /*2000*/  BSYNC B0 ;  /* 0x0000000000007941 */ /* 0x000fea0003800000 */
.L_x_615:
[----:B------:R-:W-:Y:S04]  /*2010*/  BSSY B0, `(.L_x_617) ;  /* 0x0000023000007945 */ /* 0x000fe80003800000 */
[----:B------:R-:W-:Y:S05]  /*2020*/  @P0 BRA `(.L_x_618) ;  /* 0x0000000000840947 */ /* 0x000fea0003800000 */
[----:B------:R-:W-:Y:S01]  /*2030*/  ULDC UR5, c[0x0][0x2d0] ;  /* 0x0000b40000057ab9 */ /* 0x000fe20000000800 */
[----:B------:R-:W-:Y:S01]  /*2040*/  IMAD.MOV.U32 R24, RZ, RZ, R22 ;  /* 0x000000ffff187224 */ /* 0x000fe200078e0016 */
[----:B------:R-:W-:Y:S02]  /*2050*/  ISETP.GE.AND P3, PT, R154, UR5, PT ;  /* 0x000000059a007c0c */ /* 0x000fe4000bf66270 */
[----:B------:R-:W-:Y:S01]  /*2060*/  ISETP.GE.AND P2, PT, R215, UR5, PT ;  /* 0x00000005d7007c0c */ /* 0x000fe2000bf46270 */
[----:B------:R-:W-:Y:S01]  /*2070*/  IMAD.WIDE.U32 R24, R14, 0x30, R24 ;  /* 0x000000300e187825 */ /* 0x000fe200078e0018 */
[----:B------:R-:W-:-:S03]  /*2080*/  ISETP.GE.AND P0, PT, R214, UR5, PT ;  /* 0x00000005d6007c0c */ /* 0x000fc6000bf06270 */
[----:B------:R-:W-:-:S04]  /*2090*/  IMAD R14, R15, 0x30, RZ ;  /* 0x000000300f0e7824 */ /* 0x000fc800078e02ff */
[----:B------:R-:W-:Y:S02]  /*20a0*/  IMAD.IADD R14, R25, 0x1, R14 ;  /* 0x00000001190e7824 */ /* 0x000fe400078e020e */
        /* <DEDUP_REMOVED lines=25> */
.L_x_618:
[----:B------:R-:W-:Y:S05]  /*2240*/  BSYNC B0 ;  /* 0x0000000000007941 */ /* 0x000fea0003800000 */
.L_x_617:
[----:B------:R-:W0:Y:S01]  /*2250*/  LDGDEPBAR ;  /* 0x00000000000079af */ /* 0x000e220000000000 */
[-C--:B------:R-:W-:Y:S01]  /*2260*/  ISETP.GE.AND P1, PT, R18, R7.reuse, PT ;  /* 0x000000071200720c */ /* 0x080fe20003f26270 */
[----:B-1234-:R-:W-:Y:S01]  /*2270*/  IMAD.SHL.U32 R10, R5, 0x40, RZ ;  /* 0x00000040050a7824 */ /* 0x01efe200078e00ff */
[----:B------:R-:W-:Y:S01]  /*2280*/  LOP3.LUT R26, R26, 0x1c0, RZ, 0xc0, !PT ;  /* 0x000001c01a1a7812 */ /* 0x000fe200078ec0ff */
[----:B------:R-:W-:Y:S01]  /*2290*/  IMAD.SHL.U32 R11, R197, 0x8, RZ ;  /* 0x00000008c50b7824 */ /* 0x000fe200078e00ff */
[----:B------:R-:W-:Y:S01]  /*22a0*/  ISETP.GE.AND P6, PT, R0, R7, PT ;  /* 0x000000070000720c */ /* 0x000fe20003fc6270 */
[----:B------:R-:W-:Y:S01]  /*22b0*/  IMAD.SHL.U32 R18, R18, 0x8, RZ ;  /* 0x0000000812127824 */ /* 0x000fe200078e00ff */
[----:B------:R-:W-:Y:S01]  /*22c0*/  LOP3.LUT R13, R10, 0x1c0, RZ, 0xc0, !PT ;  /* 0x000001c00a0d7812 */ /* 0x000fe200078ec0ff */
[----:B------:R-:W-:Y:S01]  /*22d0*/  IMAD.SHL.U32 R21, R21, 0x40, RZ ;  /* 0x0000004015157824 */ /* 0x000fe200078e00ff */
[----:B------:R-:W-:Y:S01]  /*22e0*/  LOP3.LUT R11, R26, 0x8, R11, 0xf8, !PT ;  /* 0x000000081a0b7812 */ /* 0x000fe200078ef80b */
[-C--:B------:R-:W-:Y:S01]  /*22f0*/  IMAD R10, R20, R8.reuse, RZ ;  /* 0x00000008140a7224 */ /* 0x080fe200078e02ff */
[----:B------:R-:W-:Y:S01]  /*2300*/  SHF.R.U32.HI R26, RZ, 0x3, R26 ;  /* 0x00000003ff1a7819 */ /* 0x000fe2000001161a */
[----:B------:R-:W-:Y:S01]  /*2310*/  IMAD.IADD R208, R219, 0x1, R17 ;  /* 0x00000001dbd07824 */ /* 0x000fe200078e0211 */
[----:B------:R-:W-:Y:S01]  /*2320*/  LOP3.LUT R12, R13, 0x8, R18, 0xf8, !PT ;  /* 0x000000080d0c7812 */ /* 0x000fe200078ef812 */
[----:B------:R-:W-:Y:S01]  /*2330*/  IMAD.WIDE.U32 R18, R3, R8, RZ ;  /* 0x0000000803127225 */ /* 0x000fe200078e00ff */
[----:B------:R-:W-:Y:S01]  /*2340*/  SHF.R.U32.HI R13, RZ, 0x3, R13 ;  /* 0x00000003ff0d7819 */ /* 0x000fe2000001160d */
[----:B------:R-:W-:Y:S01]  /*2350*/  BSSY B0, `(.L_x_619) ;  /* 0x0000031000007945 */ /* 0x000fe20003800000 */
[----:B------:R-:W-:Y:S01]  /*2360*/  LOP3.LUT R0, R11, R26, RZ, 0x3c, !PT ;  /* 0x0000001a0b007212 */ /* 0x000fe200078e3cff */
[----:B------:R-:W-:Y:S01]  /*2370*/  IMAD R10, R3, R9, R10 ;  /* 0x00000009030a7224 */ /* 0x000fe200078e020a */
[----:B------:R-:W-:-:S02]  /*2380*/  LOP3.LUT R12, R12, R13, RZ, 0x3c, !PT ;  /* 0x0000000d0c0c7212 */ /* 0x000fc400078e3cff */
[----:B------:R-:W-:Y:S01]  /*2390*/  LOP3.LUT R0, R0, 0xfffffe00, R21, 0xf8, !PT ;  /* 0xfffffe0000007812 */ /* 0x000fe200078ef815 */
[----:B------:R-:W-:Y:S01]  /*23a0*/  IMAD.IADD R11, R19, 0x1, R10 ;  /* 0x00000001130b7824 */ /* 0x000fe200078e020a */
[----:B------:R-:W-:Y:S01]  /*23b0*/  SHF.R.S32.HI R85, RZ, 0x5, R85 ;  /* 0x00000005ff557819 */ /* 0x000fe20000011455 */
[----:B------:R-:W-:-:S04]  /*23c0*/  DEPBAR.LE SB0, 0x0 ;  /* 0x000080000000791a */ /* 0x000fc80000000000 */
[----:B------:R-:W-:Y:S01]  /*23d0*/  BAR.SYNC.DEFER_BLOCKING 0x0 ;  /* 0x0000000000007b1d */ /* 0x000fe20000010000 */
[----:B------:R-:W-:Y:S01]  /*23e0*/  IMAD R197, R197, 0x200, R12 ;  /* 0x00000200c5c57824 */ /* 0x000fe200078e020c */
[----:B------:R-:W-:Y:S01]  /*23f0*/  LEA R14, P0, R18, R218, 0x6 ;  /* 0x000000da120e7211 */ /* 0x000fe200078030ff */
[----:B------:R-:W-:Y:S01]  /*2400*/  IMAD R198, R85, 0x400, R0 ;  /* 0x0000040055c67824 */ /* 0x000fe200078e0200 */
[----:B------:R-:W-:Y:S02]  /*2410*/  ISETP.GE.AND P4, PT, R16, R7, PT ;  /* 0x000000071000720c */ /* 0x000fe40003f86270 */
        /* <DEDUP_REMOVED lines=36> */
.L_x_620:
[----:B------:R-:W-:Y:S05]  /*2660*/  BSYNC B0 ;  /* 0x0000000000007941 */ /* 0x000fea0003800000 */
.L_x_619:
        /* <DEDUP_REMOVED lines=38> */
.L_x_622:
[----:B------:R-:W-:Y:S05]  /*28d0*/  BSYNC B0 ;  /* 0x0000000000007941 */ /* 0x000fea0003800000 */
.L_x_621:
[----:B------:R1:W-:Y:S01]  /*28e0*/  @P6 STS.128 [R213+0xd000], RZ ;  /* 0x00d000ffd5006388 */ /* 0x0003e20000000c00 */
[----:B------:R-:W-:Y:S03]  /*28f0*/  BSSY B0, `(.L_x_623) ;  /* 0x0000023000007945 */ /* 0x000fe60003800000 */
[----:B------:R1:W-:Y:S04]  /*2900*/  @P6 STS.128 [R213+0xf000], RZ ;  /* 0x00f000ffd5006388 */ /* 0x0003e80000000c00 */
[----:B------:R1:W-:Y:S01]  /*2910*/  @P6 STS.128 [R213+0x11000], RZ ;  /* 0x011000ffd5006388 */ /* 0x0003e20000000c00 */
[----:B------:R-:W-:Y:S05]  /*2920*/  @P6 BRA `(.L_x_624) ;  /* 0x00000000007c6947 */ /* 0x000fea0003800000 */
[----:B------:R-:W-:Y:S01]  /*2930*/  ULDC UR5, c[0x0][0x2d0] ;  /* 0x0000b40000057ab9 */ /* 0x000fe20000000800 */
[----:B------:R-:W-:Y:S02]  /*2940*/  LEA R7, P1, R8, R14, 0x5 ;  /* 0x0000000e08077211 */ /* 0x000fe400078228ff */
[----:B------:R-:W-:Y:S02]  /*2950*/  ISETP.GE.AND P3, PT, R154, UR5, PT ;  /* 0x000000059a007c0c */ /* 0x000fe4000bf66270 */
[----:B------:R-:W-:Y:S02]  /*2960*/  ISETP.GE.AND P2, PT, R215, UR5, PT ;  /* 0x00000005d7007c0c */ /* 0x000fe4000bf46270 */
[----:B------:R-:W-:Y:S02]  /*2970*/  ISETP.GE.AND P0, PT, R214, UR5, PT ;  /* 0x00000005d6007c0c */ /* 0x000fe4000bf06270 */
[----:B------:R-:W-:-:S07]  /*2980*/  LEA.HI.X R16, R8, R15, R9, 0x5, P1 ;  /* 0x0000000f08107211 */ /* 0x000fce00008f2c09 */
[----:B-1-3--:R-:W1:Y:S01]  /*2990*/  @!P3 LDC.64 R12, c[0x0][0x220] ;  /* 0x00008800ff0cbb82 */ /* 0x00ae620000000a00 */
[----:B------:R3:W-:Y:S07]  /*29a0*/  @P3 STS.128 [R213+0xd000], RZ ;  /* 0x00d000ffd5003388 */ /* 0x0007ee0000000c00 */
[----:B--2---:R-:W2:Y:S01]  /*29b0*/  @!P2 LDC.64 R10, c[0x0][0x220] ;  /* 0x00008800ff0aab82 */ /* 0x004ea20000000a00 */
[----:B-1----:R-:W-:-:S04]  /*29c0*/  @!P3 LEA R12, P5, R7, R12, 0x1 ;  /* 0x0000000c070cb211 */ /* 0x002fc800078a08ff */
        /* <DEDUP_REMOVED lines=21> */
.L_x_624:
[----:B------:R-:W-:Y:S05]  /*2b20*/  BSYNC B0 ;  /* 0x0000000000007941 */ /* 0x000fea0003800000 */
.L_x_623:
[----:B------:R1:W-:Y:S01]  /*2b30*/  @P4 STS.128 [R213+0xd800], RZ ;  /* 0x00d800ffd5004388 */ /* 0x0003e20000000c00 */
[----:B------:R-:W-:Y:S03]  /*2b40*/  BSSY B0, `(.L_x_625) ;  /* 0x0000024000007945 */ /* 0x000fe60003800000 */
[----:B------:R1:W-:Y:S04]  /*2b50*/  @P4 STS.128 [R213+0xf800], RZ ;  /* 0x00f800ffd5004388 */ /* 0x0003e80000000c00 */
[----:B------:R1:W-:Y:S01]  /*2b60*/  @P4 STS.128 [R213+0x11800], RZ ;  /* 0x011800ffd5004388 */ /* 0x0003e20000000c00 */
[----:B------:R-:W-:Y:S05]  /*2b70*/  @P4 BRA `(.L_x_626) ;  /* 0x0000000000804947 */ /* 0x000fea0003800000 */
[----:B------:R-:W-:Y:S01]  /*2b80*/  ULDC UR5, c[0x0][0x2d0] ;  /* 0x0000b40000057ab9 */ /* 0x000fe20000000800 */
[----:B------:R-:W-:Y:S01]  /*2b90*/  IMAD.WIDE.U32 R14, R8, 0x30, R14 ;  /* 0x00000030080e7825 */ /* 0x000fe200078e000e */
[----:B------:R-:W-:Y:S02]  /*2ba0*/  ISETP.GE.AND P3, PT, R154, UR5, PT ;  /* 0x000000059a007c0c */ /* 0x000fe4000bf66270 */
[----:B------:R-:W-:Y:S01]  /*2bb0*/  ISETP.GE.AND P2, PT, R215, UR5, PT ;  /* 0x00000005d7007c0c */ /* 0x000fe2000bf46270 */
[----:B------:R-:W-:Y:S01]  /*2bc0*/  IMAD R8, R9, 0x30, RZ ;  /* 0x0000003009087824 */ /* 0x000fe200078e02ff */
[----:B------:R-:W-:-:S03]  /*2bd0*/  ISETP.GE.AND P0, PT, R214, UR5, PT ;  /* 0x00000005d6007c0c */ /* 0x000fc6000bf06270 */
[----:B------:R-:W-:-:S06]  /*2be0*/  IMAD.IADD R8, R15, 0x1, R8 ;  /* 0x000000010f087824 */ /* 0x000fcc00078e0208 */
        /* <DEDUP_REMOVED lines=25> */
.L_x_626:
[----:B------:R-:W-:Y:S05]  /*2d80*/  BSYNC B0 ;  /* 0x0000000000007941 */ /* 0x000fea0003800000 */
.L_x_625:
[----:B-123--:R-:W-:Y:S01]  /*2d90*/  LDSM.16.M88.4 R8, [R198] ;  /* 0x00000000c608783b */ /* 0x00efe20000000200 */
[----:B------:R-:W-:Y:S01]  /*2da0*/  R2P PR, R5, 0x6 ;  /* 0x0000000605007804 */ /* 0x000fe20000000000 */
[----:B------:R-:W-:Y:S01]  /*2db0*/  IMAD.MOV.U32 R7, RZ, RZ, 0x10 ;  /* 0x00000010ff077424 */ /* 0x000fe200078e00ff */
[C---:B------:R-:W-:Y:S01]  /*2dc0*/  LOP3.LUT P0, RZ, R2.reuse, 0x2, RZ, 0xc0, !PT ;  /* 0x0000000202ff7812 */ /* 0x040fe2000780c0ff */
[----:B------:R-:W1:Y:S01]  /*2dd0*/  LDSM.16.M88.4 R16, [R197+0x6800] ;  /* 0x00680000c510783b */ /* 0x000e620000000200 */
[----:B------:R-:W-:Y:S02]  /*2de0*/  VIADD R5, R197, 0x6000 ;  /* 0x00006000c5057836 */ /* 0x000fe40000000000 */
[----:B------:R-:W-:Y:S01]  /*2df0*/  SEL R7, R7, 0xfffffff0, !P0 ;  /* 0xfffffff007077807 */ /* 0x000fe20004000000 */
[----:B------:R-:W2:Y:S01]  /*2e00*/  LDSM.16.M88.4 R24, [R197+0x6000] ;  /* 0x00600000c518783b */ /* 0x000ea20000000200 */
[----:B------:R-:W-:Y:S01]  /*2e10*/  VIADD R195, R197, 0x6020 ;  /* 0x00006020c5c37836 */ /* 0x000fe20000000000 */
[----:B------:R-:W-:Y:S01]  /*2e20*/  LOP3.LUT P0, RZ, R2, 0x4, RZ, 0xc0, !PT ;  /* 0x0000000402ff7812 */ /* 0x000fe2000780c0ff */
[----:B------:R-:W-:Y:S01]  /*2e30*/  IMAD.MOV.U32 R2, RZ, RZ, 0x40 ;  /* 0x00000040ff027424 */ /* 0x000fe200078e00ff */
[----:B------:R-:W3:Y:S01]  /*2e40*/  LDSM.16.M88.4 R60, [R197+0x7000] ;  /* 0x00700000c53c783b */ /* 0x000ee20000000200 */
[----:B------:R-:W-:-:S02]  /*2e50*/  IMAD R196, R7, 0x2, R198 ;  /* 0x0000000207c47824 */ /* 0x000fc400078e02c6 */
[----:B------:R-:W-:Y:S01]  /*2e60*/  @P1 VIADD R195, R5, 0xffffffe0 ;  /* 0xffffffe005c31836 */ /* 0x000fe20000000000 */
[----:B------:R-:W5:Y:S01]  /*2e70*/  LDSM.16.M88.4 R36, [R197+0x7800] ;  /* 0x00780000c524783b */ /* 0x000f620000000200 */
[----:B------:R-:W-:Y:S01]  /*2e80*/  IMAD.MOV.U32 R5, RZ, RZ, 0x20 ;  /* 0x00000020ff057424 */ /* 0x000fe200078e00ff */
[----:B------:R-:W-:Y:S01]  /*2e90*/  SEL R2, R2, 0xffffffc0, !P2 ;  /* 0xffffffc002027807 */ /* 0x000fe20005000000 */
[----:B------:R-:W-:Y:S01]  /*2ea0*/  IMAD.SHL.U32 R6, R6, 0x2, RZ ;  /* 0x0000000206067824 */ /* 0x000fe200078e00ff */
[----:B------:R-:W-:Y:S01]  /*2eb0*/  LDSM.16.M88.4 R72, [R196] ;  /* 0x00000000c448783b */ /* 0x000fe20000000200 */
[----:B------:R-:W-:Y:S01]  /*2ec0*/  VIADD R187, R195, 0x800 ;  /* 0x00000800c3bb7836 */ /* 0x000fe20000000000 */
[----:B------:R-:W-:Y:S01]  /*2ed0*/  SEL R5, R5, 0xffffffe0, !P0 ;  /* 0xffffffe005057807 */ /* 0x000fe20004000000 */
[----:B------:R-:W-:Y:S01]  /*2ee0*/  IMAD.IADD R191, R197, 0x1, R2 ;  /* 0x00000001c5bf7824 */ /* 0x000fe200078e0202 */
[----:B------:R-:W4:Y:S01]  /*2ef0*/  LDSM.16.M88.4 R12, [R195+0x800] ;  /* 0x00080000c30c783b */ /* 0x000f220000000200 */
[----:B------:R-:W-:Y:S01]  /*2f00*/  IMAD.IADD R184, R2, 0x1, R195 ;  /* 0x0000000102b87824 */ /* 0x000fe200078e02c3 */
[----:B------:R-:W-:Y:S01]  /*2f10*/  LOP3.LUT R6, R6, 0x6, RZ, 0xc0, !PT ;  /* 0x0000000606067812 */ /* 0x000fe200078ec0ff */
[C---:B------:R-:W-:Y:S01]  /*2f20*/  IMAD R194, R5.reuse, 0x2, R198 ;  /* 0x0000000205c27824 */ /* 0x040fe200078e02c6 */
[----:B------:R-:W4:Y:S01]  /*2f30*/  LDSM.16.M88.4 R32, [R195] ;  /* 0x00000000c320783b */ /* 0x000f220000000200 */
[----:B------:R-:W-:Y:S01]  /*2f40*/  IMAD R193, R5, 0x2, R196 ;  /* 0x0000000205c17824 */ /* 0x000fe200078e02c4 */
[----:B------:R-:W4:Y:S01]  /*2f50*/  LDC.U8 R2, c[0x0][0x388] ;  /* 0x0000e200ff027b82 */ /* 0x000f220000000000 */
[C---:B------:R-:W-:Y:S01]  /*2f60*/  VIADD R186, R195.reuse, 0x1000 ;  /* 0x00001000c3ba7836 */ /* 0x040fe20000000000 */
[----:B------:R-:W4:Y:S01]  /*2f70*/  LDSM.16.M88.4 R44, [R195+0x1000] ;  /* 0x00100000c32c783b */ /* 0x000f220000000200 */
[----:B------:R-:W-:-:S02]  /*2f80*/  VIADD R185, R195, 0x1800 ;  /* 0x00001800c3b97836 */ /* 0x000fc40000000000 */
[C---:B------:R-:W-:Y:S01]  /*2f90*/  VIADD R183, R195.reuse, 0x2000 ;  /* 0x00002000c3b77836 */ /* 0x040fe20000000000 */
[----:B------:R-:W4:Y:S01]  /*2fa0*/  LDSM.16.M88.4 R76, [R195+0x1800] ;  /* 0x00180000c34c783b */ /* 0x000f220000000200 */
[C---:B------:R-:W-:Y:S02]  /*2fb0*/  VIADD R182, R195.reuse, 0x2800 ;  /* 0x00002800c3b67836 */ /* 0x040fe40000000000 */
[C---:B------:R-:W-:Y:S01]  /*2fc0*/  VIADD R181, R195.reuse, 0x3000 ;  /* 0x00003000c3b57836 */ /* 0x040fe20000000000 */
[----:B------:R-:W-:Y:S01]  /*2fd0*/  LDSM.16.M88.4 R52, [R194] ;  /* 0x00000000c234783b */ /* 0x000fe20000000200 */
[C---:B------:R-:W-:Y:S02]  /*2fe0*/  VIADD R180, R195.reuse, 0x3800 ;  /* 0x00003800c3b47836 */ /* 0x040fe40000000000 */
[C---:B------:R-:W-:Y:S01]  /*2ff0*/  VIADD R179, R195.reuse, 0x4000 ;  /* 0x00004000c3b37836 */ /* 0x040fe20000000000 */
[----:B-1----:R-:W-:Y:S01]  /*3000*/  HMMA.16816.F32.BF16 R20, R8, R16, RZ ;  /* 0x000000100814723c */ /* 0x002fe200000418ff */
[----:B------:R-:W1:Y:S01]  /*3010*/  LDSM.16.M88.4 R40, [R191+0x6000] ;  /* 0x00600000bf28783b */ /* 0x000e620000000200 */
[----:B------:R-:W-:-:S02]  /*3020*/  VIADD R178, R195, 0x4800 ;  /* 0x00004800c3b27836 */ /* 0x000fc40000000000 */
[C---:B------:R-:W-:Y:S01]  /*3030*/  VIADD R177, R195.reuse, 0x5000 ;  /* 0x00005000c3b17836 */ /* 0x040fe20000000000 */
[----:B------:R-:W1:Y:S01]  /*3040*/  LDSM.16.M88.4 R68, [R191+0x6800] ;  /* 0x00680000bf44783b */ /* 0x000e620000000200 */
[C---:B------:R-:W-:Y:S01]  /*3050*/  HMMA.16816.F32.BF16 R16, R8.reuse, R18, RZ ;  /* 0x000000120810723c */ /* 0x040fe200000418ff */
[----:B------:R-:W-:Y:S02]  /*3060*/  VIADD R176, R195, 0x5800 ;  /* 0x00005800c3b07836 */ /* 0x000fe40000000000 */
[----:B------:R-:W-:Y:S03]  /*3070*/  LDSM.16.M88.4 R48, [R184] ;  /* 0x00000000b830783b */ /* 0x000fe60000000200 */
[C---:B--2---:R-:W-:Y:S01]  /*3080*/  HMMA.16816.F32.BF16 R28, R8.reuse, R24, RZ ;  /* 0x00000018081c723c */ /* 0x044fe200000418ff */
[----:B------:R-:W0:Y:S05]  /*3090*/  LDGDEPBAR ;  /* 0x00000000000079af */ /* 0x000e2a0000000000 */
[C---:B------:R-:W-:Y:S06]  /*30a0*/  HMMA.16816.F32.BF16 R24, R8.reuse, R26, RZ ;  /* 0x0000001a0818723c */ /* 0x040fec00000418ff */
[C---:B---3--:R-:W-:Y:S06]  /*30b0*/  HMMA.16816.F32.BF16 R64, R8.reuse, R60, RZ ;  /* 0x0000003c0840723c */ /* 0x048fec00000418ff */
[C---:B------:R-:W-:Y:S06]  /*30c0*/  HMMA.16816.F32.BF16 R60, R8.reuse, R62, RZ ;  /* 0x0000003e083c723c */ /* 0x040fec00000418ff */
[C---:B-----5:R-:W-:Y:S06]  /*30d0*/  HMMA.16816.F32.BF16 R56, R8.reuse, R36, RZ ;  /* 0x000000240838723c */ /* 0x060fec00000418ff */
[----:B------:R-:W-:Y:S01]  /*30e0*/  HMMA.16816.F32.BF16 R8, R8, R38, RZ ;  /* 0x000000260808723c */ /* 0x000fe200000418ff */
[----:B------:R-:W2:Y:S05]  /*30f0*/  LDSM.16.M88.4 R36, [R191+0x7000] ;  /* 0x00700000bf24783b */ /* 0x000eaa0000000200 */
[C---:B----4-:R-:W-:Y:S06]  /*3100*/  HMMA.16816.F32.BF16 R20, R72.reuse, R12, R20 ;  /* 0x0000000c4814723c */ /* 0x050fec0000041814 */
[C---:B------:R-:W-:Y:S01]  /*3110*/  HMMA.16816.F32.BF16 R16, R72.reuse, R14, R16 ;  /* 0x0000000e4810723c */ /* 0x040fe20000041810 */
[----:B------:R-:W3:Y:S05]  /*3120*/  LDSM.16.M88.4 R12, [R191+0x7800] ;  /* 0x00780000bf0c783b */ /* 0x000eea0000000200 */
[C---:B------:R-:W-:Y:S06]  /*3130*/  HMMA.16816.F32.BF16 R28, R72.reuse, R32, R28 ;  /* 0x00000020481c723c */ /* 0x040fec000004181c */
[C---:B------:R-:W-:Y:S01]  /*3140*/  HMMA.16816.F32.BF16 R24, R72.reuse, R34, R24 ;  /* 0x000000224818723c */ /* 0x040fe20000041818 */
[----:B------:R-:W4:Y:S05]  /*3150*/  LDSM.16.M88.4 R32, [R193] ;  /* 0x00000000c120783b */ /* 0x000f2a0000000200 */
[C---:B------:R-:W-:Y:S06]  /*3160*/  HMMA.16816.F32.BF16 R64, R72.reuse, R44, R64 ;  /* 0x0000002c4840723c */ /* 0x040fec0000041840 */
[C---:B------:R-:W-:Y:S01]  /*3170*/  HMMA.16816.F32.BF16 R60, R72.reuse, R46, R60 ;  /* 0x0000002e483c723c */ /* 0x040fe2000004183c */
[----:B------:R-:W5:Y:S05]  /*3180*/  LDSM.16.M88.4 R44, [R184+0x800] ;  /* 0x00080000b82c783b */ /* 0x000f6a0000000200 */
[C---:B------:R-:W-:Y:S06]  /*3190*/  HMMA.16816.F32.BF16 R56, R72.reuse, R76, R56 ;  /* 0x0000004c4838723c */ /* 0x040fec0000041838 */
[----:B------:R-:W-:Y:S01]  /*31a0*/  HMMA.16816.F32.BF16 R8, R72, R78, R8 ;  /* 0x0000004e4808723c */ /* 0x000fe20000041808 */
[----:B------:R-:W-:Y:S04]  /*31b0*/  LDSM.16.M88.4 R76, [R198+0x2000] ;  /* 0x00200000c64c783b */ /* 0x000fe80000000200 */
[----:B------:R-:W-:Y:S01]  /*31c0*/  LDSM.16.M88.4 R72, [R197+0x9000] ;  /* 0x00900000c548783b */ /* 0x000fe20000000200 */
[C---:B-1----:R-:W-:Y:S06]  /*31d0*/  HMMA.16816.F32.BF16 R28, R52.reuse, R40, R28 ;  /* 0x00000028341c723c */ /* 0x042fec000004181c */
[C---:B------:R-:W-:Y:S01]  /*31e0*/  HMMA.16816.F32.BF16 R24, R52.reuse, R42, R24 ;  /* 0x0000002a3418723c */ /* 0x040fe20000041818 */
[----:B------:R-:W1:Y:S05]  /*31f0*/  LDSM.16.M88.4 R40, [R184+0x1000] ;  /* 0x00100000b828783b */ /* 0x000e6a0000000200 */
        /* <DEDUP_REMOVED lines=10> */
[C---:B----4-:R-:W-:Y:S06]  /*32a0*/  HMMA.16816.F32.BF16 R28, R32.reuse, R48, R28 ;  /* 0x00000030201c723c */ /* 0x050fec000004181c */
[C---:B------:R-:W-:Y:S01]  /*32b0*/  HMMA.16816.F32.BF16 R24, R32.reuse, R50, R24 ;  /* 0x000000322018723c */ /* 0x040fe20000041818 */
[----:B------:R-:W-:Y:S05]  /*32c0*/  LDSM.16.M88.4 R48, [R196+0x2000] ;  /* 0x00200000c430783b */ /* 0x000fea0000000200 */
[C---:B-----5:R-:W-:Y:S06]  /*32d0*/  HMMA.16816.F32.BF16 R20, R32.reuse, R44, R20 ;  /* 0x0000002c2014723c */ /* 0x060fec0000041814 */
[C---:B------:R-:W-:Y:S01]  /*32e0*/  HMMA.16816.F32.BF16 R16, R32.reuse, R46, R16 ;  /* 0x0000002e2010723c */ /* 0x040fe20000041810 */
[----:B------:R-:W4:Y:S05]  /*32f0*/  LDSM.16.M88.4 R44, [R195+0x2000] ;  /* 0x00200000c32c783b */ /* 0x000f2a0000000200 */
[C---:B-1----:R-:W-:Y:S06]  /*3300*/  HMMA.16816.F32.BF16 R64, R32.reuse, R40, R64 ;  /* 0x000000282040723c */ /* 0x042fec0000041840 */
[C---:B------:R-:W-:Y:S01]  /*3310*/  HMMA.16816.F32.BF16 R60, R32.reuse, R42, R60 ;  /* 0x0000002a203c723c */ /* 0x040fe2000004183c */
[----:B------:R-:W1:Y:S05]  /*3320*/  LDSM.16.M88.4 R40, [R195+0x2800] ;  /* 0x00280000c328783b */ /* 0x000e6a0000000200 */
[C---:B--2---:R-:W-:Y:S06]  /*3330*/  HMMA.16816.F32.BF16 R56, R32.reuse, R36, R56 ;  /* 0x000000242038723c */ /* 0x044fec0000041838 */
[----:B------:R-:W-:Y:S01]  /*3340*/  HMMA.16816.F32.BF16 R52, R32, R38, R52 ;  /* 0x000000262034723c */ /* 0x000fe20000041834 */
[----:B------:R-:W2:Y:S04]  /*3350*/  LDSM.16.M88.4 R36, [R195+0x3000] ;  /* 0x00300000c324783b */ /* 0x000ea80000000200 */
[----:B------:R-:W5:Y:S01]  /*3360*/  LDSM.16.M88.4 R32, [R195+0x3800] ;  /* 0x00380000c320783b */ /* 0x000f620000000200 */
        /* <DEDUP_REMOVED lines=8> */
[----:B------:R-:W-:Y:S05]  /*33f0*/  LDSM.16.M88.4 R72, [R191+0x9000] ;  /* 0x00900000bf48783b */ /* 0x000fea0000000200 */
[C---:B------:R-:W-:Y:S06]  /*3400*/  HMMA.16816.F32.BF16 R56, R76.reuse, R68, R56 ;  /* 0x000000444c38723c */ /* 0x040fec0000041838 */
[----:B------:R-:W-:Y:S01]  /*3410*/  HMMA.16816.F32.BF16 R68, R76, R70, R52 ;  /* 0x000000464c44723c */ /* 0x000fe20000041834 */
[----:B------:R-:W3:Y:S04]  /*3420*/  LDSM.16.M88.4 R52, [R191+0x8800] ;  /* 0x00880000bf34783b */ /* 0x000ee80000000200 */
[----:B------:R-:W3:Y:S01]  /*3430*/  LDSM.16.M88.4 R76, [R191+0x9800] ;  /* 0x00980000bf4c783b */ /* 0x000ee20000000200 */
[C---:B----4-:R-:W-:Y:S06]  /*3440*/  HMMA.16816.F32.BF16 R28, R48.reuse, R44, R28 ;  /* 0x0000002c301c723c */ /* 0x050fec000004181c */
[C---:B------:R-:W-:Y:S01]  /*3450*/  HMMA.16816.F32.BF16 R24, R48.reuse, R46, R24 ;  /* 0x0000002e3018723c */ /* 0x040fe20000041818 */
[----:B------:R-:W-:Y:S05]  /*3460*/  LDSM.16.M88.4 R44, [R193+0x2000] ;  /* 0x00200000c12c783b */ /* 0x000fea0000000200 */
[C---:B-1----:R-:W-:Y:S06]  /*3470*/  HMMA.16816.F32.BF16 R20, R48.reuse, R40, R20 ;  /* 0x000000283014723c */ /* 0x042fec0000041814 */
[C---:B------:R-:W-:Y:S01]  /*3480*/  HMMA.16816.F32.BF16 R16, R48.reuse, R42, R16 ;  /* 0x0000002a3010723c */ /* 0x040fe20000041810 */
[----:B------:R-:W1:Y:S05]  /*3490*/  LDSM.16.M88.4 R40, [R184+0x2000] ;  /* 0x00200000b828783b */ /* 0x000e6a0000000200 */
[C---:B--2---:R-:W-:Y:S06]  /*34a0*/  HMMA.16816.F32.BF16 R64, R48.reuse, R36, R64 ;  /* 0x000000243040723c */ /* 0x044fec0000041840 */
[C---:B------:R-:W-:Y:S01]  /*34b0*/  HMMA.16816.F32.BF16 R60, R48.reuse, R38, R60 ;  /* 0x00000026303c723c */ /* 0x040fe2000004183c */
[----:B------:R-:W-:Y:S05]  /*34c0*/  LDSM.16.M88.4 R36, [R184+0x3000] ;  /* 0x00300000b824783b */ /* 0x000fea0000000200 */
[C---:B-----5:R-:W-:Y:S06]  /*34d0*/  HMMA.16816.F32.BF16 R56, R48.reuse, R32, R56 ;  /* 0x000000203038723c */ /* 0x060fec0000041838 */
        /* <DEDUP_REMOVED lines=8> */
[----:B------:R-:W4:Y:S05]  /*3560*/  LDSM.16.M88.4 R52, [R198+0x4000] ;  /* 0x00400000c634783b */ /* 0x000f2a0000000200 */
[C---:B------:R-:W-:Y:S06]  /*3570*/  HMMA.16816.F32.BF16 R64, R12.reuse, R72, R64 ;  /* 0x000000480c40723c */ /* 0x040fec0000041840 */
[C---:B------:R-:W-:Y:S01]  /*3580*/  HMMA.16816.F32.BF16 R60, R12.reuse, R74, R60 ;  /* 0x0000004a0c3c723c */ /* 0x040fe2000004183c */
[----:B------:R-:W-:Y:S05]  /*3590*/  LDSM.16.M88.4 R72, [R196+0x4000] ;  /* 0x00400000c448783b */ /* 0x000fea0000000200 */
[C---:B------:R-:W-:Y:S06]  /*35a0*/  HMMA.16816.F32.BF16 R56, R12.reuse, R76, R56 ;  /* 0x0000004c0c38723c */ /* 0x040fec0000041838 */
[----:B------:R-:W-:Y:S01]  /*35b0*/  HMMA.16816.F32.BF16 R68, R12, R78, R68 ;  /* 0x0000004e0c44723c */ /* 0x000fe20000041844 */
[----:B------:R-:W5:Y:S05]  /*35c0*/  LDSM.16.M88.4 R12, [R197+0xa800] ;  /* 0x00a80000c50c783b */ /* 0x000f6a0000000200 */
[C---:B-1----:R-:W-:Y:S06]  /*35d0*/  HMMA.16816.F32.BF16 R28, R44.reuse, R40, R28 ;  /* 0x000000282c1c723c */ /* 0x042fec000004181c */
[C---:B------:R-:W-:Y:S01]  /*35e0*/  HMMA.16816.F32.BF16 R24, R44.reuse, R42, R24 ;  /* 0x0000002a2c18723c */ /* 0x040fe20000041818 */
[----:B------:R-:W1:Y:S05]  /*35f0*/  LDSM.16.M88.4 R40, [R197+0xb000] ;  /* 0x00b00000c528783b */ /* 0x000e6a0000000200 */
[C---:B--2---:R-:W-:Y:S06]  /*3600*/  HMMA.16816.F32.BF16 R20, R44.reuse, R32, R20 ;  /* 0x000000202c14723c */ /* 0x044fec0000041814 */
[C---:B------:R-:W-:Y:S01]  /*3610*/  HMMA.16816.F32.BF16 R16, R44.reuse, R34, R16 ;  /* 0x000000222c10723c */ /* 0x040fe20000041810 */
[----:B------:R-:W-:Y:S05]  /*3620*/  LDSM.16.M88.4 R32, [R197+0xb800] ;  /* 0x00b80000c520783b */ /* 0x000fea0000000200 */
[C---:B------:R-:W-:Y:S01]  /*3630*/  HMMA.16816.F32.BF16 R76, R44.reuse, R36, R64 ;  /* 0x000000242c4c723c */ /* 0x040fe20000041840 */
[----:B------:R-:W2:Y:S05]  /*3640*/  LDSM.16.M88.4 R64, [R195+0x4000] ;  /* 0x00400000c340783b */ /* 0x000eaa0000000200 */
[C---:B------:R-:W-:Y:S01]  /*3650*/  HMMA.16816.F32.BF16 R60, R44.reuse, R38, R60 ;  /* 0x000000262c3c723c */ /* 0x040fe2000004183c */
[----:B------:R-:W2:Y:S05]  /*3660*/  LDSM.16.M88.4 R36, [R195+0x4800] ;  /* 0x00480000c324783b */ /* 0x000eaa0000000200 */
[C---:B---3--:R-:W-:Y:S06]  /*3670*/  HMMA.16816.F32.BF16 R56, R44.reuse, R8, R56 ;  /* 0x000000082c38723c */ /* 0x048fec0000041838 */
[----:B------:R-:W-:Y:S01]  /*3680*/  HMMA.16816.F32.BF16 R68, R44, R10, R68 ;  /* 0x0000000a2c44723c */ /* 0x000fe20000041844 */
[----:B------:R-:W3:Y:S04]  /*3690*/  LDSM.16.M88.4 R8, [R195+0x5000] ;  /* 0x00500000c308783b */ /* 0x000ee80000000200 */
[----:B------:R-:W-:Y:S01]  /*36a0*/  LDSM.16.M88.4 R44, [R195+0x5800] ;  /* 0x00580000c32c783b */ /* 0x000fe20000000200 */
[C---:B----4-:R-:W-:Y:S06]  /*36b0*/  HMMA.16816.F32.BF16 R28, R52.reuse, R48, R28 ;  /* 0x00000030341c723c */ /* 0x050fec000004181c */
[C---:B------:R-:W-:Y:S01]  /*36c0*/  HMMA.16816.F32.BF16 R24, R52.reuse, R50, R24 ;  /* 0x000000323418723c */ /* 0x040fe20000041818 */
[----:B------:R-:W-:Y:S05]  /*36d0*/  LDSM.16.M88.4 R48, [R191+0xa800] ;  /* 0x00a80000bf30783b */ /* 0x000fea0000000200 */
[C---:B-----5:R-:W-:Y:S06]  /*36e0*/  HMMA.16816.F32.BF16 R20, R52.reuse, R12, R20 ;  /* 0x0000000c3414723c */ /* 0x060fec0000041814 */
[C---:B------:R-:W-:Y:S01]  /*36f0*/  HMMA.16816.F32.BF16 R16, R52.reuse, R14, R16 ;  /* 0x0000000e3410723c */ /* 0x040fe20000041810 */
[----:B------:R-:W-:Y:S05]  /*3700*/  LDSM.16.M88.4 R12, [R191+0xa000] ;  /* 0x00a00000bf0c783b */ /* 0x000fea0000000200 */
[C---:B-1----:R-:W-:Y:S06]  /*3710*/  HMMA.16816.F32.BF16 R76, R52.reuse, R40, R76 ;  /* 0x00000028344c723c */ /* 0x042fec000004184c */
[----:B------:R-:W-:Y:S01]  /*3720*/  HMMA.16816.F32.BF16 R60, R52, R42, R60 ;  /* 0x0000002a343c723c */ /* 0x000fe2000004183c */
[----:B------:R-:W1:Y:S05]  /*3730*/  LDSM.16.M88.4 R40, [R194+0x4000] ;  /* 0x00400000c228783b */ /* 0x000e6a0000000200 */
[C---:B--2---:R-:W-:Y:S06]  /*3740*/  HMMA.16816.F32.BF16 R28, R72.reuse, R64, R28 ;  /* 0x00000040481c723c */ /* 0x044fec000004181c */
[C---:B------:R-:W-:Y:S06]  /*3750*/  HMMA.16816.F32.BF16 R24, R72.reuse, R66, R24 ;  /* 0x000000424818723c */ /* 0x040fec0000041818 */
[C---:B------:R-:W-:Y:S06]  /*3760*/  HMMA.16816.F32.BF16 R20, R72.reuse, R36, R20 ;  /* 0x000000244814723c */ /* 0x040fec0000041814 */
[C---:B------:R-:W-:Y:S01]  /*3770*/  HMMA.16816.F32.BF16 R16, R72.reuse, R38, R16 ;  /* 0x000000264810723c */ /* 0x040fe20000041810 */
[----:B------:R-:W-:Y:S05]  /*3780*/  LDSM.16.M88.4 R36, [R193+0x4000] ;  /* 0x00400000c124783b */ /* 0x000fea0000000200 */
[C---:B---3--:R-:W-:Y:S06]  /*3790*/  HMMA.16816.F32.BF16 R76, R72.reuse, R8, R76 ;  /* 0x00000008484c723c */ /* 0x048fec000004184c */
[----:B------:R-:W-:Y:S01]  /*37a0*/  HMMA.16816.F32.BF16 R60, R72, R10, R60 ;  /* 0x0000000a483c723c */ /* 0x000fe2000004183c */
[----:B------:R-:W2:Y:S05]  /*37b0*/  LDSM.16.M88.4 R8, [R184+0x4000] ;  /* 0x00400000b808783b */ /* 0x000eaa0000000200 */
[C---:B------:R-:W-:Y:S06]  /*37c0*/  HMMA.16816.F32.BF16 R56, R52.reuse, R32, R56 ;  /* 0x000000203438723c */ /* 0x040fec0000041838 */
[----:B------:R-:W-:Y:S01]  /*37d0*/  HMMA.16816.F32.BF16 R68, R52, R34, R68 ;  /* 0x000000223444723c */ /* 0x000fe20000041844 */
[----:B------:R-:W3:Y:S04]  /*37e0*/  LDSM.16.M88.4 R32, [R191+0xb000] ;  /* 0x00b00000bf20783b */ /* 0x000ee80000000200 */
[----:B------:R-:W4:Y:S01]  /*37f0*/  LDSM.16.M88.4 R52, [R191+0xb800] ;  /* 0x00b80000bf34783b */ /* 0x000f220000000200 */
[C---:B-1----:R-:W-:Y:S06]  /*3800*/  HMMA.16816.F32.BF16 R28, R40.reuse, R12, R28 ;  /* 0x0000000c281c723c */ /* 0x042fec000004181c */
[----:B------:R-:W-:Y:S01]  /*3810*/  HMMA.16816.F32.BF16 R24, R40, R14, R24 ;  /* 0x0000000e2818723c */ /* 0x000fe20000041818 */
[----:B------:R-:W1:Y:S05]  /*3820*/  LDSM.16.M88.4 R12, [R184+0x5000] ;  /* 0x00500000b80c783b */ /* 0x000e6a0000000200 */
[C---:B------:R-:W-:Y:S06]  /*3830*/  HMMA.16816.F32.BF16 R56, R72.reuse, R44, R56 ;  /* 0x0000002c4838723c */ /* 0x040fec0000041838 */
[----:B------:R-:W-:Y:S01]  /*3840*/  HMMA.16816.F32.BF16 R68, R72, R46, R68 ;  /* 0x0000002e4844723c */ /* 0x000fe20000041844 */
[----:B------:R-:W5:Y:S05]  /*3850*/  LDSM.16.M88.4 R44, [R184+0x4800] ;  /* 0x00480000b82c783b */ /* 0x000f6a0000000200 */
[C---:B--2---:R-:W-:Y:S06]  /*3860*/  HMMA.16816.F32.BF16 R28, R36.reuse, R8, R28 ;  /* 0x00000008241c723c */ /* 0x044fec000004181c */
[----:B------:R-:W-:Y:S01]  /*3870*/  HMMA.16816.F32.BF16 R24, R36, R10, R24 ;  /* 0x0000000a2418723c */ /* 0x000fe20000041818 */
[----:B------:R-:W2:Y:S01]  /*3880*/  LDSM.16.M88.4 R8, [R184+0x5800] ;  /* 0x00580000b808783b */ /* 0x000ea20000000200 */
[----:B------:R-:W-:-:S04]  /*3890*/  DEPBAR.LE SB0, 0x0 ;  /* 0x000080000000791a */ /* 0x000fc80000000000 */
[C---:B---3--:R-:W-:Y:S06]  /*38a0*/  HMMA.16816.F32.BF16 R76, R40.reuse, R32, R76 ;  /* 0x00000020284c723c */ /* 0x048fec000004184c */
[----:B------:R-:W-:Y:S01]  /*38b0*/  HMMA.16816.F32.BF16 R20, R40, R48, R20 ;  /* 0x000000302814723c */ /* 0x000fe20000041814 */
[----:B------:R-:W-:-:S05]  /*38c0*/  IMAD R33, R3, 0x40, R6 ;  /* 0x0000004003217824 */ /* 0x000fca00078e0206 */
[----:B------:R-:W-:Y:S01]  /*38d0*/  HMMA.16816.F32.BF16 R16, R40, R50, R16 ;  /* 0x000000322810723c */ /* 0x000fe20000041810 */
[----:B------:R-:W-:Y:S01]  /*38e0*/  BAR.SYNC.DEFER_BLOCKING 0x0 ;  /* 0x0000000000007b1d */ /* 0x000fe20000010000 */
[----:B------:R-:W-:-:S04]  /*38f0*/  ISETP.GE.AND P1, PT, R33, R80, PT ;  /* 0x000000502100720c */ /* 0x000fc80003f26270 */
[----:B------:R-:W-:Y:S01]  /*3900*/  HMMA.16816.F32.BF16 R60, R40, R34, R60 ;  /* 0x00000022283c723c */ /* 0x000fe2000004183c */
[----:B------:R-:W-:-:S05]  /*3910*/  FSEL R32, R28, -INF , !P1 ;  /* 0xff8000001c207808 */ /* 0x000fca0004800000 */
[----:B----4-:R-:W-:Y:S01]  /*3920*/  HMMA.16816.F32.BF16 R56, R40, R52, R56 ;  /* 0x000000342838723c */ /* 0x010fe20000041838 */
[----:B------:R-:W-:-:S05]  /*3930*/  VIADD R35, R33, 0x8 ;  /* 0x0000000821237836 */ /* 0x000fca0000000000 */
[----:B------:R-:W-:Y:S01]  /*3940*/  HMMA.16816.F32.BF16 R68, R40, R54, R68 ;  /* 0x000000362844723c */ /* 0x000fe20000041844 */
[----:B------:R-:W-:Y:S01]  /*3950*/  ISETP.GE.AND P0, PT, R35, R80, PT ;  /* 0x000000502300720c */ /* 0x000fe20003f06270 */
[----:B------:R-:W-:-:S04]  /*3960*/  VIADD R35, R33, 0x18 ;  /* 0x0000001821237836 */ /* 0x000fc80000000000 */
[C---:B-1----:R-:W-:Y:S01]  /*3970*/  HMMA.16816.F32.BF16 R76, R36.reuse, R12, R76 ;  /* 0x0000000c244c723c */ /* 0x042fe2000004184c */
[----:B------:R-:W-:Y:S01]  /*3980*/  VIADD R41, R33, 0x1 ;  /* 0x0000000121297836 */ /* 0x000fe20000000000 */
[-C--:B------:R-:W-:Y:S01]  /*3990*/  ISETP.GE.AND P2, PT, R35, R80.reuse, PT ;  /* 0x000000502300720c */ /* 0x080fe20003f46270 */
[C---:B------:R-:W-:Y:S01]  /*39a0*/  VIADD R35, R33.reuse, 0x20 ;  /* 0x0000002021237836 */ /* 0x040fe20000000000 */
[----:B------:R-:W-:Y:S01]  /*39b0*/  FSEL R40, R24, -INF , !P0 ;  /* 0xff80000018287808 */ /* 0x000fe20004000000 */
[----:B------:R-:W-:Y:S01]  /*39c0*/  VIADD R43, R33, 0x10 ;  /* 0x00000010212b7836 */ /* 0x000fe20000000000 */
[C---:B-----5:R-:W-:Y:S01]  /*39d0*/  HMMA.16816.F32.BF16 R20, R36.reuse, R44, R20 ;  /* 0x0000002c2414723c */ /* 0x060fe20000041814 */
[-C--:B------:R-:W-:Y:S01]  /*39e0*/  ISETP.GE.AND P5, PT, R41, R80.reuse, PT ;  /* 0x000000502900720c */ /* 0x080fe20003fa6270 */
[----:B------:R-:W-:Y:S02]  /*39f0*/  VIADD R41, R33, 0x11 ;  /* 0x0000001121297836 */ /* 0x000fe40000000000 */
[-C--:B------:R-:W-:Y:S01]  /*3a00*/  ISETP.GE.AND P4, PT, R43, R80.reuse, PT ;  /* 0x000000502b00720c */ /* 0x080fe20003f86270 */
[----:B------:R-:W-:Y:S01]  /*3a10*/  VIADD R43, R33, 0x19 ;  /* 0x00000019212b7836 */ /* 0x000fe20000000000 */
[C---:B------:R-:W-:Y:S01]  /*3a20*/  HMMA.16816.F32.BF16 R16, R36.reuse, R46, R16 ;  /* 0x0000002e2410723c */ /* 0x040fe20000041810 */
[-C--:B------:R-:W-:Y:S01]  /*3a30*/  ISETP.GE.AND P3, PT, R41, R80.reuse, PT ;  /* 0x000000502900720c */ /* 0x080fe20003f66270 */
[C---:B------:R-:W-:Y:S01]  /*3a40*/  VIADD R45, R33.reuse, 0x9 ;  /* 0x00000009212d7836 */ /* 0x040fe20000000000 */
[----:B------:R-:W-:Y:S01]  /*3a50*/  FSEL R41, R30, -INF , !P1 ;  /* 0xff8000001e297808 */ /* 0x000fe20004800000 */
[----:B------:R-:W-:Y:S01]  /*3a60*/  VIADD R13, R33, 0x28 ;  /* 0x00000028210d7836 */ /* 0x000fe20000000000 */
[----:B------:R-:W-:Y:S01]  /*3a70*/  FSEL R31, R31, -INF , !P5 ;  /* 0xff8000001f1f7808 */ /* 0x000fe20006800000 */
[----:B------:R-:W-:Y:S01]  /*3a80*/  HMMA.16816.F32.BF16 R60, R36, R14, R60 ;  /* 0x0000000e243c723c */ /* 0x000fe2000004183c */
[----:B------:R-:W-:Y:S01]  /*3a90*/  FSEL R30, R29, -INF , !P5 ;  /* 0xff8000001d1e7808 */ /* 0x000fe20006800000 */
[----:B------:R-:W-:Y:S01]  /*3aa0*/  VIADD R29, R33, 0x21 ;  /* 0x00000021211d7836 */ /* 0x000fe20000000000 */
[----:B------:R-:W-:-:S02]  /*3ab0*/  ISETP.GE.AND P5, PT, R35, R80, PT ;  /* 0x000000502300720c */ /* 0x000fc40003fa6270 */
[-C--:B------:R-:W-:Y:S01]  /*3ac0*/  ISETP.GE.AND P6, PT, R45, R80.reuse, PT ;  /* 0x000000502d00720c */ /* 0x080fe20003fc6270 */
[C---:B--2---:R-:W-:Y:S01]  /*3ad0*/  HMMA.16816.F32.BF16 R56, R36.reuse, R8, R56 ;  /* 0x000000082438723c */ /* 0x044fe20000041838 */
[----:B------:R-:W-:Y:S01]  /*3ae0*/  FSEL R139, R78, -INF , !P5 ;  /* 0xff8000004e8b7808 */ /* 0x000fe20006800000 */
[----:B------:R-:W-:Y:S01]  /*3af0*/  VIADD R15, R33, 0x30 ;  /* 0x00000030210f7836 */ /* 0x000fe20000000000 */
[----:B------:R-:W-:Y:S02]  /*3b00*/  FSEL R148, R76, -INF , !P5 ;  /* 0xff8000004c947808 */ /* 0x000fe40006800000 */
[----:B------:R-:W-:Y:S01]  /*3b10*/  ISETP.GE.AND P5, PT, R80, 0x41, PT ;  /* 0x000000415000780c */ /* 0x000fe20003fa6270 */
[----:B------:R-:W-:Y:S01]  /*3b20*/  HMMA.16816.F32.BF16 R68, R36, R10, R68 ;  /* 0x0000000a2444723c */ /* 0x000fe20000041844 */
[----:B------:R-:W-:Y:S01]  /*3b30*/  ISETP.GE.AND P1, PT, R43, R80, PT ;  /* 0x000000502b00720c */ /* 0x000fe20003f26270 */
[----:B------:R-:W-:Y:S01]  /*3b40*/  VIADD R9, R33, 0x31 ;  /* 0x0000003121097836 */ /* 0x000fe20000000000 */
[----:B------:R-:W-:-:S02]  /*3b50*/  FSEL R43, R26, -INF , !P0 ;  /* 0xff8000001a2b7808 */ /* 0x000fc40004000000 */
[----:B------:R-:W-:Y:S01]  /*3b60*/  FSEL R26, R25, -INF , !P6 ;  /* 0xff800000191a7808 */ /* 0x000fe20007000000 */
[----:B------:R-:W-:Y:S01]  /*3b70*/  VIADD R25, R33, 0x29 ;  /* 0x0000002921197836 */ /* 0x000fe20000000000 */
[----:B------:R-:W-:Y:S01]  /*3b80*/  FSEL R12, R21, -INF , !P3 ;  /* 0xff800000150c7808 */ /* 0x000fe20005800000 */
[----:B------:R-:W-:Y:S01]  /*3b90*/  VIADD R21, R33, 0x38 ;  /* 0x0000003821157836 */ /* 0x000fe20000000000 */
[-C--:B------:R-:W-:Y:S01]  /*3ba0*/  ISETP.GE.AND P0, PT, R29, R80.reuse, PT ;  /* 0x000000501d00720c */ /* 0x080fe20003f06270 */
[----:B------:R-:W-:Y:S01]  /*3bb0*/  VIADD R33, R33, 0x39 ;  /* 0x0000003921217836 */ /* 0x000fe20000000000 */
[----:B------:R-:W-:Y:S02]  /*3bc0*/  FSEL R101, R23, -INF , !P3 ;  /* 0xff80000017657808 */ /* 0x000fe40005800000 */
[----:B------:R-:W-:Y:S02]  /*3bd0*/  ISETP.GE.AND P3, PT, R15, R80, PT ;  /* 0x000000500f00720c */ /* 0x000fe40003f66270 */
[----:B------:R-:W-:-:S02]  /*3be0*/  FSEL R27, R27, -INF , !P6 ;  /* 0xff8000001b1b7808 */ /* 0x000fc40007000000 */
[----:B------:R-:W-:Y:S02]  /*3bf0*/  FSEL R15, R18, -INF , !P2 ;  /* 0xff800000120f7808 */ /* 0x000fe40005000000 */
[----:B------:R-:W-:Y:S02]  /*3c00*/  FSEL R16, R16, -INF , !P2 ;  /* 0xff80000010107808 */ /* 0x000fe40005000000 */
[-C--:B------:R-:W-:Y:S02]  /*3c10*/  ISETP.GE.AND P6, PT, R13, R80.reuse, PT ;  /* 0x000000500d00720c */ /* 0x080fe40003fc6270 */
[----:B------:R-:W-:Y:S02]  /*3c20*/  ISETP.GE.AND P2, PT, R9, R80, PT ;  /* 0x000000500900720c */ /* 0x000fe40003f46270 */
[----:B------:R-:W-:Y:S02]  /*3c30*/  FSEL R13, R22, -INF , !P4 ;  /* 0xff800000160d7808 */ /* 0x000fe40006000000 */
[----:B------:R-:W-:-:S02]  /*3c40*/  FSEL R20, R20, -INF , !P4 ;  /* 0xff80000014147808 */ /* 0x000fc40006000000 */
[----:B------:R-:W-:Y:S02]  /*3c50*/  FSEL R9, R19, -INF , !P1 ;  /* 0xff80000013097808 */ /* 0x000fe40004800000 */
[----:B------:R-:W-:Y:S02]  /*3c60*/  FSEL R6, R17, -INF , !P1 ;  /* 0xff80000011067808 */ /* 0x000fe40004800000 */
[----:B------:R-:W-:Y:S02]  /*3c70*/  FSEL R137, R79, -INF , !P0 ;  /* 0xff8000004f897808 */ /* 0x000fe40004000000 */
[----:B------:R-:W-:Y:S02]  /*3c80*/  FSEL R140, R77, -INF , !P0 ;  /* 0xff8000004d8c7808 */ /* 0x000fe40004000000 */
[-C--:B------:R-:W-:Y:S02]  /*3c90*/  ISETP.GE.AND P4, PT, R25, R80.reuse, PT ;  /* 0x000000501900720c */ /* 0x080fe40003f86270 */
        /* <DEDUP_REMOVED lines=24> */
[----:B------:R-:W-:Y:S01]  /*3e20*/  IMAD R83, R8, R83, R4 ;  /* 0x0000005308537224 */ /* 0x000fe200078e0204 */
[----:B------:R-:W-:Y:S01]  /*3e30*/  IADD3 R17, P6, R210, R44, RZ ;  /* 0x0000002cd2117210 */ /* 0x000fe20007fde0ff */
[----:B------:R-:W1:Y:S01]  /*3e40*/  @!P4 LDC.64 R24, c[0x0][0x218] ;  /* 0x00008600ff18cb82 */ /* 0x000e620000000a00 */
[----:B------:R2:W-:Y:S01]  /*3e50*/  @P4 STS.128 [R213+0x6000], RZ ;  /* 0x006000ffd5004388 */ /* 0x0005e20000000c00 */
[----:B------:R-:W-:-:S04]  /*3e60*/  IMAD.IADD R4, R45, 0x1, R83 ;  /* 0x000000012d047824 */ /* 0x000fc800078e0253 */
[----:B------:R-:W-:Y:S01]  /*3e70*/  IMAD.X R8, R209, 0x1, R4, P6 ;  /* 0x00000001d1087824 */ /* 0x000fe200030e0604 */
[----:B------:R-:W-:Y:S01]  /*3e80*/  IADD3 R21, P6, R210, R17, RZ ;  /* 0x00000011d2157210 */ /* 0x000fe20007fde0ff */
[----:B------:R-:W3:Y:S08]  /*3e90*/  @!P3 LDC.64 R22, c[0x0][0x218] ;  /* 0x00008600ff16bb82 */ /* 0x000ef00000000a00 */
[----:B------:R-:W4:Y:S08]  /*3ea0*/  @!P2 LDC.64 R18, c[0x0][0x218] ;  /* 0x00008600ff12ab82 */ /* 0x000f300000000a00 */
[----:B------:R-:W5:Y:S01]  /*3eb0*/  @!P4 LDC.64 R10, c[0x0][0x218] ;  /* 0x00008600ff0acb82 */ /* 0x000f620000000a00 */
[----:B-1----:R-:W-:-:S04]  /*3ec0*/  @!P4 LEA R52, P1, R44, R24, 0x1 ;  /* 0x000000182c34c211 */ /* 0x002fc800078208ff */
[----:B------:R-:W-:-:S03]  /*3ed0*/  @!P4 LEA.HI.X R53, R44, R25, R4, 0x1, P1 ;  /* 0x000000192c35c211 */ /* 0x000fc600008f0c04 */
[----:B------:R-:W1:Y:S01]  /*3ee0*/  @!P3 LDC.64 R38, c[0x0][0x218] ;  /* 0x00008600ff26bb82 */ /* 0x000e620000000a00 */
[C---:B---3--:R-:W-:Y:S01]  /*3ef0*/  @!P3 LEA R50, P0, R44.reuse, R22, 0x1 ;  /* 0x000000162c32b211 */ /* 0x048fe200078008ff */
[----:B------:R-:W-:Y:S01]  /*3f00*/  @!PT LDS RZ, [RZ] ;  /* 0x00000000fffff984 */ /* 0x000fe20000000800 */
[----:B------:R-:W-:Y:S01]  /*3f10*/  @!PT LDS RZ, [RZ] ;  /* 0x00000000fffff984 */ /* 0x000fe20000000800 */
[----:B------:R-:W-:Y:S01]  /*3f20*/  @!PT LDS RZ, [RZ] ;  /* 0x00000000fffff984 */ /* 0x000fe20000000800 */
[----:B------:R2:W-:Y:S03]  /*3f30*/  @!P4 LDGSTS.E.BYPASS.LTC128B.128 [R213+0x6000], desc[UR10][R52.64] ;  /* 0x0600000034d5cfae */ /* 0x0005e6000b901d4a */
[C-C-:B------:R-:W-:Y:S01]  /*3f40*/  @!P3 LEA.HI.X R51, R44.reuse, R23, R4.reuse, 0x1, P0 ;  /* 0x000000172c33b211 */ /* 0x140fe200000f0c04 */
[----:B------:R2:W-:Y:S02]  /*3f50*/  @P3 STS.128 [R213+0x8000], RZ ;  /* 0x008000ffd5003388 */ /* 0x0005e40000000c00 */
[----:B------:R-:W3:Y:S01]  /*3f60*/  @!P2 LDC.64 R36, c[0x0][0x218] ;  /* 0x00008600ff24ab82 */ /* 0x000ee20000000a00 */
[C---:B----4-:R-:W-:Y:S01]  /*3f70*/  @!P2 LEA R46, P0, R44.reuse, R18, 0x1 ;  /* 0x000000122c2ea211 */ /* 0x050fe200078008ff */
[----:B------:R-:W-:Y:S01]  /*3f80*/  @!PT LDS RZ, [RZ] ;  /* 0x00000000fffff984 */ /* 0x000fe20000000800 */
[----:B------:R-:W-:Y:S01]  /*3f90*/  @!PT LDS RZ, [RZ] ;  /* 0x00000000fffff984 */ /* 0x000fe20000000800 */
[----:B------:R-:W-:Y:S01]  /*3fa0*/  @!PT LDS RZ, [RZ] ;  /* 0x00000000fffff984 */ /* 0x000fe20000000800 */
[----:B------:R2:W-:Y:S03]  /*3fb0*/  @!P3 LDGSTS.E.BYPASS.LTC128B.128 [R213+0x8000], desc[UR10][R50.64+0x80] ;  /* 0x0800008032d5bfae */ /* 0x0005e6000b901d4a */
[----:B------:R-:W-:Y:S01]  /*3fc0*/  @!P2 LEA.HI.X R47, R44, R19, R4, 0x1, P0 ;  /* 0x000000132c2fa211 */ /* 0x000fe200000f0c04 */
[----:B------:R-:W-:Y:S01]  /*3fd0*/  IMAD.X R4, R209, 0x1, R8, P6 ;  /* 0x00000001d1047824 */ /* 0x000fe200030e0608 */
[----:B------:R2:W-:Y:S01]  /*3fe0*/  @P2 STS.128 [R213+0xa000], RZ ;  /* 0x00a000ffd5002388 */ /* 0x0005e20000000c00 */
[----:B------:R-:W4:Y:S01]  /*3ff0*/  @!P4 LDC.64 R28, c[0x0][0x218] ;  /* 0x00008600ff1ccb82 */ /* 0x000f220000000a00 */
[----:B-----5:R-:W-:-:S02]  /*4000*/  @!P4 LEA R48, P1, R17, R10, 0x1 ;  /* 0x0000000a1130c211 */ /* 0x020fc400078208ff */
[----:B------:R-:W-:Y:S01]  /*4010*/  @!PT LDS RZ, [RZ] ;  /* 0x00000000fffff984 */ /* 0x000fe20000000800 */
[----:B------:R-:W-:Y:S01]  /*4020*/  @!PT LDS RZ, [RZ] ;  /* 0x00000000fffff984 */ /* 0x000fe20000000800 */
[----:B------:R-:W-:Y:S01]  /*4030*/  @!PT LDS RZ, [RZ] ;  /* 0x00000000fffff984 */ /* 0x000fe20000000800 */
[----:B------:R2:W-:Y:S02]  /*4040*/  @!P2 LDGSTS.E.BYPASS.LTC128B.128 [R213+0xa000], desc[UR10][R46.64+0x100] ;  /* 0x0a0001002ed5afae */ /* 0x0005e4000b901d4a */
[C-C-:B------:R-:W-:Y:S02]  /*4050*/  @!P4 LEA.HI.X R49, R17.reuse, R11, R8.reuse, 0x1, P1 ;  /* 0x0000000b1131c211 */ /* 0x140fe400008f0c08 */
[----:B------:R2:W-:Y:S01]  /*4060*/  @P4 STS.128 [R213+0x6800], RZ ;  /* 0x006800ffd5004388 */ /* 0x0005e20000000c00 */
[----:B------:R-:W5:Y:S01]  /*4070*/  @!P3 LDC.64 R24, c[0x0][0x218] ;  /* 0x00008600ff18bb82 */ /* 0x000f620000000a00 */
[C---:B-1----:R-:W-:Y:S02]  /*4080*/  @!P3 LEA R38, P0, R17.reuse, R38, 0x1 ;  /* 0x000000261126b211 */ /* 0x042fe400078008ff */
[----:B------:R-:W-:Y:S01]  /*4090*/  @!PT LDS RZ, [RZ] ;  /* 0x00000000fffff984 */ /* 0x000fe20000000800 */
[----:B------:R-:W-:Y:S01]  /*40a0*/  @!PT LDS RZ, [RZ] ;  /* 0x00000000fffff984 */ /* 0x000fe20000000800 */
[----:B------:R-:W-:Y:S01]  /*40b0*/  @!PT LDS RZ, [RZ] ;  /* 0x00000000fffff984 */ /* 0x000fe20000000800 */
[----:B------:R2:W-:Y:S02]  /*40c0*/  @!P4 LDGSTS.E.BYPASS.LTC128B.128 [R213+0x6800], desc[UR10][R48.64] ;  /* 0x0680000030d5cfae */ /* 0x0005e4000b901d4a */
[----:B------:R-:W-:-:S02]  /*40d0*/  @!P3 LEA.HI.X R39, R17, R39, R8, 0x1, P0 ;  /* 0x000000271127b211 */ /* 0x000fc400000f0c08 */
[----:B------:R2:W-:Y:S01]  /*40e0*/  @P3 STS.128 [R213+0x8800], RZ ;  /* 0x008800ffd5003388 */ /* 0x0005e20000000c00 */
[----:B------:R-:W1:Y:S01]  /*40f0*/  @!P2 LDC.64 R22, c[0x0][0x218] ;  /* 0x00008600ff16ab82 */ /* 0x000e620000000a00 */
[C---:B---3--:R-:W-:Y:S02]  /*4100*/  @!P2 LEA R36, P0, R17.reuse, R36, 0x1 ;  /* 0x000000241124a211 */ /* 0x048fe400078008ff */
[----:B------:R-:W-:Y:S01]  /*4110*/  @!PT LDS RZ, [RZ] ;  /* 0x00000000fffff984 */ /* 0x000fe20000000800 */
[----:B------:R-:W-:Y:S01]  /*4120*/  @!PT LDS RZ, [RZ] ;  /* 0x00000000fffff984 */ /* 0x000fe20000000800 */
[----:B------:R-:W-:Y:S01]  /*4130*/  @!PT LDS RZ, [RZ] ;  /* 0x00000000fffff984 */ /* 0x000fe20000000800 */
[----:B------:R2:W-:Y:S02]  /*4140*/  @!P3 LDGSTS.E.BYPASS.LTC128B.128 [R213+0x8800], desc[UR10][R38.64+0x80] ;  /* 0x0880008026d5bfae */ /* 0x0005e4000b901d4a */
[----:B------:R-:W-:Y:S02]  /*4150*/  @!P2 LEA.HI.X R37, R17, R37, R8, 0x1, P0 ;  /* 0x000000251125a211 */ /* 0x000fe400000f0c08 */
[----:B------:R-:W-:Y:S01]  /*4160*/  IADD3 R8, P6, R210, R21, RZ ;  /* 0x00000015d2087210 */ /* 0x000fe20007fde0ff */
[----:B------:R-:W3:Y:S01]  /*4170*/  @!P4 LDC.64 R18, c[0x0][0x218] ;  /* 0x00008600ff12cb82 */ /* 0x000ee20000000a00 */
[----:B----4-:R-:W-:Y:S01]  /*4180*/  @!P4 LEA R28, P1, R21, R28, 0x1 ;  /* 0x0000001c151cc211 */ /* 0x010fe200078208ff */
[----:B------:R2:W-:Y:S02]  /*4190*/  @P2 STS.128 [R213+0xa800], RZ ;  /* 0x00a800ffd5002388 */ /* 0x0005e40000000c00 */
[--C-:B------:R-:W-:Y:S01]  /*41a0*/  IMAD.X R17, R209, 0x1, R4.reuse, P6 ;  /* 0x00000001d1117824 */ /* 0x100fe200030e0604 */
[C-C-:B------:R-:W-:Y:S01]  /*41b0*/  @!P4 LEA.HI.X R29, R21.reuse, R29, R4.reuse, 0x1, P1 ;  /* 0x0000001d151dc211 */ /* 0x140fe200008f0c04 */
[----:B------:R-:W-:Y:S01]  /*41c0*/  @!PT LDS RZ, [RZ] ;  /* 0x00000000fffff984 */ /* 0x000fe20000000800 */
[----:B------:R-:W-:Y:S01]  /*41d0*/  @!PT LDS RZ, [RZ] ;  /* 0x00000000fffff984 */ /* 0x000fe20000000800 */
[----:B------:R-:W-:Y:S01]  /*41e0*/  @!PT LDS RZ, [RZ] ;  /* 0x00000000fffff984 */ /* 0x000fe20000000800 */
[----:B------:R2:W-:Y:S02]  /*41f0*/  @!P2 LDGSTS.E.BYPASS.LTC128B.128 [R213+0xa800], desc[UR10][R36.64+0x100] ;  /* 0x0a80010024d5afae */ /* 0x0005e4000b901d4a */
[----:B------:R-:W4:Y:S01]  /*4200*/  @!P3 LDC.64 R10, c[0x0][0x218] ;  /* 0x00008600ff0abb82 */ /* 0x000f220000000a00 */
[C---:B-----5:R-:W-:Y:S01]  /*4210*/  @!P3 LEA R24, P1, R21.reuse, R24, 0x1 ;  /* 0x000000181518b211 */ /* 0x060fe200078208ff */
[----:B------:R2:W-:Y:S03]  /*4220*/  @P4 STS.128 [R213+0x7000], RZ ;  /* 0x007000ffd5004388 */ /* 0x0005e60000000c00 */
[C---:B------:R-:W-:Y:S01]  /*4230*/  @!P3 LEA.HI.X R25, R21.reuse, R25, R4, 0x1, P1 ;  /* 0x000000191519b211 */ /* 0x040fe200008f0c04 */
[----:B------:R-:W-:Y:S01]  /*4240*/  @!PT LDS RZ, [RZ] ;  /* 0x00000000fffff984 */ /* 0x000fe20000000800 */
[----:B------:R-:W-:Y:S01]  /*4250*/  @!PT LDS RZ, [RZ] ;  /* 0x00000000fffff984 */ /* 0x000fe20000000800 */
[----:B------:R-:W-:Y:S01]  /*4260*/  @!PT LDS RZ, [RZ] ;  /* 0x00000000fffff984 */ /* 0x000fe20000000800 */
[----:B------:R2:W-:Y:S01]  /*4270*/  @!P4 LDGSTS.E.BYPASS.LTC128B.128 [R213+0x7000], desc[UR10][R28.64] ;  /* 0x070000001cd5cfae */ /* 0x0005e2000b901d4a */
[----:B-1----:R-:W-:-:S03]  /*4280*/  @!P2 LEA R22, P0, R21, R22, 0x1 ;  /* 0x000000161516a211 */ /* 0x002fc600078008ff */
[----:B------:R2:W-:Y:S01]  /*4290*/  @P3 STS.128 [R213+0x9000], RZ ;  /* 0x009000ffd5003388 */ /* 0x0005e20000000c00 */
[----:B------:R-:W-:-:S03]  /*42a0*/  @!P2 LEA.HI.X R23, R21, R23, R4, 0x1, P0 ;  /* 0x000000171517a211 */ /* 0x000fc600000f0c04 */
[----:B------:R-:W-:Y:S01]  /*42b0*/  @!PT LDS RZ, [RZ] ;  /* 0x00000000fffff984 */ /* 0x000fe20000000800 */
[----:B------:R-:W-:Y:S01]  /*42c0*/  @!PT LDS RZ, [RZ] ;  /* 0x00000000fffff984 */ /* 0x000fe20000000800 */
[----:B------:R-:W-:Y:S01]  /*42d0*/  @!PT LDS RZ, [RZ] ;  /* 0x00000000fffff984 */ /* 0x000fe20000000800 */
[----:B------:R2:W-:Y:S01]  /*42e0*/  @!P3 LDGSTS.E.BYPASS.LTC128B.128 [R213+0x9000], desc[UR10][R24.64+0x80] ;  /* 0x0900008018d5bfae */ /* 0x0005e2000b901d4a */
[----:B---3--:R-:W-:-:S03]  /*42f0*/  @!P4 LEA R18, P1, R8, R18, 0x1 ;  /* 0x000000120812c211 */ /* 0x008fc600078208ff */
[----:B------:R2:W-:Y:S01]  /*4300*/  @P2 STS.128 [R213+0xb000], RZ ;  /* 0x00b000ffd5002388 */ /* 0x0005e20000000c00 */
[----:B------:R-:W-:-:S03]  /*4310*/  @!P4 LEA.HI.X R19, R8, R19, R17, 0x1, P1 ;  /* 0x000000130813c211 */ /* 0x000fc600008f0c11 */
[----:B------:R-:W-:Y:S01]  /*4320*/  @!PT LDS RZ, [RZ] ;  /* 0x00000000fffff984 */ /* 0x000fe20000000800 */
[----:B------:R-:W-:Y:S01]  /*4330*/  @!PT LDS RZ, [RZ] ;  /* 0x00000000fffff984 */ /* 0x000fe20000000800 */
[----:B------:R-:W-:Y:S01]  /*4340*/  @!PT LDS RZ, [RZ] ;  /* 0x00000000fffff984 */ /* 0x000fe20000000800 */
[----:B------:R2:W-:Y:S01]  /*4350*/  @!P2 LDGSTS.E.BYPASS.LTC128B.128 [R213+0xb000], desc[UR10][R22.64+0x100] ;  /* 0x0b00010016d5afae */ /* 0x0005e2000b901d4a */
[----:B----4-:R-:W-:-:S03]  /*4360*/  @!P3 LEA R10, P0, R8, R10, 0x1 ;  /* 0x0000000a080ab211 */ /* 0x010fc600078008ff */
        /* <DEDUP_REMOVED lines=20> */
.L_x_629:
[----:B------:R-:W-:Y:S05]  /*44b0*/  BSYNC B0 ;  /* 0x0000000000007941 */ /* 0x000fea0003800000 */
.L_x_628:
[----:B------:R-:W0:Y:S02]  /*44c0*/  LDGDEPBAR ;  /* 0x00000000000079af */ /* 0x000e240000000000 */
.L_x_627:
[----:B-12---:R-:W-:Y:S01]  /*44d0*/  FMNMX.FTZ R11, R32, R30, !PT ;  /* 0x0000001e200b7209 */ /* 0x006fe20007810000 */
[----:B------:R-:W-:Y:S01]  /*44e0*/  IMAD R152, R212, 0x4, R85 ;  /* 0x00000004d4987824 */ /* 0x000fe200078e0255 */
[----:B------:R-:W-:Y:S01]  /*44f0*/  FMNMX.FTZ R8, R41, R31, !PT ;  /* 0x0000001f29087209 */ /* 0x000fe20007810000 */
[----:B------:R-:W-:Y:S01]  /*4500*/  IMAD.SHL.U32 R231, R3, 0x2, RZ ;  /* 0x0000000203e77824 */ /* 0x000fe200078e00ff */
[----:B------:R-:W-:Y:S01]  /*4510*/  FMNMX.FTZ R11, R40, R11, !PT ;  /* 0x0000000b280b7209 */ /* 0x000fe20007810000 */
[----:B------:R-:W-:Y:S01]  /*4520*/  IMAD.WIDE.U32 R200, R152, -0x326172a9, RZ ;  /* 0xcd9e8d5798c87825 */ /* 0x000fe200078e00ff */
[----:B------:R-:W-:Y:S01]  /*4530*/  FMNMX.FTZ R8, R43, R8, !PT ;  /* 0x000000082b087209 */ /* 0x000fe20007810000 */
[----:B------:R-:W-:Y:S01]  /*4540*/  ULDC UR5, c[0x0][0x2ec] ;  /* 0x0000bb0000057ab9 */ /* 0x000fe20000000800 */
[----:B------:R-:W-:Y:S01]  /*4550*/  FMNMX.FTZ R11, R26, R11, !PT ;  /* 0x0000000b1a0b7209 */ /* 0x000fe20007810000 */
[----:B------:R-:W-:Y:S01]  /*4560*/  IMAD.WIDE.U32 R234, R134, -0x2daee0ad, RZ ;  /* 0xd2511f5386ea7825 */ /* 0x000fe200078e00ff */
[----:B------:R-:W-:-:S02]  /*4570*/  FMNMX.FTZ R8, R27, R8, !PT ;  /* 0x000000081b087209 */ /* 0x000fc40007810000 */
[----:B------:R-:W-:Y:S01]  /*4580*/  FMNMX.FTZ R11, R20, R11, !PT ;  /* 0x0000000b140b7209 */ /* 0x000fe20007810000 */
[----:B------:R-:W-:Y:S01]  /*4590*/  VIADD R3, R225, 0xbb67ae85 ;  /* 0xbb67ae85e1037836 */ /* 0x000fe20000000000 */
[----:B------:R-:W-:Y:S01]  /*45a0*/  FMNMX.FTZ R8, R13, R8, !PT ;  /* 0x000000080d087209 */ /* 0x000fe20007810000 */
[----:B------:R-:W-:Y:S01]  /*45b0*/  VIADD R175, R224, 0x9e3779b9 ;  /* 0x9e3779b9e0af7836 */ /* 0x000fe20000000000 */
[----:B------:R-:W-:Y:S01]  /*45c0*/  FMNMX.FTZ R11, R12, R11, !PT ;  /* 0x0000000b0c0b7209 */ /* 0x000fe20007810000 */
[----:B------:R-:W-:Y:S01]  /*45d0*/  VIADD R171, R224, 0x3c6ef372 ;  /* 0x3c6ef372e0ab7836 */ /* 0x000fe20000000000 */
[----:B------:R-:W-:Y:S01]  /*45e0*/  FMNMX.FTZ R8, R101, R8, !PT ;  /* 0x0000000865087209 */ /* 0x000fe20007810000 */
[C---:B------:R-:W-:Y:S01]  /*45f0*/  VIADD R170, R225.reuse, 0x76cf5d0a ;  /* 0x76cf5d0ae1aa7836 */ /* 0x040fe20000000000 */
        /* <DEDUP_REMOVED lines=11> */
[----:B------:R-:W-:Y:S01]  /*46b0*/  IMAD R174, R2, 0x10000, R2 ;  /* 0x0001000002ae7824 */ /* 0x000fe200078e0202 */
[----:B------:R-:W-:Y:S01]  /*46c0*/  FMNMX.FTZ R11, R140, R11, !PT ;  /* 0x0000000b8c0b7209 */ /* 0x000fe20007810000 */
[----:B------:R-:W-:Y:S01]  /*46d0*/  VIADD R229, R224, 0x1715609d ;  /* 0x1715609de0e57836 */ /* 0x000fe20000000000 */
[----:B------:R-:W-:Y:S01]  /*46e0*/  FMNMX.FTZ R8, R137, R8, !PT ;  /* 0x0000000889087209 */ /* 0x000fe20007810000 */
[----:B------:R-:W-:Y:S01]  /*46f0*/  VIADD R217, R225, 0x646e171e ;  /* 0x646e171ee1d97836 */ /* 0x000fe20000000000 */
        /* <DEDUP_REMOVED lines=12> */
[----:B------:R-:W-:Y:S01]  /*47c0*/  LOP3.LUT R135, R81, R224, RZ, 0x3c, !PT ;  /* 0x000000e051877212 */ /* 0x000fe200078e3cff */
[----:B------:R-:W1:Y:S01]  /*47d0*/  SHFL.BFLY PT, R11, R4, 0x2, 0x1f ;  /* 0x0c401f00040b7f89 */ /* 0x000e6200000e0000 */
[----:B------:R-:W-:-:S02]  /*47e0*/  LEA R192, R0, UR4, 0x1 ;  /* 0x0000000400c07c11 */ /* 0x000fc4000f8e08ff */
[----:B------:R-:W-:Y:S01]  /*47f0*/  LOP3.LUT R172, R201, R135, RZ, 0x3c, !PT ;  /* 0x00000087c9ac7212 */ /* 0x000fe200078e3cff */
[----:B------:R-:W2:Y:S02]  /*4800*/  SHFL.BFLY PT, R8, R17, 0x2, 0x1f ;  /* 0x0c401f0011087f89 */ /* 0x000ea400000e0000 */
[----:B------:R-:W-:Y:S02]  /*4810*/  IMAD R190, R7, 0x2, R192 ;  /* 0x0000000207be7824 */ /* 0x000fe400078e02c0 */
[----:B------:R-:W-:Y:S01]  /*4820*/  IMAD.WIDE.U32 R172, R172, -0x2daee0ad, RZ ;  /* 0xd2511f53acac7825 */ /* 0x000fe200078e00ff */
[----:B------:R-:W-:Y:S03]  /*4830*/  LDSM.16.MT88.4 R124, [R192+0xc000] ;  /* 0x00c00000c07c783b */ /* 0x000fe60000004200 */
[----:B------:R-:W-:Y:S01]  /*4840*/  IMAD R188, R5, 0x2, R190 ;  /* 0x0000000205bc7824 */ /* 0x000fe200078e02be */
[----:B------:R-:W-:Y:S01]  /*4850*/  LOP3.LUT R150, R173, R234, R3, 0x96, !PT ;  /* 0x000000eaad967212 */ /* 0x000fe200078e9603 */
[----:B------:R-:W-:Y:S01]  /*4860*/  IMAD R189, R5, 0x2, R192 ;  /* 0x0000000205bd7824 */ /* 0x000fe200078e02c0 */
[----:B------:R-:W-:Y:S03]  /*4870*/  LDSM.16.MT88.4 R64, [R192+0xe000] ;  /* 0x00e00000c040783b */ /* 0x000fe60000004200 */
[----:B------:R-:W-:Y:S01]  /*4880*/  IMAD.WIDE.U32 R150, R150, -0x326172a9, RZ ;  /* 0xcd9e8d5796967825 */ /* 0x000fe200078e00ff */
[----:B------:R-:W-:Y:S04]  /*4890*/  LDSM.16.MT88.4 R56, [R188+0xc000] ;  /* 0x00c00000bc38783b */ /* 0x000fe80000004200 */
[----:B------:R-:W-:Y:S01]  /*48a0*/  LDSM.16.MT88.4 R48, [R189+0xc000] ;  /* 0x00c00000bd30783b */ /* 0x000fe20000004200 */
[----:B-1----:R-:W-:-:S02]  /*48b0*/  FMNMX.FTZ R11, R4, R11, !PT ;  /* 0x0000000b040b7209 */ /* 0x002fc40007810000 */
[--C-:B------:R-:W-:Y:S01]  /*48c0*/  LOP3.LUT R4, R235, R231, R225.reuse, 0x96, !PT ;  /* 0x000000e7eb047212 */ /* 0x100fe200078e96e1 */
[----:B------:R-:W-:Y:S01]  /*48d0*/  LDSM.16.MT88.4 R72, [R190+0xe000] ;  /* 0x00e00000be48783b */ /* 0x000fe20000004200 */
[----:B--2---:R-:W-:Y:S01]  /*48e0*/  FMNMX.FTZ R8, R17, R8, !PT ;  /* 0x0000000811087209 */ /* 0x004fe20007810000 */
[----:B------:R-:W-:Y:S02]  /*48f0*/  VIADD R231, R231, 0x1 ;  /* 0x00000001e7e77836 */ /* 0x000fe40000000000 */
[----:B------:R-:W1:Y:S01]  /*4900*/  SHFL.BFLY PT, R132, R11, 0x1, 0x1f ;  /* 0x0c201f000b847f89 */ /* 0x000e6200000e0000 */
[----:B------:R-:W-:Y:S02]  /*4910*/  IMAD.WIDE.U32 R22, R4, -0x326172a9, RZ ;  /* 0xcd9e8d5704167825 */ /* 0x000fe400078e00ff */
[----:B------:R-:W-:Y:S01]  /*4920*/  LOP3.LUT R234, R235, R231, R225, 0x96, !PT ;  /* 0x000000e7ebea7212 */ /* 0x000fe200078e96e1 */
[----:B------:R-:W2:Y:S02]  /*4930*/  SHFL.BFLY PT, R3, R8, 0x1, 0x1f ;  /* 0x0c201f0008037f89 */ /* 0x000ea400000e0000 */
[----:B------:R-:W-:-:S02]  /*4940*/  LOP3.LUT R4, R23, R200, R175, 0x96, !PT ;  /* 0x000000c817047212 */ /* 0x000fc400078e96af */
[----:B------:R-:W-:Y:S01]  /*4950*/  LOP3.LUT R22, R151, R22, R171, 0x96, !PT ;  /* 0x0000001697167212 */ /* 0x000fe200078e96ab */
[----:B------:R-:W-:Y:S01]  /*4960*/  LDSM.16.MT88.4 R80, [R189+0xe000] ;  /* 0x00e00000bd50783b */ /* 0x000fe20000004200 */
[----:B------:R-:W-:-:S03]  /*4970*/  IMAD.WIDE.U32 R234, R234, -0x326172a9, RZ ;  /* 0xcd9e8d57eaea7825 */ /* 0x000fc600078e00ff */
[----:B------:R-:W-:Y:S01]  /*4980*/  LDSM.16.MT88.4 R88, [R188+0xe000] ;  /* 0x00e00000bc58783b */ /* 0x000fe20000004200 */
[----:B------:R-:W-:Y:S01]  /*4990*/  IMAD.WIDE.U32 R18, R4, -0x2daee0ad, RZ ;  /* 0xd2511f5304127825 */ /* 0x000fe200078e00ff */
[----:B------:R-:W-:Y:S02]  /*49a0*/  LOP3.LUT R175, R235, R200, R175, 0x96, !PT ;  /* 0x000000c8ebaf7212 */ /* 0x000fe400078e96af */
[----:B------:R-:W-:Y:S01]  /*49b0*/  LDSM.16.MT88.4 R96, [R192+0x10000] ;  /* 0x01000000c060783b */ /* 0x000fe20000004200 */
[----:B------:R-:W-:Y:S01]  /*49c0*/  IMAD.WIDE.U32 R22, R22, -0x2daee0ad, RZ ;  /* 0xd2511f5316167825 */ /* 0x000fe200078e00ff */
[----:B------:R-:W-:Y:S02]  /*49d0*/  LOP3.LUT R4, R19, R172, R170, 0x96, !PT ;  /* 0x000000ac13047212 */ /* 0x000fe400078e96aa */
[----:B------:R-:W-:Y:S01]  /*49e0*/  LDSM.16.MT88.4 R104, [R190+0x10000] ;  /* 0x01000000be68783b */ /* 0x000fe20000004200 */
[----:B------:R-:W-:Y:S01]  /*49f0*/  LOP3.LUT R171, R151, R234, R171, 0x96, !PT ;  /* 0x000000ea97ab7212 */ /* 0x000fe200078e96ab */
[----:B------:R-:W-:Y:S01]  /*4a00*/  IMAD.WIDE.U32 R234, R175, -0x2daee0ad, RZ ;  /* 0xd2511f53afea7825 */ /* 0x000fe200078e00ff */
[----:B------:R-:W-:Y:S01]  /*4a10*/  LOP3.LUT R18, R23, R18, R149, 0x96, !PT ;  /* 0x0000001217127212 */ /* 0x000fe200078e9695 */
[----:B------:R-:W-:Y:S01]  /*4a20*/  LDSM.16.MT88.4 R116, [R189+0x10000] ;  /* 0x01000000bd74783b */ /* 0x000fe20000004200 */
[----:B-1----:R-:W-:Y:S01]  /*4a30*/  FMNMX.FTZ R132, R11, R132, !PT ;  /* 0x000000840b847209 */ /* 0x002fe20007810000 */
[----:B------:R-:W-:Y:S01]  /*4a40*/  IMAD.WIDE.U32 R10, R4, -0x326172a9, RZ ;  /* 0xcd9e8d57040a7825 */ /* 0x000fe200078e00ff */
[----:B--2---:R-:W-:-:S02]  /*4a50*/  FMNMX.FTZ R3, R8, R3, !PT ;  /* 0x0000000308037209 */ /* 0x004fc40007810000 */
[----:B------:R-:W-:Y:S01]  /*4a60*/  FSETP.NEU.FTZ.AND P0, PT, R132, -INF , PT ;  /* 0xff8000008400780b */ /* 0x000fe20003f1d000 */
[----:B------:R-:W-:Y:S01]  /*4a70*/  IMAD.WIDE.U32 R18, R18, -0x326172a9, RZ ;  /* 0xcd9e8d5712127825 */ /* 0x000fe200078e00ff */
[----:B------:R-:W-:-:S03]  /*4a80*/  LOP3.LUT R4, R11, R150, R142, 0x96, !PT ;  /* 0x000000960b047212 */ /* 0x000fc600078e968e */
[----:B------:R-:W-:Y:S01]  /*4a90*/  FMUL.FTZ R227, R132, UR5 ;  /* 0x0000000584e37c20 */ /* 0x000fe20008410000 */
[----:B------:R-:W-:Y:S01]  /*4aa0*/  FMUL.FTZ R206, R3, UR5 ;  /* 0x0000000503ce7c20 */ /* 0x000fe20008410000 */
[----:B------:R-:W-:Y:S02]  /*4ab0*/  LOP3.LUT R170, R235, R172, R170, 0x96, !PT ;  /* 0x000000acebaa7212 */ /* 0x000fe400078e96aa */
[----:B------:R-:W-:Y:S01]  /*4ac0*/  LOP3.LUT R10, R19, R10, R143, 0x96, !PT ;  /* 0x0000000a130a7212 */ /* 0x000fe200078e968f */
[----:B------:R-:W-:Y:S01]  /*4ad0*/  IMAD.WIDE.U32 R24, R4, -0x2daee0ad, RZ ;  /* 0xd2511f5304187825 */ /* 0x000fe200078e00ff */
[----:B------:R-:W-:Y:S02]  /*4ae0*/  FSEL R227, R227, RZ, P0 ;  /* 0x000000ffe3e37208 */ /* 0x000fe40000000000 */
[----:B------:R-:W-:Y:S01]  /*4af0*/  FSETP.NEU.FTZ.AND P0, PT, R3, -INF , PT ;  /* 0xff8000000300780b */ /* 0x000fe20003f1d000 */
[----:B------:R-:W-:Y:S01]  /*4b00*/  IMAD.WIDE.U32 R10, R10, -0x2daee0ad, RZ ;  /* 0xd2511f530a0a7825 */ /* 0x000fe200078e00ff */
[----:B------:R-:W-:-:S03]  /*4b10*/  LOP3.LUT R22, R25, R22, R136, 0x96, !PT ;  /* 0x0000001619167212 */ /* 0x000fc600078e9688 */
[--C-:B------:R-:W-:Y:S01]  /*4b20*/  FFMA.FTZ R165, R40, UR5, -R227.reuse ;  /* 0x0000000528a57c23 */ /* 0x100fe200080108e3 */
[--C-:B------:R-:W-:Y:S01]  /*4b30*/  FFMA.FTZ R162, R26, UR5, -R227.reuse ;  /* 0x000000051aa27c23 */ /* 0x100fe200080108e3 */
[----:B------:R-:W-:Y:S01]  /*4b40*/  FSEL R206, R206, RZ, P0 ;  /* 0x000000ffcece7208 */ /* 0x000fe20000000000 */
[----:B------:R-:W-:Y:S01]  /*4b50*/  FFMA.FTZ R167, R32, UR5, -R227 ;  /* 0x0000000520a77c23 */ /* 0x000fe200080108e3 */
[----:B------:R-:W-:Y:S01]  /*4b60*/  LOP3.LUT R4, R11, R24, R141, 0x96, !PT ;  /* 0x000000180b047212 */ /* 0x000fe200078e968d */
[----:B------:R-:W-:Y:S01]  /*4b70*/  IMAD.WIDE.U32 R22, R22, -0x326172a9, RZ ;  /* 0xcd9e8d5716167825 */ /* 0x000fe200078e00ff */
[----:B------:R-:W-:Y:S03]  /*4b80*/  MUFU.EX2 R165, R165 ;  /* 0x000000a500a57308 */ /* 0x000fe60000000800 */
[--C-:B------:R-:W-:Y:S01]  /*4b90*/  FFMA.FTZ R168, R41, UR5, -R206.reuse ;  /* 0x0000000529a87c23 */ /* 0x100fe200080108ce */
[----:B------:R-:W-:Y:S01]  /*4ba0*/  FFMA.FTZ R169, R31, UR5, -R206 ;  /* 0x000000051fa97c23 */ /* 0x000fe200080108ce */
[----:B------:R-:W-:-:S04]  /*4bb0*/  IMAD.WIDE.U32 R24, R4, -0x326172a9, RZ ;  /* 0xcd9e8d5704187825 */ /* 0x000fc800078e00ff */
[--C-:B------:R-:W-:Y:S01]  /*4bc0*/  FFMA.FTZ R166, R30, UR5, -R227.reuse ;  /* 0x000000051ea67c23 */ /* 0x100fe200080108e3 */
[--C-:B------:R-:W-:Y:S01]  /*4bd0*/  FFMA.FTZ R164, R43, UR5, -R206.reuse ;  /* 0x000000052ba47c23 */ /* 0x100fe200080108ce */
[----:B------:R-:W-:Y:S01]  /*4be0*/  FFMA.FTZ R163, R27, UR5, -R206 ;  /* 0x000000051ba37c23 */ /* 0x000fe200080108ce */
[----:B------:R-:W-:Y:S01]  /*4bf0*/  VIADD R32, R224, 0xb54cda56 ;  /* 0xb54cda56e0207836 */ /* 0x000fe20000000000 */
[----:B------:R-:W1:Y:S01]  /*4c00*/  MUFU.EX2 R162, R162 ;  /* 0x000000a200a27308 */ /* 0x000e620000000800 */
[C---:B------:R-:W-:Y:S01]  /*4c10*/  LOP3.LUT R8, R24.reuse, 0xffff, RZ, 0xc0, !PT ;  /* 0x0000ffff18087812 */ /* 0x040fe200078ec0ff */
[----:B------:R-:W2:Y:S01]  /*4c20*/  LDSM.16.MT88.4 R40, [R190+0xc000] ;  /* 0x00c00000be28783b */ /* 0x000ea20000004200 */
[----:B------:R-:W-:Y:S01]  /*4c30*/  LOP3.LUT R0, R24, 0xff, RZ, 0xc0, !PT ;  /* 0x000000ff18007812 */ /* 0x000fe200078ec0ff */
[--C-:B------:R-:W-:Y:S01]  /*4c40*/  FFMA.FTZ R157, R16, UR5, -R227.reuse ;  /* 0x00000005109d7c23 */ /* 0x100fe200080108e3 */
[----:B------:R-:W-:Y:S01]  /*4c50*/  LOP3.LUT R4, R25, R22, R32, 0x96, !PT ;  /* 0x0000001619047212 */ /* 0x000fe200078e9620 */
[--C-:B------:R-:W-:Y:S01]  /*4c60*/  FFMA.FTZ R158, R12, UR5, -R227.reuse ;  /* 0x000000050c9e7c23 */ /* 0x100fe200080108e3 */
[----:B------:R-:W-:Y:S01]  /*4c70*/  SHF.R.U32.HI R7, RZ, 0x8, R8 ;  /* 0x00000008ff077819 */ /* 0x000fe20000011608 */
[----:B------:R-:W-:Y:S01]  /*4c80*/  MUFU.EX2 R168, R168 ;  /* 0x000000a800a87308 */ /* 0x000fe20000000800 */
[----:B------:R-:W-:Y:S01]  /*4c90*/  SHF.R.U32.HI R113, RZ, 0x10, R4 ;  /* 0x00000010ff717819 */ /* 0x000fe20000011604 */
[--C-:B------:R-:W-:Y:S01]  /*4ca0*/  FFMA.FTZ R160, R13, UR5, -R206.reuse ;  /* 0x000000050da07c23 */ /* 0x100fe200080108ce */
[C---:B------:R-:W-:Y:S01]  /*4cb0*/  LOP3.LUT R14, R4.reuse, 0xffff, RZ, 0xc0, !PT ;  /* 0x0000ffff040e7812 */ /* 0x040fe200078ec0ff */
[----:B------:R-:W-:Y:S01]  /*4cc0*/  FFMA.FTZ R156, R15, UR5, -R206 ;  /* 0x000000050f9c7c23 */ /* 0x000fe200080108ce */
[----:B------:R-:W-:Y:S01]  /*4cd0*/  LOP3.LUT R5, R4, 0xff, RZ, 0xc0, !PT ;  /* 0x000000ff04057812 */ /* 0x000fe200078ec0ff */
[----:B------:R-:W-:Y:S01]  /*4ce0*/  FFMA.FTZ R161, R20, UR5, -R227 ;  /* 0x0000000514a17c23 */ /* 0x000fe200080108e3 */
[----:B------:R-:W-:Y:S01]  /*4cf0*/  PRMT R7, R0, 0x5410, R7 ;  /* 0x0000541000077816 */ /* 0x000fe20000000007 */
[----:B------:R-:W3:Y:S01]  /*4d00*/  MUFU.EX2 R169, R169 ;  /* 0x000000a900a97308 */ /* 0x000ee20000000800 */
[----:B------:R-:W-:Y:S01]  /*4d10*/  SHF.R.U32.HI R4, RZ, 0x18, R4 ;  /* 0x00000018ff047819 */ /* 0x000fe20000011604 */
[--C-:B------:R-:W-:Y:S01]  /*4d20*/  FFMA.FTZ R153, R9, UR5, -R206.reuse ;  /* 0x0000000509997c23 */ /* 0x100fe200080108ce */
[----:B------:R-:W-:Y:S01]  /*4d30*/  LOP3.LUT R113, R113, 0xff, RZ, 0xc0, !PT ;  /* 0x000000ff71717812 */ /* 0x000fe200078ec0ff */
[----:B------:R-:W-:Y:S01]  /*4d40*/  FFMA.FTZ R159, R101, UR5, -R206 ;  /* 0x00000005659f7c23 */ /* 0x000fe200080108ce */
[--C-:B------:R-:W-:Y:S01]  /*4d50*/  HSET2.LE.AND R114, R7, R174.reuse, PT ;  /* 0x000000ae07727233 */ /* 0x100fe20003803000 */
[----:B------:R-:W-:Y:S01]  /*4d60*/  IMAD.WIDE.U32 R236, R170, -0x326172a9, RZ ;  /* 0xcd9e8d57aaec7825 */ /* 0x000fe200078e00ff */
[----:B------:R-:W-:Y:S01]  /*4d70*/  PRMT R113, R113, 0x5410, R4 ;  /* 0x0000541071717816 */ /* 0x000fe20000000004 */
[----:B------:R-:W-:Y:S01]  /*4d80*/  MUFU.EX2 R167, R167 ;  /* 0x000000a700a77308 */ /* 0x000fe20000000800 */
[----:B------:R-:W-:Y:S01]  /*4d90*/  SHF.R.U32.HI R11, RZ, 0x10, R24 ;  /* 0x00000010ff0b7819 */ /* 0x000fe20000011618 */
[----:B------:R-:W-:Y:S01]  /*4da0*/  FFMA.FTZ R172, R34, UR5, -R227 ;  /* 0x0000000522ac7c23 */ /* 0x000fe200080108e3 */
[----:B-1----:R-:W-:Y:S01]  /*4db0*/  F2FP.BF16.F32.PACK_AB R7, R162, R165 ;  /* 0x000000a5a207723e */ /* 0x002fe200000010ff */
[----:B------:R-:W-:Y:S01]  /*4dc0*/  FFMA.FTZ R175, R139, UR5, -R206 ;  /* 0x000000058baf7c23 */ /* 0x000fe200080108ce */
[----:B------:R-:W-:Y:S01]  /*4dd0*/  SHF.R.U32.HI R115, RZ, 0x18, R24 ;  /* 0x00000018ff737819 */ /* 0x000fe20000011618 */
[----:B------:R-:W-:Y:S01]  /*4de0*/  FFMA.FTZ R202, R137, UR5, -R206 ;  /* 0x0000000589ca7c23 */ /* 0x000fe200080108ce */
[----:B------:R-:W-:Y:S01]  /*4df0*/  LOP3.LUT R8, R11, 0xff, RZ, 0xc0, !PT ;  /* 0x000000ff0b087812 */ /* 0x000fe200078ec0ff */
[----:B------:R-:W1:Y:S01]  /*4e00*/  MUFU.EX2 R166, R166 ;  /* 0x000000a600a67308 */ /* 0x000e620000000800 */
[----:B------:R-:W-:Y:S01]  /*4e10*/  SHF.R.U32.HI R14, RZ, 0x8, R14 ;  /* 0x00000008ff0e7819 */ /* 0x000fe2000001160e */
[----:B------:R-:W-:Y:S01]  /*4e20*/  LDSM.16.MT88.4 R24, [R190+0xc800] ;  /* 0x00c80000be18783b */ /* 0x000fe20000004200 */
[--C-:B------:R-:W-:Y:S01]  /*4e30*/  HSET2.LE.AND R113, R113, R174.reuse, PT ;  /* 0x000000ae71717233 */ /* 0x100fe20003803000 */
[--C-:B------:R-:W-:Y:S01]  /*4e40*/  FFMA.FTZ R200, R35, UR5, -R206.reuse ;  /* 0x0000000523c87c23 */ /* 0x100fe200080108ce */
[----:B------:R-:W-:Y:S01]  /*4e50*/  LOP3.LUT R114, R114, R7, RZ, 0xc0, !PT ;  /* 0x0000000772727212 */ /* 0x000fe200078ec0ff */
[----:B------:R-:W-:Y:S01]  /*4e60*/  FFMA.FTZ R201, R33, UR5, -R206 ;  /* 0x0000000521c97c23 */ /* 0x000fe200080108ce */
[----:B---3--:R-:W-:Y:S01]  /*4e70*/  F2FP.BF16.F32.PACK_AB R0, R169, R168 ;  /* 0x000000a8a900723e */ /* 0x008fe200000010ff */
[----:B------:R-:W-:Y:S01]  /*4e80*/  MUFU.EX2 R164, R164 ;  /* 0x000000a400a47308 */ /* 0x000fe20000000800 */
[----:B------:R-:W-:Y:S01]  /*4e90*/  LOP3.LUT R7, R23, R18, R229, 0x96, !PT ;  /* 0x0000001217077212 */ /* 0x000fe200078e96e5 */
[----:B------:R-:W-:Y:S01]  /*4ea0*/  FFMA.FTZ R173, R140, UR5, -R227 ;  /* 0x000000058cad7c23 */ /* 0x000fe200080108e3 */
[----:B------:R-:W3:Y:S01]  /*4eb0*/  LDSM.16.MT88.4 R16, [R188+0x10000] ;  /* 0x01000000bc10783b */ /* 0x000ee20000004200 */
[----:B------:R-:W-:Y:S01]  /*4ec0*/  PRMT R115, R8, 0x5410, R115 ;  /* 0x0000541008737816 */ /* 0x000fe20000000073 */
[--C-:B------:R-:W-:Y:S01]  /*4ed0*/  FFMA.FTZ R148, R148, UR5, -R227.reuse ;  /* 0x0000000594947c23 */ /* 0x100fe200080108e3 */
[----:B------:R-:W-:Y:S01]  /*4ee0*/  PRMT R5, R5, 0x5410, R14 ;  /* 0x0000541005057816 */ /* 0x000fe2000000000e */
[----:B------:R-:W-:Y:S01]  /*4ef0*/  LDSM.16.MT88.4 R28, [R192+0xc800] ;  /* 0x00c80000c01c783b */ /* 0x000fe20000004200 */
[----:B------:R-:W4:Y:S01]  /*4f00*/  MUFU.EX2 R163, R163 ;  /* 0x000000a300a37308 */ /* 0x000f220000000800 */
[----:B------:R-:W-:Y:S01]  /*4f10*/  LOP3.LUT R113, R113, R0, RZ, 0xc0, !PT ;  /* 0x0000000071717212 */ /* 0x000fe200078ec0ff */
[----:B------:R-:W-:Y:S01]  /*4f20*/  FFMA.FTZ R0, R6, UR5, -R227 ;  /* 0x0000000506007c23 */ /* 0x000fe200080108e3 */
[----:B------:R-:W5:Y:S01]  /*4f30*/  LDSM.16.MT88.4 R12, [R188+0xc800] ;  /* 0x00c80000bc0c783b */ /* 0x000f620000004200 */
[----:B------:R-:W-:Y:S01]  /*4f40*/  IMAD.WIDE.U32 R6, R7, -0x2daee0ad, RZ ;  /* 0xd2511f5307067825 */ /* 0x000fe200078e00ff */
[----:B------:R-:W-:-:S03]  /*4f50*/  HSET2.LE.AND R115, R115, R174, PT ;  /* 0x000000ae73737233 */ /* 0x000fc60003803000 */
[----:B------:R-:W-:Y:S01]  /*4f60*/  FFMA.FTZ R226, R226, UR5, -R227 ;  /* 0x00000005e2e27c23 */ /* 0x000fe200080108e3 */
[----:B------:R-:W-:Y:S01]  /*4f70*/  HSET2.LE.AND R112, R5, R174, PT ;  /* 0x000000ae05707233 */ /* 0x000fe20003803000 */
[----:B------:R-:W-:Y:S01]  /*4f80*/  MUFU.EX2 R157, R157 ;  /* 0x0000009d009d7308 */ /* 0x000fe20000000800 */
[----:B-1----:R-:W-:Y:S01]  /*4f90*/  F2FP.BF16.F32.PACK_AB R5, R166, R167 ;  /* 0x000000a7a605723e */ /* 0x002fe200000010ff */
[----:B------:R-:W-:Y:S01]  /*4fa0*/  LDSM.16.MT88.4 R20, [R189+0xc800] ;  /* 0x00c80000bd14783b */ /* 0x000fe20000004200 */
[----:B------:R-:W-:Y:S01]  /*4fb0*/  SHF.R.U32.HI R109, RZ, 0x10, R6 ;  /* 0x00000010ff6d7819 */ /* 0x000fe20000011606 */
[----:B------:R-:W-:Y:S01]  /*4fc0*/  FADD.FTZ R166, R167, R166 ;  /* 0x000000a6a7a67221 */ /* 0x000fe20000010000 */
[----:B------:R-:W-:Y:S01]  /*4fd0*/  LOP3.LUT R112, R112, R5, RZ, 0xc0, !PT ;  /* 0x0000000570707212 */ /* 0x000fe200078ec0ff */
[----:B------:R-:W-:Y:S01]  /*4fe0*/  FADD.FTZ R169, R168, R169 ;  /* 0x000000a9a8a97221 */ /* 0x000fe20000010000 */
[C---:B------:R-:W-:Y:S01]  /*4ff0*/  LOP3.LUT R8, R6.reuse, 0xffff, RZ, 0xc0, !PT ;  /* 0x0000ffff06087812 */ /* 0x040fe200078ec0ff */
[----:B------:R-:W1:Y:S01]  /*5000*/  MUFU.EX2 R0, R0 ;  /* 0x0000000000007308 */ /* 0x000e620000000800 */
[----:B----4-:R-:W-:Y:S01]  /*5010*/  F2FP.BF16.F32.PACK_AB R4, R163, R164 ;  /* 0x000000a4a304723e */ /* 0x010fe200000010ff */
[----:B------:R-:W-:Y:S01]  /*5020*/  FADD.FTZ R165, R165, R166 ;  /* 0x000000a6a5a57221 */ /* 0x000fe20000010000 */
[----:B------:R-:W-:Y:S01]  /*5030*/  LOP3.LUT R5, R6, 0xff, RZ, 0xc0, !PT ;  /* 0x000000ff06057812 */ /* 0x000fe200078ec0ff */
[----:B------:R-:W-:Y:S01]  /*5040*/  FADD.FTZ R164, R164, R169 ;  /* 0x000000a9a4a47221 */ /* 0x000fe20000010000 */
[----:B------:R-:W-:Y:S01]  /*5050*/  LOP3.LUT R115, R115, R4, RZ, 0xc0, !PT ;  /* 0x0000000473737212 */ /* 0x000fe200078ec0ff */
[----:B------:R-:W-:Y:S01]  /*5060*/  FADD.FTZ R162, R162, R165 ;  /* 0x000000a5a2a27221 */ /* 0x000fe20000010000 */
[----:B------:R-:W-:Y:S01]  /*5070*/  SHF.R.U32.HI R6, RZ, 0x18, R6 ;  /* 0x00000018ff067819 */ /* 0x000fe20000011606 */
[----:B------:R-:W-:Y:S01]  /*5080*/  MUFU.EX2 R161, R161 ;  /* 0x000000a100a17308 */ /* 0x000fe20000000800 */
[----:B------:R-:W-:Y:S01]  /*5090*/  LOP3.LUT R109, R109, 0xff, RZ, 0xc0, !PT ;  /* 0x000000ff6d6d7812 */ /* 0x000fe200078ec0ff */
[----:B------:R-:W-:Y:S01]  /*50a0*/  FADD.FTZ R163, R163, R164 ;  /* 0x000000a4a3a37221 */ /* 0x000fe20000010000 */
[----:B------:R-:W-:Y:S01]  /*50b0*/  LOP3.LUT R4, R7, R10, R217, 0x96, !PT ;  /* 0x0000000a07047212 */ /* 0x000fe200078e96d9 */
[----:B------:R-:W-:Y:S01]  /*50c0*/  HMMA.16816.F32.BF16 R52, R112, R56, RZ ;  /* 0x000000387034723c */ /* 0x000fe200000418ff */
[----:B------:R-:W-:-:S02]  /*50d0*/  PRMT R109, R109, 0x5410, R6 ;  /* 0x000054106d6d7816 */ /* 0x000fc40000000006 */
[C---:B------:R-:W-:Y:S01]  /*50e0*/  LOP3.LUT R6, R4.reuse, 0xffff, RZ, 0xc0, !PT ;  /* 0x0000ffff04067812 */ /* 0x040fe200078ec0ff */
[----:B------:R-:W4:Y:S01]  /*50f0*/  MUFU.EX2 R158, R158 ;  /* 0x0000009e009e7308 */ /* 0x000f220000000800 */
[----:B------:R-:W-:Y:S01]  /*5100*/  SHF.R.U32.HI R145, RZ, 0x10, R4 ;  /* 0x00000010ff917819 */ /* 0x000fe20000011604 */
[C---:B------:R-:W-:Y:S01]  /*5110*/  HMMA.16816.F32.BF16 R56, R112.reuse, R58, RZ ;  /* 0x0000003a7038723c */ /* 0x040fe200000418ff */
[----:B------:R-:W-:Y:S02]  /*5120*/  SHF.R.U32.HI R8, RZ, 0x8, R8 ;  /* 0x00000008ff087819 */ /* 0x000fe40000011608 */
[----:B------:R-:W-:Y:S02]  /*5130*/  LOP3.LUT R111, R4, 0xff, RZ, 0xc0, !PT ;  /* 0x000000ff046f7812 */ /* 0x000fe400078ec0ff */
[----:B------:R-:W-:Y:S01]  /*5140*/  SHF.R.U32.HI R6, RZ, 0x8, R6 ;  /* 0x00000008ff067819 */ /* 0x000fe20000011606 */
[----:B------:R-:W-:Y:S01]  /*5150*/  MUFU.EX2 R160, R160 ;  /* 0x000000a000a07308 */ /* 0x000fe20000000800 */
[----:B------:R-:W-:Y:S01]  /*5160*/  SHF.R.U32.HI R4, RZ, 0x18, R4 ;  /* 0x00000018ff047819 */ /* 0x000fe20000011604 */
[----:B------:R-:W-:Y:S01]  /*5170*/  HMMA.16816.F32.BF16 R128, R112, R124, RZ ;  /* 0x0000007c7080723c */ /* 0x000fe200000418ff */
[----:B------:R-:W-:-:S02]  /*5180*/  LOP3.LUT R145, R145, 0xff, RZ, 0xc0, !PT ;  /* 0x000000ff91917812 */ /* 0x000fc400078ec0ff */
[----:B------:R-:W-:Y:S02]  /*5190*/  PRMT R5, R5, 0x5410, R8 ;  /* 0x0000541005057816 */ /* 0x000fe40000000008 */
[----:B------:R-:W-:Y:S01]  /*51a0*/  PRMT R111, R111, 0x5410, R6 ;  /* 0x000054106f6f7816 */ /* 0x000fe20000000006 */
[----:B------:R-:W-:Y:S01]  /*51b0*/  MUFU.EX2 R156, R156 ;  /* 0x0000009c009c7308 */ /* 0x000fe20000000800 */
[----:B------:R-:W-:Y:S01]  /*51c0*/  PRMT R145, R145, 0x5410, R4 ;  /* 0x0000541091917816 */ /* 0x000fe20000000004 */
[----:B------:R-:W5:Y:S01]  /*51d0*/  LDSM.16.MT88.4 R8, [R192+0xe800] ;  /* 0x00e80000c008783b */ /* 0x000f620000004200 */
[--C-:B------:R-:W-:Y:S01]  /*51e0*/  HSET2.LE.AND R5, R5, R174.reuse, PT ;  /* 0x000000ae05057233 */ /* 0x100fe20003803000 */
[C---:B--2---:R-:W-:Y:S01]  /*51f0*/  HMMA.16816.F32.BF16 R36, R112.reuse, R40, RZ ;  /* 0x000000287024723c */ /* 0x044fe200000418ff */
[----:B-1----:R-:W-:Y:S02]  /*5200*/  F2FP.BF16.F32.PACK_AB R146, R0, R157 ;  /* 0x0000009d0092723e */ /* 0x002fe400000010ff */
[--C-:B------:R-:W-:Y:S01]  /*5210*/  HSET2.LE.AND R109, R109, R174.reuse, PT ;  /* 0x000000ae6d6d7233 */ /* 0x100fe20003803000 */
[----:B------:R-:W1:Y:S01]  /*5220*/  MUFU.EX2 R153, R153 ;  /* 0x0000009900997308 */ /* 0x000e620000000800 */
[--C-:B------:R-:W-:Y:S01]  /*5230*/  HSET2.LE.AND R144, R111, R174.reuse, PT ;  /* 0x000000ae6f907233 */ /* 0x100fe20003803000 */
[----:B------:R-:W-:Y:S01]  /*5240*/  HMMA.16816.F32.BF16 R44, R112, R48, RZ ;  /* 0x00000030702c723c */ /* 0x000fe200000418ff */
[----:B------:R-:W-:-:S02]  /*5250*/  HSET2.LE.AND R145, R145, R174, PT ;  /* 0x000000ae91917233 */ /* 0x000fc40003803000 */
[----:B----4-:R-:W-:Y:S01]  /*5260*/  F2FP.BF16.F32.PACK_AB R111, R158, R161 ;  /* 0x000000a19e6f723e */ /* 0x010fe200000010ff */
[----:B------:R-:W-:Y:S01]  /*5270*/  FADD.FTZ R161, R161, R162 ;  /* 0x000000a2a1a17221 */ /* 0x000fe20000010000 */
[----:B------:R-:W-:Y:S01]  /*5280*/  LOP3.LUT R146, R5, R146, RZ, 0xc0, !PT ;  /* 0x0000009205927212 */ /* 0x000fe200078ec0ff */
[----:B------:R-:W2:Y:S01]  /*5290*/  MUFU.EX2 R159, R159 ;  /* 0x0000009f009f7308 */ /* 0x000ea20000000800 */
[----:B------:R-:W4:Y:S01]  /*52a0*/  LDSM.16.MT88.4 R4, [R190+0xe800] ;  /* 0x00e80000be04783b */ /* 0x000f220000004200 */
[----:B------:R-:W-:Y:S01]  /*52b0*/  LOP3.LUT R144, R144, R111, RZ, 0xc0, !PT ;  /* 0x0000006f90907212 */ /* 0x000fe200078ec0ff */
[----:B------:R-:W-:Y:S01]  /*52c0*/  HMMA.16816.F32.BF16 R60, R112, R64, RZ ;  /* 0x00000040703c723c */ /* 0x000fe200000418ff */
[----:B------:R-:W-:Y:S01]  /*52d0*/  LOP3.LUT R142, R237, R150, R142, 0x96, !PT ;  /* 0x00000096ed8e7212 */ /* 0x000fe200078e968e */
[----:B------:R-:W-:-:S03]  /*52e0*/  FADD.FTZ R158, R158, R161 ;  /* 0x000000a19e9e7221 */ /* 0x000fc60000010000 */
[----:B------:R-:W-:Y:S01]  /*52f0*/  MUFU.EX2 R172, R172 ;  /* 0x000000ac00ac7308 */ /* 0x000fe20000000800 */
[----:B-1----:R-:W-:Y:S01]  /*5300*/  F2FP.BF16.F32.PACK_AB R110, R153, R156 ;  /* 0x0000009c996e723e */ /* 0x002fe200000010ff */
[C---:B------:R-:W-:Y:S01]  /*5310*/  HMMA.16816.F32.BF16 R68, R112.reuse, R72, RZ ;  /* 0x000000487044723c */ /* 0x040fe200000418ff */
[----:B------:R-:W-:Y:S02]  /*5320*/  FADD.FTZ R157, R157, R158 ;  /* 0x0000009e9d9d7221 */ /* 0x000fe40000010000 */
[----:B------:R-:W-:Y:S02]  /*5330*/  LOP3.LUT R147, R109, R110, RZ, 0xc0, !PT ;  /* 0x0000006e6d937212 */ /* 0x000fe400078ec0ff */
[----:B------:R-:W-:Y:S01]  /*5340*/  FADD.FTZ R157, R0, R157 ;  /* 0x0000009d009d7221 */ /* 0x000fe20000010000 */
[----:B------:R-:W-:Y:S01]  /*5350*/  HMMA.16816.F32.BF16 R76, R112, R80, RZ ;  /* 0x00000050704c723c */ /* 0x000fe200000418ff */
[----:B--2---:R-:W-:Y:S01]  /*5360*/  F2FP.BF16.F32.PACK_AB R108, R159, R160 ;  /* 0x000000a09f6c723e */ /* 0x004fe200000010ff */
[----:B------:R-:W-:Y:S01]  /*5370*/  MUFU.EX2 R175, R175 ;  /* 0x000000af00af7308 */ /* 0x000fe20000000800 */
[----:B------:R-:W-:-:S02]  /*5380*/  FADD.FTZ R160, R160, R163 ;  /* 0x000000a3a0a07221 */ /* 0x000fc40000010000 */
[----:B------:R-:W-:Y:S01]  /*5390*/  LOP3.LUT R145, R145, R108, RZ, 0xc0, !PT ;  /* 0x0000006c91917212 */ /* 0x000fe200078ec0ff */
[----:B------:R-:W-:Y:S01]  /*53a0*/  HMMA.16816.F32.BF16 R84, R112, R88, RZ ;  /* 0x000000587054723c */ /* 0x000fe200000418ff */
[----:B------:R-:W-:-:S03]  /*53b0*/  FADD.FTZ R159, R159, R160 ;  /* 0x000000a09f9f7221 */ /* 0x000fc60000010000 */
[----:B------:R-:W-:Y:S01]  /*53c0*/  MUFU.EX2 R202, R202 ;  /* 0x000000ca00ca7308 */ /* 0x000fe20000000800 */
[----:B------:R-:W-:Y:S01]  /*53d0*/  FADD.FTZ R156, R156, R159 ;  /* 0x0000009f9c9c7221 */ /* 0x000fe20000010000 */
[----:B------:R-:W-:Y:S03]  /*53e0*/  HMMA.16816.F32.BF16 R92, R112, R96, RZ ;  /* 0x00000060705c723c */ /* 0x000fe600000418ff */
[----:B------:R-:W-:-:S03]  /*53f0*/  FADD.FTZ R156, R153, R156 ;  /* 0x0000009c999c7221 */ /* 0x000fc60000010000 */
[C---:B------:R-:W-:Y:S01]  /*5400*/  HMMA.16816.F32.BF16 R100, R112.reuse, R104, RZ ;  /* 0x000000687064723c */ /* 0x040fe200000418ff */
[----:B------:R-:W-:Y:S05]  /*5410*/  MUFU.EX2 R200, R200 ;  /* 0x000000c800c87308 */ /* 0x000fea0000000800 */
[C---:B------:R-:W-:Y:S03]  /*5420*/  HMMA.16816.F32.BF16 R120, R112.reuse, R116, RZ ;  /* 0x000000747078723c */ /* 0x040fe600000418ff */
[----:B------:R-:W-:Y:S03]  /*5430*/  MUFU.EX2 R201, R201 ;  /* 0x000000c900c97308 */ /* 0x000fe60000000800 */
[C---:B------:R-:W-:Y:S05]  /*5440*/  HMMA.16816.F32.BF16 R124, R112.reuse, R126, RZ ;  /* 0x0000007e707c723c */ /* 0x040fea00000418ff */
[----:B------:R-:W-:Y:S01]  /*5450*/  MUFU.EX2 R170, R148 ;  /* 0x0000009400aa7308 */ /* 0x000fe20000000800 */
[C---:B------:R-:W-:Y:S06]  /*5460*/  HMMA.16816.F32.BF16 R40, R112.reuse, R42, RZ ;  /* 0x0000002a7028723c */ /* 0x040fec00000418ff */
[C---:B------:R-:W-:Y:S01]  /*5470*/  HMMA.16816.F32.BF16 R48, R112.reuse, R50, RZ ;  /* 0x000000327030723c */ /* 0x040fe200000418ff */
[----:B------:R-:W1:Y:S05]  /*5480*/  MUFU.EX2 R173, R173 ;  /* 0x000000ad00ad7308 */ /* 0x000e6a0000000800 */
[C---:B------:R-:W-:Y:S06]  /*5490*/  HMMA.16816.F32.BF16 R64, R112.reuse, R66, RZ ;  /* 0x000000427040723c */ /* 0x040fec00000418ff */
[C---:B------:R-:W-:Y:S06]  /*54a0*/  HMMA.16816.F32.BF16 R72, R112.reuse, R74, RZ ;  /* 0x0000004a7048723c */ /* 0x040fec00000418ff */
[C---:B------:R-:W-:Y:S06]  /*54b0*/  HMMA.16816.F32.BF16 R80, R112.reuse, R82, RZ ;  /* 0x000000527050723c */ /* 0x040fec00000418ff */
[C---:B------:R-:W-:Y:S06]  /*54c0*/  HMMA.16816.F32.BF16 R88, R112.reuse, R90, RZ ;  /* 0x0000005a7058723c */ /* 0x040fec00000418ff */
[C---:B------:R-:W-:Y:S06]  /*54d0*/  HMMA.16816.F32.BF16 R96, R112.reuse, R98, RZ ;  /* 0x000000627060723c */ /* 0x040fec00000418ff */
[C---:B------:R-:W-:Y:S06]  /*54e0*/  HMMA.16816.F32.BF16 R104, R112.reuse, R106, RZ ;  /* 0x0000006a7068723c */ /* 0x040fec00000418ff */
[C---:B------:R-:W-:Y:S06]  /*54f0*/  HMMA.16816.F32.BF16 R116, R112.reuse, R118, RZ ;  /* 0x000000767074723c */ /* 0x040fec00000418ff */
[C---:B---3--:R-:W-:Y:S06]  /*5500*/  HMMA.16816.F32.BF16 R108, R112.reuse, R16, RZ ;  /* 0x00000010706c723c */ /* 0x048fec00000418ff */
[----:B------:R-:W-:Y:S01]  /*5510*/  HMMA.16816.F32.BF16 R112, R112, R18, RZ ;  /* 0x000000127070723c */ /* 0x000fe200000418ff */
[----:B------:R-:W2:Y:S05]  /*5520*/  LDSM.16.MT88.4 R16, [R189+0xe800] ;  /* 0x00e80000bd10783b */ /* 0x000eaa0000004200 */
[C---:B-----5:R-:W-:Y:S06]  /*5530*/  HMMA.16816.F32.BF16 R52, R144.reuse, R12, R52 ;  /* 0x0000000c9034723c */ /* 0x060fec0000041834 */
[C---:B------:R-:W-:Y:S01]  /*5540*/  HMMA.16816.F32.BF16 R56, R144.reuse, R14, R56 ;  /* 0x0000000e9038723c */ /* 0x040fe20000041838 */
[----:B------:R-:W3:Y:S05]  /*5550*/  LDSM.16.MT88.4 R12, [R188+0xe800] ;  /* 0x00e80000bc0c783b */ /* 0x000eea0000004200 */
[C---:B------:R-:W-:Y:S06]  /*5560*/  HMMA.16816.F32.BF16 R60, R144.reuse, R8, R60 ;  /* 0x00000008903c723c */ /* 0x040fec000004183c */
[C---:B------:R-:W-:Y:S01]  /*5570*/  HMMA.16816.F32.BF16 R64, R144.reuse, R10, R64 ;  /* 0x0000000a9040723c */ /* 0x040fe20000041840 */
[----:B------:R-:W5:Y:S05]  /*5580*/  LDSM.16.MT88.4 R8, [R192+0x10800] ;  /* 0x01080000c008783b */ /* 0x000f6a0000004200 */
[C---:B----4-:R-:W-:Y:S06]  /*5590*/  HMMA.16816.F32.BF16 R68, R144.reuse, R4, R68 ;  /* 0x000000049044723c */ /* 0x050fec0000041844 */
[C---:B------:R-:W-:Y:S01]  /*55a0*/  HMMA.16816.F32.BF16 R72, R144.reuse, R6, R72 ;  /* 0x000000069048723c */ /* 0x040fe20000041848 */
[----:B------:R-:W4:Y:S05]  /*55b0*/  LDSM.16.MT88.4 R4, [R190+0x10800] ;  /* 0x01080000be04783b */ /* 0x000f2a0000004200 */
[C---:B--2---:R-:W-:Y:S06]  /*55c0*/  HMMA.16816.F32.BF16 R76, R144.reuse, R16, R76 ;  /* 0x00000010904c723c */ /* 0x044fec000004184c */
[----:B------:R-:W-:Y:S01]  /*55d0*/  HMMA.16816.F32.BF16 R36, R144, R24, R36 ;  /* 0x000000189024723c */ /* 0x000fe20000041824 */
[----:B------:R-:W-:-:S04]  /*55e0*/  IMAD.WIDE.U32 R16, R171, -0x2daee0ad, RZ ;  /* 0xd2511f53ab107825 */ /* 0x000fc800078e00ff */
[----:B------:R-:W-:Y:S01]  /*55f0*/  FFMA.FTZ R171, R138, UR5, -R227 ;  /* 0x000000058aab7c23 */ /* 0x000fe200080108e3 */
[----:B---3--:R-:W-:Y:S01]  /*5600*/  HMMA.16816.F32.BF16 R84, R144, R12, R84 ;  /* 0x0000000c9054723c */ /* 0x008fe20000041854 */
[----:B------:R-:W-:-:S04]  /*5610*/  LOP3.LUT R234, R17, R234, R149, 0x96, !PT ;  /* 0x000000ea11ea7212 */ /* 0x000fc800078e9695 */
[----:B------:R-:W2:Y:S01]  /*5620*/  MUFU.EX2 R171, R171 ;  /* 0x000000ab00ab7308 */ /* 0x000ea20000000800 */
[C---:B-1----:R-:W-:Y:S01]  /*5630*/  F2FP.BF16.F32.PACK_AB R17, R173.reuse, R170 ;  /* 0x000000aaad11723e */ /* 0x042fe200000010ff */
[----:B------:R-:W-:Y:S01]  /*5640*/  LDSM.16.MT88.4 R148, [R188+0x10800] ;  /* 0x01080000bc94783b */ /* 0x000fe20000004200 */
[----:B------:R-:W-:Y:S01]  /*5650*/  FADD.FTZ R170, R170, R157 ;  /* 0x0000009daaaa7221 */ /* 0x000fe20000010000 */
[C---:B------:R-:W-:Y:S01]  /*5660*/  HMMA.16816.F32.BF16 R88, R144.reuse, R14, R88 ;  /* 0x0000000e9058723c */ /* 0x040fe20000041858 */
[----:B------:R-:W-:Y:S01]  /*5670*/  IMAD.WIDE.U32 R234, R234, -0x326172a9, RZ ;  /* 0xcd9e8d57eaea7825 */ /* 0x000fe200078e00ff */
[----:B------:R-:W1:Y:S03]  /*5680*/  LDSM.16.MT88.4 R12, [R189+0x10800] ;  /* 0x01080000bd0c783b */ /* 0x000e660000004200 */
[----:B------:R-:W-:Y:S01]  /*5690*/  FADD.FTZ R170, R173, R170 ;  /* 0x000000aaadaa7221 */ /* 0x000fe20000010000 */
[----:B------:R-:W-:Y:S01]  /*56a0*/  LOP3.LUT R236, R235, R236, R143, 0x96, !PT ;  /* 0x000000ecebec7212 */ /* 0x000fe200078e968f */
[----:B------:R-:W-:Y:S01]  /*56b0*/  IMAD.WIDE.U32 R142, R142, -0x2daee0ad, RZ ;  /* 0xd2511f538e8e7825 */ /* 0x000fe200078e00ff */
[----:B-----5:R-:W-:Y:S03]  /*56c0*/  HMMA.16816.F32.BF16 R92, R144, R8, R92 ;  /* 0x00000008905c723c */ /* 0x020fe6000004185c */
[----:B------:R-:W-:Y:S01]  /*56d0*/  IMAD.WIDE.U32 R236, R236, -0x2daee0ad, RZ ;  /* 0xd2511f53ecec7825 */ /* 0x000fe200078e00ff */
[----:B------:R-:W-:-:S02]  /*56e0*/  LOP3.LUT R238, R143, R16, R136, 0x96, !PT ;  /* 0x000000108fee7212 */ /* 0x000fc400078e9688 */
[----:B------:R-:W-:Y:S01]  /*56f0*/  HMMA.16816.F32.BF16 R96, R144, R10, R96 ;  /* 0x0000000a9060723c */ /* 0x000fe20000041860 */
[----:B------:R-:W-:Y:S01]  /*5700*/  LDSM.16.MT88.4 R136, [R189+0xd000] ;  /* 0x00d00000bd88783b */ /* 0x000fe20000004200 */
[----:B------:R-:W-:Y:S01]  /*5710*/  LOP3.LUT R141, R237, R142, R141, 0x96, !PT ;  /* 0x0000008eed8d7212 */ /* 0x000fe200078e968d */
[----:B------:R-:W-:-:S03]  /*5720*/  IMAD.WIDE.U32 R238, R238, -0x326172a9, RZ ;  /* 0xcd9e8d57eeee7825 */ /* 0x000fc600078e00ff */
[C---:B----4-:R-:W-:Y:S01]  /*5730*/  HMMA.16816.F32.BF16 R100, R144.reuse, R4, R100 ;  /* 0x000000049064723c */ /* 0x050fe20000041864 */
[----:B------:R-:W-:Y:S02]  /*5740*/  IMAD.WIDE.U32 R8, R141, -0x326172a9, RZ ;  /* 0xcd9e8d578d087825 */ /* 0x000fe400078e00ff */
[----:B------:R-:W-:Y:S03]  /*5750*/  LDSM.16.MT88.4 R140, [R192+0xd000] ;  /* 0x00d00000c08c783b */ /* 0x000fe60000004200 */
[C---:B------:R-:W-:Y:S01]  /*5760*/  HMMA.16816.F32.BF16 R104, R144.reuse, R6, R104 ;  /* 0x000000069068723c */ /* 0x040fe20000041868 */
[----:B------:R-:W-:Y:S02]  /*5770*/  LOP3.LUT R4, R9, R238, R32, 0x96, !PT ;  /* 0x000000ee09047212 */ /* 0x000fe400078e9620 */
[----:B------:R-:W-:Y:S01]  /*5780*/  LOP3.LUT R10, R8, 0xffff, RZ, 0xc0, !PT ;  /* 0x0000ffff080a7812 */ /* 0x000fe200078ec0ff */
[----:B------:R-:W-:Y:S01]  /*5790*/  LDSM.16.MT88.4 R32, [R188+0xd000] ;  /* 0x00d00000bc20783b */ /* 0x000fe20000004200 */
[C---:B------:R-:W-:Y:S01]  /*57a0*/  LOP3.LUT R5, R4.reuse, 0xff, RZ, 0xc0, !PT ;  /* 0x000000ff04057812 */ /* 0x040fe200078ec0ff */
[----:B------:R-:W-:Y:S01]  /*57b0*/  HMMA.16816.F32.BF16 R40, R144, R26, R40 ;  /* 0x0000001a9028723c */ /* 0x000fe20000041828 */
[----:B------:R-:W-:-:S02]  /*57c0*/  LOP3.LUT R6, R4, 0xffff, RZ, 0xc0, !PT ;  /* 0x0000ffff04067812 */ /* 0x000fc400078ec0ff */
[----:B------:R-:W-:Y:S02]  /*57d0*/  SHF.R.U32.HI R10, RZ, 0x8, R10 ;  /* 0x00000008ff0a7819 */ /* 0x000fe4000001160a */
[----:B------:R-:W-:Y:S01]  /*57e0*/  SHF.R.U32.HI R6, RZ, 0x8, R6 ;  /* 0x00000008ff067819 */ /* 0x000fe20000011606 */
[C---:B------:R-:W-:Y:S01]  /*57f0*/  HMMA.16816.F32.BF16 R80, R144.reuse, R18, R80 ;  /* 0x000000129050723c */ /* 0x040fe20000041850 */
[----:B------:R-:W-:Y:S02]  /*5800*/  LOP3.LUT R25, R8, 0xff, RZ, 0xc0, !PT ;  /* 0x000000ff08197812 */ /* 0x000fe400078ec0ff */
[----:B------:R-:W-:Y:S02]  /*5810*/  PRMT R5, R5, 0x5410, R6 ;  /* 0x0000541005057816 */ /* 0x000fe40000000006 */
[--C-:B------:R-:W-:Y:S01]  /*5820*/  SHF.R.U32.HI R16, RZ, 0x10, R8.reuse ;  /* 0x00000010ff107819 */ /* 0x100fe20000011608 */
[----:B-1----:R-:W-:Y:S01]  /*5830*/  HMMA.16816.F32.BF16 R120, R144, R12, R120 ;  /* 0x0000000c9078723c */ /* 0x002fe20000041878 */
[----:B------:R-:W-:-:S02]  /*5840*/  SHF.R.U32.HI R27, RZ, 0x18, R8 ;  /* 0x00000018ff1b7819 */ /* 0x000fc40000011608 */
[----:B------:R-:W-:Y:S02]  /*5850*/  PRMT R25, R25, 0x5410, R10 ;  /* 0x0000541019197816 */ /* 0x000fe4000000000a */
[----:B------:R-:W-:Y:S01]  /*5860*/  HSET2.LE.AND R24, R5, R174, PT ;  /* 0x000000ae05187233 */ /* 0x000fe20003803000 */
[----:B------:R-:W1:Y:S01]  /*5870*/  LDSM.16.MT88.4 R8, [R190+0xd000] ;  /* 0x00d00000be08783b */ /* 0x000e620000004200 */
[--C-:B------:R-:W-:Y:S01]  /*5880*/  SHF.R.U32.HI R13, RZ, 0x10, R4.reuse ;  /* 0x00000010ff0d7819 */ /* 0x100fe20000011604 */
[C---:B------:R-:W-:Y:S01]  /*5890*/  HMMA.16816.F32.BF16 R116, R144.reuse, R14, R116 ;  /* 0x0000000e9074723c */ /* 0x040fe20000041874 */
[----:B------:R-:W-:Y:S02]  /*58a0*/  SHF.R.U32.HI R4, RZ, 0x18, R4 ;  /* 0x00000018ff047819 */ /* 0x000fe40000011604 */
[----:B------:R-:W-:Y:S02]  /*58b0*/  LOP3.LUT R13, R13, 0xff, RZ, 0xc0, !PT ;  /* 0x000000ff0d0d7812 */ /* 0x000fe400078ec0ff */
[----:B------:R-:W-:Y:S01]  /*58c0*/  LOP3.LUT R16, R16, 0xff, RZ, 0xc0, !PT ;  /* 0x000000ff10107812 */ /* 0x000fe200078ec0ff */
[----:B------:R-:W-:Y:S01]  /*58d0*/  HMMA.16816.F32.BF16 R128, R144, R28, R128 ;  /* 0x0000001c9080723c */ /* 0x000fe20000041880 */
[----:B------:R-:W-:-:S02]  /*58e0*/  PRMT R13, R13, 0x5410, R4 ;  /* 0x000054100d0d7816 */ /* 0x000fc40000000004 */
[----:B------:R-:W3:Y:S01]  /*58f0*/  LDSM.16.MT88.4 R4, [R189+0xf000] ;  /* 0x00f00000bd04783b */ /* 0x000ee20000004200 */
[----:B------:R-:W-:Y:S02]  /*5900*/  PRMT R27, R16, 0x5410, R27 ;  /* 0x00005410101b7816 */ /* 0x000fe4000000001b */
[--C-:B------:R-:W-:Y:S01]  /*5910*/  HSET2.LE.AND R26, R25, R174.reuse, PT ;  /* 0x000000ae191a7233 */ /* 0x100fe20003803000 */
[C---:B------:R-:W-:Y:S01]  /*5920*/  HMMA.16816.F32.BF16 R124, R144.reuse, R30, R124 ;  /* 0x0000001e907c723c */ /* 0x040fe2000004187c */
[--C-:B------:R-:W-:Y:S01]  /*5930*/  HSET2.LE.AND R25, R13, R174.reuse, PT ;  /* 0x000000ae0d197233 */ /* 0x100fe20003803000 */
[----:B------:R-:W-:Y:S01]  /*5940*/  LDSM.16.MT88.4 R28, [R192+0xf000] ;  /* 0x00f00000c01c783b */ /* 0x000fe20000004200 */
[----:B------:R-:W-:Y:S02]  /*5950*/  HSET2.LE.AND R27, R27, R174, PT ;  /* 0x000000ae1b1b7233 */ /* 0x000fe40003803000 */
[----:B------:R-:W-:Y:S01]  /*5960*/  F2FP.BF16.F32.PACK_AB R14, R202, R175 ;  /* 0x000000afca0e723e */ /* 0x000fe200000010ff */
[C---:B------:R-:W-:Y:S01]  /*5970*/  HMMA.16816.F32.BF16 R44, R144.reuse, R20, R44 ;  /* 0x00000014902c723c */ /* 0x040fe2000004182c */
[----:B--2---:R-:W-:Y:S01]  /*5980*/  F2FP.BF16.F32.PACK_AB R13, R172, R171 ;  /* 0x000000abac0d723e */ /* 0x004fe200000010ff */
[----:B------:R-:W-:Y:S01]  /*5990*/  FADD.FTZ R175, R175, R156 ;  /* 0x0000009cafaf7221 */ /* 0x000fe20000010000 */
[----:B------:R-:W-:Y:S01]  /*59a0*/  F2FP.BF16.F32.PACK_AB R12, R201, R200 ;  /* 0x000000c8c90c723e */ /* 0x000fe200000010ff */
[----:B------:R-:W-:Y:S01]  /*59b0*/  FADD.FTZ R171, R171, R170 ;  /* 0x000000aaabab7221 */ /* 0x000fe20000010000 */
[----:B------:R-:W-:Y:S01]  /*59c0*/  LOP3.LUT R25, R25, R14, RZ, 0xc0, !PT ;  /* 0x0000000e19197212 */ /* 0x000fe200078ec0ff */
[C---:B------:R-:W-:Y:S01]  /*59d0*/  HMMA.16816.F32.BF16 R48, R144.reuse, R22, R48 ;  /* 0x000000169030723c */ /* 0x040fe20000041830 */
[----:B------:R-:W-:Y:S01]  /*59e0*/  LOP3.LUT R26, R26, R13, RZ, 0xc0, !PT ;  /* 0x0000000d1a1a7212 */ /* 0x000fe200078ec0ff */
[----:B------:R-:W-:Y:S01]  /*59f0*/  LDSM.16.MT88.4 R20, [R190+0xf000] ;  /* 0x00f00000be14783b */ /* 0x000fe20000004200 */
[----:B------:R-:W-:Y:S01]  /*5a00*/  LOP3.LUT R27, R27, R12, RZ, 0xc0, !PT ;  /* 0x0000000c1b1b7212 */ /* 0x000fe200078ec0ff */
[----:B------:R-:W-:Y:S01]  /*5a10*/  FADD.FTZ R175, R202, R175 ;  /* 0x000000afcaaf7221 */ /* 0x000fe20000010000 */
[----:B------:R-:W-:Y:S01]  /*5a20*/  LOP3.LUT R24, R24, R17, RZ, 0xc0, !PT ;  /* 0x0000001118187212 */ /* 0x000fe200078ec0ff */
[----:B------:R-:W2:Y:S01]  /*5a30*/  LDSM.16.MT88.4 R12, [R192+0x11000] ;  /* 0x01100000c00c783b */ /* 0x000ea20000004200 */
[----:B------:R-:W-:Y:S01]  /*5a40*/  HMMA.16816.F32.BF16 R108, R144, R148, R108 ;  /* 0x00000094906c723c */ /* 0x000fe2000004186c */
[----:B------:R-:W-:Y:S01]  /*5a50*/  FADD.FTZ R200, R200, R175 ;  /* 0x000000afc8c87221 */ /* 0x000fe20000010000 */
[----:B------:R-:W-:Y:S01]  /*5a60*/  FADD.FTZ R171, R172, R171 ;  /* 0x000000abacab7221 */ /* 0x000fe20000010000 */
[----:B------:R-:W-:Y:S02]  /*5a70*/  LDSM.16.MT88.4 R16, [R188+0xf000] ;  /* 0x00f00000bc10783b */ /* 0x000fe40000004200 */
[----:B------:R-:W-:Y:S01]  /*5a80*/  FADD.FTZ R200, R201, R200 ;  /* 0x000000c8c9c87221 */ /* 0x000fe20000010000 */
[C---:B-1----:R-:W-:Y:S06]  /*5a90*/  HMMA.16816.F32.BF16 R36, R24.reuse, R8, R36 ;  /* 0x000000081824723c */ /* 0x042fec0000041824 */
[C---:B------:R-:W-:Y:S01]  /*5aa0*/  HMMA.16816.F32.BF16 R40, R24.reuse, R10, R40 ;  /* 0x0000000a1828723c */ /* 0x040fe20000041828 */
[----:B------:R-:W1:Y:S05]  /*5ab0*/  LDSM.16.MT88.4 R8, [R190+0x11000] ;  /* 0x01100000be08783b */ /* 0x000e6a0000004200 */
[C---:B---3--:R-:W-:Y:S06]  /*5ac0*/  HMMA.16816.F32.BF16 R76, R24.reuse, R4, R76 ;  /* 0x00000004184c723c */ /* 0x048fec000004184c */
[C---:B------:R-:W-:Y:S01]  /*5ad0*/  HMMA.16816.F32.BF16 R80, R24.reuse, R6, R80 ;  /* 0x000000061850723c */ /* 0x040fe20000041850 */
[----:B------:R-:W3:Y:S05]  /*5ae0*/  LDSM.16.MT88.4 R4, [R189+0x11000] ;  /* 0x01100000bd04783b */ /* 0x000eea0000004200 */
[C---:B------:R-:W-:Y:S06]  /*5af0*/  HMMA.16816.F32.BF16 R128, R24.reuse, R140, R128 ;  /* 0x0000008c1880723c */ /* 0x040fec0000041880 */
[----:B------:R-:W-:Y:S01]  /*5b00*/  HMMA.16816.F32.BF16 R124, R24, R142, R124 ;  /* 0x0000008e187c723c */ /* 0x000fe2000004187c */
[--C-:B------:R-:W-:Y:S01]  /*5b10*/  FFMA.FTZ R140, R232, UR5, -R227.reuse ;  /* 0x00000005e88c7c23 */ /* 0x100fe200080108e3 */
[----:B------:R-:W-:-:S04]  /*5b20*/  FFMA.FTZ R141, R230, UR5, -R227 ;  /* 0x00000005e68d7c23 */ /* 0x000fc800080108e3 */
[----:B--2---:R-:W-:Y:S01]  /*5b30*/  HMMA.16816.F32.BF16 R92, R24, R12, R92 ;  /* 0x0000000c185c723c */ /* 0x004fe2000004185c */
[----:B------:R-:W-:Y:S01]  /*5b40*/  FFMA.FTZ R142, R228, UR5, -R227 ;  /* 0x00000005e48e7c23 */ /* 0x000fe200080108e3 */
[--C-:B------:R-:W-:Y:S01]  /*5b50*/  FFMA.FTZ R143, R207, UR5, -R206.reuse ;  /* 0x00000005cf8f7c23 */ /* 0x100fe200080108ce */
[----:B------:R-:W-:Y:S01]  /*5b60*/  FFMA.FTZ R227, R203, UR5, -R206 ;  /* 0x00000005cbe37c23 */ /* 0x000fe200080108ce */
[----:B------:R-:W-:Y:S02]  /*5b70*/  MUFU.EX2 R140, R140 ;  /* 0x0000008c008c7308 */ /* 0x000fe40000000800 */
[----:B------:R-:W-:Y:S01]  /*5b80*/  HMMA.16816.F32.BF16 R112, R144, R150, R112 ;  /* 0x000000969070723c */ /* 0x000fe20000041870 */
[----:B------:R-:W-:-:S05]  /*5b90*/  LOP3.LUT R12, R239, R234, R229, 0x96, !PT ;  /* 0x000000eaef0c7212 */ /* 0x000fca00078e96e5 */
[----:B------:R-:W-:-:S04]  /*5ba0*/  IMAD.WIDE.U32 R12, R12, -0x2daee0ad, RZ ;  /* 0xd2511f530c0c7825 */ /* 0x000fc800078e00ff */
[--C-:B------:R-:W-:Y:S01]  /*5bb0*/  FFMA.FTZ R144, R205, UR5, -R206.reuse ;  /* 0x00000005cd907c23 */ /* 0x100fe200080108ce */
[----:B------:R-:W-:Y:S01]  /*5bc0*/  FFMA.FTZ R146, R204, UR5, -R206 ;  /* 0x00000005cc927c23 */ /* 0x000fe200080108ce */
[----:B------:R-:W2:Y:S01]  /*5bd0*/  MUFU.EX2 R141, R141 ;  /* 0x0000008d008d7308 */ /* 0x000ea20000000800 */
[----:B------:R-:W-:Y:S01]  /*5be0*/  HMMA.16816.F32.BF16 R52, R24, R32, R52 ;  /* 0x000000201834723c */ /* 0x000fe20000041834 */
[----:B------:R-:W-:-:S05]  /*5bf0*/  LOP3.LUT R217, R13, R236, R217, 0x96, !PT ;  /* 0x000000ec0dd97212 */ /* 0x000fca00078e96d9 */
[----:B-1----:R-:W-:Y:S01]  /*5c00*/  HMMA.16816.F32.BF16 R100, R24, R8, R100 ;  /* 0x000000081864723c */ /* 0x002fe20000041864 */
[----:B------:R-:W-:Y:S01]  /*5c10*/  MUFU.EX2 R142, R142 ;  /* 0x0000008e008e7308 */ /* 0x000fe20000000800 */
[----:B------:R-:W-:-:S04]  /*5c20*/  LOP3.LUT R33, R12, 0xff, RZ, 0xc0, !PT ;  /* 0x000000ff0c217812 */ /* 0x000fc800078ec0ff */
[C---:B------:R-:W-:Y:S01]  /*5c30*/  HMMA.16816.F32.BF16 R104, R24.reuse, R10, R104 ;  /* 0x0000000a1868723c */ /* 0x040fe20000041868 */
[----:B------:R-:W-:Y:S02]  /*5c40*/  LOP3.LUT R8, R12, 0xffff, RZ, 0xc0, !PT ;  /* 0x0000ffff0c087812 */ /* 0x000fe400078ec0ff */
[----:B------:R-:W-:Y:S01]  /*5c50*/  MUFU.EX2 R229, R226 ;  /* 0x000000e200e57308 */ /* 0x000fe20000000800 */
[--C-:B------:R-:W-:Y:S02]  /*5c60*/  SHF.R.U32.HI R9, RZ, 0x18, R12.reuse ;  /* 0x00000018ff097819 */ /* 0x100fe4000001160c */
[C---:B---3--:R-:W-:Y:S01]  /*5c70*/  HMMA.16816.F32.BF16 R120, R24.reuse, R4, R120 ;  /* 0x000000041878723c */ /* 0x048fe20000041878 */
[----:B------:R-:W-:Y:S02]  /*5c80*/  SHF.R.U32.HI R10, RZ, 0x10, R12 ;  /* 0x00000010ff0a7819 */ /* 0x000fe4000001160c */
[----:B------:R-:W-:Y:S02]  /*5c90*/  SHF.R.U32.HI R12, RZ, 0x10, R217 ;  /* 0x00000010ff0c7819 */ /* 0x000fe400000116d9 */
[----:B------:R-:W-:Y:S01]  /*5ca0*/  MUFU.EX2 R143, R143 ;  /* 0x0000008f008f7308 */ /* 0x000fe20000000800 */
[----:B------:R-:W-:Y:S01]  /*5cb0*/  HMMA.16816.F32.BF16 R96, R24, R14, R96 ;  /* 0x0000000e1860723c */ /* 0x000fe20000041860 */
[----:B------:R-:W-:-:S02]  /*5cc0*/  LOP3.LUT R4, R217, 0xffff, RZ, 0xc0, !PT ;  /* 0x0000ffffd9047812 */ /* 0x000fc400078ec0ff */
[----:B------:R-:W-:Y:S02]  /*5cd0*/  LOP3.LUT R11, R217, 0xff, RZ, 0xc0, !PT ;  /* 0x000000ffd90b7812 */ /* 0x000fe400078ec0ff */
[----:B------:R-:W-:Y:S01]  /*5ce0*/  LOP3.LUT R10, R10, 0xff, RZ, 0xc0, !PT ;  /* 0x000000ff0a0a7812 */ /* 0x000fe200078ec0ff */
[C---:B------:R-:W-:Y:S01]  /*5cf0*/  HMMA.16816.F32.BF16 R116, R24.reuse, R6, R116 ;  /* 0x000000061874723c */ /* 0x040fe20000041874 */
[----:B------:R-:W1:Y:S01]  /*5d00*/  MUFU.EX2 R144, R144 ;  /* 0x0000009000907308 */ /* 0x000e620000000800 */
[----:B------:R-:W-:Y:S02]  /*5d10*/  SHF.R.U32.HI R14, RZ, 0x8, R4 ;  /* 0x00000008ff0e7819 */ /* 0x000fe40000011604 */
[----:B------:R-:W-:Y:S02]  /*5d20*/  SHF.R.U32.HI R5, RZ, 0x18, R217 ;  /* 0x00000018ff057819 */ /* 0x000fe400000116d9 */
[----:B------:R-:W-:Y:S01]  /*5d30*/  SHF.R.U32.HI R8, RZ, 0x8, R8 ;  /* 0x00000008ff087819 */ /* 0x000fe20000011608 */
[----:B------:R-:W-:Y:S01]  /*5d40*/  HMMA.16816.F32.BF16 R60, R24, R28, R60 ;  /* 0x0000001c183c723c */ /* 0x000fe2000004183c */
[----:B------:R-:W-:Y:S01]  /*5d50*/  LOP3.LUT R4, R12, 0xff, RZ, 0xc0, !PT ;  /* 0x000000ff0c047812 */ /* 0x000fe200078ec0ff */
[----:B------:R-:W-:Y:S01]  /*5d60*/  MUFU.EX2 R146, R146 ;  /* 0x0000009200927308 */ /* 0x000fe20000000800 */
[----:B------:R-:W-:-:S02]  /*5d70*/  PRMT R9, R10, 0x5410, R9 ;  /* 0x000054100a097816 */ /* 0x000fc40000000009 */
[----:B------:R-:W-:Y:S01]  /*5d80*/  PRMT R11, R11, 0x5410, R14 ;  /* 0x000054100b0b7816 */ /* 0x000fe2000000000e */
[C---:B------:R-:W-:Y:S01]  /*5d90*/  HMMA.16816.F32.BF16 R64, R24.reuse, R30, R64 ;  /* 0x0000001e1840723c */ /* 0x040fe20000041840 */
[----:B------:R-:W-:Y:S01]  /*5da0*/  PRMT R33, R33, 0x5410, R8 ;  /* 0x0000541021217816 */ /* 0x000fe20000000008 */
[----:B------:R-:W3:Y:S01]  /*5db0*/  LDSM.16.MT88.4 R28, [R188+0x11000] ;  /* 0x01100000bc1c783b */ /* 0x000ee20000004200 */
[----:B------:R-:W-:Y:S01]  /*5dc0*/  PRMT R5, R4, 0x5410, R5 ;  /* 0x0000541004057816 */ /* 0x000fe20000000005 */
[----:B------:R-:W4:Y:S01]  /*5dd0*/  MUFU.EX2 R227, R227 ;  /* 0x000000e300e37308 */ /* 0x000f220000000800 */
[--C-:B------:R-:W-:Y:S01]  /*5de0*/  HSET2.LE.AND R4, R11, R174.reuse, PT ;  /* 0x000000ae0b047233 */ /* 0x100fe20003803000 */
[----:B------:R-:W-:Y:S01]  /*5df0*/  HMMA.16816.F32.BF16 R68, R24, R20, R68 ;  /* 0x000000141844723c */ /* 0x000fe20000041844 */
[--C-:B------:R-:W-:Y:S01]  /*5e00*/  HSET2.LE.AND R7, R9, R174.reuse, PT ;  /* 0x000000ae09077233 */ /* 0x100fe20003803000 */
[----:B------:R-:W-:Y:S01]  /*5e10*/  LDSM.16.MT88.4 R12, [R189+0xd800] ;  /* 0x00d80000bd0c783b */ /* 0x000fe20000004200 */
[----:B------:R-:W-:-:S02]  /*5e20*/  HSET2.LE.AND R6, R33, R174, PT ;  /* 0x000000ae21067233 */ /* 0x000fc40003803000 */
[----:B--2---:R-:W-:Y:S01]  /*5e30*/  F2FP.BF16.F32.PACK_AB R11, R141, R140 ;  /* 0x0000008c8d0b723e */ /* 0x004fe200000010ff */
[C---:B------:R-:W-:Y:S01]  /*5e40*/  HMMA.16816.F32.BF16 R72, R24.reuse, R22, R72 ;  /* 0x000000161848723c */ /* 0x040fe20000041848 */
[----:B------:R-:W-:Y:S01]  /*5e50*/  HSET2.LE.AND R5, R5, R174, PT ;  /* 0x000000ae05057233 */ /* 0x000fe20003803000 */
[----:B------:R-:W2:Y:S01]  /*5e60*/  LDSM.16.MT88.4 R20, [R192+0xd800] ;  /* 0x00d80000c014783b */ /* 0x000ea20000004200 */
[----:B-1----:R-:W-:Y:S01]  /*5e70*/  F2FP.BF16.F32.PACK_AB R10, R144, R143 ;  /* 0x0000008f900a723e */ /* 0x002fe200000010ff */
[----:B------:R-:W-:Y:S01]  /*5e80*/  FADD.FTZ R140, R140, R171 ;  /* 0x000000ab8c8c7221 */ /* 0x000fe20000010000 */
[----:B------:R-:W-:Y:S01]  /*5e90*/  F2FP.BF16.F32.PACK_AB R9, R229, R142 ;  /* 0x0000008ee509723e */ /* 0x000fe200000010ff */
[C---:B------:R-:W-:Y:S01]  /*5ea0*/  HMMA.16816.F32.BF16 R84, R24.reuse, R16, R84 ;  /* 0x000000101854723c */ /* 0x040fe20000041854 */
[----:B------:R-:W-:Y:S01]  /*5eb0*/  LOP3.LUT R4, R4, R11, RZ, 0xc0, !PT ;  /* 0x0000000b04047212 */ /* 0x000fe200078ec0ff */
[----:B------:R-:W-:Y:S01]  /*5ec0*/  FADD.FTZ R143, R143, R200 ;  /* 0x000000c88f8f7221 */ /* 0x000fe20000010000 */
[----:B----4-:R-:W-:Y:S01]  /*5ed0*/  F2FP.BF16.F32.PACK_AB R8, R227, R146 ;  /* 0x00000092e308723e */ /* 0x010fe200000010ff */
[----:B------:R-:W-:Y:S01]  /*5ee0*/  FADD.FTZ R141, R141, R140 ;  /* 0x0000008c8d8d7221 */ /* 0x000fe20000010000 */
[----:B------:R-:W-:Y:S01]  /*5ef0*/  LOP3.LUT R5, R5, R10, RZ, 0xc0, !PT ;  /* 0x0000000a05057212 */ /* 0x000fe200078ec0ff */
[C---:B------:R-:W-:Y:S01]  /*5f00*/  HMMA.16816.F32.BF16 R88, R24.reuse, R18, R88 ;  /* 0x000000121858723c */ /* 0x040fe20000041858 */
[----:B------:R-:W-:Y:S01]  /*5f10*/  LOP3.LUT R6, R6, R9, RZ, 0xc0, !PT ;  /* 0x0000000906067212 */ /* 0x000fe200078ec0ff */
[----:B------:R-:W1:Y:S01]  /*5f20*/  LDSM.16.MT88.4 R16, [R190+0xd800] ;  /* 0x00d80000be10783b */ /* 0x000e620000004200 */
[----:B------:R-:W-:Y:S01]  /*5f30*/  LOP3.LUT R7, R7, R8, RZ, 0xc0, !PT ;  /* 0x0000000807077212 */ /* 0x000fe200078ec0ff */
[----:B------:R-:W-:Y:S01]  /*5f40*/  FADD.FTZ R143, R144, R143 ;  /* 0x0000008f908f7221 */ /* 0x000fe20000010000 */
[----:B------:R-:W-:Y:S01]  /*5f50*/  FADD.FTZ R142, R142, R141 ;  /* 0x0000008d8e8e7221 */ /* 0x000fe20000010000 */
[----:B------:R-:W4:Y:S01]  /*5f60*/  LDSM.16.MT88.4 R8, [R190+0xf800] ;  /* 0x00f80000be08783b */ /* 0x000f220000004200 */
[----:B------:R-:W-:Y:S01]  /*5f70*/  HMMA.16816.F32.BF16 R44, R24, R136, R44 ;  /* 0x00000088182c723c */ /* 0x000fe2000004182c */
[----:B------:R-:W-:Y:S01]  /*5f80*/  FADD.FTZ R146, R146, R143 ;  /* 0x0000008f92927221 */ /* 0x000fe20000010000 */
[----:B------:R-:W-:-:S03]  /*5f90*/  FADD.FTZ R229, R229, R142 ;  /* 0x0000008ee5e57221 */ /* 0x000fc60000010000 */
[----:B------:R-:W-:Y:S01]  /*5fa0*/  FADD.FTZ R227, R227, R146 ;  /* 0x00000092e3e37221 */ /* 0x000fe20000010000 */
[C---:B------:R-:W-:Y:S01]  /*5fb0*/  HMMA.16816.F32.BF16 R48, R24.reuse, R138, R48 ;  /* 0x0000008a1830723c */ /* 0x040fe20000041830 */
[----:B------:R-:W5:Y:S05]  /*5fc0*/  LDSM.16.MT88.4 R136, [R188+0xd800] ;  /* 0x00d80000bc88783b */ /* 0x000f6a0000004200 */
[C---:B------:R-:W-:Y:S01]  /*5fd0*/  HMMA.16816.F32.BF16 R56, R24.reuse, R34, R56 ;  /* 0x000000221838723c */ /* 0x040fe20000041838 */
[----:B------:R-:W5:Y:S05]  /*5fe0*/  LDSM.16.MT88.4 R32, [R192+0xf800] ;  /* 0x00f80000c020783b */ /* 0x000f6a0000004200 */
[C---:B---3--:R-:W-:Y:S06]  /*5ff0*/  HMMA.16816.F32.BF16 R108, R24.reuse, R28, R108 ;  /* 0x0000001c186c723c */ /* 0x048fec000004186c */
[----:B------:R-:W-:Y:S01]  /*6000*/  HMMA.16816.F32.BF16 R112, R24, R30, R112 ;  /* 0x0000001e1870723c */ /* 0x000fe20000041870 */
[----:B------:R-:W3:Y:S04]  /*6010*/  LDSM.16.MT88.4 R28, [R189+0xf800] ;  /* 0x00f80000bd1c783b */ /* 0x000ee80000004200 */
[----:B------:R-:W3:Y:S01]  /*6020*/  LDSM.16.MT88.4 R24, [R188+0xf800] ;  /* 0x00f80000bc18783b */ /* 0x000ee20000004200 */
        /* <DEDUP_REMOVED lines=9> */
[C---:B----4-:R-:W-:Y:S06]  /*60c0*/  HMMA.16816.F32.BF16 R68, R4.reuse, R8, R68 ;  /* 0x000000080444723c */ /* 0x050fec0000041844 */
[C---:B------:R-:W-:Y:S01]  /*60d0*/  HMMA.16816.F32.BF16 R72, R4.reuse, R10, R72 ;  /* 0x0000000a0448723c */ /* 0x040fe20000041848 */
[----:B------:R-:W4:Y:S05]  /*60e0*/  LDSM.16.MT88.4 R8, [R188+0x11800] ;  /* 0x01180000bc08783b */ /* 0x000f2a0000004200 */
        /* <DEDUP_REMOVED lines=8> */
[C---:B--2---:R-:W-:Y:S06]  /*6170*/  HMMA.16816.F32.BF16 R92, R4.reuse, R20, R92 ;  /* 0x00000014045c723c */ /* 0x044fec000004185c */
[C---:B------:R-:W-:Y:S06]  /*6180*/  HMMA.16816.F32.BF16 R96, R4.reuse, R22, R96 ;  /* 0x000000160460723c */ /* 0x040fec0000041860 */
[C---:B-1----:R-:W-:Y:S06]  /*6190*/  HMMA.16816.F32.BF16 R100, R4.reuse, R16, R100 ;  /* 0x000000100464723c */ /* 0x042fec0000041864 */
[C---:B------:R-:W-:Y:S06]  /*61a0*/  HMMA.16816.F32.BF16 R104, R4.reuse, R18, R104 ;  /* 0x000000120468723c */ /* 0x040fec0000041868 */
[C---:B------:R-:W-:Y:S06]  /*61b0*/  HMMA.16816.F32.BF16 R120, R4.reuse, R12, R120 ;  /* 0x0000000c0478723c */ /* 0x040fec0000041878 */
[C---:B------:R-:W-:Y:S06]  /*61c0*/  HMMA.16816.F32.BF16 R116, R4.reuse, R14, R116 ;  /* 0x0000000e0474723c */ /* 0x040fec0000041874 */
[C---:B----4-:R-:W-:Y:S06]  /*61d0*/  HMMA.16816.F32.BF16 R108, R4.reuse, R8, R108 ;  /* 0x00000008046c723c */ /* 0x050fec000004186c */
[----:B------:R-:W-:Y:S01]  /*61e0*/  HMMA.16816.F32.BF16 R112, R4, R10, R112 ;  /* 0x0000000a0470723c */ /* 0x000fe20000041870 */
[----:B------:R-:W-:-:S08]  /*61f0*/  NOP ;  /* 0x0000000000007918 */ /* 0x000fd00000000000 */
[----:B------:R-:W-:-:S15]  /*6200*/  @!P5 BRA `(.L_x_630) ;  /* 0x0000003c001cd947 */ /* 0x000fde0003800000 */
[----:B------:R-:W-:Y:S01]  /*6210*/  ULDC UR4, c[0x0][0x2d0] ;  /* 0x0000b40000047ab9 */ /* 0x000fe20000000800 */
[----:B------:R-:W-:Y:S01]  /*6220*/  IMAD.WIDE.U32 R232, R152, -0x326172a9, RZ ;  /* 0xcd9e8d5798e87825 */ /* 0x000fe200078e00ff */
[----:B------:R-:W-:Y:S01]  /*6230*/  ISETP.GE.AND P4, PT, R154, UR4, PT ;  /* 0x000000049a007c0c */ /* 0x000fe2000bf86270 */
[----:B------:R-:W-:Y:S01]  /*6240*/  ULDC.64 UR8, c[0x0][0x250] ;  /* 0x0000940000087ab9 */ /* 0x000fe20000000a00 */
[----:B------:R-:W-:Y:S01]  /*6250*/  LEA.HI.SX32 R226, R133, 0xfffffffe, 0x1a ;  /* 0xfffffffe85e27811 */ /* 0x000fe200078fd2ff */
[----:B------:R-:W-:Y:S01]  /*6260*/  IMAD.MOV.U32 R0, RZ, RZ, R3 ;  /* 0x000000ffff007224 */ /* 0x000fe200078e0003 */
[----:B------:R-:W-:Y:S01]  /*6270*/  LOP3.LUT R230, R233, R135, RZ, 0x3c, !PT ;  /* 0x00000087e9e67212 */ /* 0x000fe200078e3cff */
[----:B------:R-:W-:Y:S01]  /*6280*/  IMAD.WIDE.U32 R234, R134, -0x2daee0ad, RZ ;  /* 0xd2511f5386ea7825 */ /* 0x000fe200078e00ff */
[----:B------:R-:W-:Y:S01]  /*6290*/  MOV R133, R132 ;  /* 0x0000008400857202 */ /* 0x000fe20000000f00 */
[----:B------:R-:W-:Y:S01]  /*62a0*/  USHF.L.U64.HI UR12, UR8, 0x4, UR9 ;  /* 0x00000004080c7899 */ /* 0x000fe20008010209 */
[----:B------:R-:W-:Y:S01]  /*62b0*/  PRMT R217, R2, 0x7054, R2 ;  /* 0x0000705402d97816 */ /* 0x000fe20000000002 */
[----:B------:R-:W-:Y:S01]  /*62c0*/  IMAD.WIDE.U32 R230, R230, -0x2daee0ad, RZ ;  /* 0xd2511f53e6e67825 */ /* 0x000fe200078e00ff */
[----:B------:R-:W-:Y:S01]  /*62d0*/  USHF.L.U32 UR13, UR8, 0x4, URZ ;  /* 0x00000004080d7899 */ /* 0x000fe2000800063f */
[----:B------:R-:W-:-:S02]  /*62e0*/  ULDC UR5, c[0x0][0x2d0] ;  /* 0x0000b40000057ab9 */ /* 0x000fc40000000800 */
[----:B------:R-:W1:Y:S01]  /*62f0*/  @!P4 LDC.64 R206, c[0x0][0x220] ;  /* 0x00008800ffcecb82 */ /* 0x000e620000000a00 */
[----:B------:R-:W-:Y:S01]  /*6300*/  ULDC UR4, c[0x0][0x2ec] ;  /* 0x0000bb0000047ab9 */ /* 0x000fe20000000800 */
[----:B------:R-:W-:-:S06]  /*6310*/  ULDC.64 UR6, c[0x0][0x248] ;  /* 0x0000920000067ab9 */ /* 0x000fcc0000000a00 */
[----:B------:R-:W2:Y:S08]  /*6320*/  @!P4 LDC.64 R204, c[0x0][0x220] ;  /* 0x00008800ffcccb82 */ /* 0x000eb00000000a00 */
[----:B------:R-:W3:Y:S08]  /*6330*/  @!P4 LDC.64 R202, c[0x0][0x220] ;  /* 0x00008800ffcacb82 */ /* 0x000ef00000000a00 */
[----:B------:R-:W4:Y:S01]  /*6340*/  @!P4 LDC.64 R200, c[0x0][0x220] ;  /* 0x00008800ffc8cb82 */ /* 0x000f220000000a00 */
[----:B------:R-:W-:Y:S05]  /*6350*/  BRA `(.L_x_631) ;  /* 0x0000000400c07947 */ /* 0x000fea0003800000 */
.L_x_633:
[----:B------:R1:W-:Y:S01]  /*6360*/  @P4 STS.128 [R213+0x6000], RZ ;  /* 0x006000ffd5004388 */ /* 0x0003e20000000c00 */
[----:B------:R-:W2:Y:S01]  /*6370*/  @!P4 LDC.64 R142, c[0x0][0x218] ;  /* 0x00008600ff8ecb82 */ /* 0x000ea20000000a00 */
[----:B------:R-:W-:Y:S04]  /*6380*/  VIADD R2, R226, 0xffffffff ;  /* 0xffffffffe2027836 */ /* 0x000fe80000000000 */
[----:B------:R-:W-:Y:S01]  /*6390*/  IMAD.WIDE.U32 R146, R2, UR6, RZ ;  /* 0x0000000602927c25 */ /* 0x000fe2000f8e00ff */
[----:B------:R-:W-:Y:S02]  /*63a0*/  SHF.R.S32.HI R145, RZ, 0x1f, R2 ;  /* 0x0000001fff917819 */ /* 0x000fe40000011402 */
[----:B------:R-:W3:Y:S01]  /*63b0*/  @!P3 LDC.64 R140, c[0x0][0x218] ;  /* 0x00008600ff8cbb82 */ /* 0x000ee20000000a00 */
[----:B------:R-:W-:Y:S02]  /*63c0*/  LEA R151, P0, R146, R220, 0x6 ;  /* 0x000000dc92977211 */ /* 0x000fe400078030ff */
[----:B------:R-:W-:Y:S02]  /*63d0*/  IMAD R145, R145, UR6, RZ ;  /* 0x0000000691917c24 */ /* 0x000fe4000f8e02ff */
[----:B------:R-:W-:Y:S02]  /*63e0*/  IADD3 R149, P6, R210, R151, RZ ;  /* 0x00000097d2957210 */ /* 0x000fe40007fde0ff */
[----:B------:R-:W-:Y:S01]  /*63f0*/  IMAD R145, R2, UR7, R145 ;  /* 0x0000000702917c24 */ /* 0x000fe2000f8e0291 */
[----:B------:R-:W4:Y:S03]  /*6400*/  @!P2 LDC.64 R138, c[0x0][0x218] ;  /* 0x00008600ff8aab82 */ /* 0x000f260000000a00 */
[----:B------:R-:W-:Y:S05]  /*6410*/  IMAD.IADD R145, R147, 0x1, R145 ;  /* 0x0000000193917824 */ /* 0x000fea00078e0291 */
[----:B------:R-:W5:Y:S01]  /*6420*/  @!P4 LDC.64 R136, c[0x0][0x218] ;  /* 0x00008600ff88cb82 */ /* 0x000f620000000a00 */
[----:B------:R-:W-:Y:S07]  /*6430*/  LEA.HI.X R2, R146, R223, R145, 0x6, P0 ;  /* 0x000000df92027211 */ /* 0x000fee00000f3491 */
[----:B------:R-:W1:Y:S08]  /*6440*/  @!P3 LDC.64 R134, c[0x0][0x218] ;  /* 0x00008600ff86bb82 */ /* 0x000e700000000a00 */
[----:B------:R-:W1:Y:S08]  /*6450*/  @!P2 LDC.64 R146, c[0x0][0x218] ;  /* 0x00008600ff92ab82 */ /* 0x000e700000000a00 */
[----:B------:R-:W1:Y:S01]  /*6460*/  @!P4 LDC.64 R144, c[0x0][0x218] ;  /* 0x00008600ff90cb82 */ /* 0x000e620000000a00 */
[C---:B--2---:R-:W-:Y:S02]  /*6470*/  @!P4 LEA R160, P1, R151.reuse, R142, 0x1 ;  /* 0x0000008e97a0c211 */ /* 0x044fe400078208ff */
[C---:B---3--:R-:W-:Y:S02]  /*6480*/  @!P3 LEA R158, P0, R151.reuse, R140, 0x1 ;  /* 0x0000008c979eb211 */ /* 0x048fe400078008ff */
[C-C-:B------:R-:W-:Y:S02]  /*6490*/  @!P4 LEA.HI.X R161, R151.reuse, R143, R2.reuse, 0x1, P1 ;  /* 0x0000008f97a1c211 */ /* 0x140fe400008f0c02 */
[C-C-:B------:R-:W-:Y:S01]  /*64a0*/  @!P3 LEA.HI.X R159, R151.reuse, R141, R2.reuse, 0x1, P0 ;  /* 0x0000008d979fb211 */ /* 0x140fe200000f0c02 */
[----:B------:R-:W2:Y:S01]  /*64b0*/  @!P3 LDC.64 R142, c[0x0][0x218] ;  /* 0x00008600ff8ebb82 */ /* 0x000ea20000000a00 */
[----:B----4-:R-:W-:Y:S01]  /*64c0*/  @!P2 LEA R156, P0, R151, R138, 0x1 ;  /* 0x0000008a979ca211 */ /* 0x010fe200078008ff */
[----:B------:R-:W-:Y:S01]  /*64d0*/  @!PT LDS RZ, [RZ] ;  /* 0x00000000fffff984 */ /* 0x000fe20000000800 */
[----:B------:R-:W-:Y:S01]  /*64e0*/  @!PT LDS RZ, [RZ] ;  /* 0x00000000fffff984 */ /* 0x000fe20000000800 */
[----:B------:R-:W-:Y:S01]  /*64f0*/  @!PT LDS RZ, [RZ] ;  /* 0x00000000fffff984 */ /* 0x000fe20000000800 */
[----:B------:R3:W-:Y:S01]  /*6500*/  @!P4 LDGSTS.E.BYPASS.LTC128B.128 [R213+0x6000], desc[UR10][R160.64] ;  /* 0x06000000a0d5cfae */ /* 0x0007e2000b901d4a */
[----:B-----5:R-:W-:Y:S02]  /*6510*/  @!P4 LEA R152, P1, R149, R136, 0x1 ;  /* 0x000000889598c211 */ /* 0x020fe400078208ff */
[--C-:B------:R-:W-:Y:S01]  /*6520*/  @!P2 LEA.HI.X R157, R151, R139, R2.reuse, 0x1, P0 ;  /* 0x0000008b979da211 */ /* 0x100fe200000f0c02 */
[----:B------:R3:W-:Y:S01]  /*6530*/  @P3 STS.128 [R213+0x8000], RZ ;  /* 0x008000ffd5003388 */ /* 0x0007e20000000c00 */
[----:B-1----:R-:W-:Y:S01]  /*6540*/  @!P3 LEA R154, P0, R149, R134, 0x1 ;  /* 0x00000086959ab211 */ /* 0x002fe200078008ff */
[----:B------:R-:W1:Y:S01]  /*6550*/  @!P2 LDC.64 R140, c[0x0][0x218] ;  /* 0x00008600ff8cab82 */ /* 0x000e620000000a00 */
[----:B------:R-:W-:Y:S01]  /*6560*/  IMAD.X R2, R209, 0x1, R2, P6 ;  /* 0x00000001d1027824 */ /* 0x000fe200030e0602 */
[----:B------:R-:W-:Y:S01]  /*6570*/  @!PT LDS RZ, [RZ] ;  /* 0x00000000fffff984 */ /* 0x000fe20000000800 */
[----:B------:R-:W-:Y:S01]  /*6580*/  @!PT LDS RZ, [RZ] ;  /* 0x00000000fffff984 */ /* 0x000fe20000000800 */
[----:B------:R-:W-:Y:S01]  /*6590*/  @!PT LDS RZ, [RZ] ;  /* 0x00000000fffff984 */ /* 0x000fe20000000800 */
[----:B------:R3:W-:Y:S04]  /*65a0*/  @!P3 LDGSTS.E.BYPASS.LTC128B.128 [R213+0x8000], desc[UR10][R158.64+0x80] ;  /* 0x080000809ed5bfae */ /* 0x0007e8000b901d4a */
[----:B------:R3:W-:Y:S01]  /*65b0*/  @P2 STS.128 [R213+0xa000], RZ ;  /* 0x00a000ffd5002388 */ /* 0x0007e20000000c00 */
[C-C-:B------:R-:W-:Y:S01]  /*65c0*/  @!P4 LEA.HI.X R153, R149.reuse, R137, R2.reuse, 0x1, P1 ;  /* 0x000000899599c211 */ /* 0x140fe200008f0c02 */
[----:B------:R-:W4:Y:S01]  /*65d0*/  @!P4 LDC.64 R138, c[0x0][0x218] ;  /* 0x00008600ff8acb82 */ /* 0x000f220000000a00 */
[C-C-:B------:R-:W-:Y:S01]  /*65e0*/  @!P3 LEA.HI.X R155, R149.reuse, R135, R2.reuse, 0x1, P0 ;  /* 0x00000087959bb211 */ /* 0x140fe200000f0c02 */
[----:B------:R-:W-:Y:S01]  /*65f0*/  @!PT LDS RZ, [RZ] ;  /* 0x00000000fffff984 */ /* 0x000fe20000000800 */
[----:B------:R-:W-:Y:S01]  /*6600*/  @!PT LDS RZ, [RZ] ;  /* 0x00000000fffff984 */ /* 0x000fe20000000800 */
[----:B------:R-:W-:Y:S01]  /*6610*/  @!PT LDS RZ, [RZ] ;  /* 0x00000000fffff984 */ /* 0x000fe20000000800 */
[----:B------:R3:W-:Y:S01]  /*6620*/  @!P2 LDGSTS.E.BYPASS.LTC128B.128 [R213+0xa000], desc[UR10][R156.64+0x100] ;  /* 0x0a0001009cd5afae */ /* 0x0007e2000b901d4a */
[C---:B------:R-:W-:Y:S02]  /*6630*/  @!P2 LEA R146, P0, R149.reuse, R146, 0x1 ;  /* 0x000000929592a211 */ /* 0x040fe400078008ff */
[C---:B------:R-:W-:Y:S01]  /*6640*/  IADD3 R151, P1, R210.reuse, R149, RZ ;  /* 0x00000095d2977210 */ /* 0x040fe20007f3e0ff */
[----:B------:R3:W-:Y:S01]  /*6650*/  @P4 STS.128 [R213+0x6800], RZ ;  /* 0x006800ffd5004388 */ /* 0x0007e20000000c00 */
[--C-:B------:R-:W-:Y:S01]  /*6660*/  @!P2 LEA.HI.X R147, R149, R147, R2.reuse, 0x1, P0 ;  /* 0x000000939593a211 */ /* 0x100fe200000f0c02 */
[----:B------:R-:W5:Y:S01]  /*6670*/  @!P3 LDC.64 R136, c[0x0][0x218] ;  /* 0x00008600ff88bb82 */ /* 0x000f620000000a00 */
[C---:B------:R-:W-:Y:S01]  /*6680*/  @!P4 LEA R148, P0, R151.reuse, R144, 0x1 ;  /* 0x000000909794c211 */ /* 0x040fe200078008ff */
[----:B------:R-:W-:Y:S01]  /*6690*/  @!PT LDS RZ, [RZ] ;  /* 0x00000000fffff984 */ /* 0x000fe20000000800 */
[----:B------:R-:W-:Y:S01]  /*66a0*/  @!PT LDS RZ, [RZ] ;  /* 0x00000000fffff984 */ /* 0x000fe20000000800 */
[----:B------:R-:W-:Y:S01]  /*66b0*/  @!PT LDS RZ, [RZ] ;  /* 0x00000000fffff984 */ /* 0x000fe20000000800 */
[----:B------:R3:W-:Y:S01]  /*66c0*/  @!P4 LDGSTS.E.BYPASS.LTC128B.128 [R213+0x6800], desc[UR10][R152.64] ;  /* 0x0680000098d5cfae */ /* 0x0007e2000b901d4a */
[----:B--2---:R-:W-:Y:S01]  /*66d0*/  @!P3 LEA R142, P6, R151, R142, 0x1 ;  /* 0x0000008e978eb211 */ /* 0x004fe200078c08ff */
[----:B------:R-:W-:Y:S02]  /*66e0*/  IMAD.X R2, R209, 0x1, R2, P1 ;  /* 0x00000001d1027824 */ /* 0x000fe400008e0602 */
[----:B------:R3:W-:Y:S02]  /*66f0*/  @P3 STS.128 [R213+0x8800], RZ ;  /* 0x008800ffd5003388 */ /* 0x0007e40000000c00 */
[----:B------:R-:W2:Y:S01]  /*6700*/  @!P2 LDC.64 R134, c[0x0][0x218] ;  /* 0x00008600ff86ab82 */ /* 0x000ea20000000a00 */
[C-C-:B------:R-:W-:Y:S01]  /*6710*/  @!P4 LEA.HI.X R149, R151.reuse, R145, R2.reuse, 0x1, P0 ;  /* 0x000000919795c211 */ /* 0x140fe200000f0c02 */
[----:B------:R-:W-:Y:S01]  /*6720*/  @!PT LDS RZ, [RZ] ;  /* 0x00000000fffff984 */ /* 0x000fe20000000800 */
[----:B------:R-:W-:Y:S01]  /*6730*/  @!PT LDS RZ, [RZ] ;  /* 0x00000000fffff984 */ /* 0x000fe20000000800 */
[----:B------:R-:W-:Y:S01]  /*6740*/  @!PT LDS RZ, [RZ] ;  /* 0x00000000fffff984 */ /* 0x000fe20000000800 */
[----:B------:R3:W-:Y:S01]  /*6750*/  @!P3 LDGSTS.E.BYPASS.LTC128B.128 [R213+0x8800], desc[UR10][R154.64+0x80] ;  /* 0x088000809ad5bfae */ /* 0x0007e2000b901d4a */
[C-C-:B------:R-:W-:Y:S02]  /*6760*/  @!P3 LEA.HI.X R143, R151.reuse, R143, R2.reuse, 0x1, P6 ;  /* 0x0000008f978fb211 */ /* 0x140fe400030f0c02 */
[C---:B-1----:R-:W-:Y:S01]  /*6770*/  @!P2 LEA R140, P1, R151.reuse, R140, 0x1 ;  /* 0x0000008c978ca211 */ /* 0x042fe200078208ff */
[----:B------:R3:W-:Y:S01]  /*6780*/  @P2 STS.128 [R213+0xa800], RZ ;  /* 0x00a800ffd5002388 */ /* 0x0007e20000000c00 */
[----:B------:R-:W-:Y:S02]  /*6790*/  IADD3 R144, P0, R210, R151, RZ ;  /* 0x00000097d2907210 */ /* 0x000fe40007f1e0ff */
[--C-:B------:R-:W-:Y:S01]  /*67a0*/  @!P2 LEA.HI.X R141, R151, R141, R2.reuse, 0x1, P1 ;  /* 0x0000008d978da211 */ /* 0x100fe200008f0c02 */
[----:B------:R-:W-:Y:S01]  /*67b0*/  @!PT LDS RZ, [RZ] ;  /* 0x00000000fffff984 */ /* 0x000fe20000000800 */
[----:B------:R-:W-:Y:S01]  /*67c0*/  @!PT LDS RZ, [RZ] ;  /* 0x00000000fffff984 */ /* 0x000fe20000000800 */
[----:B------:R-:W-:Y:S01]  /*67d0*/  @!PT LDS RZ, [RZ] ;  /* 0x00000000fffff984 */ /* 0x000fe20000000800 */
[----:B------:R3:W-:Y:S01]  /*67e0*/  @!P2 LDGSTS.E.BYPASS.LTC128B.128 [R213+0xa800], desc[UR10][R146.64+0x100] ;  /* 0x0a80010092d5afae */ /* 0x0007e2000b901d4a */
[C---:B----4-:R-:W-:Y:S01]  /*67f0*/  @!P4 LEA R138, P6, R144.reuse, R138, 0x1 ;  /* 0x0000008a908ac211 */ /* 0x050fe200078c08ff */
[----:B------:R-:W-:Y:S02]  /*6800*/  IMAD.X R2, R209, 0x1, R2, P0 ;  /* 0x00000001d1027824 */ /* 0x000fe400000e0602 */
[----:B------:R3:W-:Y:S01]  /*6810*/  @P4 STS.128 [R213+0x7000], RZ ;  /* 0x007000ffd5004388 */ /* 0x0007e20000000c00 */
[C---:B-----5:R-:W-:Y:S03]  /*6820*/  @!P3 LEA R136, P1, R144.reuse, R136, 0x1 ;  /* 0x000000889088b211 */ /* 0x060fe600078208ff */
[----:B------:R-:W-:Y:S01]  /*6830*/  @!PT LDS RZ, [RZ] ;  /* 0x00000000fffff984 */ /* 0x000fe20000000800 */
[----:B------:R-:W-:Y:S01]  /*6840*/  @!PT LDS RZ, [RZ] ;  /* 0x00000000fffff984 */ /* 0x000fe20000000800 */
[----:B------:R-:W-:Y:S01]  /*6850*/  @!PT LDS RZ, [RZ] ;  /* 0x00000000fffff984 */ /* 0x000fe20000000800 */
[----:B------:R3:W-:Y:S01]  /*6860*/  @!P4 LDGSTS.E.BYPASS.LTC128B.128 [R213+0x7000], desc[UR10][R148.64] ;  /* 0x0700000094d5cfae */ /* 0x0007e2000b901d4a */
[C-C-:B------:R-:W-:Y:S02]  /*6870*/  @!P4 LEA.HI.X R139, R144.reuse, R139, R2.reuse, 0x1, P6 ;  /* 0x0000008b908bc211 */ /* 0x140fe400030f0c02 */
[C-C-:B------:R-:W-:Y:S01]  /*6880*/  @!P3 LEA.HI.X R137, R144.reuse, R137, R2.reuse, 0x1, P1 ;  /* 0x000000899089b211 */ /* 0x140fe200008f0c02 */
[----:B------:R3:W-:Y:S01]  /*6890*/  @P3 STS.128 [R213+0x9000], RZ ;  /* 0x009000ffd5003388 */ /* 0x0007e20000000c00 */
[C---:B--2---:R-:W-:Y:S03]  /*68a0*/  @!P2 LEA R134, P0, R144.reuse, R134, 0x1 ;  /* 0x000000869086a211 */ /* 0x044fe600078008ff */
[----:B------:R-:W-:Y:S01]  /*68b0*/  @!PT LDS RZ, [RZ] ;  /* 0x00000000fffff984 */ /* 0x000fe20000000800 */
[----:B------:R-:W-:Y:S01]  /*68c0*/  @!PT LDS RZ, [RZ] ;  /* 0x00000000fffff984 */ /* 0x000fe20000000800 */
[----:B------:R-:W-:Y:S01]  /*68d0*/  @!PT LDS RZ, [RZ] ;  /* 0x00000000fffff984 */ /* 0x000fe20000000800 */
[----:B------:R3:W-:Y:S01]  /*68e0*/  @!P3 LDGSTS.E.BYPASS.LTC128B.128 [R213+0x9000], desc[UR10][R142.64+0x80] ;  /* 0x090000808ed5bfae */ /* 0x0007e2000b901d4a */
[----:B------:R-:W-:Y:S03]  /*68f0*/  @!P2 LEA.HI.X R135, R144, R135, R2, 0x1, P0 ;  /* 0x000000879087a211 */ /* 0x000fe600000f0c02 */
        /* <DEDUP_REMOVED lines=22> */
.L_x_631:
[----:B------:R-:W-:Y:S01]  /*6a60*/  ISETP.GE.AND P3, PT, R215, UR5, PT ;  /* 0x00000005d7007c0c */ /* 0x000fe2000bf66270 */
[----:B------:R-:W-:Y:S04]  /*6a70*/  DEPBAR.LE SB0, 0x0 ;  /* 0x000080000000791a */ /* 0x000fe80000000000 */
[----:B------:R-:W-:Y:S01]  /*6a80*/  BAR.SYNC.DEFER_BLOCKING 0x0 ;  /* 0x0000000000007b1d */ /* 0x000fe20000010000 */
[----:B------:R-:W-:Y:S01]  /*6a90*/  ISETP.GE.AND P2, PT, R214, UR5, PT ;  /* 0x00000005d6007c0c */ /* 0x000fe2000bf46270 */
[----:B------:R-:W-:Y:S01]  /*6aa0*/  IMAD.WIDE.U32 R240, R226, UR8, RZ ;  /* 0x00000008e2f07c25 */ /* 0x000fe2000f8e00ff */
[----:B------:R-:W-:Y:S02]  /*6ab0*/  SHF.R.S32.HI R2, RZ, 0x1f, R226 ;  /* 0x0000001fff027819 */ /* 0x000fe400000114e2 */
[----:B------:R-:W-:Y:S03]  /*6ac0*/  LEA R239, P0, R240, R218, 0x6 ;  /* 0x000000daf0ef7211 */ /* 0x000fe600078030ff */
[----:B------:R-:W-:Y:S01]  /*6ad0*/  IMAD R2, R2, UR8, RZ ;  /* 0x0000000802027c24 */ /* 0x000fe2000f8e02ff */
[C---:B-1----:R-:W-:Y:S03]  /*6ae0*/  @!P4 LEA R250, P1, R239.reuse, R206, 0x1 ;  /* 0x000000ceeffac211 */ /* 0x042fe600078208ff */
[----:B------:R-:W-:Y:S01]  /*6af0*/  IMAD R2, R226, UR9, R2 ;  /* 0x00000009e2027c24 */ /* 0x000fe2000f8e0202 */
[----:B------:R-:W-:Y:S03]  /*6b00*/  IADD3 R132, P5, R239, UR13, RZ ;  /* 0x0000000def847c10 */ /* 0x000fe6000ffbe0ff */
[----:B------:R-:W-:Y:S05]  /*6b10*/  IMAD.IADD R3, R241, 0x1, R2 ;  /* 0x00000001f1037824 */ /* 0x000fea00078e0202 */
[----:B------:R-:W-:Y:S01]  /*6b20*/  LEA.HI.X R228, R240, R208, R3, 0x6, P0 ;  /* 0x000000d0f0e47211 */ /* 0x000fe200000f3403 */
[----:B------:R-:W-:Y:S01]  /*6b30*/  @P4 STS.128 [R213+0xc000], RZ ;  /* 0x00c000ffd5004388 */ /* 0x000fe20000000c00 */
[----:B------:R-:W1:Y:S02]  /*6b40*/  @!P3 LDC.64 R236, c[0x0][0x220] ;  /* 0x00008800ffecbb82 */ /* 0x000e640000000a00 */
[C-C-:B------:R-:W-:Y:S02]  /*6b50*/  @!P4 LEA.HI.X R251, R239.reuse, R207, R228.reuse, 0x1, P1 ;  /* 0x000000cfeffbc211 */ /* 0x140fe400008f0ce4 */
[----:B--2---:R-:W-:Y:S03]  /*6b60*/  @!P4 LEA R246, P1, R132, R204, 0x1 ;  /* 0x000000cc84f6c211 */ /* 0x004fe600078208ff */
[----:B------:R-:W-:Y:S01]  /*6b70*/  @!PT LDS RZ, [RZ] ;  /* 0x00000000fffff984 */ /* 0x000fe20000000800 */
[----:B------:R-:W-:Y:S01]  /*6b80*/  @!PT LDS RZ, [RZ] ;  /* 0x00000000fffff984 */ /* 0x000fe20000000800 */
[----:B------:R-:W-:Y:S01]  /*6b90*/  @!PT LDS RZ, [RZ] ;  /* 0x00000000fffff984 */ /* 0x000fe20000000800 */
[----:B------:R-:W-:Y:S01]  /*6ba0*/  @!P4 LDGSTS.E.BYPASS.LTC128B.128 [R213+0xc000], desc[UR10][R250.64] ;  /* 0x0c000000fad5cfae */ /* 0x000fe2000b901d4a */
[----:B------:R-:W2:Y:S03]  /*6bb0*/  @!P2 LDC.64 R134, c[0x0][0x220] ;  /* 0x00008800ff86ab82 */ /* 0x000ea60000000a00 */
[----:B------:R-:W-:Y:S05]  /*6bc0*/  @P3 STS.128 [R213+0xe000], RZ ;  /* 0x00e000ffd5003388 */ /* 0x000fea0000000c00 */
[----:B------:R-:W5:Y:S08]  /*6bd0*/  @!P3 LDC.64 R2, c[0x0][0x220] ;  /* 0x00008800ff02bb82 */ /* 0x000f700000000a00 */
[----:B------:R-:W3:Y:S01]  /*6be0*/  @!P2 LDC.64 R240, c[0x0][0x220] ;  /* 0x00008800fff0ab82 */ /* 0x000ee20000000a00 */
[C---:B-1----:R-:W-:Y:S04]  /*6bf0*/  @!P3 LEA R242, P0, R239.reuse, R236, 0x1 ;  /* 0x000000eceff2b211 */ /* 0x042fe800078008ff */
[C-C-:B------:R-:W-:Y:S02]  /*6c00*/  @!P3 LEA.HI.X R243, R239.reuse, R237, R228.reuse, 0x1, P0 ;  /* 0x000000edeff3b211 */ /* 0x140fe400000f0ce4 */
[C---:B--2---:R-:W-:Y:S01]  /*6c10*/  @!P2 LEA R248, P0, R239.reuse, R134, 0x1 ;  /* 0x00000086eff8a211 */ /* 0x044fe200078008ff */
[----:B------:R-:W1:Y:S02]  /*6c20*/  @!P2 LDC.64 R236, c[0x0][0x220] ;  /* 0x00008800ffecab82 */ /* 0x000e640000000a00 */
[----:B------:R-:W-:Y:S01]  /*6c30*/  @!PT LDS RZ, [RZ] ;  /* 0x00000000fffff984 */ /* 0x000fe20000000800 */
[----:B------:R-:W-:Y:S01]  /*6c40*/  @!PT LDS RZ, [RZ] ;  /* 0x00000000fffff984 */ /* 0x000fe20000000800 */
[----:B------:R-:W-:Y:S01]  /*6c50*/  @!PT LDS RZ, [RZ] ;  /* 0x00000000fffff984 */ /* 0x000fe20000000800 */
[----:B------:R2:W-:Y:S01]  /*6c60*/  @!P3 LDGSTS.E.BYPASS.LTC128B.128 [R213+0xe000], desc[UR10][R242.64+0x80] ;  /* 0x0e000080f2d5bfae */ /* 0x0005e2000b901d4a */
[----:B------:R-:W-:Y:S03]  /*6c70*/  @!P2 LEA.HI.X R249, R239, R135, R228, 0x1, P0 ;  /* 0x00000087eff9a211 */ /* 0x000fe600000f0ce4 */
[----:B------:R-:W-:Y:S01]  /*6c80*/  @P2 STS.128 [R213+0x10000], RZ ;  /* 0x010000ffd5002388 */ /* 0x000fe20000000c00 */
[----:B------:R-:W-:Y:S01]  /*6c90*/  IADD3.X R228, R228, UR12, RZ, P5, !PT ;  /* 0x0000000ce4e47c10 */ /* 0x000fe2000affe4ff */
[----:B------:R-:W4:Y:S02]  /*6ca0*/  @!P3 LDC.64 R238, c[0x0][0x220] ;  /* 0x00008800ffeebb82 */ /* 0x000f240000000a00 */
[----:B------:R-:W-:Y:S01]  /*6cb0*/  @!PT LDS RZ, [RZ] ;  /* 0x00000000fffff984 */ /* 0x000fe20000000800 */
[----:B------:R-:W-:Y:S01]  /*6cc0*/  @!PT LDS RZ, [RZ] ;  /* 0x00000000fffff984 */ /* 0x000fe20000000800 */
[----:B------:R-:W-:Y:S01]  /*6cd0*/  @!PT LDS RZ, [RZ] ;  /* 0x00000000fffff984 */ /* 0x000fe20000000800 */
[----:B------:R-:W-:Y:S01]  /*6ce0*/  @!P2 LDGSTS.E.BYPASS.LTC128B.128 [R213+0x10000], desc[UR10][R248.64+0x100] ;  /* 0x10000100f8d5afae */ /* 0x000fe2000b901d4a */
[C-C-:B------:R-:W-:Y:S02]  /*6cf0*/  @!P4 LEA.HI.X R247, R132.reuse, R205, R228.reuse, 0x1, P1 ;  /* 0x000000cd84f7c211 */ /* 0x140fe400008f0ce4 */
[C---:B-----5:R-:W-:Y:S01]  /*6d00*/  @!P3 LEA R244, P0, R132.reuse, R2, 0x1 ;  /* 0x0000000284f4b211 */ /* 0x060fe200078008ff */
[----:B------:R-:W-:Y:S03]  /*6d10*/  @P4 STS.128 [R213+0xc800], RZ ;  /* 0x00c800ffd5004388 */ /* 0x000fe60000000c00 */
[C-C-:B------:R-:W-:Y:S01]  /*6d20*/  @!P3 LEA.HI.X R245, R132.reuse, R3, R228.reuse, 0x1, P0 ;  /* 0x0000000384f5b211 */ /* 0x140fe200000f0ce4 */
[----:B------:R-:W-:Y:S01]  /*6d30*/  @!PT LDS RZ, [RZ] ;  /* 0x00000000fffff984 */ /* 0x000fe20000000800 */
[----:B------:R-:W-:Y:S01]  /*6d40*/  @!PT LDS RZ, [RZ] ;  /* 0x00000000fffff984 */ /* 0x000fe20000000800 */
[----:B------:R-:W-:Y:S01]  /*6d50*/  @!PT LDS RZ, [RZ] ;  /* 0x00000000fffff984 */ /* 0x000fe20000000800 */
[----:B------:R-:W-:Y:S01]  /*6d60*/  @!P4 LDGSTS.E.BYPASS.LTC128B.128 [R213+0xc800], desc[UR10][R246.64] ;  /* 0x0c800000f6d5cfae */ /* 0x000fe2000b901d4a */
[C---:B---3--:R-:W-:Y:S01]  /*6d70*/  @!P2 LEA R240, P0, R132.reuse, R240, 0x1 ;  /* 0x000000f084f0a211 */ /* 0x048fe200078008ff */
[----:B------:R-:W3:Y:S02]  /*6d80*/  @!P3 LDC.64 R134, c[0x0][0x220] ;  /* 0x00008800ff86bb82 */ /* 0x000ee40000000a00 */
[----:B------:R-:W-:Y:S01]  /*6d90*/  @P3 STS.128 [R213+0xe800], RZ ;  /* 0x00e800ffd5003388 */ /* 0x000fe20000000c00 */
[C---:B------:R-:W-:Y:S03]  /*6da0*/  @!P2 LEA.HI.X R241, R132.reuse, R241, R228, 0x1, P0 ;  /* 0x000000f184f1a211 */ /* 0x040fe600000f0ce4 */
[----:B------:R-:W-:Y:S01]  /*6db0*/  @!PT LDS RZ, [RZ] ;  /* 0x00000000fffff984 */ /* 0x000fe20000000800 */
[----:B------:R-:W-:Y:S01]  /*6dc0*/  @!PT LDS RZ, [RZ] ;  /* 0x00000000fffff984 */ /* 0x000fe20000000800 */
[----:B------:R-:W-:Y:S01]  /*6dd0*/  @!PT LDS RZ, [RZ] ;  /* 0x00000000fffff984 */ /* 0x000fe20000000800 */
[----:B------:R-:W-:Y:S02]  /*6de0*/  @!P3 LDGSTS.E.BYPASS.LTC128B.128 [R213+0xe800], desc[UR10][R244.64+0x80] ;  /* 0x0e800080f4d5bfae */ /* 0x000fe4000b901d4a */
[----:B------:R-:W5:Y:S01]  /*6df0*/  @!P2 LDC.64 R2, c[0x0][0x220] ;  /* 0x00008800ff02ab82 */ /* 0x000f620000000a00 */
[----:B--2---:R-:W-:Y:S01]  /*6e00*/  IADD3 R242, P1, R132, UR13, RZ ;  /* 0x0000000d84f27c10 */ /* 0x004fe2000ff3e0ff */
[----:B------:R-:W-:Y:S03]  /*6e10*/  @P2 STS.128 [R213+0x10800], RZ ;  /* 0x010800ffd5002388 */ /* 0x000fe60000000c00 */
[----:B------:R-:W-:Y:S01]  /*6e20*/  @!P4 LEA R250, P0, R242, R202, 0x1 ;  /* 0x000000caf2fac211 */ /* 0x000fe200078008ff */
[----:B------:R-:W-:Y:S01]  /*6e30*/  @!PT LDS RZ, [RZ] ;  /* 0x00000000fffff984 */ /* 0x000fe20000000800 */
[----:B------:R-:W-:Y:S01]  /*6e40*/  @!PT LDS RZ, [RZ] ;  /* 0x00000000fffff984 */ /* 0x000fe20000000800 */
[----:B------:R-:W-:Y:S01]  /*6e50*/  @!PT LDS RZ, [RZ] ;  /* 0x00000000fffff984 */ /* 0x000fe20000000800 */
[----:B------:R-:W-:Y:S01]  /*6e60*/  @!P2 LDGSTS.E.BYPASS.LTC128B.128 [R213+0x10800], desc[UR10][R240.64+0x100] ;  /* 0x10800100f0d5afae */ /* 0x000fe2000b901d4a */
[----:B------:R-:W-:Y:S02]  /*6e70*/  IADD3.X R228, R228, UR12, RZ, P1, !PT ;  /* 0x0000000ce4e47c10 */ /* 0x000fe40008ffe4ff */
[C---:B----4-:R-:W-:Y:S01]  /*6e80*/  @!P3 LEA R238, P1, R242.reuse, R238, 0x1 ;  /* 0x000000eef2eeb211 */ /* 0x050fe200078208ff */
[----:B------:R-:W-:Y:S01]  /*6e90*/  @P4 STS.128 [R213+0xd000], RZ ;  /* 0x00d000ffd5004388 */ /* 0x000fe20000000c00 */
[C-C-:B------:R-:W-:Y:S02]  /*6ea0*/  @!P4 LEA.HI.X R251, R242.reuse, R203, R228.reuse, 0x1, P0 ;  /* 0x000000cbf2fbc211 */ /* 0x140fe400000f0ce4 */
[C-C-:B------:R-:W-:Y:S02]  /*6eb0*/  @!P3 LEA.HI.X R239, R242.reuse, R239, R228.reuse, 0x1, P1 ;  /* 0x000000eff2efb211 */ /* 0x140fe400008f0ce4 */
[C---:B-1----:R-:W-:Y:S01]  /*6ec0*/  @!P2 LEA R236, P0, R242.reuse, R236, 0x1 ;  /* 0x000000ecf2eca211 */ /* 0x042fe200078008ff */
[----:B------:R-:W-:Y:S01]  /*6ed0*/  @!PT LDS RZ, [RZ] ;  /* 0x00000000fffff984 */ /* 0x000fe20000000800 */
[----:B------:R-:W-:Y:S01]  /*6ee0*/  @!PT LDS RZ, [RZ] ;  /* 0x00000000fffff984 */ /* 0x000fe20000000800 */
[----:B------:R-:W-:Y:S01]  /*6ef0*/  @!PT LDS RZ, [RZ] ;  /* 0x00000000fffff984 */ /* 0x000fe20000000800 */
[----:B------:R-:W-:Y:S01]  /*6f00*/  @!P4 LDGSTS.E.BYPASS.LTC128B.128 [R213+0xd000], desc[UR10][R250.64] ;  /* 0x0d000000fad5cfae */ /* 0x000fe2000b901d4a */
[C---:B------:R-:W-:Y:S02]  /*6f10*/  IADD3 R132, P6, R242.reuse, UR13, RZ ;  /* 0x0000000df2847c10 */ /* 0x040fe4000ffde0ff */
[----:B------:R-:W-:Y:S01]  /*6f20*/  @!P2 LEA.HI.X R237, R242, R237, R228, 0x1, P0 ;  /* 0x000000edf2eda211 */ /* 0x000fe200000f0ce4 */
[----:B------:R-:W-:Y:S01]  /*6f30*/  @P3 STS.128 [R213+0xf000], RZ ;  /* 0x00f000ffd5003388 */ /* 0x000fe20000000c00 */
[----:B------:R-:W-:Y:S02]  /*6f40*/  @!P4 LEA R242, P5, R132, R200, 0x1 ;  /* 0x000000c884f2c211 */ /* 0x000fe400078a08ff */
[----:B------:R-:W-:Y:S01]  /*6f50*/  IADD3.X R228, R228, UR12, RZ, P6, !PT ;  /* 0x0000000ce4e47c10 */ /* 0x000fe2000b7fe4ff */
[----:B------:R-:W-:Y:S01]  /*6f60*/  @!PT LDS RZ, [RZ] ;  /* 0x00000000fffff984 */ /* 0x000fe20000000800 */
[----:B------:R-:W-:Y:S01]  /*6f70*/  @!PT LDS RZ, [RZ] ;  /* 0x00000000fffff984 */ /* 0x000fe20000000800 */
[----:B------:R-:W-:Y:S01]  /*6f80*/  @!PT LDS RZ, [RZ] ;  /* 0x00000000fffff984 */ /* 0x000fe20000000800 */
[----:B------:R-:W-:Y:S01]  /*6f90*/  @!P3 LDGSTS.E.BYPASS.LTC128B.128 [R213+0xf000], desc[UR10][R238.64+0x80] ;  /* 0x0f000080eed5bfae */ /* 0x000fe2000b901d4a */
[C---:B---3--:R-:W-:Y:S02]  /*6fa0*/  @!P3 LEA R134, P1, R132.reuse, R134, 0x1 ;  /* 0x000000868486b211 */ /* 0x048fe400078208ff */
[C-C-:B------:R-:W-:Y:S01]  /*6fb0*/  @!P4 LEA.HI.X R243, R132.reuse, R201, R228.reuse, 0x1, P5 ;  /* 0x000000c984f3c211 */ /* 0x140fe200028f0ce4 */
[----:B------:R-:W-:Y:S01]  /*6fc0*/  @P2 STS.128 [R213+0x11000], RZ ;  /* 0x011000ffd5002388 */ /* 0x000fe20000000c00 */
[C-C-:B------:R-:W-:Y:S02]  /*6fd0*/  @!P3 LEA.HI.X R135, R132.reuse, R135, R228.reuse, 0x1, P1 ;  /* 0x000000878487b211 */ /* 0x140fe400008f0ce4 */
[----:B-----5:R-:W-:Y:S01]  /*6fe0*/  @!P2 LEA R2, P0, R132, R2, 0x1 ;  /* 0x000000028402a211 */ /* 0x020fe200078008ff */
[----:B------:R-:W-:Y:S01]  /*6ff0*/  @!PT LDS RZ, [RZ] ;  /* 0x00000000fffff984 */ /* 0x000fe20000000800 */
[----:B------:R-:W-:Y:S01]  /*7000*/  @!PT LDS RZ, [RZ] ;  /* 0x00000000fffff984 */ /* 0x000fe20000000800 */
[----:B------:R-:W-:Y:S01]  /*7010*/  @!PT LDS RZ, [RZ] ;  /* 0x00000000fffff984 */ /* 0x000fe20000000800 */
[----:B------:R-:W-:Y:S01]  /*7020*/  @!P2 LDGSTS.E.BYPASS.LTC128B.128 [R213+0x11000], desc[UR10][R236.64+0x100] ;  /* 0x11000100ecd5afae */ /* 0x000fe2000b901d4a */
[----:B------:R-:W-:Y:S02]  /*7030*/  ISETP.GT.AND P5, PT, R226, RZ, PT ;  /* 0x000000ffe200720c */ /* 0x000fe40003fa4270 */
        /* <DEDUP_REMOVED lines=25> */
[----:B------:R-:W-:Y:S04]  /*71d0*/  LDSM.16.M88.4 R168, [R185] ;  /* 0x00000000b9a8783b */ /* 0x000fe80000000200 */
[----:B------:R-:W-:Y:S01]  /*71e0*/  LDSM.16.M88.4 R172, [R191+0x6800] ;  /* 0x00680000bfac783b */ /* 0x000fe20000000200 */
[C---:B--2---:R-:W-:Y:S06]  /*71f0*/  HMMA.16816.F32.BF16 R4, R136.reuse, R140, RZ ;  /* 0x0000008c8804723c */ /* 0x044fec00000418ff */
[C---:B------:R-:W-:Y:S01]  /*7200*/  HMMA.16816.F32.BF16 R8, R136.reuse, R142, RZ ;  /* 0x0000008e8808723c */ /* 0x040fe200000418ff */
[----:B------:R-:W2:Y:S05]  /*7210*/  LDSM.16.M88.4 R140, [R186] ;  /* 0x00000000ba8c783b */ /* 0x000eaa0000000200 */
[C---:B---3--:R-:W-:Y:S06]  /*7220*/  HMMA.16816.F32.BF16 R12, R136.reuse, R144, RZ ;  /* 0x00000090880c723c */ /* 0x048fec00000418ff */
[C---:B------:R-:W-:Y:S01]  /*7230*/  HMMA.16816.F32.BF16 R16, R136.reuse, R146, RZ ;  /* 0x000000928810723c */ /* 0x040fe200000418ff */
[----:B------:R-:W-:Y:S05]  /*7240*/  LDSM.16.M88.4 R144, [R194] ;  /* 0x00000000c290783b */ /* 0x000fea0000000200 */
[C---:B----4-:R-:W-:Y:S06]  /*7250*/  HMMA.16816.F32.BF16 R20, R136.reuse, R148, RZ ;  /* 0x000000948814723c */ /* 0x050fec00000418ff */
[C---:B------:R-:W-:Y:S01]  /*7260*/  HMMA.16816.F32.BF16 R24, R136.reuse, R150, RZ ;  /* 0x000000968818723c */ /* 0x040fe200000418ff */
[----:B------:R-:W3:Y:S05]  /*7270*/  LDSM.16.M88.4 R148, [R191+0x6000] ;  /* 0x00600000bf94783b */ /* 0x000eea0000000200 */
[C---:B-----5:R-:W-:Y:S06]  /*7280*/  HMMA.16816.F32.BF16 R28, R136.reuse, R152, RZ ;  /* 0x00000098881c723c */ /* 0x060fec00000418ff */
[----:B------:R-:W-:Y:S01]  /*7290*/  HMMA.16816.F32.BF16 R32, R136, R154, RZ ;  /* 0x0000009a8820723c */ /* 0x000fe200000418ff */
[----:B------:R-:W4:Y:S04]  /*72a0*/  LDSM.16.M88.4 R136, [R191+0x7000] ;  /* 0x00700000bf88783b */ /* 0x000f280000000200 */
[----:B------:R-:W5:Y:S01]  /*72b0*/  LDSM.16.M88.4 R152, [R191+0x7800] ;  /* 0x00780000bf98783b */ /* 0x000f620000000200 */
[C---:B-1----:R-:W-:Y:S06]  /*72c0*/  HMMA.16816.F32.BF16 R4, R156.reuse, R160, R4 ;  /* 0x000000a09c04723c */ /* 0x042fec0000041804 */
[C---:B------:R-:W-:Y:S01]  /*72d0*/  HMMA.16816.F32.BF16 R8, R156.reuse, R162, R8 ;  /* 0x000000a29c08723c */ /* 0x040fe20000041808 */
[----:B------:R-:W-:Y:S05]  /*72e0*/  LDSM.16.M88.4 R160, [R184] ;  /* 0x00000000b8a0783b */ /* 0x000fea0000000200 */
[C---:B------:R-:W-:Y:S06]  /*72f0*/  HMMA.16816.F32.BF16 R12, R156.reuse, R164, R12 ;  /* 0x000000a49c0c723c */ /* 0x040fec000004180c */
[C---:B------:R-:W-:Y:S01]  /*7300*/  HMMA.16816.F32.BF16 R16, R156.reuse, R166, R16 ;  /* 0x000000a69c10723c */ /* 0x040fe20000041810 */
[----:B------:R-:W-:Y:S05]  /*7310*/  LDSM.16.M88.4 R164, [R184+0x800] ;  /* 0x00080000b8a4783b */ /* 0x000fea0000000200 */
[C---:B--2---:R-:W-:Y:S06]  /*7320*/  HMMA.16816.F32.BF16 R20, R156.reuse, R140, R20 ;  /* 0x0000008c9c14723c */ /* 0x044fec0000041814 */
[C---:B------:R-:W-:Y:S01]  /*7330*/  HMMA.16816.F32.BF16 R24, R156.reuse, R142, R24 ;  /* 0x0000008e9c18723c */ /* 0x040fe20000041818 */
[----:B------:R-:W1:Y:S05]  /*7340*/  LDSM.16.M88.4 R140, [R193] ;  /* 0x00000000c18c783b */ /* 0x000e6a0000000200 */
[C---:B------:R-:W-:Y:S06]  /*7350*/  HMMA.16816.F32.BF16 R28, R156.reuse, R168, R28 ;  /* 0x000000a89c1c723c */ /* 0x040fec000004181c */
        /* <DEDUP_REMOVED lines=18> */
[----:B------:R-:W-:Y:S05]  /*7480*/  LDSM.16.M88.4 R160, [R196+0x2000] ;  /* 0x00200000c4a0783b */ /* 0x000fea0000000200 */
[C---:B------:R-:W-:Y:S06]  /*7490*/  HMMA.16816.F32.BF16 R12, R140.reuse, R164, R12 ;  /* 0x000000a48c0c723c */ /* 0x040fec000004180c */
[C---:B------:R-:W-:Y:S01]  /*74a0*/  HMMA.16816.F32.BF16 R16, R140.reuse, R166, R16 ;  /* 0x000000a68c10723c */ /* 0x040fe20000041810 */
[----:B------:R-:W1:Y:S05]  /*74b0*/  LDSM.16.M88.4 R164, [R183] ;  /* 0x00000000b7a4783b */ /* 0x000e6a0000000200 */
[C---:B--2---:R-:W-:Y:S06]  /*74c0*/  HMMA.16816.F32.BF16 R20, R140.reuse, R156, R20 ;  /* 0x0000009c8c14723c */ /* 0x044fec0000041814 */
[C---:B------:R-:W-:Y:S01]  /*74d0*/  HMMA.16816.F32.BF16 R24, R140.reuse, R158, R24 ;  /* 0x0000009e8c18723c */ /* 0x040fe20000041818 */
[----:B------:R-:W2:Y:S05]  /*74e0*/  LDSM.16.M88.4 R156, [R182] ;  /* 0x00000000b69c783b */ /* 0x000eaa0000000200 */
[C---:B---3--:R-:W-:Y:S06]  /*74f0*/  HMMA.16816.F32.BF16 R28, R140.reuse, R148, R28 ;  /* 0x000000948c1c723c */ /* 0x048fec000004181c */
[----:B------:R-:W-:Y:S01]  /*7500*/  HMMA.16816.F32.BF16 R32, R140, R150, R32 ;  /* 0x000000968c20723c */ /* 0x000fe20000041820 */
[----:B------:R-:W3:Y:S04]  /*7510*/  LDSM.16.M88.4 R140, [R181] ;  /* 0x00000000b58c783b */ /* 0x000ee80000000200 */
[----:B------:R-:W-:Y:S01]  /*7520*/  LDSM.16.M88.4 R148, [R194+0x2000] ;  /* 0x00200000c294783b */ /* 0x000fe20000000200 */
[C---:B------:R-:W-:Y:S06]  /*7530*/  HMMA.16816.F32.BF16 R4, R168.reuse, R172, R4 ;  /* 0x000000aca804723c */ /* 0x040fec0000041804 */
[C---:B------:R-:W-:Y:S01]  /*7540*/  HMMA.16816.F32.BF16 R8, R168.reuse, R174, R8 ;  /* 0x000000aea808723c */ /* 0x040fe20000041808 */
[----:B------:R-:W-:Y:S05]  /*7550*/  LDSM.16.M88.4 R172, [R191+0x8000] ;  /* 0x00800000bfac783b */ /* 0x000fea0000000200 */
[C---:B----4-:R-:W-:Y:S06]  /*7560*/  HMMA.16816.F32.BF16 R12, R168.reuse, R136, R12 ;  /* 0x00000088a80c723c */ /* 0x050fec000004180c */
[C---:B------:R-:W-:Y:S01]  /*7570*/  HMMA.16816.F32.BF16 R16, R168.reuse, R138, R16 ;  /* 0x0000008aa810723c */ /* 0x040fe20000041810 */
[----:B------:R-:W4:Y:S05]  /*7580*/  LDSM.16.M88.4 R136, [R180] ;  /* 0x00000000b488783b */ /* 0x000f2a0000000200 */
[C---:B-----5:R-:W-:Y:S06]  /*7590*/  HMMA.16816.F32.BF16 R20, R168.reuse, R144, R20 ;  /* 0x00000090a814723c */ /* 0x060fec0000041814 */
[C---:B------:R-:W-:Y:S01]  /*75a0*/  HMMA.16816.F32.BF16 R24, R168.reuse, R146, R24 ;  /* 0x00000092a818723c */ /* 0x040fe20000041818 */
[----:B------:R-:W5:Y:S05]  /*75b0*/  LDSM.16.M88.4 R144, [R191+0x8800] ;  /* 0x00880000bf90783b */ /* 0x000f6a0000000200 */
[C---:B------:R-:W-:Y:S06]  /*75c0*/  HMMA.16816.F32.BF16 R28, R168.reuse, R152, R28 ;  /* 0x00000098a81c723c */ /* 0x040fec000004181c */
[----:B------:R-:W-:Y:S01]  /*75d0*/  HMMA.16816.F32.BF16 R32, R168, R154, R32 ;  /* 0x0000009aa820723c */ /* 0x000fe20000041820 */
[----:B------:R-:W5:Y:S04]  /*75e0*/  LDSM.16.M88.4 R152, [R191+0x9000] ;  /* 0x00900000bf98783b */ /* 0x000f680000000200 */
[----:B------:R-:W-:Y:S01]  /*75f0*/  LDSM.16.M88.4 R168, [R184+0x2000] ;  /* 0x00200000b8a8783b */ /* 0x000fe20000000200 */
[C---:B-1----:R-:W-:Y:S06]  /*7600*/  HMMA.16816.F32.BF16 R4, R160.reuse, R164, R4 ;  /* 0x000000a4a004723c */ /* 0x042fec0000041804 */
[C---:B------:R-:W-:Y:S01]  /*7610*/  HMMA.16816.F32.BF16 R8, R160.reuse, R166, R8 ;  /* 0x000000a6a008723c */ /* 0x040fe20000041808 */
[----:B------:R-:W-:Y:S05]  /*7620*/  LDSM.16.M88.4 R164, [R193+0x2000] ;  /* 0x00200000c1a4783b */ /* 0x000fea0000000200 */
[C---:B--2---:R-:W-:Y:S06]  /*7630*/  HMMA.16816.F32.BF16 R12, R160.reuse, R156, R12 ;  /* 0x0000009ca00c723c */ /* 0x044fec000004180c */
[C---:B------:R-:W-:Y:S01]  /*7640*/  HMMA.16816.F32.BF16 R16, R160.reuse, R158, R16 ;  /* 0x0000009ea010723c */ /* 0x040fe20000041810 */
[----:B------:R-:W1:Y:S05]  /*7650*/  LDSM.16.M88.4 R156, [R191+0x9800] ;  /* 0x00980000bf9c783b */ /* 0x000e6a0000000200 */
[C---:B---3--:R-:W-:Y:S06]  /*7660*/  HMMA.16816.F32.BF16 R20, R160.reuse, R140, R20 ;  /* 0x0000008ca014723c */ /* 0x048fec0000041814 */
[C---:B------:R-:W-:Y:S01]  /*7670*/  HMMA.16816.F32.BF16 R24, R160.reuse, R142, R24 ;  /* 0x0000008ea018723c */ /* 0x040fe20000041818 */
[----:B------:R-:W2:Y:S05]  /*7680*/  LDSM.16.M88.4 R140, [R184+0x2800] ;  /* 0x00280000b88c783b */ /* 0x000eaa0000000200 */
[C---:B----4-:R-:W-:Y:S06]  /*7690*/  HMMA.16816.F32.BF16 R28, R160.reuse, R136, R28 ;  /* 0x00000088a01c723c */ /* 0x050fec000004181c */
[----:B------:R-:W-:Y:S01]  /*76a0*/  HMMA.16816.F32.BF16 R32, R160, R138, R32 ;  /* 0x0000008aa020723c */ /* 0x000fe20000041820 */
[----:B------:R-:W3:Y:S04]  /*76b0*/  LDSM.16.M88.4 R136, [R184+0x3000] ;  /* 0x00300000b888783b */ /* 0x000ee80000000200 */
[----:B------:R-:W-:Y:S01]  /*76c0*/  LDSM.16.M88.4 R160, [R198+0x4000] ;  /* 0x00400000c6a0783b */ /* 0x000fe20000000200 */
[C---:B------:R-:W-:Y:S06]  /*76d0*/  HMMA.16816.F32.BF16 R4, R148.reuse, R172, R4 ;  /* 0x000000ac9404723c */ /* 0x040fec0000041804 */
[C---:B------:R-:W-:Y:S01]  /*76e0*/  HMMA.16816.F32.BF16 R8, R148.reuse, R174, R8 ;  /* 0x000000ae9408723c */ /* 0x040fe20000041808 */
[----:B------:R-:W-:Y:S05]  /*76f0*/  LDSM.16.M88.4 R172, [R197+0xa000] ;  /* 0x00a00000c5ac783b */ /* 0x000fea0000000200 */
[C---:B-----5:R-:W-:Y:S06]  /*7700*/  HMMA.16816.F32.BF16 R12, R148.reuse, R144, R12 ;  /* 0x00000090940c723c */ /* 0x060fec000004180c */
[C---:B------:R-:W-:Y:S01]  /*7710*/  HMMA.16816.F32.BF16 R16, R148.reuse, R146, R16 ;  /* 0x000000929410723c */ /* 0x040fe20000041810 */
[----:B------:R-:W4:Y:S05]  /*7720*/  LDSM.16.M88.4 R144, [R184+0x3800] ;  /* 0x00380000b890783b */ /* 0x000f2a0000000200 */
[C---:B------:R-:W-:Y:S06]  /*7730*/  HMMA.16816.F32.BF16 R20, R148.reuse, R152, R20 ;  /* 0x000000989414723c */ /* 0x040fec0000041814 */
[C---:B------:R-:W-:Y:S01]  /*7740*/  HMMA.16816.F32.BF16 R24, R148.reuse, R154, R24 ;  /* 0x0000009a9418723c */ /* 0x040fe20000041818 */
[----:B------:R-:W5:Y:S05]  /*7750*/  LDSM.16.M88.4 R152, [R197+0xa800] ;  /* 0x00a80000c598783b */ /* 0x000f6a0000000200 */
[C---:B-1----:R-:W-:Y:S06]  /*7760*/  HMMA.16816.F32.BF16 R28, R148.reuse, R156, R28 ;  /* 0x0000009c941c723c */ /* 0x042fec000004181c */
[----:B------:R-:W-:Y:S01]  /*7770*/  HMMA.16816.F32.BF16 R32, R148, R158, R32 ;  /* 0x0000009e9420723c */ /* 0x000fe20000041820 */
[----:B------:R-:W1:Y:S04]  /*7780*/  LDSM.16.M88.4 R148, [R197+0xb000] ;  /* 0x00b00000c594783b */ /* 0x000e680000000200 */
[----:B------:R-:W-:Y:S01]  /*7790*/  LDSM.16.M88.4 R156, [R196+0x4000] ;  /* 0x00400000c49c783b */ /* 0x000fe20000000200 */
[C---:B------:R-:W-:Y:S06]  /*77a0*/  HMMA.16816.F32.BF16 R4, R164.reuse, R168, R4 ;  /* 0x000000a8a404723c */ /* 0x040fec0000041804 */
[C---:B------:R-:W-:Y:S01]  /*77b0*/  HMMA.16816.F32.BF16 R8, R164.reuse, R170, R8 ;  /* 0x000000aaa408723c */ /* 0x040fe20000041808 */
[----:B------:R-:W-:Y:S05]  /*77c0*/  LDSM.16.M88.4 R168, [R179] ;  /* 0x00000000b3a8783b */ /* 0x000fea0000000200 */
[C---:B--2---:R-:W-:Y:S06]  /*77d0*/  HMMA.16816.F32.BF16 R12, R164.reuse, R140, R12 ;  /* 0x0000008ca40c723c */ /* 0x044fec000004180c */
[C---:B------:R-:W-:Y:S01]  /*77e0*/  HMMA.16816.F32.BF16 R16, R164.reuse, R142, R16 ;  /* 0x0000008ea410723c */ /* 0x040fe20000041810 */
[----:B------:R-:W2:Y:S05]  /*77f0*/  LDSM.16.M88.4 R140, [R197+0xb800] ;  /* 0x00b80000c58c783b */ /* 0x000eaa0000000200 */
[C---:B---3--:R-:W-:Y:S06]  /*7800*/  HMMA.16816.F32.BF16 R20, R164.reuse, R136, R20 ;  /* 0x00000088a414723c */ /* 0x048fec0000041814 */
[C---:B------:R-:W-:Y:S01]  /*7810*/  HMMA.16816.F32.BF16 R24, R164.reuse, R138, R24 ;  /* 0x0000008aa418723c */ /* 0x040fe20000041818 */
[----:B------:R-:W3:Y:S05]  /*7820*/  LDSM.16.M88.4 R136, [R178] ;  /* 0x00000000b288783b */ /* 0x000eea0000000200 */
[C---:B----4-:R-:W-:Y:S06]  /*7830*/  HMMA.16816.F32.BF16 R28, R164.reuse, R144, R28 ;  /* 0x00000090a41c723c */ /* 0x050fec000004181c */
[----:B------:R-:W-:Y:S01]  /*7840*/  HMMA.16816.F32.BF16 R32, R164, R146, R32 ;  /* 0x00000092a420723c */ /* 0x000fe20000041820 */
[----:B------:R-:W4:Y:S04]  /*7850*/  LDSM.16.M88.4 R144, [R177] ;  /* 0x00000000b190783b */ /* 0x000f280000000200 */
[----:B------:R-:W-:Y:S01]  /*7860*/  LDSM.16.M88.4 R164, [R194+0x4000] ;  /* 0x00400000c2a4783b */ /* 0x000fe20000000200 */
[C---:B------:R-:W-:Y:S06]  /*7870*/  HMMA.16816.F32.BF16 R4, R160.reuse, R172, R4 ;  /* 0x000000aca004723c */ /* 0x040fec0000041804 */
[C---:B------:R-:W-:Y:S01]  /*7880*/  HMMA.16816.F32.BF16 R8, R160.reuse, R174, R8 ;  /* 0x000000aea008723c */ /* 0x040fe20000041808 */
[----:B------:R-:W-:Y:S05]  /*7890*/  LDSM.16.M88.4 R172, [R191+0xa000] ;  /* 0x00a00000bfac783b */ /* 0x000fea0000000200 */
[C---:B-----5:R-:W-:Y:S06]  /*78a0*/  HMMA.16816.F32.BF16 R12, R160.reuse, R152, R12 ;  /* 0x00000098a00c723c */ /* 0x060fec000004180c */
[C---:B------:R-:W-:Y:S01]  /*78b0*/  HMMA.16816.F32.BF16 R16, R160.reuse, R154, R16 ;  /* 0x0000009aa010723c */ /* 0x040fe20000041810 */
[----:B------:R-:W5:Y:S05]  /*78c0*/  LDSM.16.M88.4 R152, [R176] ;  /* 0x00000000b098783b */ /* 0x000f6a0000000200 */
[C---:B-1----:R-:W-:Y:S06]  /*78d0*/  HMMA.16816.F32.BF16 R20, R160.reuse, R148, R20 ;  /* 0x00000094a014723c */ /* 0x042fec0000041814 */
[C---:B------:R-:W-:Y:S01]  /*78e0*/  HMMA.16816.F32.BF16 R24, R160.reuse, R150, R24 ;  /* 0x00000096a018723c */ /* 0x040fe20000041818 */
[----:B------:R-:W-:Y:S05]  /*78f0*/  LDSM.16.M88.4 R148, [R191+0xb000] ;  /* 0x00b00000bf94783b */ /* 0x000fea0000000200 */
[C---:B--2---:R-:W-:Y:S06]  /*7900*/  HMMA.16816.F32.BF16 R28, R160.reuse, R140, R28 ;  /* 0x0000008ca01c723c */ /* 0x044fec000004181c */
[----:B------:R-:W-:Y:S01]  /*7910*/  HMMA.16816.F32.BF16 R32, R160, R142, R32 ;  /* 0x0000008ea020723c */ /* 0x000fe20000041820 */
[----:B------:R-:W1:Y:S04]  /*7920*/  LDSM.16.M88.4 R140, [R191+0xa800] ;  /* 0x00a80000bf8c783b */ /* 0x000e680000000200 */
[----:B------:R-:W-:Y:S01]  /*7930*/  LDSM.16.M88.4 R160, [R193+0x4000] ;  /* 0x00400000c1a0783b */ /* 0x000fe20000000200 */
[C---:B------:R-:W-:Y:S06]  /*7940*/  HMMA.16816.F32.BF16 R4, R156.reuse, R168, R4 ;  /* 0x000000a89c04723c */ /* 0x040fec0000041804 */
[C---:B------:R-:W-:Y:S01]  /*7950*/  HMMA.16816.F32.BF16 R8, R156.reuse, R170, R8 ;  /* 0x000000aa9c08723c */ /* 0x040fe20000041808 */
[----:B------:R-:W-:Y:S05]  /*7960*/  LDSM.16.M88.4 R168, [R184+0x4000] ;  /* 0x00400000b8a8783b */ /* 0x000fea0000000200 */
[C---:B---3--:R-:W-:Y:S06]  /*7970*/  HMMA.16816.F32.BF16 R12, R156.reuse, R136, R12 ;  /* 0x000000889c0c723c */ /* 0x048fec000004180c */
[C---:B------:R-:W-:Y:S01]  /*7980*/  HMMA.16816.F32.BF16 R16, R156.reuse, R138, R16 ;  /* 0x0000008a9c10723c */ /* 0x040fe20000041810 */
[----:B------:R-:W2:Y:S05]  /*7990*/  LDSM.16.M88.4 R136, [R191+0xb800] ;  /* 0x00b80000bf88783b */ /* 0x000eaa0000000200 */
[C---:B----4-:R-:W-:Y:S06]  /*79a0*/  HMMA.16816.F32.BF16 R20, R156.reuse, R144, R20 ;  /* 0x000000909c14723c */ /* 0x050fec0000041814 */
[C---:B------:R-:W-:Y:S01]  /*79b0*/  HMMA.16816.F32.BF16 R24, R156.reuse, R146, R24 ;  /* 0x000000929c18723c */ /* 0x040fe20000041818 */
[----:B------:R-:W3:Y:S05]  /*79c0*/  LDSM.16.M88.4 R144, [R184+0x4800] ;  /* 0x00480000b890783b */ /* 0x000eea0000000200 */
[C---:B-----5:R-:W-:Y:S06]  /*79d0*/  HMMA.16816.F32.BF16 R28, R156.reuse, R152, R28 ;  /* 0x000000989c1c723c */ /* 0x060fec000004181c */
[----:B------:R-:W-:Y:S06]  /*79e0*/  HMMA.16816.F32.BF16 R32, R156, R154, R32 ;  /* 0x0000009a9c20723c */ /* 0x000fec0000041820 */
[C---:B------:R-:W-:Y:S06]  /*79f0*/  HMMA.16816.F32.BF16 R4, R164.reuse, R172, R4 ;  /* 0x000000aca404723c */ /* 0x040fec0000041804 */
[C---:B------:R-:W-:Y:S06]  /*7a00*/  HMMA.16816.F32.BF16 R8, R164.reuse, R174, R8 ;  /* 0x000000aea408723c */ /* 0x040fec0000041808 */
[C---:B-1----:R-:W-:Y:S06]  /*7a10*/  HMMA.16816.F32.BF16 R12, R164.reuse, R140, R12 ;  /* 0x0000008ca40c723c */ /* 0x042fec000004180c */
[C---:B------:R-:W-:Y:S01]  /*7a20*/  HMMA.16816.F32.BF16 R16, R164.reuse, R142, R16 ;  /* 0x0000008ea410723c */ /* 0x040fe20000041810 */
[----:B------:R-:W1:Y:S05]  /*7a30*/  LDSM.16.M88.4 R140, [R184+0x5000] ;  /* 0x00500000b88c783b */ /* 0x000e6a0000000200 */
[C---:B------:R-:W-:Y:S06]  /*7a40*/  HMMA.16816.F32.BF16 R20, R164.reuse, R148, R20 ;  /* 0x00000094a414723c */ /* 0x040fec0000041814 */
[C---:B------:R-:W-:Y:S06]  /*7a50*/  HMMA.16816.F32.BF16 R24, R164.reuse, R150, R24 ;  /* 0x00000096a418723c */ /* 0x040fec0000041818 */
[C---:B--2---:R-:W-:Y:S06]  /*7a60*/  HMMA.16816.F32.BF16 R28, R164.reuse, R136, R28 ;  /* 0x00000088a41c723c */ /* 0x044fec000004181c */
[----:B------:R-:W-:Y:S01]  /*7a70*/  HMMA.16816.F32.BF16 R32, R164, R138, R32 ;  /* 0x0000008aa420723c */ /* 0x000fe20000041820 */
[----:B------:R-:W2:Y:S01]  /*7a80*/  LDSM.16.M88.4 R136, [R184+0x5800] ;  /* 0x00580000b888783b */ /* 0x000ea20000000200 */
[----:B------:R-:W-:Y:S04]  /*7a90*/  DEPBAR.LE SB0, 0x0 ;  /* 0x000080000000791a */ /* 0x000fe80000000000 */
[C---:B------:R-:W-:Y:S01]  /*7aa0*/  HMMA.16816.F32.BF16 R4, R160.reuse, R168, R4 ;  /* 0x000000a8a004723c */ /* 0x040fe20000041804 */
[----:B------:R-:W-:Y:S05]  /*7ab0*/  BAR.SYNC.DEFER_BLOCKING 0x0 ;  /* 0x0000000000007b1d */ /* 0x000fea0000010000 */
[C---:B------:R-:W-:Y:S06]  /*7ac0*/  HMMA.16816.F32.BF16 R8, R160.reuse, R170, R8 ;  /* 0x000000aaa008723c */ /* 0x040fec0000041808 */
[C---:B---3--:R-:W-:Y:S06]  /*7ad0*/  HMMA.16816.F32.BF16 R12, R160.reuse, R144, R12 ;  /* 0x00000090a00c723c */ /* 0x048fec000004180c */
[C---:B------:R-:W-:Y:S06]  /*7ae0*/  HMMA.16816.F32.BF16 R16, R160.reuse, R146, R16 ;  /* 0x00000092a010723c */ /* 0x040fec0000041810 */
[----:B------:R-:W-:Y:S01]  /*7af0*/  FMNMX.FTZ R2, R4, R133, !PT ;  /* 0x0000008504027209 */ /* 0x000fe20007810000 */
[C---:B-1----:R-:W-:Y:S04]  /*7b00*/  HMMA.16816.F32.BF16 R20, R160.reuse, R140, R20 ;  /* 0x0000008ca014723c */ /* 0x042fe80000041814 */
[----:B------:R-:W-:Y:S02]  /*7b10*/  FMNMX.FTZ R3, R5, R2, !PT ;  /* 0x0000000205037209 */ /* 0x000fe40007810000 */
[----:B------:R-:W-:Y:S01]  /*7b20*/  FMNMX.FTZ R2, R6, R0, !PT ;  /* 0x0000000006027209 */ /* 0x000fe20007810000 */
[C---:B------:R-:W-:Y:S04]  /*7b30*/  HMMA.16816.F32.BF16 R24, R160.reuse, R142, R24 ;  /* 0x0000008ea018723c */ /* 0x040fe80000041818 */
[----:B------:R-:W-:Y:S02]  /*7b40*/  FMNMX.FTZ R132, R8, R3, !PT ;  /* 0x0000000308847209 */ /* 0x000fe40007810000 */
[----:B------:R-:W-:Y:S01]  /*7b50*/  FMNMX.FTZ R135, R7, R2, !PT ;  /* 0x0000000207877209 */ /* 0x000fe20007810000 */
[C---:B--2---:R-:W-:Y:S04]  /*7b60*/  HMMA.16816.F32.BF16 R28, R160.reuse, R136, R28 ;  /* 0x00000088a01c723c */ /* 0x044fe8000004181c */
        /* <DEDUP_REMOVED lines=27> */
.L_x_632:
[----:B---3--:R-:W1:Y:S01]  /*7d20*/  SHFL.BFLY PT, R139, R132, 0x2, 0x1f ;  /* 0x0c401f00848b7f89 */ /* 0x008e6200000e0000 */
[----:B------:R-:W-:Y:S02]  /*7d30*/  FMNMX.FTZ R2, R34, R3, !PT ;  /* 0x0000000322027209 */ /* 0x000fe40007810000 */
[----:B------:R-:W-:Y:S05]  /*7d40*/  SHF.L.U32 R247, R226, 0x1, RZ ;  /* 0x00000001e2f77819 */ /* 0x000fea00000006ff */
[----:B------:R-:W-:Y:S01]  /*7d50*/  LDSM.16.MT88.4 R140, [R192+0xc000] ;  /* 0x00c00000c08c783b */ /* 0x000fe20000004200 */
[----:B------:R-:W-:Y:S02]  /*7d60*/  FMNMX.FTZ R135, R35, R2, !PT ;  /* 0x0000000223877209 */ /* 0x000fe40007810000 */
[C---:B------:R-:W-:Y:S02]  /*7d70*/  IADD3 R243, R224.reuse, 0x3c6ef372, RZ ;  /* 0x3c6ef372e0f37810 */ /* 0x040fe40007ffe0ff */
[C---:B------:R-:W-:Y:S02]  /*7d80*/  IADD3 R245, R224.reuse, -0x61c88647, RZ ;  /* 0x9e3779b9e0f57810 */ /* 0x040fe40007ffe0ff */
[C---:B------:R-:W-:Y:S01]  /*7d90*/  IADD3 R239, R225.reuse, 0x76cf5d0a, RZ ;  /* 0x76cf5d0ae1ef7810 */ /* 0x040fe20007ffe0ff */
[----:B------:R-:W2:Y:S01]  /*7da0*/  SHFL.BFLY PT, R2, R135, 0x2, 0x1f ;  /* 0x0c401f0087027f89 */ /* 0x000ea200000e0000 */
[C---:B------:R-:W-:Y:S02]  /*7db0*/  IADD3 R242, R225.reuse, 0x32370b8f, RZ ;  /* 0x32370b8fe1f27810 */ /* 0x040fe40007ffe0ff */
[C---:B------:R-:W-:Y:S05]  /*7dc0*/  IADD3 R159, R224.reuse, 0x78dde6e4, RZ ;  /* 0x78dde6e4e09f7810 */ /* 0x040fea0007ffe0ff */
[----:B------:R-:W-:Y:S01]  /*7dd0*/  LDSM.16.MT88.4 R144, [R190+0xc000] ;  /* 0x00c00000be90783b */ /* 0x000fe20000004200 */
[C---:B------:R-:W-:Y:S02]  /*7de0*/  IADD3 R238, R224.reuse, -0x255992d5, RZ ;  /* 0xdaa66d2be0ee7810 */ /* 0x040fe40007ffe0ff */
[C---:B------:R-:W-:Y:S02]  /*7df0*/  IADD3 R158, R225.reuse, -0x56f99767, RZ ;  /* 0xa9066899e19e7810 */ /* 0x040fe40007ffe0ff */
[C---:B------:R-:W-:Y:S02]  /*7e00*/  IADD3 R157, R225.reuse, -0x126145ec, RZ ;  /* 0xed9eba14e19d7810 */ /* 0x040fe40007ffe0ff */
[----:B------:R-:W-:Y:S01]  /*7e10*/  IADD3 R156, R224, -0x4ab325aa, RZ ;  /* 0xb54cda56e09c7810 */ /* 0x000fe20007ffe0ff */
[----:B------:R-:W-:Y:S01]  /*7e20*/  LDSM.16.MT88.4 R148, [R189+0xc000] ;  /* 0x00c00000bd94783b */ /* 0x000fe20000004200 */
[----:B------:R-:W-:Y:S02]  /*7e30*/  IADD3 R226, R226, -0x1, RZ ;  /* 0xffffffffe2e27810 */ /* 0x000fe40007ffe0ff */
[----:B-1----:R-:W-:Y:S02]  /*7e40*/  FMNMX.FTZ R137, R132, R139, !PT ;  /* 0x0000008b84897209 */ /* 0x002fe40007810000 */
[----:B------:R-:W-:Y:S03]  /*7e50*/  IADD3 R139, R225, -0x4498517b, RZ ;  /* 0xbb67ae85e18b7810 */ /* 0x000fe60007ffe0ff */
[----:B------:R-:W1:Y:S01]  /*7e60*/  SHFL.BFLY PT, R136, R137, 0x1, 0x1f ;  /* 0x0c201f0089887f89 */ /* 0x000e6200000e0000 */
[----:B------:R-:W-:Y:S02]  /*7e70*/  LOP3.LUT R240, R231, R234, R139, 0x96, !PT ;  /* 0x000000eae7f07212 */ /* 0x000fe400078e968b */
[----:B--2---:R-:W-:Y:S02]  /*7e80*/  FMNMX.FTZ R134, R135, R2, !PT ;  /* 0x0000000287867209 */ /* 0x004fe40007810000 */
[--C-:B------:R-:W-:Y:S01]  /*7e90*/  LOP3.LUT R2, R235, R247, R225.reuse, 0x96, !PT ;  /* 0x000000f7eb027212 */ /* 0x100fe200078e96e1 */
[----:B------:R-:W-:Y:S01]  /*7ea0*/  IMAD.WIDE.U32 R240, R240, -0x326172a9, RZ ;  /* 0xcd9e8d57f0f07825 */ /* 0x000fe200078e00ff */
[----:B------:R-:W-:Y:S01]  /*7eb0*/  IADD3 R247, R247, 0x1, RZ ;  /* 0x00000001f7f77810 */ /* 0x000fe20007ffe0ff */
[----:B------:R-:W2:Y:S02]  /*7ec0*/  SHFL.BFLY PT, R3, R134, 0x1, 0x1f ;  /* 0x0c201f0086037f89 */ /* 0x000ea400000e0000 */
[----:B------:R-:W-:Y:S01]  /*7ed0*/  IMAD.WIDE.U32 R236, R2, -0x326172a9, RZ ;  /* 0xcd9e8d5702ec7825 */ /* 0x000fe200078e00ff */
[----:B------:R-:W-:Y:S04]  /*7ee0*/  LOP3.LUT R247, R235, R247, R225, 0x96, !PT ;  /* 0x000000f7ebf77212 */ /* 0x000fe800078e96e1 */
[----:B------:R-:W-:Y:S02]  /*7ef0*/  LOP3.LUT R135, R237, R232, R245, 0x96, !PT ;  /* 0x000000e8ed877212 */ /* 0x000fe400078e96f5 */
[----:B------:R-:W-:Y:S03]  /*7f00*/  LOP3.LUT R236, R241, R236, R243, 0x96, !PT ;  /* 0x000000ecf1ec7212 */ /* 0x000fe600078e96f3 */
[----:B------:R-:W-:Y:S01]  /*7f10*/  IMAD.WIDE.U32 R154, R135, -0x2daee0ad, RZ ;  /* 0xd2511f53879a7825 */ /* 0x000fe200078e00ff */
[----:B-1----:R-:W-:Y:S03]  /*7f20*/  FMNMX.FTZ R132, R137, R136, !PT ;  /* 0x0000008889847209 */ /* 0x002fe60007810000 */
[----:B------:R-:W-:Y:S01]  /*7f30*/  IMAD.WIDE.U32 R236, R236, -0x2daee0ad, RZ ;  /* 0xd2511f53ecec7825 */ /* 0x000fe200078e00ff */
[C---:B------:R-:W-:Y:S03]  /*7f40*/  FSETP.NEU.FTZ.AND P0, PT, R132.reuse, -INF , PT ;  /* 0xff8000008400780b */ /* 0x040fe60003f1d000 */
[C---:B------:R-:W-:Y:S01]  /*7f50*/  FMUL.FTZ R168, R132.reuse, UR4 ;  /* 0x0000000484a87c20 */ /* 0x040fe20008410000 */
[----:B------:R-:W-:Y:S01]  /*7f60*/  LOP3.LUT R154, R237, R154, R242, 0x96, !PT ;  /* 0x0000009aed9a7212 */ /* 0x000fe200078e96f2 */
[----:B------:R-:W-:Y:S01]  /*7f70*/  FADD.FTZ R133, -R132, R133 ;  /* 0x0000008584857221 */ /* 0x000fe20000010100 */
[----:B--2---:R-:W-:Y:S02]  /*7f80*/  FMNMX.FTZ R3, R134, R3, !PT ;  /* 0x0000000386037209 */ /* 0x004fe40007810000 */
[----:B------:R-:W-:Y:S01]  /*7f90*/  FSEL R168, R168, RZ, P0 ;  /* 0x000000ffa8a87208 */ /* 0x000fe20000000000 */
[----:B------:R-:W-:Y:S01]  /*7fa0*/  FMUL.FTZ R2, R133, UR4 ;  /* 0x0000000485027c20 */ /* 0x000fe20008410000 */
[C---:B------:R-:W-:Y:S01]  /*7fb0*/  FSETP.NEU.FTZ.AND P0, PT, R3.reuse, -INF , PT ;  /* 0xff8000000300780b */ /* 0x040fe20003f1d000 */
[----:B------:R-:W-:Y:S02]  /*7fc0*/  FMUL.FTZ R166, R3, UR4 ;  /* 0x0000000403a67c20 */ /* 0x000fe40008410000 */
[--C-:B------:R-:W-:Y:S01]  /*7fd0*/  FFMA.FTZ R135, R8, UR4, -R168.reuse ;  /* 0x0000000408877c23 */ /* 0x100fe200080108a8 */
[----:B------:R-:W-:Y:S01]  /*7fe0*/  LOP3.LUT R8, R155, R230, R239, 0x96, !PT ;  /* 0x000000e69b087212 */ /* 0x000fe200078e96ef */
[----:B------:R-:W-:Y:S04]  /*7ff0*/  IMAD.WIDE.U32 R154, R154, -0x326172a9, RZ ;  /* 0xcd9e8d579a9a7825 */ /* 0x000fe800078e00ff */
[--C-:B------:R-:W-:Y:S01]  /*8000*/  FFMA.FTZ R160, R9, UR4, -R168.reuse ;  /* 0x0000000409a07c23 */ /* 0x100fe200080108a8 */
[----:B------:R-:W1:Y:S01]  /*8010*/  MUFU.EX2 R2, R2 ;  /* 0x0000000200027308 */ /* 0x000e620000000800 */
[----:B------:R-:W-:Y:S01]  /*8020*/  FSEL R166, R166, RZ, P0 ;  /* 0x000000ffa6a67208 */ /* 0x000fe20000000000 */
[----:B------:R-:W-:Y:S04]  /*8030*/  IMAD.WIDE.U32 R152, R8, -0x326172a9, RZ ;  /* 0xcd9e8d5708987825 */ /* 0x000fe800078e00ff */
[--C-:B------:R-:W-:Y:S01]  /*8040*/  FFMA.FTZ R165, R4, UR4, -R168.reuse ;  /* 0x0000000404a57c23 */ /* 0x100fe200080108a8 */
[----:B------:R-:W-:Y:S01]  /*8050*/  FFMA.FTZ R163, R5, UR4, -R168 ;  /* 0x0000000405a37c23 */ /* 0x000fe200080108a8 */
[--C-:B------:R-:W-:Y:S01]  /*8060*/  FFMA.FTZ R164, R7, UR4, -R166.reuse ;  /* 0x0000000407a47c23 */ /* 0x100fe200080108a6 */
[----:B------:R-:W-:Y:S01]  /*8070*/  LOP3.LUT R152, R155, R152, R159, 0x96, !PT ;  /* 0x000000989b987212 */ /* 0x000fe200078e969f */
[----:B------:R-:W-:Y:S01]  /*8080*/  FFMA.FTZ R161, R10, UR4, -R166 ;  /* 0x000000040aa17c23 */ /* 0x000fe200080108a6 */
[----:B------:R-:W-:Y:S01]  /*8090*/  LOP3.LUT R8, R153, R240, R238, 0x96, !PT ;  /* 0x000000f099087212 */ /* 0x000fe200078e96ee */
[--C-:B------:R-:W-:Y:S01]  /*80a0*/  FFMA.FTZ R162, R11, UR4, -R166.reuse ;  /* 0x000000040ba27c23 */ /* 0x100fe200080108a6 */
[----:B------:R-:W-:Y:S01]  /*80b0*/  FFMA.FTZ R167, R6, UR4, -R166 ;  /* 0x0000000406a77c23 */ /* 0x000fe200080108a6 */
[----:B------:R-:W-:Y:S01]  /*80c0*/  IMAD.WIDE.U32 R152, R152, -0x2daee0ad, RZ ;  /* 0xd2511f5398987825 */ /* 0x000fe200078e00ff */
[----:B------:R-:W-:Y:S03]  /*80d0*/  MUFU.EX2 R135, R135 ;  /* 0x0000008700877308 */ /* 0x000fe60000000800 */
[----:B------:R-:W-:Y:S01]  /*80e0*/  FFMA.FTZ R169, R16, UR4, -R168 ;  /* 0x0000000410a97c23 */ /* 0x000fe200080108a8 */
[----:B------:R-:W-:Y:S04]  /*80f0*/  IMAD.WIDE.U32 R8, R8, -0x2daee0ad, RZ ;  /* 0xd2511f5308087825 */ /* 0x000fe800078e00ff */
[C---:B-1----:R-:W-:Y:S01]  /*8100*/  FMUL.FTZ R36, R2.reuse, R36 ;  /* 0x0000002402247220 */ /* 0x042fe20000410000 */
[C---:B------:R-:W-:Y:S01]  /*8110*/  FMUL.FTZ R37, R2.reuse, R37 ;  /* 0x0000002502257220 */ /* 0x040fe20000410000 */
[C---:B------:R-:W-:Y:S01]  /*8120*/  FMUL.FTZ R40, R2.reuse, R40 ;  /* 0x0000002802287220 */ /* 0x040fe20000410000 */
[----:B------:R-:W-:Y:S01]  /*8130*/  LOP3.LUT R8, R153, R8, R158, 0x96, !PT ;  /* 0x0000000899087212 */ /* 0x000fe200078e969e */
[----:B------:R-:W1:Y:S01]  /*8140*/  MUFU.EX2 R160, R160 ;  /* 0x000000a000a07308 */ /* 0x000e620000000800 */
[----:B------:R-:W-:Y:S01]  /*8150*/  LOP3.LUT R236, R9, R236, R157, 0x96, !PT ;  /* 0x000000ec09ec7212 */ /* 0x000fe200078e969d */
[C---:B------:R-:W-:Y:S01]  /*8160*/  FMUL.FTZ R41, R2.reuse, R41 ;  /* 0x0000002902297220 */ /* 0x040fe20000410000 */
[----:B------:R-:W-:Y:S01]  /*8170*/  FMUL.FTZ R44, R2, R44 ;  /* 0x0000002c022c7220 */ /* 0x000fe20000410000 */
[----:B------:R-:W-:Y:S04]  /*8180*/  IMAD.WIDE.U32 R8, R8, -0x326172a9, RZ ;  /* 0xcd9e8d5708087825 */ /* 0x000fe800078e00ff */
[C---:B------:R-:W-:Y:S01]  /*8190*/  FMUL.FTZ R45, R2.reuse, R45 ;  /* 0x0000002d022d7220 */ /* 0x040fe20000410000 */
[----:B------:R-:W-:Y:S01]  /*81a0*/  FMUL.FTZ R48, R2, R48 ;  /* 0x0000003002307220 */ /* 0x000fe20000410000 */
[----:B------:R-:W-:Y:S01]  /*81b0*/  IMAD.WIDE.U32 R236, R236, -0x326172a9, RZ ;  /* 0xcd9e8d57ecec7825 */ /* 0x000fe200078e00ff */
[----:B------:R-:W-:Y:S01]  /*81c0*/  SHF.R.U32.HI R4, RZ, 0x10, R8 ;  /* 0x00000010ff047819 */ /* 0x000fe20000011608 */
[----:B------:R-:W-:Y:S01]  /*81d0*/  MUFU.EX2 R161, R161 ;  /* 0x000000a100a17308 */ /* 0x000fe20000000800 */
[----:B------:R-:W-:Y:S01]  /*81e0*/  LOP3.LUT R11, R8, 0xffff, RZ, 0xc0, !PT ;  /* 0x0000ffff080b7812 */ /* 0x000fe200078ec0ff */
[----:B------:R-:W-:Y:S01]  /*81f0*/  FMUL.FTZ R49, R2, R49 ;  /* 0x0000003102317220 */ /* 0x000fe20000410000 */
[----:B------:R-:W-:Y:S01]  /*8200*/  LOP3.LUT R7, R4, 0xff, RZ, 0xc0, !PT ;  /* 0x000000ff04077812 */ /* 0x000fe200078ec0ff */
[----:B------:R-:W-:Y:S01]  /*8210*/  FADD.FTZ R4, -R3, R0 ;  /* 0x0000000003047221 */ /* 0x000fe20000010100 */
[----:B------:R-:W-:Y:S01]  /*8220*/  LOP3.LUT R5, R9, R236, R156, 0x96, !PT ;  /* 0x000000ec09057212 */ /* 0x000fe200078e969c */
[----:B------:R-:W-:Y:S01]  /*8230*/  FMUL.FTZ R52, R2, R52 ;  /* 0x0000003402347220 */ /* 0x000fe20000410000 */
[----:B------:R-:W-:Y:S01]  /*8240*/  LOP3.LUT R138, R8, 0xff, RZ, 0xc0, !PT ;  /* 0x000000ff088a7812 */ /* 0x000fe200078ec0ff */
[----:B------:R-:W-:Y:S02]  /*8250*/  FMUL.FTZ R0, R4, UR4 ;  /* 0x0000000404007c20 */ /* 0x000fe40008410000 */
[----:B------:R-:W2:Y:S01]  /*8260*/  MUFU.EX2 R162, R162 ;  /* 0x000000a200a27308 */ /* 0x000ea20000000800 */
[----:B------:R-:W-:Y:S01]  /*8270*/  SHF.R.U32.HI R6, RZ, 0x18, R8 ;  /* 0x00000018ff067819 */ /* 0x000fe20000011608 */
[C---:B------:R-:W-:Y:S01]  /*8280*/  FMUL.FTZ R53, R2.reuse, R53 ;  /* 0x0000003502357220 */ /* 0x040fe20000410000 */
[C---:B------:R-:W-:Y:S01]  /*8290*/  LOP3.LUT R9, R5.reuse, 0xffff, RZ, 0xc0, !PT ;  /* 0x0000ffff05097812 */ /* 0x040fe200078ec0ff */
[C---:B------:R-:W-:Y:S01]  /*82a0*/  FMUL.FTZ R56, R2.reuse, R56 ;  /* 0x0000003802387220 */ /* 0x040fe20000410000 */
[----:B------:R-:W-:Y:S01]  /*82b0*/  SHF.R.U32.HI R8, RZ, 0x10, R5 ;  /* 0x00000010ff087819 */ /* 0x000fe20000011605 */
[C---:B------:R-:W-:Y:S01]  /*82c0*/  FMUL.FTZ R57, R2.reuse, R57 ;  /* 0x0000003902397220 */ /* 0x040fe20000410000 */
[----:B------:R-:W-:Y:S03]  /*82d0*/  LOP3.LUT R136, R5, 0xff, RZ, 0xc0, !PT ;  /* 0x000000ff05887812 */ /* 0x000fe600078ec0ff */
[----:B------:R-:W-:Y:S01]  /*82e0*/  MUFU.EX2 R165, R165 ;  /* 0x000000a500a57308 */ /* 0x000fe20000000800 */
[----:B------:R-:W-:Y:S01]  /*82f0*/  SHF.R.U32.HI R11, RZ, 0x8, R11 ;  /* 0x00000008ff0b7819 */ /* 0x000fe2000001160b */
[C---:B------:R-:W-:Y:S01]  /*8300*/  FMUL.FTZ R60, R2.reuse, R60 ;  /* 0x0000003c023c7220 */ /* 0x040fe20000410000 */
[----:B------:R-:W-:Y:S01]  /*8310*/  SHF.R.U32.HI R9, RZ, 0x8, R9 ;  /* 0x00000008ff097819 */ /* 0x000fe20000011609 */
[----:B------:R-:W-:Y:S01]  /*8320*/  FMUL.FTZ R61, R2, R61 ;  /* 0x0000003d023d7220 */ /* 0x000fe20000410000 */
[----:B------:R-:W-:Y:S01]  /*8330*/  LOP3.LUT R8, R8, 0xff, RZ, 0xc0, !PT ;  /* 0x000000ff08087812 */ /* 0x000fe200078ec0ff */
[----:B------:R-:W-:Y:S01]  /*8340*/  FMUL.FTZ R64, R2, R64 ;  /* 0x0000004002407220 */ /* 0x000fe20000410000 */
[----:B------:R-:W-:Y:S03]  /*8350*/  SHF.R.U32.HI R5, RZ, 0x18, R5 ;  /* 0x00000018ff057819 */ /* 0x000fe60000011605 */
[----:B------:R-:W3:Y:S01]  /*8360*/  MUFU.EX2 R163, R163 ;  /* 0x000000a300a37308 */ /* 0x000ee20000000800 */
[----:B------:R-:W-:Y:S01]  /*8370*/  PRMT R138, R138, 0x5410, R11 ;  /* 0x000054108a8a7816 */ /* 0x000fe2000000000b */
[----:B------:R-:W-:Y:S01]  /*8380*/  FMUL.FTZ R65, R2, R65 ;  /* 0x0000004102417220 */ /* 0x000fe20000410000 */
[----:B------:R-:W-:Y:S01]  /*8390*/  PRMT R136, R136, 0x5410, R9 ;  /* 0x0000541088887816 */ /* 0x000fe20000000009 */
[----:B------:R-:W-:Y:S01]  /*83a0*/  FMUL.FTZ R9, R2, R125 ;  /* 0x0000007d02097220 */ /* 0x000fe20000410000 */
[----:B------:R-:W-:Y:S01]  /*83b0*/  PRMT R4, R8, 0x5410, R5 ;  /* 0x0000541008047816 */ /* 0x000fe20000000005 */
[C---:B------:R-:W-:Y:S01]  /*83c0*/  FMUL.FTZ R8, R2.reuse, R124 ;  /* 0x0000007c02087220 */ /* 0x040fe20000410000 */
[----:B------:R-:W-:Y:S03]  /*83d0*/  PRMT R6, R7, 0x5410, R6 ;  /* 0x0000541007067816 */ /* 0x000fe60000000006 */
[----:B------:R-:W-:Y:S01]  /*83e0*/  MUFU.EX2 R167, R167 ;  /* 0x000000a700a77308 */ /* 0x000fe20000000800 */
[--C-:B------:R-:W-:Y:S01]  /*83f0*/  HSET2.LE.AND R138, R138, R217.reuse, PT ;  /* 0x000000d98a8a7233 */ /* 0x100fe20003803000 */
[C---:B------:R-:W-:Y:S01]  /*8400*/  FMUL.FTZ R68, R2.reuse, R68 ;  /* 0x0000004402447220 */ /* 0x040fe20000410000 */
[--C-:B------:R-:W-:Y:S01]  /*8410*/  HSET2.LE.AND R136, R136, R217.reuse, PT ;  /* 0x000000d988887233 */ /* 0x100fe20003803000 */
[C---:B------:R-:W-:Y:S01]  /*8420*/  FMUL.FTZ R69, R2.reuse, R69 ;  /* 0x0000004502457220 */ /* 0x040fe20000410000 */
[--C-:B------:R-:W-:Y:S01]  /*8430*/  HSET2.LE.AND R139, R6, R217.reuse, PT ;  /* 0x000000d9068b7233 */ /* 0x100fe20003803000 */
[----:B------:R-:W-:Y:S01]  /*8440*/  FMUL.FTZ R72, R2, R72 ;  /* 0x0000004802487220 */ /* 0x000fe20000410000 */
[--C-:B------:R-:W-:Y:S03]  /*8450*/  HSET2.LE.AND R137, R4, R217.reuse, PT ;  /* 0x000000d904897233 */ /* 0x100fe60003803000 */
[----:B------:R-:W4:Y:S01]  /*8460*/  MUFU.EX2 R164, R164 ;  /* 0x000000a400a47308 */ /* 0x000f220000000800 */
[----:B-1----:R-:W-:Y:S01]  /*8470*/  F2FP.BF16.F32.PACK_AB R7, R160, R135 ;  /* 0x00000087a007723e */ /* 0x002fe200000010ff */
[----:B------:R-:W-:Y:S01]  /*8480*/  FMUL.FTZ R73, R2, R73 ;  /* 0x0000004902497220 */ /* 0x000fe20000410000 */
[----:B--2---:R-:W-:Y:S01]  /*8490*/  F2FP.BF16.F32.PACK_AB R6, R162, R161 ;  /* 0x000000a1a206723e */ /* 0x004fe200000010ff */
[C---:B------:R-:W-:Y:S01]  /*84a0*/  FMUL.FTZ R76, R2.reuse, R76 ;  /* 0x0000004c024c7220 */ /* 0x040fe20000410000 */
[----:B---3--:R-:W-:Y:S01]  /*84b0*/  F2FP.BF16.F32.PACK_AB R5, R163, R165 ;  /* 0x000000a5a305723e */ /* 0x008fe200000010ff */
[----:B------:R-:W-:Y:S01]  /*84c0*/  FMUL.FTZ R77, R2, R77 ;  /* 0x0000004d024d7220 */ /* 0x000fe20000410000 */
[----:B------:R-:W-:Y:S03]  /*84d0*/  LOP3.LUT R138, R138, R7, RZ, 0xc0, !PT ;  /* 0x000000078a8a7212 */ /* 0x000fe600078ec0ff */
[----:B------:R-:W1:Y:S01]  /*84e0*/  MUFU.EX2 R0, R0 ;  /* 0x0000000000007308 */ /* 0x000e620000000800 */
[----:B------:R-:W-:Y:S01]  /*84f0*/  LOP3.LUT R139, R139, R6, RZ, 0xc0, !PT ;  /* 0x000000068b8b7212 */ /* 0x000fe200078ec0ff */
[----:B------:R-:W-:Y:S01]  /*8500*/  FMUL.FTZ R80, R2, R80 ;  /* 0x0000005002507220 */ /* 0x000fe20000410000 */
[----:B------:R-:W-:Y:S01]  /*8510*/  LOP3.LUT R136, R136, R5, RZ, 0xc0, !PT ;  /* 0x0000000588887212 */ /* 0x000fe200078ec0ff */
[C---:B------:R-:W-:Y:S01]  /*8520*/  FMUL.FTZ R5, R2.reuse, R129 ;  /* 0x0000008102057220 */ /* 0x040fe20000410000 */
[C---:B------:R-:W-:Y:S01]  /*8530*/  FMUL.FTZ R81, R2.reuse, R81 ;  /* 0x0000005102517220 */ /* 0x040fe20000410000 */
[C---:B------:R-:W-:Y:S01]  /*8540*/  FMUL.FTZ R84, R2.reuse, R84 ;  /* 0x0000005402547220 */ /* 0x040fe20000410000 */
[C---:B------:R-:W-:Y:S01]  /*8550*/  FMUL.FTZ R85, R2.reuse, R85 ;  /* 0x0000005502557220 */ /* 0x040fe20000410000 */
[----:B------:R-:W-:Y:S01]  /*8560*/  FMUL.FTZ R88, R2, R88 ;  /* 0x0000005802587220 */ /* 0x000fe20000410000 */
[----:B----4-:R-:W-:Y:S01]  /*8570*/  F2FP.BF16.F32.PACK_AB R4, R164, R167 ;  /* 0x000000a7a404723e */ /* 0x010fe200000010ff */
[C---:B------:R-:W-:Y:S01]  /*8580*/  FMUL.FTZ R89, R2.reuse, R89 ;  /* 0x0000005902597220 */ /* 0x040fe20000410000 */
[C---:B------:R-:W-:Y:S01]  /*8590*/  FMUL.FTZ R92, R2.reuse, R92 ;  /* 0x0000005c025c7220 */ /* 0x040fe20000410000 */
[C---:B------:R-:W-:Y:S01]  /*85a0*/  FMUL.FTZ R93, R2.reuse, R93 ;  /* 0x0000005d025d7220 */ /* 0x040fe20000410000 */
[----:B------:R-:W-:Y:S01]  /*85b0*/  LOP3.LUT R137, R137, R4, RZ, 0xc0, !PT ;  /* 0x0000000489897212 */ /* 0x000fe200078ec0ff */
[----:B------:R-:W-:Y:S01]  /*85c0*/  FMUL.FTZ R4, R2, R128 ;  /* 0x0000008002047220 */ /* 0x000fe20000410000 */
[----:B------:R-:W-:Y:S01]  /*85d0*/  IADD3 R236, R224, 0x1715609d, RZ ;  /* 0x1715609de0ec7810 */ /* 0x000fe20007ffe0ff */
[----:B------:R-:W-:Y:S01]  /*85e0*/  FMUL.FTZ R96, R2, R96 ;  /* 0x0000006002607220 */ /* 0x000fe20000410000 */
[C---:B-1----:R-:W-:Y:S01]  /*85f0*/  FMUL.FTZ R6, R0.reuse, R130 ;  /* 0x0000008200067220 */ /* 0x042fe20000410000 */
[C---:B------:R-:W-:Y:S01]  /*8600*/  FMUL.FTZ R7, R0.reuse, R131 ;  /* 0x0000008300077220 */ /* 0x040fe20000410000 */
[C---:B------:R-:W-:Y:S01]  /*8610*/  FMUL.FTZ R10, R0.reuse, R126 ;  /* 0x0000007e000a7220 */ /* 0x040fe20000410000 */
[----:B------:R-:W1:Y:S01]  /*8620*/  LDSM.16.MT88.4 R128, [R188+0xc000] ;  /* 0x00c00000bc80783b */ /* 0x000e620000004200 */
[C---:B------:R-:W-:Y:S01]  /*8630*/  FMUL.FTZ R11, R0.reuse, R127 ;  /* 0x0000007f000b7220 */ /* 0x040fe20000410000 */
[C---:B------:R-:W-:Y:S01]  /*8640*/  FMUL.FTZ R38, R0.reuse, R38 ;  /* 0x0000002600267220 */ /* 0x040fe20000410000 */
[C---:B------:R-:W-:Y:S01]  /*8650*/  FMUL.FTZ R39, R0.reuse, R39 ;  /* 0x0000002700277220 */ /* 0x040fe20000410000 */
[C---:B------:R-:W-:Y:S01]  /*8660*/  FMUL.FTZ R42, R0.reuse, R42 ;  /* 0x0000002a002a7220 */ /* 0x040fe20000410000 */
[C---:B------:R-:W-:Y:S01]  /*8670*/  HMMA.16816.F32.BF16 R4, R136.reuse, R140, R4 ;  /* 0x0000008c8804723c */ /* 0x040fe20000041804 */
[----:B------:R-:W-:Y:S02]  /*8680*/  MUFU.EX2 R169, R169 ;  /* 0x000000a900a97308 */ /* 0x000fe40000000800 */
[----:B------:R-:W2:Y:S02]  /*8690*/  LDSM.16.MT88.4 R124, [R192+0xe000] ;  /* 0x00e00000c07c783b */ /* 0x000ea40000004200 */
[C---:B------:R-:W-:Y:S01]  /*86a0*/  FMUL.FTZ R43, R0.reuse, R43 ;  /* 0x0000002b002b7220 */ /* 0x040fe20000410000 */
[C---:B------:R-:W-:Y:S05]  /*86b0*/  HMMA.16816.F32.BF16 R8, R136.reuse, R142, R8 ;  /* 0x0000008e8808723c */ /* 0x040fea0000041808 */
[----:B------:R-:W3:Y:S01]  /*86c0*/  LDSM.16.MT88.4 R140, [R190+0xe000] ;  /* 0x00e00000be8c783b */ /* 0x000ee20000004200 */
[C---:B------:R-:W-:Y:S05]  /*86d0*/  HMMA.16816.F32.BF16 R36, R136.reuse, R144, R36 ;  /* 0x000000908824723c */ /* 0x040fea0000041824 */
[C---:B------:R-:W-:Y:S01]  /*86e0*/  FMUL.FTZ R46, R0.reuse, R46 ;  /* 0x0000002e002e7220 */ /* 0x040fe20000410000 */
[C---:B------:R-:W-:Y:S01]  /*86f0*/  HMMA.16816.F32.BF16 R40, R136.reuse, R146, R40 ;  /* 0x000000928828723c */ /* 0x040fe20000041828 */
[----:B------:R-:W4:Y:S04]  /*8700*/  LDSM.16.MT88.4 R144, [R189+0xe000] ;  /* 0x00e00000bd90783b */ /* 0x000f280000004200 */
[C---:B------:R-:W-:Y:S01]  /*8710*/  FMUL.FTZ R47, R0.reuse, R47 ;  /* 0x0000002f002f7220 */ /* 0x040fe20000410000 */
[C---:B------:R-:W-:Y:S01]  /*8720*/  FMUL.FTZ R50, R0.reuse, R50 ;  /* 0x0000003200327220 */ /* 0x040fe20000410000 */
[C---:B------:R-:W-:Y:S01]  /*8730*/  FMUL.FTZ R51, R0.reuse, R51 ;  /* 0x0000003300337220 */ /* 0x040fe20000410000 */
[C---:B------:R-:W-:Y:S03]  /*8740*/  FMUL.FTZ R54, R0.reuse, R54 ;  /* 0x0000003600367220 */ /* 0x040fe60000410000 */
[C---:B------:R-:W-:Y:S01]  /*8750*/  FMUL.FTZ R55, R0.reuse, R55 ;  /* 0x0000003700377220 */ /* 0x040fe20000410000 */
[C---:B------:R-:W-:Y:S03]  /*8760*/  HMMA.16816.F32.BF16 R44, R136.reuse, R148, R44 ;  /* 0x00000094882c723c */ /* 0x040fe6000004182c */
[C---:B------:R-:W-:Y:S01]  /*8770*/  FMUL.FTZ R58, R0.reuse, R58 ;  /* 0x0000003a003a7220 */ /* 0x040fe20000410000 */
[C---:B------:R-:W-:Y:S01]  /*8780*/  FMUL.FTZ R59, R0.reuse, R59 ;  /* 0x0000003b003b7220 */ /* 0x040fe20000410000 */
[C---:B------:R-:W-:Y:S01]  /*8790*/  FMUL.FTZ R62, R0.reuse, R62 ;  /* 0x0000003e003e7220 */ /* 0x040fe20000410000 */
[C---:B------:R-:W-:Y:S01]  /*87a0*/  HMMA.16816.F32.BF16 R48, R136.reuse, R150, R48 ;  /* 0x000000968830723c */ /* 0x040fe20000041830 */
[----:B------:R-:W-:Y:S04]  /*87b0*/  LDSM.16.MT88.4 R148, [R188+0xc800] ;  /* 0x00c80000bc94783b */ /* 0x000fe80000004200 */
[C---:B------:R-:W-:Y:S01]  /*87c0*/  FMUL.FTZ R63, R0.reuse, R63 ;  /* 0x0000003f003f7220 */ /* 0x040fe20000410000 */
[C---:B-1----:R-:W-:Y:S05]  /*87d0*/  HMMA.16816.F32.BF16 R52, R136.reuse, R128, R52 ;  /* 0x000000808834723c */ /* 0x042fea0000041834 */
[C---:B------:R-:W-:Y:S01]  /*87e0*/  FMUL.FTZ R66, R0.reuse, R66 ;  /* 0x0000004200427220 */ /* 0x040fe20000410000 */
[C---:B------:R-:W-:Y:S01]  /*87f0*/  HMMA.16816.F32.BF16 R56, R136.reuse, R130, R56 ;  /* 0x000000828838723c */ /* 0x040fe20000041838 */
[----:B------:R-:W1:Y:S04]  /*8800*/  LDSM.16.MT88.4 R128, [R188+0xe000] ;  /* 0x00e00000bc80783b */ /* 0x000e680000004200 */
[C---:B------:R-:W-:Y:S01]  /*8810*/  FMUL.FTZ R67, R0.reuse, R67 ;  /* 0x0000004300437220 */ /* 0x040fe20000410000 */
[C---:B--2---:R-:W-:Y:S05]  /*8820*/  HMMA.16816.F32.BF16 R60, R136.reuse, R124, R60 ;  /* 0x0000007c883c723c */ /* 0x044fea000004183c */
[C---:B------:R-:W-:Y:S01]  /*8830*/  FMUL.FTZ R70, R0.reuse, R70 ;  /* 0x0000004600467220 */ /* 0x040fe20000410000 */
[C---:B------:R-:W-:Y:S01]  /*8840*/  HMMA.16816.F32.BF16 R64, R136.reuse, R126, R64 ;  /* 0x0000007e8840723c */ /* 0x040fe20000041840 */
[----:B------:R-:W2:Y:S04]  /*8850*/  LDSM.16.MT88.4 R124, [R192+0x10000] ;  /* 0x01000000c07c783b */ /* 0x000ea80000004200 */
[C---:B------:R-:W-:Y:S01]  /*8860*/  FMUL.FTZ R71, R0.reuse, R71 ;  /* 0x0000004700477220 */ /* 0x040fe20000410000 */
[C---:B------:R-:W-:Y:S01]  /*8870*/  FMUL.FTZ R74, R0.reuse, R74 ;  /* 0x0000004a004a7220 */ /* 0x040fe20000410000 */
[C---:B------:R-:W-:Y:S01]  /*8880*/  FMUL.FTZ R75, R0.reuse, R75 ;  /* 0x0000004b004b7220 */ /* 0x040fe20000410000 */
[C---:B------:R-:W-:Y:S03]  /*8890*/  FMUL.FTZ R78, R0.reuse, R78 ;  /* 0x0000004e004e7220 */ /* 0x040fe60000410000 */
[C---:B------:R-:W-:Y:S01]  /*88a0*/  FMUL.FTZ R79, R0.reuse, R79 ;  /* 0x0000004f004f7220 */ /* 0x040fe20000410000 */
[C---:B---3--:R-:W-:Y:S03]  /*88b0*/  HMMA.16816.F32.BF16 R68, R136.reuse, R140, R68 ;  /* 0x0000008c8844723c */ /* 0x048fe60000041844 */
[C---:B------:R-:W-:Y:S01]  /*88c0*/  FMUL.FTZ R82, R0.reuse, R82 ;  /* 0x0000005200527220 */ /* 0x040fe20000410000 */
[C---:B------:R-:W-:Y:S01]  /*88d0*/  FMUL.FTZ R83, R0.reuse, R83 ;  /* 0x0000005300537220 */ /* 0x040fe20000410000 */
[C---:B------:R-:W-:Y:S01]  /*88e0*/  FMUL.FTZ R86, R0.reuse, R86 ;  /* 0x0000005600567220 */ /* 0x040fe20000410000 */
[C---:B------:R-:W-:Y:S01]  /*88f0*/  HMMA.16816.F32.BF16 R72, R136.reuse, R142, R72 ;  /* 0x0000008e8848723c */ /* 0x040fe20000041848 */
[----:B------:R-:W3:Y:S04]  /*8900*/  LDSM.16.MT88.4 R140, [R190+0x10000] ;  /* 0x01000000be8c783b */ /* 0x000ee80000004200 */
[C---:B------:R-:W-:Y:S01]  /*8910*/  FMUL.FTZ R87, R0.reuse, R87 ;  /* 0x0000005700577220 */ /* 0x040fe20000410000 */
[C---:B----4-:R-:W-:Y:S05]  /*8920*/  HMMA.16816.F32.BF16 R76, R136.reuse, R144, R76 ;  /* 0x00000090884c723c */ /* 0x050fea000004184c */
[C---:B------:R-:W-:Y:S01]  /*8930*/  FMUL.FTZ R90, R0.reuse, R90 ;  /* 0x0000005a005a7220 */ /* 0x040fe20000410000 */
[C---:B------:R-:W-:Y:S05]  /*8940*/  HMMA.16816.F32.BF16 R80, R136.reuse, R146, R80 ;  /* 0x000000928850723c */ /* 0x040fea0000041850 */
[C---:B------:R-:W-:Y:S01]  /*8950*/  FMUL.FTZ R91, R0.reuse, R91 ;  /* 0x0000005b005b7220 */ /* 0x040fe20000410000 */
[C---:B-1----:R-:W-:Y:S05]  /*8960*/  HMMA.16816.F32.BF16 R84, R136.reuse, R128, R84 ;  /* 0x000000808854723c */ /* 0x042fea0000041854 */
[C---:B------:R-:W-:Y:S01]  /*8970*/  FMUL.FTZ R94, R0.reuse, R94 ;  /* 0x0000005e005e7220 */ /* 0x040fe20000410000 */
[C---:B------:R-:W-:Y:S01]  /*8980*/  HMMA.16816.F32.BF16 R88, R136.reuse, R130, R88 ;  /* 0x000000828858723c */ /* 0x040fe20000041858 */
[----:B------:R-:W1:Y:S04]  /*8990*/  LDSM.16.MT88.4 R128, [R189+0x10000] ;  /* 0x01000000bd80783b */ /* 0x000e680000004200 */
[----:B------:R-:W-:Y:S01]  /*89a0*/  FMUL.FTZ R95, R0, R95 ;  /* 0x0000005f005f7220 */ /* 0x000fe20000410000 */
[----:B------:R-:W-:Y:S01]  /*89b0*/  FMUL.FTZ R97, R2, R97 ;  /* 0x0000006102617220 */ /* 0x000fe20000410000 */
[C---:B------:R-:W-:Y:S01]  /*89c0*/  FMUL.FTZ R98, R0.reuse, R98 ;  /* 0x0000006200627220 */ /* 0x040fe20000410000 */
[----:B------:R-:W-:Y:S03]  /*89d0*/  FMUL.FTZ R99, R0, R99 ;  /* 0x0000006300637220 */ /* 0x000fe60000410000 */
[----:B------:R-:W-:Y:S01]  /*89e0*/  LOP3.LUT R144, R237, R154, R236, 0x96, !PT ;  /* 0x0000009aed907212 */ /* 0x000fe200078e96ec */
[C---:B--2---:R-:W-:Y:S03]  /*89f0*/  HMMA.16816.F32.BF16 R92, R136.reuse, R124, R92 ;  /* 0x0000007c885c723c */ /* 0x044fe6000004185c */
[C---:B------:R-:W-:Y:S01]  /*8a00*/  FMUL.FTZ R100, R2.reuse, R100 ;  /* 0x0000006402647220 */ /* 0x040fe20000410000 */
[----:B------:R-:W-:Y:S01]  /*8a10*/  FMUL.FTZ R101, R2, R101 ;  /* 0x0000006502657220 */ /* 0x000fe20000410000 */
[C---:B------:R-:W-:Y:S01]  /*8a20*/  FMUL.FTZ R102, R0.reuse, R102 ;  /* 0x0000006600667220 */ /* 0x040fe20000410000 */
[C---:B------:R-:W-:Y:S05]  /*8a30*/  HMMA.16816.F32.BF16 R96, R136.reuse, R126, R96 ;  /* 0x0000007e8860723c */ /* 0x040fea0000041860 */
[----:B------:R-:W-:Y:S01]  /*8a40*/  FMUL.FTZ R103, R0, R103 ;  /* 0x0000006700677220 */ /* 0x000fe20000410000 */
[----:B------:R-:W-:Y:S05]  /*8a50*/  IMAD.WIDE.U32 R144, R144, -0x2daee0ad, RZ ;  /* 0xd2511f5390907825 */ /* 0x000fea00078e00ff */
[----:B------:R-:W-:Y:S01]  /*8a60*/  FFMA.FTZ R170, R17, UR4, -R168 ;  /* 0x0000000411aa7c23 */ /* 0x000fe200080108a8 */
[----:B------:R-:W-:Y:S01]  /*8a70*/  LOP3.LUT R124, R144, 0xffff, RZ, 0xc0, !PT ;  /* 0x0000ffff907c7812 */ /* 0x000fe200078ec0ff */
[C---:B---3--:R-:W-:Y:S04]  /*8a80*/  HMMA.16816.F32.BF16 R100, R136.reuse, R140, R100 ;  /* 0x0000008c8864723c */ /* 0x048fe80000041864 */
[----:B------:R-:W-:Y:S01]  /*8a90*/  MUFU.EX2 R170, R170 ;  /* 0x000000aa00aa7308 */ /* 0x000fe20000000800 */
[----:B------:R-:W-:Y:S01]  /*8aa0*/  FFMA.FTZ R171, R18, UR4, -R166 ;  /* 0x0000000412ab7c23 */ /* 0x000fe200080108a6 */
[----:B------:R-:W-:Y:S01]  /*8ab0*/  LOP3.LUT R16, R144, 0xff, RZ, 0xc0, !PT ;  /* 0x000000ff90107812 */ /* 0x000fe200078ec0ff */
[C---:B------:R-:W-:Y:S01]  /*8ac0*/  FMUL.FTZ R104, R2.reuse, R104 ;  /* 0x0000006802687220 */ /* 0x040fe20000410000 */
[----:B------:R-:W-:Y:S03]  /*8ad0*/  SHF.R.U32.HI R17, RZ, 0x8, R124 ;  /* 0x00000008ff117819 */ /* 0x000fe6000001167c */
[----:B------:R-:W-:Y:S01]  /*8ae0*/  FMUL.FTZ R105, R2, R105 ;  /* 0x0000006902697220 */ /* 0x000fe20000410000 */
[----:B------:R-:W-:Y:S02]  /*8af0*/  SHF.R.U32.HI R18, RZ, 0x10, R144 ;  /* 0x00000010ff127819 */ /* 0x000fe40000011690 */
[----:B------:R-:W-:Y:S01]  /*8b00*/  MUFU.EX2 R171, R171 ;  /* 0x000000ab00ab7308 */ /* 0x000fe20000000800 */
[----:B------:R-:W-:Y:S01]  /*8b10*/  IADD3 R237, R225, 0x646e171e, RZ ;  /* 0x646e171ee1ed7810 */ /* 0x000fe20007ffe0ff */
[C---:B------:R-:W-:Y:S01]  /*8b20*/  FMUL.FTZ R106, R0.reuse, R106 ;  /* 0x0000006a006a7220 */ /* 0x040fe20000410000 */
[----:B------:R-:W-:Y:S01]  /*8b30*/  FMUL.FTZ R107, R0, R107 ;  /* 0x0000006b006b7220 */ /* 0x000fe20000410000 */
[----:B------:R-:W-:Y:S01]  /*8b40*/  PRMT R140, R16, 0x5410, R17 ;  /* 0x00005410108c7816 */ /* 0x000fe20000000011 */
[----:B------:R-:W-:Y:S01]  /*8b50*/  FFMA.FTZ R172, R19, UR4, -R166 ;  /* 0x0000000413ac7c23 */ /* 0x000fe200080108a6 */
[----:B------:R-:W-:Y:S01]  /*8b60*/  LOP3.LUT R127, R18, 0xff, RZ, 0xc0, !PT ;  /* 0x000000ff127f7812 */ /* 0x000fe200078ec0ff */
[C---:B------:R-:W-:Y:S01]  /*8b70*/  FMUL.FTZ R16, R2.reuse, R120 ;  /* 0x0000007802107220 */ /* 0x040fe20000410000 */
[----:B------:R-:W-:Y:S01]  /*8b80*/  LOP3.LUT R152, R145, R152, R237, 0x96, !PT ;  /* 0x0000009891987212 */ /* 0x000fe200078e96ed */
[----:B------:R-:W-:Y:S01]  /*8b90*/  FMUL.FTZ R17, R2, R121 ;  /* 0x0000007902117220 */ /* 0x000fe20000410000 */
[C---:B------:R-:W-:Y:S01]  /*8ba0*/  HMMA.16816.F32.BF16 R104, R136.reuse, R142, R104 ;  /* 0x0000008e8868723c */ /* 0x040fe20000041868 */
[----:B------:R-:W2:Y:S02]  /*8bb0*/  MUFU.EX2 R172, R172 ;  /* 0x000000ac00ac7308 */ /* 0x000ea40000000800 */
[C---:B------:R-:W-:Y:S01]  /*8bc0*/  FMUL.FTZ R18, R0.reuse, R122 ;  /* 0x0000007a00127220 */ /* 0x040fe20000410000 */
[----:B------:R-:W-:Y:S01]  /*8bd0*/  FMUL.FTZ R19, R0, R123 ;  /* 0x0000007b00137220 */ /* 0x000fe20000410000 */
[----:B------:R-:W-:Y:S01]  /*8be0*/  LOP3.LUT R125, R152, 0xffff, RZ, 0xc0, !PT ;  /* 0x0000ffff987d7812 */ /* 0x000fe200078ec0ff */
[----:B------:R-:W3:Y:S01]  /*8bf0*/  LDSM.16.MT88.4 R120, [R188+0x10000] ;  /* 0x01000000bc78783b */ /* 0x000ee20000004200 */
[----:B------:R-:W-:Y:S01]  /*8c00*/  SHF.R.U32.HI R144, RZ, 0x18, R144 ;  /* 0x00000018ff907819 */ /* 0x000fe20000011690 */
[--C-:B------:R-:W-:Y:S03]  /*8c10*/  FFMA.FTZ R173, R12, UR4, -R168.reuse ;  /* 0x000000040cad7c23 */ /* 0x100fe600080108a8 */
[C---:B-1----:R-:W-:Y:S03]  /*8c20*/  HMMA.16816.F32.BF16 R16, R136.reuse, R128, R16 ;  /* 0x000000808810723c */ /* 0x042fe60000041810 */
[----:B------:R-:W-:Y:S01]  /*8c30*/  LOP3.LUT R124, R152, 0xff, RZ, 0xc0, !PT ;  /* 0x000000ff987c7812 */ /* 0x000fe200078ec0ff */
[----:B------:R-:W-:Y:S01]  /*8c40*/  FFMA.FTZ R174, R13, UR4, -R168 ;  /* 0x000000040dae7c23 */ /* 0x000fe200080108a8 */
[----:B------:R-:W-:Y:S01]  /*8c50*/  SHF.R.U32.HI R125, RZ, 0x8, R125 ;  /* 0x00000008ff7d7819 */ /* 0x000fe2000001167d */
[----:B------:R-:W-:Y:S01]  /*8c60*/  FFMA.FTZ R228, R14, UR4, -R166 ;  /* 0x000000040ee47c23 */ /* 0x000fe200080108a6 */
[----:B------:R-:W-:Y:S01]  /*8c70*/  PRMT R142, R127, 0x5410, R144 ;  /* 0x000054107f8e7816 */ /* 0x000fe20000000090 */
[----:B------:R-:W-:Y:S01]  /*8c80*/  FFMA.FTZ R175, R15, UR4, -R166 ;  /* 0x000000040faf7c23 */ /* 0x000fe200080108a6 */
[----:B------:R-:W-:Y:S01]  /*8c90*/  MUFU.EX2 R173, R173 ;  /* 0x000000ad00ad7308 */ /* 0x000fe20000000800 */
[----:B------:R-:W-:Y:S01]  /*8ca0*/  LDSM.16.MT88.4 R144, [R189+0xc800] ;  /* 0x00c80000bd90783b */ /* 0x000fe20000004200 */
[----:B------:R-:W-:Y:S01]  /*8cb0*/  PRMT R12, R124, 0x5410, R125 ;  /* 0x000054107c0c7816 */ /* 0x000fe2000000007d */
[----:B------:R-:W-:Y:S01]  /*8cc0*/  FMUL.FTZ R13, R2, R117 ;  /* 0x00000075020d7220 */ /* 0x000fe20000410000 */
[--C-:B------:R-:W-:Y:S01]  /*8cd0*/  HSET2.LE.AND R133, R140, R217.reuse, PT ;  /* 0x000000d98c857233 */ /* 0x100fe20003803000 */
[C---:B------:R-:W-:Y:S01]  /*8ce0*/  FMUL.FTZ R14, R0.reuse, R118 ;  /* 0x00000076000e7220 */ /* 0x040fe20000410000 */
[--C-:B------:R-:W-:Y:S01]  /*8cf0*/  HSET2.LE.AND R129, R142, R217.reuse, PT ;  /* 0x000000d98e817233 */ /* 0x100fe20003803000 */
[----:B------:R-:W-:Y:S03]  /*8d00*/  FMUL.FTZ R15, R0, R119 ;  /* 0x00000077000f7220 */ /* 0x000fe60000410000 */
[----:B------:R-:W1:Y:S01]  /*8d10*/  MUFU.EX2 R174, R174 ;  /* 0x000000ae00ae7308 */ /* 0x000e620000000800 */
[----:B------:R-:W4:Y:S01]  /*8d20*/  LDSM.16.MT88.4 R124, [R192+0xc800] ;  /* 0x00c80000c07c783b */ /* 0x000f220000004200 */
[--C-:B------:R-:W-:Y:S01]  /*8d30*/  HSET2.LE.AND R128, R12, R217.reuse, PT ;  /* 0x000000d90c807233 */ /* 0x100fe20003803000 */
[C---:B------:R-:W-:Y:S01]  /*8d40*/  FMUL.FTZ R12, R2.reuse, R116 ;  /* 0x00000074020c7220 */ /* 0x040fe20000410000 */
[--C-:B------:R-:W-:Y:S01]  /*8d50*/  SHF.R.U32.HI R134, RZ, 0x10, R152.reuse ;  /* 0x00000010ff867819 */ /* 0x100fe20000011698 */
[C---:B------:R-:W-:Y:S01]  /*8d60*/  FMUL.FTZ R108, R2.reuse, R108 ;  /* 0x0000006c026c7220 */ /* 0x040fe20000410000 */
[----:B------:R-:W-:Y:S01]  /*8d70*/  SHF.R.U32.HI R153, RZ, 0x18, R152 ;  /* 0x00000018ff997819 */ /* 0x000fe20000011698 */
[----:B------:R-:W-:Y:S03]  /*8d80*/  FMUL.FTZ R109, R2, R109 ;  /* 0x0000006d026d7220 */ /* 0x000fe60000410000 */
[----:B------:R-:W-:Y:S01]  /*8d90*/  MUFU.EX2 R228, R228 ;  /* 0x000000e400e47308 */ /* 0x000fe20000000800 */
[----:B------:R-:W5:Y:S01]  /*8da0*/  LDSM.16.MT88.4 R140, [R190+0xc800] ;  /* 0x00c80000be8c783b */ /* 0x000f620000004200 */
[C---:B------:R-:W-:Y:S03]  /*8db0*/  HMMA.16816.F32.BF16 R12, R136.reuse, R130, R12 ;  /* 0x00000082880c723c */ /* 0x040fe6000004180c */
[----:B------:R-:W-:Y:S01]  /*8dc0*/  LOP3.LUT R134, R134, 0xff, RZ, 0xc0, !PT ;  /* 0x000000ff86867812 */ /* 0x000fe200078ec0ff */
[C---:B------:R-:W-:Y:S01]  /*8dd0*/  FMUL.FTZ R110, R0.reuse, R110 ;  /* 0x0000006e006e7220 */ /* 0x040fe20000410000 */
[----:B------:R-:W-:Y:S03]  /*8de0*/  FMUL.FTZ R111, R0, R111 ;  /* 0x0000006f006f7220 */ /* 0x000fe60000410000 */
[----:B------:R-:W4:Y:S03]  /*8df0*/  MUFU.EX2 R175, R175 ;  /* 0x000000af00af7308 */ /* 0x000f260000000800 */
[----:B--2---:R-:W-:Y:S01]  /*8e00*/  F2FP.BF16.F32.PACK_AB R116, R172, R171 ;  /* 0x000000abac74723e */ /* 0x004fe200000010ff */
[----:B------:R-:W-:Y:S01]  /*8e10*/  FMUL.FTZ R112, R2, R112 ;  /* 0x0000007002707220 */ /* 0x000fe20000410000 */
[----:B------:R-:W-:Y:S01]  /*8e20*/  PRMT R134, R134, 0x5410, R153 ;  /* 0x0000541086867816 */ /* 0x000fe20000000099 */
[C---:B---3--:R-:W-:Y:S01]  /*8e30*/  HMMA.16816.F32.BF16 R108, R136.reuse, R120, R108 ;  /* 0x00000078886c723c */ /* 0x048fe2000004186c */
[----:B------:R-:W-:Y:S02]  /*8e40*/  LDSM.16.MT88.4 R152, [R190+0xe800] ;  /* 0x00e80000be98783b */ /* 0x000fe40000004200 */
[----:B-1----:R-:W-:Y:S01]  /*8e50*/  F2FP.BF16.F32.PACK_AB R117, R174, R173 ;  /* 0x000000adae75723e */ /* 0x002fe200000010ff */
[----:B------:R-:W-:Y:S01]  /*8e60*/  FMUL.FTZ R113, R2, R113 ;  /* 0x0000007102717220 */ /* 0x000fe20000410000 */
[----:B------:R-:W-:Y:S01]  /*8e70*/  LOP3.LUT R119, R129, R116, RZ, 0xc0, !PT ;  /* 0x0000007481777212 */ /* 0x000fe200078ec0ff */
[----:B------:R-:W-:Y:S01]  /*8e80*/  FMUL.FTZ R114, R0, R114 ;  /* 0x0000007200727220 */ /* 0x000fe20000410000 */
[----:B------:R-:W-:Y:S01]  /*8e90*/  LOP3.LUT R116, R128, R117, RZ, 0xc0, !PT ;  /* 0x0000007580747212 */ /* 0x000fe200078ec0ff */
[----:B------:R-:W-:Y:S01]  /*8ea0*/  FMUL.FTZ R115, R0, R115 ;  /* 0x0000007300737220 */ /* 0x000fe20000410000 */
[----:B------:R-:W1:Y:S02]  /*8eb0*/  LDSM.16.MT88.4 R128, [R192+0xe800] ;  /* 0x00e80000c080783b */ /* 0x000e640000004200 */
[--C-:B------:R-:W-:Y:S01]  /*8ec0*/  HSET2.LE.AND R117, R134, R217.reuse, PT ;  /* 0x000000d986757233 */ /* 0x100fe20003803000 */
[----:B------:R-:W-:Y:S01]  /*8ed0*/  FFMA.FTZ R165, R2, R229, R165 ;  /* 0x000000e502a57223 */ /* 0x000fe200000100a5 */
[----:B------:R-:W-:Y:S01]  /*8ee0*/  F2FP.BF16.F32.PACK_AB R118, R170, R169 ;  /* 0x000000a9aa76723e */ /* 0x000fe200000010ff */
[----:B------:R-:W-:Y:S01]  /*8ef0*/  FFMA.FTZ R167, R0, R227, R167 ;  /* 0x000000e300a77223 */ /* 0x000fe200000100a7 */
[----:B------:R-:W-:Y:S02]  /*8f00*/  HMMA.16816.F32.BF16 R112, R136, R122, R112 ;  /* 0x0000007a8870723c */ /* 0x000fe40000041870 */
[----:B------:R-:W2:Y:S01]  /*8f10*/  LDSM.16.MT88.4 R120, [R189+0xe800] ;  /* 0x00e80000bd78783b */ /* 0x000ea20000004200 */
[----:B----4-:R-:W-:Y:S01]  /*8f20*/  F2FP.BF16.F32.PACK_AB R134, R175, R228 ;  /* 0x000000e4af86723e */ /* 0x010fe200000010ff */
[----:B------:R-:W-:Y:S01]  /*8f30*/  FADD.FTZ R0, R163, R165 ;  /* 0x000000a5a3007221 */ /* 0x000fe20000010000 */
[----:B------:R-:W-:Y:S01]  /*8f40*/  LOP3.LUT R118, R133, R118, RZ, 0xc0, !PT ;  /* 0x0000007685767212 */ /* 0x000fe200078ec0ff */
[--C-:B------:R-:W-:Y:S01]  /*8f50*/  FFMA.FTZ R133, R20, UR4, -R168.reuse ;  /* 0x0000000414857c23 */ /* 0x100fe200080108a8 */
[----:B------:R-:W-:Y:S01]  /*8f60*/  LOP3.LUT R117, R117, R134, RZ, 0xc0, !PT ;  /* 0x0000008675757212 */ /* 0x000fe200078ec0ff */
[--C-:B------:R-:W-:Y:S03]  /*8f70*/  FFMA.FTZ R134, R21, UR4, -R168.reuse ;  /* 0x0000000415867c23 */ /* 0x100fe600080108a8 */
[----:B------:R-:W-:Y:S01]  /*8f80*/  IMAD.WIDE.U32 R136, R247, -0x326172a9, RZ ;  /* 0xcd9e8d57f7887825 */ /* 0x000fe200078e00ff */
[----:B------:R-:W-:Y:S02]  /*8f90*/  MUFU.EX2 R133, R133 ;  /* 0x0000008500857308 */ /* 0x000fe40000000800 */
[C---:B------:R-:W-:Y:S05]  /*8fa0*/  HMMA.16816.F32.BF16 R4, R116.reuse, R124, R4 ;  /* 0x0000007c7404723c */ /* 0x040fea0000041804 */
[----:B------:R-:W-:Y:S01]  /*8fb0*/  LOP3.LUT R245, R137, R232, R245, 0x96, !PT ;  /* 0x000000e889f57212 */ /* 0x000fe200078e96f5 */
[C---:B------:R-:W-:Y:S01]  /*8fc0*/  HMMA.16816.F32.BF16 R8, R116.reuse, R126, R8 ;  /* 0x0000007e7408723c */ /* 0x040fe20000041808 */
[----:B------:R-:W3:Y:S01]  /*8fd0*/  LDSM.16.MT88.4 R124, [R188+0xe800] ;  /* 0x00e80000bc7c783b */ /* 0x000ee20000004200 */
[----:B------:R-:W4:Y:S03]  /*8fe0*/  MUFU.EX2 R134, R134 ;  /* 0x0000008600867308 */ /* 0x000f260000000800 */
[----:B------:R-:W-:Y:S01]  /*8ff0*/  LOP3.LUT R136, R241, R136, R243, 0x96, !PT ;  /* 0x00000088f1887212 */ /* 0x000fe200078e96f3 */
[C---:B-----5:R-:W-:Y:S05]  /*9000*/  HMMA.16816.F32.BF16 R36, R116.reuse, R140, R36 ;  /* 0x0000008c7424723c */ /* 0x060fea0000041824 */
[----:B------:R-:W-:Y:S01]  /*9010*/  IMAD.WIDE.U32 R136, R136, -0x2daee0ad, RZ ;  /* 0xd2511f5388887825 */ /* 0x000fe200078e00ff */
[C---:B------:R-:W-:Y:S01]  /*9020*/  HMMA.16816.F32.BF16 R40, R116.reuse, R142, R40 ;  /* 0x0000008e7428723c */ /* 0x040fe20000041828 */
[----:B------:R-:W-:Y:S04]  /*9030*/  LDSM.16.MT88.4 R140, [R189+0xd000] ;  /* 0x00d00000bd8c783b */ /* 0x000fe80000004200 */
[----:B------:R-:W-:Y:S01]  /*9040*/  FFMA.FTZ R241, R25, UR4, -R168 ;  /* 0x0000000419f17c23 */ /* 0x000fe200080108a8 */
[C---:B------:R-:W-:Y:S05]  /*9050*/  HMMA.16816.F32.BF16 R44, R116.reuse, R144, R44 ;  /* 0x00000090742c723c */ /* 0x040fea000004182c */
[----:B------:R-:W-:Y:S01]  /*9060*/  FFMA.FTZ R243, R26, UR4, -R166 ;  /* 0x000000041af37c23 */ /* 0x000fe200080108a6 */
[C---:B------:R-:W-:Y:S01]  /*9070*/  HMMA.16816.F32.BF16 R48, R116.reuse, R146, R48 ;  /* 0x000000927430723c */ /* 0x040fe20000041830 */
[----:B------:R-:W-:Y:S01]  /*9080*/  LDSM.16.MT88.4 R144, [R188+0xd000] ;  /* 0x00d00000bc90783b */ /* 0x000fe20000004200 */
[----:B------:R-:W-:Y:S03]  /*9090*/  MUFU.EX2 R241, R241 ;  /* 0x000000f100f17308 */ /* 0x000fe60000000800 */
[----:B------:R-:W-:Y:S01]  /*90a0*/  IMAD.WIDE.U32 R244, R245, -0x2daee0ad, RZ ;  /* 0xd2511f53f5f47825 */ /* 0x000fe200078e00ff */
[C---:B------:R-:W-:Y:S06]  /*90b0*/  HMMA.16816.F32.BF16 R52, R116.reuse, R148, R52 ;  /* 0x000000947434723c */ /* 0x040fec0000041834 */
[----:B------:R-:W-:Y:S01]  /*90c0*/  MUFU.EX2 R243, R243 ;  /* 0x000000f300f37308 */ /* 0x000fe20000000800 */
[----:B------:R-:W-:Y:S01]  /*90d0*/  LOP3.LUT R239, R245, R230, R239, 0x96, !PT ;  /* 0x000000e6f5ef7212 */ /* 0x000fe200078e96ef */
[C---:B------:R-:W-:Y:S01]  /*90e0*/  HMMA.16816.F32.BF16 R56, R116.reuse, R150, R56 ;  /* 0x000000967438723c */ /* 0x040fe20000041838 */
[----:B------:R-:W-:Y:S02]  /*90f0*/  LDSM.16.MT88.4 R148, [R190+0xf000] ;  /* 0x00f00000be94783b */ /* 0x000fe40000004200 */
[----:B------:R-:W-:Y:S03]  /*9100*/  LOP3.LUT R244, R137, R244, R242, 0x96, !PT ;  /* 0x000000f489f47212 */ /* 0x000fe600078e96f2 */
[C---:B-1----:R-:W-:Y:S05]  /*9110*/  HMMA.16816.F32.BF16 R60, R116.reuse, R128, R60 ;  /* 0x00000080743c723c */ /* 0x042fea000004183c */
[----:B------:R-:W-:Y:S01]  /*9120*/  IMAD.WIDE.U32 R246, R239, -0x326172a9, RZ ;  /* 0xcd9e8d57eff67825 */ /* 0x000fe200078e00ff */
[C---:B------:R-:W-:Y:S01]  /*9130*/  HMMA.16816.F32.BF16 R64, R116.reuse, R130, R64 ;  /* 0x000000827440723c */ /* 0x040fe20000041840 */
[----:B------:R-:W1:Y:S04]  /*9140*/  LDSM.16.MT88.4 R128, [R192+0x10800] ;  /* 0x01080000c080783b */ /* 0x000e680000004200 */
[----:B------:R-:W-:Y:S01]  /*9150*/  FFMA.FTZ R239, R23, UR4, -R166 ;  /* 0x0000000417ef7c23 */ /* 0x000fe200080108a6 */
[C---:B------:R-:W-:Y:S05]  /*9160*/  HMMA.16816.F32.BF16 R68, R116.reuse, R152, R68 ;  /* 0x000000987444723c */ /* 0x040fea0000041844 */
[----:B------:R-:W-:Y:S01]  /*9170*/  IMAD.WIDE.U32 R244, R244, -0x326172a9, RZ ;  /* 0xcd9e8d57f4f47825 */ /* 0x000fe200078e00ff */
[C---:B------:R-:W-:Y:S01]  /*9180*/  HMMA.16816.F32.BF16 R72, R116.reuse, R154, R72 ;  /* 0x0000009a7448723c */ /* 0x040fe20000041848 */
[----:B------:R-:W-:Y:S01]  /*9190*/  LDSM.16.MT88.4 R152, [R189+0xf000] ;  /* 0x00f00000bd98783b */ /* 0x000fe20000004200 */
[----:B------:R-:W-:Y:S03]  /*91a0*/  MUFU.EX2 R239, R239 ;  /* 0x000000ef00ef7308 */ /* 0x000fe60000000800 */
[----:B------:R-:W-:Y:S01]  /*91b0*/  LOP3.LUT R246, R245, R246, R159, 0x96, !PT ;  /* 0x000000f6f5f67212 */ /* 0x000fe200078e969f */
[C---:B--2---:R-:W-:Y:S05]  /*91c0*/  HMMA.16816.F32.BF16 R76, R116.reuse, R120, R76 ;  /* 0x00000078744c723c */ /* 0x044fea000004184c */
[----:B------:R-:W-:Y:S01]  /*91d0*/  LOP3.LUT R238, R247, R240, R238, 0x96, !PT ;  /* 0x000000f0f7ee7212 */ /* 0x000fe200078e96ee */
[C---:B------:R-:W-:Y:S01]  /*91e0*/  HMMA.16816.F32.BF16 R80, R116.reuse, R122, R80 ;  /* 0x0000007a7450723c */ /* 0x040fe20000041850 */
[----:B------:R-:W2:Y:S04]  /*91f0*/  LDSM.16.MT88.4 R120, [R190+0x10800] ;  /* 0x01080000be78783b */ /* 0x000ea80000004200 */
[----:B------:R-:W-:Y:S01]  /*9200*/  IMAD.WIDE.U32 R248, R238, -0x2daee0ad, RZ ;  /* 0xd2511f53eef87825 */ /* 0x000fe200078e00ff */
[C---:B---3--:R-:W-:Y:S05]  /*9210*/  HMMA.16816.F32.BF16 R84, R116.reuse, R124, R84 ;  /* 0x0000007c7454723c */ /* 0x048fea0000041854 */
[----:B------:R-:W-:Y:S01]  /*9220*/  IMAD.WIDE.U32 R246, R246, -0x2daee0ad, RZ ;  /* 0xd2511f53f6f67825 */ /* 0x000fe200078e00ff */
[C---:B------:R-:W-:Y:S05]  /*9230*/  HMMA.16816.F32.BF16 R88, R116.reuse, R126, R88 ;  /* 0x0000007e7458723c */ /* 0x040fea0000041858 */
[----:B------:R-:W-:Y:S01]  /*9240*/  LOP3.LUT R158, R247, R248, R158, 0x96, !PT ;  /* 0x000000f8f79e7212 */ /* 0x000fe200078e969e */
[C---:B-1----:R-:W-:Y:S05]  /*9250*/  HMMA.16816.F32.BF16 R92, R116.reuse, R128, R92 ;  /* 0x00000080745c723c */ /* 0x042fea000004185c */
[----:B------:R-:W-:Y:S01]  /*9260*/  LOP3.LUT R248, R249, R136, R157, 0x96, !PT ;  /* 0x00000088f9f87212 */ /* 0x000fe200078e969d */
[C---:B------:R-:W-:Y:S01]  /*9270*/  HMMA.16816.F32.BF16 R96, R116.reuse, R130, R96 ;  /* 0x000000827460723c */ /* 0x040fe20000041860 */
[----:B------:R-:W-:Y:S04]  /*9280*/  LDSM.16.MT88.4 R128, [R192+0xd000] ;  /* 0x00d00000c080783b */ /* 0x000fe80000004200 */
[----:B------:R-:W-:Y:S06]  /*9290*/  IMAD.WIDE.U32 R136, R158, -0x326172a9, RZ ;  /* 0xcd9e8d579e887825 */ /* 0x000fec00078e00ff */
[----:B------:R-:W-:Y:S01]  /*92a0*/  FFMA.FTZ R238, R22, UR4, -R166 ;  /* 0x0000000416ee7c23 */ /* 0x000fe200080108a6 */
[----:B------:R-:W-:Y:S01]  /*92b0*/  FFMA.FTZ R240, R24, UR4, -R168 ;  /* 0x0000000418f07c23 */ /* 0x000fe200080108a8 */
[----:B------:R-:W1:Y:S01]  /*92c0*/  LDSM.16.MT88.4 R20, [R189+0x10800] ;  /* 0x01080000bd14783b */ /* 0x000e620000004200 */
[----:B------:R-:W-:Y:S01]  /*92d0*/  LOP3.LUT R127, R136, 0xffff, RZ, 0xc0, !PT ;  /* 0x0000ffff887f7812 */ /* 0x000fe200078ec0ff */
[----:B------:R-:W-:Y:S01]  /*92e0*/  IMAD.WIDE.U32 R248, R248, -0x326172a9, RZ ;  /* 0xcd9e8d57f8f87825 */ /* 0x000fe200078e00ff */
[--C-:B------:R-:W-:Y:S02]  /*92f0*/  SHF.R.U32.HI R124, RZ, 0x10, R136.reuse ;  /* 0x00000010ff7c7819 */ /* 0x100fe40000011688 */
[----:B------:R-:W-:Y:S01]  /*9300*/  MUFU.EX2 R240, R240 ;  /* 0x000000f000f07308 */ /* 0x000fe20000000800 */
[----:B------:R-:W-:Y:S01]  /*9310*/  SHF.R.U32.HI R125, RZ, 0x18, R136 ;  /* 0x00000018ff7d7819 */ /* 0x000fe20000011688 */
[----:B------:R-:W-:Y:S01]  /*9320*/  FFMA.FTZ R242, R27, UR4, -R166 ;  /* 0x000000041bf27c23 */ /* 0x000fe200080108a6 */
[C---:B--2---:R-:W-:Y:S03]  /*9330*/  HMMA.16816.F32.BF16 R100, R116.reuse, R120, R100 ;  /* 0x000000787464723c */ /* 0x044fe60000041864 */
[----:B------:R-:W-:Y:S01]  /*9340*/  SHF.R.U32.HI R127, RZ, 0x8, R127 ;  /* 0x00000008ff7f7819 */ /* 0x000fe2000001167f */
[----:B------:R-:W-:Y:S01]  /*9350*/  FADD.FTZ R164, R164, R167 ;  /* 0x000000a7a4a47221 */ /* 0x000fe20000010000 */
[----:B------:R-:W-:Y:S01]  /*9360*/  LOP3.LUT R24, R124, 0xff, RZ, 0xc0, !PT ;  /* 0x000000ff7c187812 */ /* 0x000fe200078ec0ff */
[C---:B------:R-:W-:Y:S01]  /*9370*/  HMMA.16816.F32.BF16 R104, R116.reuse, R122, R104 ;  /* 0x0000007a7468723c */ /* 0x040fe20000041868 */
[----:B------:R-:W2:Y:S01]  /*9380*/  MUFU.EX2 R238, R238 ;  /* 0x000000ee00ee7308 */ /* 0x000ea20000000800 */
[----:B------:R-:W-:Y:S03]  /*9390*/  LDSM.16.MT88.4 R120, [R192+0xf000] ;  /* 0x00f00000c078783b */ /* 0x000fe60000004200 */
[----:B------:R-:W-:Y:S01]  /*93a0*/  LOP3.LUT R158, R136, 0xff, RZ, 0xc0, !PT ;  /* 0x000000ff889e7812 */ /* 0x000fe200078ec0ff */
[----:B------:R-:W-:Y:S01]  /*93b0*/  FADD.FTZ R135, R135, R0 ;  /* 0x0000000087877221 */ /* 0x000fe20000010000 */
[----:B------:R-:W-:Y:S01]  /*93c0*/  LOP3.LUT R136, R137, R248, R156, 0x96, !PT ;  /* 0x000000f889887212 */ /* 0x000fe200078e969c */
[----:B------:R-:W-:Y:S03]  /*93d0*/  FADD.FTZ R161, R161, R164 ;  /* 0x000000a4a1a17221 */ /* 0x000fe60000010000 */
[----:B------:R-:W3:Y:S01]  /*93e0*/  MUFU.EX2 R242, R242 ;  /* 0x000000f200f27308 */ /* 0x000ee20000000800 */
[----:B------:R-:W-:Y:S01]  /*93f0*/  PRMT R158, R158, 0x5410, R127 ;  /* 0x000054109e9e7816 */ /* 0x000fe2000000007f */
[----:B------:R-:W-:Y:S01]  /*9400*/  FADD.FTZ R160, R160, R135 ;  /* 0x00000087a0a07221 */ /* 0x000fe20000010000 */
[----:B------:R-:W-:Y:S01]  /*9410*/  PRMT R156, R24, 0x5410, R125 ;  /* 0x00005410189c7816 */ /* 0x000fe2000000007d */
[----:B------:R-:W-:Y:S01]  /*9420*/  FADD.FTZ R161, R162, R161 ;  /* 0x000000a1a2a17221 */ /* 0x000fe20000010000 */
[----:B------:R-:W5:Y:S01]  /*9430*/  LDSM.16.MT88.4 R124, [R188+0x10800] ;  /* 0x01080000bc7c783b */ /* 0x000f620000004200 */
[----:B------:R-:W-:Y:S01]  /*9440*/  LOP3.LUT R27, R136, 0xffff, RZ, 0xc0, !PT ;  /* 0x0000ffff881b7812 */ /* 0x000fe200078ec0ff */
[----:B------:R-:W-:Y:S01]  /*9450*/  FADD.FTZ R173, R173, R160 ;  /* 0x000000a0adad7221 */ /* 0x000fe20000010000 */
[--C-:B------:R-:W-:Y:S01]  /*9460*/  SHF.R.U32.HI R26, RZ, 0x10, R136.reuse ;  /* 0x00000010ff1a7819 */ /* 0x100fe20000011688 */
[----:B------:R-:W-:Y:S01]  /*9470*/  FADD.FTZ R228, R228, R161 ;  /* 0x000000a1e4e47221 */ /* 0x000fe20000010000 */
[----:B------:R-:W-:Y:S01]  /*9480*/  LOP3.LUT R24, R136, 0xff, RZ, 0xc0, !PT ;  /* 0x000000ff88187812 */ /* 0x000fe200078ec0ff */
[----:B------:R-:W-:Y:S01]  /*9490*/  FADD.FTZ R174, R174, R173 ;  /* 0x000000adaeae7221 */ /* 0x000fe20000010000 */
[----:B------:R-:W-:Y:S01]  /*94a0*/  SHF.R.U32.HI R25, RZ, 0x18, R136 ;  /* 0x00000018ff197819 */ /* 0x000fe20000011688 */
[----:B------:R-:W-:Y:S01]  /*94b0*/  FADD.FTZ R228, R175, R228 ;  /* 0x000000e4afe47221 */ /* 0x000fe20000010000 */
[----:B------:R-:W3:Y:S01]  /*94c0*/  LDSM.16.MT88.4 R136, [R190+0xd000] ;  /* 0x00d00000be88783b */ /* 0x000ee20000004200 */
[----:B------:R-:W-:Y:S01]  /*94d0*/  SHF.R.U32.HI R27, RZ, 0x8, R27 ;  /* 0x00000008ff1b7819 */ /* 0x000fe2000001161b */
[C---:B-1----:R-:W-:Y:S03]  /*94e0*/  HMMA.16816.F32.BF16 R16, R116.reuse, R20, R16 ;  /* 0x000000147410723c */ /* 0x042fe60000041810 */
[----:B------:R-:W-:Y:S01]  /*94f0*/  LOP3.LUT R26, R26, 0xff, RZ, 0xc0, !PT ;  /* 0x000000ff1a1a7812 */ /* 0x000fe200078ec0ff */
[----:B------:R-:W-:Y:S01]  /*9500*/  FADD.FTZ R169, R169, R174 ;  /* 0x000000aea9a97221 */ /* 0x000fe20000010000 */
[----:B------:R-:W-:Y:S01]  /*9510*/  PRMT R24, R24, 0x5410, R27 ;  /* 0x0000541018187816 */ /* 0x000fe2000000001b */
[C---:B------:R-:W-:Y:S05]  /*9520*/  HMMA.16816.F32.BF16 R12, R116.reuse, R22, R12 ;  /* 0x00000016740c723c */ /* 0x040fea000004180c */
[----:B------:R-:W-:Y:S01]  /*9530*/  PRMT R26, R26, 0x5410, R25 ;  /* 0x000054101a1a7816 */ /* 0x000fe20000000019 */
[----:B------:R-:W-:Y:S01]  /*9540*/  FADD.FTZ R170, R170, R169 ;  /* 0x000000a9aaaa7221 */ /* 0x000fe20000010000 */
[--C-:B------:R-:W-:Y:S04]  /*9550*/  HSET2.LE.AND R24, R24, R217.reuse, PT ;  /* 0x000000d918187233 */ /* 0x100fe80003803000 */
[--C-:B------:R-:W-:Y:S02]  /*9560*/  HSET2.LE.AND R25, R26, R217.reuse, PT ;  /* 0x000000d91a197233 */ /* 0x100fe40003803000 */
[----:B----4-:R-:W-:Y:S01]  /*9570*/  F2FP.BF16.F32.PACK_AB R27, R134, R133 ;  /* 0x00000085861b723e */ /* 0x010fe200000010ff */
[----:B------:R-:W-:Y:S01]  /*9580*/  FADD.FTZ R133, R133, R170 ;  /* 0x000000aa85857221 */ /* 0x000fe20000010000 */
[----:B--2---:R-:W-:Y:S02]  /*9590*/  F2FP.BF16.F32.PACK_AB R26, R239, R238 ;  /* 0x000000eeef1a723e */ /* 0x004fe400000010ff */
[----:B------:R-:W-:Y:S02]  /*95a0*/  LOP3.LUT R24, R24, R27, RZ, 0xc0, !PT ;  /* 0x0000001b18187212 */ /* 0x000fe400078ec0ff */
[----:B------:R-:W-:Y:S02]  /*95b0*/  LOP3.LUT R25, R25, R26, RZ, 0xc0, !PT ;  /* 0x0000001a19197212 */ /* 0x000fe400078ec0ff */
[--C-:B------:R-:W-:Y:S01]  /*95c0*/  HSET2.LE.AND R26, R158, R217.reuse, PT ;  /* 0x000000d99e1a7233 */ /* 0x100fe20003803000 */
[C---:B-----5:R-:W-:Y:S03]  /*95d0*/  HMMA.16816.F32.BF16 R108, R116.reuse, R124, R108 ;  /* 0x0000007c746c723c */ /* 0x060fe6000004186c */
[--C-:B------:R-:W-:Y:S02]  /*95e0*/  HSET2.LE.AND R27, R156, R217.reuse, PT ;  /* 0x000000d99c1b7233 */ /* 0x100fe40003803000 */
[----:B------:R-:W-:Y:S01]  /*95f0*/  F2FP.BF16.F32.PACK_AB R21, R241, R240 ;  /* 0x000000f0f115723e */ /* 0x000fe200000010ff */
[----:B------:R-:W-:Y:S01]  /*9600*/  HMMA.16816.F32.BF16 R112, R116, R126, R112 ;  /* 0x0000007e7470723c */ /* 0x000fe20000041870 */
[----:B------:R-:W1:Y:S04]  /*9610*/  LDSM.16.MT88.4 R156, [R188+0xf000] ;  /* 0x00f00000bc9c783b */ /* 0x000e680000004200 */
[----:B---3--:R-:W-:Y:S02]  /*9620*/  F2FP.BF16.F32.PACK_AB R20, R242, R243 ;  /* 0x000000f3f214723e */ /* 0x008fe400000010ff */
[----:B------:R-:W-:Y:S02]  /*9630*/  LOP3.LUT R26, R26, R21, RZ, 0xc0, !PT ;  /* 0x000000151a1a7212 */ /* 0x000fe400078ec0ff */
[----:B------:R-:W-:Y:S02]  /*9640*/  LDSM.16.MT88.4 R116, [R190+0x11000] ;  /* 0x01100000be74783b */ /* 0x000fe40000004200 */
[----:B------:R-:W-:Y:S02]  /*9650*/  LOP3.LUT R27, R27, R20, RZ, 0xc0, !PT ;  /* 0x000000141b1b7212 */ /* 0x000fe400078ec0ff */
[----:B------:R-:W-:Y:S02]  /*9660*/  LOP3.LUT R236, R249, R244, R236, 0x96, !PT ;  /* 0x000000f4f9ec7212 */ /* 0x000fe400078e96ec */
[----:B------:R-:W-:Y:S02]  /*9670*/  MOV R0, R3 ;  /* 0x0000000300007202 */ /* 0x000fe40000000f00 */
[----:B------:R-:W2:Y:S01]  /*9680*/  LDSM.16.MT88.4 R20, [R192+0x11000] ;  /* 0x01100000c014783b */ /* 0x000ea20000004200 */
[C---:B------:R-:W-:Y:S06]  /*9690*/  HMMA.16816.F32.BF16 R4, R24.reuse, R128, R4 ;  /* 0x000000801804723c */ /* 0x040fec0000041804 */
[C---:B------:R-:W-:Y:S01]  /*96a0*/  HMMA.16816.F32.BF16 R8, R24.reuse, R130, R8 ;  /* 0x000000821808723c */ /* 0x040fe20000041808 */
[----:B------:R-:W-:Y:S05]  /*96b0*/  LDSM.16.MT88.4 R124, [R192+0xd800] ;  /* 0x00d80000c07c783b */ /* 0x000fea0000004200 */
[C---:B------:R-:W-:Y:S05]  /*96c0*/  HMMA.16816.F32.BF16 R36, R24.reuse, R136, R36 ;  /* 0x000000881824723c */ /* 0x040fea0000041824 */
[----:B------:R-:W-:Y:S01]  /*96d0*/  IMAD.WIDE.U32 R130, R236, -0x2daee0ad, RZ ;  /* 0xd2511f53ec827825 */ /* 0x000fe200078e00ff */
[C---:B------:R-:W-:Y:S01]  /*96e0*/  HMMA.16816.F32.BF16 R40, R24.reuse, R138, R40 ;  /* 0x0000008a1828723c */ /* 0x040fe20000041828 */
[----:B------:R-:W-:Y:S04]  /*96f0*/  LDSM.16.MT88.4 R136, [R192+0xf800] ;  /* 0x00f80000c088783b */ /* 0x000fe80000004200 */
[----:B------:R-:W-:Y:S01]  /*9700*/  LOP3.LUT R237, R131, R246, R237, 0x96, !PT ;  /* 0x000000f683ed7212 */ /* 0x000fe200078e96ed */
[C---:B------:R-:W-:Y:S05]  /*9710*/  HMMA.16816.F32.BF16 R44, R24.reuse, R140, R44 ;  /* 0x0000008c182c723c */ /* 0x040fea000004182c */
[----:B------:R-:W-:Y:S01]  /*9720*/  SHF.R.U32.HI R128, RZ, 0x10, R237 ;  /* 0x00000010ff807819 */ /* 0x000fe200000116ed */
[C---:B------:R-:W-:Y:S01]  /*9730*/  HMMA.16816.F32.BF16 R48, R24.reuse, R142, R48 ;  /* 0x0000008e1830723c */ /* 0x040fe20000041830 */
[----:B------:R-:W-:Y:S04]  /*9740*/  LDSM.16.MT88.4 R140, [R190+0xf800] ;  /* 0x00f80000be8c783b */ /* 0x000fe80000004200 */
[----:B------:R-:W-:Y:S01]  /*9750*/  LOP3.LUT R128, R128, 0xff, RZ, 0xc0, !PT ;  /* 0x000000ff80807812 */ /* 0x000fe200078ec0ff */
[C---:B------:R-:W-:Y:S06]  /*9760*/  HMMA.16816.F32.BF16 R52, R24.reuse, R144, R52 ;  /* 0x000000901834723c */ /* 0x040fec0000041834 */
[C---:B------:R-:W-:Y:S01]  /*9770*/  HMMA.16816.F32.BF16 R56, R24.reuse, R146, R56 ;  /* 0x000000921838723c */ /* 0x040fe20000041838 */
[----:B------:R-:W-:Y:S05]  /*9780*/  LDSM.16.MT88.4 R144, [R189+0xf800] ;  /* 0x00f80000bd90783b */ /* 0x000fea0000004200 */
[C---:B------:R-:W-:Y:S06]  /*9790*/  HMMA.16816.F32.BF16 R60, R24.reuse, R120, R60 ;  /* 0x00000078183c723c */ /* 0x040fec000004183c */
[C---:B------:R-:W-:Y:S01]  /*97a0*/  HMMA.16816.F32.BF16 R64, R24.reuse, R122, R64 ;  /* 0x0000007a1840723c */ /* 0x040fe20000041840 */
[----:B------:R-:W3:Y:S05]  /*97b0*/  LDSM.16.MT88.4 R120, [R189+0x11000] ;  /* 0x01100000bd78783b */ /* 0x000eea0000004200 */
[C---:B------:R-:W-:Y:S06]  /*97c0*/  HMMA.16816.F32.BF16 R68, R24.reuse, R148, R68 ;  /* 0x000000941844723c */ /* 0x040fec0000041844 */
[C---:B------:R-:W-:Y:S01]  /*97d0*/  HMMA.16816.F32.BF16 R72, R24.reuse, R150, R72 ;  /* 0x000000961848723c */ /* 0x040fe20000041848 */
[----:B------:R-:W-:Y:S05]  /*97e0*/  LDSM.16.MT88.4 R148, [R188+0xf800] ;  /* 0x00f80000bc94783b */ /* 0x000fea0000004200 */
[C---:B------:R-:W-:Y:S06]  /*97f0*/  HMMA.16816.F32.BF16 R76, R24.reuse, R152, R76 ;  /* 0x00000098184c723c */ /* 0x040fec000004184c */
[C---:B------:R-:W-:Y:S05]  /*9800*/  HMMA.16816.F32.BF16 R80, R24.reuse, R154, R80 ;  /* 0x0000009a1850723c */ /* 0x040fea0000041850 */
[----:B------:R-:W-:Y:S01]  /*9810*/  FFMA.FTZ R153, R29, UR4, -R168 ;  /* 0x000000041d997c23 */ /* 0x000fe200080108a8 */
[C---:B-1----:R-:W-:Y:S05]  /*9820*/  HMMA.16816.F32.BF16 R84, R24.reuse, R156, R84 ;  /* 0x0000009c1854723c */ /* 0x042fea0000041854 */
[----:B------:R-:W-:Y:S01]  /*9830*/  FFMA.FTZ R154, R30, UR4, -R166 ;  /* 0x000000041e9a7c23 */ /* 0x000fe200080108a6 */
[C---:B------:R-:W-:Y:S01]  /*9840*/  HMMA.16816.F32.BF16 R88, R24.reuse, R158, R88 ;  /* 0x0000009e1858723c */ /* 0x040fe20000041858 */
[----:B------:R-:W-:Y:S04]  /*9850*/  MUFU.EX2 R153, R153 ;  /* 0x0000009900997308 */ /* 0x000fe80000000800 */
[----:B------:R-:W-:Y:S01]  /*9860*/  FFMA.FTZ R156, R32, UR4, -R168 ;  /* 0x00000004209c7c23 */ /* 0x000fe200080108a8 */
[C---:B--2---:R-:W-:Y:S05]  /*9870*/  HMMA.16816.F32.BF16 R92, R24.reuse, R20, R92 ;  /* 0x00000014185c723c */ /* 0x044fea000004185c */
[----:B------:R-:W-:Y:S01]  /*9880*/  MUFU.EX2 R154, R154 ;  /* 0x0000009a009a7308 */ /* 0x000fe20000000800 */
[--C-:B------:R-:W-:Y:S01]  /*9890*/  FFMA.FTZ R159, R34, UR4, -R166.reuse ;  /* 0x00000004229f7c23 */ /* 0x100fe200080108a6 */
[C---:B------:R-:W-:Y:S01]  /*98a0*/  HMMA.16816.F32.BF16 R96, R24.reuse, R22, R96 ;  /* 0x000000161860723c */ /* 0x040fe20000041860 */
[----:B------:R-:W1:Y:S03]  /*98b0*/  LDSM.16.MT88.4 R20, [R188+0x11000] ;  /* 0x01100000bc14783b */ /* 0x000e660000004200 */
[--C-:B------:R-:W-:Y:S02]  /*98c0*/  FFMA.FTZ R155, R31, UR4, -R166.reuse ;  /* 0x000000041f9b7c23 */ /* 0x100fe400080108a6 */
[C---:B------:R-:W-:Y:S02]  /*98d0*/  HMMA.16816.F32.BF16 R100, R24.reuse, R116, R100 ;  /* 0x000000741864723c */ /* 0x040fe40000041864 */
[----:B------:R-:W-:Y:S03]  /*98e0*/  MUFU.EX2 R156, R156 ;  /* 0x0000009c009c7308 */ /* 0x000fe60000000800 */
[----:B------:R-:W-:Y:S01]  /*98f0*/  FFMA.FTZ R166, R35, UR4, -R166 ;  /* 0x0000000423a67c23 */ /* 0x000fe200080108a6 */
[C---:B------:R-:W-:Y:S01]  /*9900*/  HMMA.16816.F32.BF16 R104, R24.reuse, R118, R104 ;  /* 0x000000761868723c */ /* 0x040fe20000041868 */
[----:B------:R-:W-:Y:S05]  /*9910*/  LDSM.16.MT88.4 R116, [R189+0xd800] ;  /* 0x00d80000bd74783b */ /* 0x000fea0000004200 */
[----:B------:R-:W-:Y:S01]  /*9920*/  MUFU.EX2 R159, R159 ;  /* 0x0000009f009f7308 */ /* 0x000fe20000000800 */
[--C-:B------:R-:W-:Y:S01]  /*9930*/  FFMA.FTZ R152, R28, UR4, -R168.reuse ;  /* 0x000000041c987c23 */ /* 0x100fe200080108a8 */
[C---:B---3--:R-:W-:Y:S03]  /*9940*/  HMMA.16816.F32.BF16 R16, R24.reuse, R120, R16 ;  /* 0x000000781810723c */ /* 0x048fe60000041810 */
[C---:B------:R-:W-:Y:S03]  /*9950*/  LOP3.LUT R29, R130.reuse, 0xffff, RZ, 0xc0, !PT ;  /* 0x0000ffff821d7812 */ /* 0x040fe600078ec0ff */
[C---:B------:R-:W-:Y:S02]  /*9960*/  HMMA.16816.F32.BF16 R12, R24.reuse, R122, R12 ;  /* 0x0000007a180c723c */ /* 0x040fe4000004180c */
[----:B------:R-:W-:Y:S01]  /*9970*/  MUFU.EX2 R166, R166 ;  /* 0x000000a600a67308 */ /* 0x000fe20000000800 */
[----:B------:R-:W-:Y:S02]  /*9980*/  LDSM.16.MT88.4 R120, [R188+0xd800] ;  /* 0x00d80000bc78783b */ /* 0x000fe40000004200 */
[----:B------:R-:W-:Y:S01]  /*9990*/  FFMA.FTZ R168, R33, UR4, -R168 ;  /* 0x0000000421a87c23 */ /* 0x000fe200080108a8 */
[----:B------:R-:W-:Y:S02]  /*99a0*/  LOP3.LUT R30, R130, 0xff, RZ, 0xc0, !PT ;  /* 0x000000ff821e7812 */ /* 0x000fe400078ec0ff */
[----:B------:R-:W-:Y:S04]  /*99b0*/  SHF.R.U32.HI R29, RZ, 0x8, R29 ;  /* 0x00000008ff1d7819 */ /* 0x000fe8000001161d */
[----:B------:R-:W2:Y:S01]  /*99c0*/  MUFU.EX2 R157, R168 ;  /* 0x000000a8009d7308 */ /* 0x000ea20000000800 */
[----:B------:R-:W3:Y:S01]  /*99d0*/  LDSM.16.MT88.4 R32, [R190+0xd800] ;  /* 0x00d80000be20783b */ /* 0x000ee20000004200 */
[--C-:B------:R-:W-:Y:S02]  /*99e0*/  SHF.R.U32.HI R31, RZ, 0x10, R130.reuse ;  /* 0x00000010ff1f7819 */ /* 0x100fe40000011682 */
[----:B------:R-:W-:Y:S02]  /*99f0*/  PRMT R30, R30, 0x5410, R29 ;  /* 0x000054101e1e7816 */ /* 0x000fe4000000001d */
[C---:B------:R-:W-:Y:S01]  /*9a00*/  LOP3.LUT R29, R237.reuse, 0xffff, RZ, 0xc0, !PT ;  /* 0x0000ffffed1d7812 */ /* 0x040fe200078ec0ff */
[C---:B-1----:R-:W-:Y:S03]  /*9a10*/  HMMA.16816.F32.BF16 R108, R24.reuse, R20, R108 ;  /* 0x00000014186c723c */ /* 0x042fe6000004186c */
[----:B------:R-:W1:Y:S01]  /*9a20*/  MUFU.EX2 R152, R152 ;  /* 0x0000009800987308 */ /* 0x000e620000000800 */
[----:B------:R-:W-:Y:S02]  /*9a30*/  LOP3.LUT R28, R237, 0xff, RZ, 0xc0, !PT ;  /* 0x000000ffed1c7812 */ /* 0x000fe400078ec0ff */
[----:B------:R-:W-:Y:S01]  /*9a40*/  SHF.R.U32.HI R130, RZ, 0x18, R130 ;  /* 0x00000018ff827819 */ /* 0x000fe20000011682 */
[----:B------:R-:W-:Y:S06]  /*9a50*/  HMMA.16816.F32.BF16 R112, R24, R22, R112 ;  /* 0x000000161870723c */ /* 0x000fec0000041870 */
[----:B------:R-:W4:Y:S01]  /*9a60*/  MUFU.EX2 R155, R155 ;  /* 0x0000009b009b7308 */ /* 0x000f220000000800 */
[----:B------:R-:W-:Y:S04]  /*9a70*/  LOP3.LUT R31, R31, 0xff, RZ, 0xc0, !PT ;  /* 0x000000ff1f1f7812 */ /* 0x000fe800078ec0ff */
[----:B------:R-:W-:Y:S02]  /*9a80*/  SHF.R.U32.HI R237, RZ, 0x18, R237 ;  /* 0x00000018ffed7819 */ /* 0x000fe400000116ed */
[----:B------:R-:W-:Y:S02]  /*9a90*/  SHF.R.U32.HI R29, RZ, 0x8, R29 ;  /* 0x00000008ff1d7819 */ /* 0x000fe4000001161d */
[----:B------:R-:W-:Y:S02]  /*9aa0*/  PRMT R130, R31, 0x5410, R130 ;  /* 0x000054101f827816 */ /* 0x000fe40000000082 */
[----:B------:R-:W-:Y:S02]  /*9ab0*/  PRMT R128, R128, 0x5410, R237 ;  /* 0x0000541080807816 */ /* 0x000fe400000000ed */
[----:B------:R-:W-:Y:S02]  /*9ac0*/  PRMT R28, R28, 0x5410, R29 ;  /* 0x000054101c1c7816 */ /* 0x000fe4000000001d */
[--C-:B------:R-:W-:Y:S02]  /*9ad0*/  HSET2.LE.AND R30, R30, R217.reuse, PT ;  /* 0x000000d91e1e7233 */ /* 0x100fe40003803000 */
[--C-:B------:R-:W-:Y:S02]  /*9ae0*/  HSET2.LE.AND R31, R130, R217.reuse, PT ;  /* 0x000000d9821f7233 */ /* 0x100fe40003803000 */
[--C-:B------:R-:W-:Y:S02]  /*9af0*/  HSET2.LE.AND R28, R28, R217.reuse, PT ;  /* 0x000000d91c1c7233 */ /* 0x100fe40003803000 */
[----:B------:R-:W-:Y:S02]  /*9b00*/  HSET2.LE.AND R29, R128, R217, PT ;  /* 0x000000d9801d7233 */ /* 0x000fe40003803000 */
[----:B--2---:R-:W-:Y:S02]  /*9b10*/  F2FP.BF16.F32.PACK_AB R21, R157, R156 ;  /* 0x0000009c9d15723e */ /* 0x004fe400000010ff */
[----:B------:R-:W-:Y:S02]  /*9b20*/  F2FP.BF16.F32.PACK_AB R20, R166, R159 ;  /* 0x0000009fa614723e */ /* 0x000fe400000010ff */
[----:B-1----:R-:W-:Y:S02]  /*9b30*/  F2FP.BF16.F32.PACK_AB R129, R153, R152 ;  /* 0x000000989981723e */ /* 0x002fe400000010ff */
[----:B----4-:R-:W-:Y:S02]  /*9b40*/  F2FP.BF16.F32.PACK_AB R128, R155, R154 ;  /* 0x0000009a9b80723e */ /* 0x010fe400000010ff */
[----:B------:R-:W-:Y:S02]  /*9b50*/  LOP3.LUT R30, R30, R21, RZ, 0xc0, !PT ;  /* 0x000000151e1e7212 */ /* 0x000fe400078ec0ff */
[----:B------:R-:W-:Y:S02]  /*9b60*/  LOP3.LUT R31, R31, R20, RZ, 0xc0, !PT ;  /* 0x000000141f1f7212 */ /* 0x000fe400078ec0ff */
[----:B------:R-:W-:Y:S01]  /*9b70*/  LOP3.LUT R28, R28, R129, RZ, 0xc0, !PT ;  /* 0x000000811c1c7212 */ /* 0x000fe200078ec0ff */
[----:B------:R-:W1:Y:S01]  /*9b80*/  LDSM.16.MT88.4 R20, [R192+0x11800] ;  /* 0x01180000c014783b */ /* 0x000e620000004200 */
[----:B------:R-:W-:Y:S07]  /*9b90*/  LOP3.LUT R29, R29, R128, RZ, 0xc0, !PT ;  /* 0x000000801d1d7212 */ /* 0x000fee00078ec0ff */
[C---:B------:R-:W-:Y:S01]  /*9ba0*/  HMMA.16816.F32.BF16 R128, R28.reuse, R124, R4 ;  /* 0x0000007c1c80723c */ /* 0x040fe20000041804 */
[----:B------:R-:W2:Y:S05]  /*9bb0*/  LDSM.16.MT88.4 R4, [R190+0x11800] ;  /* 0x01180000be04783b */ /* 0x000eaa0000004200 */
[C---:B------:R-:W-:Y:S03]  /*9bc0*/  HMMA.16816.F32.BF16 R124, R28.reuse, R126, R8 ;  /* 0x0000007e1c7c723c */ /* 0x040fe60000041808 */
[----:B------:R-:W-:Y:S03]  /*9bd0*/  LDSM.16.MT88.4 R8, [R188+0x11800] ;  /* 0x01180000bc08783b */ /* 0x000fe60000004200 */
[C---:B---3--:R-:W-:Y:S06]  /*9be0*/  HMMA.16816.F32.BF16 R36, R28.reuse, R32, R36 ;  /* 0x000000201c24723c */ /* 0x048fec0000041824 */
[C---:B------:R-:W-:Y:S06]  /*9bf0*/  HMMA.16816.F32.BF16 R40, R28.reuse, R34, R40 ;  /* 0x000000221c28723c */ /* 0x040fec0000041828 */
[C---:B------:R-:W-:Y:S06]  /*9c00*/  HMMA.16816.F32.BF16 R44, R28.reuse, R116, R44 ;  /* 0x000000741c2c723c */ /* 0x040fec000004182c */
[C---:B------:R-:W-:Y:S01]  /*9c10*/  HMMA.16816.F32.BF16 R48, R28.reuse, R118, R48 ;  /* 0x000000761c30723c */ /* 0x040fe20000041830 */
[----:B------:R-:W3:Y:S05]  /*9c20*/  LDSM.16.MT88.4 R116, [R189+0x11800] ;  /* 0x01180000bd74783b */ /* 0x000eea0000004200 */
        /* <DEDUP_REMOVED lines=13> */
[C---:B------:R-:W-:Y:S05]  /*9d00*/  HMMA.16816.F32.BF16 R104, R28.reuse, R6, R104 ;  /* 0x000000061c68723c */ /* 0x040fea0000041868 */
[----:B------:R-:W-:Y:S01]  /*9d10*/  FADD.FTZ R5, R171, R228 ;  /* 0x000000e4ab057221 */ /* 0x000fe20000010000 */
[C---:B---3--:R-:W-:Y:S05]  /*9d20*/  HMMA.16816.F32.BF16 R120, R28.reuse, R116, R16 ;  /* 0x000000741c78723c */ /* 0x048fea0000041810 */
[----:B------:R-:W-:Y:S01]  /*9d30*/  FADD.FTZ R5, R172, R5 ;  /* 0x00000005ac057221 */ /* 0x000fe20000010000 */
[C---:B------:R-:W-:Y:S05]  /*9d40*/  HMMA.16816.F32.BF16 R116, R28.reuse, R118, R12 ;  /* 0x000000761c74723c */ /* 0x040fea000004180c */
[----:B------:R-:W-:Y:S01]  /*9d50*/  FADD.FTZ R238, R238, R5 ;  /* 0x00000005eeee7221 */ /* 0x000fe20000010000 */
[----:B------:R-:W-:Y:S01]  /*9d60*/  FADD.FTZ R5, R134, R133 ;  /* 0x0000008586057221 */ /* 0x000fe20000010000 */
[----:B------:R-:W-:Y:S01]  /*9d70*/  MOV R133, R132 ;  /* 0x0000008400857202 */ /* 0x000fe20000000f00 */
[C---:B------:R-:W-:Y:S03]  /*9d80*/  HMMA.16816.F32.BF16 R108, R28.reuse, R8, R108 ;  /* 0x000000081c6c723c */ /* 0x040fe6000004186c */
[----:B------:R-:W-:Y:S01]  /*9d90*/  FADD.FTZ R238, R239, R238 ;  /* 0x000000eeefee7221 */ /* 0x000fe20000010000 */
[----:B------:R-:W-:Y:S02]  /*9da0*/  FADD.FTZ R240, R240, R5 ;  /* 0x00000005f0f07221 */ /* 0x000fe40000010000 */
[----:B------:R-:W-:Y:S05]  /*9db0*/  HMMA.16816.F32.BF16 R112, R28, R10, R112 ;  /* 0x0000000a1c70723c */ /* 0x000fea0000041870 */
[----:B------:R-:W-:Y:S01]  /*9dc0*/  FADD.FTZ R243, R243, R238 ;  /* 0x000000eef3f37221 */ /* 0x000fe20000010000 */
[----:B------:R-:W-:Y:S05]  /*9dd0*/  FADD.FTZ R241, R241, R240 ;  /* 0x000000f0f1f17221 */ /* 0x000fea0000010000 */
[----:B------:R-:W-:Y:S01]  /*9de0*/  FADD.FTZ R243, R242, R243 ;  /* 0x000000f3f2f37221 */ /* 0x000fe20000010000 */
[----:B------:R-:W-:Y:S03]  /*9df0*/  FADD.FTZ R152, R152, R241 ;  /* 0x000000f198987221 */ /* 0x000fe60000010000 */
[----:B------:R-:W-:Y:S01]  /*9e00*/  FADD.FTZ R154, R154, R243 ;  /* 0x000000f39a9a7221 */ /* 0x000fe20000010000 */
[----:B------:R-:W-:Y:S03]  /*9e10*/  FADD.FTZ R153, R153, R152 ;  /* 0x0000009899997221 */ /* 0x000fe60000010000 */
[----:B------:R-:W-:Y:S01]  /*9e20*/  FADD.FTZ R154, R155, R154 ;  /* 0x0000009a9b9a7221 */ /* 0x000fe20000010000 */
[----:B------:R-:W-:Y:S03]  /*9e30*/  FADD.FTZ R156, R156, R153 ;  /* 0x000000999c9c7221 */ /* 0x000fe60000010000 */
[----:B------:R-:W-:Y:S01]  /*9e40*/  FADD.FTZ R159, R159, R154 ;  /* 0x0000009a9f9f7221 */ /* 0x000fe20000010000 */
[----:B------:R-:W-:Y:S03]  /*9e50*/  FADD.FTZ R229, R157, R156 ;  /* 0x0000009c9de57221 */ /* 0x000fe60000010000 */
[----:B------:R-:W-:Y:S01]  /*9e60*/  FADD.FTZ R227, R166, R159 ;  /* 0x0000009fa6e37221 */ /* 0x000fe20000010000 */
[----:B------:R-:W-:Y:S06]  /*9e70*/  @P5 BRA `(.L_x_631) ;  /* 0xffffffc800f85947 */ /* 0x000fec000383ffff */
.L_x_630:
[----:B------:R-:W1:Y:S01]  /*9e80*/  SHFL.BFLY PT, R6, R229, 0x2, 0x1f ;  /* 0x0c401f00e5067f89 */ /* 0x000e6200000e0000 */
[----:B------:R-:W-:Y:S01]  /*9e90*/  MOV R10, 0x3f800000 ;  /* 0x3f800000000a7802 */ /* 0x000fe20000000f00 */
[----:B------:R-:W-:Y:S01]  /*9ea0*/  ULDC UR4, c[0x0][0x38c] ;  /* 0x0000e30000047ab9 */ /* 0x000fe20000000800 */
[----:B------:R-:W-:Y:S01]  /*9eb0*/  UMOV UR5, 0x400 ;  /* 0x0000040000057882 */ /* 0x000fe20000000000 */
[----:B------:R-:W2:Y:S01]  /*9ec0*/  SHFL.BFLY PT, R0, R227, 0x2, 0x1f ;  /* 0x0c401f00e3007f89 */ /* 0x000ea200000e0000 */
[----:B------:R-:W3:Y:S01]  /*9ed0*/  S2R R5, SR_TID.X ;  /* 0x0000000000057919 */ /* 0x000ee20000002100 */
[----:B-1----:R-:W-:Y:S01]  /*9ee0*/  FADD.FTZ R6, R6, R229 ;  /* 0x000000e506067221 */ /* 0x002fe20000010000 */
[----:B--2---:R-:W-:-:S04]  /*9ef0*/  FADD.FTZ R7, R0, R227 ;  /* 0x000000e300077221 */ /* 0x004fc80000010000 */
[----:B------:R-:W1:Y:S04]  /*9f00*/  SHFL.BFLY PT, R9, R6, 0x1, 0x1f ;  /* 0x0c201f0006097f89 */ /* 0x000e6800000e0000 */
[----:B------:R-:W2:Y:S01]  /*9f10*/  SHFL.BFLY PT, R2, R7, 0x1, 0x1f ;  /* 0x0c201f0007027f89 */ /* 0x000ea200000e0000 */
[----:B---3--:R-:W-:-:S04]  /*9f20*/  SHF.R.S32.HI R0, RZ, 0x1f, R5 ;  /* 0x0000001fff007819 */ /* 0x008fc80000011405 */
[----:B------:R-:W-:Y:S01]  /*9f30*/  LEA.HI R8, R0, R5, RZ, 0x2 ;  /* 0x0000000500087211 */ /* 0x000fe200078f10ff */
[----:B-1----:R-:W-:Y:S01]  /*9f40*/  FADD.FTZ R4, R6, R9 ;  /* 0x0000000906047221 */ /* 0x002fe20000010000 */
[----:B------:R-:W-:Y:S02]  /*9f50*/  MOV R9, 0x3f800000 ;  /* 0x3f80000000097802 */ /* 0x000fe40000000f00 */
[----:B------:R-:W-:Y:S01]  /*9f60*/  SHF.R.S32.HI R6, RZ, 0x1f, R8 ;  /* 0x0000001fff067819 */ /* 0x000fe20000011408 */
[----:B--2---:R-:W-:Y:S01]  /*9f70*/  FADD.FTZ R2, R7, R2 ;  /* 0x0000000207027221 */ /* 0x004fe20000010000 */
[----:B------:R-:W-:Y:S02]  /*9f80*/  FSETP.NE.FTZ.AND P4, PT, R4, RZ, PT ;  /* 0x000000ff0400720b */ /* 0x000fe40003f95000 */
[----:B------:R-:W-:Y:S02]  /*9f90*/  SHF.R.S32.HI R7, RZ, 0x2, R8 ;  /* 0x00000002ff077819 */ /* 0x000fe40000011408 */
[----:B------:R-:W-:-:S02]  /*9fa0*/  FSETP.NE.FTZ.AND P0, PT, R2, RZ, PT ;  /* 0x000000ff0200720b */ /* 0x000fc40003f15000 */
[----:B------:R-:W-:Y:S02]  /*9fb0*/  LEA.HI R6, R6, R7, RZ, 0x3 ;  /* 0x0000000706067211 */ /* 0x000fe400078f18ff */
[----:B------:R-:W-:Y:S02]  /*9fc0*/  LOP3.LUT R8, R8, 0x3ffffffc, RZ, 0xc0, !PT ;  /* 0x3ffffffc08087812 */ /* 0x000fe400078ec0ff */
[----:B------:R-:W-:Y:S02]  /*9fd0*/  LOP3.LUT R6, R6, 0xfffffff8, RZ, 0xc0, !PT ;  /* 0xfffffff806067812 */ /* 0x000fe400078ec0ff */
[-C--:B------:R-:W-:Y:S01]  /*9fe0*/  IADD3 R8, -R8, R5.reuse, RZ ;  /* 0x0000000508087210 */ /* 0x080fe20007ffe1ff */
[----:B------:R-:W1:Y:S01]  /*9ff0*/  @P4 MUFU.RCP R9, R4 ;  /* 0x0000000400094308 */ /* 0x000e620000001000 */
[----:B------:R-:W-:Y:S02]  /*a000*/  IADD3 R6, R7, -R6, RZ ;  /* 0x8000000607067210 */ /* 0x000fe40007ffe0ff */
[----:B------:R-:W-:-:S02]  /*a010*/  LEA.HI R7, R0, R5, RZ, 0x5 ;  /* 0x0000000500077211 */ /* 0x000fc400078f28ff */
[C---:B------:R-:W-:Y:S02]  /*a020*/  SHF.L.U32 R12, R6.reuse, 0x6, RZ ;  /* 0x00000006060c7819 */ /* 0x040fe400000006ff */
[----:B------:R-:W-:Y:S01]  /*a030*/  R2P PR, R6, 0x6 ;  /* 0x0000000606007804 */ /* 0x000fe20000000000 */
[----:B------:R-:W2:Y:S01]  /*a040*/  @P0 MUFU.RCP R10, R2 ;  /* 0x00000002000a0308 */ /* 0x000ea20000001000 */
[----:B------:R-:W-:Y:S02]  /*a050*/  SHF.R.S32.HI R11, RZ, 0x5, R7 ;  /* 0x00000005ff0b7819 */ /* 0x000fe40000011407 */
[----:B------:R-:W-:Y:S02]  /*a060*/  LOP3.LUT R12, R12, 0x1c0, RZ, 0xc0, !PT ;  /* 0x000001c00c0c7812 */ /* 0x000fe400078ec0ff */
[----:B------:R-:W-:Y:S02]  /*a070*/  LOP3.LUT R6, R6, 0x1, RZ, 0xc0, !PT ;  /* 0x0000000106067812 */ /* 0x000fe400078ec0ff */
[----:B------:R-:W-:Y:S01]  /*a080*/  LEA R8, R11, R8, 0x9 ;  /* 0x000000080b087211 */ /* 0x000fe200078e48ff */
[----:B-1----:R-:W-:Y:S01]  /*a090*/  FMUL.FTZ R9, R9, UR4 ;  /* 0x0000000409097c20 */ /* 0x002fe20008410000 */
[----:B------:R-:W-:-:S02]  /*a0a0*/  LEA.HI R13, R12, R12, RZ, 0x1d ;  /* 0x0000000c0c0d7211 */ /* 0x000fc400078fe8ff */
[----:B------:R-:W-:Y:S01]  /*a0b0*/  ISETP.NE.U32.AND P3, PT, R6, 0x1, PT ;  /* 0x000000010600780c */ /* 0x000fe20003f65070 */
[C---:B------:R-:W-:Y:S01]  /*a0c0*/  FMUL.FTZ R128, R9.reuse, R128 ;  /* 0x0000008009807220 */ /* 0x040fe20000410000 */
[----:B------:R-:W-:Y:S01]  /*a0d0*/  LEA R8, R8, R13, 0x1 ;  /* 0x0000000d08087211 */ /* 0x000fe200078e08ff */
[C---:B------:R-:W-:Y:S01]  /*a0e0*/  FMUL.FTZ R129, R9.reuse, R129 ;  /* 0x0000008109817220 */ /* 0x040fe20000410000 */
[----:B------:R-:W-:Y:S01]  /*a0f0*/  MOV R6, 0x20 ;  /* 0x0000002000067802 */ /* 0x000fe20000000f00 */
[----:B--2---:R-:W-:Y:S01]  /*a100*/  FMUL.FTZ R10, R10, UR4 ;  /* 0x000000040a0a7c20 */ /* 0x004fe20008410000 */
[----:B------:R-:W1:Y:S01]  /*a110*/  S2UR UR4, SR_CgaCtaId ;  /* 0x00000000000479c3 */ /* 0x000e620000008800 */
        /* <DEDUP_REMOVED lines=14> */
[----:B------:R-:W-:Y:S01]  /*a200*/  SEL R6, R6, 0xffffffe0, !P1 ;  /* 0xffffffe006067807 */ /* 0x000fe20004800000 */
        /* <DEDUP_REMOVED lines=8> */
[----:B-1----:R-:W-:Y:S01]  /*a290*/  ULEA UR4, UR4, UR5, 0x18 ;  /* 0x0000000504047291 */ /* 0x002fe2000f8ec03f */
[----:B------:R-:W-:Y:S01]  /*a2a0*/  F2FP.BF16.F32.PACK_AB R128, R129, R128 ;  /* 0x000000808180723e */ /* 0x000fe200000010ff */
[----:B------:R-:W-:Y:S01]  /*a2b0*/  FMUL.FTZ R52, R9, R52 ;  /* 0x0000003409347220 */ /* 0x000fe20000410000 */
[----:B------:R-:W-:Y:S01]  /*a2c0*/  F2FP.BF16.F32.PACK_AB R130, R131, R130 ;  /* 0x000000828382723e */ /* 0x000fe200000010ff */
[C---:B------:R-:W-:Y:S01]  /*a2d0*/  FMUL.FTZ R53, R9.reuse, R53 ;  /* 0x0000003509357220 */ /* 0x040fe20000410000 */
        /* <DEDUP_REMOVED lines=9> */
[----:B------:R-:W-:Y:S01]  /*a370*/  SEL R8, R8, 0xffffffc0, !P2 ;  /* 0xffffffc008087807 */ /* 0x000fe20005000000 */
[C---:B------:R-:W-:Y:S01]  /*a380*/  FMUL.FTZ R59, R10.reuse, R59 ;  /* 0x0000003b0a3b7220 */ /* 0x040fe20000410000 */
[----:B------:R-:W-:Y:S01]  /*a390*/  F2FP.BF16.F32.PACK_AB R124, R125, R124 ;  /* 0x0000007c7d7c723e */ /* 0x000fe200000010ff */
[----:B------:R-:W-:Y:S01]  /*a3a0*/  FMUL.FTZ R60, R9, R60 ;  /* 0x0000003c093c7220 */ /* 0x000fe20000410000 */
[----:B------:R-:W-:Y:S01]  /*a3b0*/  F2FP.BF16.F32.PACK_AB R126, R127, R126 ;  /* 0x0000007e7f7e723e */ /* 0x000fe200000010ff */
[----:B------:R-:W-:Y:S01]  /*a3c0*/  FMUL.FTZ R61, R9, R61 ;  /* 0x0000003d093d7220 */ /* 0x000fe20000410000 */
[----:B------:R-:W-:Y:S01]  /*a3d0*/  F2FP.BF16.F32.PACK_AB R36, R37, R36 ;  /* 0x000000242524723e */ /* 0x000fe200000010ff */
[C---:B------:R-:W-:Y:S01]  /*a3e0*/  FMUL.FTZ R62, R10.reuse, R62 ;  /* 0x0000003e0a3e7220 */ /* 0x040fe20000410000 */
[----:B------:R-:W-:Y:S01]  /*a3f0*/  F2FP.BF16.F32.PACK_AB R38, R39, R38 ;  /* 0x000000262726723e */ /* 0x000fe200000010ff */
[C---:B------:R-:W-:Y:S01]  /*a400*/  FMUL.FTZ R63, R10.reuse, R63 ;  /* 0x0000003f0a3f7220 */ /* 0x040fe20000410000 */
[----:B------:R-:W-:Y:S01]  /*a410*/  IADD3 R19, R13, R6, RZ ;  /* 0x000000060d137210 */ /* 0x000fe20007ffe0ff */
[----:B------:R-:W-:Y:S01]  /*a420*/  FMUL.FTZ R64, R9, R64 ;  /* 0x0000004009407220 */ /* 0x000fe20000410000 */
[----:B------:R-:W-:Y:S01]  /*a430*/  F2FP.BF16.F32.PACK_AB R40, R41, R40 ;  /* 0x000000282928723e */ /* 0x000fe200000010ff */
[----:B------:R-:W-:Y:S01]  /*a440*/  FMUL.FTZ R65, R9, R65 ;  /* 0x0000004109417220 */ /* 0x000fe20000410000 */
[----:B------:R-:W-:Y:S01]  /*a450*/  F2FP.BF16.F32.PACK_AB R42, R43, R42 ;  /* 0x0000002a2b2a723e */ /* 0x000fe200000010ff */
[----:B------:R-:W-:Y:S01]  /*a460*/  FMUL.FTZ R66, R10, R66 ;  /* 0x000000420a427220 */ /* 0x000fe20000410000 */
[----:B------:R-:W-:Y:S01]  /*a470*/  IADD3 R21, R6, R15, RZ ;  /* 0x0000000f06157210 */ /* 0x000fe20007ffe0ff */
[C---:B------:R-:W-:Y:S01]  /*a480*/  FMUL.FTZ R67, R10.reuse, R67 ;  /* 0x000000430a437220 */ /* 0x040fe20000410000 */
[----:B------:R-:W-:Y:S01]  /*a490*/  ISETP.NE.AND P2, PT, R211, -0x1, PT ;  /* 0xffffffffd300780c */ /* 0x000fe20003f45270 */
[----:B------:R-:W-:Y:S01]  /*a4a0*/  FMUL.FTZ R68, R9, R68 ;  /* 0x0000004409447220 */ /* 0x000fe20000410000 */
[----:B------:R-:W-:Y:S01]  /*a4b0*/  F2FP.BF16.F32.PACK_AB R44, R45, R44 ;  /* 0x0000002c2d2c723e */ /* 0x000fe200000010ff */
[----:B------:R-:W-:Y:S01]  /*a4c0*/  FMUL.FTZ R69, R9, R69 ;  /* 0x0000004509457220 */ /* 0x000fe20000410000 */
[----:B------:R-:W-:Y:S01]  /*a4d0*/  F2FP.BF16.F32.PACK_AB R46, R47, R46 ;  /* 0x0000002e2f2e723e */ /* 0x000fe200000010ff */
[C---:B------:R-:W-:Y:S01]  /*a4e0*/  FMUL.FTZ R70, R10.reuse, R70 ;  /* 0x000000460a467220 */ /* 0x040fe20000410000 */
[----:B------:R-:W-:Y:S01]  /*a4f0*/  IADD3 R23, R13, R8, RZ ;  /* 0x000000080d177210 */ /* 0x000fe20007ffe0ff */
[----:B------:R-:W-:Y:S01]  /*a500*/  FMUL.FTZ R71, R10, R71 ;  /* 0x000000470a477220 */ /* 0x000fe20000410000 */
[----:B------:R-:W-:Y:S01]  /*a510*/  F2FP.BF16.F32.PACK_AB R48, R49, R48 ;  /* 0x000000303130723e */ /* 0x000fe200000010ff */
[----:B------:R-:W-:Y:S01]  /*a520*/  STS [R13], R128 ;  /* 0x000000800d007388 */ /* 0x000fe20000000800 */
[----:B------:R-:W-:Y:S01]  /*a530*/  F2FP.BF16.F32.PACK_AB R50, R51, R50 ;  /* 0x000000323332723e */ /* 0x000fe200000010ff */
[C---:B------:R-:W-:Y:S01]  /*a540*/  FMUL.FTZ R72, R9.reuse, R72 ;  /* 0x0000004809487220 */ /* 0x040fe20000410000 */
[----:B------:R-:W-:Y:S01]  /*a550*/  IADD3 R25, R8, R15, RZ ;  /* 0x0000000f08197210 */ /* 0x000fe20007ffe0ff */
[----:B------:R-:W-:Y:S01]  /*a560*/  STS [R13+0x400], R130 ;  /* 0x000400820d007388 */ /* 0x000fe20000000800 */
[----:B------:R-:W-:Y:S01]  /*a570*/  FMUL.FTZ R73, R9, R73 ;  /* 0x0000004909497220 */ /* 0x000fe20000410000 */
[C---:B------:R-:W-:Y:S01]  /*a580*/  FMUL.FTZ R74, R10.reuse, R74 ;  /* 0x0000004a0a4a7220 */ /* 0x040fe20000410000 */
[C---:B------:R-:W-:Y:S01]  /*a590*/  FMUL.FTZ R75, R10.reuse, R75 ;  /* 0x0000004b0a4b7220 */ /* 0x040fe20000410000 */
[----:B------:R-:W-:Y:S01]  /*a5a0*/  F2FP.BF16.F32.PACK_AB R52, R53, R52 ;  /* 0x000000343534723e */ /* 0x000fe200000010ff */
[----:B------:R-:W-:Y:S01]  /*a5b0*/  STS [R15], R124 ;  /* 0x0000007c0f007388 */ /* 0x000fe20000000800 */
[----:B------:R-:W-:Y:S01]  /*a5c0*/  F2FP.BF16.F32.PACK_AB R54, R55, R54 ;  /* 0x000000363736723e */ /* 0x000fe200000010ff */
[----:B------:R-:W-:Y:S01]  /*a5d0*/  FMUL.FTZ R76, R9, R76 ;  /* 0x0000004c094c7220 */ /* 0x000fe20000410000 */
        /* <DEDUP_REMOVED lines=17> */
[C---:B------:R-:W-:Y:S01]  /*a6f0*/  FMUL.FTZ R84, R9.reuse, R84 ;  /* 0x0000005409547220 */ /* 0x040fe20000410000 */
[----:B------:R-:W-:Y:S01]  /*a700*/  FMUL.FTZ R85, R9, R85 ;  /* 0x0000005509557220 */ /* 0x000fe20000410000 */
[----:B------:R-:W-:Y:S01]  /*a710*/  STS [R21+0x400], R42 ;  /* 0x0004002a15007388 */ /* 0x000fe20000000800 */
        /* <DEDUP_REMOVED lines=35> */
[----:B------:R-:W-:Y:S01]  /*a950*/  STS [R13+0x2000], R60 ;  /* 0x0020003c0d007388 */ /* 0x000fe20000000800 */
        /* <DEDUP_REMOVED lines=17> */
[----:B------:R-:W1:Y:S01]  /*aa70*/  @P2 LDC.64 R16, c[0x0][0x298] ;  /* 0x0000a600ff102b82 */ /* 0x000e620000000a00 */
[----:B------:R-:W-:Y:S01]  /*aa80*/  F2FP.BF16.F32.PACK_AB R92, R93, R92 ;  /* 0x0000005c5d5c723e */ /* 0x000fe200000010ff */
[----:B------:R-:W-:Y:S01]  /*aa90*/  STS [R19+0x2400], R70 ;  /* 0x0024004613007388 */ /* 0x000fe20000000800 */
[----:B------:R-:W-:Y:S01]  /*aaa0*/  F2FP.BF16.F32.PACK_AB R94, R95, R94 ;  /* 0x0000005e5f5e723e */ /* 0x000fe200000010ff */
[----:B------:R-:W-:Y:S01]  /*aab0*/  FMUL.FTZ R116, R9, R116 ;  /* 0x0000007409747220 */ /* 0x000fe20000410000 */
        /* <DEDUP_REMOVED lines=20> */
[C---:B------:R-:W-:Y:S01]  /*ac00*/  FMUL.FTZ R110, R10.reuse, R110 ;  /* 0x0000006e0a6e7220 */ /* 0x040fe20000410000 */
[----:B------:R-:W-:Y:S01]  /*ac10*/  STS [R25+0x2400], R82 ;  /* 0x0024005219007388 */ /* 0x000fe20000000800 */
[C---:B------:R-:W-:Y:S01]  /*ac20*/  FMUL.FTZ R111, R10.reuse, R111 ;  /* 0x0000006f0a6f7220 */ /* 0x040fe20000410000 */
[C---:B------:R-:W-:Y:S01]  /*ac30*/  FMUL.FTZ R114, R10.reuse, R114 ;  /* 0x000000720a727220 */ /* 0x040fe20000410000 */
[----:B------:R-:W-:Y:S01]  /*ac40*/  FMUL.FTZ R115, R10, R115 ;  /* 0x000000730a737220 */ /* 0x000fe20000410000 */
[----:B------:R-:W-:Y:S01]  /*ac50*/  STS [R27+0x2000], R84 ;  /* 0x002000541b007388 */ /* 0x000fe20000000800 */
[----:B------:R-:W-:-:S02]  /*ac60*/  F2FP.BF16.F32.PACK_AB R116, R117, R116 ;  /* 0x000000747574723e */ /* 0x000fc400000010ff */
[----:B------:R-:W-:Y:S01]  /*ac70*/  F2FP.BF16.F32.PACK_AB R118, R119, R118 ;  /* 0x000000767776723e */ /* 0x000fe200000010ff */
[----:B------:R-:W-:Y:S01]  /*ac80*/  STS [R27+0x2400], R86 ;  /* 0x002400561b007388 */ /* 0x000fe20000000800 */
[----:B------:R-:W-:Y:S02]  /*ac90*/  F2FP.BF16.F32.PACK_AB R108, R109, R108 ;  /* 0x0000006c6d6c723e */ /* 0x000fe400000010ff */
[----:B------:R-:W-:Y:S01]  /*aca0*/  F2FP.BF16.F32.PACK_AB R110, R111, R110 ;  /* 0x0000006e6f6e723e */ /* 0x000fe200000010ff */
[----:B------:R-:W-:Y:S01]  /*acb0*/  STS [R29+0x2000], R88 ;  /* 0x002000581d007388 */ /* 0x000fe20000000800 */
[----:B------:R-:W-:Y:S02]  /*acc0*/  F2FP.BF16.F32.PACK_AB R112, R9, R112 ;  /* 0x000000700970723e */ /* 0x000fe400000010ff */
[----:B------:R-:W-:Y:S01]  /*acd0*/  F2FP.BF16.F32.PACK_AB R114, R115, R114 ;  /* 0x000000727372723e */ /* 0x000fe200000010ff */
[----:B------:R-:W-:Y:S04]  /*ace0*/  STS [R29+0x2400], R90 ;  /* 0x0024005a1d007388 */ /* 0x000fe80000000800 */
[----:B------:R-:W-:Y:S04]  /*acf0*/  STS [R13+0x4000], R92 ;  /* 0x0040005c0d007388 */ /* 0x000fe80000000800 */
[----:B------:R1:W-:Y:S04]  /*ad00*/  STS [R13+0x4400], R94 ;  /* 0x0044005e0d007388 */ /* 0x0003e80000000800 */
[----:B------:R2:W-:Y:S04]  /*ad10*/  STS [R15+0x4000], R96 ;  /* 0x004000600f007388 */ /* 0x0005e80000000800 */
[----:B------:R2:W-:Y:S04]  /*ad20*/  STS [R15+0x4400], R98 ;  /* 0x004400620f007388 */ /* 0x0005e80000000800 */
[----:B------:R2:W-:Y:S04]  /*ad30*/  STS [R19+0x4000], R100 ;  /* 0x0040006413007388 */ /* 0x0005e80000000800 */
[----:B------:R2:W-:Y:S04]  /*ad40*/  STS [R19+0x4400], R102 ;  /* 0x0044006613007388 */ /* 0x0005e80000000800 */
[----:B------:R2:W-:Y:S04]  /*ad50*/  STS [R21+0x4000], R104 ;  /* 0x0040006815007388 */ /* 0x0005e80000000800 */
[----:B------:R2:W-:Y:S01]  /*ad60*/  STS [R21+0x4400], R106 ;  /* 0x0044006a15007388 */ /* 0x0005e20000000800 */
[----:B-1----:R-:W-:-:S03]  /*ad70*/  @P2 IMAD.WIDE.U32 R12, R211, R16, RZ ;  /* 0x00000010d30c2225 */ /* 0x002fc600078e00ff */
[----:B------:R2:W-:Y:S01]  /*ad80*/  STS [R23+0x4000], R120 ;  /* 0x0040007817007388 */ /* 0x0005e20000000800 */
[----:B------:R-:W-:Y:S01]  /*ad90*/  @P2 IMAD R6, R211, R17, R13 ;  /* 0x00000011d3062224 */ /* 0x000fe200078e020d */
[----:B------:R-:W-:Y:S02]  /*ada0*/  @P2 MOV R10, R12 ;  /* 0x0000000c000a2202 */ /* 0x000fe40000000f00 */
[----:B------:R2:W-:Y:S01]  /*adb0*/  STS [R23+0x4400], R122 ;  /* 0x0044007a17007388 */ /* 0x0005e20000000800 */
[----:B------:R-:W-:Y:S05]  /*adc0*/  @P2 BRA `(.L_x_634) ;  /* 0x0000000000202947 */ /* 0x000fea0003800000 */
[----:B------:R-:W1:Y:S01]  /*add0*/  S2R R6, SR_CTAID.Y ;  /* 0x0000000000067919 */ /* 0x000e620000002600 */
[----:B------:R-:W3:Y:S01]  /*ade0*/  LDC.64 R8, c[0x0][0x290] ;  /* 0x0000a400ff087b82 */ /* 0x000ee20000000a00 */
[----:B-1----:R-:W-:-:S05]  /*adf0*/  SHF.R.S32.HI R13, RZ, 0x1f, R6 ;  /* 0x0000001fff0d7819 */ /* 0x002fca0000011406 */
[-C--:B---3--:R-:W-:Y:S02]  /*ae00*/  IMAD R10, R13, R8.reuse, RZ ;  /* 0x000000080d0a7224 */ /* 0x088fe400078e02ff */
[----:B------:R-:W-:-:S04]  /*ae10*/  IMAD.WIDE.U32 R12, R6, R8, RZ ;  /* 0x00000008060c7225 */ /* 0x000fc800078e00ff */
[----:B------:R-:W-:Y:S01]  /*ae20*/  IMAD R9, R6, R9, R10 ;  /* 0x0000000906097224 */ /* 0x000fe200078e020a */
[----:B------:R-:W-:-:S04]  /*ae30*/  MOV R10, R12 ;  /* 0x0000000c000a7202 */ /* 0x000fc80000000f00 */
[----:B------:R-:W-:-:S07]  /*ae40*/  IADD3 R6, R13, R9, RZ ;  /* 0x000000090d067210 */ /* 0x000fce0007ffe0ff */
.L_x_634:
[----:B------:R-:W-:Y:S01]  /*ae50*/  ULDC.U8 UR4, c[0x0][0x3d9] ;  /* 0x0000f64000047ab9 */ /* 0x000fe20000000000 */
[----:B------:R1:W-:Y:S01]  /*ae60*/  STS [R25+0x4000], R116 ;  /* 0x0040007419007388 */ /* 0x0003e20000000800 */
[----:B------:R-:W-:Y:S01]  /*ae70*/  ISETP.NE.AND P3, PT, RZ, UR4, PT ;  /* 0x00000004ff007c0c */ /* 0x000fe2000bf65270 */
[----:B------:R-:W-:Y:S01]  /*ae80*/  ULDC.U8 UR5, c[0x0][0x3d8] ;  /* 0x0000f60000057ab9 */ /* 0x000fe20000000000 */
[----:B------:R-:W3:Y:S01]  /*ae90*/  @P4 LDC R31, c[0x0][0x2e8] ;  /* 0x0000ba00ff1f4b82 */ /* 0x000ee20000000800 */
[----:B------:R1:W-:Y:S01]  /*aea0*/  STS [R25+0x4400], R118 ;  /* 0x0044007619007388 */ /* 0x0003e20000000800 */
[----:B------:R-:W-:Y:S01]  /*aeb0*/  ISETP.NE.AND P5, PT, RZ, UR5, PT ;  /* 0x00000005ff007c0c */ /* 0x000fe2000bfa5270 */
[----:B------:R-:W4:Y:S02]  /*aec0*/  @P4 MUFU.LG2 R4, R4 ;  /* 0x0000000400044308 */ /* 0x000f240000000c00 */
[----:B------:R1:W-:Y:S01]  /*aed0*/  STS [R27+0x4000], R108 ;  /* 0x0040006c1b007388 */ /* 0x0003e20000000800 */
[----:B------:R-:W-:-:S03]  /*aee0*/  ISETP.EQ.AND P5, PT, RZ, UR4, P5 ;  /* 0x00000004ff007c0c */ /* 0x000fc6000afa2270 */
[----:B------:R1:W-:Y:S02]  /*aef0*/  STS [R27+0x4400], R110 ;  /* 0x0044006e1b007388 */ /* 0x0003e40000000800 */
[----:B------:R-:W1:Y:S01]  /*af00*/  @P3 LDC.64 R8, c[0x0][0x2c0] ;  /* 0x0000b000ff083b82 */ /* 0x000e620000000a00 */
[----:B------:R-:W1:Y:S01]  /*af10*/  S2R R22, SR_CTAID.Y ;  /* 0x0000000000167919 */ /* 0x000e620000002600 */
[----:B------:R-:W1:Y:S06]  /*af20*/  S2R R20, SR_CTAID.Z ;  /* 0x0000000000147919 */ /* 0x000e6c0000002700 */
[----:B------:R-:W-:-:S02]  /*af30*/  @!P5 PLOP3.LUT P1, PT, PT, PT, PT, 0x8, 0x0 ;  /* 0x000000000000d81c */ /* 0x000fc40003f2e170 */
[----:B------:R-:W-:Y:S01]  /*af40*/  @!P5 CS2R R32, SRZ ;  /* 0x000000000020d805 */ /* 0x000fe2000001ff00 */
[----:B--2---:R-:W2:Y:S01]  /*af50*/  S2R R23, SR_CTAID.X ;  /* 0x0000000000177919 */ /* 0x004ea20000002500 */
[----:B------:R-:W1:Y:S01]  /*af60*/  S2R R21, SR_TID.X ;  /* 0x0000000000157919 */ /* 0x000e620000002100 */
[----:B------:R1:W-:Y:S04]  /*af70*/  STS [R29+0x4000], R112 ;  /* 0x004000701d007388 */ /* 0x0003e80000000800 */
[----:B------:R1:W-:Y:S01]  /*af80*/  STS [R29+0x4400], R114 ;  /* 0x004400721d007388 */ /* 0x0003e20000000800 */
[----:B----4-:R-:W-:Y:S05]  /*af90*/  @!P5 BRA `(.L_x_635) ;  /* 0x000000000018d947 */ /* 0x010fea0003800000 */
[----:B------:R-:W4:Y:S01]  /*afa0*/  S2R R12, SR_CTAID.Y ;  /* 0x00000000000c7919 */ /* 0x000f220000002600 */
[----:B------:R-:W4:Y:S01]  /*afb0*/  LDC R13, c[0x0][0x2c4] ;  /* 0x0000b100ff0d7b82 */ /* 0x000f220000000800 */
[----:B------:R-:W-:Y:S01]  /*afc0*/  PLOP3.LUT P1, PT, PT, PT, PT, 0x80, 0x0 ;  /* 0x000000000000781c */ /* 0x000fe20003f2f070 */
[----:B----4-:R-:W-:-:S05]  /*afd0*/  IMAD R12, R12, R13, RZ ;  /* 0x0000000d0c0c7224 */ /* 0x010fca00078e02ff */
[----:B------:R-:W-:-:S04]  /*afe0*/  SEL R32, R12, R211, !P2 ;  /* 0x000000d30c207207 */ /* 0x000fc80005000000 */
[----:B------:R-:W-:Y:S02]  /*aff0*/  SHF.R.S32.HI R33, RZ, 0x1f, R32 ;  /* 0x0000001fff217819 */ /* 0x000fe40000011420 */
.L_x_635:
[----:B------:R-:W-:Y:S01]  /*b000*/  LEA.HI R0, R0, R5, RZ, 0x3 ;  /* 0x0000000500007211 */ /* 0x000fe200078f18ff */
[----:B-1----:R-:W-:Y:S01]  /*b010*/  @P3 IMAD R9, R9, R8, RZ ;  /* 0x0000000809093224 */ /* 0x002fe200078e02ff */
[----:B------:R-:W-:Y:S01]  /*b020*/  LOP3.LUT R26, R7, 0xffffffe0, RZ, 0xc0, !PT ;  /* 0xffffffe0071a7812 */ /* 0x000fe200078ec0ff */
[----:B--2---:R-:W-:Y:S01]  /*b030*/  IMAD R24, R23, -0x40, R216 ;  /* 0xffffffc017187824 */ /* 0x004fe200078e02d8 */
[----:B------:R-:W-:Y:S01]  /*b040*/  SHF.R.S32.HI R7, RZ, 0x3, R0 ;  /* 0x00000003ff077819 */ /* 0x000fe20000011400 */
[----:B------:R-:W-:Y:S01]  /*b050*/  @P3 IMAD.MOV.U32 R25, RZ, RZ, 0x1 ;  /* 0x00000001ff193424 */ /* 0x000fe200078e00ff */
[----:B------:R-:W1:Y:S01]  /*b060*/  @P3 LDC R0, c[0x0][0x2c0] ;  /* 0x0000b000ff003b82 */ /* 0x000e620000000800 */
[----:B------:R-:W-:Y:S01]  /*b070*/  SHF.R.S32.HI R8, RZ, 0x1f, R21 ;  /* 0x0000001fff087819 */ /* 0x000fe20000011415 */
[----:B------:R-:W-:Y:S06]  /*b080*/  @P3 BRA `(.L_x_636) ;  /* 0x0000000000183947 */ /* 0x000fec0003800000 */
[----:B------:R-:W2:Y:S01]  /*b090*/  LDC R9, c[0x0][0x2c4] ;  /* 0x0000b100ff097b82 */ /* 0x000ea20000000800 */
[----:B------:R-:W-:Y:S02]  /*b0a0*/  ISETP.NE.AND P2, PT, RZ, UR5, PT ;  /* 0x00000005ff007c0c */ /* 0x000fe4000bf45270 */
[----:B-1----:R-:W-:-:S05]  /*b0b0*/  MOV R0, 0x1 ;  /* 0x0000000100007802 */ /* 0x002fca0000000f00 */
[----:B------:R-:W1:Y:S08]  /*b0c0*/  LDC R12, c[0x0][0x270] ;  /* 0x00009c00ff0c7b82 */ /* 0x000e700000000800 */
[----:B--2---:R-:W1:Y:S02]  /*b0d0*/  @P2 LDC R9, c[0x0][0x2e4] ;  /* 0x0000b900ff092b82 */ /* 0x004e640000000800 */
[----:B-1----:R-:W-:-:S07]  /*b0e0*/  IMAD R25, R9, R12, RZ ;  /* 0x0000000c09197224 */ /* 0x002fce00078e02ff */
.L_x_636:
[----:B------:R-:W-:Y:S01]  /*b0f0*/  BAR.SYNC.DEFER_BLOCKING 0x0 ;  /* 0x0000000000007b1d */ /* 0x000fe20000010000 */
[----:B------:R-:W-:Y:S01]  /*b100*/  SHF.R.S32.HI R28, RZ, 0x1f, R11 ;  /* 0x0000001fff1c7819 */ /* 0x000fe2000001140b */
[----:B------:R-:W-:Y:S01]  /*b110*/  IMAD.IADD R26, R5, 0x1, -R26 ;  /* 0x00000001051a7824 */ /* 0x000fe200078e0a1a */
[----:B------:R-:W-:Y:S01]  /*b120*/  LEA.HI R8, R8, R21, RZ, 0x3 ;  /* 0x0000001508087211 */ /* 0x000fe200078f18ff */
[----:B------:R-:W-:Y:S01]  /*b130*/  IMAD R22, R22, R25, RZ ;  /* 0x0000001916167224 */ /* 0x000fe200078e02ff */
[----:B------:R-:W-:Y:S01]  /*b140*/  ISETP.GE.AND P3, PT, R7, R24, PT ;  /* 0x000000180700720c */ /* 0x000fe20003f66270 */
[----:B------:R-:W2:Y:S01]  /*b150*/  @P0 MUFU.LG2 R2, R2 ;  /* 0x0000000200020308 */ /* 0x000ea20000000c00 */
[----:B------:R-:W-:Y:S01]  /*b160*/  LEA.HI R5, R28, R11, RZ, 0x2 ;  /* 0x0000000b1c057211 */ /* 0x000fe200078f10ff */
[----:B------:R-:W-:Y:S01]  /*b170*/  BSSY B0, `(.L_x_637) ;  /* 0x0000031000007945 */ /* 0x000fe20003800000 */
[----:B------:R-:W4:Y:S01]  /*b180*/  @P0 LDC R28, c[0x0][0x2e8] ;  /* 0x0000ba00ff1c0b82 */ /* 0x000f220000000800 */
[----:B------:R-:W-:-:S02]  /*b190*/  SHF.R.S32.HI R7, RZ, 0x1f, R26 ;  /* 0x0000001fff077819 */ /* 0x000fc4000001141a */
[----:B------:R-:W-:Y:S02]  /*b1a0*/  LOP3.LUT R24, R8, 0xfffffff8, RZ, 0xc0, !PT ;  /* 0xfffffff808187812 */ /* 0x000fe400078ec0ff */
[----:B------:R-:W-:Y:S02]  /*b1b0*/  LOP3.LUT R30, R5, 0xffffffc, RZ, 0xc0, !PT ;  /* 0x0ffffffc051e7812 */ /* 0x000fe400078ec0ff */
[----:B------:R-:W-:Y:S01]  /*b1c0*/  LEA.HI R5, R7, R26, RZ, 0x2 ;  /* 0x0000001a07057211 */ /* 0x000fe200078f10ff */
[----:B------:R-:W-:Y:S02]  /*b1d0*/  IMAD.IADD R24, R21, 0x1, -R24 ;  /* 0x0000000115187824 */ /* 0x000fe400078e0a18 */
[----:B------:R-:W-:Y:S01]  /*b1e0*/  @P4 FMUL.FTZ R21, R4, 0.69314718246459960938 ;  /* 0x3f31721804154820 */ /* 0x000fe20000410000 */
[----:B------:R-:W-:Y:S01]  /*b1f0*/  SEL R22, R22, RZ, !P1 ;  /* 0x000000ff16167207 */ /* 0x000fe20004800000 */
[----:B------:R-:W-:Y:S01]  /*b200*/  IMAD.IADD R11, R11, 0x1, -R30 ;  /* 0x000000010b0b7824 */ /* 0x000fe200078e0a1e */
[----:B------:R-:W-:Y:S01]  /*b210*/  SHF.R.S32.HI R4, RZ, 0x2, R5 ;  /* 0x00000002ff047819 */ /* 0x000fe20000011405 */
[----:B-1----:R-:W-:Y:S01]  /*b220*/  IMAD R5, R23, R0, RZ ;  /* 0x0000000017057224 */ /* 0x002fe200078e02ff */
[----:B------:R-:W-:Y:S01]  /*b230*/  LOP3.LUT P1, RZ, R26, 0x3, RZ, 0xc0, !PT ;  /* 0x000000031aff7812 */ /* 0x000fe2000782c0ff */
[----:B------:R1:W1:Y:S01]  /*b240*/  LDS.128 R16, [R213+0x1800] ;  /* 0x00180000d5107984 */ /* 0x0002620000000c00 */
[----:B------:R-:W-:-:S02]  /*b250*/  IMAD.MOV.U32 R7, RZ, RZ, 0x7f800000 ;  /* 0x7f800000ff077424 */ /* 0x000fc400078e00ff */
[----:B---3--:R-:W-:Y:S01]  /*b260*/  @P4 FFMA.FTZ R7, R132, R31, R21 ;  /* 0x0000001f84074223 */ /* 0x008fe20000010015 */
[----:B------:R-:W-:Y:S01]  /*b270*/  IMAD R11, R11, 0x10, R4 ;  /* 0x000000100b0b7824 */ /* 0x000fe200078e0204 */
[----:B------:R3:W1:Y:S01]  /*b280*/  LDS.128 R12, [R213+0x3800] ;  /* 0x00380000d50c7984 */ /* 0x0006620000000c00 */
[----:B------:R-:W-:Y:S01]  /*b290*/  IMAD R21, R20, R9, R22 ;  /* 0x0000000914157224 */ /* 0x000fe200078e0216 */
[----:B------:R-:W-:Y:S01]  /*b2a0*/  SHF.R.S32.HI R26, RZ, 0x3, R8 ;  /* 0x00000003ff1a7819 */ /* 0x000fe20000011408 */
[----:B------:R-:W-:Y:S02]  /*b2b0*/  IMAD.SHL.U32 R4, R5, 0x40, RZ ;  /* 0x0000004005047824 */ /* 0x000fe400078e00ff */
[----:B--2---:R-:W-:Y:S01]  /*b2c0*/  @P0 FMUL.FTZ R2, R2, 0.69314718246459960938 ;  /* 0x3f31721802020820 */ /* 0x004fe20000410000 */
[----:B------:R-:W-:Y:S02]  /*b2d0*/  IMAD.MOV.U32 R9, RZ, RZ, 0x7f800000 ;  /* 0x7f800000ff097424 */ /* 0x000fe400078e00ff */
[----:B------:R-:W-:Y:S01]  /*b2e0*/  VIADD R22, R26, 0x10 ;  /* 0x000000101a167836 */ /* 0x000fe20000000000 */
[----:B------:R-:W-:Y:S01]  /*b2f0*/  IADD3 R8, P4, P2, R4, R32, R21 ;  /* 0x0000002004087210 */ /* 0x000fe20007a9e015 */
[----:B----4-:R-:W-:Y:S01]  /*b300*/  @P0 FFMA.FTZ R9, R3, R28, R2 ;  /* 0x0000001c03090223 */ /* 0x010fe20000010002 */
[----:B------:R-:W-:-:S02]  /*b310*/  SHF.R.S32.HI R5, RZ, 0x1f, R4 ;  /* 0x0000001fff057819 */ /* 0x000fc40000011404 */
[----:B------:R-:W-:Y:S01]  /*b320*/  SHF.R.S32.HI R32, RZ, 0x1f, R21 ;  /* 0x0000001fff207819 */ /* 0x000fe20000011415 */
[----:B------:R-:W-:-:S03]  /*b330*/  IMAD.SHL.U32 R21, R24, 0x8, RZ ;  /* 0x0000000818157824 */ /* 0x000fc600078e00ff */
[----:B------:R-:W-:Y:S01]  /*b340*/  IADD3.X R32, R5, R33, R32, P4, P2 ;  /* 0x0000002105207210 */ /* 0x000fe200027e4420 */
[----:B---3--:R-:W-:Y:S06]  /*b350*/  @P1 BRA `(.L_x_638) ;  /* 0x0000000000481947 */ /* 0x008fec0003800000 */
        /* <DEDUP_REMOVED lines=18> */
.L_x_638:
[----:B------:R-:W-:Y:S05]  /*b480*/  BSYNC B0 ;  /* 0x0000000000007941 */ /* 0x000fea0003800000 */
.L_x_637:
[----:B--2---:R-:W-:Y:S01]  /*b490*/  SHF.R.S32.HI R3, RZ, 0x1f, R21 ;  /* 0x0000001fff037819 */ /* 0x004fe20000011415 */
[C---:B------:R-:W-:Y:S01]  /*b4a0*/  VIADD R0, R26.reuse, 0x20 ;  /* 0x000000201a007836 */ /* 0x040fe20000000000 */
[----:B------:R-:W-:Y:S01]  /*b4b0*/  IADD3 R10, P0, R21, R10, RZ ;  /* 0x0000000a150a7210 */ /* 0x000fe20007f1e0ff */
[----:B------:R-:W-:Y:S01]  /*b4c0*/  ULDC.64 UR4, c[0x0][0x2a0] ;  /* 0x0000a80000047ab9 */ /* 0x000fe20000000a00 */
[----:B------:R-:W-:Y:S01]  /*b4d0*/  SHF.R.S32.HI R2, RZ, 0x1f, R20 ;  /* 0x0000001fff027819 */ /* 0x000fe20000011414 */
[----:B------:R-:W-:Y:S01]  /*b4e0*/  BSSY B0, `(.L_x_639) ;  /* 0x0000020000007945 */ /* 0x000fe20003800000 */
[----:B------:R-:W-:Y:S01]  /*b4f0*/  IADD3 R4, R26, 0x30, RZ ;  /* 0x000000301a047810 */ /* 0x000fe20007ffe0ff */
[----:B------:R-:W-:Y:S01]  /*b500*/  IMAD.X R11, R3, 0x1, R6, P0 ;  /* 0x00000001030b7824 */ /* 0x000fe200000e0606 */
[----:B------:R-:W-:Y:S01]  /*b510*/  SHF.R.S32.HI R27, RZ, 0x1f, R26 ;  /* 0x0000001fff1b7819 */ /* 0x000fe2000001141a */
[----:B------:R-:W-:Y:S01]  /*b520*/  IMAD R3, R2, UR4, RZ ;  /* 0x0000000402037c24 */ /* 0x000fe2000f8e02ff */
[----:B------:R-:W-:-:S02]  /*b530*/  ISETP.GE.AND P1, PT, R0, R199, PT ;  /* 0x000000c70000720c */ /* 0x000fc40003f26270 */
[-C--:B------:R-:W-:Y:S01]  /*b540*/  ISETP.GE.AND P2, PT, R22, R199.reuse, PT ;  /* 0x000000c71600720c */ /* 0x080fe20003f46270 */
[----:B------:R-:W-:Y:S01]  /*b550*/  IMAD R0, R20, UR5, R3 ;  /* 0x0000000514007c24 */ /* 0x000fe2000f8e0203 */
[----:B------:R-:W-:Y:S01]  /*b560*/  ISETP.GE.AND P0, PT, R4, R199, PT ;  /* 0x000000c70400720c */ /* 0x000fe20003f06270 */
[----:B------:R-:W-:Y:S01]  /*b570*/  IMAD.WIDE.U32 R2, R20, UR4, R10 ;  /* 0x0000000414027c25 */ /* 0x000fe2000f8e000a */
[----:B------:R2:W3:Y:S03]  /*b580*/  LDS.128 R4, [R213+0x4000] ;  /* 0x00400000d5047984 */ /* 0x0004e60000000c00 */
[----:B------:R-:W-:Y:S01]  /*b590*/  IMAD.WIDE R22, R212, 0x40, R26 ;  /* 0x00000040d4167825 */ /* 0x000fe200078e021a */
[----:B------:R2:W4:Y:S03]  /*b5a0*/  LDS.128 R8, [R213+0x2000] ;  /* 0x00200000d5087984 */ /* 0x0005260000000c00 */
[----:B------:R-:W-:Y:S01]  /*b5b0*/  IMAD.IADD R29, R3, 0x1, R0 ;  /* 0x00000001031d7824 */ /* 0x000fe200078e0200 */
[----:B------:R2:W1:Y:S01]  /*b5c0*/  LDS.128 R24, [R213] ;  /* 0x00000000d5187984 */ /* 0x0004620000000c00 */
        /* <DEDUP_REMOVED lines=14> */
[----:B-1----:R1:W-:Y:S04]  /*b6b0*/  @!P6 STG.E.128 desc[UR10][R30.64], R24 ;  /* 0x000000181e00e986 */ /* 0x0023e8000c101d0a */
[----:B----4-:R1:W-:Y:S04]  /*b6c0*/  @!P5 STG.E.128 desc[UR10][R30.64+0x80], R8 ;  /* 0x000080081e00d986 */ /* 0x0103e8000c101d0a */
[----:B---3--:R1:W-:Y:S02]  /*b6d0*/  @!P4 STG.E.128 desc[UR10][R30.64+0x100], R4 ;  /* 0x000100041e00c986 */ /* 0x0083e4000c101d0a */
.L_x_640:
[----:B------:R-:W-:Y:S05]  /*b6e0*/  BSYNC B0 ;  /* 0x0000000000007941 */ /* 0x000fea0003800000 */
.L_x_639:
[----:B-1----:R1:W1:Y:S01]  /*b6f0*/  LDS.128 R24, [R213+0x800] ;  /* 0x00080000d5187984 */ /* 0x0022620000000c00 */
[----:B------:R-:W-:Y:S03]  /*b700*/  BSSY B0, `(.L_x_641) ;  /* 0x0000017000007945 */ /* 0x000fe60003800000 */
[----:B----4-:R4:W1:Y:S04]  /*b710*/  LDS.128 R8, [R213+0x2800] ;  /* 0x00280000d5087984 */ /* 0x0108680000000c00 */
[----:B---3--:R4:W3:Y:S01]  /*b720*/  LDS.128 R4, [R213+0x4800] ;  /* 0x00480000d5047984 */ /* 0x0088e20000000c00 */
        /* <DEDUP_REMOVED lines=19> */
[----:B---3--:R1:W-:Y:S02]  /*b860*/  @!P2 STG.E.128 desc[UR10][R30.64+0x100], R4 ;  /* 0x000100041e00a986 */ /* 0x0083e4000c101d0a */
.L_x_642:
[----:B------:R-:W-:Y:S05]  /*b870*/  BSYNC B0 ;  /* 0x0000000000007941 */ /* 0x000fea0003800000 */
.L_x_641:
[----:B-1----:R1:W1:Y:S01]  /*b880*/  LDS.128 R24, [R213+0x1000] ;  /* 0x00100000d5187984 */ /* 0x0022620000000c00 */
[----:B------:R-:W-:Y:S03]  /*b890*/  BSSY B0, `(.L_x_643) ;  /* 0x0000017000007945 */ /* 0x000fe60003800000 */
[----:B------:R1:W1:Y:S04]  /*b8a0*/  LDS.128 R8, [R213+0x3000] ;  /* 0x00300000d5087984 */ /* 0x0002680000000c00 */
[----:B---3--:R3:W1:Y:S01]  /*b8b0*/  LDS.128 R4, [R213+0x5000] ;  /* 0x00500000d5047984 */ /* 0x0086620000000c00 */
        /* <DEDUP_REMOVED lines=19> */
[----:B------:R1:W-:Y:S02]  /*b9f0*/  @!P1 STG.E.128 desc[UR10][R30.64+0x100], R4 ;  /* 0x000100041e009986 */ /* 0x0003e4000c101d0a */
.L_x_644:
[----:B------:R-:W-:Y:S05]  /*ba00*/  BSYNC B0 ;  /* 0x0000000000007941 */ /* 0x000fea0003800000 */
.L_x_643:
[----:B-1----:R1:W1:Y:S01]  /*ba10*/  LDS.128 R4, [R213+0x5800] ;  /* 0x00580000d5047984 */ /* 0x0022620000000c00 */
        /* <DEDUP_REMOVED lines=20> */
[----:B-1----:R-:W-:Y:S01]  /*bb60*/  STG.E.128 desc[UR10][R2.64+0x100], R4 ;  /* 0x0001000402007986 */ /* 0x002fe2000c101d0a */
[----:B------:R-:W-:Y:S05]  /*bb70*/  EXIT ;  /* 0x000000000000794d */ /* 0x000fea0003800000 */
.L_x_600:
[----:B------:R-:W1:Y:S01]  /*bb80*/  LDC.U8 R9, c[0x0][0x3d9] ;  /* 0x0000f640ff097b82 */ /* 0x000e620000000000 */
[----:B------:R-:W-:Y:S01]  /*bb90*/  ISETP.NE.AND P3, PT, R211, -0x1, PT ;  /* 0xffffffffd300780c */ /* 0x000fe20003f65270 */
[----:B------:R-:W-:Y:S01]  /*bba0*/  IMAD.IADD R216, R216, 0x1, -R199 ;  /* 0x00000001d8d87824 */ /* 0x000fe200078e0ac7 */
[----:B------:R-:W-:Y:S01]  /*bbb0*/  ULDC.64 UR4, c[0x0][0x2a0] ;  /* 0x0000a80000047ab9 */ /* 0x000fe20000000a00 */
[----:B------:R-:W-:Y:S04]  /*bbc0*/  BSSY B0, `(.L_x_645) ;  /* 0x000003a000007945 */ /* 0x000fe80003800000 */
[----:B------:R-:W2:Y:S06]  /*bbd0*/  LDC.U8 R8, c[0x0][0x3d8] ;  /* 0x0000f600ff087b82 */ /* 0x000eac0000000000 */
[----:B------:R-:W-:-:S02]  /*bbe0*/  @!P3 SHF.R.S32.HI R11, RZ, 0x1f, R12 ;  /* 0x0000001fff0bb819 */ /* 0x000fc4000001140c */
[----:B------:R-:W3:Y:S08]  /*bbf0*/  @!P3 LDC.64 R2, c[0x0][0x290] ;  /* 0x0000a400ff02bb82 */ /* 0x000ef00000000a00 */
[----:B------:R-:W4:Y:S01]  /*bc00*/  @P3 LDC.64 R4, c[0x0][0x298] ;  /* 0x0000a600ff043b82 */ /* 0x000f220000000a00 */
[----:B-1----:R-:W-:Y:S02]  /*bc10*/  ISETP.NE.AND P0, PT, R9, RZ, PT ;  /* 0x000000ff0900720c */ /* 0x002fe40003f05270 */
[----:B--2---:R-:W-:-:S02]  /*bc20*/  ISETP.NE.AND P2, PT, R8, RZ, PT ;  /* 0x000000ff0800720c */ /* 0x004fc40003f45270 */
[----:B------:R-:W-:Y:S02]  /*bc30*/  ISETP.NE.AND P1, PT, R8, RZ, !P0 ;  /* 0x000000ff0800720c */ /* 0x000fe40004725270 */
[----:B------:R-:W-:-:S07]  /*bc40*/  ISETP.EQ.AND P2, PT, R9, RZ, P2 ;  /* 0x000000ff0900720c */ /* 0x000fce0001742270 */
[----:B------:R-:W1:Y:S01]  /*bc50*/  @!P0 LDC R7, c[0x0][0x2c4] ;  /* 0x0000b100ff078b82 */ /* 0x000e620000000800 */
[-C--:B---3--:R-:W-:Y:S02]  /*bc60*/  @!P3 IMAD R10, R11, R2.reuse, RZ ;  /* 0x000000020b0ab224 */ /* 0x088fe400078e02ff */
[----:B------:R-:W-:-:S04]  /*bc70*/  @!P3 IMAD.WIDE.U32 R8, R12, R2, RZ ;  /* 0x000000020c08b225 */ /* 0x000fc800078e00ff */
[----:B------:R-:W-:Y:S01]  /*bc80*/  @!P3 IMAD R3, R12, R3, R10 ;  /* 0x000000030c03b224 */ /* 0x000fe200078e020a */
[----:B------:R-:W-:Y:S01]  /*bc90*/  LEA.HI R10, R21, R6, RZ, 0x3 ;  /* 0x00000006150a7211 */ /* 0x000fe200078f18ff */
[----:B----4-:R-:W-:-:S04]  /*bca0*/  @P3 IMAD.WIDE.U32 R14, R211, R4, RZ ;  /* 0x00000004d30e3225 */ /* 0x010fc800078e00ff */
[----:B------:R-:W-:Y:S01]  /*bcb0*/  @P3 IMAD R11, R211, R5, R15 ;  /* 0x00000005d30b3224 */ /* 0x000fe200078e020f */
[----:B------:R-:W-:Y:S01]  /*bcc0*/  LOP3.LUT R5, R10, 0xfffffff8, RZ, 0xc0, !PT ;  /* 0xfffffff80a057812 */ /* 0x000fe200078ec0ff */
[----:B------:R-:W-:Y:S01]  /*bcd0*/  @P3 IMAD.MOV.U32 R20, RZ, RZ, R14 ;  /* 0x000000ffff143224 */ /* 0x000fe200078e000e */
[----:B------:R-:W-:Y:S01]  /*bce0*/  @!P3 MOV R20, R8 ;  /* 0x000000080014b202 */ /* 0x000fe20000000f00 */
[----:B------:R-:W-:Y:S01]  /*bcf0*/  @!P3 IMAD.IADD R11, R9, 0x1, R3 ;  /* 0x00000001090bb824 */ /* 0x000fe200078e0203 */
[----:B------:R-:W2:Y:S01]  /*bd00*/  @P0 LDC R8, c[0x0][0x2c0] ;  /* 0x0000b000ff080b82 */ /* 0x000ea20000000800 */
[----:B------:R-:W-:Y:S01]  /*bd10*/  IMAD.IADD R6, R6, 0x1, -R5 ;  /* 0x0000000106067824 */ /* 0x000fe200078e0a05 */
[----:B------:R-:W-:Y:S02]  /*bd20*/  SHF.R.S32.HI R10, RZ, 0x3, R10 ;  /* 0x00000003ff0a7819 */ /* 0x000fe4000001140a */
[----:B------:R-:W-:Y:S01]  /*bd30*/  SHF.R.S32.HI R14, RZ, 0x1f, R25 ;  /* 0x0000001fff0e7819 */ /* 0x000fe20000011419 */
[----:B------:R-:W-:Y:S01]  /*bd40*/  IMAD.SHL.U32 R4, R6, 0x8, RZ ;  /* 0x0000000806047824 */ /* 0x000fe200078e00ff */
[----:B------:R-:W-:-:S02]  /*bd50*/  IADD3 R9, R10, 0x10, RZ ;  /* 0x000000100a097810 */ /* 0x000fc40007ffe0ff */
[----:B-1----:R-:W1:Y:S01]  /*bd60*/  @P1 LDC R7, c[0x0][0x2e4] ;  /* 0x0000b900ff071b82 */ /* 0x002e620000000800 */
[----:B------:R-:W-:Y:S01]  /*bd70*/  IMAD R14, R14, UR4, RZ ;  /* 0x000000040e0e7c24 */ /* 0x000fe2000f8e02ff */
[C---:B------:R-:W-:Y:S01]  /*bd80*/  IADD3 R20, P1, R4.reuse, R20, RZ ;  /* 0x0000001404147210 */ /* 0x040fe20007f3e0ff */
[C---:B------:R-:W-:Y:S01]  /*bd90*/  VIADD R15, R4.reuse, 0x40 ;  /* 0x00000040040f7836 */ /* 0x040fe20000000000 */
[-C--:B------:R-:W-:Y:S01]  /*bda0*/  ISETP.GE.AND P3, PT, R9, R216.reuse, PT ;  /* 0x000000d80900720c */ /* 0x080fe20003f66270 */
[C---:B------:R-:W-:Y:S01]  /*bdb0*/  IMAD R23, R25.reuse, UR5, R14 ;  /* 0x0000000519177c24 */ /* 0x040fe2000f8e020e */
[C---:B------:R-:W-:Y:S01]  /*bdc0*/  LEA.HI.X.SX32 R21, R4.reuse, R11, 0x1, P1 ;  /* 0x0000000b04157211 */ /* 0x040fe200008f0eff */
[----:B------:R-:W-:Y:S01]  /*bdd0*/  VIADD R14, R4, 0x80 ;  /* 0x00000080040e7836 */ /* 0x000fe20000000000 */
[----:B------:R-:W3:Y:S01]  /*bde0*/  @P0 LDC.64 R2, c[0x0][0x2c0] ;  /* 0x0000b000ff020b82 */ /* 0x000ee20000000a00 */
[----:B------:R-:W-:Y:S02]  /*bdf0*/  ISETP.GE.AND P1, PT, R10, R216, PT ;  /* 0x000000d80a00720c */ /* 0x000fe40003f26270 */
[----:B------:R-:W-:Y:S01]  /*be00*/  SHF.R.S32.HI R11, RZ, 0x1f, R10 ;  /* 0x0000001fff0b7819 */ /* 0x000fe2000001140a */
[----:B------:R-:W-:-:S04]  /*be10*/  IMAD.WIDE.U32 R20, R25, UR4, R20 ;  /* 0x0000000419147c25 */ /* 0x000fc8000f8e0014 */
[----:B------:R-:W4:Y:S01]  /*be20*/  @P2 LDC R5, c[0x0][0x2c4] ;  /* 0x0000b100ff052b82 */ /* 0x000f220000000800 */
[----:B------:R-:W-:Y:S01]  /*be30*/  IMAD.WIDE R212, R212, 0x40, R10 ;  /* 0x00000040d4d47825 */ /* 0x000fe200078e020a */
[----:B------:R-:W-:-:S04]  /*be40*/  IADD3 R23, R23, R21, RZ ;  /* 0x0000001517177210 */ /* 0x000fc80007ffe0ff */
        /* <DEDUP_REMOVED lines=17> */
.L_x_646:
[----:B------:R-:W-:Y:S05]  /*bf60*/  BSYNC B0 ;  /* 0x0000000000007941 */ /* 0x000fea0003800000 */
.L_x_645:
[----:B------:R-:W-:Y:S01]  /*bf70*/  BSSY B0, `(.L_x_647) ;  /* 0x0000018000007945 */ /* 0x000fe20003800000 */
[----:B------:R-:W-:Y:S01]  /*bf80*/  ISETP.NE.OR P1, PT, R211, -0x1, !P2 ;  /* 0xffffffffd300780c */ /* 0x000fe20005725670 */
[----:B------:R-:W-:Y:S01]  /*bf90*/  VIADD R13, R10, 0x20 ;  /* 0x000000200a0d7836 */ /* 0x000fe20000000000 */
[----:B--2---:R-:W-:Y:S01]  /*bfa0*/  @P0 MOV R19, 0x1 ;  /* 0x0000000100130802 */ /* 0x004fe20000000f00 */
        /* <DEDUP_REMOVED lines=20> */
.L_x_648:
[----:B------:R-:W-:Y:S05]  /*c0f0*/  BSYNC B0 ;  /* 0x0000000000007941 */ /* 0x000fea0003800000 */
.L_x_647:
[----:B------:R-:W-:Y:S01]  /*c100*/  ISETP.GE.AND P4, PT, R13, R216, PT ;  /* 0x000000d80d00720c */ /* 0x000fe20003f86270 */
[----:B-1----:R-:W-:Y:S01]  /*c110*/  @!P0 IMAD R19, R7, R0, RZ ;  /* 0x0000000007138224 */ /* 0x002fe200078e02ff */
[----:B------:R-:W-:Y:S01]  /*c120*/  BSSY B0, `(.L_x_649) ;  /* 0x000001b000007945 */ /* 0x000fe20003800000 */
[----:B---3--:R-:W-:Y:S01]  /*c130*/  @P0 IMAD R2, R3, R2, RZ ;  /* 0x0000000203020224 */ /* 0x008fe200078e02ff */
[----:B------:R-:W-:Y:S01]  /*c140*/  ISETP.NE.AND P3, PT, R6, RZ, PT ;  /* 0x000000ff0600720c */ /* 0x000fe20003f65270 */
[C---:B----4-:R-:W-:Y:S01]  /*c150*/  @!P1 IMAD R211, R12.reuse, R5, RZ ;  /* 0x000000050cd39224 */ /* 0x050fe200078e02ff */
        /* <DEDUP_REMOVED lines=23> */
.L_x_650:
[----:B------:R-:W-:Y:S05]  /*c2d0*/  BSYNC B0 ;  /* 0x0000000000007941 */ /* 0x000fea0003800000 */
.L_x_649:
[-C--:B------:R-:W-:Y:S01]  /*c2e0*/  ISETP.GE.AND P1, PT, R3, R216.reuse, PT ;  /* 0x000000d80300720c */ /* 0x080fe20003f26270 */
[----:B------:R-:W-:Y:S01]  /*c2f0*/  @!P0 IMAD.MOV.U32 R8, RZ, RZ, 0x1 ;  /* 0x00000001ff088424 */ /* 0x000fe200078e00ff */
[----:B------:R-:W-:Y:S01]  /*c300*/  SEL R19, R19, RZ, !P2 ;  /* 0x000000ff13137207 */ /* 0x000fe20005000000 */
[----:B------:R-:W-:Y:S01]  /*c310*/  BSSY B0, `(.L_x_651) ;  /* 0x000001d000007945 */ /* 0x000fe20003800000 */
[-C--:B------:R-:W-:Y:S02]  /*c320*/  ISETP.GE.OR P6, PT, R10, R216.reuse, P3 ;  /* 0x000000d80a00720c */ /* 0x080fe40001fc6670 */
[----:B-1----:R-:W-:Y:S02]  /*c330*/  @!P2 CS2R R16, SRZ ;  /* 0x000000000010a805 */ /* 0x002fe4000001ff00 */
[----:B------:R-:W-:Y:S01]  /*c340*/  ISETP.GE.OR P5, PT, R9, R216, P3 ;  /* 0x000000d80900720c */ /* 0x000fe20001fa6670 */
[----:B------:R-:W-:Y:S01]  /*c350*/  IMAD R2, R25, R2, R19 ;  /* 0x0000000219027224 */ /* 0x000fe200078e0213 */
[----:B------:R-:W-:Y:S01]  /*c360*/  ISETP.GE.OR P4, PT, R13, R216, P3 ;  /* 0x000000d80d00720c */ /* 0x000fe20001f86670 */
[----:B------:R-:W-:Y:S01]  /*c370*/  IMAD R199, R199, R8, RZ ;  /* 0x00000008c7c77224 */ /* 0x000fe200078e02ff */
[----:B------:R-:W-:-:S02]  /*c380*/  ISETP.GE.OR P3, PT, R3, R216, P3 ;  /* 0x000000d80300720c */ /* 0x000fc40001f66670 */
[----:B------:R-:W-:Y:S01]  /*c390*/  @P2 SHF.R.S32.HI R6, RZ, 0x1f, R211 ;  /* 0x0000001fff062819 */ /* 0x000fe200000114d3 */
        /* <DEDUP_REMOVED lines=20> */
.L_x_652:
[----:B------:R-:W-:Y:S05]  /*c4e0*/  BSYNC B0 ;  /* 0x0000000000007941 */ /* 0x000fea0003800000 */
.L_x_651:
[----:B------:R-:W-:Y:S01]  /*c4f0*/  @P2 IMAD.MOV.U32 R16, RZ, RZ, R211 ;  /* 0x000000ffff102224 */ /* 0x000fe200078e00d3 */
[----:B-1----:R-:W-:Y:S01]  /*c500*/  SHF.R.S32.HI R5, RZ, 0x1f, R199 ;  /* 0x0000001fff057819 */ /* 0x002fe200000114c7 */
[----:B------:R-:W-:Y:S01]  /*c510*/  @P2 IMAD.MOV.U32 R17, RZ, RZ, R6 ;  /* 0x000000ffff112224 */ /* 0x000fe200078e0006 */
        /* <DEDUP_REMOVED lines=13> */
.L_x_654:
[----:B------:R-:W-:Y:S05]  /*c5f0*/  BSYNC B0 ;  /* 0x0000000000007941 */ /* 0x000fea0003800000 */
.L_x_653:
[----:B------:R-:W-:Y:S04]  /*c600*/  BSSY B0, `(.L_x_655) ;  /* 0x000000a000007945 */ /* 0x000fe80003800000 */
[----:B------:R-:W-:Y:S05]  /*c610*/  @P5 BRA `(.L_x_656) ;  /* 0x0000000000205947 */ /* 0x000fea0003800000 */
[----:B------:R-:W-:Y:S01]  /*c620*/  IMAD R0, R9, R8, RZ ;  /* 0x0000000809007224 */ /* 0x000fe200078e02ff */
[----:B------:R-:W-:Y:S01]  /*c630*/  ULDC.64 UR4, c[0x0][0x2b0] ;  /* 0x0000ac0000047ab9 */ /* 0x000fe20000000a00 */
[----:B-1----:R-:W-:-:S03]  /*c640*/  IMAD.MOV.U32 R7, RZ, RZ, 0x7f800000 ;  /* 0x7f800000ff077424 */ /* 0x002fc600078e00ff */
[----:B------:R-:W-:-:S04]  /*c650*/  IADD3 R5, P0, R0, R199, RZ ;  /* 0x000000c700057210 */ /* 0x000fc80007f1e0ff */
[----:B------:R-:W-:Y:S02]  /*c660*/  LEA.HI.X.SX32 R0, R0, R16, 0x1, P0 ;  /* 0x0000001000007211 */ /* 0x000fe400000f0eff */
[----:B------:R-:W-:-:S04]  /*c670*/  LEA R4, P0, R5, UR4, 0x2 ;  /* 0x0000000405047c11 */ /* 0x000fc8000f8010ff */
[----:B------:R-:W-:-:S05]  /*c680*/  LEA.HI.X R5, R5, UR5, R0, 0x2, P0 ;  /* 0x0000000505057c11 */ /* 0x000fca00080f1400 */
[----:B------:R3:W-:Y:S04]  /*c690*/  STG.E desc[UR10][R4.64], R7 ;  /* 0x0000000704007986 */ /* 0x0007e8000c10190a */
.L_x_656:
[----:B------:R-:W-:Y:S05]  /*c6a0*/  BSYNC B0 ;  /* 0x0000000000007941 */ /* 0x000fea0003800000 */
.L_x_655:
[----:B------:R-:W-:Y:S04]  /*c6b0*/  BSSY B0, `(.L_x_657) ;  /* 0x000000a000007945 */ /* 0x000fe80003800000 */
[----:B------:R-:W-:Y:S05]  /*c6c0*/  @P4 BRA `(.L_x_658) ;  /* 0x0000000000204947 */ /* 0x000fea0003800000 */
[----:B------:R-:W-:Y:S01]  /*c6d0*/  IMAD R0, R13, R8, RZ ;  /* 0x000000080d007224 */ /* 0x000fe200078e02ff */
[----:B------:R-:W-:Y:S01]  /*c6e0*/  ULDC.64 UR4, c[0x0][0x2b0] ;  /* 0x0000ac0000047ab9 */ /* 0x000fe20000000a00 */
[----:B-1-3--:R-:W-:-:S03]  /*c6f0*/  IMAD.MOV.U32 R7, RZ, RZ, 0x7f800000 ;  /* 0x7f800000ff077424 */ /* 0x00afc600078e00ff */
[----:B------:R-:W-:-:S04]  /*c700*/  IADD3 R5, P0, R0, R199, RZ ;  /* 0x000000c700057210 */ /* 0x000fc80007f1e0ff */
[----:B------:R-:W-:Y:S02]  /*c710*/  LEA.HI.X.SX32 R0, R0, R16, 0x1, P0 ;  /* 0x0000001000007211 */ /* 0x000fe400000f0eff */
[----:B------:R-:W-:-:S04]  /*c720*/  LEA R4, P0, R5, UR4, 0x2 ;  /* 0x0000000405047c11 */ /* 0x000fc8000f8010ff */
[----:B------:R-:W-:-:S05]  /*c730*/  LEA.HI.X R5, R5, UR5, R0, 0x2, P0 ;  /* 0x0000000505057c11 */ /* 0x000fca00080f1400 */
[----:B------:R4:W-:Y:S04]  /*c740*/  STG.E desc[UR10][R4.64], R7 ;  /* 0x0000000704007986 */ /* 0x0009e8000c10190a */
.L_x_658:
[----:B------:R-:W-:Y:S05]  /*c750*/  BSYNC B0 ;  /* 0x0000000000007941 */ /* 0x000fea0003800000 */
.L_x_657:
[----:B------:R-:W-:Y:S05]  /*c760*/  @P3 EXIT ;  /* 0x000000000000394d */ /* 0x000fea0003800000 */
[----:B------:R-:W-:Y:S01]  /*c770*/  IMAD R3, R3, R8, RZ ;  /* 0x0000000803037224 */ /* 0x000fe200078e02ff */
[----:B------:R-:W-:Y:S01]  /*c780*/  ULDC.64 UR4, c[0x0][0x2b0] ;  /* 0x0000ac0000047ab9 */ /* 0x000fe20000000a00 */
[----:B-1-34-:R-:W-:-:S03]  /*c790*/  IMAD.MOV.U32 R5, RZ, RZ, 0x7f800000 ;  /* 0x7f800000ff057424 */ /* 0x01afc600078e00ff */
[----:B------:R-:W-:-:S04]  /*c7a0*/  IADD3 R199, P0, R3, R199, RZ ;  /* 0x000000c703c77210 */ /* 0x000fc80007f1e0ff */
[----:B------:R-:W-:Y:S02]  /*c7b0*/  LEA.HI.X.SX32 R16, R3, R16, 0x1, P0 ;  /* 0x0000001003107211 */ /* 0x000fe400000f0eff */
[----:B------:R-:W-:-:S04]  /*c7c0*/  LEA R2, P0, R199, UR4, 0x2 ;  /* 0x00000004c7027c11 */ /* 0x000fc8000f8010ff */
[----:B------:R-:W-:-:S05]  /*c7d0*/  LEA.HI.X R3, R199, UR5, R16, 0x2, P0 ;  /* 0x00000005c7037c11 */ /* 0x000fca00080f1410 */
[----:B------:R-:W-:Y:S01]  /*c7e0*/  STG.E desc[UR10][R2.64], R5 ;  /* 0x0000000502007986 */ /* 0x000fe2000c10190a */
[----:B------:R-:W-:Y:S05]  /*c7f0*/  EXIT ;  /* 0x000000000000794d */ /* 0x000fea0003800000 */
.L_x_659:
        /* <DEDUP_REMOVED lines=16> */
.L_x_1520:


//--------------------- .text._ZN5flash16flash_fwd_kernelI23Flash_fwd_kernel_traitsILi192ELi64ELi64ELi4ELb0ELb0EN7cutlass10bfloat16_tE19Flash_kernel_traitsILi192ELi64ELi64ELi4ES3_EELb1ELb0ELb1ELb0ELb0ELb0ELb0ELb0EEEvNS_16Flash_fwd_paramsE --------------------------
	.section	.text._ZN5flash16flash_fwd_kernelI23Flash_fwd_kernel_traitsILi192ELi64ELi64ELi4ELb0ELb0EN7cutlass10bfloat16_tE19Flash_kernel_traitsILi192ELi64ELi64ELi4ES3_EELb1ELb0ELb1ELb0ELb0ELb0ELb0ELb0EEEvNS_16Flash_fwd_paramsE,"ax",@progbits
	.align	128
        .global         _ZN5flash16flash_fwd_kernelI23Flash_fwd_kernel_traitsILi192ELi64ELi64ELi4ELb0ELb0EN7cutlass10bfloat16_tE19Flash_kernel_traitsILi192ELi64ELi64ELi4ES3_EELb1ELb0ELb1ELb0ELb0ELb0ELb0ELb0EEEvNS_16Flash_fwd_paramsE
        .type           _ZN5flash16flash_fwd_kernelI23Flash_fwd_kernel_traitsILi192ELi64ELi64ELi4ELb0ELb0EN7cutlass10bfloat16_tE19Flash_kernel_traitsILi192ELi64ELi64ELi4ES3_EELb1ELb0ELb1ELb0ELb0ELb0ELb0ELb0EEEvNS_16Flash_fwd_paramsE,@function
        .size           _ZN5flash16flash_fwd_kernelI23Flash_fwd_kernel_traitsILi192ELi64ELi64ELi4ELb0ELb0EN7cutlass10bfloat16_tE19Flash_kernel_traitsILi192ELi64ELi64ELi4ES3_EELb1ELb0ELb1ELb0ELb0ELb0ELb0ELb0EEEvNS_16Flash_fwd_paramsE,(.L_x_1521 - _ZN5flash16flash_fwd_kernelI23Flash_fwd_kernel_traitsILi192ELi64ELi64ELi4ELb0ELb0EN7cutlass10bfloat16_tE19Flash_kernel_traitsILi192ELi64ELi64ELi4ES3_EELb1ELb0ELb1ELb0ELb0ELb0ELb0ELb0EEEvNS_16Flash_fwd_paramsE)
        .other          _ZN5flash16flash_fwd_kernelI23Flash_fwd_kernel_traitsILi192ELi64ELi64ELi4ELb0ELb0EN7cutlass10bfloat16_tE19Flash_kernel_traitsILi192ELi64ELi64ELi4ES3_EELb1ELb0ELb1ELb0ELb0ELb0ELb0ELb0EEEvNS_16Flash_fwd_paramsE,@"STO_CUDA_ENTRY STV_DEFAULT"
_ZN5flash16flash_fwd_kernelI23Flash_fwd_kernel_traitsILi192ELi64ELi64ELi4ELb0ELb0EN7cutlass10bfloat16_tE19Flash_kernel_traitsILi192ELi64ELi64ELi4ES3_EELb1ELb0ELb1ELb0ELb0ELb0ELb0ELb0EEEvNS_16Flash_fwd_paramsE:
.text._ZN5flash16flash_fwd_kernelI23Flash_fwd_kernel_traitsILi192ELi64ELi64ELi4ELb0ELb0EN7cutlass10bfloat16_tE19Flash_kernel_traitsILi192ELi64ELi64ELi4ES3_EELb1ELb0ELb1ELb0ELb0ELb0ELb0ELb0EEEvNS_16Flash_fwd_paramsE:
[----:B------:R-:W-:Y:S08]  /*0000*/  LDC R1, c[0x0][0x28] ;  /* 0x00000a00ff017b82 */ /* 0x000ff00000000800 */
[----:B------:R-:W1:Y:S01]  /*0010*/  LDC R84, c[0x0][0x3a8] ;  /* 0x0000ea00ff547b82 */ /* 0x000e620000000800 */
[----:B------:R-:W-:Y:S01]  /*0020*/  ULDC.U8 UR4, c[0x0][0x3b4] ;  /* 0x0000ed0000047ab9 */ /* 0x000fe20000000000 */
[----:B------:R-:W-:Y:S01]  /*0030*/  ULDC.64 UR22, c[0x0][0x208] ;  /* 0x0000820000167ab9 */ /* 0x000fe20000000a00 */
[----:B------:R-:W-:-:S05]  /*0040*/  ISETP.NE.AND P2, PT, RZ, UR4, PT ;  /* 0x00000004ff007c0c */ /* 0x000fca000bf45270 */
[----:B------:R-:W1:Y:S01]  /*0050*/  LDC R85, c[0x0][0x3ac] ;  /* 0x0000eb00ff557b82 */ /* 0x000e620000000800 */
[----:B------:R-:W-:Y:S01]  /*0060*/  ULDC.64 UR4, c[0x0][0x3a0] ;  /* 0x0000e80000047ab9 */ /* 0x000fe20000000a00 */
[----:B------:R-:W2:Y:S01]  /*0070*/  S2R R4, SR_TID.X ;  /* 0x0000000000047919 */ /* 0x000ea20000002100 */
[----:B------:R-:W-:Y:S01]  /*0080*/  IMAD.U32 R220, RZ, RZ, UR4 ;  /* 0x00000004ffdc7e24 */ /* 0x000fe2000f8e00ff */
[----:B------:R-:W-:Y:S01]  /*0090*/  ULDC.64 UR6, c[0x0][0x2f0] ;  /* 0x0000bc0000067ab9 */ /* 0x000fe20000000a00 */
[----:B------:R-:W-:Y:S01]  /*00a0*/  IMAD.U32 R221, RZ, RZ, UR5 ;  /* 0x00000005ffdd7e24 */ /* 0x000fe2000f8e00ff */
[----:B------:R-:W-:Y:S02]  /*00b0*/  ULDC.64 UR8, c[0x0][0x2f0] ;  /* 0x0000bc0000087ab9 */ /* 0x000fe40000000a00 */
[----:B------:R-:W-:Y:S03]  /*00c0*/  S2UR UR14, SR_CTAID.X ;  /* 0x00000000000e79c3 */ /* 0x000fe60000002500 */
[----:B------:R-:W3:Y:S05]  /*00d0*/  @P2 LDG.E.64 R220, desc[UR22][R220.64] ;  /* 0x00000016dcdc2981 */ /* 0x000eea000c1e1b00 */
[----:B------:R-:W-:Y:S01]  /*00e0*/  S2UR UR10, SR_CTAID.Y ;  /* 0x00000000000a79c3 */ /* 0x000fe20000002600 */
[----:B-1----:R-:W4:Y:S07]  /*00f0*/  @P2 LDG.E.64 R2, desc[UR22][R84.64] ;  /* 0x0000001654022981 */ /* 0x002f2e000c1e1b00 */
[----:B------:R-:W1:Y:S08]  /*0100*/  S2UR UR27, SR_CTAID.Z ;  /* 0x00000000001b79c3 */ /* 0x000e700000002700 */
[----:B------:R-:W4:Y:S01]  /*0110*/  @P2 LDC R0, c[0x0][0x3b0] ;  /* 0x0000ec00ff002b82 */ /* 0x000f220000000800 */
[----:B-1----:R-:W-:-:S06]  /*0120*/  ULOP3.LUT UR4, UR27, UR14, UR10, 0xfe, !UPT ;  /* 0x0000000e1b047292 */ /* 0x002fcc000f8efe0a */
[----:B--2---:R-:W-:Y:S01]  /*0130*/  LOP3.LUT P3, RZ, R4, UR4, RZ, 0xfc, !PT ;  /* 0x0000000404ff7c12 */ /* 0x004fe2000f86fcff */
[----:B------:R-:W-:Y:S01]  /*0140*/  ULDC.64 UR4, c[0x0][0x300] ;  /* 0x0000c00000047ab9 */ /* 0x000fe20000000a00 */
[----:B------:R-:W-:Y:S02]  /*0150*/  UISETP.NE.U32.AND UP2, UPT, UR6, URZ, UPT ;  /* 0x0000003f0600728c */ /* 0x000fe4000bf45070 */
[----:B------:R-:W-:Y:S02]  /*0160*/  UISETP.NE.U32.AND UP1, UPT, UR4, URZ, UPT ;  /* 0x0000003f0400728c */ /* 0x000fe4000bf25070 */
[----:B------:R-:W-:-:S07]  /*0170*/  UISETP.NE.AND.EX UP2, UPT, UR7, URZ, UPT, UP2 ;  /* 0x0000003f0700728c */ /* 0x000fce000bf45320 */
[----:B------:R-:W3:Y:S01]  /*0180*/  @!P3 LDC.64 R12, c[0x0][0x3b8] ;  /* 0x0000ee00ff0cbb82 */ /* 0x000ee20000000a00 */
[----:B------:R-:W-:Y:S01]  /*0190*/  UISETP.NE.AND.EX UP1, UPT, UR5, URZ, UPT, UP1 ;  /* 0x0000003f0500728c */ /* 0x000fe2000bf25310 */
[----:B------:R-:W-:Y:S02]  /*01a0*/  ULDC.U8 UR6, c[0x0][0x3c2] ;  /* 0x0000f08000067ab9 */ /* 0x000fe40000000000 */
[----:B------:R-:W-:Y:S01]  /*01b0*/  ULDC.64 UR4, c[0x0][0x2f8] ;  /* 0x0000be0000047ab9 */ /* 0x000fe20000000a00 */
[----:B------:R-:W-:Y:S02]  /*01c0*/  UISETP.NE.AND UP3, UPT, UR6, URZ, UPT ;  /* 0x0000003f0600728c */ /* 0x000fe4000bf65270 */
[----:B------:R-:W-:Y:S02]  /*01d0*/  UISETP.EQ.U32.AND UP0, UPT, UR4, URZ, UPT ;  /* 0x0000003f0400728c */ /* 0x000fe4000bf02070 */
[----:B------:R-:W-:Y:S01]  /*01e0*/  UIMAD.WIDE UR8, UR10, 0x4, UR8 ;  /* 0x000000040a0878a5 */ /* 0x000fe2000f8e0208 */
[----:B------:R-:W-:Y:S01]  /*01f0*/  PLOP3.LUT P0, PT, PT, PT, UP2, 0x80, 0x0 ;  /* 0x000000000000781c */ /* 0x000fe20003f0f028 */
[----:B------:R-:W-:Y:S01]  /*0200*/  UISETP.EQ.OR.EX UP0, UPT, UR5, URZ, !UP3, UP0 ;  /* 0x0000003f0500728c */ /* 0x000fe2000df02700 */
[----:B------:R-:W-:-:S03]  /*0210*/  ULDC.64 UR6, c[0x0][0x2f8] ;  /* 0x0000be0000067ab9 */ /* 0x000fc60000000a00 */
[----:B------:R-:W-:Y:S02]  /*0220*/  IMAD.U32 R10, RZ, RZ, UR8 ;  /* 0x00000008ff0a7e24 */ /* 0x000fe4000f8e00ff */
[----:B------:R-:W-:Y:S01]  /*0230*/  IMAD.U32 R11, RZ, RZ, UR9 ;  /* 0x00000009ff0b7e24 */ /* 0x000fe2000f8e00ff */
[----:B------:R-:W-:Y:S02]  /*0240*/  @UP1 ULDC.64 UR8, c[0x0][0x300] ;  /* 0x0000c00000081ab9 */ /* 0x000fe40000000a00 */
[----:B------:R-:W-:Y:S02]  /*0250*/  @UP1 UIMAD.WIDE UR8, UR10, 0x4, UR8 ;  /* 0x000000040a0818a5 */ /* 0x000fe4000f8e0208 */
[----:B------:R-:W-:-:S04]  /*0260*/  UIMAD.WIDE UR6, UR10, 0x4, UR6 ;  /* 0x000000040a0678a5 */ /* 0x000fc8000f8e0206 */
[----:B------:R-:W-:Y:S01]  /*0270*/  IMAD.U32 R8, RZ, RZ, UR8 ;  /* 0x00000008ff087e24 */ /* 0x000fe2000f8e00ff */
[----:B------:R-:W-:Y:S01]  /*0280*/  SHF.R.S32.HI R15, RZ, 0x1f, R4 ;  /* 0x0000001fff0f7819 */ /* 0x000fe20000011404 */
[----:B------:R-:W-:Y:S01]  /*0290*/  IMAD.U32 R9, RZ, RZ, UR9 ;  /* 0x00000009ff097e24 */ /* 0x000fe2000f8e00ff */
[----:B------:R-:W-:Y:S01]  /*02a0*/  UMOV UR13, 0xffffffff ;  /* 0xffffffff000d7882 */ /* 0x000fe20000000000 */
[----:B------:R-:W-:Y:S01]  /*02b0*/  ULDC UR8, c[0x0][0x270] ;  /* 0x00009c0000087ab9 */ /* 0x000fe20000000800 */
[----:B---3--:R-:W-:Y:S01]  /*02c0*/  @!P3 STG.E.64 desc[UR22][R12.64], R220 ;  /* 0x000000dc0c00b986 */ /* 0x008fe2000c101b16 */
[----:B----4-:R-:W-:-:S05]  /*02d0*/  @P2 IADD3 R84, P1, R2, R0, RZ ;  /* 0x0000000002542210 */ /* 0x010fca0007f3e0ff */
[----:B------:R-:W-:Y:S01]  /*02e0*/  @P2 IMAD.X R85, RZ, RZ, R3, P1 ;  /* 0x000000ffff552224 */ /* 0x000fe200008e0603 */
[----:B------:R-:W-:Y:S02]  /*02f0*/  PLOP3.LUT P1, PT, PT, PT, UP1, 0x80, 0x0 ;  /* 0x000000000000781c */ /* 0x000fe40003f2f018 */
[----:B------:R-:W-:Y:S02]  /*0300*/  PLOP3.LUT P2, PT, PT, PT, UP0, 0x80, 0x0 ;  /* 0x000000000000781c */ /* 0x000fe40003f4f008 */
[----:B------:R1:W-:Y:S01]  /*0310*/  @!P3 STG.E.64 desc[UR22][R12.64+0x8], R84 ;  /* 0x000008540c00b986 */ /* 0x0003e2000c101b16 */
[----:B------:R-:W-:-:S03]  /*0320*/  IMAD.U32 R2, RZ, RZ, UR6 ;  /* 0x00000006ff027e24 */ /* 0x000fc6000f8e00ff */
[----:B------:R-:W2:Y:S01]  /*0330*/  @P0 LDG.E R7, desc[UR22][R10.64] ;  /* 0x000000160a070981 */ /* 0x000ea2000c1e1900 */
[----:B------:R-:W-:-:S03]  /*0340*/  IMAD.U32 R3, RZ, RZ, UR7 ;  /* 0x00000007ff037e24 */ /* 0x000fc6000f8e00ff */
[----:B------:R-:W3:Y:S04]  /*0350*/  @P0 LDG.E R6, desc[UR22][R10.64+0x4] ;  /* 0x000004160a060981 */ /* 0x000ee8000c1e1900 */
[----:B------:R-:W4:Y:S04]  /*0360*/  @P1 LDG.E R5, desc[UR22][R8.64] ;  /* 0x0000001608051981 */ /* 0x000f28000c1e1900 */
[----:B------:R-:W5:Y:S01]  /*0370*/  @!P2 LDG.E R0, desc[UR22][R2.64] ;  /* 0x000000160200a981 */ /* 0x000f62000c1e1900 */
[----:B------:R-:W-:Y:S01]  /*0380*/  LEA.HI R87, R15, R4, RZ, 0x5 ;  /* 0x000000040f577211 */ /* 0x000fe200078f28ff */
[----:B------:R-:W-:Y:S01]  /*0390*/  UMOV UR11, URZ ;  /* 0x0000003f000b7c82 */ /* 0x000fe20008000000 */
[----:B------:R-:W-:Y:S01]  /*03a0*/  UIMAD UR7, UR10, UR8, UR27 ;  /* 0x000000080a0772a4 */ /* 0x000fe2000f8e021b */
[----:B------:R-:W-:Y:S01]  /*03b0*/  UMOV UR6, 0xffffffff ;  /* 0xffffffff00067882 */ /* 0x000fe20000000000 */
[----:B--2---:R-:W-:-:S02]  /*03c0*/  @P0 R2UR UR13, R7 ;  /* 0x00000000070d02ca */ /* 0x004fc400000e0000 */
[----:B---3--:R-:W-:Y:S02]  /*03d0*/  @P0 R2UR UR15, R6 ;  /* 0x00000000060f02ca */ /* 0x008fe400000e0000 */
[----:B------:R-:W-:Y:S02]  /*03e0*/  ISETP.NE.U32.AND P0, PT, RZ, UR4, PT ;  /* 0x00000004ff007c0c */ /* 0x000fe4000bf05070 */
[----:B----4-:R-:W-:Y:S02]  /*03f0*/  @P1 R2UR UR11, R5 ;  /* 0x00000000050b12ca */ /* 0x010fe400000e0000 */
[----:B------:R-:W-:Y:S02]  /*0400*/  LOP3.LUT R5, R87, 0xffffffe0, RZ, 0xc0, !PT ;  /* 0xffffffe057057812 */ /* 0x000fe400078ec0ff */
[----:B-----5:R-:W-:Y:S02]  /*0410*/  @!P2 R2UR UR6, R0 ;  /* 0x000000000006a2ca */ /* 0x020fe400000e0000 */
[----:B------:R-:W-:Y:S01]  /*0420*/  ISETP.NE.AND.EX P2, PT, RZ, UR5, PT, P0 ;  /* 0x00000005ff007c0c */ /* 0x000fe2000bf45300 */
[----:B------:R-:W-:Y:S01]  /*0430*/  USHF.L.U32 UR4, UR7, 0x5, URZ ;  /* 0x0000000507047899 */ /* 0x000fe2000800063f */
[----:B------:R-:W-:Y:S01]  /*0440*/  IMAD.IADD R6, R4, 0x1, -R5 ;  /* 0x0000000104067824 */ /* 0x000fe200078e0a05 */
[----:B------:R-:W-:-:S02]  /*0450*/  @UP2 UIADD3 UR15, UR15, -UR13, URZ ;  /* 0x8000000d0f0f2290 */ /* 0x000fc4000fffe03f */
[----:B------:R-:W-:Y:S02]  /*0460*/  USHF.R.S32.HI UR5, URZ, 0x1f, UR4 ;  /* 0x0000001f3f057899 */ /* 0x000fe40008011404 */
[--C-:B------:R-:W-:Y:S02]  /*0470*/  IADD3 R222, P1, P0, R84, UR4, R6.reuse ;  /* 0x0000000454de7c10 */ /* 0x100fe4000f83e006 */
[----:B------:R-:W-:Y:S01]  /*0480*/  SHF.R.S32.HI R0, RZ, 0x1f, R6 ;  /* 0x0000001fff007819 */ /* 0x000fe20000011406 */
[----:B------:R-:W-:-:S03]  /*0490*/  @!UP2 ULDC UR15, c[0x0][0x2c4] ;  /* 0x0000b100000faab9 */ /* 0x000fc60000000800 */
[----:B-1----:R-:W-:Y:S01]  /*04a0*/  IADD3.X R85, R85, UR5, R0, P1, P0 ;  /* 0x0000000555557c10 */ /* 0x002fe20008fe0400 */
[----:B------:R-:W-:Y:S06]  /*04b0*/  @!P2 BRA `(.L_x_660) ;  /* 0x00000000001ca947 */ /* 0x000fec0003800000 */
[----:B------:R-:W-:-:S13]  /*04c0*/  PLOP3.LUT P0, PT, PT, PT, UP3, 0x80, 0x0 ;  /* 0x000000000000781c */ /* 0x000fda0003f0f038 */
[----:B------:R-:W2:Y:S04]  /*04d0*/  @P0 LDG.E R0, desc[UR22][R2.64+0x4] ;  /* 0x0000041602000981 */ /* 0x000ea8000c1e1900 */
[----:B------:R-:W3:Y:S01]  /*04e0*/  @!P0 LDG.E R5, desc[UR22][R2.64] ;  /* 0x0000001602058981 */ /* 0x000ee2000c1e1900 */
[----:B--2---:R-:W-:-:S13]  /*04f0*/  @P0 R2UR UR7, R0 ;  /* 0x00000000000702ca */ /* 0x004fda00000e0000 */
[----:B------:R-:W-:-:S07]  /*0500*/  @UP3 UIADD3 UR7, UR7, -UR6, URZ ;  /* 0x8000000607073290 */ /* 0x000fce000fffe03f */
[----:B---3--:R-:W-:Y:S01]  /*0510*/  @!P0 R2UR UR7, R5 ;  /* 0x00000000050782ca */ /* 0x008fe200000e0000 */
[----:B------:R-:W-:-:S14]  /*0520*/  BRA `(.L_x_661) ;  /* 0x0000000000047947 */ /* 0x000fdc0003800000 */
.L_x_660:
[----:B------:R-:W-:Y:S01]  /*0530*/  ULDC UR7, c[0x0][0x2c8] ;  /* 0x0000b20000077ab9 */ /* 0x000fe20000000800 */
.L_x_661:
        /* <DEDUP_REMOVED lines=45> */
[----:B------:R-:W-:Y:S01]  /*0810*/  LEA.HI R15, R15, R4, RZ, 0x3 ;  /* 0x000000040f0f7211 */ /* 0x000fe200078f18ff */
[----:B------:R-:W-:Y:S01]  /*0820*/  ULDC.U8 UR9, c[0x0][0x3d9] ;  /* 0x0000f64000097ab9 */ /* 0x000fe20000000000 */
[----:B------:R-:W-:Y:S01]  /*0830*/  USHF.R.S32.HI UR12, URZ, 0x1f, UR27 ;  /* 0x0000001f3f0c7899 */ /* 0x000fe2000801141b */
[----:B------:R-:W-:Y:S01]  /*0840*/  BSSY B0, `(.L_x_663) ;  /* 0x0000052000007945 */ /* 0x000fe20003800000 */
[----:B------:R-:W-:Y:S01]  /*0850*/  UISETP.NE.AND UP2, UPT, UR9, URZ, UPT ;  /* 0x0000003f0900728c */ /* 0x000fe2000bf45270 */
[----:B------:R-:W-:Y:S01]  /*0860*/  LOP3.LUT R3, R15, 0xfffffff8, RZ, 0xc0, !PT ;  /* 0xfffffff80f037812 */ /* 0x000fe200078ec0ff */
[----:B------:R-:W-:Y:S01]  /*0870*/  UIADD3 UR15, -UR21, UR15, URZ ;  /* 0x0000000f150f7290 */ /* 0x000fe2000fffe13f */
[----:B------:R-:W-:Y:S01]  /*0880*/  SHF.R.S32.HI R16, RZ, 0x3, R15 ;  /* 0x00000003ff107819 */ /* 0x000fe2000001140f */
[----:B------:R-:W-:Y:S02]  /*0890*/  IMAD.U32 R15, RZ, RZ, UR14 ;  /* 0x0000000eff0f7e24 */ /* 0x000fe4000f8e00ff */
[----:B------:R-:W-:Y:S01]  /*08a0*/  @!UP1 USHF.R.S32.HI UR11, URZ, 0x1f, UR10 ;  /* 0x0000001f3f0b9899 */ /* 0x000fe2000801140a */
[----:B------:R-:W-:Y:S01]  /*08b0*/  IMAD.IADD R4, R4, 0x1, -R3 ;  /* 0x0000000104047824 */ /* 0x000fe200078e0a03 */
[----:B------:R-:W-:Y:S01]  /*08c0*/  @UP1 ULDC.64 UR6, c[0x0][0x298] ;  /* 0x0000a60000061ab9 */ /* 0x000fe20000000a00 */
[----:B------:R-:W-:Y:S01]  /*08d0*/  @!UP1 ULDC.64 UR4, c[0x0][0x290] ;  /* 0x0000a40000049ab9 */ /* 0x000fe20000000a00 */
[----:B------:R-:W-:Y:S01]  /*08e0*/  @UP1 UIMAD.WIDE.U32 UR16, UR13, UR6, URZ ;  /* 0x000000060d1012a5 */ /* 0x000fe2000f8e003f */
[C---:B------:R-:W-:Y:S01]  /*08f0*/  IMAD.SHL.U32 R8, R4.reuse, 0x8, RZ ;  /* 0x0000000804087824 */ /* 0x040fe200078e00ff */
[----:B------:R-:W-:Y:S01]  /*0900*/  @!UP1 UIMAD UR6, UR11, UR4, URZ ;  /* 0x000000040b0692a4 */ /* 0x000fe2000f8e023f */
[----:B------:R-:W-:Y:S01]  /*0910*/  ISETP.NE.AND P3, PT, R4, RZ, PT ;  /* 0x000000ff0400720c */ /* 0x000fe20003f65270 */
[----:B------:R-:W-:Y:S01]  /*0920*/  @!UP1 UIMAD.WIDE.U32 UR18, UR10, UR4, URZ ;  /* 0x000000040a1292a5 */ /* 0x000fe2000f8e003f */
[--C-:B------:R-:W-:Y:S01]  /*0930*/  SHF.R.S32.HI R17, RZ, 0x1f, R16.reuse ;  /* 0x0000001fff117819 */ /* 0x100fe20000011410 */
[----:B------:R-:W-:Y:S01]  /*0940*/  ULDC.U8 UR11, c[0x0][0x3d8] ;  /* 0x0000f600000b7ab9 */ /* 0x000fe20000000000 */
[----:B------:R-:W-:Y:S01]  /*0950*/  @!UP1 UIMAD UR6, UR10, UR5, UR6 ;  /* 0x000000050a0692a4 */ /* 0x000fe2000f8e0206 */
[C---:B------:R-:W-:Y:S01]  /*0960*/  VIADD R5, R16.reuse, 0x10 ;  /* 0x0000001010057836 */ /* 0x040fe20000000000 */
[----:B------:R-:W-:Y:S01]  /*0970*/  UISETP.NE.AND UP3, UPT, UR11, URZ, UPT ;  /* 0x0000003f0b00728c */ /* 0x000fe2000bf65270 */
[----:B------:R-:W-:Y:S01]  /*0980*/  IADD3 R4, R16, 0x20, RZ ;  /* 0x0000002010047810 */ /* 0x000fe20007ffe0ff */
[----:B------:R-:W-:Y:S01]  /*0990*/  UISETP.NE.AND UP0, UPT, UR11, URZ, !UP2 ;  /* 0x0000003f0b00728c */ /* 0x000fe2000d705270 */
[----:B------:R-:W-:Y:S01]  /*09a0*/  IMAD.WIDE R14, R15, 0x40, R16 ;  /* 0x000000400f0e7825 */ /* 0x000fe200078e0210 */
[----:B------:R-:W-:Y:S01]  /*09b0*/  @UP2 ULDC.64 UR4, c[0x0][0x2c0] ;  /* 0x0000b00000042ab9 */ /* 0x000fe20000000a00 */
[----:B------:R-:W-:Y:S01]  /*09c0*/  @UP1 UIMAD UR7, UR13, UR7, UR17 ;  /* 0x000000070d0712a4 */ /* 0x000fe2000f8e0211 */
[----:B------:R-:W-:Y:S01]  /*09d0*/  ISETP.GE.AND P2, PT, R5, UR15, PT ;  /* 0x0000000f05007c0c */ /* 0x000fe2000bf46270 */
[----:B------:R-:W-:Y:S01]  /*09e0*/  UISETP.EQ.AND UP3, UPT, UR9, URZ, UP3 ;  /* 0x0000003f0900728c */ /* 0x000fe20009f62270 */
[----:B------:R-:W-:Y:S01]  /*09f0*/  ISETP.GE.AND P1, PT, R4, UR15, PT ;  /* 0x0000000f04007c0c */ /* 0x000fe2000bf26270 */
[----:B------:R-:W-:Y:S01]  /*0a00*/  @UP2 UIMAD UR17, UR5, UR4, URZ ;  /* 0x00000004051122a4 */ /* 0x000fe2000f8e023f */
[C---:B------:R-:W-:Y:S01]  /*0a10*/  VIADD R7, R8.reuse, 0x40 ;  /* 0x0000004008077836 */ /* 0x040fe20000000000 */
[----:B------:R-:W-:Y:S01]  /*0a20*/  @UP2 UMOV UR9, 0x1 ;  /* 0x0000000100092882 */ /* 0x000fe20000000000 */
[----:B------:R-:W-:Y:S01]  /*0a30*/  ULDC.64 UR4, c[0x0][0x2a0] ;  /* 0x0000a80000047ab9 */ /* 0x000fe20000000a00 */
[----:B------:R-:W-:Y:S01]  /*0a40*/  @!UP1 UIADD3 UR7, UR19, UR6, URZ ;  /* 0x0000000613079290 */ /* 0x000fe2000fffe03f */
[----:B------:R-:W-:Y:S01]  /*0a50*/  IMAD.U32 R10, RZ, RZ, UR4 ;  /* 0x00000004ff0a7e24 */ /* 0x000fe2000f8e00ff */
[----:B------:R-:W-:Y:S01]  /*0a60*/  UIMAD UR12, UR12, UR4, URZ ;  /* 0x000000040c0c72a4 */ /* 0x000fe2000f8e023f */
[C---:B------:R-:W-:Y:S01]  /*0a70*/  IADD3 R6, R8.reuse, 0x80, RZ ;  /* 0x0000008008067810 */ /* 0x040fe20007ffe0ff */
[----:B------:R-:W-:Y:S01]  /*0a80*/  @!UP1 UMOV UR16, UR18 ;  /* 0x0000001200109c82 */ /* 0x000fe20008000000 */
[----:B------:R-:W-:Y:S01]  /*0a90*/  @!UP2 ULDC UR4, c[0x0][0x2c4] ;  /* 0x0000b1000004aab9 */ /* 0x000fe20000000800 */
[----:B------:R-:W-:Y:S01]  /*0aa0*/  @UP0 ULDC UR4, c[0x0][0x2e4] ;  /* 0x0000b90000040ab9 */ /* 0x000fe20000000800 */
[----:B------:R-:W-:Y:S01]  /*0ab0*/  UIMAD UR5, UR27, UR5, UR12 ;  /* 0x000000051b0572a4 */ /* 0x000fe2000f8e020c */
[----:B------:R-:W-:Y:S01]  /*0ac0*/  IADD3 R2, P0, R8, UR16, RZ ;  /* 0x0000001008027c10 */ /* 0x000fe2000ff1e0ff */
[----:B------:R-:W-:Y:S01]  /*0ad0*/  @!UP2 UIMAD UR9, UR4, UR8, URZ ;  /* 0x000000080409a2a4 */ /* 0x000fe2000f8e023f */
[----:B------:R-:W-:-:S02]  /*0ae0*/  @UP3 ULDC UR12, c[0x0][0x2c4] ;  /* 0x0000b100000c3ab9 */ /* 0x000fc40000000800 */
[----:B------:R-:W-:Y:S01]  /*0af0*/  LEA.HI.X.SX32 R3, R8, UR7, 0x1, P0 ;  /* 0x0000000708037c11 */ /* 0x000fe200080f0eff */
[----:B------:R-:W-:Y:S01]  /*0b00*/  @UP3 UIMAD UR12, UR10, UR12, URZ ;  /* 0x0000000c0a0c32a4 */ /* 0x000fe2000f8e023f */
[----:B------:R-:W-:Y:S01]  /*0b10*/  ISETP.GE.AND P0, PT, R16, UR15, PT ;  /* 0x0000000f10007c0c */ /* 0x000fe2000bf06270 */
[----:B------:R-:W-:Y:S02]  /*0b20*/  UIMAD UR9, UR10, UR9, URZ ;  /* 0x000000090a0972a4 */ /* 0x000fe4000f8e023f */
[----:B------:R-:W-:Y:S01]  /*0b30*/  @UP3 USEL UR12, UR12, UR13, !UP1 ;  /* 0x0000000d0c0c3287 */ /* 0x000fe2000c800000 */
[----:B------:R-:W-:Y:S01]  /*0b40*/  IMAD.WIDE.U32 R10, R10, UR27, R2 ;  /* 0x0000001b0a0a7c25 */ /* 0x000fe2000f8e0002 */
[----:B------:R-:W-:Y:S01]  /*0b50*/  @UP2 ULDC UR11, c[0x0][0x2c0] ;  /* 0x0000b000000b2ab9 */ /* 0x000fe20000000800 */
[----:B------:R-:W-:Y:S01]  /*0b60*/  USEL UR9, UR9, URZ, !UP3 ;  /* 0x0000003f09097287 */ /* 0x000fe2000d800000 */
[----:B------:R-:W-:Y:S01]  /*0b70*/  @!UP2 UMOV UR11, 0x1 ;  /* 0x00000001000ba882 */ /* 0x000fe20000000000 */
[----:B------:R-:W-:Y:S01]  /*0b80*/  @!UP2 UMOV UR17, UR4 ;  /* 0x000000040011ac82 */ /* 0x000fe20008000000 */
[----:B------:R-:W-:Y:S01]  /*0b90*/  UIMAD UR6, UR21, UR11, URZ ;  /* 0x0000000b150672a4 */ /* 0x000fe2000f8e023f */
[----:B------:R-:W-:Y:S01]  /*0ba0*/  VIADD R13, R11, UR5 ;  /* 0x000000050b0d7c36 */ /* 0x000fe20008000000 */
[----:B------:R-:W-:Y:S01]  /*0bb0*/  UIMAD UR17, UR27, UR17, UR9 ;  /* 0x000000111b1172a4 */ /* 0x000fe2000f8e0209 */
[----:B------:R-:W-:Y:S01]  /*0bc0*/  VIADD R2, R16, 0x30 ;  /* 0x0000003010027836 */ /* 0x000fe20000000000 */
[----:B------:R-:W-:Y:S01]  /*0bd0*/  @!UP3 UMOV UR24, URZ ;  /* 0x0000003f0018bc82 */ /* 0x000fe20008000000 */
[----:B------:R-:W-:Y:S01]  /*0be0*/  @UP3 UMOV UR24, UR12 ;  /* 0x0000000c00183c82 */ /* 0x000fe20008000000 */
[----:B------:R-:W-:Y:S01]  /*0bf0*/  @!UP3 UMOV UR25, URZ ;  /* 0x0000003f0019bc82 */ /* 0x000fe20008000000 */
[----:B------:R-:W-:-:S02]  /*0c00*/  USHF.R.S32.HI UR4, URZ, 0x1f, UR6 ;  /* 0x0000001f3f047899 */ /* 0x000fc40008011406 */
[----:B------:R-:W-:Y:S02]  /*0c10*/  @UP3 USHF.R.S32.HI UR25, URZ, 0x1f, UR12 ;  /* 0x0000001f3f193899 */ /* 0x000fe4000801140c */
        /* <DEDUP_REMOVED lines=20> */
.L_x_664:
[----:B------:R-:W-:Y:S05]  /*0d60*/  BSYNC B0 ;  /* 0x0000000000007941 */ /* 0x000fea0003800000 */
.L_x_663:
        /* <DEDUP_REMOVED lines=22> */
.L_x_666:
[----:B------:R-:W-:Y:S05]  /*0ed0*/  BSYNC B0 ;  /* 0x0000000000007941 */ /* 0x000fea0003800000 */
.L_x_665:
        /* <DEDUP_REMOVED lines=22> */
.L_x_668:
[----:B------:R-:W-:Y:S05]  /*1040*/  BSYNC B0 ;  /* 0x0000000000007941 */ /* 0x000fea0003800000 */
.L_x_667:
        /* <DEDUP_REMOVED lines=23> */
.L_x_670:
[----:B------:R-:W-:Y:S05]  /*11c0*/  BSYNC B0 ;  /* 0x0000000000007941 */ /* 0x000fea0003800000 */
.L_x_669:
        /* <DEDUP_REMOVED lines=10> */
.L_x_672:
[----:B------:R-:W-:Y:S05]  /*1270*/  BSYNC B0 ;  /* 0x0000000000007941 */ /* 0x000fea0003800000 */
.L_x_671:
        /* <DEDUP_REMOVED lines=10> */
.L_x_674:
[----:B------:R-:W-:Y:S05]  /*1320*/  BSYNC B0 ;  /* 0x0000000000007941 */ /* 0x000fea0003800000 */
.L_x_673:
        /* <DEDUP_REMOVED lines=10> */
.L_x_676:
[----:B------:R-:W-:Y:S05]  /*13d0*/  BSYNC B0 ;  /* 0x0000000000007941 */ /* 0x000fea0003800000 */
.L_x_675:
        /* <DEDUP_REMOVED lines=10> */
.L_x_662:
[----:B------:R-:W1:Y:S01]  /*1480*/  LDC R0, c[0x0][0x278] ;  /* 0x00009e00ff007b82 */ /* 0x000e620000000800 */
[----:B------:R-:W2:Y:S01]  /*1490*/  S2R R3, SR_CTAID.Z ;  /* 0x0000000000037919 */ /* 0x000ea20000002700 */
[----:B------:R-:W-:Y:S01]  /*14a0*/  UISETP.NE.AND UP0, UPT, UR13, -0x1, UPT ;  /* 0xffffffff0d00788c */ /* 0x000fe2000bf05270 */
[----:B------:R-:W-:Y:S01]  /*14b0*/  IMAD.MOV.U32 R8, RZ, RZ, RZ ;  /* 0x000000ffff087224 */ /* 0x000fe200078e00ff */
[----:B------:R-:W-:Y:S02]  /*14c0*/  UISETP.NE.AND UP1, UPT, UR6, -0x1, UPT ;  /* 0xffffffff0600788c */ /* 0x000fe4000bf25270 */
[----:B------:R-:W-:Y:S02]  /*14d0*/  UIADD3 UR17, UR18, -0x1, URZ ;  /* 0xffffffff12117890 */ /* 0x000fe4000fffe03f */
[----:B------:R-:W-:Y:S02]  /*14e0*/  UIADD3 UR25, -UR21, UR15, URZ ;  /* 0x0000000f15197290 */ /* 0x000fe4000fffe13f */
[----:B------:R-:W-:Y:S01]  /*14f0*/  PLOP3.LUT P0, PT, PT, PT, UP1, 0x80, 0x0 ;  /* 0x000000000000781c */ /* 0x000fe20003f0f018 */
[----:B------:R-:W-:-:S02]  /*1500*/  UIMAD UR16, UR17, -0x40, UR24 ;  /* 0xffffffc0111078a4 */ /* 0x000fc4000f8e0218 */
[----:B------:R-:W-:Y:S01]  /*1510*/  @UP0 ULDC.64 UR4, c[0x0][0x240] ;  /* 0x0000900000040ab9 */ /* 0x000fe20000000a00 */
[----:B------:R-:W-:Y:S02]  /*1520*/  @!UP0 USHF.R.S32.HI UR7, URZ, 0x1f, UR10 ;  /* 0x0000001f3f078899 */ /* 0x000fe4000801140a */
[----:B------:R-:W-:Y:S01]  /*1530*/  @UP0 UIMAD.WIDE.U32 UR30, UR13, UR4, URZ ;  /* 0x000000040d1e02a5 */ /* 0x000fe2000f8e003f */
[----:B------:R-:W-:-:S03]  /*1540*/  @UP1 ULDC.64 UR8, c[0x0][0x248] ;  /* 0x0000920000081ab9 */ /* 0x000fc60000000a00 */
[----:B------:R-:W-:Y:S02]  /*1550*/  @UP0 UIMAD UR26, UR13, UR5, UR31 ;  /* 0x000000050d1a02a4 */ /* 0x000fe4000f8e021f */
[----:B------:R-:W-:Y:S01]  /*1560*/  @UP1 UIADD3 UR31, UR11, UR6, URZ ;  /* 0x000000060b1f1290 */ /* 0x000fe2000fffe03f */
[----:B-1----:R-:W-:Y:S01]  /*1570*/  IABS R2, R0 ;  /* 0x0000000000027213 */ /* 0x002fe20000000000 */
[----:B------:R-:W-:Y:S02]  /*1580*/  @!UP0 ULDC.64 UR4, c[0x0][0x228] ;  /* 0x00008a0000048ab9 */ /* 0x000fe40000000a00 */
[----:B------:R-:W-:Y:S01]  /*1590*/  @UP1 UIMAD.WIDE.U32 UR34, UR31, UR8, URZ ;  /* 0x000000081f2212a5 */ /* 0x000fe2000f8e003f */
[----:B------:R-:W1:Y:S01]  /*15a0*/  I2F.RP R7, R2 ;  /* 0x0000000200077306 */ /* 0x000e620000209400 */
[----:B------:R-:W-:Y:S02]  /*15b0*/  @!UP0 UIMAD UR7, UR7, UR4, URZ ;  /* 0x00000004070782a4 */ /* 0x000fe4000f8e023f */
[----:B------:R-:W-:Y:S01]  /*15c0*/  @!UP0 UIMAD.WIDE.U32 UR28, UR10, UR4, URZ ;  /* 0x000000040a1c82a5 */ /* 0x000fe2000f8e003f */
[----:B--2---:R-:W-:Y:S01]  /*15d0*/  IABS R3, R3 ;  /* 0x0000000300037213 */ /* 0x004fe20000000000 */
[----:B------:R-:W-:-:S02]  /*15e0*/  @!UP0 UIMAD UR5, UR10, UR5, UR7 ;  /* 0x000000050a0582a4 */ /* 0x000fc4000f8e0207 */
[----:B------:R-:W-:Y:S02]  /*15f0*/  @UP1 UIMAD UR31, UR31, UR9, URZ ;  /* 0x000000091f1f12a4 */ /* 0x000fe4000f8e023f */
[----:B------:R-:W-:Y:S02]  /*1600*/  @!UP0 UIADD3 UR26, UR29, UR5, URZ ;  /* 0x000000051d1a8290 */ /* 0x000fe4000fffe03f */
[----:B------:R-:W-:Y:S01]  /*1610*/  @UP1 UIADD3 UR31, UR35, UR31, URZ ;  /* 0x0000001f231f1290 */ /* 0x000fe2000fffe03f */
[----:B------:R-:W-:Y:S01]  /*1620*/  @!UP0 UMOV UR30, UR28 ;  /* 0x0000001c001e8c82 */ /* 0x000fe20008000000 */
[----:B-1----:R-:W1:Y:S02]  /*1630*/  MUFU.RCP R9, R7 ;  /* 0x0000000700097308 */ /* 0x002e640000001000 */
[----:B-1----:R-:W-:-:S06]  /*1640*/  VIADD R9, R9, 0xffffffe ;  /* 0x0ffffffe09097836 */ /* 0x002fcc0000000000 */
[----:B------:R-:W1:Y:S02]  /*1650*/  F2I.FTZ.U32.TRUNC.NTZ R9, R9 ;  /* 0x0000000900097305 */ /* 0x000e64000021f000 */
[----:B-1----:R-:W-:-:S04]  /*1660*/  IMAD.MOV R5, RZ, RZ, -R9 ;  /* 0x000000ffff057224 */ /* 0x002fc800078e0a09 */
[----:B------:R-:W-:-:S04]  /*1670*/  IMAD R5, R5, R2, RZ ;  /* 0x0000000205057224 */ /* 0x000fc800078e02ff */
[----:B------:R-:W-:Y:S01]  /*1680*/  IMAD.HI.U32 R8, R9, R5, R8 ;  /* 0x0000000509087227 */ /* 0x000fe200078e0008 */
[----:B------:R-:W-:-:S04]  /*1690*/  LEA.HI R5, R15, R4, RZ, 0x3 ;  /* 0x000000040f057211 */ /* 0x000fc800078f18ff */
[----:B------:R-:W-:Y:S01]  /*16a0*/  SHF.R.S32.HI R10, RZ, 0x3, R5 ;  /* 0x00000003ff0a7819 */ /* 0x000fe20000011405 */
[----:B------:R-:W-:Y:S01]  /*16b0*/  IMAD.HI.U32 R235, R8, R3, RZ ;  /* 0x0000000308eb7227 */ /* 0x000fe200078e00ff */
[----:B------:R-:W-:-:S03]  /*16c0*/  LOP3.LUT R5, R5, 0xfffffff8, RZ, 0xc0, !PT ;  /* 0xfffffff805057812 */ /* 0x000fc600078ec0ff */
[----:B------:R-:W-:Y:S02]  /*16d0*/  IMAD.SHL.U32 R209, R10, 0x40, RZ ;  /* 0x000000400ad17824 */ /* 0x000fe400078e00ff */
[----:B------:R-:W-:Y:S02]  /*16e0*/  IMAD.IADD R5, R4, 0x1, -R5 ;  /* 0x0000000104057824 */ /* 0x000fe400078e0a05 */
[----:B------:R-:W-:Y:S01]  /*16f0*/  IMAD.MOV R7, RZ, RZ, -R235 ;  /* 0x000000ffff077224 */ /* 0x000fe200078e0aeb */
[----:B------:R-:W-:Y:S01]  /*1700*/  LOP3.LUT R209, R209, 0x1c0, RZ, 0xc0, !PT ;  /* 0x000001c0d1d17812 */ /* 0x000fe200078ec0ff */
[----:B------:R-:W-:Y:S02]  /*1710*/  IMAD.SHL.U32 R200, R5, 0x8, RZ ;  /* 0x0000000805c87824 */ /* 0x000fe400078e00ff */
[----:B------:R-:W-:Y:S02]  /*1720*/  IMAD R7, R2, R7, R3 ;  /* 0x0000000702077224 */ /* 0x000fe400078e0203 */
[----:B------:R-:W-:Y:S01]  /*1730*/  VIADD R8, R10, 0x10 ;  /* 0x000000100a087836 */ /* 0x000fe20000000000 */
[----:B------:R-:W-:-:S02]  /*1740*/  LOP3.LUT R12, R209, 0x38, R200, 0xf8, !PT ;  /* 0x00000038d10c7812 */ /* 0x000fc400078ef8c8 */
[----:B------:R-:W-:Y:S02]  /*1750*/  ISETP.GT.U32.AND P3, PT, R2, R7, PT ;  /* 0x000000070200720c */ /* 0x000fe40003f64070 */
[C---:B------:R-:W-:Y:S02]  /*1760*/  ISETP.GE.AND P1, PT, R8.reuse, UR25, PT ;  /* 0x0000001908007c0c */ /* 0x040fe4000bf26270 */
[----:B------:R-:W-:Y:S02]  /*1770*/  ISETP.GE.AND P5, PT, R8, UR16, PT ;  /* 0x0000001008007c0c */ /* 0x000fe4000bfa6270 */
[----:B------:R-:W-:Y:S01]  /*1780*/  SHF.R.U32.HI R209, RZ, 0x3, R209 ;  /* 0x00000003ffd17819 */ /* 0x000fe200000116d1 */
[----:B------:R-:W-:Y:S10]  /*1790*/  @P0 BRA `(.L_x_677) ;  /* 0x0000000000340947 */ /* 0x000ff40003800000 */
        /* <DEDUP_REMOVED lines=13> */
.L_x_677:
[----:B------:R-:W-:Y:S01]  /*1870*/  @UP1 UIADD3 UR29, UR11, UR6, URZ ;  /* 0x000000060b1d1290 */ /* 0x000fe2000fffe03f */
[----:B------:R-:W-:Y:S01]  /*1880*/  @!P3 IMAD.IADD R7, R7, 0x1, -R2 ;  /* 0x000000010707b824 */ /* 0x000fe200078e0a02 */
[----:B------:R-:W-:Y:S01]  /*1890*/  LOP3.LUT R3, R0, UR27, RZ, 0x3c, !PT ;  /* 0x0000001b00037c12 */ /* 0x000fe2000f8e3cff */
[----:B------:R-:W-:Y:S01]  /*18a0*/  @UP1 ULDC.64 UR6, c[0x0][0x250] ;  /* 0x0000940000061ab9 */ /* 0x000fe20000000a00 */
[----:B------:R-:W-:Y:S01]  /*18b0*/  USHF.R.S32.HI UR28, URZ, 0x1f, UR27 ;  /* 0x0000001f3f1c7899 */ /* 0x000fe2000801141b */
[----:B------:R-:W-:Y:S01]  /*18c0*/  ISETP.GE.AND P6, PT, R8, UR16, PT ;  /* 0x0000001008007c0c */ /* 0x000fe2000bfc6270 */
[----:B------:R-:W-:Y:S01]  /*18d0*/  @UP1 UIMAD.WIDE.U32 UR32, UR29, UR6, URZ ;  /* 0x000000061d2012a5 */ /* 0x000fe2000f8e003f */
[----:B------:R-:W-:Y:S01]  /*18e0*/  @!P3 VIADD R235, R235, 0x1 ;  /* 0x00000001ebebb836 */ /* 0x000fe20000000000 */
[----:B------:R-:W-:Y:S01]  /*18f0*/  @UP1 UIMAD UR29, UR29, UR7, URZ ;  /* 0x000000071d1d12a4 */ /* 0x000fe2000f8e023f */
[----:B------:R-:W-:Y:S01]  /*1900*/  LOP3.LUT R209, R12, R209, RZ, 0x3c, !PT ;  /* 0x000000d10cd17212 */ /* 0x000fe200078e3cff */
[----:B------:R-:W-:Y:S01]  /*1910*/  IMAD.U32 R21, RZ, RZ, UR14 ;  /* 0x0000000eff157e24 */ /* 0x000fe2000f8e00ff */
[----:B------:R-:W-:Y:S01]  /*1920*/  ISETP.GE.AND P2, PT, R3, RZ, PT ;  /* 0x000000ff0300720c */ /* 0x000fe20003f46270 */
[----:B------:R-:W-:Y:S01]  /*1930*/  @UP1 UIADD3 UR29, UR33, UR29, URZ ;  /* 0x0000001d211d1290 */ /* 0x000fe2000fffe03f */
[----:B------:R-:W-:-:S02]  /*1940*/  ISETP.GE.U32.AND P4, PT, R7, R2, PT ;  /* 0x000000020700720c */ /* 0x000fc40003f86070 */
[----:B------:R-:W-:Y:S02]  /*1950*/  LEA.HI R8, R15, R4, RZ, 0x6 ;  /* 0x000000040f087211 */ /* 0x000fe400078f30ff */
[----:B------:R-:W-:Y:S02]  /*1960*/  ISETP.NE.AND P3, PT, R0, RZ, PT ;  /* 0x000000ff0000720c */ /* 0x000fe40003f65270 */
[----:B------:R-:W-:Y:S02]  /*1970*/  SHF.R.S32.HI R201, RZ, 0x1f, R200 ;  /* 0x0000001fffc97819 */ /* 0x000fe400000114c8 */
[----:B------:R-:W-:Y:S01]  /*1980*/  SHF.R.S32.HI R11, RZ, 0x1f, R10 ;  /* 0x0000001fff0b7819 */ /* 0x000fe2000001140a */
[----:B------:R-:W-:Y:S08]  /*1990*/  @P0 BRA `(.L_x_678) ;  /* 0x0000000000300947 */ /* 0x000ff00003800000 */
        /* <DEDUP_REMOVED lines=12> */
.L_x_678:
[----:B------:R-:W-:Y:S01]  /*1a60*/  IMAD R3, R11, UR8, RZ ;  /* 0x000000080b037c24 */ /* 0x000fe2000f8e02ff */
[----:B------:R-:W-:Y:S01]  /*1a70*/  @P4 IADD3 R235, R235, 0x1, RZ ;  /* 0x00000001ebeb4810 */ /* 0x000fe20007ffe0ff */
[----:B------:R-:W-:Y:S01]  /*1a80*/  IMAD.WIDE.U32 R12, R10, UR8, R200 ;  /* 0x000000080a0c7c25 */ /* 0x000fe2000f8e00c8 */
[----:B------:R-:W-:Y:S01]  /*1a90*/  SHF.L.U32 R8, R8, 0x3, RZ ;  /* 0x0000000308087819 */ /* 0x000fe200000006ff */
[----:B------:R-:W-:Y:S01]  /*1aa0*/  ULDC.64 UR10, c[0x0][0x260] ;  /* 0x00009800000a7ab9 */ /* 0x000fe20000000a00 */
[----:B------:R-:W-:Y:S01]  /*1ab0*/  @!P2 IADD3 R235, -R235, RZ, RZ ;  /* 0x000000ffebeba210 */ /* 0x000fe20007ffe1ff */
[----:B------:R-:W-:Y:S01]  /*1ac0*/  IMAD R2, R10, UR9, R3 ;  /* 0x000000090a027c24 */ /* 0x000fe2000f8e0203 */
[----:B------:R-:W-:Y:S01]  /*1ad0*/  IADD3 R210, P0, R12, UR34, RZ ;  /* 0x000000220cd27c10 */ /* 0x000fe2000ff1e0ff */
[----:B------:R-:W-:Y:S01]  /*1ae0*/  IMAD R3, R11, UR6, RZ ;  /* 0x000000060b037c24 */ /* 0x000fe2000f8e02ff */
[----:B------:R-:W-:Y:S01]  /*1af0*/  @!P3 LOP3.LUT R235, RZ, R0, RZ, 0x33, !PT ;  /* 0x00000000ffebb212 */ /* 0x000fe200078e33ff */
[----:B------:R-:W-:Y:S01]  /*1b00*/  ULDC.64 UR4, c[0x0][0x258] ;  /* 0x0000960000047ab9 */ /* 0x000fe20000000a00 */
[----:B------:R-:W-:Y:S01]  /*1b10*/  IADD3.X R211, R13, UR31, R2, P0, !PT ;  /* 0x0000001f0dd37c10 */ /* 0x000fe200087fe402 */
[----:B------:R-:W1:Y:S01]  /*1b20*/  S2UR UR31, SR_CgaCtaId ;  /* 0x00000000001f79c3 */ /* 0x000e620000008800 */
[----:B------:R-:W-:Y:S01]  /*1b30*/  IMAD.WIDE.U32 R12, R10, UR6, R200 ;  /* 0x000000060a0c7c25 */ /* 0x000fe2000f8e00c8 */
[----:B------:R-:W-:Y:S01]  /*1b40*/  LOP3.LUT R209, R209, 0xfffffe00, R8, 0xf8, !PT ;  /* 0xfffffe00d1d17812 */ /* 0x000fe200078ef808 */
[----:B------:R-:W-:Y:S01]  /*1b50*/  UIMAD UR28, UR28, UR4, URZ ;  /* 0x000000041c1c72a4 */ /* 0x000fe2000f8e023f */
[----:B------:R-:W-:Y:S01]  /*1b60*/  IADD3 R8, P0, R200, UR30, RZ ;  /* 0x0000001ec8087c10 */ /* 0x000fe2000ff1e0ff */
[----:B------:R-:W-:Y:S01]  /*1b70*/  IMAD R2, R10, UR7, R3 ;  /* 0x000000070a027c24 */ /* 0x000fe2000f8e0203 */
[----:B------:R-:W-:Y:S01]  /*1b80*/  IADD3 R232, P2, R12, UR32, RZ ;  /* 0x000000200ce87c10 */ /* 0x000fe2000ff5e0ff */
[----:B------:R-:W-:Y:S01]  /*1b90*/  IMAD.U32 R16, RZ, RZ, UR4 ;  /* 0x00000004ff107e24 */ /* 0x000fe2000f8e00ff */
[----:B------:R-:W-:Y:S01]  /*1ba0*/  SHF.R.S32.HI R0, RZ, 0x1f, R235 ;  /* 0x0000001fff007819 */ /* 0x000fe200000114eb */
[----:B------:R-:W-:Y:S01]  /*1bb0*/  IMAD.WIDE.U32 R210, R235, UR10, R210 ;  /* 0x0000000aebd27c25 */ /* 0x000fe2000f8e00d2 */
[----:B------:R-:W-:Y:S01]  /*1bc0*/  IADD3.X R9, R201, UR26, RZ, P0, !PT ;  /* 0x0000001ac9097c10 */ /* 0x000fe200087fe4ff */
[----:B------:R-:W-:Y:S01]  /*1bd0*/  UIMAD UR5, UR27, UR5, UR28 ;  /* 0x000000051b0572a4 */ /* 0x000fe2000f8e021c */
[----:B------:R-:W-:Y:S01]  /*1be0*/  IADD3.X R233, R13, UR29, R2, P2, !PT ;  /* 0x0000001d0de97c10 */ /* 0x000fe200097fe402 */
[----:B------:R-:W-:Y:S01]  /*1bf0*/  IMAD R2, R0, UR10, RZ ;  /* 0x0000000a00027c24 */ /* 0x000fe2000f8e02ff */
[----:B------:R-:W-:Y:S01]  /*1c00*/  ISETP.GE.AND P0, PT, R10, UR25, PT ;  /* 0x000000190a007c0c */ /* 0x000fe2000bf06270 */
[----:B------:R-:W-:Y:S01]  /*1c10*/  IMAD.WIDE.U32 R16, R16, UR27, R8 ;  /* 0x0000001b10107c25 */ /* 0x000fe2000f8e0008 */
[----:B------:R-:W-:Y:S01]  /*1c20*/  UMOV UR4, 0x400 ;  /* 0x0000040000047882 */ /* 0x000fe20000000000 */
[----:B------:R-:W-:Y:S01]  /*1c30*/  BSSY B0, `(.L_x_679) ;  /* 0x0000031000007945 */ /* 0x000fe20003800000 */
[----:B------:R-:W-:Y:S01]  /*1c40*/  IADD3 R7, R10, 0x20, RZ ;  /* 0x000000200a077810 */ /* 0x000fe20007ffe0ff */
[----:B------:R-:W-:Y:S01]  /*1c50*/  IMAD R213, R235, UR11, R2 ;  /* 0x0000000bebd57c24 */ /* 0x000fe2000f8e0202 */
[----:B------:R-:W-:Y:S01]  /*1c60*/  ULDC.64 UR10, c[0x0][0x268] ;  /* 0x00009a00000a7ab9 */ /* 0x000fe20000000a00 */
[----:B------:R-:W-:Y:S01]  /*1c70*/  IADD3 R19, R17, UR5, RZ ;  /* 0x0000000511137c10 */ /* 0x000fe2000fffe0ff */
[----:B------:R-:W-:Y:S01]  /*1c80*/  IMAD R0, R0, UR10, RZ ;  /* 0x0000000a00007c24 */ /* 0x000fe2000f8e02ff */
[----:B------:R-:W-:Y:S01]  /*1c90*/  IADD3 R199, R200, 0x80, RZ ;  /* 0x00000080c8c77810 */ /* 0x000fe20007ffe0ff */
[----:B-1----:R-:W-:Y:S01]  /*1ca0*/  ULEA UR4, UR31, UR4, 0x18 ;  /* 0x000000041f047291 */ /* 0x002fe2000f8ec03f */
[----:B------:R-:W-:-:S04]  /*1cb0*/  IMAD.WIDE.U32 R232, R235, UR10, R232 ;  /* 0x0000000aebe87c25 */ /* 0x000fc8000f8e00e8 */
[----:B------:R-:W-:Y:S01]  /*1cc0*/  IMAD R235, R235, UR11, R0 ;  /* 0x0000000bebeb7c24 */ /* 0x000fe2000f8e0200 */
[----:B------:R-:W-:Y:S01]  /*1cd0*/  LEA R209, R209, UR4, 0x1 ;  /* 0x00000004d1d17c11 */ /* 0x000fe2000f8e08ff */
        /* <DEDUP_REMOVED lines=38> */
.L_x_680:
[----:B------:R-:W-:Y:S05]  /*1f40*/  BSYNC B0 ;  /* 0x0000000000007941 */ /* 0x000fea0003800000 */
.L_x_679:
[----:B------:R-:W-:Y:S01]  /*1f50*/  BSSY B0, `(.L_x_681) ;  /* 0x000002b000007945 */ /* 0x000fe20003800000 */
[----:B------:R-:W-:Y:S01]  /*1f60*/  ISETP.GE.AND P0, PT, R7, UR25, PT ;  /* 0x0000001907007c0c */ /* 0x000fe2000bf06270 */
[----:B------:R-:W-:Y:S01]  /*1f70*/  VIADD R0, R10, 0x30 ;  /* 0x000000300a007836 */ /* 0x000fe20000000000 */
[----:B------:R-:W-:Y:S01]  /*1f80*/  LEA.HI R15, R15, R4, RZ, 0x4 ;  /* 0x000000040f0f7211 */ /* 0x000fe200078f20ff */
        /* <DEDUP_REMOVED lines=39> */
.L_x_682:
[----:B------:R-:W-:Y:S05]  /*2200*/  BSYNC B0 ;  /* 0x0000000000007941 */ /* 0x000fea0003800000 */
.L_x_681:
[----:B------:R-:W-:Y:S01]  /*2210*/  LOP3.LUT R13, R15, 0xfffffff0, RZ, 0xc0, !PT ;  /* 0xfffffff00f0d7812 */ /* 0x000fe200078ec0ff */
[----:B------:R-:W-:Y:S01]  /*2220*/  BSSY B0, `(.L_x_683) ;  /* 0x000002a000007945 */ /* 0x000fe20003800000 */
[----:B------:R-:W-:-:S03]  /*2230*/  ISETP.GE.AND P4, PT, R0, UR25, PT ;  /* 0x0000001900007c0c */ /* 0x000fc6000bf86270 */
[----:B------:R-:W-:Y:S01]  /*2240*/  IMAD.IADD R13, R4, 0x1, -R13 ;  /* 0x00000001040d7824 */ /* 0x000fe200078e0a0d */
        /* <DEDUP_REMOVED lines=39> */
.L_x_684:
[----:B------:R-:W-:Y:S05]  /*24c0*/  BSYNC B0 ;  /* 0x0000000000007941 */ /* 0x000fea0003800000 */
.L_x_683:
        /* <DEDUP_REMOVED lines=39> */
.L_x_686:
[----:B------:R-:W-:Y:S05]  /*2740*/  BSYNC B0 ;  /* 0x0000000000007941 */ /* 0x000fea0003800000 */
.L_x_685:
[----:B------:R-:W-:Y:S01]  /*2750*/  USHF.L.U32 UR25, UR8, 0x6, URZ ;  /* 0x0000000608197899 */ /* 0x000fe2000800063f */
[----:B------:R-:W-:Y:S01]  /*2760*/  ISETP.GE.AND P1, PT, R10, UR16, PT ;  /* 0x000000100a007c0c */ /* 0x000fe2000bf26270 */
[----:B------:R-:W-:Y:S01]  /*2770*/  USHF.L.U64.HI UR5, UR8, 0x6, UR9 ;  /* 0x0000000608057899 */ /* 0x000fe20008010209 */
[----:B------:R-:W-:Y:S01]  /*2780*/  SHF.R.S32.HI R12, RZ, 0x1f, R13 ;  /* 0x0000001fff0c7819 */ /* 0x000fe2000001140d */
[----:B------:R-:W-:Y:S01]  /*2790*/  USHF.R.S32.HI UR30, URZ, 0x1f, UR17 ;  /* 0x0000001f3f1e7899 */ /* 0x000fe20008011411 */
[----:B------:R-:W-:Y:S01]  /*27a0*/  SHF.R.S32.HI R20, RZ, 0x4, R15 ;  /* 0x00000004ff147819 */ /* 0x000fe2000001140f */
[----:B------:R-:W-:Y:S01]  /*27b0*/  UIMAD UR10, UR5, UR17, URZ ;  /* 0x00000011050a72a4 */ /* 0x000fe2000f8e023f */
[----:B------:R-:W-:Y:S01]  /*27c0*/  IMAD.IADD R213, R211, 0x1, R213 ;  /* 0x00000001d3d57824 */ /* 0x000fe200078e02d5 */
[----:B------:R-:W-:Y:S01]  /*27d0*/  LEA.HI R12, R12, R13, RZ, 0x3 ;  /* 0x0000000d0c0c7211 */ /* 0x000fe200078f18ff */
[----:B-1234-:R-:W-:Y:S01]  /*27e0*/  IMAD.U32 R3, RZ, RZ, UR25 ;  /* 0x00000019ff037e24 */ /* 0x01efe2000f8e00ff */
[----:B------:R-:W-:Y:S01]  /*27f0*/  UIMAD UR10, UR30, UR25, UR10 ;  /* 0x000000191e0a72a4 */ /* 0x000fe2000f8e020a */
[----:B------:R-:W-:Y:S01]  /*2800*/  IMAD.MOV.U32 R212, RZ, RZ, R210 ;  /* 0x000000ffffd47224 */ /* 0x000fe200078e00d2 */
[----:B------:R-:W-:Y:S01]  /*2810*/  LEA.HI R19, R15, R20, RZ, 0x1 ;  /* 0x000000140f137211 */ /* 0x000fe200078f08ff */
[----:B------:R-:W-:Y:S01]  /*2820*/  BSSY B0, `(.L_x_687) ;  /* 0x0000027000007945 */ /* 0x000fe20003800000 */
[----:B------:R-:W-:Y:S01]  /*2830*/  LOP3.LUT R2, R12, 0xfffffff8, RZ, 0xc0, !PT ;  /* 0xfffffff80c027812 */ /* 0x000fe200078ec0ff */
[----:B------:R-:W-:Y:S01]  /*2840*/  IMAD.WIDE.U32 R14, R3, UR17, R212 ;  /* 0x00000011030e7c25 */ /* 0x000fe2000f8e00d4 */
[----:B------:R-:W-:-:S02]  /*2850*/  ISETP.GE.AND P0, PT, R10, UR16, PT ;  /* 0x000000100a007c0c */ /* 0x000fc4000bf06270 */
[----:B------:R-:W-:Y:S01]  /*2860*/  LOP3.LUT R19, R19, 0xfffffffe, RZ, 0xc0, !PT ;  /* 0xfffffffe13137812 */ /* 0x000fe200078ec0ff */
[----:B------:R-:W-:Y:S02]  /*2870*/  VIADD R17, R15, UR10 ;  /* 0x0000000a0f117c36 */ /* 0x000fe40008000000 */
[----:B------:R-:W-:Y:S02]  /*2880*/  IMAD.IADD R2, R13, 0x1, -R2 ;  /* 0x000000010d027824 */ /* 0x000fe400078e0a02 */
[----:B------:R-:W-:Y:S02]  /*2890*/  IMAD.SHL.U32 R13, R10, 0x8, RZ ;  /* 0x000000080a0d7824 */ /* 0x000fe400078e00ff */
[----:B------:R-:W-:Y:S01]  /*28a0*/  IMAD.SHL.U32 R22, R5, 0x40, RZ ;  /* 0x0000004005167824 */ /* 0x000fe200078e00ff */
        /* <DEDUP_REMOVED lines=30> */
.L_x_688:
[----:B------:R-:W-:Y:S05]  /*2a90*/  BSYNC B0 ;  /* 0x0000000000007941 */ /* 0x000fea0003800000 */
.L_x_687:
        /* <DEDUP_REMOVED lines=9> */
[----:B------:R-:W-:Y:S02]  /*2b30*/  ISETP.GE.AND P1, PT, R199, UR10, PT ;  /* 0x0000000ac7007c0c */ /* 0x000fe4000bf26270 */
[----:B------:R-:W-:-:S07]  /*2b40*/  IADD3.X R18, R17, UR26, RZ, P2, !PT ;  /* 0x0000001a11127c10 */ /* 0x000fce00097fe4ff */
        /* <DEDUP_REMOVED lines=25> */
.L_x_690:
[----:B------:R-:W-:Y:S05]  /*2ce0*/  BSYNC B0 ;  /* 0x0000000000007941 */ /* 0x000fea0003800000 */
.L_x_689:
[----:B------:R-:W-:Y:S01]  /*2cf0*/  ISETP.GE.AND P1, PT, R7, UR16, PT ;  /* 0x0000001007007c0c */ /* 0x000fe2000bf26270 */
[----:B------:R-:W-:Y:S01]  /*2d00*/  IMAD.SHL.U32 R18, R2, 0x40, RZ ;  /* 0x0000004002127824 */ /* 0x000fe200078e00ff */
[----:B------:R-:W-:Y:S01]  /*2d10*/  LOP3.LUT R13, R22, 0x8, R13, 0xf8, !PT ;  /* 0x00000008160d7812 */ /* 0x000fe200078ef80d */
[----:B------:R-:W-:Y:S01]  /*2d20*/  IMAD.IADD R20, R20, 0x1, -R19 ;  /* 0x0000000114147824 */ /* 0x000fe200078e0a13 */
[----:B------:R-:W-:Y:S01]  /*2d30*/  SHF.R.U32.HI R22, RZ, 0x3, R22 ;  /* 0x00000003ff167819 */ /* 0x000fe20000011616 */
[----:B------:R-:W-:Y:S01]  /*2d40*/  BSSY B0, `(.L_x_691) ;  /* 0x0000028000007945 */ /* 0x000fe20003800000 */
[----:B------:R-:W-:Y:S02]  /*2d50*/  ISETP.GE.AND P5, PT, R0, UR16, PT ;  /* 0x0000001000007c0c */ /* 0x000fe4000bfa6270 */
[----:B------:R-:W-:Y:S01]  /*2d60*/  LOP3.LUT R197, R13, R22, RZ, 0x3c, !PT ;  /* 0x000000160dc57212 */ /* 0x000fe200078e3cff */
[----:B------:R-:W-:Y:S01]  /*2d70*/  IMAD.SHL.U32 R13, R20, 0x8, RZ ;  /* 0x00000008140d7824 */ /* 0x000fe200078e00ff */
[----:B------:R-:W-:-:S03]  /*2d80*/  LOP3.LUT R18, R18, 0x1c0, RZ, 0xc0, !PT ;  /* 0x000001c012127812 */ /* 0x000fc600078ec0ff */
[----:B------:R-:W-:Y:S06]  /*2d90*/  @P1 BRA `(.L_x_692) ;  /* 0x0000000000881947 */ /* 0x000fec0003800000 */
[----:B------:R-:W-:Y:S01]  /*2da0*/  ULDC UR10, c[0x0][0x2d0] ;  /* 0x0000b400000a7ab9 */ /* 0x000fe20000000800 */
[----:B------:R-:W-:Y:S01]  /*2db0*/  IMAD.U32 R23, RZ, RZ, UR8 ;  /* 0x00000008ff177e24 */ /* 0x000fe2000f8e00ff */
[----:B------:R-:W-:Y:S01]  /*2dc0*/  ISETP.GE.AND P4, PT, R200, UR10, PT ;  /* 0x0000000ac8007c0c */ /* 0x000fe2000bf86270 */
[----:B------:R-:W-:Y:S01]  /*2dd0*/  IMAD.U32 R21, RZ, RZ, UR8 ;  /* 0x00000008ff157e24 */ /* 0x000fe2000f8e00ff */
[----:B------:R-:W-:Y:S01]  /*2de0*/  ISETP.GE.AND P3, PT, R208, UR10, PT ;  /* 0x0000000ad0007c0c */ /* 0x000fe2000bf66270 */
[----:B------:R-:W-:Y:S01]  /*2df0*/  IMAD.U32 R19, RZ, RZ, UR9 ;  /* 0x00000009ff137e24 */ /* 0x000fe2000f8e00ff */
[----:B------:R-:W-:-:S04]  /*2e00*/  LEA R23, P1, R23, R14, 0x5 ;  /* 0x0000000e17177211 */ /* 0x000fc800078228ff */
[----:B------:R-:W-:Y:S02]  /*2e10*/  LEA.HI.X R22, R21, R17, R19, 0x5, P1 ;  /* 0x0000001115167211 */ /* 0x000fe400008f2c13 */
[----:B------:R-:W-:-:S03]  /*2e20*/  ISETP.GE.AND P1, PT, R199, UR10, PT ;  /* 0x0000000ac7007c0c */ /* 0x000fc6000bf26270 */
[----:B--23--:R-:W2:Y:S01]  /*2e30*/  @!P4 LDC.64 R10, c[0x0][0x218] ;  /* 0x00008600ff0acb82 */ /* 0x00cea20000000a00 */
[----:B------:R3:W-:Y:S07]  /*2e40*/  @P4 STS.128 [R209+0x7000], RZ ;  /* 0x007000ffd1004388 */ /* 0x0007ee0000000c00 */
        /* <DEDUP_REMOVED lines=23> */
.L_x_692:
[----:B------:R-:W-:Y:S05]  /*2fc0*/  BSYNC B0 ;  /* 0x0000000000007941 */ /* 0x000fea0003800000 */
.L_x_691:
[----:B------:R-:W-:Y:S04]  /*2fd0*/  BSSY B0, `(.L_x_693) ;  /* 0x0000024000007945 */ /* 0x000fe80003800000 */
[----:B------:R-:W-:Y:S05]  /*2fe0*/  @P5 BRA `(.L_x_694) ;  /* 0x0000000000885947 */ /* 0x000fea0003800000 */
[----:B------:R-:W-:Y:S01]  /*2ff0*/  ULDC UR10, c[0x0][0x2d0] ;  /* 0x0000b400000a7ab9 */ /* 0x000fe20000000800 */
[----:B------:R-:W-:Y:S01]  /*3000*/  IMAD.U32 R15, RZ, RZ, UR8 ;  /* 0x00000008ff0f7e24 */ /* 0x000fe2000f8e00ff */
[----:B------:R-:W-:Y:S01]  /*3010*/  ISETP.GE.AND P4, PT, R200, UR10, PT ;  /* 0x0000000ac8007c0c */ /* 0x000fe2000bf86270 */
[----:B------:R-:W-:Y:S01]  /*3020*/  IMAD.MOV.U32 R16, RZ, RZ, R14 ;  /* 0x000000ffff107224 */ /* 0x000fe200078e000e */
[----:B------:R-:W-:Y:S01]  /*3030*/  ISETP.GE.AND P3, PT, R208, UR10, PT ;  /* 0x0000000ad0007c0c */ /* 0x000fe2000bf66270 */
[----:B------:R-:W-:Y:S01]  /*3040*/  UIMAD UR11, UR9, 0x30, URZ ;  /* 0x00000030090b78a4 */ /* 0x000fe2000f8e023f */
[----:B------:R-:W-:Y:S01]  /*3050*/  ISETP.GE.AND P1, PT, R199, UR10, PT ;  /* 0x0000000ac7007c0c */ /* 0x000fe2000bf26270 */
[----:B------:R-:W-:-:S04]  /*3060*/  IMAD.WIDE.U32 R16, R15, 0x30, R16 ;  /* 0x000000300f107825 */ /* 0x000fc800078e0010 */
[----:B------:R-:W-:-:S04]  /*3070*/  VIADD R14, R17, UR11 ;  /* 0x0000000b110e7c36 */ /* 0x000fc80008000000 */
        /* <DEDUP_REMOVED lines=25> */
.L_x_694:
[----:B------:R-:W-:Y:S05]  /*3210*/  BSYNC B0 ;  /* 0x0000000000007941 */ /* 0x000fea0003800000 */
.L_x_693:
[----:B------:R-:W0:Y:S01]  /*3220*/  LDGDEPBAR ;  /* 0x00000000000079af */ /* 0x000e220000000000 */
[----:B------:R-:W-:Y:S01]  /*3230*/  LOP3.LUT R13, R18, 0x8, R13, 0xf8, !PT ;  /* 0x00000008120d7812 */ /* 0x000fe200078ef80d */
[----:B------:R-:W-:Y:S01]  /*3240*/  USHF.L.U64.HI UR28, UR6, 0x6, UR7 ;  /* 0x00000006061c7899 */ /* 0x000fe20008010207 */
[----:B------:R-:W-:Y:S01]  /*3250*/  SHF.R.U32.HI R18, RZ, 0x3, R18 ;  /* 0x00000003ff127819 */ /* 0x000fe20000011612 */
[----:B------:R-:W-:Y:S01]  /*3260*/  USHF.L.U32 UR29, UR6, 0x6, URZ ;  /* 0x00000006061d7899 */ /* 0x000fe2000800063f */
[----:B------:R-:W-:Y:S01]  /*3270*/  ISETP.GE.AND P4, PT, R0, UR16, PT ;  /* 0x0000001000007c0c */ /* 0x000fe2000bf86270 */
[----:B------:R-:W-:Y:S01]  /*3280*/  UIMAD UR10, UR28, UR17, URZ ;  /* 0x000000111c0a72a4 */ /* 0x000fe2000f8e023f */
[----:B------:R-:W-:Y:S01]  /*3290*/  LOP3.LUT R0, R13, R18, RZ, 0x3c, !PT ;  /* 0x000000120d007212 */ /* 0x000fe200078e3cff */
[----:B------:R-:W-:Y:S01]  /*32a0*/  IMAD.IADD R235, R233, 0x1, R235 ;  /* 0x00000001e9eb7824 */ /* 0x000fe200078e02eb */
[----:B------:R-:W-:Y:S01]  /*32b0*/  ISETP.GE.AND P5, PT, R7, UR16, PT ;  /* 0x0000001007007c0c */ /* 0x000fe2000bfa6270 */
[----:B------:R-:W-:Y:S01]  /*32c0*/  IMAD.U32 R13, RZ, RZ, UR17 ;  /* 0x00000011ff0d7e24 */ /* 0x000fe2000f8e00ff */
[----:B------:R-:W-:Y:S01]  /*32d0*/  UIMAD UR10, UR30, UR29, UR10 ;  /* 0x0000001d1e0a72a4 */ /* 0x000fe2000f8e020a */
[----:B------:R-:W-:Y:S01]  /*32e0*/  IMAD.MOV.U32 R234, RZ, RZ, R232 ;  /* 0x000000ffffea7224 */ /* 0x000fe200078e00e8 */
[----:B------:R-:W-:Y:S01]  /*32f0*/  SHF.R.S32.HI R87, RZ, 0x5, R87 ;  /* 0x00000005ff577819 */ /* 0x000fe20000011457 */
[----:B------:R-:W-:Y:S01]  /*3300*/  IMAD.SHL.U32 R7, R12, 0x40, RZ ;  /* 0x000000400c077824 */ /* 0x000fe200078e00ff */
[----:B------:R-:W-:Y:S01]  /*3310*/  UIADD3 UR32, UR24, -UR20, -UR15 ;  /* 0x8000001418207290 */ /* 0x000fe2000fffe80f */
[----:B------:R-:W-:Y:S01]  /*3320*/  IMAD.WIDE.U32 R12, R13, UR29, R234 ;  /* 0x0000001d0d0c7c25 */ /* 0x000fe2000f8e00ea */
[----:B------:R-:W-:Y:S02]  /*3330*/  BSSY B0, `(.L_x_695) ;  /* 0x0000029000007945 */ /* 0x000fe40003800000 */
[----:B------:R-:W-:Y:S01]  /*3340*/  LOP3.LUT R0, R0, 0xfffffe00, R7, 0xf8, !PT ;  /* 0xfffffe0000007812 */ /* 0x000fe200078ef807 */
[----:B------:R-:W-:-:S02]  /*3350*/  IMAD R197, R20, 0x200, R197 ;  /* 0x0000020014c57824 */ /* 0x000fc400078e02c5 */
[----:B------:R-:W-:Y:S01]  /*3360*/  VIADD R15, R13, UR10 ;  /* 0x0000000a0d0f7c36 */ /* 0x000fe20008000000 */
[----:B------:R-:W-:-:S04]  /*3370*/  DEPBAR.LE SB0, 0x0 ;  /* 0x000080000000791a */ /* 0x000fc80000000000 */
[----:B------:R-:W-:Y:S01]  /*3380*/  BAR.SYNC.DEFER_BLOCKING 0x0 ;  /* 0x0000000000007b1d */ /* 0x000fe20000010000 */
[----:B------:R-:W-:Y:S01]  /*3390*/  IMAD R198, R87, 0x400, R0 ;  /* 0x0000040057c67824 */ /* 0x000fe200078e0200 */
[----:B------:R-:W-:-:S04]  /*33a0*/  LEA R197, R197, UR4, 0x1 ;  /* 0x00000004c5c57c11 */ /* 0x000fc8000f8e08ff */
        /* <DEDUP_REMOVED lines=33> */
.L_x_696:
[----:B------:R-:W-:Y:S05]  /*35c0*/  BSYNC B0 ;  /* 0x0000000000007941 */ /* 0x000fea0003800000 */
.L_x_695:
        /* <DEDUP_REMOVED lines=12> */
[----:B------:R-:W-:Y:S02]  /*3690*/  ISETP.GE.AND P0, PT, R199, UR10, PT ;  /* 0x0000000ac7007c0c */ /* 0x000fe4000bf06270 */
[----:B------:R-:W-:-:S07]  /*36a0*/  IADD3.X R16, R15, UR30, RZ, P1, !PT ;  /* 0x0000001e0f107c10 */ /* 0x000fce0008ffe4ff */
        /* <DEDUP_REMOVED lines=25> */
.L_x_698:
[----:B------:R-:W-:Y:S05]  /*3840*/  BSYNC B0 ;  /* 0x0000000000007941 */ /* 0x000fea0003800000 */
.L_x_697:
[----:B------:R1:W-:Y:S01]  /*3850*/  @P5 STS.128 [R209+0xd000], RZ ;  /* 0x00d000ffd1005388 */ /* 0x0003e20000000c00 */
[----:B------:R-:W-:Y:S03]  /*3860*/  BSSY B0, `(.L_x_699) ;  /* 0x0000025000007945 */ /* 0x000fe60003800000 */
[----:B------:R1:W-:Y:S04]  /*3870*/  @P5 STS.128 [R209+0xf000], RZ ;  /* 0x00f000ffd1005388 */ /* 0x0003e80000000c00 */
[----:B------:R1:W-:Y:S01]  /*3880*/  @P5 STS.128 [R209+0x11000], RZ ;  /* 0x011000ffd1005388 */ /* 0x0003e20000000c00 */
[----:B------:R-:W-:Y:S05]  /*3890*/  @P5 BRA `(.L_x_700) ;  /* 0x0000000000845947 */ /* 0x000fea0003800000 */
[----:B------:R-:W-:Y:S01]  /*38a0*/  ULDC UR10, c[0x0][0x2d0] ;  /* 0x0000b400000a7ab9 */ /* 0x000fe20000000800 */
[----:B------:R-:W-:Y:S01]  /*38b0*/  IMAD.U32 R17, RZ, RZ, UR6 ;  /* 0x00000006ff117e24 */ /* 0x000fe2000f8e00ff */
[----:B------:R-:W-:Y:S01]  /*38c0*/  ISETP.GE.AND P3, PT, R200, UR10, PT ;  /* 0x0000000ac8007c0c */ /* 0x000fe2000bf66270 */
[----:B------:R-:W-:Y:S01]  /*38d0*/  IMAD.U32 R7, RZ, RZ, UR7 ;  /* 0x00000007ff077e24 */ /* 0x000fe2000f8e00ff */
[----:B------:R-:W-:Y:S02]  /*38e0*/  ISETP.GE.AND P2, PT, R208, UR10, PT ;  /* 0x0000000ad0007c0c */ /* 0x000fe4000bf46270 */
        /* <DEDUP_REMOVED lines=28> */
.L_x_700:
[----:B------:R-:W-:Y:S05]  /*3ab0*/  BSYNC B0 ;  /* 0x0000000000007941 */ /* 0x000fea0003800000 */
.L_x_699:
[----:B------:R1:W-:Y:S01]  /*3ac0*/  @P4 STS.128 [R209+0xd800], RZ ;  /* 0x00d800ffd1004388 */ /* 0x0003e20000000c00 */
[----:B------:R-:W-:Y:S01]  /*3ad0*/  UIADD3 UR10, UR24, 0x1, -UR15 ;  /* 0x00000001180a7890 */ /* 0x000fe2000fffe80f */
[----:B------:R-:W-:Y:S02]  /*3ae0*/  BSSY B0, `(.L_x_701) ;  /* 0x0000027000007945 */ /* 0x000fe40003800000 */
[----:B------:R1:W-:Y:S01]  /*3af0*/  @P4 STS.128 [R209+0xf800], RZ ;  /* 0x00f800ffd1004388 */ /* 0x0003e20000000c00 */
[----:B------:R-:W-:-:S03]  /*3b00*/  UIADD3 UR19, UR10, UR19, URZ ;  /* 0x000000130a137290 */ /* 0x000fc6000fffe03f */
[----:B------:R1:W-:Y:S01]  /*3b10*/  @P4 STS.128 [R209+0x11800], RZ ;  /* 0x011800ffd1004388 */ /* 0x0003e20000000c00 */
[----:B------:R-:W-:Y:S08]  /*3b20*/  @P4 BRA `(.L_x_702) ;  /* 0x0000000000884947 */ /* 0x000ff00003800000 */
        /* <DEDUP_REMOVED lines=34> */
.L_x_702:
[----:B------:R-:W-:Y:S05]  /*3d50*/  BSYNC B0 ;  /* 0x0000000000007941 */ /* 0x000fea0003800000 */
.L_x_701:
        /* <DEDUP_REMOVED lines=8> */
[----:B------:R-:W5:Y:S01]  /*3de0*/  LDSM.16.M88.4 R36, [R197+0x6800] ;  /* 0x00680000c524783b */ /* 0x000f620000000200 */
[----:B------:R-:W-:Y:S01]  /*3df0*/  SEL R7, R7, 0xfffffff0, !P0 ;  /* 0xfffffff007077807 */ /* 0x000fe20004000000 */
[----:B------:R-:W-:Y:S01]  /*3e00*/  IMAD.SHL.U32 R218, R4, 0x2, RZ ;  /* 0x0000000204da7824 */ /* 0x000fe200078e00ff */
[----:B------:R-:W-:Y:S01]  /*3e10*/  LOP3.LUT P0, RZ, R2, 0x4, RZ, 0xc0, !PT ;  /* 0x0000000402ff7812 */ /* 0x000fe2000780c0ff */
[----:B------:R-:W5:Y:S01]  /*3e20*/  LDSM.16.M88.4 R28, [R197+0x7000] ;  /* 0x00700000c51c783b */ /* 0x000f620000000200 */
[----:B------:R-:W-:Y:S01]  /*3e30*/  IMAD.MOV.U32 R2, RZ, RZ, 0x40 ;  /* 0x00000040ff027424 */ /* 0x000fe200078e00ff */
[----:B------:R-:W-:Y:S01]  /*3e40*/  UISETP.GT.AND UP0, UPT, UR17, UR12, UPT ;  /* 0x0000000c1100728c */ /* 0x000fe2000bf04270 */
[----:B------:R-:W-:Y:S01]  /*3e50*/  IMAD R196, R7, 0x2, R198 ;  /* 0x0000000207c47824 */ /* 0x000fe200078e02c6 */
[----:B------:R-:W5:Y:S01]  /*3e60*/  LDSM.16.M88.4 R64, [R197+0x7800] ;  /* 0x00780000c540783b */ /* 0x000f620000000200 */
[----:B------:R-:W-:Y:S01]  /*3e70*/  @P1 VIADD R195, R5, 0xffffffe0 ;  /* 0xffffffe005c31836 */ /* 0x000fe20000000000 */
[----:B------:R-:W-:Y:S01]  /*3e80*/  SEL R2, R2, 0xffffffc0, !P2 ;  /* 0xffffffc002027807 */ /* 0x000fe20005000000 */
[----:B------:R-:W-:Y:S01]  /*3e90*/  IMAD.MOV.U32 R5, RZ, RZ, 0x20 ;  /* 0x00000020ff057424 */ /* 0x000fe200078e00ff */
[----:B------:R-:W-:Y:S01]  /*3ea0*/  LDSM.16.M88.4 R60, [R196] ;  /* 0x00000000c43c783b */ /* 0x000fe20000000200 */
[----:B------:R-:W-:Y:S01]  /*3eb0*/  LOP3.LUT R218, R218, 0x6, RZ, 0xc0, !PT ;  /* 0x00000006dada7812 */ /* 0x000fe200078ec0ff */
[----:B------:R-:W-:-:S02]  /*3ec0*/  IMAD.U32 R214, RZ, RZ, UR24 ;  /* 0x00000018ffd67e24 */ /* 0x000fc4000f8e00ff */
[----:B------:R-:W5:Y:S01]  /*3ed0*/  LDSM.16.M88.4 R16, [R195] ;  /* 0x00000000c310783b */ /* 0x000f620000000200 */
[----:B------:R-:W-:Y:S01]  /*3ee0*/  SEL R5, R5, 0xffffffe0, !P0 ;  /* 0xffffffe005057807 */ /* 0x000fe20004000000 */
[----:B------:R-:W-:Y:S02]  /*3ef0*/  IMAD.IADD R191, R197, 0x1, R2 ;  /* 0x00000001c5bf7824 */ /* 0x000fe400078e0202 */
[----:B------:R-:W5:Y:S01]  /*3f00*/  LDSM.16.M88.4 R12, [R195+0x800] ;  /* 0x00080000c30c783b */ /* 0x000f620000000200 */
[----:B------:R-:W-:Y:S02]  /*3f10*/  IMAD.IADD R184, R2, 0x1, R195 ;  /* 0x0000000102b87824 */ /* 0x000fe400078e02c3 */
[C---:B------:R-:W-:Y:S01]  /*3f20*/  IMAD R194, R5.reuse, 0x2, R198 ;  /* 0x0000000205c27824 */ /* 0x040fe200078e02c6 */
[----:B-1234-:R-:W1:Y:S01]  /*3f30*/  LDSM.16.M88.4 R8, [R195+0x1000] ;  /* 0x00100000c308783b */ /* 0x01ee620000000200 */
[----:B------:R-:W-:Y:S02]  /*3f40*/  IMAD R193, R5, 0x2, R196 ;  /* 0x0000000205c17824 */ /* 0x000fe400078e02c4 */
[----:B------:R-:W-:Y:S01]  /*3f50*/  VIADD R205, R221, 0x646e171e ;  /* 0x646e171eddcd7836 */ /* 0x000fe20000000000 */
[----:B------:R-:W2:Y:S01]  /*3f60*/  LDSM.16.M88.4 R80, [R195+0x1800] ;  /* 0x00180000c350783b */ /* 0x000ea20000000200 */
[----:B------:R-:W-:-:S02]  /*3f70*/  VIADD R187, R195, 0x800 ;  /* 0x00000800c3bb7836 */ /* 0x000fc40000000000 */
[C---:B------:R-:W-:Y:S01]  /*3f80*/  VIADD R186, R195.reuse, 0x1000 ;  /* 0x00001000c3ba7836 */ /* 0x040fe20000000000 */
[----:B------:R-:W-:Y:S01]  /*3f90*/  LDSM.16.M88.4 R72, [R194] ;  /* 0x00000000c248783b */ /* 0x000fe20000000200 */
[C---:B------:R-:W-:Y:S02]  /*3fa0*/  VIADD R185, R195.reuse, 0x1800 ;  /* 0x00001800c3b97836 */ /* 0x040fe40000000000 */
[C---:B------:R-:W-:Y:S01]  /*3fb0*/  VIADD R183, R195.reuse, 0x2000 ;  /* 0x00002000c3b77836 */ /* 0x040fe20000000000 */
[C---:B-----5:R-:W-:Y:S01]  /*3fc0*/  HMMA.16816.F32.BF16 R48, R68.reuse, R44, RZ ;  /* 0x0000002c4430723c */ /* 0x060fe200000418ff */
[----:B------:R-:W3:Y:S01]  /*3fd0*/  LDSM.16.M88.4 R56, [R191+0x6000] ;  /* 0x00600000bf38783b */ /* 0x000ee20000000200 */
[C---:B------:R-:W-:Y:S02]  /*3fe0*/  VIADD R182, R195.reuse, 0x2800 ;  /* 0x00002800c3b67836 */ /* 0x040fe40000000000 */
[C---:B------:R-:W-:Y:S01]  /*3ff0*/  VIADD R181, R195.reuse, 0x3000 ;  /* 0x00003000c3b57836 */ /* 0x040fe20000000000 */
[----:B------:R-:W4:Y:S01]  /*4000*/  LDSM.16.M88.4 R52, [R191+0x6800] ;  /* 0x00680000bf34783b */ /* 0x000f220000000200 */
[----:B------:R-:W-:Y:S01]  /*4010*/  HMMA.16816.F32.BF16 R44, R68, R46, RZ ;  /* 0x0000002e442c723c */ /* 0x000fe200000418ff */
[----:B------:R-:W-:-:S02]  /*4020*/  VIADD R180, R195, 0x3800 ;  /* 0x00003800c3b47836 */ /* 0x000fc40000000000 */
[----:B------:R-:W5:Y:S01]  /*4030*/  LDSM.16.M88.4 R20, [R191+0x7000] ;  /* 0x00700000bf14783b */ /* 0x000f620000000200 */
[C---:B------:R-:W-:Y:S02]  /*4040*/  VIADD R179, R195.reuse, 0x4000 ;  /* 0x00004000c3b37836 */ /* 0x040fe40000000000 */
[C---:B------:R-:W-:Y:S01]  /*4050*/  HMMA.16816.F32.BF16 R40, R68.reuse, R36, RZ ;  /* 0x000000244428723c */ /* 0x040fe200000418ff */
[----:B------:R-:W5:Y:S01]  /*4060*/  LDSM.16.M88.4 R76, [R191+0x7800] ;  /* 0x00780000bf4c783b */ /* 0x000f620000000200 */
[C---:B------:R-:W-:Y:S02]  /*4070*/  VIADD R178, R195.reuse, 0x4800 ;  /* 0x00004800c3b27836 */ /* 0x040fe40000000000 */
[C---:B------:R-:W-:Y:S01]  /*4080*/  VIADD R177, R195.reuse, 0x5000 ;  /* 0x00005000c3b17836 */ /* 0x040fe20000000000 */
[----:B------:R-:W0:Y:S01]  /*4090*/  LDGDEPBAR ;  /* 0x00000000000079af */ /* 0x000e220000000000 */
[----:B------:R-:W-:Y:S01]  /*40a0*/  HMMA.16816.F32.BF16 R32, R68, R28, RZ ;  /* 0x0000001c4420723c */ /* 0x000fe200000418ff */
[----:B------:R-:W-:-:S05]  /*40b0*/  VIADD R176, R195, 0x5800 ;  /* 0x00005800c3b07836 */ /* 0x000fca0000000000 */
[C---:B------:R-:W-:Y:S06]  /*40c0*/  HMMA.16816.F32.BF16 R36, R68.reuse, R38, RZ ;  /* 0x000000264424723c */ /* 0x040fec00000418ff */
[C---:B------:R-:W-:Y:S06]  /*40d0*/  HMMA.16816.F32.BF16 R28, R68.reuse, R30, RZ ;  /* 0x0000001e441c723c */ /* 0x040fec00000418ff */
[C---:B------:R-:W-:Y:S06]  /*40e0*/  HMMA.16816.F32.BF16 R24, R68.reuse, R64, RZ ;  /* 0x000000404418723c */ /* 0x040fec00000418ff */
[----:B------:R-:W-:Y:S01]  /*40f0*/  HMMA.16816.F32.BF16 R68, R68, R66, RZ ;  /* 0x000000424444723c */ /* 0x000fe200000418ff */
[----:B------:R-:W-:Y:S05]  /*4100*/  LDSM.16.M88.4 R64, [R193] ;  /* 0x00000000c140783b */ /* 0x000fea0000000200 */
[C---:B------:R-:W-:Y:S06]  /*4110*/  HMMA.16816.F32.BF16 R48, R60.reuse, R16, R48 ;  /* 0x000000103c30723c */ /* 0x040fec0000041830 */
[C---:B------:R-:W-:Y:S01]  /*4120*/  HMMA.16816.F32.BF16 R44, R60.reuse, R18, R44 ;  /* 0x000000123c2c723c */ /* 0x040fe2000004182c */
[----:B------:R-:W5:Y:S05]  /*4130*/  LDSM.16.M88.4 R16, [R184] ;  /* 0x00000000b810783b */ /* 0x000f6a0000000200 */
[C---:B------:R-:W-:Y:S06]  /*4140*/  HMMA.16816.F32.BF16 R40, R60.reuse, R12, R40 ;  /* 0x0000000c3c28723c */ /* 0x040fec0000041828 */
[C---:B------:R-:W-:Y:S01]  /*4150*/  HMMA.16816.F32.BF16 R36, R60.reuse, R14, R36 ;  /* 0x0000000e3c24723c */ /* 0x040fe20000041824 */
[----:B------:R-:W5:Y:S05]  /*4160*/  LDSM.16.M88.4 R12, [R184+0x800] ;  /* 0x00080000b80c783b */ /* 0x000f6a0000000200 */
[C---:B-1----:R-:W-:Y:S06]  /*4170*/  HMMA.16816.F32.BF16 R32, R60.reuse, R8, R32 ;  /* 0x000000083c20723c */ /* 0x042fec0000041820 */
        /* <DEDUP_REMOVED lines=9> */
[C---:B----4-:R-:W-:Y:S06]  /*4210*/  HMMA.16816.F32.BF16 R40, R72.reuse, R52, R40 ;  /* 0x000000344828723c */ /* 0x050fec0000041828 */
[C---:B------:R-:W-:Y:S01]  /*4220*/  HMMA.16816.F32.BF16 R36, R72.reuse, R54, R36 ;  /* 0x000000364824723c */ /* 0x040fe20000041824 */
[----:B------:R-:W3:Y:S05]  /*4230*/  LDSM.16.M88.4 R52, [R198+0x2000] ;  /* 0x00200000c634783b */ /* 0x000eea0000000200 */
[C---:B-----5:R-:W-:Y:S06]  /*4240*/  HMMA.16816.F32.BF16 R32, R72.reuse, R20, R32 ;  /* 0x000000144820723c */ /* 0x060fec0000041820 */
[C---:B------:R-:W-:Y:S01]  /*4250*/  HMMA.16816.F32.BF16 R28, R72.reuse, R22, R28 ;  /* 0x00000016481c723c */ /* 0x040fe2000004181c */
[----:B------:R-:W4:Y:S05]  /*4260*/  LDSM.16.M88.4 R20, [R197+0x9000] ;  /* 0x00900000c514783b */ /* 0x000f2a0000000200 */
[C---:B------:R-:W-:Y:S06]  /*4270*/  HMMA.16816.F32.BF16 R24, R72.reuse, R76, R24 ;  /* 0x0000004c4818723c */ /* 0x040fec0000041818 */
[----:B------:R-:W-:Y:S01]  /*4280*/  HMMA.16816.F32.BF16 R72, R72, R78, R68 ;  /* 0x0000004e4848723c */ /* 0x000fe20000041844 */
[----:B------:R-:W5:Y:S04]  /*4290*/  LDSM.16.M88.4 R76, [R197+0x9800] ;  /* 0x00980000c54c783b */ /* 0x000f680000000200 */
[----:B------:R-:W-:Y:S01]  /*42a0*/  LDSM.16.M88.4 R68, [R196+0x2000] ;  /* 0x00200000c444783b */ /* 0x000fe20000000200 */
[C---:B------:R-:W-:Y:S06]  /*42b0*/  HMMA.16816.F32.BF16 R48, R64.reuse, R16, R48 ;  /* 0x000000104030723c */ /* 0x040fec0000041830 */
[C---:B------:R-:W-:Y:S01]  /*42c0*/  HMMA.16816.F32.BF16 R44, R64.reuse, R18, R44 ;  /* 0x00000012402c723c */ /* 0x040fe2000004182c */
[----:B------:R-:W5:Y:S05]  /*42d0*/  LDSM.16.M88.4 R16, [R195+0x2000] ;  /* 0x00200000c310783b */ /* 0x000f6a0000000200 */
        /* <DEDUP_REMOVED lines=42> */
[C---:B------:R-:W-:Y:S06]  /*4580*/  HMMA.16816.F32.BF16 R32, R20.reuse, R56, R32 ;  /* 0x000000381420723c */ /* 0x040fec0000041820 */
[C---:B------:R-:W-:Y:S01]  /*4590*/  HMMA.16816.F32.BF16 R28, R20.reuse, R58, R28 ;  /* 0x0000003a141c723c */ /* 0x040fe2000004181c */
[----:B------:R-:W3:Y:S05]  /*45a0*/  LDSM.16.M88.4 R56, [R197+0xb000] ;  /* 0x00b00000c538783b */ /* 0x000eea0000000200 */
[C---:B----4-:R-:W-:Y:S06]  /*45b0*/  HMMA.16816.F32.BF16 R24, R20.reuse, R52, R24 ;  /* 0x000000341418723c */ /* 0x050fec0000041818 */
[----:B------:R-:W-:Y:S01]  /*45c0*/  HMMA.16816.F32.BF16 R72, R20, R54, R72 ;  /* 0x000000361448723c */ /* 0x000fe20000041848 */
[----:B------:R-:W4:Y:S04]  /*45d0*/  LDSM.16.M88.4 R52, [R197+0xb800] ;  /* 0x00b80000c534783b */ /* 0x000f280000000200 */
[----:B------:R-:W-:Y:S01]  /*45e0*/  LDSM.16.M88.4 R20, [R196+0x4000] ;  /* 0x00400000c414783b */ /* 0x000fe20000000200 */
[C---:B-----5:R-:W-:Y:S06]  /*45f0*/  HMMA.16816.F32.BF16 R48, R76.reuse, R16, R48 ;  /* 0x000000104c30723c */ /* 0x060fec0000041830 */
        /* <DEDUP_REMOVED lines=8> */
[----:B--2---:R-:W-:Y:S06]  /*4680*/  HMMA.16816.F32.BF16 R24, R76, R80, R24 ;  /* 0x000000504c18723c */ /* 0x004fec0000041818 */
[C---:B---3--:R-:W-:Y:S06]  /*4690*/  HMMA.16816.F32.BF16 R48, R68.reuse, R64, R48 ;  /* 0x000000404430723c */ /* 0x048fec0000041830 */
[C---:B------:R-:W-:Y:S06]  /*46a0*/  HMMA.16816.F32.BF16 R44, R68.reuse, R66, R44 ;  /* 0x00000042442c723c */ /* 0x040fec000004182c */
[C---:B------:R-:W-:Y:S06]  /*46b0*/  HMMA.16816.F32.BF16 R40, R68.reuse, R60, R40 ;  /* 0x0000003c4428723c */ /* 0x040fec0000041828 */
[C---:B------:R-:W-:Y:S01]  /*46c0*/  HMMA.16816.F32.BF16 R36, R68.reuse, R62, R36 ;  /* 0x0000003e4424723c */ /* 0x040fe20000041824 */
[----:B------:R-:W-:Y:S05]  /*46d0*/  LDSM.16.M88.4 R60, [R194+0x4000] ;  /* 0x00400000c23c783b */ /* 0x000fea0000000200 */
[C---:B------:R-:W-:Y:S06]  /*46e0*/  HMMA.16816.F32.BF16 R32, R68.reuse, R56, R32 ;  /* 0x000000384420723c */ /* 0x040fec0000041820 */
[C---:B------:R-:W-:Y:S01]  /*46f0*/  HMMA.16816.F32.BF16 R28, R68.reuse, R58, R28 ;  /* 0x0000003a441c723c */ /* 0x040fe2000004181c */
[----:B------:R-:W2:Y:S05]  /*4700*/  LDSM.16.M88.4 R56, [R191+0xa000] ;  /* 0x00a00000bf38783b */ /* 0x000eaa0000000200 */
[----:B----4-:R-:W-:Y:S01]  /*4710*/  HMMA.16816.F32.BF16 R64, R68, R52, R24 ;  /* 0x000000344440723c */ /* 0x010fe20000041818 */
[----:B------:R-:W3:Y:S05]  /*4720*/  LDSM.16.M88.4 R24, [R191+0xa800] ;  /* 0x00a80000bf18783b */ /* 0x000eea0000000200 */
[----:B------:R-:W-:Y:S01]  /*4730*/  HMMA.16816.F32.BF16 R76, R76, R82, R72 ;  /* 0x000000524c4c723c */ /* 0x000fe20000041848 */
[----:B------:R-:W4:Y:S05]  /*4740*/  LDSM.16.M88.4 R72, [R195+0x5800] ;  /* 0x00580000c348783b */ /* 0x000f2a0000000200 */
[C---:B-----5:R-:W-:Y:S06]  /*4750*/  HMMA.16816.F32.BF16 R48, R20.reuse, R16, R48 ;  /* 0x000000101430723c */ /* 0x060fec0000041830 */
[----:B------:R-:W-:Y:S01]  /*4760*/  HMMA.16816.F32.BF16 R44, R20, R18, R44 ;  /* 0x00000012142c723c */ /* 0x000fe2000004182c */
[----:B------:R-:W-:-:S04]  /*4770*/  SHF.R.S32.HI R17, RZ, 0x1f, R6 ;  /* 0x0000001fff117819 */ /* 0x000fc80000011406 */
[----:B------:R-:W-:Y:S01]  /*4780*/  LEA.HI R6, R17, R6, RZ, 0x2 ;  /* 0x0000000611067211 */ /* 0x000fe200078f10ff */
[----:B------:R-:W-:Y:S01]  /*4790*/  HMMA.16816.F32.BF16 R40, R20, R12, R40 ;  /* 0x0000000c1428723c */ /* 0x000fe20000041828 */
[----:B------:R-:W-:Y:S02]  /*47a0*/  LDSM.16.M88.4 R16, [R184+0x4800] ;  /* 0x00480000b810783b */ /* 0x000fe40000000200 */
[----:B------:R-:W-:-:S03]  /*47b0*/  SHF.R.S32.HI R6, RZ, 0x2, R6 ;  /* 0x00000002ff067819 */ /* 0x000fc60000011406 */
[C---:B------:R-:W-:Y:S01]  /*47c0*/  HMMA.16816.F32.BF16 R36, R20.reuse, R14, R36 ;  /* 0x0000000e1424723c */ /* 0x040fe20000041824 */
[----:B------:R-:W-:Y:S01]  /*47d0*/  LDSM.16.M88.4 R12, [R184+0x4000] ;  /* 0x00400000b80c783b */ /* 0x000fe20000000200 */
[----:B------:R-:W-:Y:S02]  /*47e0*/  IMAD.IADD R217, R6, 0x1, R217 ;  /* 0x0000000106d97824 */ /* 0x000fe400078e02d9 */
[----:B------:R-:W-:Y:S02]  /*47f0*/  IMAD.U32 R6, RZ, RZ, UR14 ;  /* 0x0000000eff067e24 */ /* 0x000fe4000f8e00ff */
[----:B-1----:R-:W-:Y:S01]  /*4800*/  HMMA.16816.F32.BF16 R32, R20, R8, R32 ;  /* 0x000000081420723c */ /* 0x002fe20000041820 */
[C---:B------:R-:W-:Y:S01]  /*4810*/  VIADD R215, R217.reuse, 0x8 ;  /* 0x00000008d9d77836 */ /* 0x040fe20000000000 */
[C---:B------:R-:W-:Y:S01]  /*4820*/  VIADDMNMX R216, R217.reuse, UR19, R214, PT ;  /* 0x00000013d9d87c46 */ /* 0x040fe2000b8001d6 */
[----:B------:R-:W-:Y:S01]  /*4830*/  IMAD R219, R6, 0x4, R87 ;  /* 0x0000000406db7824 */ /* 0x000fe200078e0257 */
[----:B------:R-:W-:-:S02]  /*4840*/  VIADDMNMX R217, R217, UR32, RZ, !PT ;  /* 0x00000020d9d97c46 */ /* 0x000fc4000f8001ff */
[----:B------:R-:W-:Y:S01]  /*4850*/  HMMA.16816.F32.BF16 R28, R20, R10, R28 ;  /* 0x0000000a141c723c */ /* 0x000fe2000004181c */
[----:B------:R-:W1:Y:S01]  /*4860*/  LDSM.16.M88.4 R8, [R193+0x4000] ;  /* 0x00400000c108783b */ /* 0x000e620000000200 */
[C---:B------:R-:W-:Y:S02]  /*4870*/  VIADDMNMX R214, R215.reuse, UR19, R214, PT ;  /* 0x00000013d7d67c46 */ /* 0x040fe4000b8001d6 */
[----:B------:R-:W-:Y:S02]  /*4880*/  VIADDMNMX R215, R215, UR32, RZ, !PT ;  /* 0x00000020d7d77c46 */ /* 0x000fe4000f8001ff */
[----:B------:R-:W-:Y:S01]  /*4890*/  HMMA.16816.F32.BF16 R76, R68, R54, R76 ;  /* 0x00000036444c723c */ /* 0x000fe2000004184c */
[----:B------:R-:W5:Y:S04]  /*48a0*/  LDSM.16.M88.4 R68, [R191+0xb000] ;  /* 0x00b00000bf44783b */ /* 0x000f680000000200 */
[----:B------:R-:W5:Y:S01]  /*48b0*/  LDSM.16.M88.4 R52, [R191+0xb800] ;  /* 0x00b80000bf34783b */ /* 0x000f620000000200 */
[C---:B--2---:R-:W-:Y:S06]  /*48c0*/  HMMA.16816.F32.BF16 R48, R60.reuse, R56, R48 ;  /* 0x000000383c30723c */ /* 0x044fec0000041830 */
[C---:B------:R-:W-:Y:S06]  /*48d0*/  HMMA.16816.F32.BF16 R44, R60.reuse, R58, R44 ;  /* 0x0000003a3c2c723c */ /* 0x040fec000004182c */
[C---:B---3--:R-:W-:Y:S06]  /*48e0*/  HMMA.16816.F32.BF16 R40, R60.reuse, R24, R40 ;  /* 0x000000183c28723c */ /* 0x048fec0000041828 */
[----:B------:R-:W-:Y:S06]  /*48f0*/  HMMA.16816.F32.BF16 R36, R60, R26, R36 ;  /* 0x0000001a3c24723c */ /* 0x000fec0000041824 */
[----:B----4-:R-:W-:Y:S06]  /*4900*/  HMMA.16816.F32.BF16 R64, R20, R72, R64 ;  /* 0x000000481440723c */ /* 0x010fec0000041840 */
[C---:B-1----:R-:W-:Y:S06]  /*4910*/  HMMA.16816.F32.BF16 R48, R8.reuse, R12, R48 ;  /* 0x0000000c0830723c */ /* 0x042fec0000041830 */
[----:B------:R-:W-:Y:S01]  /*4920*/  HMMA.16816.F32.BF16 R44, R8, R14, R44 ;  /* 0x0000000e082c723c */ /* 0x000fe2000004182c */
[----:B------:R-:W1:Y:S05]  /*4930*/  LDSM.16.M88.4 R12, [R184+0x5000] ;  /* 0x00500000b80c783b */ /* 0x000e6a0000000200 */
[----:B------:R-:W-:Y:S06]  /*4940*/  HMMA.16816.F32.BF16 R76, R20, R74, R76 ;  /* 0x0000004a144c723c */ /* 0x000fec000004184c */
[----:B------:R-:W-:Y:S01]  /*4950*/  HMMA.16816.F32.BF16 R40, R8, R16, R40 ;  /* 0x000000100828723c */ /* 0x000fe20000041828 */
[----:B------:R-:W-:-:S04]  /*4960*/  IMAD.U32 R21, RZ, RZ, UR17 ;  /* 0x00000011ff157e24 */ /* 0x000fc8000f8e00ff */
[----:B------:R-:W-:Y:S01]  /*4970*/  IMAD R2, R21, 0x40, R218 ;  /* 0x0000004015027824 */ /* 0x000fe200078e02da */
[----:B------:R-:W-:Y:S01]  /*4980*/  HMMA.16816.F32.BF16 R36, R8, R18, R36 ;  /* 0x000000120824723c */ /* 0x000fe20000041824 */
[----:B------:R-:W2:Y:S01]  /*4990*/  LDSM.16.M88.4 R16, [R184+0x5800] ;  /* 0x00580000b810783b */ /* 0x000ea20000000200 */
[----:B------:R-:W-:-:S04]  /*49a0*/  DEPBAR.LE SB0, 0x0 ;  /* 0x000080000000791a */ /* 0x000fc80000000000 */
[C---:B------:R-:W-:Y:S01]  /*49b0*/  VIADD R4, R2.reuse, 0x1 ;  /* 0x0000000102047836 */ /* 0x040fe20000000000 */
[C---:B-----5:R-:W-:Y:S01]  /*49c0*/  HMMA.16816.F32.BF16 R32, R60.reuse, R68, R32 ;  /* 0x000000443c20723c */ /* 0x060fe20000041820 */
[C---:B------:R-:W-:Y:S01]  /*49d0*/  ISETP.GE.AND P0, PT, R2.reuse, R216, PT ;  /* 0x000000d80200720c */ /* 0x040fe20003f06270 */
[C---:B------:R-:W-:Y:S01]  /*49e0*/  VIADD R6, R2.reuse, 0x8 ;  /* 0x0000000802067836 */ /* 0x040fe20000000000 */
[C---:B------:R-:W-:Y:S01]  /*49f0*/  ISETP.GE.AND P3, PT, R2.reuse, R214, PT ;  /* 0x000000d60200720c */ /* 0x040fe20003f66270 */
[----:B------:R-:W-:Y:S01]  /*4a00*/  VIADD R23, R2, 0x20 ;  /* 0x0000002002177836 */ /* 0x000fe20000000000 */
[C---:B------:R-:W-:Y:S01]  /*4a10*/  ISETP.GE.AND P6, PT, R4.reuse, R216, PT ;  /* 0x000000d80400720c */ /* 0x040fe20003fc6270 */
[----:B------:R-:W-:Y:S01]  /*4a20*/  HMMA.16816.F32.BF16 R64, R60, R52, R64 ;  /* 0x000000343c40723c */ /* 0x000fe20000041840 */
[----:B------:R-:W-:Y:S01]  /*4a30*/  ISETP.GE.AND P2, PT, R4, R214, PT ;  /* 0x000000d60400720c */ /* 0x000fe20003f46270 */
[----:B------:R-:W-:Y:S01]  /*4a40*/  VIADD R26, R2, 0x28 ;  /* 0x00000028021a7836 */ /* 0x000fe20000000000 */
[----:B------:R-:W-:-:S02]  /*4a50*/  ISETP.LT.OR P6, PT, R4, R217, P6 ;  /* 0x000000d90400720c */ /* 0x000fc400037c1670 */
[----:B------:R-:W-:Y:S01]  /*4a60*/  ISETP.LT.OR P2, PT, R4, R215, P2 ;  /* 0x000000d70400720c */ /* 0x000fe20001741670 */
[C---:B------:R-:W-:Y:S01]  /*4a70*/  VIADD R4, R2.reuse, 0x9 ;  /* 0x0000000902047836 */ /* 0x040fe20000000000 */
[----:B------:R-:W-:Y:S01]  /*4a80*/  ISETP.LT.OR P0, PT, R2, R217, P0 ;  /* 0x000000d90200720c */ /* 0x000fe20000701670 */
[C---:B------:R-:W-:Y:S01]  /*4a90*/  HMMA.16816.F32.BF16 R76, R60.reuse, R54, R76 ;  /* 0x000000363c4c723c */ /* 0x040fe2000004184c */
[-C--:B------:R-:W-:Y:S02]  /*4aa0*/  ISETP.GE.AND P1, PT, R6, R216.reuse, PT ;  /* 0x000000d80600720c */ /* 0x080fe40003f26270 */
[----:B------:R-:W-:Y:S02]  /*4ab0*/  FSEL R48, R48, -INF , !P0 ;  /* 0xff80000030307808 */ /* 0x000fe40004000000 */
[C---:B------:R-:W-:Y:S01]  /*4ac0*/  ISETP.GE.AND P5, PT, R4.reuse, R216, PT ;  /* 0x000000d80400720c */ /* 0x040fe20003fa6270 */
[----:B------:R-:W-:Y:S01]  /*4ad0*/  HMMA.16816.F32.BF16 R28, R60, R70, R28 ;  /* 0x000000463c1c723c */ /* 0x000fe2000004181c */
[----:B------:R-:W-:-:S02]  /*4ae0*/  ISETP.GE.AND P0, PT, R4, R214, PT ;  /* 0x000000d60400720c */ /* 0x000fc40003f06270 */
[----:B------:R-:W-:Y:S02]  /*4af0*/  ISETP.GE.AND P4, PT, R6, R214, PT ;  /* 0x000000d60600720c */ /* 0x000fe40003f86270 */
[C---:B------:R-:W-:Y:S01]  /*4b00*/  ISETP.LT.OR P5, PT, R4.reuse, R217, P5 ;  /* 0x000000d90400720c */ /* 0x040fe20002fa1670 */
[C---:B-1----:R-:W-:Y:S01]  /*4b10*/  HMMA.16816.F32.BF16 R32, R8.reuse, R12, R32 ;  /* 0x0000000c0820723c */ /* 0x042fe20000041820 */
[----:B------:R-:W-:Y:S01]  /*4b20*/  ISETP.LT.OR P0, PT, R4, R215, P0 ;  /* 0x000000d70400720c */ /* 0x000fe20000701670 */
[----:B------:R-:W-:Y:S01]  /*4b30*/  VIADD R4, R2, 0x11 ;  /* 0x0000001102047836 */ /* 0x000fe20000000000 */
[C---:B------:R-:W-:Y:S02]  /*4b40*/  ISETP.LT.OR P1, PT, R6.reuse, R217, P1 ;  /* 0x000000d90600720c */ /* 0x040fe40000f21670 */
[-C--:B------:R-:W-:Y:S01]  /*4b50*/  ISETP.LT.OR P4, PT, R6, R215.reuse, P4 ;  /* 0x000000d70600720c */ /* 0x080fe20002781670 */
[C---:B------:R-:W-:Y:S01]  /*4b60*/  VIADD R6, R2.reuse, 0x10 ;  /* 0x0000001002067836 */ /* 0x040fe20000000000 */
[----:B------:R-:W-:Y:S01]  /*4b70*/  ISETP.LT.OR P3, PT, R2, R215, P3 ;  /* 0x000000d70200720c */ /* 0x000fe20001f61670 */
[----:B--2---:R-:W-:Y:S01]  /*4b80*/  HMMA.16816.F32.BF16 R64, R8, R16, R64 ;  /* 0x000000100840723c */ /* 0x004fe20000041840 */
[----:B------:R-:W-:-:S02]  /*4b90*/  FSEL R22, R49, -INF , !P6 ;  /* 0xff80000031167808 */ /* 0x000fc40007000000 */
[----:B------:R-:W-:Y:S02]  /*4ba0*/  FSEL R44, R44, -INF , !P1 ;  /* 0xff8000002c2c7808 */ /* 0x000fe40004800000 */
[C---:B------:R-:W-:Y:S01]  /*4bb0*/  ISETP.GE.AND P6, PT, R4.reuse, R216, PT ;  /* 0x000000d80400720c */ /* 0x040fe20003fc6270 */
[C---:B------:R-:W-:Y:S01]  /*4bc0*/  HMMA.16816.F32.BF16 R76, R8.reuse, R18, R76 ;  /* 0x00000012084c723c */ /* 0x040fe2000004184c */
[----:B------:R-:W-:Y:S01]  /*4bd0*/  ISETP.GE.AND P1, PT, R4, R214, PT ;  /* 0x000000d60400720c */ /* 0x000fe20003f26270 */
[----:B------:R-:W-:Y:S01]  /*4be0*/  VIADD R16, R2, 0x30 ;  /* 0x0000003002107836 */ /* 0x000fe20000000000 */
        /* <DEDUP_REMOVED lines=12> */
[----:B------:R-:W-:Y:S01]  /*4cb0*/  FSEL R49, R46, -INF , !P4 ;  /* 0xff8000002e317808 */ /* 0x000fe20006000000 */
[C---:B------:R-:W-:Y:S01]  /*4cc0*/  VIADD R9, R2.reuse, 0x39 ;  /* 0x0000003902097836 */ /* 0x040fe20000000000 */
[----:B------:R-:W-:Y:S01]  /*4cd0*/  FSEL R47, R47, -INF , !P0 ;  /* 0xff8000002f2f7808 */ /* 0x000fe20004000000 */
[----:B------:R-:W-:Y:S01]  /*4ce0*/  VIADD R8, R2, 0x38 ;  /* 0x0000003802087836 */ /* 0x000fe20000000000 */
[----:B------:R-:W-:Y:S01]  /*4cf0*/  BAR.SYNC.DEFER_BLOCKING 0x0 ;  /* 0x0000000000007b1d */ /* 0x000fe20000010000 */
[----:B------:R-:W-:-:S02]  /*4d00*/  ISETP.GE.AND P0, PT, R4, R216, PT ;  /* 0x000000d80400720c */ /* 0x000fc40003f06270 */
[----:B------:R-:W-:Y:S02]  /*4d10*/  ISETP.GE.AND P4, PT, R4, R214, PT ;  /* 0x000000d60400720c */ /* 0x000fe40003f86270 */
[----:B------:R-:W-:Y:S02]  /*4d20*/  FSEL R24, R45, -INF , !P5 ;  /* 0xff8000002d187808 */ /* 0x000fe40006800000 */
[----:B------:R-:W-:Y:S02]  /*4d30*/  FSEL R20, R40, -INF , !P2 ;  /* 0xff80000028147808 */ /* 0x000fe40005000000 */
[C---:B------:R-:W-:Y:S02]  /*4d40*/  ISETP.GE.AND P5, PT, R6.reuse, R216, PT ;  /* 0x000000d80600720c */ /* 0x040fe40003fa6270 */
[----:B------:R-:W-:Y:S02]  /*4d50*/  ISETP.GE.AND P2, PT, R6, R214, PT ;  /* 0x000000d60600720c */ /* 0x000fe40003f46270 */
[----:B------:R-:W-:-:S02]  /*4d60*/  ISETP.LT.OR P0, PT, R4, R217, P0 ;  /* 0x000000d90400720c */ /* 0x000fc40000701670 */
[----:B------:R-:W-:Y:S01]  /*4d70*/  ISETP.LT.OR P4, PT, R4, R215, P4 ;  /* 0x000000d70400720c */ /* 0x000fe20002781670 */
[----:B------:R-:W-:Y:S01]  /*4d80*/  VIADD R4, R2, 0x21 ;  /* 0x0000002102047836 */ /* 0x000fe20000000000 */
[C---:B------:R-:W-:Y:S02]  /*4d90*/  ISETP.LT.OR P5, PT, R6.reuse, R217, P5 ;  /* 0x000000d90600720c */ /* 0x040fe40002fa1670 */
[----:B------:R-:W-:Y:S02]  /*4da0*/  ISETP.LT.OR P2, PT, R6, R215, P2 ;  /* 0x000000d70600720c */ /* 0x000fe40001741670 */
[----:B------:R-:W-:Y:S02]  /*4db0*/  FSEL R6, R36, -INF , !P0 ;  /* 0xff80000024067808 */ /* 0x000fe40004000000 */
[----:B------:R-:W-:Y:S02]  /*4dc0*/  ISETP.GE.AND P0, PT, R4, R214, PT ;  /* 0x000000d60400720c */ /* 0x000fe40003f06270 */
[----:B------:R-:W-:-:S02]  /*4dd0*/  FSEL R21, R43, -INF , !P1 ;  /* 0xff8000002b157808 */ /* 0x000fc40004800000 */
[-C--:B------:R-:W-:Y:S02]  /*4de0*/  ISETP.GE.AND P1, PT, R23, R216.reuse, PT ;  /* 0x000000d81700720c */ /* 0x080fe40003f26270 */
[C---:B------:R-:W-:Y:S02]  /*4df0*/  ISETP.LT.OR P0, PT, R4.reuse, R215, P0 ;  /* 0x000000d70400720c */ /* 0x040fe40000701670 */
[----:B------:R-:W-:Y:S02]  /*4e00*/  FSEL R12, R41, -INF , !P6 ;  /* 0xff800000290c7808 */ /* 0x000fe40007000000 */
[----:B------:R-:W-:Y:S02]  /*4e10*/  ISETP.GE.AND P6, PT, R4, R216, PT ;  /* 0x000000d80400720c */ /* 0x000fe40003fc6270 */
[----:B------:R-:W-:Y:S02]  /*4e20*/  ISETP.LT.OR P1, PT, R23, R217, P1 ;  /* 0x000000d91700720c */ /* 0x000fe40000f21670 */
[----:B------:R-:W-:-:S02]  /*4e30*/  FSEL R137, R35, -INF , !P0 ;  /* 0xff80000023897808 */ /* 0x000fc40004000000 */
[-C--:B------:R-:W-:Y:S02]  /*4e40*/  ISETP.GE.AND P0, PT, R16, R216.reuse, PT ;  /* 0x000000d81000720c */ /* 0x080fe40003f06270 */
[----:B------:R-:W-:Y:S02]  /*4e50*/  ISETP.LT.OR P6, PT, R4, R217, P6 ;  /* 0x000000d90400720c */ /* 0x000fe400037c1670 */
[----:B------:R-:W-:Y:S02]  /*4e60*/  FSEL R4, R37, -INF , !P5 ;  /* 0xff80000025047808 */ /* 0x000fe40006800000 */
[----:B------:R-:W-:Y:S01]  /*4e70*/  FSEL R148, R32, -INF , !P1 ;  /* 0xff80000020947808 */ /* 0x000fe20004800000 */
[----:B------:R-:W-:Y:S01]  /*4e80*/  VIADD R32, R220, 0xb54cda56 ;  /* 0xb54cda56dc207836 */ /* 0x000fe20000000000 */
[C---:B------:R-:W-:Y:S02]  /*4e90*/  ISETP.GE.AND P5, PT, R14.reuse, R216, PT ;  /* 0x000000d80e00720c */ /* 0x040fe40003fa6270 */
[----:B------:R-:W-:-:S02]  /*4ea0*/  ISETP.GE.AND P1, PT, R14, R214, PT ;  /* 0x000000d60e00720c */ /* 0x000fc40003f26270 */
[-C--:B------:R-:W-:Y:S02]  /*4eb0*/  ISETP.LT.OR P0, PT, R16, R217.reuse, P0 ;  /* 0x000000d91000720c */ /* 0x080fe40000701670 */
[C---:B------:R-:W-:Y:S02]  /*4ec0*/  ISETP.LT.OR P5, PT, R14.reuse, R217, P5 ;  /* 0x000000d90e00720c */ /* 0x040fe40002fa1670 */
[----:B------:R-:W-:Y:S01]  /*4ed0*/  ISETP.LT.OR P1, PT, R14, R215, P1 ;  /* 0x000000d70e00720c */ /* 0x000fe20000f21670 */
[----:B------:R-:W-:Y:S01]  /*4ee0*/  VIADD R14, R2, 0x31 ;  /* 0x00000031020e7836 */ /* 0x000fe20000000000 */
[----:B------:R-:W-:Y:S01]  /*4ef0*/  FSEL R228, R64, -INF , !P0 ;  /* 0xff80000040e47808 */ /* 0x000fe20004000000 */
[----:B------:R-:W1:Y:S01]  /*4f00*/  LDC.U8 R2, c[0x0][0x388] ;  /* 0x0000e200ff027b82 */ /* 0x000e620000000000 */
[----:B------:R-:W-:Y:S02]  /*4f10*/  FSEL R13, R42, -INF , !P3 ;  /* 0xff8000002a0d7808 */ /* 0x000fe40005800000 */
[----:B------:R-:W-:-:S02]  /*4f20*/  ISETP.GE.AND P0, PT, R9, R214, PT ;  /* 0x000000d60900720c */ /* 0x000fc40003f06270 */
[----:B------:R-:W-:Y:S02]  /*4f30*/  ISETP.GE.AND P3, PT, R23, R214, PT ;  /* 0x000000d61700720c */ /* 0x000fe40003f66270 */
[-C--:B------:R-:W-:Y:S02]  /*4f40*/  ISETP.LT.OR P0, PT, R9, R215.reuse, P0 ;  /* 0x000000d70900720c */ /* 0x080fe40000701670 */
[----:B------:R-:W-:Y:S02]  /*4f50*/  ISETP.LT.OR P3, PT, R23, R215, P3 ;  /* 0x000000d71700720c */ /* 0x000fe40001f61670 */
[----:B------:R-:W-:Y:S02]  /*4f60*/  FSEL R15, R38, -INF , !P4 ;  /* 0xff800000260f7808 */ /* 0x000fe40006000000 */
[----:B------:R-:W-:Y:S02]  /*4f70*/  FSEL R23, R39, -INF , !P2 ;  /* 0xff80000027177808 */ /* 0x000fe40005000000 */
[----:B------:R-:W-:-:S02]  /*4f80*/  ISETP.GE.AND P2, PT, R26, R216, PT ;  /* 0x000000d81a00720c */ /* 0x000fc40003f46270 */
[C---:B------:R-:W-:Y:S02]  /*4f90*/  ISETP.GE.AND P4, PT, R26.reuse, R214, PT ;  /* 0x000000d61a00720c */ /* 0x040fe40003f86270 */
[----:B------:R-:W-:Y:S02]  /*4fa0*/  FSEL R175, R79, -INF , !P0 ;  /* 0xff8000004faf7808 */ /* 0x000fe40004000000 */
[----:B------:R-:W-:Y:S02]  /*4fb0*/  PLOP3.LUT P0, PT, PT, PT, UP0, 0x80, 0x0 ;  /* 0x000000000000781c */ /* 0x000fe40003f0f008 */
[----:B------:R-:W-:Y:S01]  /*4fc0*/  ISETP.LT.OR P2, PT, R26, R217, P2 ;  /* 0x000000d91a00720c */ /* 0x000fe20001741670 */
[----:B-1----:R-:W-:Y:S01]  /*4fd0*/  IMAD R170, R2, 0x10000, R2 ;  /* 0x0001000002aa7824 */ /* 0x002fe200078e0202 */
[----:B------:R-:W-:Y:S02]  /*4fe0*/  ISETP.LT.OR P4, PT, R26, R215, P4 ;  /* 0x000000d71a00720c */ /* 0x000fe40002781670 */
[----:B------:R-:W-:-:S02]  /*4ff0*/  FSEL R140, R33, -INF , !P6 ;  /* 0xff800000218c7808 */ /* 0x000fc40007000000 */
[----:B------:R-:W-:Y:S02]  /*5000*/  FSEL R139, R34, -INF , !P3 ;  /* 0xff800000228b7808 */ /* 0x000fe40005800000 */
[----:B------:R-:W-:Y:S02]  /*5010*/  FSEL R138, R28, -INF , !P2 ;  /* 0xff8000001c8a7808 */ /* 0x000fe40005000000 */
[----:B------:R-:W-:Y:S02]  /*5020*/  FSEL R35, R30, -INF , !P4 ;  /* 0xff8000001e237808 */ /* 0x000fe40006000000 */
[----:B------:R-:W-:Y:S02]  /*5030*/  FSEL R136, R29, -INF , !P5 ;  /* 0xff8000001d887808 */ /* 0x000fe40006800000 */
[----:B------:R-:W-:Y:S02]  /*5040*/  FSEL R33, R31, -INF , !P1 ;  /* 0xff8000001f217808 */ /* 0x000fe40004800000 */
[----:B------:R-:W-:-:S02]  /*5050*/  ISETP.GE.AND P3, PT, R16, R214, PT ;  /* 0x000000d61000720c */ /* 0x000fc40003f66270 */
[C---:B------:R-:W-:Y:S02]  /*5060*/  ISETP.GE.AND P6, PT, R14.reuse, R216, PT ;  /* 0x000000d80e00720c */ /* 0x040fe40003fc6270 */
[----:B------:R-:W-:Y:S02]  /*5070*/  ISETP.GE.AND P2, PT, R14, R214, PT ;  /* 0x000000d60e00720c */ /* 0x000fe40003f46270 */
[C---:B------:R-:W-:Y:S02]  /*5080*/  ISETP.GE.AND P5, PT, R8.reuse, R216, PT ;  /* 0x000000d80800720c */ /* 0x040fe40003fa6270 */
[----:B------:R-:W-:Y:S02]  /*5090*/  ISETP.GE.AND P1, PT, R8, R214, PT ;  /* 0x000000d60800720c */ /* 0x000fe40003f26270 */
[----:B------:R-:W-:Y:S02]  /*50a0*/  ISETP.GE.AND P4, PT, R9, R216, PT ;  /* 0x000000d80900720c */ /* 0x000fe40003f86270 */
[----:B------:R-:W-:-:S02]  /*50b0*/  ISETP.LT.OR P3, PT, R16, R215, P3 ;  /* 0x000000d71000720c */ /* 0x000fc40001f61670 */
[C---:B------:R-:W-:Y:S02]  /*50c0*/  ISETP.LT.OR P6, PT, R14.reuse, R217, P6 ;  /* 0x000000d90e00720c */ /* 0x040fe400037c1670 */
[----:B------:R-:W-:Y:S02]  /*50d0*/  ISETP.LT.OR P2, PT, R14, R215, P2 ;  /* 0x000000d70e00720c */ /* 0x000fe40001741670 */
[C---:B------:R-:W-:Y:S02]  /*50e0*/  ISETP.LT.OR P5, PT, R8.reuse, R217, P5 ;  /* 0x000000d90800720c */ /* 0x040fe40002fa1670 */
[----:B------:R-:W-:Y:S02]  /*50f0*/  ISETP.LT.OR P1, PT, R8, R215, P1 ;  /* 0x000000d70800720c */ /* 0x000fe40000f21670 */
[----:B------:R-:W-:Y:S02]  /*5100*/  ISETP.LT.OR P4, PT, R9, R217, P4 ;  /* 0x000000d90900720c */ /* 0x000fe40002781670 */
        /* <DEDUP_REMOVED lines=16> */
[----:B------:R-:W-:Y:S01]  /*5210*/  UIMAD UR5, UR6, UR25, UR5 ;  /* 0x00000019060572a4 */ /* 0x000fe2000f8e0205 */
[----:B------:R-:W-:-:S03]  /*5220*/  IADD3 R3, P6, R36, UR27, RZ ;  /* 0x0000001b24037c10 */ /* 0x000fc6000ffde0ff */
[----:B------:R-:W1:Y:S01]  /*5230*/  @!P5 LDC.64 R18, c[0x0][0x218] ;  /* 0x00008600ff12db82 */ /* 0x000e620000000a00 */
[----:B------:R2:W-:Y:S01]  /*5240*/  @P5 STS.128 [R209+0x6000], RZ ;  /* 0x006000ffd1005388 */ /* 0x0005e20000000c00 */
[----:B------:R-:W-:-:S05]  /*5250*/  VIADD R14, R37, UR5 ;  /* 0x00000005250e7c36 */ /* 0x000fca0008000000 */
[----:B------:R-:W-:Y:S01]  /*5260*/  IADD3.X R34, R14, UR26, RZ, P6, !PT ;  /* 0x0000001a0e227c10 */ /* 0x000fe2000b7fe4ff */
        /* <DEDUP_REMOVED lines=20> */
[----:B------:R2:W-:Y:S01]  /*53b0*/  @P3 STS.128 [R209+0xa000], RZ ;  /* 0x00a000ffd1003388 */ /* 0x0005e20000000c00 */
[C---:B------:R-:W-:Y:S01]  /*53c0*/  IADD3 R14, P6, R3.reuse, UR27, RZ ;  /* 0x0000001b030e7c10 */ /* 0x040fe2000ffde0ff */
[----:B------:R-:W4:Y:S01]  /*53d0*/  @!P3 LDC.64 R28, c[0x0][0x218] ;  /* 0x00008600ff1cbb82 */ /* 0x000f220000000a00 */
[C---:B-----5:R-:W-:Y:S01]  /*53e0*/  @!P5 LEA R40, P2, R3.reuse, R8, 0x1 ;  /* 0x000000080328d211 */ /* 0x060fe200078408ff */
[----:B------:R-:W-:Y:S01]  /*53f0*/  @!PT LDS RZ, [RZ] ;  /* 0x00000000fffff984 */ /* 0x000fe20000000800 */
[----:B------:R-:W-:Y:S01]  /*5400*/  @!PT LDS RZ, [RZ] ;  /* 0x00000000fffff984 */ /* 0x000fe20000000800 */
[----:B------:R-:W-:Y:S01]  /*5410*/  @!PT LDS RZ, [RZ] ;  /* 0x00000000fffff984 */ /* 0x000fe20000000800 */
[----:B------:R2:W-:Y:S03]  /*5420*/  @!P3 LDGSTS.E.BYPASS.LTC128B.128 [R209+0xa000], desc[UR22][R38.64+0x100] ;  /* 0x0a00010026d1bfae */ /* 0x0005e6000b901d56 */
[C-C-:B------:R-:W-:Y:S01]  /*5430*/  @!P5 LEA.HI.X R41, R3.reuse, R9, R34.reuse, 0x1, P2 ;  /* 0x000000090329d211 */ /* 0x140fe200010f0c22 */
[----:B------:R2:W-:Y:S02]  /*5440*/  @P5 STS.128 [R209+0x6800], RZ ;  /* 0x006800ffd1005388 */ /* 0x0005e40000000c00 */
[----:B------:R-:W5:Y:S01]  /*5450*/  @!P4 LDC.64 R18, c[0x0][0x218] ;  /* 0x00008600ff12cb82 */ /* 0x000f620000000a00 */
[C---:B-1----:R-:W-:Y:S01]  /*5460*/  @!P4 LEA R30, P1, R3.reuse, R30, 0x1 ;  /* 0x0000001e031ec211 */ /* 0x042fe200078208ff */
[----:B------:R-:W-:Y:S01]  /*5470*/  @!PT LDS RZ, [RZ] ;  /* 0x00000000fffff984 */ /* 0x000fe20000000800 */
[----:B------:R-:W-:Y:S01]  /*5480*/  @!PT LDS RZ, [RZ] ;  /* 0x00000000fffff984 */ /* 0x000fe20000000800 */
[----:B------:R-:W-:Y:S01]  /*5490*/  @!PT LDS RZ, [RZ] ;  /* 0x00000000fffff984 */ /* 0x000fe20000000800 */
[----:B------:R2:W-:Y:S03]  /*54a0*/  @!P5 LDGSTS.E.BYPASS.LTC128B.128 [R209+0x6800], desc[UR22][R40.64] ;  /* 0x0680000028d1dfae */ /* 0x0005e6000b901d56 */
[----:B------:R-:W-:Y:S01]  /*54b0*/  @!P4 LEA.HI.X R31, R3, R31, R34, 0x1, P1 ;  /* 0x0000001f031fc211 */ /* 0x000fe200008f0c22 */
[----:B------:R2:W-:Y:S02]  /*54c0*/  @P4 STS.128 [R209+0x8800], RZ ;  /* 0x008800ffd1004388 */ /* 0x0005e40000000c00 */
[----:B------:R-:W1:Y:S01]  /*54d0*/  @!P3 LDC.64 R16, c[0x0][0x218] ;  /* 0x00008600ff10bb82 */ /* 0x000e620000000a00 */
[----:B---3--:R-:W-:Y:S01]  /*54e0*/  @!P5 LEA R36, P2, R14, R26, 0x1 ;  /* 0x0000001a0e24d211 */ /* 0x008fe200078408ff */
[----:B------:R-:W-:Y:S01]  /*54f0*/  @!PT LDS RZ, [RZ] ;  /* 0x00000000fffff984 */ /* 0x000fe20000000800 */
[----:B------:R-:W-:Y:S01]  /*5500*/  @!PT LDS RZ, [RZ] ;  /* 0x00000000fffff984 */ /* 0x000fe20000000800 */
[----:B------:R-:W-:Y:S01]  /*5510*/  @!PT LDS RZ, [RZ] ;  /* 0x00000000fffff984 */ /* 0x000fe20000000800 */
[----:B------:R2:W-:Y:S01]  /*5520*/  @!P4 LDGSTS.E.BYPASS.LTC128B.128 [R209+0x8800], desc[UR22][R30.64+0x80] ;  /* 0x088000801ed1cfae */ /* 0x0005e2000b901d56 */
[----:B------:R-:W-:-:S03]  /*5530*/  IADD3.X R26, R34, UR26, RZ, P6, !PT ;  /* 0x0000001a221a7c10 */ /* 0x000fc6000b7fe4ff */
[----:B------:R2:W-:Y:S01]  /*5540*/  @P3 STS.128 [R209+0xa800], RZ ;  /* 0x00a800ffd1003388 */ /* 0x0005e20000000c00 */
[----:B------:R-:W-:Y:S01]  /*5550*/  @!P5 LEA.HI.X R37, R14, R27, R26, 0x1, P2 ;  /* 0x0000001b0e25d211 */ /* 0x000fe200010f0c1a */
[----:B------:R-:W3:Y:S01]  /*5560*/  @!P5 LDC.64 R10, c[0x0][0x218] ;  /* 0x00008600ff0adb82 */ /* 0x000ee20000000a00 */
[----:B----4-:R-:W-:-:S04]  /*5570*/  @!P3 LEA R28, P1, R3, R28, 0x1 ;  /* 0x0000001c031cb211 */ /* 0x010fc800078208ff */
[----:B------:R-:W-:Y:S02]  /*5580*/  @!P3 LEA.HI.X R29, R3, R29, R34, 0x1, P1 ;  /* 0x0000001d031db211 */ /* 0x000fe400008f0c22 */
[C---:B------:R-:W-:Y:S01]  /*5590*/  IADD3 R3, P6, R14.reuse, UR27, RZ ;  /* 0x0000001b0e037c10 */ /* 0x040fe2000ffde0ff */
[----:B------:R-:W4:Y:S01]  /*55a0*/  @!P4 LDC.64 R8, c[0x0][0x218] ;  /* 0x00008600ff08cb82 */ /* 0x000f220000000a00 */
[C---:B-----5:R-:W-:Y:S01]  /*55b0*/  @!P4 LEA R18, P2, R14.reuse, R18, 0x1 ;  /* 0x000000120e12c211 */ /* 0x060fe200078408ff */
[----:B------:R-:W-:Y:S01]  /*55c0*/  @!PT LDS RZ, [RZ] ;  /* 0x00000000fffff984 */ /* 0x000fe20000000800 */
[----:B------:R-:W-:Y:S01]  /*55d0*/  @!PT LDS RZ, [RZ] ;  /* 0x00000000fffff984 */ /* 0x000fe20000000800 */
[----:B------:R-:W-:Y:S01]  /*55e0*/  @!PT LDS RZ, [RZ] ;  /* 0x00000000fffff984 */ /* 0x000fe20000000800 */
[----:B------:R2:W-:Y:S03]  /*55f0*/  @!P3 LDGSTS.E.BYPASS.LTC128B.128 [R209+0xa800], desc[UR22][R28.64+0x100] ;  /* 0x0a8001001cd1bfae */ /* 0x0005e6000b901d56 */
[C---:B------:R-:W-:Y:S01]  /*5600*/  @!P4 LEA.HI.X R19, R14.reuse, R19, R26, 0x1, P2 ;  /* 0x000000130e13c211 */ /* 0x040fe200010f0c1a */
[----:B------:R2:W-:Y:S01]  /*5610*/  @P5 STS.128 [R209+0x7000], RZ ;  /* 0x007000ffd1005388 */ /* 0x0005e20000000c00 */
[----:B-1----:R-:W-:-:S03]  /*5620*/  @!P3 LEA R16, P1, R14, R16, 0x1 ;  /* 0x000000100e10b211 */ /* 0x002fc600078208ff */
[----:B------:R-:W-:Y:S01]  /*5630*/  @!PT LDS RZ, [RZ] ;  /* 0x00000000fffff984 */ /* 0x000fe20000000800 */
[----:B------:R-:W-:Y:S01]  /*5640*/  @!PT LDS RZ, [RZ] ;  /* 0x00000000fffff984 */ /* 0x000fe20000000800 */
[----:B------:R-:W-:Y:S01]  /*5650*/  @!PT LDS RZ, [RZ] ;  /* 0x00000000fffff984 */ /* 0x000fe20000000800 */
[----:B------:R2:W-:Y:S01]  /*5660*/  @!P5 LDGSTS.E.BYPASS.LTC128B.128 [R209+0x7000], desc[UR22][R36.64] ;  /* 0x0700000024d1dfae */ /* 0x0005e2000b901d56 */
[----:B------:R-:W-:Y:S02]  /*5670*/  @!P3 LEA.HI.X R17, R14, R17, R26, 0x1, P1 ;  /* 0x000000110e11b211 */ /* 0x000fe400008f0c1a */
[----:B------:R-:W-:Y:S01]  /*5680*/  IADD3.X R26, R26, UR26, RZ, P6, !PT ;  /* 0x0000001a1a1a7c10 */ /* 0x000fe2000b7fe4ff */
[----:B------:R2:W-:Y:S01]  /*5690*/  @P4 STS.128 [R209+0x9000], RZ ;  /* 0x009000ffd1004388 */ /* 0x0005e20000000c00 */
[----:B---3--:R-:W-:-:S03]  /*56a0*/  @!P5 LEA R10, P2, R3, R10, 0x1 ;  /* 0x0000000a030ad211 */ /* 0x008fc600078408ff */
[----:B------:R-:W-:Y:S01]  /*56b0*/  @!PT LDS RZ, [RZ] ;  /* 0x00000000fffff984 */ /* 0x000fe20000000800 */
[----:B------:R-:W-:Y:S01]  /*56c0*/  @!PT LDS RZ, [RZ] ;  /* 0x00000000fffff984 */ /* 0x000fe20000000800 */
[----:B------:R-:W-:Y:S01]  /*56d0*/  @!PT LDS RZ, [RZ] ;  /* 0x00000000fffff984 */ /* 0x000fe20000000800 */
[----:B------:R2:W-:Y:S01]  /*56e0*/  @!P4 LDGSTS.E.BYPASS.LTC128B.128 [R209+0x9000], desc[UR22][R18.64+0x80] ;  /* 0x0900008012d1cfae */ /* 0x0005e2000b901d56 */
[----:B------:R-:W-:-:S03]  /*56f0*/  @!P5 LEA.HI.X R11, R3, R11, R26, 0x1, P2 ;  /* 0x0000000b030bd211 */ /* 0x000fc600010f0c1a */
[----:B------:R2:W-:Y:S01]  /*5700*/  @P3 STS.128 [R209+0xb000], RZ ;  /* 0x00b000ffd1003388 */ /* 0x0005e20000000c00 */
        /* <DEDUP_REMOVED lines=25> */
.L_x_705:
[----:B------:R-:W-:Y:S05]  /*58a0*/  BSYNC B0 ;  /* 0x0000000000007941 */ /* 0x000fea0003800000 */
.L_x_704:
[----:B------:R-:W0:Y:S02]  /*58b0*/  LDGDEPBAR ;  /* 0x00000000000079af */ /* 0x000e240000000000 */
.L_x_703:
[----:B------:R-:W-:Y:S01]  /*58c0*/  FMNMX.FTZ R3, R48, R22, !PT ;  /* 0x0000001630037209 */ /* 0x000fe20007810000 */
[----:B------:R-:W-:Y:S01]  /*58d0*/  IMAD.WIDE.U32 R172, R219, -0x326172a9, RZ ;  /* 0xcd9e8d57dbac7825 */ /* 0x000fe200078e00ff */
[----:B--2---:R-:W-:Y:S01]  /*58e0*/  FMNMX.FTZ R10, R25, R51, !PT ;  /* 0x00000033190a7209 */ /* 0x004fe20007810000 */
[----:B------:R-:W-:Y:S01]  /*58f0*/  USHF.L.U32 UR5, UR17, 0x1, URZ ;  /* 0x0000000111057899 */ /* 0x000fe2000800063f */
[----:B------:R-:W-:Y:S01]  /*5900*/  FMNMX.FTZ R3, R44, R3, !PT ;  /* 0x000000032c037209 */ /* 0x000fe20007810000 */
[----:B------:R-:W-:Y:S01]  /*5910*/  IMAD.WIDE.U32 R168, R222, -0x2daee0ad, RZ ;  /* 0xd2511f53dea87825 */ /* 0x000fe200078e00ff */
[----:B------:R-:W-:Y:S01]  /*5920*/  FMNMX.FTZ R10, R49, R10, !PT ;  /* 0x0000000a310a7209 */ /* 0x000fe20007810000 */
[----:B------:R-:W-:Y:S01]  /*5930*/  ULDC UR6, c[0x0][0x2ec] ;  /* 0x0000bb0000067ab9 */ /* 0x000fe20000000800 */
        /* <DEDUP_REMOVED lines=27> */
[----:B------:R-:W-:Y:S02]  /*5af0*/  LOP3.LUT R223, R85, R220, RZ, 0x3c, !PT ;  /* 0x000000dc55df7212 */ /* 0x000fe400078e3cff */
[----:B------:R-:W-:Y:S02]  /*5b00*/  FMNMX.FTZ R3, R224, R3, !PT ;  /* 0x00000003e0037209 */ /* 0x000fe40007810000 */
[----:B------:R-:W-:Y:S02]  /*5b10*/  LOP3.LUT R166, R173, R223, RZ, 0x3c, !PT ;  /* 0x000000dfada67212 */ /* 0x000fe400078e3cff */
[----:B-1----:R-:W-:-:S02]  /*5b20*/  FMNMX.FTZ R8, R206, R3, !PT ;  /* 0x00000003ce087209 */ /* 0x002fc40007810000 */
[----:B------:R-:W-:Y:S01]  /*5b30*/  FMNMX.FTZ R3, R203, R10, !PT ;  /* 0x0000000acb037209 */ /* 0x000fe20007810000 */
[----:B------:R-:W-:Y:S01]  /*5b40*/  IMAD.WIDE.U32 R166, R166, -0x2daee0ad, RZ ;  /* 0xd2511f53a6a67825 */ /* 0x000fe200078e00ff */
[----:B------:R-:W-:Y:S01]  /*5b50*/  LEA R192, R0, UR4, 0x1 ;  /* 0x0000000400c07c11 */ /* 0x000fe2000f8e08ff */
[----:B------:R-:W1:Y:S01]  /*5b60*/  SHFL.BFLY PT, R9, R8, 0x2, 0x1f ;  /* 0x0c401f0008097f89 */ /* 0x000e6200000e0000 */
[----:B------:R-:W-:Y:S01]  /*5b70*/  FMNMX.FTZ R10, R202, R3, !PT ;  /* 0x00000003ca0a7209 */ /* 0x000fe20007810000 */
[----:B------:R-:W-:Y:S02]  /*5b80*/  VIADD R3, R221, 0xbb67ae85 ;  /* 0xbb67ae85dd037836 */ /* 0x000fe40000000000 */
[--C-:B------:R-:W-:Y:S01]  /*5b90*/  IMAD R190, R7, 0x2, R192.reuse ;  /* 0x0000000207be7824 */ /* 0x100fe200078e02c0 */
[----:B------:R-:W-:Y:S01]  /*5ba0*/  FMNMX.FTZ R11, R175, R10, !PT ;  /* 0x0000000aaf0b7209 */ /* 0x000fe20007810000 */
[----:B------:R-:W-:Y:S01]  /*5bb0*/  IMAD R189, R5, 0x2, R192 ;  /* 0x0000000205bd7824 */ /* 0x000fe200078e02c0 */
[----:B------:R-:W-:Y:S01]  /*5bc0*/  LOP3.LUT R3, R167, R168, R3, 0x96, !PT ;  /* 0x000000a8a7037212 */ /* 0x000fe200078e9603 */
[C---:B------:R-:W-:Y:S01]  /*5bd0*/  VIADD R168, R220.reuse, 0x9e3779b9 ;  /* 0x9e3779b9dca87836 */ /* 0x040fe20000000000 */
[----:B------:R-:W-:Y:S01]  /*5be0*/  LDSM.16.MT88.4 R124, [R192+0xc000] ;  /* 0x00c00000c07c783b */ /* 0x000fe20000004200 */
[----:B------:R-:W-:-:S02]  /*5bf0*/  VIADD R167, R220, 0x3c6ef372 ;  /* 0x3c6ef372dca77836 */ /* 0x000fc40000000000 */
[----:B------:R-:W-:Y:S01]  /*5c00*/  IMAD.WIDE.U32 R150, R3, -0x326172a9, RZ ;  /* 0xcd9e8d5703967825 */ /* 0x000fe200078e00ff */
[----:B------:R-:W2:Y:S03]  /*5c10*/  SHFL.BFLY PT, R10, R11, 0x2, 0x1f ;  /* 0x0c401f000b0a7f89 */ /* 0x000ea600000e0000 */
[----:B------:R-:W-:Y:S01]  /*5c20*/  IMAD R188, R5, 0x2, R190 ;  /* 0x0000000205bc7824 */ /* 0x000fe200078e02be */
[----:B------:R-:W-:Y:S04]  /*5c30*/  LDSM.16.MT88.4 R108, [R189+0xc000] ;  /* 0x00c00000bd6c783b */ /* 0x000fe80000004200 */
[----:B------:R-:W-:Y:S01]  /*5c40*/  LDSM.16.MT88.4 R100, [R188+0xc000] ;  /* 0x00c00000bc64783b */ /* 0x000fe20000004200 */
[----:B-1----:R-:W-:-:S03]  /*5c50*/  FMNMX.FTZ R9, R8, R9, !PT ;  /* 0x0000000908097209 */ /* 0x002fc60007810000 */
[----:B------:R-:W-:Y:S01]  /*5c60*/  LDSM.16.MT88.4 R116, [R190+0xc000] ;  /* 0x00c00000be74783b */ /* 0x000fe20000004200 */
[C-C-:B------:R-:W-:Y:S01]  /*5c70*/  LOP3.LUT R8, R169.reuse, UR5, R221.reuse, 0x96, !PT ;  /* 0x00000005a9087c12 */ /* 0x140fe2000f8e96dd */
[----:B------:R-:W-:Y:S02]  /*5c80*/  UIADD3 UR5, UR5, 0x1, URZ ;  /* 0x0000000105057890 */ /* 0x000fe4000fffe03f */
[----:B------:R-:W1:Y:S02]  /*5c90*/  SHFL.BFLY PT, R132, R9, 0x1, 0x1f ;  /* 0x0c201f0009847f89 */ /* 0x000e6400000e0000 */
[----:B------:R-:W-:Y:S02]  /*5ca0*/  IMAD.WIDE.U32 R18, R8, -0x326172a9, RZ ;  /* 0xcd9e8d5708127825 */ /* 0x000fe400078e00ff */
[----:B------:R-:W-:Y:S01]  /*5cb0*/  LDSM.16.MT88.4 R40, [R192+0xe000] ;  /* 0x00e00000c028783b */ /* 0x000fe20000004200 */
[----:B------:R-:W-:Y:S02]  /*5cc0*/  LOP3.LUT R169, R169, UR5, R221, 0x96, !PT ;  /* 0x00000005a9a97c12 */ /* 0x000fe4000f8e96dd */
[----:B------:R-:W-:Y:S01]  /*5cd0*/  LOP3.LUT R8, R19, R172, R168, 0x96, !PT ;  /* 0x000000ac13087212 */ /* 0x000fe200078e96a8 */
[----:B------:R-:W-:Y:S01]  /*5ce0*/  LDSM.16.MT88.4 R64, [R188+0xe000] ;  /* 0x00e00000bc40783b */ /* 0x000fe20000004200 */
[----:B--2---:R-:W-:-:S02]  /*5cf0*/  FMNMX.FTZ R10, R11, R10, !PT ;  /* 0x0000000a0b0a7209 */ /* 0x004fc40007810000 */
[----:B------:R-:W-:Y:S01]  /*5d00*/  LOP3.LUT R18, R151, R18, R167, 0x96, !PT ;  /* 0x0000001297127212 */ /* 0x000fe200078e96a7 */
[----:B------:R-:W-:Y:S01]  /*5d10*/  IMAD.WIDE.U32 R16, R8, -0x2daee0ad, RZ ;  /* 0xd2511f5308107825 */ /* 0x000fe200078e00ff */
[----:B------:R-:W-:Y:S03]  /*5d20*/  LDSM.16.MT88.4 R72, [R192+0x10000] ;  /* 0x01000000c048783b */ /* 0x000fe60000004200 */
[----:B------:R-:W-:Y:S01]  /*5d30*/  IMAD.WIDE.U32 R18, R18, -0x2daee0ad, RZ ;  /* 0xd2511f5312127825 */ /* 0x000fe200078e00ff */
[----:B------:R-:W2:Y:S01]  /*5d40*/  SHFL.BFLY PT, R3, R10, 0x1, 0x1f ;  /* 0x0c201f000a037f89 */ /* 0x000ea200000e0000 */
[----:B------:R-:W-:-:S03]  /*5d50*/  LOP3.LUT R8, R17, R166, R149, 0x96, !PT ;  /* 0x000000a611087212 */ /* 0x000fc600078e9695 */
[----:B------:R-:W-:Y:S01]  /*5d60*/  LOP3.LUT R16, R19, R16, R143, 0x96, !PT ;  /* 0x0000001013107212 */ /* 0x000fe200078e968f */
[----:B------:R-:W-:Y:S01]  /*5d70*/  LDSM.16.MT88.4 R56, [R189+0xe000] ;  /* 0x00e00000bd38783b */ /* 0x000fe20000004200 */
[----:B-1----:R-:W-:Y:S01]  /*5d80*/  FMNMX.FTZ R132, R9, R132, !PT ;  /* 0x0000008409847209 */ /* 0x002fe20007810000 */
[----:B------:R-:W-:Y:S02]  /*5d90*/  IMAD.WIDE.U32 R8, R8, -0x326172a9, RZ ;  /* 0xcd9e8d5708087825 */ /* 0x000fe400078e00ff */
[----:B------:R-:W-:Y:S01]  /*5da0*/  LDSM.16.MT88.4 R80, [R190+0x10000] ;  /* 0x01000000be50783b */ /* 0x000fe20000004200 */
[----:B------:R-:W-:Y:S01]  /*5db0*/  FSETP.NEU.FTZ.AND P1, PT, R132, -INF , PT ;  /* 0xff8000008400780b */ /* 0x000fe20003f3d000 */
[----:B------:R-:W-:Y:S01]  /*5dc0*/  IMAD.WIDE.U32 R16, R16, -0x326172a9, RZ ;  /* 0xcd9e8d5710107825 */ /* 0x000fe200078e00ff */
[----:B------:R-:W-:-:S03]  /*5dd0*/  LOP3.LUT R9, R9, R150, R142, 0x96, !PT ;  /* 0x0000009609097212 */ /* 0x000fc600078e968e */
[----:B------:R-:W-:Y:S01]  /*5de0*/  FMUL.FTZ R225, R132, UR6 ;  /* 0x0000000684e17c20 */ /* 0x000fe20008410000 */
[----:B------:R-:W-:Y:S01]  /*5df0*/  LDSM.16.MT88.4 R88, [R189+0x10000] ;  /* 0x01000000bd58783b */ /* 0x000fe20000004200 */
[----:B------:R-:W-:Y:S01]  /*5e00*/  LOP3.LUT R8, R17, R8, R141, 0x96, !PT ;  /* 0x0000000811087212 */ /* 0x000fe200078e968d */
[----:B------:R-:W-:Y:S02]  /*5e10*/  IMAD.WIDE.U32 R26, R9, -0x2daee0ad, RZ ;  /* 0xd2511f53091a7825 */ /* 0x000fe400078e00ff */
[----:B------:R-:W-:Y:S01]  /*5e20*/  FSEL R225, R225, RZ, P1 ;  /* 0x000000ffe1e17208 */ /* 0x000fe20000800000 */
[----:B------:R-:W-:Y:S01]  /*5e30*/  LDSM.16.MT88.4 R28, [R188+0x10000] ;  /* 0x01000000bc1c783b */ /* 0x000fe20000004200 */
[----:B------:R-:W-:Y:S01]  /*5e40*/  IMAD.WIDE.U32 R8, R8, -0x2daee0ad, RZ ;  /* 0xd2511f5308087825 */ /* 0x000fe200078e00ff */
[----:B--2---:R-:W-:-:S03]  /*5e50*/  FMNMX.FTZ R3, R10, R3, !PT ;  /* 0x000000030a037209 */ /* 0x004fc60007810000 */
[--C-:B------:R-:W-:Y:S01]  /*5e60*/  FFMA.FTZ R161, R44, UR6, -R225.reuse ;  /* 0x000000062ca17c23 */ /* 0x100fe200080108e1 */
[----:B------:R-:W-:Y:S01]  /*5e70*/  LOP3.LUT R10, R27, R18, R34, 0x96, !PT ;  /* 0x000000121b0a7212 */ /* 0x000fe200078e9622 */
[----:B------:R-:W-:Y:S01]  /*5e80*/  FFMA.FTZ R158, R24, UR6, -R225 ;  /* 0x00000006189e7c23 */ /* 0x000fe200080108e1 */
[C---:B------:R-:W-:Y:S01]  /*5e90*/  FSETP.NEU.FTZ.AND P1, PT, R3.reuse, -INF , PT ;  /* 0xff8000000300780b */ /* 0x040fe20003f3d000 */
[----:B------:R-:W-:Y:S01]  /*5ea0*/  FMUL.FTZ R204, R3, UR6 ;  /* 0x0000000603cc7c20 */ /* 0x000fe20008410000 */
[----:B------:R-:W-:Y:S01]  /*5eb0*/  LOP3.LUT R9, R9, R26, R133, 0x96, !PT ;  /* 0x0000001a09097212 */ /* 0x000fe200078e9685 */
[----:B------:R-:W-:Y:S01]  /*5ec0*/  IMAD.WIDE.U32 R10, R10, -0x326172a9, RZ ;  /* 0xcd9e8d570a0a7825 */ /* 0x000fe200078e00ff */
[----:B------:R-:W-:Y:S03]  /*5ed0*/  MUFU.EX2 R161, R161 ;  /* 0x000000a100a17308 */ /* 0x000fe60000000800 */
[----:B------:R-:W-:Y:S01]  /*5ee0*/  FFMA.FTZ R163, R48, UR6, -R225 ;  /* 0x0000000630a37c23 */ /* 0x000fe200080108e1 */
[----:B------:R-:W-:Y:S01]  /*5ef0*/  FSEL R204, R204, RZ, P1 ;  /* 0x000000ffcccc7208 */ /* 0x000fe20000800000 */
[----:B------:R-:W-:-:S04]  /*5f00*/  IMAD.WIDE.U32 R18, R9, -0x326172a9, RZ ;  /* 0xcd9e8d5709127825 */ /* 0x000fc800078e00ff */
[--C-:B------:R-:W-:Y:S01]  /*5f10*/  FFMA.FTZ R162, R22, UR6, -R225.reuse ;  /* 0x0000000616a27c23 */ /* 0x100fe200080108e1 */
[--C-:B------:R-:W-:Y:S01]  /*5f20*/  FFMA.FTZ R153, R6, UR6, -R225.reuse ;  /* 0x0000000606997c23 */ /* 0x100fe200080108e1 */
[----:B------:R-:W-:Y:S01]  /*5f30*/  FFMA.FTZ R134, R4, UR6, -R225 ;  /* 0x0000000604867c23 */ /* 0x000fe200080108e1 */
[--C-:B------:R-:W-:Y:S01]  /*5f40*/  FFMA.FTZ R164, R25, UR6, -R204.reuse ;  /* 0x0000000619a47c23 */ /* 0x100fe200080108cc */
[----:B------:R-:W-:Y:S01]  /*5f50*/  FFMA.FTZ R165, R51, UR6, -R204 ;  /* 0x0000000633a57c23 */ /* 0x000fe200080108cc */
[----:B------:R-:W-:Y:S01]  /*5f60*/  LOP3.LUT R9, R19, R10, R32, 0x96, !PT ;  /* 0x0000000a13097212 */ /* 0x000fe200078e9620 */
[----:B------:R-:W1:Y:S01]  /*5f70*/  MUFU.EX2 R158, R158 ;  /* 0x0000009e009e7308 */ /* 0x000e620000000800 */
[----:B------:R-:W-:Y:S01]  /*5f80*/  LOP3.LUT R10, R18, 0xffff, RZ, 0xc0, !PT ;  /* 0x0000ffff120a7812 */ /* 0x000fe200078ec0ff */
[----:B------:R-:W-:Y:S01]  /*5f90*/  FFMA.FTZ R160, R49, UR6, -R204 ;  /* 0x0000000631a07c23 */ /* 0x000fe200080108cc */
[----:B------:R-:W-:Y:S01]  /*5fa0*/  SHF.R.U32.HI R14, RZ, 0x10, R18 ;  /* 0x00000010ff0e7819 */ /* 0x000fe20000011612 */
[----:B------:R-:W-:Y:S01]  /*5fb0*/  FFMA.FTZ R159, R47, UR6, -R204 ;  /* 0x000000062f9f7c23 */ /* 0x000fe200080108cc */
[----:B------:R-:W-:Y:S01]  /*5fc0*/  SHF.R.U32.HI R97, RZ, 0x10, R9 ;  /* 0x00000010ff617819 */ /* 0x000fe20000011609 */
[--C-:B------:R-:W-:Y:S01]  /*5fd0*/  FFMA.FTZ R157, R20, UR6, -R225.reuse ;  /* 0x00000006149d7c23 */ /* 0x100fe200080108e1 */
[----:B------:R-:W-:Y:S01]  /*5fe0*/  SHF.R.U32.HI R7, RZ, 0x8, R10 ;  /* 0x00000008ff077819 */ /* 0x000fe2000001160a */
[----:B------:R-:W-:Y:S01]  /*5ff0*/  MUFU.EX2 R164, R164 ;  /* 0x000000a400a47308 */ /* 0x000fe20000000800 */
[----:B------:R-:W-:Y:S01]  /*6000*/  LOP3.LUT R10, R14, 0xff, RZ, 0xc0, !PT ;  /* 0x000000ff0e0a7812 */ /* 0x000fe200078ec0ff */
[----:B------:R-:W-:Y:S01]  /*6010*/  FFMA.FTZ R154, R12, UR6, -R225 ;  /* 0x000000060c9a7c23 */ /* 0x000fe200080108e1 */
[----:B------:R-:W-:Y:S01]  /*6020*/  SHF.R.U32.HI R14, RZ, 0x18, R9 ;  /* 0x00000018ff0e7819 */ /* 0x000fe20000011609 */
[--C-:B------:R-:W-:Y:S01]  /*6030*/  FFMA.FTZ R152, R15, UR6, -R204.reuse ;  /* 0x000000060f987c23 */ /* 0x100fe200080108cc */
[----:B------:R-:W-:Y:S01]  /*6040*/  LOP3.LUT R97, R97, 0xff, RZ, 0xc0, !PT ;  /* 0x000000ff61617812 */ /* 0x000fe200078ec0ff */
[----:B------:R-:W-:Y:S01]  /*6050*/  FFMA.FTZ R135, R23, UR6, -R204 ;  /* 0x0000000617877c23 */ /* 0x000fe200080108cc */
[----:B------:R-:W-:Y:S01]  /*6060*/  LOP3.LUT R0, R18, 0xff, RZ, 0xc0, !PT ;  /* 0x000000ff12007812 */ /* 0x000fe200078ec0ff */
[----:B------:R-:W2:Y:S01]  /*6070*/  MUFU.EX2 R165, R165 ;  /* 0x000000a500a57308 */ /* 0x000ea20000000800 */
[----:B------:R-:W-:Y:S01]  /*6080*/  PRMT R97, R97, 0x5410, R14 ;  /* 0x0000541061617816 */ /* 0x000fe2000000000e */
[--C-:B------:R-:W-:Y:S01]  /*6090*/  FFMA.FTZ R156, R13, UR6, -R204.reuse ;  /* 0x000000060d9c7c23 */ /* 0x100fe200080108cc */
[----:B------:R-:W-:Y:S01]  /*60a0*/  PRMT R7, R0, 0x5410, R7 ;  /* 0x0000541000077816 */ /* 0x000fe20000000007 */
[----:B------:R-:W-:Y:S01]  /*60b0*/  FFMA.FTZ R155, R21, UR6, -R204 ;  /* 0x00000006159b7c23 */ /* 0x000fe200080108cc */
[----:B------:R-:W-:Y:S01]  /*60c0*/  SHF.R.U32.HI R99, RZ, 0x18, R18 ;  /* 0x00000018ff637819 */ /* 0x000fe20000011612 */
[----:B------:R-:W3:Y:S01]  /*60d0*/  LDSM.16.MT88.4 R48, [R190+0xe000] ;  /* 0x00e00000be30783b */ /* 0x000ee20000004200 */
[--C-:B------:R-:W-:Y:S01]  /*60e0*/  HSET2.LE.AND R97, R97, R170.reuse, PT ;  /* 0x000000aa61617233 */ /* 0x100fe20003803000 */
[----:B------:R-:W-:Y:S01]  /*60f0*/  MUFU.EX2 R163, R163 ;  /* 0x000000a300a37308 */ /* 0x000fe20000000800 */
[--C-:B------:R-:W-:Y:S01]  /*6100*/  HSET2.LE.AND R98, R7, R170.reuse, PT ;  /* 0x000000aa07627233 */ /* 0x100fe20003803000 */
[----:B------:R-:W-:Y:S01]  /*6110*/  LDSM.16.MT88.4 R12, [R188+0xc800] ;  /* 0x00c80000bc0c783b */ /* 0x000fe20000004200 */
[----:B------:R-:W-:Y:S01]  /*6120*/  LOP3.LUT R18, R9, 0xffff, RZ, 0xc0, !PT ;  /* 0x0000ffff09127812 */ /* 0x000fe200078ec0ff */
[--C-:B------:R-:W-:Y:S01]  /*6130*/  FFMA.FTZ R174, R139, UR6, -R204.reuse ;  /* 0x000000068bae7c23 */ /* 0x100fe200080108cc */
[----:B-1----:R-:W-:Y:S01]  /*6140*/  F2FP.BF16.F32.PACK_AB R7, R158, R161 ;  /* 0x000000a19e07723e */ /* 0x002fe200000010ff */
[----:B------:R-:W-:Y:S01]  /*6150*/  LDSM.16.MT88.4 R24, [R190+0xc800] ;  /* 0x00c80000be18783b */ /* 0x000fe20000004200 */
[----:B------:R-:W-:Y:S01]  /*6160*/  LOP3.LUT R5, R9, 0xff, RZ, 0xc0, !PT ;  /* 0x000000ff09057812 */ /* 0x000fe200078ec0ff */
[----:B------:R-:W1:Y:S01]  /*6170*/  MUFU.EX2 R162, R162 ;  /* 0x000000a200a27308 */ /* 0x000e620000000800 */
[----:B--2---:R-:W-:Y:S01]  /*6180*/  F2FP.BF16.F32.PACK_AB R0, R165, R164 ;  /* 0x000000a4a500723e */ /* 0x004fe200000010ff */
[----:B------:R-:W-:Y:S01]  /*6190*/  FFMA.FTZ R171, R137, UR6, -R204 ;  /* 0x0000000689ab7c23 */ /* 0x000fe200080108cc */
[----:B------:R-:W-:Y:S01]  /*61a0*/  SHF.R.U32.HI R18, RZ, 0x8, R18 ;  /* 0x00000008ff127819 */ /* 0x000fe20000011612 */
[----:B------:R-:W-:Y:S01]  /*61b0*/  FFMA.FTZ R173, R35, UR6, -R204 ;  /* 0x0000000623ad7c23 */ /* 0x000fe200080108cc */
[----:B------:R-:W-:Y:S01]  /*61c0*/  LOP3.LUT R97, R97, R0, RZ, 0xc0, !PT ;  /* 0x0000000061617212 */ /* 0x000fe200078ec0ff */
[----:B------:R-:W-:Y:S01]  /*61d0*/  VIADD R0, R220, 0x1715609d ;  /* 0x1715609ddc007836 */ /* 0x000fe20000000000 */
[----:B------:R-:W-:Y:S01]  /*61e0*/  LOP3.LUT R98, R98, R7, RZ, 0xc0, !PT ;  /* 0x0000000762627212 */ /* 0x000fe200078ec0ff */
[----:B------:R-:W-:Y:S01]  /*61f0*/  MUFU.EX2 R160, R160 ;  /* 0x000000a000a07308 */ /* 0x000fe20000000800 */
[----:B------:R-:W-:Y:S01]  /*6200*/  PRMT R5, R5, 0x5410, R18 ;  /* 0x0000541005057816 */ /* 0x000fe20000000012 */
[----:B------:R-:W-:Y:S01]  /*6210*/  FFMA.FTZ R227, R206, UR6, -R225 ;  /* 0x00000006cee37c23 */ /* 0x000fe200080108e1 */
[----:B------:R-:W-:Y:S01]  /*6220*/  LOP3.LUT R6, R11, R16, R0, 0x96, !PT ;  /* 0x000000100b067212 */ /* 0x000fe200078e9600 */
[----:B------:R-:W-:Y:S01]  /*6230*/  FADD.FTZ R165, R164, R165 ;  /* 0x000000a5a4a57221 */ /* 0x000fe20000010000 */
[----:B------:R-:W-:Y:S01]  /*6240*/  PRMT R99, R10, 0x5410, R99 ;  /* 0x000054100a637816 */ /* 0x000fe20000000063 */
[----:B------:R-:W-:Y:S01]  /*6250*/  LDSM.16.MT88.4 R16, [R192+0xc800] ;  /* 0x00c80000c010783b */ /* 0x000fe20000004200 */
[----:B------:R-:W-:Y:S01]  /*6260*/  HSET2.LE.AND R96, R5, R170, PT ;  /* 0x000000aa05607233 */ /* 0x000fe20003803000 */
[----:B------:R-:W-:Y:S01]  /*6270*/  IMAD.WIDE.U32 R6, R6, -0x2daee0ad, RZ ;  /* 0xd2511f5306067825 */ /* 0x000fe200078e00ff */
[----:B------:R-:W2:Y:S01]  /*6280*/  MUFU.EX2 R159, R159 ;  /* 0x0000009f009f7308 */ /* 0x000ea20000000800 */
[----:B-1----:R-:W-:-:S02]  /*6290*/  F2FP.BF16.F32.PACK_AB R5, R162, R163 ;  /* 0x000000a3a205723e */ /* 0x002fc400000010ff */
[----:B------:R-:W-:Y:S01]  /*62a0*/  FADD.FTZ R162, R163, R162 ;  /* 0x000000a2a3a27221 */ /* 0x000fe20000010000 */
[----:B------:R-:W-:Y:S02]  /*62b0*/  HSET2.LE.AND R99, R99, R170, PT ;  /* 0x000000aa63637233 */ /* 0x000fe40003803000 */
[C---:B------:R-:W-:Y:S01]  /*62c0*/  LOP3.LUT R4, R6.reuse, 0xffff, RZ, 0xc0, !PT ;  /* 0x0000ffff06047812 */ /* 0x040fe200078ec0ff */
[----:B------:R-:W-:Y:S01]  /*62d0*/  FADD.FTZ R161, R161, R162 ;  /* 0x000000a2a1a17221 */ /* 0x000fe20000010000 */
[----:B------:R-:W-:Y:S01]  /*62e0*/  LOP3.LUT R11, R6, 0xff, RZ, 0xc0, !PT ;  /* 0x000000ff060b7812 */ /* 0x000fe200078ec0ff */
[----:B------:R-:W-:Y:S01]  /*62f0*/  MUFU.EX2 R157, R157 ;  /* 0x0000009d009d7308 */ /* 0x000fe20000000800 */
[----:B------:R-:W-:Y:S01]  /*6300*/  SHF.R.U32.HI R4, RZ, 0x8, R4 ;  /* 0x00000008ff047819 */ /* 0x000fe20000011604 */
[----:B------:R-:W-:Y:S01]  /*6310*/  FADD.FTZ R158, R158, R161 ;  /* 0x000000a19e9e7221 */ /* 0x000fe20000010000 */
[----:B------:R-:W-:Y:S02]  /*6320*/  LOP3.LUT R9, R7, R8, R205, 0x96, !PT ;  /* 0x0000000807097212 */ /* 0x000fe400078e96cd */
[----:B------:R-:W-:-:S02]  /*6330*/  LOP3.LUT R96, R96, R5, RZ, 0xc0, !PT ;  /* 0x0000000560607212 */ /* 0x000fc400078ec0ff */
[--C-:B------:R-:W-:Y:S01]  /*6340*/  SHF.R.U32.HI R147, RZ, 0x10, R6.reuse ;  /* 0x00000010ff937819 */ /* 0x100fe20000011606 */
[----:B------:R-:W-:Y:S01]  /*6350*/  MUFU.EX2 R154, R154 ;  /* 0x0000009a009a7308 */ /* 0x000fe20000000800 */
[----:B------:R-:W-:Y:S02]  /*6360*/  SHF.R.U32.HI R8, RZ, 0x18, R6 ;  /* 0x00000018ff087819 */ /* 0x000fe40000011606 */
[----:B------:R-:W-:Y:S02]  /*6370*/  PRMT R11, R11, 0x5410, R4 ;  /* 0x000054100b0b7816 */ /* 0x000fe40000000004 */
[----:B------:R-:W1:Y:S01]  /*6380*/  LDSM.16.MT88.4 R4, [R189+0xc800] ;  /* 0x00c80000bd04783b */ /* 0x000e620000004200 */
[----:B--2---:R-:W-:Y:S01]  /*6390*/  F2FP.BF16.F32.PACK_AB R10, R159, R160 ;  /* 0x000000a09f0a723e */ /* 0x004fe200000010ff */
[----:B------:R-:W-:Y:S01]  /*63a0*/  FADD.FTZ R160, R160, R165 ;  /* 0x000000a5a0a07221 */ /* 0x000fe20000010000 */
[----:B------:R-:W-:Y:S01]  /*63b0*/  MUFU.EX2 R153, R153 ;  /* 0x0000009900997308 */ /* 0x000fe20000000800 */
[----:B------:R-:W-:-:S02]  /*63c0*/  LOP3.LUT R22, R9, 0xffff, RZ, 0xc0, !PT ;  /* 0x0000ffff09167812 */ /* 0x000fc400078ec0ff */
[----:B------:R-:W-:Y:S01]  /*63d0*/  LOP3.LUT R99, R99, R10, RZ, 0xc0, !PT ;  /* 0x0000000a63637212 */ /* 0x000fe200078ec0ff */
[----:B------:R-:W-:Y:S01]  /*63e0*/  FADD.FTZ R159, R159, R160 ;  /* 0x000000a09f9f7221 */ /* 0x000fe20000010000 */
[--C-:B------:R-:W-:Y:S02]  /*63f0*/  SHF.R.U32.HI R145, RZ, 0x10, R9.reuse ;  /* 0x00000010ff917819 */ /* 0x100fe40000011609 */
[----:B------:R-:W-:Y:S01]  /*6400*/  LOP3.LUT R10, R9, 0xff, RZ, 0xc0, !PT ;  /* 0x000000ff090a7812 */ /* 0x000fe200078ec0ff */
[----:B------:R-:W2:Y:S01]  /*6410*/  MUFU.EX2 R134, R134 ;  /* 0x0000008600867308 */ /* 0x000ea20000000800 */
[----:B------:R-:W-:Y:S01]  /*6420*/  SHF.R.U32.HI R21, RZ, 0x8, R22 ;  /* 0x00000008ff157819 */ /* 0x000fe20000011616 */
[----:B------:R-:W-:Y:S01]  /*6430*/  HMMA.16816.F32.BF16 R112, R96, R108, RZ ;  /* 0x0000006c6070723c */ /* 0x000fe200000418ff */
[----:B------:R-:W-:Y:S02]  /*6440*/  LOP3.LUT R147, R147, 0xff, RZ, 0xc0, !PT ;  /* 0x000000ff93937812 */ /* 0x000fe400078ec0ff */
[----:B------:R-:W-:-:S02]  /*6450*/  SHF.R.U32.HI R20, RZ, 0x18, R9 ;  /* 0x00000018ff147819 */ /* 0x000fc40000011609 */
[----:B------:R-:W-:Y:S01]  /*6460*/  LOP3.LUT R145, R145, 0xff, RZ, 0xc0, !PT ;  /* 0x000000ff91917812 */ /* 0x000fe200078ec0ff */
[----:B------:R-:W-:Y:S01]  /*6470*/  MUFU.EX2 R152, R152 ;  /* 0x0000009800987308 */ /* 0x000fe20000000800 */
[C---:B------:R-:W-:Y:S01]  /*6480*/  HMMA.16816.F32.BF16 R108, R96.reuse, R110, RZ ;  /* 0x0000006e606c723c */ /* 0x040fe200000418ff */
[----:B------:R-:W-:Y:S02]  /*6490*/  PRMT R21, R10, 0x5410, R21 ;  /* 0x000054100a157816 */ /* 0x000fe40000000015 */
[----:B------:R-:W-:Y:S02]  /*64a0*/  PRMT R147, R147, 0x5410, R8 ;  /* 0x0000541093937816 */ /* 0x000fe40000000008 */
[----:B------:R-:W-:Y:S01]  /*64b0*/  PRMT R145, R145, 0x5410, R20 ;  /* 0x0000541091917816 */ /* 0x000fe20000000014 */
[----:B------:R-:W-:Y:S01]  /*64c0*/  HMMA.16816.F32.BF16 R104, R96, R100, RZ ;  /* 0x000000646068723c */ /* 0x000fe200000418ff */
[----:B------:R-:W4:Y:S01]  /*64d0*/  MUFU.EX2 R135, R135 ;  /* 0x0000008700877308 */ /* 0x000f220000000800 */
[----:B------:R-:W-:-:S02]  /*64e0*/  HSET2.LE.AND R11, R11, R170, PT ;  /* 0x000000aa0b0b7233 */ /* 0x000fc40003803000 */
[--C-:B------:R-:W-:Y:S02]  /*64f0*/  HSET2.LE.AND R144, R21, R170.reuse, PT ;  /* 0x000000aa15907233 */ /* 0x100fe40003803000 */
[----:B--2---:R-:W-:Y:S01]  /*6500*/  F2FP.BF16.F32.PACK_AB R146, R134, R153 ;  /* 0x000000998692723e */ /* 0x004fe200000010ff */
[C---:B------:R-:W-:Y:S01]  /*6510*/  HMMA.16816.F32.BF16 R100, R96.reuse, R102, RZ ;  /* 0x000000666064723c */ /* 0x040fe200000418ff */
[--C-:B------:R-:W-:Y:S01]  /*6520*/  HSET2.LE.AND R147, R147, R170.reuse, PT ;  /* 0x000000aa93937233 */ /* 0x100fe20003803000 */
[----:B------:R-:W-:Y:S01]  /*6530*/  MUFU.EX2 R156, R156 ;  /* 0x0000009c009c7308 */ /* 0x000fe20000000800 */
[C---:B------:R-:W-:Y:S01]  /*6540*/  F2FP.BF16.F32.PACK_AB R21, R154.reuse, R157 ;  /* 0x0000009d9a15723e */ /* 0x040fe200000010ff */
[----:B------:R-:W-:Y:S01]  /*6550*/  FADD.FTZ R157, R157, R158 ;  /* 0x0000009e9d9d7221 */ /* 0x000fe20000010000 */
[----:B------:R-:W-:Y:S01]  /*6560*/  HSET2.LE.AND R145, R145, R170, PT ;  /* 0x000000aa91917233 */ /* 0x000fe20003803000 */
[C---:B------:R-:W-:Y:S01]  /*6570*/  HMMA.16816.F32.BF16 R128, R96.reuse, R124, RZ ;  /* 0x0000007c6080723c */ /* 0x040fe200000418ff */
[----:B------:R-:W-:Y:S01]  /*6580*/  LOP3.LUT R146, R11, R146, RZ, 0xc0, !PT ;  /* 0x000000920b927212 */ /* 0x000fe200078ec0ff */
[----:B------:R-:W-:Y:S01]  /*6590*/  FADD.FTZ R154, R154, R157 ;  /* 0x0000009d9a9a7221 */ /* 0x000fe20000010000 */
[----:B------:R-:W2:Y:S01]  /*65a0*/  LDSM.16.MT88.4 R8, [R192+0xe800] ;  /* 0x00e80000c008783b */ /* 0x000ea20000004200 */
[----:B------:R-:W5:Y:S01]  /*65b0*/  MUFU.EX2 R155, R155 ;  /* 0x0000009b009b7308 */ /* 0x000f620000000800 */
[----:B----4-:R-:W-:Y:S01]  /*65c0*/  F2FP.BF16.F32.PACK_AB R20, R135, R152 ;  /* 0x000000988714723e */ /* 0x010fe200000010ff */
[----:B------:R-:W-:Y:S01]  /*65d0*/  HMMA.16816.F32.BF16 R124, R96, R126, RZ ;  /* 0x0000007e607c723c */ /* 0x000fe200000418ff */
[----:B------:R-:W-:Y:S01]  /*65e0*/  LOP3.LUT R144, R144, R21, RZ, 0xc0, !PT ;  /* 0x0000001590907212 */ /* 0x000fe200078ec0ff */
[----:B------:R-:W-:Y:S01]  /*65f0*/  FADD.FTZ R153, R153, R154 ;  /* 0x0000009a99997221 */ /* 0x000fe20000010000 */
[----:B------:R-:W-:-:S02]  /*6600*/  LOP3.LUT R147, R147, R20, RZ, 0xc0, !PT ;  /* 0x0000001493937212 */ /* 0x000fc400078ec0ff */
[----:B------:R-:W4:Y:S01]  /*6610*/  LDSM.16.MT88.4 R20, [R190+0xe800] ;  /* 0x00e80000be14783b */ /* 0x000f220000004200 */
[----:B------:R-:W-:Y:S01]  /*6620*/  HMMA.16816.F32.BF16 R120, R96, R116, RZ ;  /* 0x000000746078723c */ /* 0x000fe200000418ff */
[----:B------:R-:W-:Y:S01]  /*6630*/  MUFU.EX2 R174, R174 ;  /* 0x000000ae00ae7308 */ /* 0x000fe20000000800 */
[----:B------:R-:W-:-:S04]  /*6640*/  FADD.FTZ R153, R134, R153 ;  /* 0x0000009986997221 */ /* 0x000fc80000010000 */
[C---:B------:R-:W-:Y:S01]  /*6650*/  HMMA.16816.F32.BF16 R36, R96.reuse, R40, RZ ;  /* 0x000000286024723c */ /* 0x040fe200000418ff */
[----:B-----5:R-:W-:Y:S02]  /*6660*/  F2FP.BF16.F32.PACK_AB R92, R155, R156 ;  /* 0x0000009c9b5c723e */ /* 0x020fe400000010ff */
[----:B------:R-:W5:Y:S01]  /*6670*/  MUFU.EX2 R171, R171 ;  /* 0x000000ab00ab7308 */ /* 0x000f620000000800 */
[----:B------:R-:W-:Y:S02]  /*6680*/  FADD.FTZ R156, R156, R159 ;  /* 0x0000009f9c9c7221 */ /* 0x000fe40000010000 */
[----:B------:R-:W-:Y:S01]  /*6690*/  HMMA.16816.F32.BF16 R40, R96, R42, RZ ;  /* 0x0000002a6028723c */ /* 0x000fe200000418ff */
[----:B------:R-:W-:Y:S01]  /*66a0*/  LOP3.LUT R145, R145, R92, RZ, 0xc0, !PT ;  /* 0x0000005c91917212 */ /* 0x000fe200078ec0ff */
[----:B------:R-:W-:-:S04]  /*66b0*/  FADD.FTZ R155, R155, R156 ;  /* 0x0000009c9b9b7221 */ /* 0x000fc80000010000 */
[----:B---3--:R-:W-:Y:S01]  /*66c0*/  HMMA.16816.F32.BF16 R44, R96, R48, RZ ;  /* 0x00000030602c723c */ /* 0x008fe200000418ff */
[----:B------:R-:W-:Y:S01]  /*66d0*/  MUFU.EX2 R173, R173 ;  /* 0x000000ad00ad7308 */ /* 0x000fe20000000800 */
[----:B------:R-:W-:-:S04]  /*66e0*/  FADD.FTZ R152, R152, R155 ;  /* 0x0000009b98987221 */ /* 0x000fc80000010000 */
[C---:B-1----:R-:W-:Y:S01]  /*66f0*/  HMMA.16816.F32.BF16 R112, R144.reuse, R4, R112 ;  /* 0x000000049070723c */ /* 0x042fe20000041870 */
[----:B------:R-:W-:Y:S02]  /*6700*/  FADD.FTZ R135, R135, R152 ;  /* 0x0000009887877221 */ /* 0x000fe40000010000 */
[----:B------:R-:W-:Y:S03]  /*6710*/  MUFU.EX2 R227, R227 ;  /* 0x000000e300e37308 */ /* 0x000fe60000000800 */
[----:B------:R-:W-:Y:S01]  /*6720*/  HMMA.16816.F32.BF16 R108, R144, R6, R108 ;  /* 0x00000006906c723c */ /* 0x000fe2000004186c */
[----:B------:R-:W1:Y:S05]  /*6730*/  LDSM.16.MT88.4 R4, [R188+0xe800] ;  /* 0x00e80000bc04783b */ /* 0x000e6a0000004200 */
[C---:B------:R-:W-:Y:S06]  /*6740*/  HMMA.16816.F32.BF16 R60, R96.reuse, R64, RZ ;  /* 0x00000040603c723c */ /* 0x040fec00000418ff */
[----:B------:R-:W-:Y:S06]  /*6750*/  HMMA.16816.F32.BF16 R64, R96, R66, RZ ;  /* 0x000000426040723c */ /* 0x000fec00000418ff */
[C---:B------:R-:W-:Y:S06]  /*6760*/  HMMA.16816.F32.BF16 R104, R144.reuse, R12, R104 ;  /* 0x0000000c9068723c */ /* 0x040fec0000041868 */
[C---:B------:R-:W-:Y:S01]  /*6770*/  HMMA.16816.F32.BF16 R100, R144.reuse, R14, R100 ;  /* 0x0000000e9064723c */ /* 0x040fe20000041864 */
[----:B------:R-:W3:Y:S05]  /*6780*/  LDSM.16.MT88.4 R12, [R192+0x10800] ;  /* 0x01080000c00c783b */ /* 0x000eea0000004200 */
[C---:B------:R-:W-:Y:S06]  /*6790*/  HMMA.16816.F32.BF16 R128, R144.reuse, R16, R128 ;  /* 0x000000109080723c */ /* 0x040fec0000041880 */
[C---:B------:R-:W-:Y:S01]  /*67a0*/  HMMA.16816.F32.BF16 R124, R144.reuse, R18, R124 ;  /* 0x00000012907c723c */ /* 0x040fe2000004187c */
[----:B------:R-:W5:Y:S05]  /*67b0*/  LDSM.16.MT88.4 R16, [R189+0xe800] ;  /* 0x00e80000bd10783b */ /* 0x000f6a0000004200 */
[C---:B------:R-:W-:Y:S06]  /*67c0*/  HMMA.16816.F32.BF16 R120, R144.reuse, R24, R120 ;  /* 0x000000189078723c */ /* 0x040fec0000041878 */
[----:B--2---:R-:W-:Y:S01]  /*67d0*/  HMMA.16816.F32.BF16 R36, R144, R8, R36 ;  /* 0x000000089024723c */ /* 0x004fe20000041824 */
[----:B------:R-:W-:-:S05]  /*67e0*/  IMAD.WIDE.U32 R24, R169, -0x326172a9, RZ ;  /* 0xcd9e8d57a9187825 */ /* 0x000fca00078e00ff */
[----:B------:R-:W-:Y:S01]  /*67f0*/  HMMA.16816.F32.BF16 R40, R144, R10, R40 ;  /* 0x0000000a9028723c */ /* 0x000fe20000041828 */
[----:B------:R-:W2:Y:S01]  /*6800*/  LDSM.16.MT88.4 R8, [R190+0x10800] ;  /* 0x01080000be08783b */ /* 0x000ea20000004200 */
[----:B------:R-:W-:Y:S01]  /*6810*/  LOP3.LUT R168, R25, R172, R168, 0x96, !PT ;  /* 0x000000ac19a87212 */ /* 0x000fe200078e96a8 */
[----:B------:R-:W-:-:S03]  /*6820*/  FFMA.FTZ R172, R33, UR6, -R204 ;  /* 0x0000000621ac7c23 */ /* 0x000fc600080108cc */
[----:B----4-:R-:W-:Y:S01]  /*6830*/  HMMA.16816.F32.BF16 R44, R144, R20, R44 ;  /* 0x00000014902c723c */ /* 0x010fe2000004182c */
[----:B------:R-:W-:Y:S02]  /*6840*/  IMAD.WIDE.U32 R168, R168, -0x2daee0ad, RZ ;  /* 0xd2511f53a8a87825 */ /* 0x000fe400078e00ff */
[----:B------:R-:W-:Y:S03]  /*6850*/  MUFU.EX2 R172, R172 ;  /* 0x000000ac00ac7308 */ /* 0x000fe60000000800 */
[----:B------:R-:W-:Y:S01]  /*6860*/  HMMA.16816.F32.BF16 R68, R96, R72, RZ ;  /* 0x000000486044723c */ /* 0x000fe200000418ff */
[----:B------:R-:W-:Y:S01]  /*6870*/  LOP3.LUT R20, R151, R24, R167, 0x96, !PT ;  /* 0x0000001897147212 */ /* 0x000fe200078e96a7 */
[----:B------:R-:W-:Y:S01]  /*6880*/  FFMA.FTZ R167, R140, UR6, -R225 ;  /* 0x000000068ca77c23 */ /* 0x000fe200080108e1 */
[----:B------:R-:W-:Y:S01]  /*6890*/  LOP3.LUT R149, R169, R166, R149, 0x96, !PT ;  /* 0x000000a6a9957212 */ /* 0x000fe200078e9695 */
[--C-:B------:R-:W-:Y:S01]  /*68a0*/  FFMA.FTZ R166, R148, UR6, -R225.reuse ;  /* 0x0000000694a67c23 */ /* 0x100fe200080108e1 */
[----:B------:R-:W-:Y:S01]  /*68b0*/  FFMA.FTZ R169, R136, UR6, -R225 ;  /* 0x0000000688a97c23 */ /* 0x000fe200080108e1 */
[----:B------:R-:W-:Y:S01]  /*68c0*/  IMAD.WIDE.U32 R20, R20, -0x2daee0ad, RZ ;  /* 0xd2511f5314147825 */ /* 0x000fe200078e00ff */
[----:B-1----:R-:W-:Y:S01]  /*68d0*/  HMMA.16816.F32.BF16 R60, R144, R4, R60 ;  /* 0x00000004903c723c */ /* 0x002fe2000004183c */
[----:B------:R-:W-:Y:S02]  /*68e0*/  MUFU.EX2 R167, R167 ;  /* 0x000000a700a77308 */ /* 0x000fe40000000800 */
[----:B------:R-:W-:Y:S01]  /*68f0*/  IMAD.WIDE.U32 R236, R149, -0x326172a9, RZ ;  /* 0xcd9e8d5795ec7825 */ /* 0x000fe200078e00ff */
[----:B------:R-:W-:-:S03]  /*6900*/  LOP3.LUT R230, R21, R168, R143, 0x96, !PT ;  /* 0x000000a815e67212 */ /* 0x000fc600078e968f */
[----:B------:R-:W-:Y:S01]  /*6910*/  FFMA.FTZ R168, R138, UR6, -R225 ;  /* 0x000000068aa87c23 */ /* 0x000fe200080108e1 */
[----:B------:R-:W-:Y:S01]  /*6920*/  HMMA.16816.F32.BF16 R64, R144, R6, R64 ;  /* 0x000000069040723c */ /* 0x000fe20000041840 */
[----:B------:R-:W1:Y:S01]  /*6930*/  LDSM.16.MT88.4 R4, [R189+0x10800] ;  /* 0x01080000bd04783b */ /* 0x000e620000004200 */
[----:B------:R-:W-:Y:S01]  /*6940*/  LOP3.LUT R142, R237, R150, R142, 0x96, !PT ;  /* 0x00000096ed8e7212 */ /* 0x000fe200078e968e */
[----:B------:R-:W-:Y:S01]  /*6950*/  IMAD.WIDE.U32 R230, R230, -0x326172a9, RZ ;  /* 0xcd9e8d57e6e67825 */ /* 0x000fe200078e00ff */
[----:B------:R-:W4:Y:S01]  /*6960*/  MUFU.EX2 R166, R166 ;  /* 0x000000a600a67308 */ /* 0x000f220000000800 */
[----:B------:R-:W-:Y:S01]  /*6970*/  LDSM.16.MT88.4 R148, [R188+0x10800] ;  /* 0x01080000bc94783b */ /* 0x000fe20000004200 */
[C---:B------:R-:W-:Y:S01]  /*6980*/  HMMA.16816.F32.BF16 R52, R96.reuse, R56, RZ ;  /* 0x000000386034723c */ /* 0x040fe200000418ff */
[----:B------:R-:W-:Y:S01]  /*6990*/  IMAD.WIDE.U32 R142, R142, -0x2daee0ad, RZ ;  /* 0xd2511f538e8e7825 */ /* 0x000fe200078e00ff */
[----:B------:R-:W-:Y:S01]  /*69a0*/  LOP3.LUT R236, R231, R236, R141, 0x96, !PT ;  /* 0x000000ece7ec7212 */ /* 0x000fe200078e968d */
[----:B------:R-:W-:Y:S03]  /*69b0*/  LDSM.16.MT88.4 R136, [R189+0xd000] ;  /* 0x00d00000bd88783b */ /* 0x000fe60000004200 */
[C---:B------:R-:W-:Y:S01]  /*69c0*/  HMMA.16816.F32.BF16 R76, R96.reuse, R80, RZ ;  /* 0x00000050604c723c */ /* 0x040fe200000418ff */
[----:B------:R-:W-:Y:S01]  /*69d0*/  IMAD.WIDE.U32 R236, R236, -0x2daee0ad, RZ ;  /* 0xd2511f53ecec7825 */ /* 0x000fe200078e00ff */
[----:B------:R-:W-:Y:S01]  /*69e0*/  LOP3.LUT R238, R143, R20, R34, 0x96, !PT ;  /* 0x000000148fee7212 */ /* 0x000fe200078e9622 */
[----:B------:R-:W-:Y:S03]  /*69f0*/  MUFU.EX2 R168, R168 ;  /* 0x000000a800a87308 */ /* 0x000fe60000000800 */
[----:B------:R-:W-:Y:S01]  /*6a00*/  HMMA.16816.F32.BF16 R72, R96, R74, RZ ;  /* 0x0000004a6048723c */ /* 0x000fe200000418ff */
[----:B------:R-:W-:-:S04]  /*6a10*/  IMAD.WIDE.U32 R238, R238, -0x326172a9, RZ ;  /* 0xcd9e8d57eeee7825 */ /* 0x000fc800078e00ff */
[----:B------:R-:W4:Y:S01]  /*6a20*/  MUFU.EX2 R169, R169 ;  /* 0x000000a900a97308 */ /* 0x000f220000000800 */
[C---:B------:R-:W-:Y:S06]  /*6a30*/  HMMA.16816.F32.BF16 R84, R96.reuse, R88, RZ ;  /* 0x000000586054723c */ /* 0x040fec00000418ff */
[C---:B------:R-:W-:Y:S06]  /*6a40*/  HMMA.16816.F32.BF16 R80, R96.reuse, R82, RZ ;  /* 0x000000526050723c */ /* 0x040fec00000418ff */
[----:B------:R-:W-:Y:S06]  /*6a50*/  HMMA.16816.F32.BF16 R88, R96, R90, RZ ;  /* 0x0000005a6058723c */ /* 0x000fec00000418ff */
[C---:B---3--:R-:W-:Y:S06]  /*6a60*/  HMMA.16816.F32.BF16 R68, R144.reuse, R12, R68 ;  /* 0x0000000c9044723c */ /* 0x048fec0000041844 */
[----:B-----5:R-:W-:Y:S01]  /*6a70*/  HMMA.16816.F32.BF16 R52, R144, R16, R52 ;  /* 0x000000109034723c */ /* 0x020fe20000041834 */
[----:B------:R-:W-:-:S02]  /*6a80*/  LOP3.LUT R12, R237, R142, R133, 0x96, !PT ;  /* 0x0000008eed0c7212 */ /* 0x000fc400078e9685 */
[----:B------:R-:W-:Y:S03]  /*6a90*/  LDSM.16.MT88.4 R140, [R192+0xd000] ;  /* 0x00d00000c08c783b */ /* 0x000fe60000004200 */
[----:B------:R-:W-:Y:S01]  /*6aa0*/  HMMA.16816.F32.BF16 R116, R96, R118, RZ ;  /* 0x000000766074723c */ /* 0x000fe200000418ff */
[----:B------:R-:W-:-:S05]  /*6ab0*/  IMAD.WIDE.U32 R16, R12, -0x326172a9, RZ ;  /* 0xcd9e8d570c107825 */ /* 0x000fca00078e00ff */
[----:B--2---:R-:W-:Y:S01]  /*6ac0*/  HMMA.16816.F32.BF16 R76, R144, R8, R76 ;  /* 0x00000008904c723c */ /* 0x004fe2000004184c */
[----:B------:R-:W-:Y:S02]  /*6ad0*/  SHF.R.U32.HI R13, RZ, 0x18, R16 ;  /* 0x00000018ff0d7819 */ /* 0x000fe40000011610 */
[----:B------:R-:W-:Y:S02]  /*6ae0*/  LOP3.LUT R12, R17, R238, R32, 0x96, !PT ;  /* 0x000000ee110c7212 */ /* 0x000fe400078e9620 */
[----:B------:R-:W-:Y:S01]  /*6af0*/  LDSM.16.MT88.4 R32, [R188+0xd000] ;  /* 0x00d00000bc20783b */ /* 0x000fe20000004200 */
[----:B------:R-:W-:Y:S01]  /*6b00*/  HMMA.16816.F32.BF16 R56, R96, R58, RZ ;  /* 0x0000003a6038723c */ /* 0x000fe200000418ff */
[----:B------:R-:W-:Y:S02]  /*6b10*/  SHF.R.U32.HI R8, RZ, 0x10, R16 ;  /* 0x00000010ff087819 */ /* 0x000fe40000011610 */
[----:B------:R-:W-:Y:S02]  /*6b20*/  SHF.R.U32.HI R25, RZ, 0x10, R12 ;  /* 0x00000010ff197819 */ /* 0x000fe4000001160c */
[----:B------:R-:W-:Y:S01]  /*6b30*/  LOP3.LUT R8, R8, 0xff, RZ, 0xc0, !PT ;  /* 0x000000ff08087812 */ /* 0x000fe200078ec0ff */
[----:B------:R-:W-:Y:S01]  /*6b40*/  HMMA.16816.F32.BF16 R72, R144, R14, R72 ;  /* 0x0000000e9048723c */ /* 0x000fe20000041848 */
[----:B------:R-:W-:-:S02]  /*6b50*/  LOP3.LUT R25, R25, 0xff, RZ, 0xc0, !PT ;  /* 0x000000ff19197812 */ /* 0x000fc400078ec0ff */
[----:B------:R-:W-:-:S03]  /*6b60*/  PRMT R13, R8, 0x5410, R13 ;  /* 0x00005410080d7816 */ /* 0x000fc6000000000d */
[C---:B------:R-:W-:Y:S01]  /*6b70*/  HMMA.16816.F32.BF16 R80, R144.reuse, R10, R80 ;  /* 0x0000000a9050723c */ /* 0x040fe20000041850 */
[C---:B------:R-:W-:Y:S01]  /*6b80*/  LOP3.LUT R14, R16.reuse, 0xffff, RZ, 0xc0, !PT ;  /* 0x0000ffff100e7812 */ /* 0x040fe200078ec0ff */
[----:B------:R-:W2:Y:S01]  /*6b90*/  LDSM.16.MT88.4 R8, [R190+0xd000] ;  /* 0x00d00000be08783b */ /* 0x000ea20000004200 */
[----:B------:R-:W-:Y:S02]  /*6ba0*/  LOP3.LUT R15, R16, 0xff, RZ, 0xc0, !PT ;  /* 0x000000ff100f7812 */ /* 0x000fe400078ec0ff */
[----:B------:R-:W-:Y:S01]  /*6bb0*/  SHF.R.U32.HI R14, RZ, 0x8, R14 ;  /* 0x00000008ff0e7819 */ /* 0x000fe2000001160e */
[C---:B-1----:R-:W-:Y:S01]  /*6bc0*/  HMMA.16816.F32.BF16 R84, R144.reuse, R4, R84 ;  /* 0x000000049054723c */ /* 0x042fe20000041854 */
[--C-:B------:R-:W-:Y:S02]  /*6bd0*/  HSET2.LE.AND R13, R13, R170.reuse, PT ;  /* 0x000000aa0d0d7233 */ /* 0x100fe40003803000 */
[----:B------:R-:W-:Y:S02]  /*6be0*/  PRMT R15, R15, 0x5410, R14 ;  /* 0x000054100f0f7816 */ /* 0x000fe4000000000e */
[----:B------:R-:W-:Y:S01]  /*6bf0*/  LOP3.LUT R14, R12, 0xffff, RZ, 0xc0, !PT ;  /* 0x0000ffff0c0e7812 */ /* 0x000fe200078ec0ff */
[----:B------:R-:W-:Y:S01]  /*6c00*/  HMMA.16816.F32.BF16 R88, R144, R6, R88 ;  /* 0x000000069058723c */ /* 0x000fe20000041858 */
[----:B------:R-:W1:Y:S01]  /*6c10*/  LDSM.16.MT88.4 R4, [R189+0xf000] ;  /* 0x00f00000bd04783b */ /* 0x000e620000004200 */
[----:B------:R-:W-:-:S02]  /*6c20*/  HSET2.LE.AND R15, R15, R170, PT ;  /* 0x000000aa0f0f7233 */ /* 0x000fc40003803000 */
[----:B------:R-:W-:Y:S02]  /*6c30*/  SHF.R.U32.HI R14, RZ, 0x8, R14 ;  /* 0x00000008ff0e7819 */ /* 0x000fe4000001160e */
[C---:B------:R-:W-:Y:S06]  /*6c40*/  HMMA.16816.F32.BF16 R116, R144.reuse, R26, R116 ;  /* 0x0000001a9074723c */ /* 0x040fec0000041874 */
[----:B------:R-:W-:Y:S01]  /*6c50*/  HMMA.16816.F32.BF16 R56, R144, R18, R56 ;  /* 0x000000129038723c */ /* 0x000fe20000041838 */
[----:B------:R-:W-:Y:S01]  /*6c60*/  LOP3.LUT R27, R12, 0xff, RZ, 0xc0, !PT ;  /* 0x000000ff0c1b7812 */ /* 0x000fe200078ec0ff */
[----:B------:R-:W-:Y:S01]  /*6c70*/  LDSM.16.MT88.4 R16, [R188+0xf000] ;  /* 0x00f00000bc10783b */ /* 0x000fe20000004200 */
[----:B------:R-:W-:-:S02]  /*6c80*/  SHF.R.U32.HI R12, RZ, 0x18, R12 ;  /* 0x00000018ff0c7819 */ /* 0x000fc4000001160c */
[----:B------:R-:W-:Y:S01]  /*6c90*/  PRMT R27, R27, 0x5410, R14 ;  /* 0x000054101b1b7816 */ /* 0x000fe2000000000e */
[C---:B------:R-:W-:Y:S01]  /*6ca0*/  HMMA.16816.F32.BF16 R48, R96.reuse, R50, RZ ;  /* 0x000000326030723c */ /* 0x040fe200000418ff */
[----:B------:R-:W-:Y:S02]  /*6cb0*/  PRMT R25, R25, 0x5410, R12 ;  /* 0x0000541019197816 */ /* 0x000fe4000000000c */
[C---:B------:R-:W-:Y:S01]  /*6cc0*/  F2FP.BF16.F32.PACK_AB R14, R171.reuse, R174 ;  /* 0x000000aeab0e723e */ /* 0x040fe200000010ff */
[----:B------:R-:W-:Y:S01]  /*6cd0*/  FADD.FTZ R174, R174, R135 ;  /* 0x00000087aeae7221 */ /* 0x000fe20000010000 */
[--C-:B------:R-:W-:Y:S01]  /*6ce0*/  HSET2.LE.AND R24, R27, R170.reuse, PT ;  /* 0x000000aa1b187233 */ /* 0x100fe20003803000 */
[C---:B------:R-:W-:Y:S01]  /*6cf0*/  HMMA.16816.F32.BF16 R92, R96.reuse, R28, RZ ;  /* 0x0000001c605c723c */ /* 0x040fe200000418ff */
[----:B------:R-:W-:Y:S01]  /*6d00*/  HSET2.LE.AND R25, R25, R170, PT ;  /* 0x000000aa19197233 */ /* 0x000fe20003803000 */
[----:B------:R-:W-:Y:S01]  /*6d10*/  FADD.FTZ R174, R171, R174 ;  /* 0x000000aeabae7221 */ /* 0x000fe20000010000 */
[----:B----4-:R-:W-:Y:S01]  /*6d20*/  F2FP.BF16.F32.PACK_AB R27, R167, R166 ;  /* 0x000000a6a71b723e */ /* 0x010fe200000010ff */
[----:B------:R-:W-:Y:S01]  /*6d30*/  FADD.FTZ R166, R166, R153 ;  /* 0x00000099a6a67221 */ /* 0x000fe20000010000 */
[----:B------:R-:W-:Y:S01]  /*6d40*/  F2FP.BF16.F32.PACK_AB R12, R172, R173 ;  /* 0x000000adac0c723e */ /* 0x000fe200000010ff */
[----:B------:R-:W-:Y:S01]  /*6d50*/  HMMA.16816.F32.BF16 R96, R96, R30, RZ ;  /* 0x0000001e6060723c */ /* 0x000fe200000418ff */
[----:B------:R-:W-:Y:S01]  /*6d60*/  F2FP.BF16.F32.PACK_AB R26, R169, R168 ;  /* 0x000000a8a91a723e */ /* 0x000fe200000010ff */
[----:B------:R-:W-:Y:S01]  /*6d70*/  LDSM.16.MT88.4 R28, [R192+0xf000] ;  /* 0x00f00000c01c783b */ /* 0x000fe20000004200 */
[----:B------:R-:W-:Y:S01]  /*6d80*/  LOP3.LUT R24, R24, R27, RZ, 0xc0, !PT ;  /* 0x0000001b18187212 */ /* 0x000fe200078ec0ff */
[----:B------:R-:W-:Y:S01]  /*6d90*/  FADD.FTZ R167, R167, R166 ;  /* 0x000000a6a7a77221 */ /* 0x000fe20000010000 */
[----:B------:R-:W-:Y:S01]  /*6da0*/  LOP3.LUT R25, R25, R14, RZ, 0xc0, !PT ;  /* 0x0000000e19197212 */ /* 0x000fe200078ec0ff */
[----:B------:R-:W-:Y:S01]  /*6db0*/  FADD.FTZ R173, R173, R174 ;  /* 0x000000aeadad7221 */ /* 0x000fe20000010000 */
[----:B------:R-:W-:Y:S01]  /*6dc0*/  LOP3.LUT R26, R15, R26, RZ, 0xc0, !PT ;  /* 0x0000001a0f1a7212 */ /* 0x000fe200078ec0ff */
[----:B------:R-:W-:Y:S01]  /*6dd0*/  FADD.FTZ R168, R168, R167 ;  /* 0x000000a7a8a87221 */ /* 0x000fe20000010000 */
[----:B------:R-:W-:Y:S01]  /*6de0*/  LOP3.LUT R27, R13, R12, RZ, 0xc0, !PT ;  /* 0x0000000c0d1b7212 */ /* 0x000fe200078ec0ff */
[----:B------:R-:W-:Y:S01]  /*6df0*/  FADD.FTZ R172, R172, R173 ;  /* 0x000000adacac7221 */ /* 0x000fe20000010000 */
[----:B------:R-:W3:Y:S01]  /*6e00*/  LDSM.16.MT88.4 R12, [R192+0x11000] ;  /* 0x01100000c00c783b */ /* 0x000ee20000004200 */
[----:B------:R-:W-:Y:S01]  /*6e10*/  HMMA.16816.F32.BF16 R48, R144, R22, R48 ;  /* 0x000000169030723c */ /* 0x000fe20000041830 */
[----:B------:R-:W-:-:S02]  /*6e20*/  FADD.FTZ R169, R169, R168 ;  /* 0x000000a8a9a97221 */ /* 0x000fc40000010000 */
[----:B------:R-:W-:Y:S03]  /*6e30*/  LDSM.16.MT88.4 R20, [R190+0xf000] ;  /* 0x00f00000be14783b */ /* 0x000fe60000004200 */
[C---:B--2---:R-:W-:Y:S06]  /*6e40*/  HMMA.16816.F32.BF16 R120, R24.reuse, R8, R120 ;  /* 0x000000081878723c */ /* 0x044fec0000041878 */
[C---:B------:R-:W-:Y:S01]  /*6e50*/  HMMA.16816.F32.BF16 R116, R24.reuse, R10, R116 ;  /* 0x0000000a1874723c */ /* 0x040fe20000041874 */
[----:B------:R-:W2:Y:S05]  /*6e60*/  LDSM.16.MT88.4 R8, [R190+0x11000] ;  /* 0x01100000be08783b */ /* 0x000eaa0000004200 */
[C---:B-1----:R-:W-:Y:S06]  /*6e70*/  HMMA.16816.F32.BF16 R52, R24.reuse, R4, R52 ;  /* 0x000000041834723c */ /* 0x042fec0000041834 */
[C---:B------:R-:W-:Y:S01]  /*6e80*/  HMMA.16816.F32.BF16 R56, R24.reuse, R6, R56 ;  /* 0x000000061838723c */ /* 0x040fe20000041838 */
[----:B------:R-:W1:Y:S05]  /*6e90*/  LDSM.16.MT88.4 R4, [R189+0x11000] ;  /* 0x01100000bd04783b */ /* 0x000e6a0000004200 */
[C---:B------:R-:W-:Y:S06]  /*6ea0*/  HMMA.16816.F32.BF16 R128, R24.reuse, R140, R128 ;  /* 0x0000008c1880723c */ /* 0x040fec0000041880 */
[----:B------:R-:W-:Y:S01]  /*6eb0*/  HMMA.16816.F32.BF16 R124, R24, R142, R124 ;  /* 0x0000008e187c723c */ /* 0x000fe2000004187c */
[--C-:B------:R-:W-:Y:S01]  /*6ec0*/  FFMA.FTZ R140, R228, UR6, -R225.reuse ;  /* 0x00000006e48c7c23 */ /* 0x100fe200080108e1 */
[----:B------:R-:W-:-:S04]  /*6ed0*/  FFMA.FTZ R141, R226, UR6, -R225 ;  /* 0x00000006e28d7c23 */ /* 0x000fc800080108e1 */
[----:B---3--:R-:W-:Y:S01]  /*6ee0*/  HMMA.16816.F32.BF16 R68, R24, R12, R68 ;  /* 0x0000000c1844723c */ /* 0x008fe20000041844 */
[----:B------:R-:W-:Y:S01]  /*6ef0*/  FFMA.FTZ R142, R224, UR6, -R225 ;  /* 0x00000006e08e7c23 */ /* 0x000fe200080108e1 */
[--C-:B------:R-:W-:Y:S01]  /*6f00*/  FFMA.FTZ R143, R207, UR6, -R204.reuse ;  /* 0x00000006cf8f7c23 */ /* 0x100fe200080108cc */
[----:B------:R-:W-:Y:S01]  /*6f10*/  FFMA.FTZ R225, R175, UR6, -R204 ;  /* 0x00000006afe17c23 */ /* 0x000fe200080108cc */
[----:B------:R-:W-:Y:S02]  /*6f20*/  MUFU.EX2 R140, R140 ;  /* 0x0000008c008c7308 */ /* 0x000fe40000000800 */
[----:B------:R-:W-:Y:S01]  /*6f30*/  HMMA.16816.F32.BF16 R92, R144, R148, R92 ;  /* 0x00000094905c723c */ /* 0x000fe2000004185c */
[----:B------:R-:W-:-:S05]  /*6f40*/  LOP3.LUT R12, R239, R230, R0, 0x96, !PT ;  /* 0x000000e6ef0c7212 */ /* 0x000fca00078e9600 */
[----:B------:R-:W-:Y:S01]  /*6f50*/  HMMA.16816.F32.BF16 R96, R144, R150, R96 ;  /* 0x000000969060723c */ /* 0x000fe20000041860 */
[----:B------:R-:W-:Y:S01]  /*6f60*/  IMAD.WIDE.U32 R12, R12, -0x2daee0ad, RZ ;  /* 0xd2511f530c0c7825 */ /* 0x000fe200078e00ff */
[----:B------:R-:W3:Y:S04]  /*6f70*/  MUFU.EX2 R141, R141 ;  /* 0x0000008d008d7308 */ /* 0x000ee80000000800 */
[----:B------:R-:W-:Y:S01]  /*6f80*/  LOP3.LUT R205, R13, R236, R205, 0x96, !PT ;  /* 0x000000ec0dcd7212 */ /* 0x000fe200078e96cd */
[--C-:B------:R-:W-:Y:S01]  /*6f90*/  FFMA.FTZ R144, R203, UR6, -R204.reuse ;  /* 0x00000006cb907c23 */ /* 0x100fe200080108cc */
[----:B------:R-:W-:Y:S01]  /*6fa0*/  FFMA.FTZ R146, R202, UR6, -R204 ;  /* 0x00000006ca927c23 */ /* 0x000fe200080108cc */
[C---:B------:R-:W-:Y:S01]  /*6fb0*/  HMMA.16816.F32.BF16 R104, R24.reuse, R32, R104 ;  /* 0x000000201868723c */ /* 0x040fe20000041868 */
[----:B------:R-:W-:Y:S05]  /*6fc0*/  MUFU.EX2 R142, R142 ;  /* 0x0000008e008e7308 */ /* 0x000fea0000000800 */
[----:B--2---:R-:W-:Y:S01]  /*6fd0*/  HMMA.16816.F32.BF16 R76, R24, R8, R76 ;  /* 0x00000008184c723c */ /* 0x004fe2000004184c */
[----:B------:R-:W-:-:S02]  /*6fe0*/  LOP3.LUT R33, R12, 0xff, RZ, 0xc0, !PT ;  /* 0x000000ff0c217812 */ /* 0x000fc400078ec0ff */
[----:B------:R-:W-:Y:S03]  /*6ff0*/  MUFU.EX2 R143, R143 ;  /* 0x0000008f008f7308 */ /* 0x000fe60000000800 */
[C---:B------:R-:W-:Y:S01]  /*7000*/  HMMA.16816.F32.BF16 R80, R24.reuse, R10, R80 ;  /* 0x0000000a1850723c */ /* 0x040fe20000041850 */
[----:B------:R-:W-:Y:S02]  /*7010*/  LOP3.LUT R8, R12, 0xffff, RZ, 0xc0, !PT ;  /* 0x0000ffff0c087812 */ /* 0x000fe400078ec0ff */
[--C-:B------:R-:W-:Y:S02]  /*7020*/  SHF.R.U32.HI R9, RZ, 0x18, R12.reuse ;  /* 0x00000018ff097819 */ /* 0x100fe4000001160c */
[----:B------:R-:W2:Y:S01]  /*7030*/  MUFU.EX2 R144, R144 ;  /* 0x0000009000907308 */ /* 0x000ea20000000800 */
[----:B-1----:R-:W-:Y:S01]  /*7040*/  HMMA.16816.F32.BF16 R84, R24, R4, R84 ;  /* 0x000000041854723c */ /* 0x002fe20000041854 */
[----:B------:R-:W-:-:S02]  /*7050*/  SHF.R.U32.HI R10, RZ, 0x10, R12 ;  /* 0x00000010ff0a7819 */ /* 0x000fc4000001160c */
[--C-:B------:R-:W-:Y:S02]  /*7060*/  SHF.R.U32.HI R12, RZ, 0x10, R205.reuse ;  /* 0x00000010ff0c7819 */ /* 0x100fe400000116cd */
[C---:B------:R-:W-:Y:S01]  /*7070*/  LOP3.LUT R11, R205.reuse, 0xff, RZ, 0xc0, !PT ;  /* 0x000000ffcd0b7812 */ /* 0x040fe200078ec0ff */
[C---:B------:R-:W-:Y:S01]  /*7080*/  HMMA.16816.F32.BF16 R72, R24.reuse, R14, R72 ;  /* 0x0000000e1848723c */ /* 0x040fe20000041848 */
[----:B------:R-:W-:Y:S01]  /*7090*/  MUFU.EX2 R146, R146 ;  /* 0x0000009200927308 */ /* 0x000fe20000000800 */
[----:B------:R-:W-:Y:S02]  /*70a0*/  LOP3.LUT R4, R205, 0xffff, RZ, 0xc0, !PT ;  /* 0x0000ffffcd047812 */ /* 0x000fe400078ec0ff */
[----:B------:R-:W-:Y:S02]  /*70b0*/  LOP3.LUT R10, R10, 0xff, RZ, 0xc0, !PT ;  /* 0x000000ff0a0a7812 */ /* 0x000fe400078ec0ff */
[----:B------:R-:W-:Y:S01]  /*70c0*/  SHF.R.U32.HI R5, RZ, 0x18, R205 ;  /* 0x00000018ff057819 */ /* 0x000fe200000116cd */
[----:B------:R-:W-:Y:S01]  /*70d0*/  HMMA.16816.F32.BF16 R88, R24, R6, R88 ;  /* 0x000000061858723c */ /* 0x000fe20000041858 */
[----:B------:R-:W-:Y:S01]  /*70e0*/  SHF.R.U32.HI R14, RZ, 0x8, R4 ;  /* 0x00000008ff0e7819 */ /* 0x000fe20000011604 */
[----:B------:R-:W1:Y:S01]  /*70f0*/  MUFU.EX2 R225, R225 ;  /* 0x000000e100e17308 */ /* 0x000e620000000800 */
[----:B------:R-:W-:-:S02]  /*7100*/  SHF.R.U32.HI R8, RZ, 0x8, R8 ;  /* 0x00000008ff087819 */ /* 0x000fc40000011608 */
[----:B------:R-:W-:Y:S01]  /*7110*/  LOP3.LUT R4, R12, 0xff, RZ, 0xc0, !PT ;  /* 0x000000ff0c047812 */ /* 0x000fe200078ec0ff */
[C---:B------:R-:W-:Y:S01]  /*7120*/  HMMA.16816.F32.BF16 R36, R24.reuse, R28, R36 ;  /* 0x0000001c1824723c */ /* 0x040fe20000041824 */
[----:B------:R-:W-:Y:S02]  /*7130*/  PRMT R9, R10, 0x5410, R9 ;  /* 0x000054100a097816 */ /* 0x000fe40000000009 */
[----:B------:R-:W-:Y:S02]  /*7140*/  PRMT R11, R11, 0x5410, R14 ;  /* 0x000054100b0b7816 */ /* 0x000fe4000000000e */
[----:B------:R-:W-:Y:S01]  /*7150*/  PRMT R33, R33, 0x5410, R8 ;  /* 0x0000541021217816 */ /* 0x000fe20000000008 */
[----:B------:R-:W-:Y:S01]  /*7160*/  HMMA.16816.F32.BF16 R40, R24, R30, R40 ;  /* 0x0000001e1828723c */ /* 0x000fe20000041828 */
[----:B------:R-:W-:Y:S01]  /*7170*/  PRMT R5, R4, 0x5410, R5 ;  /* 0x0000541004057816 */ /* 0x000fe20000000005 */
[----:B------:R-:W4:Y:S01]  /*7180*/  LDSM.16.MT88.4 R28, [R188+0x11000] ;  /* 0x01100000bc1c783b */ /* 0x000f220000004200 */
[----:B------:R-:W-:-:S02]  /*7190*/  HSET2.LE.AND R4, R11, R170, PT ;  /* 0x000000aa0b047233 */ /* 0x000fc40003803000 */
[--C-:B------:R-:W-:Y:S01]  /*71a0*/  HSET2.LE.AND R7, R9, R170.reuse, PT ;  /* 0x000000aa09077233 */ /* 0x100fe20003803000 */
[C---:B------:R-:W-:Y:S01]  /*71b0*/  HMMA.16816.F32.BF16 R44, R24.reuse, R20, R44 ;  /* 0x00000014182c723c */ /* 0x040fe2000004182c */
[--C-:B------:R-:W-:Y:S01]  /*71c0*/  HSET2.LE.AND R6, R33, R170.reuse, PT ;  /* 0x000000aa21067233 */ /* 0x100fe20003803000 */
[----:B------:R-:W-:Y:S01]  /*71d0*/  LDSM.16.MT88.4 R12, [R189+0xd800] ;  /* 0x00d80000bd0c783b */ /* 0x000fe20000004200 */
[----:B---3--:R-:W-:Y:S01]  /*71e0*/  F2FP.BF16.F32.PACK_AB R11, R141, R140 ;  /* 0x0000008c8d0b723e */ /* 0x008fe200000010ff */
[----:B------:R-:W-:Y:S01]  /*71f0*/  FADD.FTZ R140, R140, R169 ;  /* 0x000000a98c8c7221 */ /* 0x000fe20000010000 */
[----:B------:R-:W-:Y:S01]  /*7200*/  HSET2.LE.AND R5, R5, R170, PT ;  /* 0x000000aa05057233 */ /* 0x000fe20003803000 */
[C---:B------:R-:W-:Y:S01]  /*7210*/  HMMA.16816.F32.BF16 R48, R24.reuse, R22, R48 ;  /* 0x000000161830723c */ /* 0x040fe20000041830 */
[----:B--2---:R-:W-:Y:S01]  /*7220*/  F2FP.BF16.F32.PACK_AB R10, R144, R143 ;  /* 0x0000008f900a723e */ /* 0x004fe200000010ff */
[----:B------:R-:W2:Y:S01]  /*7230*/  LDSM.16.MT88.4 R20, [R192+0xd800] ;  /* 0x00d80000c014783b */ /* 0x000ea20000004200 */
[----:B------:R-:W-:Y:S01]  /*7240*/  F2FP.BF16.F32.PACK_AB R9, R227, R142 ;  /* 0x0000008ee309723e */ /* 0x000fe200000010ff */
[----:B------:R-:W-:Y:S01]  /*7250*/  FADD.FTZ R143, R143, R172 ;  /* 0x000000ac8f8f7221 */ /* 0x000fe20000010000 */
[----:B-1----:R-:W-:Y:S01]  /*7260*/  F2FP.BF16.F32.PACK_AB R8, R225, R146 ;  /* 0x00000092e108723e */ /* 0x002fe200000010ff */
[C---:B------:R-:W-:Y:S01]  /*7270*/  HMMA.16816.F32.BF16 R60, R24.reuse, R16, R60 ;  /* 0x00000010183c723c */ /* 0x040fe2000004183c */
[----:B------:R-:W-:Y:S01]  /*7280*/  LOP3.LUT R4, R4, R11, RZ, 0xc0, !PT ;  /* 0x0000000b04047212 */ /* 0x000fe200078ec0ff */
[----:B------:R-:W-:Y:S01]  /*7290*/  FADD.FTZ R141, R141, R140 ;  /* 0x0000008c8d8d7221 */ /* 0x000fe20000010000 */
[----:B------:R-:W-:Y:S01]  /*72a0*/  LOP3.LUT R5, R5, R10, RZ, 0xc0, !PT ;  /* 0x0000000a05057212 */ /* 0x000fe200078ec0ff */
[----:B------:R-:W-:Y:S01]  /*72b0*/  FADD.FTZ R143, R144, R143 ;  /* 0x0000008f908f7221 */ /* 0x000fe20000010000 */
[----:B------:R-:W-:Y:S01]  /*72c0*/  LOP3.LUT R6, R6, R9, RZ, 0xc0, !PT ;  /* 0x0000000906067212 */ /* 0x000fe200078ec0ff */
[----:B------:R-:W-:Y:S01]  /*72d0*/  HMMA.16816.F32.BF16 R64, R24, R18, R64 ;  /* 0x000000121840723c */ /* 0x000fe20000041840 */
[----:B------:R-:W-:Y:S01]  /*72e0*/  LOP3.LUT R7, R7, R8, RZ, 0xc0, !PT ;  /* 0x0000000807077212 */ /* 0x000fe200078ec0ff */
[----:B------:R-:W1:Y:S01]  /*72f0*/  LDSM.16.MT88.4 R16, [R190+0xd800] ;  /* 0x00d80000be10783b */ /* 0x000e620000004200 */
[----:B------:R-:W-:Y:S01]  /*7300*/  FADD.FTZ R142, R142, R141 ;  /* 0x0000008d8e8e7221 */ /* 0x000fe20000010000 */
[----:B------:R-:W-:-:S02]  /*7310*/  FADD.FTZ R146, R146, R143 ;  /* 0x0000008f92927221 */ /* 0x000fc40000010000 */
[----:B------:R-:W3:Y:S01]  /*7320*/  LDSM.16.MT88.4 R8, [R190+0xf800] ;  /* 0x00f80000be08783b */ /* 0x000ee20000004200 */
[----:B------:R-:W-:Y:S01]  /*7330*/  HMMA.16816.F32.BF16 R112, R24, R136, R112 ;  /* 0x000000881870723c */ /* 0x000fe20000041870 */
[----:B------:R-:W-:Y:S01]  /*7340*/  FADD.FTZ R227, R227, R142 ;  /* 0x0000008ee3e37221 */ /* 0x000fe20000010000 */
[----:B------:R-:W-:-:S04]  /*7350*/  FADD.FTZ R225, R225, R146 ;  /* 0x00000092e1e17221 */ /* 0x000fc80000010000 */
[C---:B------:R-:W-:Y:S01]  /*7360*/  HMMA.16816.F32.BF16 R108, R24.reuse, R138, R108 ;  /* 0x0000008a186c723c */ /* 0x040fe2000004186c */
[----:B------:R-:W5:Y:S05]  /*7370*/  LDSM.16.MT88.4 R136, [R188+0xd800] ;  /* 0x00d80000bc88783b */ /* 0x000f6a0000004200 */
[C---:B------:R-:W-:Y:S01]  /*7380*/  HMMA.16816.F32.BF16 R100, R24.reuse, R34, R100 ;  /* 0x000000221864723c */ /* 0x040fe20000041864 */
[----:B------:R-:W5:Y:S05]  /*7390*/  LDSM.16.MT88.4 R32, [R192+0xf800] ;  /* 0x00f80000c020783b */ /* 0x000f6a0000004200 */
[C---:B----4-:R-:W-:Y:S06]  /*73a0*/  HMMA.16816.F32.BF16 R92, R24.reuse, R28, R92 ;  /* 0x0000001c185c723c */ /* 0x050fec000004185c */
[----:B------:R-:W-:Y:S01]  /*73b0*/  HMMA.16816.F32.BF16 R96, R24, R30, R96 ;  /* 0x0000001e1860723c */ /* 0x000fe20000041860 */
[----:B------:R-:W4:Y:S04]  /*73c0*/  LDSM.16.MT88.4 R28, [R189+0xf800] ;  /* 0x00f80000bd1c783b */ /* 0x000f280000004200 */
[----:B------:R-:W4:Y:S01]  /*73d0*/  LDSM.16.MT88.4 R24, [R188+0xf800] ;  /* 0x00f80000bc18783b */ /* 0x000f220000004200 */
        /* <DEDUP_REMOVED lines=16> */
[C---:B----4-:R-:W-:Y:S06]  /*74e0*/  HMMA.16816.F32.BF16 R52, R4.reuse, R28, R52 ;  /* 0x0000001c0434723c */ /* 0x050fec0000041834 */
        /* <DEDUP_REMOVED lines=21> */
[----:B------:R-:W-:Y:S01]  /*7640*/  USHF.R.S32.HI UR5, URZ, 0x1f, UR17 ;  /* 0x0000001f3f057899 */ /* 0x000fe20008011411 */
[----:B------:R-:W-:-:S04]  /*7650*/  DEPBAR.LE SB0, 0x0 ;  /* 0x000080000000791a */ /* 0x000fc80000000000 */
[----:B------:R-:W-:Y:S01]  /*7660*/  IMAD.WIDE.U32 R22, R22, UR29, R4 ;  /* 0x0000001d16167c25 */ /* 0x000fe2000f8e0004 */
[----:B------:R-:W-:Y:S01]  /*7670*/  UIMAD UR4, UR28, UR17, URZ ;  /* 0x000000111c0472a4 */ /* 0x000fe2000f8e023f */
[----:B------:R-:W1:Y:S08]  /*7680*/  @!P4 LDC.64 R12, c[0x0][0x220] ;  /* 0x00008800ff0ccb82 */ /* 0x000e700000000a00 */
[----:B------:R-:W-:Y:S01]  /*7690*/  BAR.SYNC.DEFER_BLOCKING 0x0 ;  /* 0x0000000000007b1d */ /* 0x000fe20000010000 */
[----:B------:R-:W-:-:S02]  /*76a0*/  UISETP.GT.AND UP0, UPT, UR17, UR12, UPT ;  /* 0x0000000c1100728c */ /* 0x000fc4000bf04270 */
[----:B------:R-:W-:-:S05]  /*76b0*/  UIMAD UR4, UR5, UR29, UR4 ;  /* 0x0000001d050472a4 */ /* 0x000fca000f8e0204 */
[----:B------:R-:W2:Y:S01]  /*76c0*/  @!P3 LDC.64 R10, c[0x0][0x220] ;  /* 0x00008800ff0abb82 */ /* 0x000ea20000000a00 */
[----:B------:R-:W-:-:S07]  /*76d0*/  VIADD R20, R23, UR4 ;  /* 0x0000000417147c36 */ /* 0x000fce0008000000 */
[----:B------:R-:W3:Y:S08]  /*76e0*/  @!P2 LDC.64 R8, c[0x0][0x220] ;  /* 0x00008800ff08ab82 */ /* 0x000ef00000000a00 */
[----:B------:R-:W4:Y:S01]  /*76f0*/  @!P4 LDC.64 R6, c[0x0][0x220] ;  /* 0x00008800ff06cb82 */ /* 0x000f220000000a00 */
[C---:B-1----:R-:W-:Y:S01]  /*7700*/  @!P4 LEA R30, P1, R22.reuse, R12, 0x1 ;  /* 0x0000000c161ec211 */ /* 0x042fe200078208ff */
[----:B------:R-:W-:Y:S03]  /*7710*/  @P4 STS.128 [R209+0xc000], RZ ;  /* 0x00c000ffd1004388 */ /* 0x000fe60000000c00 */
[----:B------:R-:W-:-:S02]  /*7720*/  @!P4 LEA.HI.X R31, R22, R13, R20, 0x1, P1 ;  /* 0x0000000d161fc211 */ /* 0x000fc400008f0c14 */
[C---:B------:R-:W-:Y:S01]  /*7730*/  IADD3 R18, P1, R22.reuse, UR31, RZ ;  /* 0x0000001f16127c10 */ /* 0x040fe2000ff3e0ff */
[----:B------:R-:W1:Y:S01]  /*7740*/  @!P3 LDC.64 R4, c[0x0][0x220] ;  /* 0x00008800ff04bb82 */ /* 0x000e620000000a00 */
[----:B--2---:R-:W-:Y:S01]  /*7750*/  @!P3 LEA R28, P0, R22, R10, 0x1 ;  /* 0x0000000a161cb211 */ /* 0x004fe200078008ff */
[----:B------:R-:W-:Y:S01]  /*7760*/  @!PT LDS RZ, [RZ] ;  /* 0x00000000fffff984 */ /* 0x000fe20000000800 */
[----:B------:R-:W-:Y:S01]  /*7770*/  @!PT LDS RZ, [RZ] ;  /* 0x00000000fffff984 */ /* 0x000fe20000000800 */
[----:B------:R-:W-:Y:S01]  /*7780*/  @!PT LDS RZ, [RZ] ;  /* 0x00000000fffff984 */ /* 0x000fe20000000800 */
[----:B------:R-:W-:Y:S01]  /*7790*/  @!P4 LDGSTS.E.BYPASS.LTC128B.128 [R209+0xc000], desc[UR22][R30.64] ;  /* 0x0c0000001ed1cfae */ /* 0x000fe2000b901d56 */
[----:B------:R-:W-:Y:S02]  /*77a0*/  IADD3.X R19, R20, UR30, RZ, P1, !PT ;  /* 0x0000001e14137c10 */ /* 0x000fe40008ffe4ff */
        /* <DEDUP_REMOVED lines=9> */
[----:B------:R-:W-:Y:S02]  /*7840*/  @P2 STS.128 [R209+0x10000], RZ ;  /* 0x010000ffd1002388 */ /* 0x000fe40000000c00 */
[----:B------:R-:W3:Y:S01]  /*7850*/  @!P4 LDC.64 R14, c[0x0][0x220] ;  /* 0x00008800ff0ecb82 */ /* 0x000ee20000000a00 */
[C---:B----4-:R-:W-:Y:S01]  /*7860*/  @!P4 LEA R24, P1, R18.reuse, R6, 0x1 ;  /* 0x000000061218c211 */ /* 0x050fe200078208ff */
[----:B------:R-:W-:Y:S01]  /*7870*/  @!PT LDS RZ, [RZ] ;  /* 0x00000000fffff984 */ /* 0x000fe20000000800 */
[----:B------:R-:W-:Y:S01]  /*7880*/  @!PT LDS RZ, [RZ] ;  /* 0x00000000fffff984 */ /* 0x000fe20000000800 */
[----:B------:R-:W-:Y:S01]  /*7890*/  @!PT LDS RZ, [RZ] ;  /* 0x00000000fffff984 */ /* 0x000fe20000000800 */
[----:B------:R3:W-:Y:S03]  /*78a0*/  @!P2 LDGSTS.E.BYPASS.LTC128B.128 [R209+0x10000], desc[UR22][R26.64+0x100] ;  /* 0x100001001ad1afae */ /* 0x0007e6000b901d56 */
[C-C-:B------:R-:W-:Y:S01]  /*78b0*/  @!P4 LEA.HI.X R25, R18.reuse, R7, R19.reuse, 0x1, P1 ;  /* 0x000000071219c211 */ /* 0x140fe200008f0c13 */
[----:B------:R-:W-:Y:S01]  /*78c0*/  @P4 STS.128 [R209+0xc800], RZ ;  /* 0x00c800ffd1004388 */ /* 0x000fe20000000c00 */
[C---:B------:R-:W-:Y:S01]  /*78d0*/  IADD3 R20, P1, R18.reuse, UR31, RZ ;  /* 0x0000001f12147c10 */ /* 0x040fe2000ff3e0ff */
[----:B------:R-:W4:Y:S01]  /*78e0*/  @!P3 LDC.64 R12, c[0x0][0x220] ;  /* 0x00008800ff0cbb82 */ /* 0x000f220000000a00 */
[C---:B-1----:R-:W-:Y:S01]  /*78f0*/  @!P3 LEA R22, P0, R18.reuse, R4, 0x1 ;  /* 0x000000041216b211 */ /* 0x042fe200078008ff */
[----:B------:R-:W-:Y:S01]  /*7900*/  @!PT LDS RZ, [RZ] ;  /* 0x00000000fffff984 */ /* 0x000fe20000000800 */
[----:B------:R-:W-:Y:S01]  /*7910*/  @!PT LDS RZ, [RZ] ;  /* 0x00000000fffff984 */ /* 0x000fe20000000800 */
[----:B------:R-:W-:Y:S01]  /*7920*/  @!PT LDS RZ, [RZ] ;  /* 0x00000000fffff984 */ /* 0x000fe20000000800 */
[----:B------:R-:W-:Y:S03]  /*7930*/  @!P4 LDGSTS.E.BYPASS.LTC128B.128 [R209+0xc800], desc[UR22][R24.64] ;  /* 0x0c80000018d1cfae */ /* 0x000fe6000b901d56 */
[C-C-:B------:R-:W-:Y:S01]  /*7940*/  @!P3 LEA.HI.X R23, R18.reuse, R5, R19.reuse, 0x1, P0 ;  /* 0x000000051217b211 */ /* 0x140fe200000f0c13 */
[----:B------:R-:W-:Y:S02]  /*7950*/  @P3 STS.128 [R209+0xe800], RZ ;  /* 0x00e800ffd1003388 */ /* 0x000fe40000000c00 */
[----:B------:R-:W1:Y:S01]  /*7960*/  @!P2 LDC.64 R10, c[0x0][0x220] ;  /* 0x00008800ff0aab82 */ /* 0x000e620000000a00 */
[C---:B--2---:R-:W-:Y:S01]  /*7970*/  @!P2 LEA R16, P0, R18.reuse, R16, 0x1 ;  /* 0x000000101210a211 */ /* 0x044fe200078008ff */
[----:B------:R-:W-:Y:S01]  /*7980*/  @!PT LDS RZ, [RZ] ;  /* 0x00000000fffff984 */ /* 0x000fe20000000800 */
[----:B------:R-:W-:Y:S01]  /*7990*/  @!PT LDS RZ, [RZ] ;  /* 0x00000000fffff984 */ /* 0x000fe20000000800 */
[----:B------:R-:W-:Y:S01]  /*79a0*/  @!PT LDS RZ, [RZ] ;  /* 0x00000000fffff984 */ /* 0x000fe20000000800 */
[----:B------:R-:W-:Y:S03]  /*79b0*/  @!P3 LDGSTS.E.BYPASS.LTC128B.128 [R209+0xe800], desc[UR22][R22.64+0x80] ;  /* 0x0e80008016d1bfae */ /* 0x000fe6000b901d56 */
[----:B------:R-:W-:Y:S01]  /*79c0*/  @!P2 LEA.HI.X R17, R18, R17, R19, 0x1, P0 ;  /* 0x000000111211a211 */ /* 0x000fe200000f0c13 */
[----:B------:R-:W-:Y:S01]  /*79d0*/  @P2 STS.128 [R209+0x10800], RZ ;  /* 0x010800ffd1002388 */ /* 0x000fe20000000c00 */
[----:B------:R-:W-:Y:S01]  /*79e0*/  IADD3.X R19, R19, UR30, RZ, P1, !PT ;  /* 0x0000001e13137c10 */ /* 0x000fe20008ffe4ff */
[----:B------:R-:W2:Y:S02]  /*79f0*/  @!P4 LDC.64 R8, c[0x0][0x220] ;  /* 0x00008800ff08cb82 */ /* 0x000ea40000000a00 */
[----:B------:R-:W-:Y:S01]  /*7a00*/  @!PT LDS RZ, [RZ] ;  /* 0x00000000fffff984 */ /* 0x000fe20000000800 */
[----:B------:R-:W-:Y:S01]  /*7a10*/  @!PT LDS RZ, [RZ] ;  /* 0x00000000fffff984 */ /* 0x000fe20000000800 */
[----:B------:R-:W-:Y:S01]  /*7a20*/  @!PT LDS RZ, [RZ] ;  /* 0x00000000fffff984 */ /* 0x000fe20000000800 */
[----:B------:R-:W-:Y:S01]  /*7a30*/  @!P2 LDGSTS.E.BYPASS.LTC128B.128 [R209+0x10800], desc[UR22][R16.64+0x100] ;  /* 0x1080010010d1afae */ /* 0x000fe2000b901d56 */
[----:B---3--:R-:W-:-:S03]  /*7a40*/  @!P4 LEA R26, P0, R20, R14, 0x1 ;  /* 0x0000000e141ac211 */ /* 0x008fc600078008ff */
[----:B------:R-:W-:Y:S01]  /*7a50*/  @P4 STS.128 [R209+0xd000], RZ ;  /* 0x00d000ffd1004388 */ /* 0x000fe20000000c00 */
[C---:B------:R-:W-:Y:S01]  /*7a60*/  IADD3 R14, P5, R20.reuse, UR31, RZ ;  /* 0x0000001f140e7c10 */ /* 0x040fe2000ffbe0ff */
[----:B------:R-:W3:Y:S01]  /*7a70*/  @!P3 LDC.64 R6, c[0x0][0x220] ;  /* 0x00008800ff06bb82 */ /* 0x000ee20000000a00 */
[C---:B------:R-:W-:Y:S02]  /*7a80*/  @!P4 LEA.HI.X R27, R20.reuse, R15, R19, 0x1, P0 ;  /* 0x0000000f141bc211 */ /* 0x040fe400000f0c13 */
[----:B----4-:R-:W-:-:S03]  /*7a90*/  @!P3 LEA R12, P1, R20, R12, 0x1 ;  /* 0x0000000c140cb211 */ /* 0x010fc600078208ff */
[----:B------:R-:W-:Y:S01]  /*7aa0*/  @!PT LDS RZ, [RZ] ;  /* 0x00000000fffff984 */ /* 0x000fe20000000800 */
[----:B------:R-:W-:Y:S01]  /*7ab0*/  @!PT LDS RZ, [RZ] ;  /* 0x00000000fffff984 */ /* 0x000fe20000000800 */
[----:B------:R-:W-:Y:S01]  /*7ac0*/  @!PT LDS RZ, [RZ] ;  /* 0x00000000fffff984 */ /* 0x000fe20000000800 */
[----:B------:R4:W-:Y:S01]  /*7ad0*/  @!P4 LDGSTS.E.BYPASS.LTC128B.128 [R209+0xd000], desc[UR22][R26.64] ;  /* 0x0d0000001ad1cfae */ /* 0x0009e2000b901d56 */
[C-C-:B------:R-:W-:Y:S01]  /*7ae0*/  @!P3 LEA.HI.X R13, R20.reuse, R13, R19.reuse, 0x1, P1 ;  /* 0x0000000d140db211 */ /* 0x140fe200008f0c13 */
[----:B------:R-:W5:Y:S01]  /*7af0*/  @!P2 LDC.64 R4, c[0x0][0x220] ;  /* 0x00008800ff04ab82 */ /* 0x000f620000000a00 */
[C---:B-1----:R-:W-:Y:S01]  /*7b00*/  @!P2 LEA R10, P0, R20.reuse, R10, 0x1 ;  /* 0x0000000a140aa211 */ /* 0x042fe200078008ff */
[----:B------:R-:W-:Y:S03]  /*7b10*/  @P3 STS.128 [R209+0xf000], RZ ;  /* 0x00f000ffd1003388 */ /* 0x000fe60000000c00 */
[----:B------:R-:W-:Y:S01]  /*7b20*/  @!P2 LEA.HI.X R11, R20, R11, R19, 0x1, P0 ;  /* 0x0000000b140ba211 */ /* 0x000fe200000f0c13 */
[----:B------:R-:W-:Y:S01]  /*7b30*/  @!PT LDS RZ, [RZ] ;  /* 0x00000000fffff984 */ /* 0x000fe20000000800 */
[----:B------:R-:W-:Y:S01]  /*7b40*/  @!PT LDS RZ, [RZ] ;  /* 0x00000000fffff984 */ /* 0x000fe20000000800 */
[----:B------:R-:W-:Y:S01]  /*7b50*/  @!PT LDS RZ, [RZ] ;  /* 0x00000000fffff984 */ /* 0x000fe20000000800 */
[----:B------:R1:W-:Y:S01]  /*7b60*/  @!P3 LDGSTS.E.BYPASS.LTC128B.128 [R209+0xf000], desc[UR22][R12.64+0x80] ;  /* 0x0f0000800cd1bfae */ /* 0x0003e2000b901d56 */
[----:B------:R-:W-:Y:S02]  /*7b70*/  IADD3.X R19, R19, UR30, RZ, P5, !PT ;  /* 0x0000001e13137c10 */ /* 0x000fe4000affe4ff */
[C---:B--2---:R-:W-:Y:S01]  /*7b80*/  @!P4 LEA R8, P5, R14.reuse, R8, 0x1 ;  /* 0x000000080e08c211 */ /* 0x044fe200078a08ff */
[----:B------:R-:W-:Y:S03]  /*7b90*/  @P2 STS.128 [R209+0x11000], RZ ;  /* 0x011000ffd1002388 */ /* 0x000fe60000000c00 */
[C---:B------:R-:W-:Y:S01]  /*7ba0*/  @!P4 LEA.HI.X R9, R14.reuse, R9, R19, 0x1, P5 ;  /* 0x000000090e09c211 */ /* 0x040fe200028f0c13 */
[----:B------:R-:W-:Y:S01]  /*7bb0*/  @!PT LDS RZ, [RZ] ;  /* 0x00000000fffff984 */ /* 0x000fe20000000800 */
[----:B------:R-:W-:Y:S01]  /*7bc0*/  @!PT LDS RZ, [RZ] ;  /* 0x00000000fffff984 */ /* 0x000fe20000000800 */
[----:B------:R-:W-:Y:S01]  /*7bd0*/  @!PT LDS RZ, [RZ] ;  /* 0x00000000fffff984 */ /* 0x000fe20000000800 */
[----:B------:R-:W-:Y:S01]  /*7be0*/  @!P2 LDGSTS.E.BYPASS.LTC128B.128 [R209+0x11000], desc[UR22][R10.64+0x100] ;  /* 0x110001000ad1afae */ /* 0x000fe2000b901d56 */
[----:B---3--:R-:W-:-:S03]  /*7bf0*/  @!P3 LEA R28, P1, R14, R6, 0x1 ;  /* 0x000000060e1cb211 */ /* 0x008fc600078208ff */
        /* <DEDUP_REMOVED lines=19> */
[----:B----4-:R-:W-:Y:S04]  /*7d30*/  LDSM.16.M88.4 R24, [R198] ;  /* 0x00000000c618783b */ /* 0x010fe80000000200 */
[----:B------:R-:W4:Y:S04]  /*7d40*/  LDSM.16.M88.4 R148, [R197+0x6000] ;  /* 0x00600000c594783b */ /* 0x000f280000000200 */
[----:B------:R-:W5:Y:S04]  /*7d50*/  LDSM.16.M88.4 R140, [R197+0x6800] ;  /* 0x00680000c58c783b */ /* 0x000f680000000200 */
[----:B------:R-:W3:Y:S04]  /*7d60*/  LDSM.16.M88.4 R32, [R197+0x7000] ;  /* 0x00700000c520783b */ /* 0x000ee80000000200 */
[----:B------:R-:W3:Y:S04]  /*7d70*/  LDSM.16.M88.4 R156, [R197+0x7800] ;  /* 0x00780000c59c783b */ /* 0x000ee80000000200 */
[----:B------:R-:W-:Y:S04]  /*7d80*/  LDSM.16.M88.4 R4, [R196] ;  /* 0x00000000c404783b */ /* 0x000fe80000000200 */
[----:B------:R-:W3:Y:S04]  /*7d90*/  LDSM.16.M88.4 R20, [R195] ;  /* 0x00000000c314783b */ /* 0x000ee80000000200 */
[----:B------:R-:W3:Y:S04]  /*7da0*/  LDSM.16.M88.4 R16, [R187] ;  /* 0x00000000bb10783b */ /* 0x000ee80000000200 */
[----:B-1----:R-:W1:Y:S04]  /*7db0*/  LDSM.16.M88.4 R12, [R186] ;  /* 0x00000000ba0c783b */ /* 0x002e680000000200 */
[----:B--2---:R-:W2:Y:S04]  /*7dc0*/  LDSM.16.M88.4 R8, [R185] ;  /* 0x00000000b908783b */ /* 0x004ea80000000200 */
[----:B------:R-:W-:Y:S01]  /*7dd0*/  LDSM.16.M88.4 R172, [R191+0x6000] ;  /* 0x00600000bfac783b */ /* 0x000fe20000000200 */
[C---:B----4-:R-:W-:Y:S03]  /*7de0*/  HMMA.16816.F32.BF16 R152, R24.reuse, R148, RZ ;  /* 0x000000941898723c */ /* 0x050fe600000418ff */
[----:B------:R-:W-:Y:S04]  /*7df0*/  LDSM.16.M88.4 R168, [R191+0x6800] ;  /* 0x00680000bfa8783b */ /* 0x000fe80000000200 */
[----:B------:R-:W-:Y:S01]  /*7e00*/  LDSM.16.M88.4 R164, [R191+0x7000] ;  /* 0x00700000bfa4783b */ /* 0x000fe20000000200 */
[C---:B-----5:R-:W-:Y:S03]  /*7e10*/  HMMA.16816.F32.BF16 R144, R24.reuse, R140, RZ ;  /* 0x0000008c1890723c */ /* 0x060fe600000418ff */
[----:B------:R-:W-:Y:S03]  /*7e20*/  LDSM.16.M88.4 R160, [R191+0x7800] ;  /* 0x00780000bfa0783b */ /* 0x000fe60000000200 */
[C---:B---3--:R-:W-:Y:S01]  /*7e30*/  HMMA.16816.F32.BF16 R136, R24.reuse, R32, RZ ;  /* 0x000000201888723c */ /* 0x048fe200000418ff */
[----:B------:R-:W0:Y:S05]  /*7e40*/  LDGDEPBAR ;  /* 0x00000000000079af */ /* 0x000e2a0000000000 */
[C---:B------:R-:W-:Y:S06]  /*7e50*/  HMMA.16816.F32.BF16 R148, R24.reuse, R150, RZ ;  /* 0x000000961894723c */ /* 0x040fec00000418ff */
[C---:B------:R-:W-:Y:S06]  /*7e60*/  HMMA.16816.F32.BF16 R140, R24.reuse, R142, RZ ;  /* 0x0000008e188c723c */ /* 0x040fec00000418ff */
[C---:B------:R-:W-:Y:S06]  /*7e70*/  HMMA.16816.F32.BF16 R32, R24.reuse, R34, RZ ;  /* 0x000000221820723c */ /* 0x040fec00000418ff */
[C---:B------:R-:W-:Y:S06]  /*7e80*/  HMMA.16816.F32.BF16 R28, R24.reuse, R156, RZ ;  /* 0x0000009c181c723c */ /* 0x040fec00000418ff */
[----:B------:R-:W-:Y:S01]  /*7e90*/  HMMA.16816.F32.BF16 R24, R24, R158, RZ ;  /* 0x0000009e1818723c */ /* 0x000fe200000418ff */
[----:B------:R-:W3:Y:S05]  /*7ea0*/  LDSM.16.M88.4 R156, [R194] ;  /* 0x00000000c29c783b */ /* 0x000eea0000000200 */
[C---:B------:R-:W-:Y:S06]  /*7eb0*/  HMMA.16816.F32.BF16 R152, R4.reuse, R20, R152 ;  /* 0x000000140498723c */ /* 0x040fec0000041898 */
[C---:B------:R-:W-:Y:S01]  /*7ec0*/  HMMA.16816.F32.BF16 R148, R4.reuse, R22, R148 ;  /* 0x000000160494723c */ /* 0x040fe20000041894 */
[----:B------:R-:W-:Y:S05]  /*7ed0*/  LDSM.16.M88.4 R20, [R184] ;  /* 0x00000000b814783b */ /* 0x000fea0000000200 */
[C---:B------:R-:W-:Y:S06]  /*7ee0*/  HMMA.16816.F32.BF16 R144, R4.reuse, R16, R144 ;  /* 0x000000100490723c */ /* 0x040fec0000041890 */
[C---:B------:R-:W-:Y:S01]  /*7ef0*/  HMMA.16816.F32.BF16 R140, R4.reuse, R18, R140 ;  /* 0x00000012048c723c */ /* 0x040fe2000004188c */
[----:B------:R-:W-:Y:S05]  /*7f00*/  LDSM.16.M88.4 R16, [R184+0x800] ;  /* 0x00080000b810783b */ /* 0x000fea0000000200 */
[C---:B-1----:R-:W-:Y:S06]  /*7f10*/  HMMA.16816.F32.BF16 R136, R4.reuse, R12, R136 ;  /* 0x0000000c0488723c */ /* 0x042fec0000041888 */
[C---:B------:R-:W-:Y:S01]  /*7f20*/  HMMA.16816.F32.BF16 R32, R4.reuse, R14, R32 ;  /* 0x0000000e0420723c */ /* 0x040fe20000041820 */
[----:B------:R-:W-:Y:S05]  /*7f30*/  LDSM.16.M88.4 R12, [R184+0x1000] ;  /* 0x00100000b80c783b */ /* 0x000fea0000000200 */
[C---:B--2---:R-:W-:Y:S06]  /*7f40*/  HMMA.16816.F32.BF16 R28, R4.reuse, R8, R28 ;  /* 0x00000008041c723c */ /* 0x044fec000004181c */
[----:B------:R-:W-:Y:S01]  /*7f50*/  HMMA.16816.F32.BF16 R24, R4, R10, R24 ;  /* 0x0000000a0418723c */ /* 0x000fe20000041818 */
[----:B------:R-:W1:Y:S04]  /*7f60*/  LDSM.16.M88.4 R4, [R193] ;  /* 0x00000000c104783b */ /* 0x000e680000000200 */
        /* <DEDUP_REMOVED lines=139> */
[----:B------:R-:W-:Y:S01]  /*8820*/  IMAD.U32 R13, RZ, RZ, UR4 ;  /* 0x00000004ff0d7e24 */ /* 0x000fe2000f8e00ff */
[C---:B------:R-:W-:Y:S02]  /*8830*/  IADD3 R18, P5, R21.reuse, UR27, RZ ;  /* 0x0000001b15127c10 */ /* 0x040fe4000ffbe0ff */
[----:B------:R-:W5:Y:S02]  /*8840*/  @!P4 LDC.64 R4, c[0x0][0x218] ;  /* 0x00008600ff04cb82 */ /* 0x000f640000000a00 */
[----:B------:R-:W-:Y:S02]  /*8850*/  LEA.HI.X R20, R20, R213, R13, 0x6, P0 ;  /* 0x000000d514147211 */ /* 0x000fe400000f340d */
[C---:B-1----:R-:W-:Y:S02]  /*8860*/  @!P4 LEA R158, P0, R21.reuse, R10, 0x1 ;  /* 0x0000000a159ec211 */ /* 0x042fe400078008ff */
[----:B------:R-:W-:Y:S02]  /*8870*/  IADD3.X R19, R20, UR26, RZ, P5, !PT ;  /* 0x0000001a14137c10 */ /* 0x000fe4000affe4ff */
[----:B------:R-:W1:Y:S01]  /*8880*/  @!P3 LDC.64 R16, c[0x0][0x218] ;  /* 0x00008600ff10bb82 */ /* 0x000e620000000a00 */
[----:B------:R-:W-:-:S02]  /*8890*/  @!P4 LEA.HI.X R159, R21, R11, R20, 0x1, P0 ;  /* 0x0000000b159fc211 */ /* 0x000fc400000f0c14 */
[----:B---3--:R-:W-:-:S03]  /*88a0*/  @!P3 LEA R156, P0, R21, R8, 0x1 ;  /* 0x00000008159cb211 */ /* 0x008fc600078008ff */
[----:B------:R-:W-:Y:S01]  /*88b0*/  @!PT LDS RZ, [RZ] ;  /* 0x00000000fffff984 */ /* 0x000fe20000000800 */
[----:B------:R-:W-:Y:S01]  /*88c0*/  @!PT LDS RZ, [RZ] ;  /* 0x00000000fffff984 */ /* 0x000fe20000000800 */
[----:B------:R-:W-:Y:S01]  /*88d0*/  @!PT LDS RZ, [RZ] ;  /* 0x00000000fffff984 */ /* 0x000fe20000000800 */
[----:B------:R2:W-:Y:S01]  /*88e0*/  @!P4 LDGSTS.E.BYPASS.LTC128B.128 [R209+0x6000], desc[UR22][R158.64] ;  /* 0x060000009ed1cfae */ /* 0x0005e2000b901d56 */
[C-C-:B------:R-:W-:Y:S01]  /*88f0*/  @!P3 LEA.HI.X R157, R21.reuse, R9, R20.reuse, 0x1, P0 ;  /* 0x00000009159db211 */ /* 0x140fe200000f0c14 */
[----:B------:R-:W3:Y:S01]  /*8900*/  @!P2 LDC.64 R14, c[0x0][0x218] ;  /* 0x00008600ff0eab82 */ /* 0x000ee20000000a00 */
[C---:B----4-:R-:W-:Y:S01]  /*8910*/  @!P2 LEA R22, P0, R21.reuse, R6, 0x1 ;  /* 0x000000061516a211 */ /* 0x050fe200078008ff */
[----:B------:R2:W-:Y:S03]  /*8920*/  @P3 STS.128 [R209+0x8000], RZ ;  /* 0x008000ffd1003388 */ /* 0x0005e60000000c00 */
[----:B------:R-:W-:Y:S01]  /*8930*/  @!P2 LEA.HI.X R23, R21, R7, R20, 0x1, P0 ;  /* 0x000000071517a211 */ /* 0x000fe200000f0c14 */
[----:B------:R-:W-:Y:S01]  /*8940*/  @!PT LDS RZ, [RZ] ;  /* 0x00000000fffff984 */ /* 0x000fe20000000800 */
[----:B------:R-:W-:Y:S01]  /*8950*/  @!PT LDS RZ, [RZ] ;  /* 0x00000000fffff984 */ /* 0x000fe20000000800 */
[----:B------:R-:W-:Y:S01]  /*8960*/  @!PT LDS RZ, [RZ] ;  /* 0x00000000fffff984 */ /* 0x000fe20000000800 */
[----:B------:R2:W-:Y:S02]  /*8970*/  @!P3 LDGSTS.E.BYPASS.LTC128B.128 [R209+0x8000], desc[UR22][R156.64+0x80] ;  /* 0x080000809cd1bfae */ /* 0x0005e4000b901d56 */
[----:B------:R-:W4:Y:S01]  /*8980*/  @!P4 LDC.64 R12, c[0x0][0x218] ;  /* 0x00008600ff0ccb82 */ /* 0x000f220000000a00 */
[C---:B-----5:R-:W-:Y:S01]  /*8990*/  @!P4 LEA R134, P1, R18.reuse, R4, 0x1 ;  /* 0x000000041286c211 */ /* 0x060fe200078208ff */
[----:B------:R2:W-:Y:S03]  /*89a0*/  @P2 STS.128 [R209+0xa000], RZ ;  /* 0x00a000ffd1002388 */ /* 0x0005e60000000c00 */
[C-C-:B------:R-:W-:Y:S01]  /*89b0*/  @!P4 LEA.HI.X R135, R18.reuse, R5, R19.reuse, 0x1, P1 ;  /* 0x000000051287c211 */ /* 0x140fe200008f0c13 */
[----:B------:R-:W-:Y:S01]  /*89c0*/  @!PT LDS RZ, [RZ] ;  /* 0x00000000fffff984 */ /* 0x000fe20000000800 */
[----:B------:R-:W-:Y:S01]  /*89d0*/  @!PT LDS RZ, [RZ] ;  /* 0x00000000fffff984 */ /* 0x000fe20000000800 */
[----:B------:R-:W-:Y:S01]  /*89e0*/  @!PT LDS RZ, [RZ] ;  /* 0x00000000fffff984 */ /* 0x000fe20000000800 */
[----:B------:R2:W-:Y:S02]  /*89f0*/  @!P2 LDGSTS.E.BYPASS.LTC128B.128 [R209+0xa000], desc[UR22][R22.64+0x100] ;  /* 0x0a00010016d1afae */ /* 0x0005e4000b901d56 */
[----:B------:R-:W5:Y:S01]  /*8a00*/  @!P3 LDC.64 R10, c[0x0][0x218] ;  /* 0x00008600ff0abb82 */ /* 0x000f620000000a00 */
[C---:B-1----:R-:W-:Y:S01]  /*8a10*/  @!P3 LEA R16, P0, R18.reuse, R16, 0x1 ;  /* 0x000000101210b211 */ /* 0x042fe200078008ff */
[----:B------:R2:W-:Y:S03]  /*8a20*/  @P4 STS.128 [R209+0x6800], RZ ;  /* 0x006800ffd1004388 */ /* 0x0005e60000000c00 */
[C-C-:B------:R-:W-:Y:S01]  /*8a30*/  @!P3 LEA.HI.X R17, R18.reuse, R17, R19.reuse, 0x1, P0 ;  /* 0x000000111211b211 */ /* 0x140fe200000f0c13 */
[----:B------:R-:W-:Y:S01]  /*8a40*/  @!PT LDS RZ, [RZ] ;  /* 0x00000000fffff984 */ /* 0x000fe20000000800 */
[----:B------:R-:W-:Y:S01]  /*8a50*/  @!PT LDS RZ, [RZ] ;  /* 0x00000000fffff984 */ /* 0x000fe20000000800 */
[----:B------:R-:W-:Y:S01]  /*8a60*/  @!PT LDS RZ, [RZ] ;  /* 0x00000000fffff984 */ /* 0x000fe20000000800 */
[----:B------:R2:W-:Y:S02]  /*8a70*/  @!P4 LDGSTS.E.BYPASS.LTC128B.128 [R209+0x6800], desc[UR22][R134.64] ;  /* 0x0680000086d1cfae */ /* 0x0005e4000b901d56 */
[----:B------:R-:W1:Y:S01]  /*8a80*/  @!P2 LDC.64 R8, c[0x0][0x218] ;  /* 0x00008600ff08ab82 */ /* 0x000e620000000a00 */
[C---:B---3--:R-:W-:Y:S01]  /*8a90*/  @!P2 LEA R14, P0, R18.reuse, R14, 0x1 ;  /* 0x0000000e120ea211 */ /* 0x048fe200078008ff */
[----:B------:R2:W-:Y:S03]  /*8aa0*/  @P3 STS.128 [R209+0x8800], RZ ;  /* 0x008800ffd1003388 */ /* 0x0005e60000000c00 */
[C---:B------:R-:W-:Y:S01]  /*8ab0*/  @!P2 LEA.HI.X R15, R18.reuse, R15, R19, 0x1, P0 ;  /* 0x0000000f120fa211 */ /* 0x040fe200000f0c13 */
[----:B------:R-:W-:Y:S01]  /*8ac0*/  @!PT LDS RZ, [RZ] ;  /* 0x00000000fffff984 */ /* 0x000fe20000000800 */
[----:B------:R-:W-:Y:S01]  /*8ad0*/  @!PT LDS RZ, [RZ] ;  /* 0x00000000fffff984 */ /* 0x000fe20000000800 */
[----:B------:R-:W-:Y:S01]  /*8ae0*/  @!PT LDS RZ, [RZ] ;  /* 0x00000000fffff984 */ /* 0x000fe20000000800 */
[----:B------:R2:W-:Y:S01]  /*8af0*/  @!P3 LDGSTS.E.BYPASS.LTC128B.128 [R209+0x8800], desc[UR22][R16.64+0x80] ;  /* 0x0880008010d1bfae */ /* 0x0005e2000b901d56 */
[----:B------:R-:W-:Y:S01]  /*8b00*/  IADD3 R18, P5, R18, UR27, RZ ;  /* 0x0000001b12127c10 */ /* 0x000fe2000ffbe0ff */
[----:B------:R-:W3:Y:S02]  /*8b10*/  @!P4 LDC.64 R6, c[0x0][0x218] ;  /* 0x00008600ff06cb82 */ /* 0x000ee40000000a00 */
[----:B------:R2:W-:Y:S01]  /*8b20*/  @P2 STS.128 [R209+0xa800], RZ ;  /* 0x00a800ffd1002388 */ /* 0x0005e20000000c00 */
[----:B----4-:R-:W-:-:S02]  /*8b30*/  @!P4 LEA R12, P1, R18, R12, 0x1 ;  /* 0x0000000c120cc211 */ /* 0x010fc400078208ff */
[----:B------:R-:W-:Y:S01]  /*8b40*/  IADD3.X R19, R19, UR26, RZ, P5, !PT ;  /* 0x0000001a13137c10 */ /* 0x000fe2000affe4ff */
[----:B------:R-:W-:Y:S01]  /*8b50*/  @!PT LDS RZ, [RZ] ;  /* 0x00000000fffff984 */ /* 0x000fe20000000800 */
[----:B------:R-:W-:Y:S01]  /*8b60*/  @!PT LDS RZ, [RZ] ;  /* 0x00000000fffff984 */ /* 0x000fe20000000800 */
[----:B------:R-:W-:Y:S01]  /*8b70*/  @!PT LDS RZ, [RZ] ;  /* 0x00000000fffff984 */ /* 0x000fe20000000800 */
[----:B------:R2:W-:Y:S02]  /*8b80*/  @!P2 LDGSTS.E.BYPASS.LTC128B.128 [R209+0xa800], desc[UR22][R14.64+0x100] ;  /* 0x0a8001000ed1afae */ /* 0x0005e4000b901d56 */
[----:B------:R-:W4:Y:S01]  /*8b90*/  @!P3 LDC.64 R4, c[0x0][0x218] ;  /* 0x00008600ff04bb82 */ /* 0x000f220000000a00 */
[C---:B-----5:R-:W-:Y:S01]  /*8ba0*/  @!P3 LEA R20, P0, R18.reuse, R10, 0x1 ;  /* 0x0000000a1214b211 */ /* 0x060fe200078008ff */
[----:B------:R2:W-:Y:S01]  /*8bb0*/  @P4 STS.128 [R209+0x7000], RZ ;  /* 0x007000ffd1004388 */ /* 0x0005e20000000c00 */
[C---:B------:R-:W-:Y:S02]  /*8bc0*/  IADD3 R10, P6, R18.reuse, UR27, RZ ;  /* 0x0000001b120a7c10 */ /* 0x040fe4000ffde0ff */
[C-C-:B------:R-:W-:Y:S02]  /*8bd0*/  @!P4 LEA.HI.X R13, R18.reuse, R13, R19.reuse, 0x1, P1 ;  /* 0x0000000d120dc211 */ /* 0x140fe400008f0c13 */
[----:B------:R-:W-:-:S02]  /*8be0*/  @!P3 LEA.HI.X R21, R18, R11, R19, 0x1, P0 ;  /* 0x0000000b1215b211 */ /* 0x000fc400000f0c13 */
[C---:B-1----:R-:W-:Y:S01]  /*8bf0*/  @!P2 LEA R8, P1, R18.reuse, R8, 0x1 ;  /* 0x000000081208a211 */ /* 0x042fe200078208ff */
[----:B------:R-:W-:Y:S01]  /*8c00*/  @!PT LDS RZ, [RZ] ;  /* 0x00000000fffff984 */ /* 0x000fe20000000800 */
[----:B------:R-:W-:Y:S01]  /*8c10*/  @!PT LDS RZ, [RZ] ;  /* 0x00000000fffff984 */ /* 0x000fe20000000800 */
[----:B------:R-:W-:Y:S01]  /*8c20*/  @!PT LDS RZ, [RZ] ;  /* 0x00000000fffff984 */ /* 0x000fe20000000800 */
[----:B------:R2:W-:Y:S01]  /*8c30*/  @!P4 LDGSTS.E.BYPASS.LTC128B.128 [R209+0x7000], desc[UR22][R12.64] ;  /* 0x070000000cd1cfae */ /* 0x0005e2000b901d56 */
[----:B------:R-:W-:Y:S02]  /*8c40*/  IADD3.X R11, R19, UR26, RZ, P6, !PT ;  /* 0x0000001a130b7c10 */ /* 0x000fe4000b7fe4ff */
[----:B------:R-:W-:Y:S01]  /*8c50*/  @!P2 LEA.HI.X R9, R18, R9, R19, 0x1, P1 ;  /* 0x000000091209a211 */ /* 0x000fe200008f0c13 */
        /* <DEDUP_REMOVED lines=33> */
.L_x_709:
[----:B------:R-:W-:Y:S05]  /*8e70*/  BSYNC B0 ;  /* 0x0000000000007941 */ /* 0x000fea0003800000 */
.L_x_708:
[----:B------:R-:W0:Y:S02]  /*8e80*/  LDGDEPBAR ;  /* 0x00000000000079af */ /* 0x000e240000000000 */
.L_x_707:
[----:B-12---:R-:W-:Y:S01]  /*8e90*/  IMAD.U32 R5, RZ, RZ, UR17 ;  /* 0x00000011ff057e24 */ /* 0x006fe2000f8e00ff */
[----:B------:R-:W-:Y:S01]  /*8ea0*/  USHF.L.U32 UR4, UR17, 0x1, URZ ;  /* 0x0000000111047899 */ /* 0x000fe2000800063f */
[----:B------:R-:W-:Y:S01]  /*8eb0*/  IMAD.WIDE.U32 R206, R219, -0x326172a9, RZ ;  /* 0xcd9e8d57dbce7825 */ /* 0x000fe200078e00ff */
[----:B------:R-:W-:-:S03]  /*8ec0*/  PRMT R159, R2, 0x7054, R2 ;  /* 0x00007054029f7816 */ /* 0x000fc60000000002 */
[----:B------:R-:W-:Y:S01]  /*8ed0*/  IMAD R8, R5, 0x40, R218 ;  /* 0x0000004005087824 */ /* 0x000fe200078e02da */
[----:B------:R-:W-:Y:S01]  /*8ee0*/  LOP3.LUT R204, R207, R223, RZ, 0x3c, !PT ;  /* 0x000000dfcfcc7212 */ /* 0x000fe200078e3cff */
[----:B------:R-:W-:-:S03]  /*8ef0*/  IMAD.WIDE.U32 R228, R222, -0x2daee0ad, RZ ;  /* 0xd2511f53dee47825 */ /* 0x000fc600078e00ff */
[C---:B------:R-:W-:Y:S01]  /*8f00*/  ISETP.GE.AND P3, PT, R8.reuse, R216, PT ;  /* 0x000000d80800720c */ /* 0x040fe20003f66270 */
[C---:B------:R-:W-:Y:S01]  /*8f10*/  VIADD R5, R8.reuse, 0x1 ;  /* 0x0000000108057836 */ /* 0x040fe20000000000 */
[C---:B------:R-:W-:Y:S01]  /*8f20*/  ISETP.GE.AND P6, PT, R8.reuse, R214, PT ;  /* 0x000000d60800720c */ /* 0x040fe20003fc6270 */
[C---:B------:R-:W-:Y:S01]  /*8f30*/  VIADD R4, R8.reuse, 0x8 ;  /* 0x0000000808047836 */ /* 0x040fe20000000000 */
[C---:B------:R-:W-:Y:S01]  /*8f40*/  ISETP.LT.OR P3, PT, R8.reuse, R217, P3 ;  /* 0x000000d90800720c */ /* 0x040fe20001f61670 */
[C---:B------:R-:W-:Y:S01]  /*8f50*/  VIADD R10, R8.reuse, 0x11 ;  /* 0x00000011080a7836 */ /* 0x040fe20000000000 */
[C---:B------:R-:W-:Y:S01]  /*8f60*/  ISETP.GE.AND P2, PT, R5.reuse, R216, PT ;  /* 0x000000d80500720c */ /* 0x040fe20003f46270 */
[C---:B------:R-:W-:Y:S01]  /*8f70*/  VIADD R9, R8.reuse, 0x18 ;  /* 0x0000001808097836 */ /* 0x040fe20000000000 */
[----:B------:R-:W-:Y:S01]  /*8f80*/  ISETP.GE.AND P5, PT, R5, R214, PT ;  /* 0x000000d60500720c */ /* 0x000fe20003fa6270 */
[----:B------:R-:W-:Y:S01]  /*8f90*/  VIADD R12, R8, 0x20 ;  /* 0x00000020080c7836 */ /* 0x000fe20000000000 */
[----:B------:R-:W-:Y:S01]  /*8fa0*/  ISETP.GE.AND P1, PT, R4, R216, PT ;  /* 0x000000d80400720c */ /* 0x000fe20003f26270 */
[----:B------:R-:W-:Y:S01]  /*8fb0*/  IMAD.WIDE.U32 R204, R204, -0x2daee0ad, RZ ;  /* 0xd2511f53cccc7825 */ /* 0x000fe200078e00ff */
[----:B------:R-:W-:-:S02]  /*8fc0*/  ISETP.GE.AND P4, PT, R4, R214, PT ;  /* 0x000000d60400720c */ /* 0x000fc40003f86270 */
[----:B------:R-:W-:Y:S01]  /*8fd0*/  ISETP.LT.OR P2, PT, R5, R217, P2 ;  /* 0x000000d90500720c */ /* 0x000fe20001741670 */
[----:B------:R-:W-:Y:S01]  /*8fe0*/  VIADD R15, R221, 0xbb67ae85 ;  /* 0xbb67ae85dd0f7836 */ /* 0x000fe20000000000 */
[----:B------:R-:W-:Y:S01]  /*8ff0*/  ISETP.LT.OR P5, PT, R5, R215, P5 ;  /* 0x000000d70500720c */ /* 0x000fe20002fa1670 */
[----:B------:R-:W-:Y:S01]  /*9000*/  VIADD R5, R8, 0x9 ;  /* 0x0000000908057836 */ /* 0x000fe20000000000 */
[----:B------:R-:W-:Y:S01]  /*9010*/  ISETP.LT.OR P1, PT, R4, R217, P1 ;  /* 0x000000d90400720c */ /* 0x000fe20000f21670 */
[----:B------:R-:W-:Y:S01]  /*9020*/  VIADD R202, R220, 0x9e3779b9 ;  /* 0x9e3779b9dcca7836 */ /* 0x000fe20000000000 */
[-C--:B------:R-:W-:Y:S01]  /*9030*/  ISETP.LT.OR P4, PT, R4, R215.reuse, P4 ;  /* 0x000000d70400720c */ /* 0x080fe20002781670 */
[C---:B------:R-:W-:Y:S01]  /*9040*/  VIADD R4, R8.reuse, 0x10 ;  /* 0x0000001008047836 */ /* 0x040fe20000000000 */
[----:B------:R-:W-:Y:S01]  /*9050*/  ISETP.LT.OR P6, PT, R8, R215, P6 ;  /* 0x000000d70800720c */ /* 0x000fe200037c1670 */
[----:B------:R-:W-:Y:S01]  /*9060*/  VIADD R203, R220, 0x3c6ef372 ;  /* 0x3c6ef372dccb7836 */ /* 0x000fe20000000000 */
[----:B------:R-:W-:Y:S01]  /*9070*/  FSEL R152, R152, -INF , !P3 ;  /* 0xff80000098987808 */ /* 0x000fe20005800000 */
[----:B------:R-:W-:Y:S01]  /*9080*/  VIADD R174, R221, 0x76cf5d0a ;  /* 0x76cf5d0addae7836 */ /* 0x000fe20000000000 */
[----:B------:R-:W-:Y:S01]  /*9090*/  ISETP.GE.AND P0, PT, R5, R216, PT ;  /* 0x000000d80500720c */ /* 0x000fe20003f06270 */
[----:B------:R-:W-:Y:S01]  /*90a0*/  VIADD R207, R221, 0x646e171e ;  /* 0x646e171eddcf7836 */ /* 0x000fe20000000000 */
[----:B------:R-:W-:-:S02]  /*90b0*/  ISETP.GE.AND P3, PT, R5, R214, PT ;  /* 0x000000d60500720c */ /* 0x000fc40003f66270 */
[----:B------:R-:W-:Y:S02]  /*90c0*/  FSEL R11, R154, -INF , !P6 ;  /* 0xff8000009a0b7808 */ /* 0x000fe40007000000 */
[----:B------:R-:W-:Y:S02]  /*90d0*/  FSEL R6, R153, -INF , !P2 ;  /* 0xff80000099067808 */ /* 0x000fe40005000000 */
[C---:B------:R-:W-:Y:S02]  /*90e0*/  ISETP.GE.AND P6, PT, R4.reuse, R216, PT ;  /* 0x000000d80400720c */ /* 0x040fe40003fc6270 */
[----:B------:R-:W-:Y:S02]  /*90f0*/  ISETP.GE.AND P2, PT, R4, R214, PT ;  /* 0x000000d60400720c */ /* 0x000fe40003f46270 */
[C---:B------:R-:W-:Y:S02]  /*9100*/  ISETP.LT.OR P0, PT, R5.reuse, R217, P0 ;  /* 0x000000d90500720c */ /* 0x040fe40000701670 */
[----:B------:R-:W-:-:S02]  /*9110*/  ISETP.LT.OR P3, PT, R5, R215, P3 ;  /* 0x000000d70500720c */ /* 0x000fc40001f61670 */
        /* <DEDUP_REMOVED lines=9> */
[C---:B------:R-:W-:Y:S02]  /*91b0*/  ISETP.GE.AND P0, PT, R9.reuse, R214, PT ;  /* 0x000000d60900720c */ /* 0x040fe40003f06270 */
[C---:B------:R-:W-:Y:S02]  /*91c0*/  ISETP.LT.OR P5, PT, R10.reuse, R217, P5 ;  /* 0x000000d90a00720c */ /* 0x040fe40002fa1670 */
[----:B------:R-:W-:Y:S01]  /*91d0*/  ISETP.LT.OR P1, PT, R10, R215, P1 ;  /* 0x000000d70a00720c */ /* 0x000fe20000f21670 */
[----:B------:R-:W-:Y:S01]  /*91e0*/  VIADD R10, R8, 0x19 ;  /* 0x00000019080a7836 */ /* 0x000fe20000000000 */
[----:B------:R-:W-:-:S02]  /*91f0*/  ISETP.LT.OR P4, PT, R9, R217, P4 ;  /* 0x000000d90900720c */ /* 0x000fc40002781670 */
[----:B------:R-:W-:Y:S02]  /*9200*/  ISETP.LT.OR P0, PT, R9, R215, P0 ;  /* 0x000000d70900720c */ /* 0x000fe40000701670 */
[----:B------:R-:W-:Y:S02]  /*9210*/  FSEL R173, R146, -INF , !P2 ;  /* 0xff80000092ad7808 */ /* 0x000fe40005000000 */
[----:B------:R-:W-:Y:S02]  /*9220*/  FSEL R166, R145, -INF , !P5 ;  /* 0xff80000091a67808 */ /* 0x000fe40006800000 */
[----:B------:R-:W-:Y:S02]  /*9230*/  FSEL R9, R151, -INF , !P3 ;  /* 0xff80000097097808 */ /* 0x000fe40005800000 */
[----:B------:R-:W-:Y:S02]  /*9240*/  FSEL R168, R144, -INF , !P6 ;  /* 0xff80000090a87808 */ /* 0x000fe40007000000 */
[----:B------:R-:W-:-:S02]  /*9250*/  ISETP.GE.AND P2, PT, R12, R216, PT ;  /* 0x000000d80c00720c */ /* 0x000fc40003f46270 */
[----:B------:R-:W-:Y:S02]  /*9260*/  ISETP.GE.AND P5, PT, R12, R214, PT ;  /* 0x000000d60c00720c */ /* 0x000fe40003fa6270 */
[C---:B------:R-:W-:Y:S02]  /*9270*/  ISETP.GE.AND P3, PT, R10.reuse, R216, PT ;  /* 0x000000d80a00720c */ /* 0x040fe40003f66270 */
[----:B------:R-:W-:Y:S02]  /*9280*/  ISETP.GE.AND P6, PT, R10, R214, PT ;  /* 0x000000d60a00720c */ /* 0x000fe40003fc6270 */
[C---:B------:R-:W-:Y:S02]  /*9290*/  ISETP.LT.OR P2, PT, R12.reuse, R217, P2 ;  /* 0x000000d90c00720c */ /* 0x040fe40001741670 */
[----:B------:R-:W-:Y:S01]  /*92a0*/  ISETP.LT.OR P5, PT, R12, R215, P5 ;  /* 0x000000d70c00720c */ /* 0x000fe20002fa1670 */
[----:B------:R-:W-:Y:S01]  /*92b0*/  VIADD R12, R8, 0x28 ;  /* 0x00000028080c7836 */ /* 0x000fe20000000000 */
[----:B------:R-:W-:-:S02]  /*92c0*/  ISETP.LT.OR P3, PT, R10, R217, P3 ;  /* 0x000000d90a00720c */ /* 0x000fc40001f61670 */
[----:B------:R-:W-:Y:S01]  /*92d0*/  ISETP.LT.OR P6, PT, R10, R215, P6 ;  /* 0x000000d70a00720c */ /* 0x000fe200037c1670 */
[----:B------:R-:W-:Y:S01]  /*92e0*/  VIADD R10, R8, 0x21 ;  /* 0x00000021080a7836 */ /* 0x000fe20000000000 */
[----:B------:R-:W-:Y:S02]  /*92f0*/  FSEL R21, R142, -INF , !P0 ;  /* 0xff8000008e157808 */ /* 0x000fe40004000000 */
[----:B------:R-:W-:Y:S01]  /*9300*/  FSEL R20, R141, -INF , !P3 ;  /* 0xff8000008d147808 */ /* 0x000fe20005800000 */
[----:B------:R-:W-:Y:S01]  /*9310*/  VIADD R141, R220, 0xdaa66d2b ;  /* 0xdaa66d2bdc8d7836 */ /* 0x000fe20000000000 */
[----:B------:R-:W-:Y:S01]  /*9320*/  FSEL R23, R147, -INF , !P1 ;  /* 0xff80000093177808 */ /* 0x000fe20004800000 */
[----:B------:R-:W-:Y:S01]  /*9330*/  VIADD R147, R221, 0x32370b8f ;  /* 0x32370b8fdd937836 */ /* 0x000fe20000000000 */
[C---:B------:R-:W-:Y:S02]  /*9340*/  ISETP.GE.AND P0, PT, R12.reuse, R216, PT ;  /* 0x000000d80c00720c */ /* 0x040fe40003f06270 */
[----:B------:R-:W-:-:S02]  /*9350*/  ISETP.GE.AND P3, PT, R12, R214, PT ;  /* 0x000000d60c00720c */ /* 0x000fc40003f66270 */
[----:B------:R-:W-:Y:S02]  /*9360*/  FMNMX.FTZ R13, R132, R152, !PT ;  /* 0x00000098840d7209 */ /* 0x000fe40007810000 */
[----:B------:R-:W-:Y:S02]  /*9370*/  ISETP.GE.AND P1, PT, R10, R216, PT ;  /* 0x000000d80a00720c */ /* 0x000fe40003f26270 */
[C---:B------:R-:W-:Y:S02]  /*9380*/  ISETP.LT.OR P0, PT, R12.reuse, R217, P0 ;  /* 0x000000d90c00720c */ /* 0x040fe40000701670 */
[----:B------:R-:W-:Y:S01]  /*9390*/  ISETP.LT.OR P3, PT, R12, R215, P3 ;  /* 0x000000d70c00720c */ /* 0x000fe20001f61670 */
[----:B------:R-:W-:Y:S01]  /*93a0*/  VIADD R12, R8, 0x30 ;  /* 0x00000030080c7836 */ /* 0x000fe20000000000 */
[----:B------:R-:W-:Y:S02]  /*93b0*/  FMNMX.FTZ R13, R6, R13, !PT ;  /* 0x0000000d060d7209 */ /* 0x000fe40007810000 */
[----:B------:R-:W-:-:S02]  /*93c0*/  ISETP.LT.OR P1, PT, R10, R217, P1 ;  /* 0x000000d90a00720c */ /* 0x000fc40000f21670 */
[----:B------:R-:W-:Y:S02]  /*93d0*/  FSEL R22, R140, -INF , !P4 ;  /* 0xff8000008c167808 */ /* 0x000fe40006000000 */
[----:B------:R-:W-:Y:S02]  /*93e0*/  FSEL R140, R136, -INF , !P2 ;  /* 0xff800000888c7808 */ /* 0x000fe40005000000 */
[----:B------:R-:W-:Y:S02]  /*93f0*/  FMNMX.FTZ R13, R148, R13, !PT ;  /* 0x0000000d940d7209 */ /* 0x000fe40007810000 */
[----:B------:R-:W-:Y:S01]  /*9400*/  FSEL R135, R138, -INF , !P5 ;  /* 0xff8000008a877808 */ /* 0x000fe20006800000 */
[----:B------:R-:W-:Y:S01]  /*9410*/  VIADD R138, R220, 0x78dde6e4 ;  /* 0x78dde6e4dc8a7836 */ /* 0x000fe20000000000 */
[----:B------:R-:W-:Y:S01]  /*9420*/  FSEL R136, R137, -INF , !P1 ;  /* 0xff80000089887808 */ /* 0x000fe20004800000 */
[----:B------:R-:W-:Y:S01]  /*9430*/  VIADD R137, R221, 0xed9eba14 ;  /* 0xed9eba14dd897836 */ /* 0x000fe20000000000 */
[----:B------:R-:W-:-:S02]  /*9440*/  ISETP.GE.AND P5, PT, R12, R216, PT ;  /* 0x000000d80c00720c */ /* 0x000fc40003fa6270 */
[-C--:B------:R-:W-:Y:S02]  /*9450*/  ISETP.GE.AND P1, PT, R12, R214.reuse, PT ;  /* 0x000000d60c00720c */ /* 0x080fe40003f26270 */
[----:B------:R-:W-:Y:S02]  /*9460*/  FMNMX.FTZ R13, R4, R13, !PT ;  /* 0x0000000d040d7209 */ /* 0x000fe40007810000 */
[----:B------:R-:W-:Y:S02]  /*9470*/  ISETP.GE.AND P4, PT, R10, R214, PT ;  /* 0x000000d60a00720c */ /* 0x000fe40003f86270 */
[C---:B------:R-:W-:Y:S02]  /*9480*/  ISETP.LT.OR P5, PT, R12.reuse, R217, P5 ;  /* 0x000000d90c00720c */ /* 0x040fe40002fa1670 */
[----:B------:R-:W-:Y:S02]  /*9490*/  ISETP.LT.OR P1, PT, R12, R215, P1 ;  /* 0x000000d70c00720c */ /* 0x000fe40000f21670 */
[----:B------:R-:W-:-:S02]  /*94a0*/  FMNMX.FTZ R12, R3, R11, !PT ;  /* 0x0000000b030c7209 */ /* 0x000fc40007810000 */
[----:B------:R-:W-:Y:S02]  /*94b0*/  FMNMX.FTZ R13, R168, R13, !PT ;  /* 0x0000000da80d7209 */ /* 0x000fe40007810000 */
[----:B------:R-:W-:Y:S01]  /*94c0*/  ISETP.LT.OR P4, PT, R10, R215, P4 ;  /* 0x000000d70a00720c */ /* 0x000fe20002781670 */
[----:B------:R-:W-:Y:S01]  /*94d0*/  VIADD R10, R8, 0x29 ;  /* 0x00000029080a7836 */ /* 0x000fe20000000000 */
[----:B------:R-:W-:Y:S02]  /*94e0*/  FMNMX.FTZ R12, R5, R12, !PT ;  /* 0x0000000c050c7209 */ /* 0x000fe40007810000 */
[----:B------:R-:W-:Y:S02]  /*94f0*/  FMNMX.FTZ R13, R166, R13, !PT ;  /* 0x0000000da60d7209 */ /* 0x000fe40007810000 */
[----:B------:R-:W-:Y:S02]  /*9500*/  FSEL R231, R143, -INF , !P6 ;  /* 0xff8000008fe77808 */ /* 0x000fe40007000000 */
[----:B------:R-:W-:-:S02]  /*9510*/  FMNMX.FTZ R12, R7, R12, !PT ;  /* 0x0000000c070c7209 */ /* 0x000fc40007810000 */
[C---:B------:R-:W-:Y:S02]  /*9520*/  ISETP.GE.AND P6, PT, R10.reuse, R216, PT ;  /* 0x000000d80a00720c */ /* 0x040fe40003fc6270 */
[----:B------:R-:W-:Y:S02]  /*9530*/  ISETP.GE.AND P2, PT, R10, R214, PT ;  /* 0x000000d60a00720c */ /* 0x000fe40003f46270 */
[----:B------:R-:W-:Y:S02]  /*9540*/  FMNMX.FTZ R13, R22, R13, !PT ;  /* 0x0000000d160d7209 */ /* 0x000fe40007810000 */
[----:B------:R-:W-:Y:S02]  /*9550*/  FMNMX.FTZ R12, R9, R12, !PT ;  /* 0x0000000c090c7209 */ /* 0x000fe40007810000 */
[C---:B------:R-:W-:Y:S02]  /*9560*/  ISETP.LT.OR P6, PT, R10.reuse, R217, P6 ;  /* 0x000000d90a00720c */ /* 0x040fe400037c1670 */
[----:B------:R-:W-:Y:S01]  /*9570*/  ISETP.LT.OR P2, PT, R10, R215, P2 ;  /* 0x000000d70a00720c */ /* 0x000fe20001741670 */
[----:B------:R-:W-:Y:S01]  /*9580*/  VIADD R10, R8, 0x31 ;  /* 0x00000031080a7836 */ /* 0x000fe20000000000 */
[----:B------:R-:W-:-:S02]  /*9590*/  FMNMX.FTZ R13, R20, R13, !PT ;  /* 0x0000000d140d7209 */ /* 0x000fc40007810000 */
[----:B------:R-:W-:Y:S02]  /*95a0*/  FMNMX.FTZ R12, R173, R12, !PT ;  /* 0x0000000cad0c7209 */ /* 0x000fe40007810000 */
[----:B------:R-:W-:Y:S02]  /*95b0*/  FMNMX.FTZ R13, R140, R13, !PT ;  /* 0x0000000d8c0d7209 */ /* 0x000fe40007810000 */
[----:B------:R-:W-:Y:S02]  /*95c0*/  FSEL R139, R139, -INF , !P4 ;  /* 0xff8000008b8b7808 */ /* 0x000fe40006000000 */
[----:B------:R-:W-:Y:S02]  /*95d0*/  FSEL R134, R32, -INF , !P0 ;  /* 0xff80000020867808 */ /* 0x000fe40004000000 */
[C---:B------:R-:W-:Y:S02]  /*95e0*/  ISETP.GE.AND P4, PT, R10.reuse, R216, PT ;  /* 0x000000d80a00720c */ /* 0x040fe40003f86270 */
[----:B------:R-:W-:-:S02]  /*95f0*/  ISETP.GE.AND P0, PT, R10, R214, PT ;  /* 0x000000d60a00720c */ /* 0x000fc40003f06270 */
[----:B------:R-:W-:Y:S02]  /*9600*/  FMNMX.FTZ R12, R23, R12, !PT ;  /* 0x0000000c170c7209 */ /* 0x000fe40007810000 */
[----:B------:R-:W-:Y:S02]  /*9610*/  FMNMX.FTZ R13, R136, R13, !PT ;  /* 0x0000000d880d7209 */ /* 0x000fe40007810000 */
[C---:B------:R-:W-:Y:S02]  /*9620*/  ISETP.LT.OR P4, PT, R10.reuse, R217, P4 ;  /* 0x000000d90a00720c */ /* 0x040fe40002781670 */
[----:B------:R-:W-:Y:S01]  /*9630*/  ISETP.LT.OR P0, PT, R10, R215, P0 ;  /* 0x000000d70a00720c */ /* 0x000fe20000701670 */
[C---:B------:R-:W-:Y:S01]  /*9640*/  VIADD R10, R8.reuse, 0x38 ;  /* 0x00000038080a7836 */ /* 0x040fe20000000000 */
[----:B------:R-:W-:Y:S01]  /*9650*/  FMNMX.FTZ R12, R21, R12, !PT ;  /* 0x0000000c150c7209 */ /* 0x000fe20007810000 */
[----:B------:R-:W-:Y:S01]  /*9660*/  VIADD R8, R8, 0x39 ;  /* 0x0000003908087836 */ /* 0x000fe20000000000 */
[----:B------:R-:W-:-:S02]  /*9670*/  FSEL R32, R33, -INF , !P6 ;  /* 0xff80000021207808 */ /* 0x000fc40007000000 */
[----:B------:R-:W-:Y:S02]  /*9680*/  FMNMX.FTZ R13, R134, R13, !PT ;  /* 0x0000000d860d7209 */ /* 0x000fe40007810000 */
[----:B------:R-:W-:Y:S02]  /*9690*/  FMNMX.FTZ R12, R231, R12, !PT ;  /* 0x0000000ce70c7209 */ /* 0x000fe40007810000 */
[----:B------:R-:W-:Y:S02]  /*96a0*/  ISETP.GE.AND P6, PT, R10, R216, PT ;  /* 0x000000d80a00720c */ /* 0x000fe40003fc6270 */
[----:B------:R-:W-:Y:S02]  /*96b0*/  FSEL R164, R28, -INF , !P5 ;  /* 0xff8000001ca47808 */ /* 0x000fe40006800000 */
[----:B------:R-:W-:Y:S02]  /*96c0*/  FMNMX.FTZ R13, R32, R13, !PT ;  /* 0x0000000d200d7209 */ /* 0x000fe40007810000 */
[----:B------:R-:W-:-:S02]  /*96d0*/  FMNMX.FTZ R12, R135, R12, !PT ;  /* 0x0000000c870c7209 */ /* 0x000fc40007810000 */
[----:B------:R-:W-:Y:S02]  /*96e0*/  ISETP.GE.AND P5, PT, R8, R216, PT ;  /* 0x000000d80800720c */ /* 0x000fe40003fa6270 */
[----:B------:R-:W-:Y:S02]  /*96f0*/  ISETP.LT.OR P6, PT, R10, R217, P6 ;  /* 0x000000d90a00720c */ /* 0x000fe400037c1670 */
[----:B------:R-:W-:Y:S02]  /*9700*/  FSEL R146, R29, -INF , !P4 ;  /* 0xff8000001d927808 */ /* 0x000fe40006000000 */
[----:B------:R-:W-:Y:S02]  /*9710*/  FMNMX.FTZ R13, R164, R13, !PT ;  /* 0x0000000da40d7209 */ /* 0x000fe40007810000 */
[----:B------:R-:W-:Y:S01]  /*9720*/  FSEL R33, R34, -INF , !P3 ;  /* 0xff80000022217808 */ /* 0x000fe20005800000 */
[----:B------:R-:W-:Y:S01]  /*9730*/  VIADD R34, R220, 0xb54cda56 ;  /* 0xb54cda56dc227836 */ /* 0x000fe20000000000 */
[----:B------:R-:W-:-:S02]  /*9740*/  FMNMX.FTZ R12, R139, R12, !PT ;  /* 0x0000000c8b0c7209 */ /* 0x000fc40007810000 */
[----:B------:R-:W-:Y:S02]  /*9750*/  ISETP.LT.OR P5, PT, R8, R217, P5 ;  /* 0x000000d90800720c */ /* 0x000fe40002fa1670 */
[----:B------:R-:W-:Y:S02]  /*9760*/  FSEL R162, R24, -INF , !P6 ;  /* 0xff80000018a27808 */ /* 0x000fe40007000000 */
[----:B------:R-:W-:Y:S02]  /*9770*/  FMNMX.FTZ R13, R146, R13, !PT ;  /* 0x0000000d920d7209 */ /* 0x000fe40007810000 */
[----:B------:R-:W-:Y:S02]  /*9780*/  ISETP.GE.AND P3, PT, R10, R214, PT ;  /* 0x000000d60a00720c */ /* 0x000fe40003f66270 */
[----:B------:R-:W-:Y:S02]  /*9790*/  FSEL R35, R35, -INF , !P2 ;  /* 0xff80000023237808 */ /* 0x000fe40005000000 */
[----:B------:R-:W-:-:S02]  /*97a0*/  FMNMX.FTZ R14, R33, R12, !PT ;  /* 0x0000000c210e7209 */ /* 0x000fc40007810000 */
[----:B------:R-:W-:Y:S02]  /*97b0*/  FSEL R144, R25, -INF , !P5 ;  /* 0xff80000019907808 */ /* 0x000fe40006800000 */
[----:B------:R-:W-:Y:S02]  /*97c0*/  FMNMX.FTZ R13, R162, R13, !PT ;  /* 0x0000000da20d7209 */ /* 0x000fe40007810000 */
[----:B------:R-:W-:Y:S02]  /*97d0*/  ISETP.LT.OR P3, PT, R10, R215, P3 ;  /* 0x000000d70a00720c */ /* 0x000fe40001f61670 */
[----:B------:R-:W-:Y:S02]  /*97e0*/  FSEL R167, R30, -INF , !P1 ;  /* 0xff8000001ea77808 */ /* 0x000fe40004800000 */
[----:B------:R-:W-:Y:S02]  /*97f0*/  FMNMX.FTZ R10, R35, R14, !PT ;  /* 0x0000000e230a7209 */ /* 0x000fe40007810000 */
[----:B------:R-:W-:-:S02]  /*9800*/  FMNMX.FTZ R12, R144, R13, !PT ;  /* 0x0000000d900c7209 */ /* 0x000fc40007810000 */
[C---:B------:R-:W-:Y:S02]  /*9810*/  ISETP.GE.AND P1, PT, R8.reuse, R214, PT ;  /* 0x000000d60800720c */ /* 0x040fe40003f26270 */
[----:B------:R-:W-:Y:S01]  /*9820*/  FSEL R165, R31, -INF , !P0 ;  /* 0xff8000001fa57808 */ /* 0x000fe20004000000 */
[----:B------:R-:W1:Y:S01]  /*9830*/  SHFL.BFLY PT, R13, R12, 0x2, 0x1f ;  /* 0x0c401f000c0d7f89 */ /* 0x000e6200000e0000 */
[----:B------:R-:W-:Y:S02]  /*9840*/  FMNMX.FTZ R10, R167, R10, !PT ;  /* 0x0000000aa70a7209 */ /* 0x000fe40007810000 */
[----:B------:R-:W-:Y:S02]  /*9850*/  ISETP.LT.OR P1, PT, R8, R215, P1 ;  /* 0x000000d70800720c */ /* 0x000fe40000f21670 */
[----:B------:R-:W-:Y:S02]  /*9860*/  FSEL R163, R26, -INF , !P3 ;  /* 0xff8000001aa37808 */ /* 0x000fe40005800000 */
[----:B------:R-:W-:-:S02]  /*9870*/  FMNMX.FTZ R10, R165, R10, !PT ;  /* 0x0000000aa50a7209 */ /* 0x000fc40007810000 */
[----:B------:R-:W-:Y:S02]  /*9880*/  FSEL R161, R27, -INF , !P1 ;  /* 0xff8000001ba17808 */ /* 0x000fe40004800000 */
[----:B------:R-:W-:Y:S02]  /*9890*/  FMNMX.FTZ R10, R163, R10, !PT ;  /* 0x0000000aa30a7209 */ /* 0x000fe40007810000 */
[----:B------:R-:W-:Y:S01]  /*98a0*/  LOP3.LUT R8, R229, UR4, R221, 0x96, !PT ;  /* 0x00000004e5087c12 */ /* 0x000fe2000f8e96dd */
[----:B------:R-:W-:Y:S01]  /*98b0*/  UIADD3 UR4, UR4, 0x1, URZ ;  /* 0x0000000104047890 */ /* 0x000fe2000fffe03f */
[----:B------:R-:W-:Y:S02]  /*98c0*/  FMNMX.FTZ R17, R161, R10, !PT ;  /* 0x0000000aa1117209 */ /* 0x000fe40007810000 */
[----:B------:R-:W-:Y:S01]  /*98d0*/  LOP3.LUT R142, R205, R228, R15, 0x96, !PT ;  /* 0x000000e4cd8e7212 */ /* 0x000fe200078e960f */
[----:B------:R-:W-:Y:S02]  /*98e0*/  IMAD.WIDE.U32 R26, R8, -0x326172a9, RZ ;  /* 0xcd9e8d57081a7825 */ /* 0x000fe400078e00ff */
[----:B------:R-:W2:Y:S02]  /*98f0*/  SHFL.BFLY PT, R10, R17, 0x2, 0x1f ;  /* 0x0c401f00110a7f89 */ /* 0x000ea400000e0000 */
[----:B------:R-:W-:Y:S01]  /*9900*/  IMAD.WIDE.U32 R142, R142, -0x326172a9, RZ ;  /* 0xcd9e8d578e8e7825 */ /* 0x000fe200078e00ff */
[----:B------:R-:W-:-:S02]  /*9910*/  LOP3.LUT R8, R27, R206, R202, 0x96, !PT ;  /* 0x000000ce1b087212 */ /* 0x000fc400078e96ca */
[----:B-1----:R-:W-:Y:S02]  /*9920*/  FMNMX.FTZ R13, R12, R13, !PT ;  /* 0x0000000d0c0d7209 */ /* 0x002fe40007810000 */
[----:B------:R-:W-:Y:S01]  /*9930*/  LOP3.LUT R26, R143, R26, R203, 0x96, !PT ;  /* 0x0000001a8f1a7212 */ /* 0x000fe200078e96cb */
[----:B------:R-:W-:Y:S02]  /*9940*/  IMAD.WIDE.U32 R28, R8, -0x2daee0ad, RZ ;  /* 0xd2511f53081c7825 */ /* 0x000fe400078e00ff */
[----:B------:R-:W1:Y:S02]  /*9950*/  SHFL.BFLY PT, R156, R13, 0x1, 0x1f ;  /* 0x0c201f000d9c7f89 */ /* 0x000e6400000e0000 */
[----:B------:R-:W-:Y:S01]  /*9960*/  IMAD.WIDE.U32 R26, R26, -0x2daee0ad, RZ ;  /* 0xd2511f531a1a7825 */ /* 0x000fe200078e00ff */
[----:B------:R-:W-:-:S04]  /*9970*/  LOP3.LUT R8, R29, R204, R174, 0x96, !PT ;  /* 0x000000cc1d087212 */ /* 0x000fc800078e96ae */
[----:B------:R-:W-:Y:S01]  /*9980*/  LOP3.LUT R28, R27, R28, R147, 0x96, !PT ;  /* 0x0000001c1b1c7212 */ /* 0x000fe200078e9693 */
[----:B------:R-:W-:-:S04]  /*9990*/  IMAD.WIDE.U32 R24, R8, -0x326172a9, RZ ;  /* 0xcd9e8d5708187825 */ /* 0x000fc800078e00ff */
[----:B------:R-:W-:Y:S01]  /*99a0*/  IMAD.WIDE.U32 R28, R28, -0x326172a9, RZ ;  /* 0xcd9e8d571c1c7825 */ /* 0x000fe200078e00ff */
[----:B--2---:R-:W-:Y:S02]  /*99b0*/  FMNMX.FTZ R10, R17, R10, !PT ;  /* 0x0000000a110a7209 */ /* 0x004fe40007810000 */
[----:B------:R-:W-:Y:S02]  /*99c0*/  LDSM.16.MT88.4 R16, [R190+0xc000] ;  /* 0x00c00000be10783b */ /* 0x000fe40000004200 */
[----:B------:R-:W-:Y:S02]  /*99d0*/  LOP3.LUT R24, R29, R24, R138, 0x96, !PT ;  /* 0x000000181d187212 */ /* 0x000fe400078e968a */
[----:B------:R-:W2:Y:S01]  /*99e0*/  SHFL.BFLY PT, R155, R10, 0x1, 0x1f ;  /* 0x0c201f000a9b7f89 */ /* 0x000ea200000e0000 */
[----:B-1----:R-:W-:-:S04]  /*99f0*/  FMNMX.FTZ R156, R13, R156, !PT ;  /* 0x0000009c0d9c7209 */ /* 0x002fc80007810000 */
[C---:B------:R-:W-:Y:S01]  /*9a00*/  FSETP.NEU.FTZ.AND P1, PT, R156.reuse, -INF , PT ;  /* 0xff8000009c00780b */ /* 0x040fe20003f3d000 */
[----:B------:R-:W-:-:S05]  /*9a10*/  FMUL.FTZ R145, R156, UR6 ;  /* 0x000000069c917c20 */ /* 0x000fca0008410000 */
[----:B------:R-:W-:-:S05]  /*9a20*/  FSEL R145, R145, RZ, P1 ;  /* 0x000000ff91917208 */ /* 0x000fca0000800000 */
[----:B------:R-:W-:Y:S01]  /*9a30*/  FFMA.FTZ R153, R6, UR6, -R145 ;  /* 0x0000000606997c23 */ /* 0x000fe20008010891 */
[----:B------:R-:W-:Y:S01]  /*9a40*/  LOP3.LUT R6, R25, R142, R141, 0x96, !PT ;  /* 0x0000008e19067212 */ /* 0x000fe200078e968d */
[----:B------:R-:W-:-:S04]  /*9a50*/  IMAD.WIDE.U32 R24, R24, -0x2daee0ad, RZ ;  /* 0xd2511f5318187825 */ /* 0x000fc800078e00ff */
[--C-:B------:R-:W-:Y:S01]  /*9a60*/  FFMA.FTZ R151, R4, UR6, -R145.reuse ;  /* 0x0000000604977c23 */ /* 0x100fe20008010891 */
[----:B------:R-:W-:Y:S01]  /*9a70*/  FFMA.FTZ R154, R152, UR6, -R145 ;  /* 0x00000006989a7c23 */ /* 0x000fe20008010891 */
[----:B--2---:R-:W-:Y:S01]  /*9a80*/  FMNMX.FTZ R155, R10, R155, !PT ;  /* 0x0000009b0a9b7209 */ /* 0x004fe20007810000 */
[----:B------:R-:W-:-:S04]  /*9a90*/  IMAD.WIDE.U32 R12, R6, -0x2daee0ad, RZ ;  /* 0xd2511f53060c7825 */ /* 0x000fc800078e00ff */
[----:B------:R-:W-:Y:S01]  /*9aa0*/  FFMA.FTZ R152, R148, UR6, -R145 ;  /* 0x0000000694987c23 */ /* 0x000fe20008010891 */
[----:B------:R-:W-:Y:S01]  /*9ab0*/  MUFU.EX2 R153, R153 ;  /* 0x0000009900997308 */ /* 0x000fe20000000800 */
[C---:B------:R-:W-:Y:S01]  /*9ac0*/  FSETP.NEU.FTZ.AND P0, PT, R155.reuse, -INF , PT ;  /* 0xff8000009b00780b */ /* 0x040fe20003f1d000 */
[----:B------:R-:W-:Y:S01]  /*9ad0*/  FMUL.FTZ R160, R155, UR6 ;  /* 0x000000069ba07c20 */ /* 0x000fe20008410000 */
[----:B------:R-:W-:Y:S01]  /*9ae0*/  LOP3.LUT R26, R13, R26, R137, 0x96, !PT ;  /* 0x0000001a0d1a7212 */ /* 0x000fe200078e9689 */
[----:B------:R-:W-:Y:S01]  /*9af0*/  FFMA.FTZ R168, R168, UR6, -R145 ;  /* 0x00000006a8a87c23 */ /* 0x000fe20008010891 */
[----:B------:R-:W-:Y:S01]  /*9b00*/  LOP3.LUT R4, R25, R12, R133, 0x96, !PT ;  /* 0x0000000c19047212 */ /* 0x000fe200078e9685 */
[----:B------:R-:W-:Y:S01]  /*9b10*/  FFMA.FTZ R169, R166, UR6, -R145 ;  /* 0x00000006a6a97c23 */ /* 0x000fe20008010891 */
[----:B------:R-:W-:Y:S01]  /*9b20*/  FSEL R160, R160, RZ, P0 ;  /* 0x000000ffa0a07208 */ /* 0x000fe20000000000 */
[----:B------:R-:W-:Y:S01]  /*9b30*/  IMAD.WIDE.U32 R26, R26, -0x326172a9, RZ ;  /* 0xcd9e8d571a1a7825 */ /* 0x000fe200078e00ff */
[----:B------:R-:W-:Y:S01]  /*9b40*/  FSEL R8, R155, RZ, P0 ;  /* 0x000000ff9b087208 */ /* 0x000fe20000000000 */
[----:B------:R-:W1:Y:S01]  /*9b50*/  MUFU.EX2 R154, R154 ;  /* 0x0000009a009a7308 */ /* 0x000e620000000800 */
[----:B------:R-:W2:Y:S01]  /*9b60*/  LDSM.16.MT88.4 R12, [R192+0xc000] ;  /* 0x00c00000c00c783b */ /* 0x000ea20000004200 */
[----:B------:R-:W-:Y:S01]  /*9b70*/  FFMA.FTZ R150, R11, UR6, -R160 ;  /* 0x000000060b967c23 */ /* 0x000fe200080108a0 */
[----:B------:R-:W-:-:S04]  /*9b80*/  IMAD.WIDE.U32 R10, R4, -0x326172a9, RZ ;  /* 0xcd9e8d57040a7825 */ /* 0x000fc800078e00ff */
[--C-:B------:R-:W-:Y:S01]  /*9b90*/  FFMA.FTZ R149, R5, UR6, -R160.reuse ;  /* 0x0000000605957c23 */ /* 0x100fe200080108a0 */
[----:B------:R-:W-:Y:S01]  /*9ba0*/  FFMA.FTZ R148, R7, UR6, -R160 ;  /* 0x0000000607947c23 */ /* 0x000fe200080108a0 */
[----:B------:R-:W-:Y:S01]  /*9bb0*/  FSEL R7, R156, RZ, P1 ;  /* 0x000000ff9c077208 */ /* 0x000fe20000800000 */
[----:B------:R-:W-:Y:S01]  /*9bc0*/  FADD.FTZ R157, R3, -R8 ;  /* 0x80000008039d7221 */ /* 0x000fe20000010000 */
[----:B------:R-:W-:Y:S01]  /*9bd0*/  LOP3.LUT R5, R11, R26, R34, 0x96, !PT ;  /* 0x0000001a0b057212 */ /* 0x000fe200078e9622 */
[----:B------:R-:W-:Y:S01]  /*9be0*/  MUFU.EX2 R152, R152 ;  /* 0x0000009800987308 */ /* 0x000fe20000000800 */
[----:B------:R-:W-:Y:S01]  /*9bf0*/  LOP3.LUT R11, R10, 0xffff, RZ, 0xc0, !PT ;  /* 0x0000ffff0a0b7812 */ /* 0x000fe200078ec0ff */
[----:B------:R-:W-:Y:S01]  /*9c00*/  FADD.FTZ R158, R132, -R7 ;  /* 0x80000007849e7221 */ /* 0x000fe20000010000 */
[----:B------:R-:W-:Y:S01]  /*9c10*/  LOP3.LUT R6, R10, 0xff, RZ, 0xc0, !PT ;  /* 0x000000ff0a067812 */ /* 0x000fe200078ec0ff */
[----:B------:R-:W-:Y:S01]  /*9c20*/  FMUL.FTZ R157, R157, UR6 ;  /* 0x000000069d9d7c20 */ /* 0x000fe20008410000 */
[----:B------:R-:W-:Y:S01]  /*9c30*/  SHF.R.U32.HI R11, RZ, 0x8, R11 ;  /* 0x00000008ff0b7819 */ /* 0x000fe2000001160b */
[----:B------:R-:W-:Y:S01]  /*9c40*/  FMUL.FTZ R158, R158, UR6 ;  /* 0x000000069e9e7c20 */ /* 0x000fe20008410000 */
[----:B------:R-:W-:Y:S01]  /*9c50*/  SHF.R.U32.HI R4, RZ, 0x10, R10 ;  /* 0x00000010ff047819 */ /* 0x000fe2000001160a */
[----:B------:R-:W-:Y:S01]  /*9c60*/  MUFU.EX2 R151, R151 ;  /* 0x0000009700977308 */ /* 0x000fe20000000800 */
[----:B------:R-:W-:Y:S01]  /*9c70*/  PRMT R6, R6, 0x5410, R11 ;  /* 0x0000541006067816 */ /* 0x000fe2000000000b */
[--C-:B------:R-:W-:Y:S01]  /*9c80*/  FFMA.FTZ R11, R9, UR6, -R160.reuse ;  /* 0x00000006090b7c23 */ /* 0x100fe200080108a0 */
[----:B------:R-:W-:Y:S01]  /*9c90*/  SHF.R.U32.HI R8, RZ, 0x10, R5 ;  /* 0x00000010ff087819 */ /* 0x000fe20000011605 */
[--C-:B------:R-:W-:Y:S01]  /*9ca0*/  FFMA.FTZ R170, R173, UR6, -R160.reuse ;  /* 0x00000006adaa7c23 */ /* 0x100fe200080108a0 */
[C---:B------:R-:W-:Y:S01]  /*9cb0*/  LOP3.LUT R7, R5.reuse, 0xffff, RZ, 0xc0, !PT ;  /* 0x0000ffff05077812 */ /* 0x040fe200078ec0ff */
[----:B------:R-:W-:Y:S01]  /*9cc0*/  FFMA.FTZ R171, R20, UR6, -R145 ;  /* 0x0000000614ab7c23 */ /* 0x000fe20008010891 */
[----:B------:R-:W-:Y:S01]  /*9cd0*/  LOP3.LUT R9, R4, 0xff, RZ, 0xc0, !PT ;  /* 0x000000ff04097812 */ /* 0x000fe200078ec0ff */
[----:B------:R-:W-:Y:S01]  /*9ce0*/  MUFU.EX2 R150, R150 ;  /* 0x0000009600967308 */ /* 0x000fe20000000800 */
[----:B------:R-:W-:Y:S01]  /*9cf0*/  LOP3.LUT R4, R5, 0xff, RZ, 0xc0, !PT ;  /* 0x000000ff05047812 */ /* 0x000fe200078ec0ff */
[----:B------:R-:W-:Y:S01]  /*9d00*/  FFMA.FTZ R173, R23, UR6, -R160 ;  /* 0x0000000617ad7c23 */ /* 0x000fe200080108a0 */
[----:B------:R-:W-:Y:S01]  /*9d10*/  SHF.R.U32.HI R10, RZ, 0x18, R10 ;  /* 0x00000018ff0a7819 */ /* 0x000fe2000001160a */
[--C-:B------:R-:W-:Y:S01]  /*9d20*/  FFMA.FTZ R175, R21, UR6, -R160.reuse ;  /* 0x0000000615af7c23 */ /* 0x100fe200080108a0 */
[----:B------:R-:W-:Y:S01]  /*9d30*/  SHF.R.U32.HI R5, RZ, 0x18, R5 ;  /* 0x00000018ff057819 */ /* 0x000fe20000011605 */
[----:B------:R-:W-:Y:S01]  /*9d40*/  FFMA.FTZ R172, R231, UR6, -R160 ;  /* 0x00000006e7ac7c23 */ /* 0x000fe200080108a0 */
[----:B------:R-:W-:Y:S01]  /*9d50*/  LOP3.LUT R8, R8, 0xff, RZ, 0xc0, !PT ;  /* 0x000000ff08087812 */ /* 0x000fe200078ec0ff */
[----:B------:R-:W3:Y:S01]  /*9d60*/  MUFU.EX2 R149, R149 ;  /* 0x0000009500957308 */ /* 0x000ee20000000800 */
[----:B------:R-:W-:Y:S01]  /*9d70*/  SHF.R.U32.HI R7, RZ, 0x8, R7 ;  /* 0x00000008ff077819 */ /* 0x000fe20000011607 */
[--C-:B------:R-:W-:Y:S01]  /*9d80*/  FFMA.FTZ R164, R164, UR6, -R145.reuse ;  /* 0x00000006a4a47c23 */ /* 0x100fe20008010891 */
[----:B------:R-:W-:Y:S01]  /*9d90*/  PRMT R10, R9, 0x5410, R10 ;  /* 0x00005410090a7816 */ /* 0x000fe2000000000a */
[----:B------:R-:W-:Y:S01]  /*9da0*/  FFMA.FTZ R237, R146, UR6, -R145 ;  /* 0x0000000692ed7c23 */ /* 0x000fe20008010891 */
[----:B------:R-:W-:Y:S01]  /*9db0*/  PRMT R8, R8, 0x5410, R5 ;  /* 0x0000541008087816 */ /* 0x000fe20000000005 */
[----:B------:R-:W-:Y:S01]  /*9dc0*/  FFMA.FTZ R162, R162, UR6, -R145 ;  /* 0x00000006a2a27c23 */ /* 0x000fe20008010891 */
[----:B------:R-:W-:Y:S01]  /*9dd0*/  PRMT R4, R4, 0x5410, R7 ;  /* 0x0000541004047816 */ /* 0x000fe20000000007 */
[----:B------:R-:W-:Y:S01]  /*9de0*/  MUFU.EX2 R148, R148 ;  /* 0x0000009400947308 */ /* 0x000fe20000000800 */
[--C-:B------:R-:W-:Y:S01]  /*9df0*/  HSET2.LE.AND R7, R10, R159.reuse, PT ;  /* 0x0000009f0a077233 */ /* 0x100fe20003803000 */
[--C-:B------:R-:W-:Y:S01]  /*9e00*/  FFMA.FTZ R165, R165, UR6, -R160.reuse ;  /* 0x00000006a5a57c23 */ /* 0x100fe200080108a0 */
[--C-:B------:R-:W-:Y:S01]  /*9e10*/  HSET2.LE.AND R5, R8, R159.reuse, PT ;  /* 0x0000009f08057233 */ /* 0x100fe20003803000 */
[----:B------:R-:W-:Y:S01]  /*9e20*/  FFMA.FTZ R163, R163, UR6, -R160 ;  /* 0x00000006a3a37c23 */ /* 0x000fe200080108a0 */
[----:B------:R-:W-:-:S02]  /*9e30*/  HSET2.LE.AND R6, R6, R159, PT ;  /* 0x0000009f06067233 */ /* 0x000fc40003803000 */
[----:B------:R-:W-:Y:S01]  /*9e40*/  HSET2.LE.AND R4, R4, R159, PT ;  /* 0x0000009f04047233 */ /* 0x000fe20003803000 */
[----:B------:R4:W5:Y:S01]  /*9e50*/  MUFU.EX2 R3, R11 ;  /* 0x0000000b00037308 */ /* 0x0009620000000800 */
[----:B-1----:R-:W-:Y:S02]  /*9e60*/  F2FP.BF16.F32.PACK_AB R9, R153, R154 ;  /* 0x0000009a9909723e */ /* 0x002fe400000010ff */
[----:B---3--:R-:W-:Y:S02]  /*9e70*/  F2FP.BF16.F32.PACK_AB R8, R149, R150 ;  /* 0x000000969508723e */ /* 0x008fe400000010ff */
[----:B------:R-:W-:Y:S02]  /*9e80*/  LOP3.LUT R4, R4, R9, RZ, 0xc0, !PT ;  /* 0x0000000904047212 */ /* 0x000fe400078ec0ff */
[----:B------:R-:W-:Y:S01]  /*9e90*/  LOP3.LUT R5, R5, R8, RZ, 0xc0, !PT ;  /* 0x0000000805057212 */ /* 0x000fe200078ec0ff */
[----:B------:R-:W1:Y:S01]  /*9ea0*/  MUFU.EX2 R158, R158 ;  /* 0x0000009e009e7308 */ /* 0x000e620000000800 */
[----:B------:R-:W-:-:S02]  /*9eb0*/  LOP3.LUT R26, R27, R28, R0, 0x96, !PT ;  /* 0x0000001c1b1a7212 */ /* 0x000fc400078e9600 */
[----:B------:R-:W-:Y:S03]  /*9ec0*/  LDSM.16.MT88.4 R28, [R190+0xc800] ;  /* 0x00c80000be1c783b */ /* 0x000fe60000004200 */
[----:B------:R-:W-:Y:S02]  /*9ed0*/  IMAD.WIDE.U32 R26, R26, -0x2daee0ad, RZ ;  /* 0xd2511f531a1a7825 */ /* 0x000fe400078e00ff */
[----:B------:R-:W3:Y:S01]  /*9ee0*/  MUFU.EX2 R157, R157 ;  /* 0x0000009d009d7308 */ /* 0x000ee20000000800 */
[----:B----4-:R-:W-:Y:S02]  /*9ef0*/  F2FP.BF16.F32.PACK_AB R11, R151, R152 ;  /* 0x00000098970b723e */ /* 0x010fe400000010ff */
[----:B-----5:R-:W-:Y:S02]  /*9f00*/  F2FP.BF16.F32.PACK_AB R10, R3, R148 ;  /* 0x00000094030a723e */ /* 0x020fe400000010ff */
[----:B------:R-:W-:-:S02]  /*9f10*/  LOP3.LUT R6, R6, R11, RZ, 0xc0, !PT ;  /* 0x0000000b06067212 */ /* 0x000fc400078ec0ff */
[----:B------:R-:W-:Y:S01]  /*9f20*/  LOP3.LUT R7, R7, R10, RZ, 0xc0, !PT ;  /* 0x0000000a07077212 */ /* 0x000fe200078ec0ff */
[----:B------:R4:W-:Y:S01]  /*9f30*/  MUFU.EX2 R166, R168 ;  /* 0x000000a800a67308 */ /* 0x0009e20000000800 */
[----:B------:R-:W5:Y:S01]  /*9f40*/  LDSM.16.MT88.4 R8, [R189+0xc000] ;  /* 0x00c00000bd08783b */ /* 0x000f620000004200 */
[-C--:B-1----:R-:W-:Y:S01]  /*9f50*/  FMUL.FTZ R128, R128, R158.reuse ;  /* 0x0000009e80807220 */ /* 0x082fe20000410000 */
[-C--:B------:R-:W-:Y:S01]  /*9f60*/  FMUL.FTZ R129, R129, R158.reuse ;  /* 0x0000009e81817220 */ /* 0x080fe20000410000 */
[-C--:B------:R-:W-:Y:S01]  /*9f70*/  FMUL.FTZ R124, R124, R158.reuse ;  /* 0x0000009e7c7c7220 */ /* 0x080fe20000410000 */
[-C--:B------:R-:W-:Y:S01]  /*9f80*/  FMUL.FTZ R125, R125, R158.reuse ;  /* 0x0000009e7d7d7220 */ /* 0x080fe20000410000 */
[-C--:B------:R-:W-:Y:S01]  /*9f90*/  FMUL.FTZ R120, R120, R158.reuse ;  /* 0x0000009e78787220 */ /* 0x080fe20000410000 */
[-C--:B------:R-:W-:Y:S01]  /*9fa0*/  FMUL.FTZ R121, R121, R158.reuse ;  /* 0x0000009e79797220 */ /* 0x080fe20000410000 */
[-C--:B------:R-:W-:Y:S01]  /*9fb0*/  FMUL.FTZ R116, R116, R158.reuse ;  /* 0x0000009e74747220 */ /* 0x080fe20000410000 */
        /* <DEDUP_REMOVED lines=99> */
[----:B----4-:R-:W-:Y:S01]  /*a5f0*/  FFMA.FTZ R168, R22, UR6, -R145 ;  /* 0x0000000616a87c23 */ /* 0x010fe20008010891 */
[-C--:B------:R-:W-:Y:S01]  /*a600*/  FMUL.FTZ R92, R92, R158.reuse ;  /* 0x0000009e5c5c7220 */ /* 0x080fe20000410000 */
[-C--:B------:R-:W-:Y:S01]  /*a610*/  FMUL.FTZ R93, R93, R158.reuse ;  /* 0x0000009e5d5d7220 */ /* 0x080fe20000410000 */
[-C--:B------:R-:W-:Y:S01]  /*a620*/  FMUL.FTZ R94, R94, R157.reuse ;  /* 0x0000009d5e5e7220 */ /* 0x080fe20000410000 */
[C---:B-1----:R-:W-:Y:S01]  /*a630*/  HMMA.16816.F32.BF16 R52, R4.reuse, R12, R52 ;  /* 0x0000000c0434723c */ /* 0x042fe20000041834 */
[-C--:B------:R-:W-:Y:S01]  /*a640*/  FMUL.FTZ R95, R95, R157.reuse ;  /* 0x0000009d5f5f7220 */ /* 0x080fe20000410000 */
[----:B------:R-:W-:Y:S01]  /*a650*/  LDSM.16.MT88.4 R20, [R188+0xc800] ;  /* 0x00c80000bc14783b */ /* 0x000fe20000004200 */
[----:B------:R-:W-:Y:S01]  /*a660*/  MUFU.EX2 R169, R169 ;  /* 0x000000a900a97308 */ /* 0x000fe20000000800 */
[----:B------:R-:W-:Y:S01]  /*a670*/  LOP3.LUT R224, R26, 0xff, RZ, 0xc0, !PT ;  /* 0x000000ff1ae07812 */ /* 0x000fe200078ec0ff */
[-C--:B------:R-:W-:Y:S01]  /*a680*/  FMUL.FTZ R96, R96, R158.reuse ;  /* 0x0000009e60607220 */ /* 0x080fe20000410000 */
[C---:B------:R-:W-:Y:S01]  /*a690*/  HMMA.16816.F32.BF16 R56, R4.reuse, R14, R56 ;  /* 0x0000000e0438723c */ /* 0x040fe20000041838 */
[----:B------:R-:W1:Y:S01]  /*a6a0*/  LDSM.16.MT88.4 R12, [R190+0x10000] ;  /* 0x01000000be0c783b */ /* 0x000e620000004200 */
[----:B------:R-:W-:Y:S01]  /*a6b0*/  SHF.R.U32.HI R132, RZ, 0x18, R26 ;  /* 0x00000018ff847819 */ /* 0x000fe2000001161a */
[-C--:B------:R-:W-:Y:S01]  /*a6c0*/  FMUL.FTZ R97, R97, R158.reuse ;  /* 0x0000009e61617220 */ /* 0x080fe20000410000 */
[-C--:B------:R-:W-:Y:S01]  /*a6d0*/  FMUL.FTZ R98, R98, R157.reuse ;  /* 0x0000009d62627220 */ /* 0x080fe20000410000 */
[----:B------:R-:W-:Y:S01]  /*a6e0*/  MUFU.EX2 R168, R168 ;  /* 0x000000a800a87308 */ /* 0x000fe20000000800 */
[----:B--2---:R-:W-:Y:S01]  /*a6f0*/  HMMA.16816.F32.BF16 R60, R4, R16, R60 ;  /* 0x00000010043c723c */ /* 0x004fe2000004183c */
[-C--:B------:R-:W-:Y:S01]  /*a700*/  FMUL.FTZ R99, R99, R157.reuse ;  /* 0x0000009d63637220 */ /* 0x080fe20000410000 */
[----:B------:R-:W-:Y:S01]  /*a710*/  FFMA.FTZ R154, R227, R158, R154 ;  /* 0x0000009ee39a7223 */ /* 0x000fe2000001009a */
[----:B------:R-:W-:-:S03]  /*a720*/  FFMA.FTZ R150, R225, R157, R150 ;  /* 0x0000009de1967223 */ /* 0x000fc60000010096 */
[C---:B------:R-:W-:Y:S01]  /*a730*/  HMMA.16816.F32.BF16 R64, R4.reuse, R18, R64 ;  /* 0x000000120440723c */ /* 0x040fe20000041840 */
[----:B------:R-:W2:Y:S01]  /*a740*/  LDSM.16.MT88.4 R16, [R189+0x10000] ;  /* 0x01000000bd10783b */ /* 0x000ea20000004200 */
[----:B------:R-:W4:Y:S01]  /*a750*/  MUFU.EX2 R171, R171 ;  /* 0x000000ab00ab7308 */ /* 0x000f220000000800 */
[----:B------:R-:W-:Y:S01]  /*a760*/  FADD.FTZ R153, R153, R154 ;  /* 0x0000009a99997221 */ /* 0x000fe20000010000 */
[----:B------:R-:W-:Y:S02]  /*a770*/  FADD.FTZ R149, R149, R150 ;  /* 0x0000009695957221 */ /* 0x000fe40000010000 */
[C---:B---3--:R-:W-:Y:S01]  /*a780*/  HMMA.16816.F32.BF16 R68, R4.reuse, R8, R68 ;  /* 0x000000080444723c */ /* 0x048fe20000041844 */
[----:B------:R-:W-:Y:S01]  /*a790*/  FADD.FTZ R152, R152, R153 ;  /* 0x0000009998987221 */ /* 0x000fe20000010000 */
[----:B------:R-:W-:Y:S02]  /*a7a0*/  FADD.FTZ R148, R148, R149 ;  /* 0x0000009594947221 */ /* 0x000fe40000010000 */
[----:B------:R-:W-:Y:S01]  /*a7b0*/  MUFU.EX2 R170, R170 ;  /* 0x000000aa00aa7308 */ /* 0x000fe20000000800 */
[----:B------:R-:W-:Y:S01]  /*a7c0*/  FADD.FTZ R151, R151, R152 ;  /* 0x0000009897977221 */ /* 0x000fe20000010000 */
[----:B------:R-:W-:Y:S01]  /*a7d0*/  HMMA.16816.F32.BF16 R72, R4, R10, R72 ;  /* 0x0000000a0448723c */ /* 0x000fe20000041848 */
[----:B------:R-:W3:Y:S01]  /*a7e0*/  LDSM.16.MT88.4 R8, [R188+0x10000] ;  /* 0x01000000bc08783b */ /* 0x000ee20000004200 */
[----:B------:R-:W-:-:S04]  /*a7f0*/  FADD.FTZ R3, R3, R148 ;  /* 0x0000009403037221 */ /* 0x000fc80000010000 */
[----:B------:R-:W-:Y:S01]  /*a800*/  MUFU.EX2 R173, R173 ;  /* 0x000000ad00ad7308 */ /* 0x000fe20000000800 */
[----:B----4-:R-:W-:-:S07]  /*a810*/  F2FP.BF16.F32.PACK_AB R231, R171, R168 ;  /* 0x000000a8abe7723e */ /* 0x010fce00000010ff */
[----:B------:R-:W-:Y:S01]  /*a820*/  MUFU.EX2 R175, R175 ;  /* 0x000000af00af7308 */ /* 0x000fe20000000800 */
[C---:B-1----:R-:W-:Y:S07]  /*a830*/  HMMA.16816.F32.BF16 R76, R4.reuse, R12, R76 ;  /* 0x0000000c044c723c */ /* 0x042fee000004184c */
[----:B------:R-:W1:Y:S01]  /*a840*/  MUFU.EX2 R172, R172 ;  /* 0x000000ac00ac7308 */ /* 0x000e620000000800 */
[C---:B------:R-:W-:Y:S01]  /*a850*/  HMMA.16816.F32.BF16 R80, R4.reuse, R14, R80 ;  /* 0x0000000e0450723c */ /* 0x040fe20000041850 */
[----:B------:R-:W4:Y:S05]  /*a860*/  LDSM.16.MT88.4 R12, [R192+0xc800] ;  /* 0x00c80000c00c783b */ /* 0x000f2a0000004200 */
[C---:B--2---:R-:W-:Y:S01]  /*a870*/  HMMA.16816.F32.BF16 R84, R4.reuse, R16, R84 ;  /* 0x000000100454723c */ /* 0x044fe20000041854 */
[----:B------:R-:W-:Y:S05]  /*a880*/  MUFU.EX2 R164, R164 ;  /* 0x000000a400a47308 */ /* 0x000fea0000000800 */
[----:B------:R-:W-:Y:S01]  /*a890*/  HMMA.16816.F32.BF16 R88, R4, R18, R88 ;  /* 0x000000120458723c */ /* 0x000fe20000041858 */
[----:B------:R-:W-:-:S02]  /*a8a0*/  LOP3.LUT R16, R27, R24, R207, 0x96, !PT ;  /* 0x000000181b107212 */ /* 0x000fc400078e96cf */
[----:B------:R-:W-:Y:S01]  /*a8b0*/  LOP3.LUT R17, R26, 0xffff, RZ, 0xc0, !PT ;  /* 0x0000ffff1a117812 */ /* 0x000fe200078ec0ff */
[----:B------:R-:W-:Y:S01]  /*a8c0*/  MUFU.EX2 R237, R237 ;  /* 0x000000ed00ed7308 */ /* 0x000fe20000000800 */
[C---:B------:R-:W-:Y:S01]  /*a8d0*/  LOP3.LUT R228, R16.reuse, 0xff, RZ, 0xc0, !PT ;  /* 0x000000ff10e47812 */ /* 0x040fe200078ec0ff */
[C---:B---3--:R-:W-:Y:S01]  /*a8e0*/  HMMA.16816.F32.BF16 R92, R4.reuse, R8, R92 ;  /* 0x00000008045c723c */ /* 0x048fe2000004185c */
[----:B------:R-:W-:Y:S02]  /*a8f0*/  LOP3.LUT R19, R16, 0xffff, RZ, 0xc0, !PT ;  /* 0x0000ffff10137812 */ /* 0x000fe400078ec0ff */
[----:B------:R-:W-:Y:S02]  /*a900*/  SHF.R.U32.HI R18, RZ, 0x10, R26 ;  /* 0x00000010ff127819 */ /* 0x000fe4000001161a */
[----:B------:R-:W-:Y:S01]  /*a910*/  SHF.R.U32.HI R17, RZ, 0x8, R17 ;  /* 0x00000008ff117819 */ /* 0x000fe20000011611 */
[----:B------:R-:W-:Y:S01]  /*a920*/  LDSM.16.MT88.4 R24, [R189+0xc800] ;  /* 0x00c80000bd18783b */ /* 0x000fe20000004200 */
[----:B------:R-:W-:Y:S01]  /*a930*/  SHF.R.U32.HI R19, RZ, 0x8, R19 ;  /* 0x00000008ff137819 */ /* 0x000fe20000011613 */
[----:B------:R-:W-:Y:S01]  /*a940*/  HMMA.16816.F32.BF16 R96, R4, R10, R96 ;  /* 0x0000000a0460723c */ /* 0x000fe20000041860 */
[----:B------:R-:W-:Y:S01]  /*a950*/  SHF.R.U32.HI R8, RZ, 0x10, R16 ;  /* 0x00000010ff087819 */ /* 0x000fe20000011610 */
[----:B------:R-:W-:Y:S01]  /*a960*/  MUFU.EX2 R162, R162 ;  /* 0x000000a200a27308 */ /* 0x000fe20000000800 */
[----:B------:R-:W-:-:S02]  /*a970*/  LOP3.LUT R9, R18, 0xff, RZ, 0xc0, !PT ;  /* 0x000000ff12097812 */ /* 0x000fc400078ec0ff */
[----:B------:R-:W-:Y:S02]  /*a980*/  SHF.R.U32.HI R226, RZ, 0x18, R16 ;  /* 0x00000018ffe27819 */ /* 0x000fe40000011610 */
[----:B------:R-:W-:Y:S02]  /*a990*/  PRMT R224, R224, 0x5410, R17 ;  /* 0x00005410e0e07816 */ /* 0x000fe40000000011 */
[----:B------:R-:W-:Y:S01]  /*a9a0*/  PRMT R228, R228, 0x5410, R19 ;  /* 0x00005410e4e47816 */ /* 0x000fe20000000013 */
[----:B------:R-:W-:Y:S01]  /*a9b0*/  MUFU.EX2 R165, R165 ;  /* 0x000000a500a57308 */ /* 0x000fe20000000800 */
[----:B------:R-:W-:Y:S01]  /*a9c0*/  LOP3.LUT R205, R8, 0xff, RZ, 0xc0, !PT ;  /* 0x000000ff08cd7812 */ /* 0x000fe200078ec0ff */
[----:B------:R-:W2:Y:S01]  /*a9d0*/  LDSM.16.MT88.4 R16, [R192+0xe800] ;  /* 0x00e80000c010783b */ /* 0x000ea20000004200 */
[----:B------:R-:W-:Y:S02]  /*a9e0*/  PRMT R132, R9, 0x5410, R132 ;  /* 0x0000541009847816 */ /* 0x000fe40000000084 */
[----:B------:R-:W-:Y:S01]  /*a9f0*/  PRMT R226, R205, 0x5410, R226 ;  /* 0x00005410cde27816 */ /* 0x000fe200000000e2 */
[----:B------:R-:W3:Y:S01]  /*aa00*/  LDSM.16.MT88.4 R8, [R190+0xe800] ;  /* 0x00e80000be08783b */ /* 0x000ee20000004200 */
[--C-:B------:R-:W-:Y:S01]  /*aa10*/  HSET2.LE.AND R6, R224, R159.reuse, PT ;  /* 0x0000009fe0067233 */ /* 0x100fe20003803000 */
[----:B------:R-:W-:Y:S01]  /*aa20*/  MUFU.EX2 R163, R163 ;  /* 0x000000a300a37308 */ /* 0x000fe20000000800 */
[----:B------:R-:W-:-:S02]  /*aa30*/  HSET2.LE.AND R7, R132, R159, PT ;  /* 0x0000009f84077233 */ /* 0x000fc40003803000 */
[--C-:B------:R-:W-:Y:S02]  /*aa40*/  HSET2.LE.AND R4, R228, R159.reuse, PT ;  /* 0x0000009fe4047233 */ /* 0x100fe40003803000 */
[----:B------:R-:W-:Y:S02]  /*aa50*/  HSET2.LE.AND R5, R226, R159, PT ;  /* 0x0000009fe2057233 */ /* 0x000fe40003803000 */
[----:B-1----:R-:W-:Y:S02]  /*aa60*/  F2FP.BF16.F32.PACK_AB R224, R172, R175 ;  /* 0x000000aface0723e */ /* 0x002fe400000010ff */
[----:B------:R-:W-:Y:S01]  /*aa70*/  F2FP.BF16.F32.PACK_AB R205, R169, R166 ;  /* 0x000000a6a9cd723e */ /* 0x000fe200000010ff */
[----:B------:R-:W-:Y:S01]  /*aa80*/  FADD.FTZ R166, R166, R151 ;  /* 0x00000097a6a67221 */ /* 0x000fe20000010000 */
[----:B------:R-:W-:Y:S02]  /*aa90*/  F2FP.BF16.F32.PACK_AB R132, R173, R170 ;  /* 0x000000aaad84723e */ /* 0x000fe400000010ff */
[----:B------:R-:W-:Y:S01]  /*aaa0*/  LOP3.LUT R6, R6, R231, RZ, 0xc0, !PT ;  /* 0x000000e706067212 */ /* 0x000fe200078ec0ff */
[----:B------:R-:W-:Y:S01]  /*aab0*/  FADD.FTZ R169, R169, R166 ;  /* 0x000000a6a9a97221 */ /* 0x000fe20000010000 */
[----:B------:R-:W-:-:S02]  /*aac0*/  LOP3.LUT R7, R7, R224, RZ, 0xc0, !PT ;  /* 0x000000e007077212 */ /* 0x000fc400078ec0ff */
[----:B------:R-:W-:Y:S01]  /*aad0*/  LOP3.LUT R4, R4, R205, RZ, 0xc0, !PT ;  /* 0x000000cd04047212 */ /* 0x000fe200078ec0ff */
[----:B------:R-:W-:Y:S01]  /*aae0*/  FFMA.FTZ R205, R32, UR6, -R145 ;  /* 0x0000000620cd7c23 */ /* 0x000fe20008010891 */
[----:B------:R-:W-:Y:S01]  /*aaf0*/  LOP3.LUT R5, R5, R132, RZ, 0xc0, !PT ;  /* 0x0000008405057212 */ /* 0x000fe200078ec0ff */
[----:B------:R-:W-:Y:S01]  /*ab00*/  FADD.FTZ R168, R168, R169 ;  /* 0x000000a9a8a87221 */ /* 0x000fe20000010000 */
[----:B------:R-:W-:-:S03]  /*ab10*/  LOP3.LUT R228, R229, UR4, R221, 0x96, !PT ;  /* 0x00000004e5e47c12 */ /* 0x000fc6000f8e96dd */
[----:B------:R-:W-:Y:S01]  /*ab20*/  MUFU.EX2 R205, R205 ;  /* 0x000000cd00cd7308 */ /* 0x000fe20000000800 */
[----:B------:R-:W-:Y:S01]  /*ab30*/  FADD.FTZ R171, R171, R168 ;  /* 0x000000a8abab7221 */ /* 0x000fe20000010000 */
[----:B----4-:R-:W-:Y:S01]  /*ab40*/  HMMA.16816.F32.BF16 R128, R4, R12, R128 ;  /* 0x0000000c0480723c */ /* 0x010fe20000041880 */
[----:B------:R-:W-:-:S05]  /*ab50*/  IMAD.WIDE.U32 R228, R228, -0x326172a9, RZ ;  /* 0xcd9e8d57e4e47825 */ /* 0x000fca00078e00ff */
[----:B------:R-:W-:Y:S01]  /*ab60*/  HMMA.16816.F32.BF16 R124, R4, R14, R124 ;  /* 0x0000000e047c723c */ /* 0x000fe2000004187c */
[----:B------:R-:W1:Y:S01]  /*ab70*/  LDSM.16.MT88.4 R12, [R189+0xe800] ;  /* 0x00e80000bd0c783b */ /* 0x000e620000004200 */
[----:B------:R-:W-:Y:S01]  /*ab80*/  LOP3.LUT R202, R229, R206, R202, 0x96, !PT ;  /* 0x000000cee5ca7212 */ /* 0x000fe200078e96ca */
[----:B------:R-:W-:-:S03]  /*ab90*/  FFMA.FTZ R206, R33, UR6, -R160 ;  /* 0x0000000621ce7c23 */ /* 0x000fc600080108a0 */
[C---:B------:R-:W-:Y:S03]  /*aba0*/  HMMA.16816.F32.BF16 R104, R4.reuse, R20, R104 ;  /* 0x000000140468723c */ /* 0x040fe60000041868 */
[----:B------:R-:W-:Y:S03]  /*abb0*/  MUFU.EX2 R206, R206 ;  /* 0x000000ce00ce7308 */ /* 0x000fe60000000800 */
[C---:B------:R-:W-:Y:S01]  /*abc0*/  HMMA.16816.F32.BF16 R100, R4.reuse, R22, R100 ;  /* 0x000000160464723c */ /* 0x040fe20000041864 */
[----:B------:R-:W4:Y:S05]  /*abd0*/  LDSM.16.MT88.4 R20, [R188+0xe800] ;  /* 0x00e80000bc14783b */ /* 0x000f2a0000004200 */
[C---:B--2---:R-:W-:Y:S06]  /*abe0*/  HMMA.16816.F32.BF16 R36, R4.reuse, R16, R36 ;  /* 0x000000100424723c */ /* 0x044fec0000041824 */
[C---:B------:R-:W-:Y:S01]  /*abf0*/  HMMA.16816.F32.BF16 R40, R4.reuse, R18, R40 ;  /* 0x000000120428723c */ /* 0x040fe20000041828 */
[----:B------:R-:W2:Y:S05]  /*ac00*/  LDSM.16.MT88.4 R16, [R192+0x10800] ;  /* 0x01080000c010783b */ /* 0x000eaa0000004200 */
[C---:B------:R-:W-:Y:S06]  /*ac10*/  HMMA.16816.F32.BF16 R112, R4.reuse, R24, R112 ;  /* 0x000000180470723c */ /* 0x040fec0000041870 */
[----:B---3--:R-:W-:Y:S01]  /*ac20*/  HMMA.16816.F32.BF16 R44, R4, R8, R44 ;  /* 0x00000008042c723c */ /* 0x008fe2000004182c */
[----:B------:R-:W-:Y:S01]  /*ac30*/  LOP3.LUT R24, R143, R228, R203, 0x96, !PT ;  /* 0x000000e48f187212 */ /* 0x000fe200078e96cb */
[----:B------:R-:W-:-:S04]  /*ac40*/  IMAD.WIDE.U32 R202, R202, -0x2daee0ad, RZ ;  /* 0xd2511f53caca7825 */ /* 0x000fc800078e00ff */
[----:B------:R-:W-:Y:S01]  /*ac50*/  IMAD.WIDE.U32 R24, R24, -0x2daee0ad, RZ ;  /* 0xd2511f5318187825 */ /* 0x000fe200078e00ff */
[----:B------:R-:W-:Y:S01]  /*ac60*/  LOP3.LUT R174, R203, R204, R174, 0x96, !PT ;  /* 0x000000cccbae7212 */ /* 0x000fe200078e96ae */
[----:B------:R-:W-:Y:S01]  /*ac70*/  HMMA.16816.F32.BF16 R48, R4, R10, R48 ;  /* 0x0000000a0430723c */ /* 0x000fe20000041830 */
[----:B------:R-:W3:Y:S01]  /*ac80*/  LDSM.16.MT88.4 R8, [R190+0x10800] ;  /* 0x01080000be08783b */ /* 0x000ee20000004200 */
[----:B------:R-:W-:Y:S01]  /*ac90*/  FFMA.FTZ R203, R136, UR6, -R145 ;  /* 0x0000000688cb7c23 */ /* 0x000fe20008010891 */
[----:B------:R-:W-:Y:S01]  /*aca0*/  LOP3.LUT R228, R25, R202, R147, 0x96, !PT ;  /* 0x000000ca19e47212 */ /* 0x000fe200078e9693 */
[----:B------:R-:W-:-:S04]  /*acb0*/  IMAD.WIDE.U32 R230, R174, -0x326172a9, RZ ;  /* 0xcd9e8d57aee67825 */ /* 0x000fc800078e00ff */
[----:B------:R-:W-:Y:S01]  /*acc0*/  FFMA.FTZ R174, R140, UR6, -R145 ;  /* 0x000000068cae7c23 */ /* 0x000fe20008010891 */
[C---:B-1----:R-:W-:Y:S01]  /*acd0*/  HMMA.16816.F32.BF16 R52, R4.reuse, R12, R52 ;  /* 0x0000000c0434723c */ /* 0x042fe20000041834 */
[----:B------:R-:W-:Y:S01]  /*ace0*/  FFMA.FTZ R204, R135, UR6, -R160 ;  /* 0x0000000687cc7c23 */ /* 0x000fe200080108a0 */
[----:B------:R-:W-:Y:S01]  /*acf0*/  IMAD.WIDE.U32 R228, R228, -0x326172a9, RZ ;  /* 0xcd9e8d57e4e47825 */ /* 0x000fe200078e00ff */
[----:B------:R-:W-:Y:S01]  /*ad00*/  LOP3.LUT R141, R231, R142, R141, 0x96, !PT ;  /* 0x0000008ee78d7212 */ /* 0x000fe200078e968d */
[----:B------:R-:W-:Y:S02]  /*ad10*/  MUFU.EX2 R203, R203 ;  /* 0x000000cb00cb7308 */ /* 0x000fe40000000800 */
[----:B------:R-:W-:Y:S01]  /*ad20*/  FFMA.FTZ R202, R134, UR6, -R145 ;  /* 0x0000000686ca7c23 */ /* 0x000fe20008010891 */
[----:B------:R-:W-:Y:S01]  /*ad30*/  HMMA.16816.F32.BF16 R56, R4, R14, R56 ;  /* 0x0000000e0438723c */ /* 0x000fe20000041838 */
[----:B------:R-:W-:Y:S01]  /*ad40*/  LOP3.LUT R230, R229, R230, R138, 0x96, !PT ;  /* 0x000000e6e5e67212 */ /* 0x000fe200078e968a */
[----:B------:R-:W1:Y:S01]  /*ad50*/  LDSM.16.MT88.4 R12, [R189+0x10800] ;  /* 0x01080000bd0c783b */ /* 0x000e620000004200 */
[----:B------:R-:W-:-:S04]  /*ad60*/  IMAD.WIDE.U32 R238, R141, -0x2daee0ad, RZ ;  /* 0xd2511f538dee7825 */ /* 0x000fc800078e00ff */
[--C-:B------:R-:W-:Y:S01]  /*ad70*/  FFMA.FTZ R229, R139, UR6, -R160.reuse ;  /* 0x000000068be57c23 */ /* 0x100fe200080108a0 */
[C---:B----4-:R-:W-:Y:S01]  /*ad80*/  HMMA.16816.F32.BF16 R60, R4.reuse, R20, R60 ;  /* 0x00000014043c723c */ /* 0x050fe2000004183c */
[----:B------:R-:W-:Y:S01]  /*ad90*/  IMAD.WIDE.U32 R230, R230, -0x2daee0ad, RZ ;  /* 0xd2511f53e6e67825 */ /* 0x000fe200078e00ff */
[----:B------:R-:W4:Y:S01]  /*ada0*/  MUFU.EX2 R174, R174 ;  /* 0x000000ae00ae7308 */ /* 0x000f220000000800 */
[----:B------:R-:W5:Y:S03]  /*adb0*/  LDSM.16.MT88.4 R140, [R188+0x10800] ;  /* 0x01080000bc8c783b */ /* 0x000f660000004200 */
[C---:B--2---:R-:W-:Y:S01]  /*adc0*/  HMMA.16816.F32.BF16 R68, R4.reuse, R16, R68 ;  /* 0x000000100444723c */ /* 0x044fe20000041844 */
[----:B------:R-:W-:Y:S01]  /*add0*/  LOP3.LUT R20, R231, R238, R133, 0x96, !PT ;  /* 0x000000eee7147212 */ /* 0x000fe200078e9685 */
[----:B------:R-:W-:Y:S01]  /*ade0*/  FFMA.FTZ R231, R35, UR6, -R160 ;  /* 0x0000000623e77c23 */ /* 0x000fe200080108a0 */
[----:B------:R-:W-:Y:S01]  /*adf0*/  LOP3.LUT R238, R239, R24, R137, 0x96, !PT ;  /* 0x00000018efee7212 */ /* 0x000fe200078e9689 */
[----:B------:R-:W-:Y:S01]  /*ae00*/  MUFU.EX2 R204, R204 ;  /* 0x000000cc00cc7308 */ /* 0x000fe20000000800 */
[----:B------:R-:W2:Y:S01]  /*ae10*/  LDSM.16.MT88.4 R136, [R192+0xd000] ;  /* 0x00d00000c088783b */ /* 0x000ea20000004200 */
[----:B------:R-:W-:Y:S01]  /*ae20*/  IMAD.WIDE.U32 R20, R20, -0x326172a9, RZ ;  /* 0xcd9e8d5714147825 */ /* 0x000fe200078e00ff */
[C---:B------:R-:W-:Y:S02]  /*ae30*/  HMMA.16816.F32.BF16 R72, R4.reuse, R18, R72 ;  /* 0x000000120448723c */ /* 0x040fe40000041848 */
[----:B------:R-:W-:Y:S01]  /*ae40*/  LDSM.16.MT88.4 R132, [R190+0xd000] ;  /* 0x00d00000be84783b */ /* 0x000fe20000004200 */
[----:B------:R-:W-:Y:S01]  /*ae50*/  IMAD.WIDE.U32 R238, R238, -0x326172a9, RZ ;  /* 0xcd9e8d57eeee7825 */ /* 0x000fe200078e00ff */
[C---:B------:R-:W-:Y:S01]  /*ae60*/  LOP3.LUT R16, R20.reuse, 0xffff, RZ, 0xc0, !PT ;  /* 0x0000ffff14107812 */ /* 0x040fe200078ec0ff */
[----:B------:R-:W5:Y:S01]  /*ae70*/  MUFU.EX2 R229, R229 ;  /* 0x000000e500e57308 */ /* 0x000f620000000800 */
[----:B------:R-:W-:Y:S01]  /*ae80*/  LOP3.LUT R224, R20, 0xff, RZ, 0xc0, !PT ;  /* 0x000000ff14e07812 */ /* 0x000fe200078ec0ff */
[----:B------:R-:W-:Y:S01]  /*ae90*/  HMMA.16816.F32.BF16 R64, R4, R22, R64 ;  /* 0x000000160440723c */ /* 0x000fe20000041840 */
[----:B------:R-:W-:-:S02]  /*aea0*/  SHF.R.U32.HI R19, RZ, 0x8, R16 ;  /* 0x00000008ff137819 */ /* 0x000fc40000011610 */
[----:B------:R-:W-:Y:S02]  /*aeb0*/  LOP3.LUT R16, R21, R238, R34, 0x96, !PT ;  /* 0x000000ee15107212 */ /* 0x000fe400078e9622 */
[----:B------:R-:W-:Y:S01]  /*aec0*/  PRMT R224, R224, 0x5410, R19 ;  /* 0x00005410e0e07816 */ /* 0x000fe20000000013 */
[C---:B---3--:R-:W-:Y:S01]  /*aed0*/  HMMA.16816.F32.BF16 R76, R4.reuse, R8, R76 ;  /* 0x00000008044c723c */ /* 0x048fe2000004184c */
[C---:B------:R-:W-:Y:S01]  /*aee0*/  LOP3.LUT R19, R16.reuse, 0xffff, RZ, 0xc0, !PT ;  /* 0x0000ffff10137812 */ /* 0x040fe200078ec0ff */
[----:B------:R-:W3:Y:S01]  /*aef0*/  MUFU.EX2 R202, R202 ;  /* 0x000000ca00ca7308 */ /* 0x000ee20000000800 */
[----:B------:R-:W-:Y:S01]  /*af00*/  SHF.R.U32.HI R17, RZ, 0x10, R20 ;  /* 0x00000010ff117819 */ /* 0x000fe20000011614 */
[----:B------:R-:W-:Y:S01]  /*af10*/  LDSM.16.MT88.4 R32, [R189+0xd000] ;  /* 0x00d00000bd20783b */ /* 0x000fe20000004200 */
[----:B------:R-:W-:Y:S01]  /*af20*/  SHF.R.U32.HI R19, RZ, 0x8, R19 ;  /* 0x00000008ff137819 */ /* 0x000fe20000011613 */
[----:B------:R-:W-:Y:S01]  /*af30*/  HMMA.16816.F32.BF16 R80, R4, R10, R80 ;  /* 0x0000000a0450723c */ /* 0x000fe20000041850 */
[----:B------:R-:W-:-:S02]  /*af40*/  LOP3.LUT R8, R16, 0xff, RZ, 0xc0, !PT ;  /* 0x000000ff10087812 */ /* 0x000fc400078ec0ff */
[--C-:B------:R-:W-:Y:S01]  /*af50*/  SHF.R.U32.HI R9, RZ, 0x10, R16.reuse ;  /* 0x00000010ff097819 */ /* 0x100fe20000011610 */
[----:B------:R-:W2:Y:S01]  /*af60*/  MUFU.EX2 R231, R231 ;  /* 0x000000e700e77308 */ /* 0x000ea20000000800 */
[----:B------:R-:W-:Y:S01]  /*af70*/  PRMT R8, R8, 0x5410, R19 ;  /* 0x0000541008087816 */ /* 0x000fe20000000013 */
[C---:B-1----:R-:W-:Y:S01]  /*af80*/  HMMA.16816.F32.BF16 R84, R4.reuse, R12, R84 ;  /* 0x0000000c0454723c */ /* 0x042fe20000041854 */
[----:B------:R-:W-:Y:S02]  /*af90*/  LOP3.LUT R17, R17, 0xff, RZ, 0xc0, !PT ;  /* 0x000000ff11117812 */ /* 0x000fe400078ec0ff */
[----:B------:R-:W-:Y:S02]  /*afa0*/  SHF.R.U32.HI R16, RZ, 0x18, R16 ;  /* 0x00000018ff107819 */ /* 0x000fe40000011610 */
[----:B------:R-:W-:Y:S01]  /*afb0*/  HSET2.LE.AND R8, R8, R159, PT ;  /* 0x0000009f08087233 */ /* 0x000fe20003803000 */
[----:B------:R-:W-:Y:S01]  /*afc0*/  HMMA.16816.F32.BF16 R88, R4, R14, R88 ;  /* 0x0000000e0458723c */ /* 0x000fe20000041858 */
[----:B----4-:R-:W-:Y:S01]  /*afd0*/  F2FP.BF16.F32.PACK_AB R13, R203, R174 ;  /* 0x000000aecb0d723e */ /* 0x010fe200000010ff */
[----:B------:R-:W-:Y:S01]  /*afe0*/  FADD.FTZ R174, R174, R171 ;  /* 0x000000abaeae7221 */ /* 0x000fe20000010000 */
[----:B------:R-:W-:-:S02]  /*aff0*/  SHF.R.U32.HI R226, RZ, 0x18, R20 ;  /* 0x00000018ffe27819 */ /* 0x000fc40000011614 */
[----:B------:R-:W-:Y:S01]  /*b000*/  LOP3.LUT R8, R8, R13, RZ, 0xc0, !PT ;  /* 0x0000000d08087212 */ /* 0x000fe200078ec0ff */
[----:B------:R-:W-:Y:S01]  /*b010*/  LDSM.16.MT88.4 R20, [R190+0xf000] ;  /* 0x00f00000be14783b */ /* 0x000fe20000004200 */
[----:B------:R-:W-:Y:S01]  /*b020*/  LOP3.LUT R9, R9, 0xff, RZ, 0xc0, !PT ;  /* 0x000000ff09097812 */ /* 0x000fe200078ec0ff */
[C---:B------:R-:W-:Y:S01]  /*b030*/  HMMA.16816.F32.BF16 R120, R4.reuse, R28, R120 ;  /* 0x0000001c0478723c */ /* 0x040fe20000041878 */
[----:B------:R-:W-:Y:S01]  /*b040*/  PRMT R226, R17, 0x5410, R226 ;  /* 0x0000541011e27816 */ /* 0x000fe200000000e2 */
[----:B------:R-:W1:Y:S01]  /*b050*/  LDSM.16.MT88.4 R12, [R188+0xf000] ;  /* 0x00f00000bc0c783b */ /* 0x000e620000004200 */
[----:B------:R-:W-:Y:S01]  /*b060*/  PRMT R10, R9, 0x5410, R16 ;  /* 0x00005410090a7816 */ /* 0x000fe20000000010 */
[----:B------:R-:W-:Y:S01]  /*b070*/  FADD.FTZ R203, R203, R174 ;  /* 0x000000aecbcb7221 */ /* 0x000fe20000010000 */
[--C-:B------:R-:W-:Y:S01]  /*b080*/  HSET2.LE.AND R224, R224, R159.reuse, PT ;  /* 0x0000009fe0e07233 */ /* 0x100fe20003803000 */
[----:B------:R-:W4:Y:S01]  /*b090*/  LDSM.16.MT88.4 R16, [R189+0xf000] ;  /* 0x00f00000bd10783b */ /* 0x000f220000004200 */
[----:B------:R-:W-:Y:S01]  /*b0a0*/  HMMA.16816.F32.BF16 R116, R4, R30, R116 ;  /* 0x0000001e0474723c */ /* 0x000fe20000041874 */
[----:B------:R-:W-:-:S02]  /*b0b0*/  HSET2.LE.AND R9, R10, R159, PT ;  /* 0x0000009f0a097233 */ /* 0x000fc40003803000 */
[----:B-----5:R-:W-:Y:S01]  /*b0c0*/  F2FP.BF16.F32.PACK_AB R10, R229, R204 ;  /* 0x000000cce50a723e */ /* 0x020fe200000010ff */
[----:B------:R-:W-:Y:S01]  /*b0d0*/  LDSM.16.MT88.4 R28, [R188+0xd000] ;  /* 0x00d00000bc1c783b */ /* 0x000fe20000004200 */
[----:B---3--:R-:W-:Y:S01]  /*b0e0*/  F2FP.BF16.F32.PACK_AB R11, R205, R202 ;  /* 0x000000cacd0b723e */ /* 0x008fe200000010ff */
[C---:B------:R-:W-:Y:S01]  /*b0f0*/  HMMA.16816.F32.BF16 R108, R4.reuse, R26, R108 ;  /* 0x0000001a046c723c */ /* 0x040fe2000004186c */
[----:B------:R-:W-:Y:S01]  /*b100*/  LOP3.LUT R9, R9, R10, RZ, 0xc0, !PT ;  /* 0x0000000a09097212 */ /* 0x000fe200078ec0ff */
[----:B------:R-:W-:Y:S01]  /*b110*/  LDSM.16.MT88.4 R24, [R192+0xf000] ;  /* 0x00f00000c018783b */ /* 0x000fe20000004200 */
[----:B------:R-:W-:Y:S01]  /*b120*/  LOP3.LUT R10, R224, R11, RZ, 0xc0, !PT ;  /* 0x0000000be00a7212 */ /* 0x000fe200078ec0ff */
[----:B------:R-:W-:Y:S01]  /*b130*/  FADD.FTZ R202, R202, R203 ;  /* 0x000000cbcaca7221 */ /* 0x000fe20000010000 */
[----:B------:R-:W-:Y:S01]  /*b140*/  HSET2.LE.AND R11, R226, R159, PT ;  /* 0x0000009fe20b7233 */ /* 0x000fe20003803000 */
[----:B------:R-:W-:Y:S01]  /*b150*/  HMMA.16816.F32.BF16 R92, R4, R140, R92 ;  /* 0x0000008c045c723c */ /* 0x000fe2000004185c */
[----:B--2---:R-:W-:Y:S01]  /*b160*/  F2FP.BF16.F32.PACK_AB R224, R231, R206 ;  /* 0x000000cee7e0723e */ /* 0x004fe200000010ff */
[----:B------:R-:W-:-:S03]  /*b170*/  FADD.FTZ R205, R205, R202 ;  /* 0x000000cacdcd7221 */ /* 0x000fc60000010000 */
[----:B------:R-:W-:Y:S01]  /*b180*/  LOP3.LUT R11, R11, R224, RZ, 0xc0, !PT ;  /* 0x000000e00b0b7212 */ /* 0x000fe200078ec0ff */
[----:B------:R-:W-:Y:S01]  /*b190*/  HMMA.16816.F32.BF16 R96, R4, R142, R96 ;  /* 0x0000008e0460723c */ /* 0x000fe20000041860 */
[----:B------:R-:W2:Y:S04]  /*b1a0*/  LDSM.16.MT88.4 R4, [R192+0x11000] ;  /* 0x01100000c004783b */ /* 0x000ea80000004200 */
[----:B------:R-:W-:Y:S01]  /*b1b0*/  LDSM.16.MT88.4 R140, [R192+0xd800] ;  /* 0x00d80000c08c783b */ /* 0x000fe20000004200 */
[C---:B------:R-:W-:Y:S06]  /*b1c0*/  HMMA.16816.F32.BF16 R128, R8.reuse, R136, R128 ;  /* 0x000000880880723c */ /* 0x040fec0000041880 */
[C---:B------:R-:W-:Y:S01]  /*b1d0*/  HMMA.16816.F32.BF16 R124, R8.reuse, R138, R124 ;  /* 0x0000008a087c723c */ /* 0x040fe2000004187c */
[----:B------:R-:W-:Y:S05]  /*b1e0*/  LDSM.16.MT88.4 R136, [R190+0xd800] ;  /* 0x00d80000be88783b */ /* 0x000fea0000004200 */
[C---:B-1----:R-:W-:Y:S06]  /*b1f0*/  HMMA.16816.F32.BF16 R60, R8.reuse, R12, R60 ;  /* 0x0000000c083c723c */ /* 0x042fec000004183c */
[C---:B------:R-:W-:Y:S01]  /*b200*/  HMMA.16816.F32.BF16 R64, R8.reuse, R14, R64 ;  /* 0x0000000e0840723c */ /* 0x040fe20000041840 */
[----:B------:R-:W1:Y:S05]  /*b210*/  LDSM.16.MT88.4 R12, [R189+0x11000] ;  /* 0x01100000bd0c783b */ /* 0x000e6a0000004200 */
[C---:B----4-:R-:W-:Y:S06]  /*b220*/  HMMA.16816.F32.BF16 R52, R8.reuse, R16, R52 ;  /* 0x000000100834723c */ /* 0x050fec0000041834 */
[C---:B------:R-:W-:Y:S01]  /*b230*/  HMMA.16816.F32.BF16 R44, R8.reuse, R20, R44 ;  /* 0x00000014082c723c */ /* 0x040fe2000004182c */
[----:B------:R-:W-:Y:S01]  /*b240*/  LOP3.LUT R16, R239, R228, R0, 0x96, !PT ;  /* 0x000000e4ef107212 */ /* 0x000fe200078e9600 */
[----:B------:R-:W-:Y:S01]  /*b250*/  FFMA.FTZ R239, R144, UR6, -R145 ;  /* 0x0000000690ef7c23 */ /* 0x000fe20008010891 */
[--C-:B------:R-:W-:Y:S01]  /*b260*/  FFMA.FTZ R0, R167, UR6, -R160.reuse ;  /* 0x00000006a7007c23 */ /* 0x100fe200080108a0 */
[----:B------:R-:W-:Y:S01]  /*b270*/  LDSM.16.MT88.4 R144, [R188+0x11000] ;  /* 0x01100000bc90783b */ /* 0x000fe20000004200 */
[----:B------:R-:W-:Y:S01]  /*b280*/  FFMA.FTZ R160, R161, UR6, -R160 ;  /* 0x00000006a1a07c23 */ /* 0x000fe200080108a0 */
[C---:B------:R-:W-:Y:S01]  /*b290*/  HMMA.16816.F32.BF16 R48, R8.reuse, R22, R48 ;  /* 0x000000160830723c */ /* 0x040fe20000041830 */
[----:B------:R-:W-:Y:S01]  /*b2a0*/  IMAD.WIDE.U32 R16, R16, -0x2daee0ad, RZ ;  /* 0xd2511f5310107825 */ /* 0x000fe200078e00ff */
[----:B------:R-:W3:Y:S01]  /*b2b0*/  LDSM.16.MT88.4 R20, [R190+0x11000] ;  /* 0x01100000be14783b */ /* 0x000ee20000004200 */
[----:B------:R-:W-:Y:S03]  /*b2c0*/  MUFU.EX2 R239, R239 ;  /* 0x000000ef00ef7308 */ /* 0x000fe60000000800 */
[C---:B--2---:R-:W-:Y:S05]  /*b2d0*/  HMMA.16816.F32.BF16 R68, R8.reuse, R4, R68 ;  /* 0x000000040844723c */ /* 0x044fea0000041844 */
[----:B------:R-:W2:Y:S01]  /*b2e0*/  MUFU.EX2 R0, R0 ;  /* 0x0000000000007308 */ /* 0x000ea20000000800 */
[----:B------:R-:W-:Y:S01]  /*b2f0*/  HMMA.16816.F32.BF16 R72, R8, R6, R72 ;  /* 0x000000060848723c */ /* 0x000fe20000041848 */
[----:B------:R-:W-:-:S02]  /*b300*/  SHF.R.U32.HI R4, RZ, 0x10, R16 ;  /* 0x00000010ff047819 */ /* 0x000fc40000011610 */
[----:B------:R-:W-:Y:S02]  /*b310*/  SHF.R.U32.HI R5, RZ, 0x18, R16 ;  /* 0x00000018ff057819 */ /* 0x000fe40000011610 */
[----:B------:R-:W-:Y:S01]  /*b320*/  LOP3.LUT R4, R4, 0xff, RZ, 0xc0, !PT ;  /* 0x000000ff04047812 */ /* 0x000fe200078ec0ff */
[C---:B------:R-:W-:Y:S01]  /*b330*/  HMMA.16816.F32.BF16 R36, R8.reuse, R24, R36 ;  /* 0x000000180824723c */ /* 0x040fe20000041824 */
[C---:B------:R-:W-:Y:S01]  /*b340*/  LOP3.LUT R7, R16.reuse, 0xffff, RZ, 0xc0, !PT ;  /* 0x0000ffff10077812 */ /* 0x040fe200078ec0ff */
[----:B------:R-:W4:Y:S01]  /*b350*/  MUFU.EX2 R160, R160 ;  /* 0x000000a000a07308 */ /* 0x000f220000000800 */
[----:B------:R-:W-:Y:S02]  /*b360*/  LOP3.LUT R6, R16, 0xff, RZ, 0xc0, !PT ;  /* 0x000000ff10067812 */ /* 0x000fe400078ec0ff */
[----:B------:R-:W-:Y:S01]  /*b370*/  LOP3.LUT R16, R17, R230, R207, 0x96, !PT ;  /* 0x000000e611107212 */ /* 0x000fe200078e96cf */
[----:B-1----:R-:W-:Y:S01]  /*b380*/  HMMA.16816.F32.BF16 R84, R8, R12, R84 ;  /* 0x0000000c0854723c */ /* 0x002fe20000041854 */
[----:B------:R-:W-:-:S02]  /*b390*/  SHF.R.U32.HI R7, RZ, 0x8, R7 ;  /* 0x00000008ff077819 */ /* 0x000fc40000011607 */
[----:B------:R-:W-:Y:S02]  /*b3a0*/  PRMT R4, R4, 0x5410, R5 ;  /* 0x0000541004047816 */ /* 0x000fe40000000005 */
[--C-:B------:R-:W-:Y:S01]  /*b3b0*/  SHF.R.U32.HI R5, RZ, 0x10, R16.reuse ;  /* 0x00000010ff057819 */ /* 0x100fe20000011610 */
[C---:B------:R-:W-:Y:S01]  /*b3c0*/  HMMA.16816.F32.BF16 R40, R8.reuse, R26, R40 ;  /* 0x0000001a0828723c */ /* 0x040fe20000041828 */
[----:B------:R-:W-:Y:S01]  /*b3d0*/  PRMT R6, R6, 0x5410, R7 ;  /* 0x0000541006067816 */ /* 0x000fe20000000007 */
[----:B------:R-:W1:Y:S01]  /*b3e0*/  LDSM.16.MT88.4 R24, [R189+0xd800] ;  /* 0x00d80000bd18783b */ /* 0x000e620000004200 */
[C---:B------:R-:W-:Y:S02]  /*b3f0*/  LOP3.LUT R7, R16.reuse, 0xffff, RZ, 0xc0, !PT ;  /* 0x0000ffff10077812 */ /* 0x040fe400078ec0ff */
[----:B------:R-:W-:Y:S01]  /*b400*/  LOP3.LUT R224, R16, 0xff, RZ, 0xc0, !PT ;  /* 0x000000ff10e07812 */ /* 0x000fe200078ec0ff */
[----:B------:R-:W-:Y:S01]  /*b410*/  HMMA.16816.F32.BF16 R56, R8, R18, R56 ;  /* 0x000000120838723c */ /* 0x000fe20000041838 */
[----:B------:R-:W-:-:S02]  /*b420*/  SHF.R.U32.HI R16, RZ, 0x18, R16 ;  /* 0x00000018ff107819 */ /* 0x000fc40000011610 */
[----:B------:R-:W-:Y:S02]  /*b430*/  LOP3.LUT R5, R5, 0xff, RZ, 0xc0, !PT ;  /* 0x000000ff05057812 */ /* 0x000fe400078ec0ff */
[----:B------:R-:W-:Y:S01]  /*b440*/  SHF.R.U32.HI R7, RZ, 0x8, R7 ;  /* 0x00000008ff077819 */ /* 0x000fe20000011607 */
[C---:B------:R-:W-:Y:S01]  /*b450*/  HMMA.16816.F32.BF16 R120, R8.reuse, R132, R120 ;  /* 0x000000840878723c */ /* 0x040fe20000041878 */
[----:B------:R-:W-:Y:S02]  /*b460*/  PRMT R12, R5, 0x5410, R16 ;  /* 0x00005410050c7816 */ /* 0x000fe40000000010 */
[----:B------:R-:W5:Y:S01]  /*b470*/  LDSM.16.MT88.4 R16, [R188+0xf800] ;  /* 0x00f80000bc10783b */ /* 0x000f620000004200 */
[----:B------:R-:W-:Y:S02]  /*b480*/  PRMT R224, R224, 0x5410, R7 ;  /* 0x00005410e0e07816 */ /* 0x000fe40000000007 */
[----:B------:R-:W-:Y:S01]  /*b490*/  HMMA.16816.F32.BF16 R116, R8, R134, R116 ;  /* 0x000000860874723c */ /* 0x000fe20000041874 */
[--C-:B------:R-:W-:Y:S01]  /*b4a0*/  HSET2.LE.AND R7, R4, R159.reuse, PT ;  /* 0x0000009f04077233 */ /* 0x100fe20003803000 */
[----:B------:R-:W-:Y:S01]  /*b4b0*/  LDSM.16.MT88.4 R132, [R188+0xd800] ;  /* 0x00d80000bc84783b */ /* 0x000fe20000004200 */
[----:B------:R-:W-:-:S02]  /*b4c0*/  HSET2.LE.AND R6, R6, R159, PT ;  /* 0x0000009f06067233 */ /* 0x000fc40003803000 */
[--C-:B------:R-:W-:Y:S01]  /*b4d0*/  HSET2.LE.AND R4, R224, R159.reuse, PT ;  /* 0x0000009fe0047233 */ /* 0x100fe20003803000 */
[C---:B------:R-:W-:Y:S01]  /*b4e0*/  HMMA.16816.F32.BF16 R112, R8.reuse, R32, R112 ;  /* 0x000000200870723c */ /* 0x040fe20000041870 */
[----:B------:R-:W-:Y:S02]  /*b4f0*/  HSET2.LE.AND R5, R12, R159, PT ;  /* 0x0000009f0c057233 */ /* 0x000fe40003803000 */
[----:B------:R-:W-:Y:S01]  /*b500*/  F2FP.BF16.F32.PACK_AB R159, R237, R164 ;  /* 0x000000a4ed9f723e */ /* 0x000fe200000010ff */
[----:B------:R-:W-:Y:S01]  /*b510*/  FADD.FTZ R164, R164, R205 ;  /* 0x000000cda4a47221 */ /* 0x000fe20000010000 */
[----:B--2---:R-:W-:Y:S01]  /*b520*/  F2FP.BF16.F32.PACK_AB R224, R165, R0 ;  /* 0x00000000a5e0723e */ /* 0x004fe200000010ff */
[----:B------:R-:W-:Y:S01]  /*b530*/  HMMA.16816.F32.BF16 R108, R8, R34, R108 ;  /* 0x00000022086c723c */ /* 0x000fe2000004186c */
[----:B------:R-:W-:Y:S01]  /*b540*/  LOP3.LUT R4, R4, R159, RZ, 0xc0, !PT ;  /* 0x0000009f04047212 */ /* 0x000fe200078ec0ff */
[----:B------:R-:W-:Y:S01]  /*b550*/  LDSM.16.MT88.4 R32, [R192+0xf800] ;  /* 0x00f80000c020783b */ /* 0x000fe20000004200 */
[----:B------:R-:W-:Y:S01]  /*b560*/  LOP3.LUT R5, R5, R224, RZ, 0xc0, !PT ;  /* 0x000000e005057212 */ /* 0x000fe200078ec0ff */
[----:B------:R-:W-:-:S02]  /*b570*/  FADD.FTZ R237, R237, R164 ;  /* 0x000000a4eded7221 */ /* 0x000fc40000010000 */
[C---:B------:R-:W-:Y:S06]  /*b580*/  HMMA.16816.F32.BF16 R104, R8.reuse, R28, R104 ;  /* 0x0000001c0868723c */ /* 0x040fec0000041868 */
[C---:B------:R-:W-:Y:S01]  /*b590*/  HMMA.16816.F32.BF16 R100, R8.reuse, R30, R100 ;  /* 0x0000001e0864723c */ /* 0x040fe20000041864 */
[----:B------:R-:W-:Y:S05]  /*b5a0*/  LDSM.16.MT88.4 R28, [R190+0xf800] ;  /* 0x00f80000be1c783b */ /* 0x000fea0000004200 */
[C---:B---3--:R-:W-:Y:S06]  /*b5b0*/  HMMA.16816.F32.BF16 R76, R8.reuse, R20, R76 ;  /* 0x00000014084c723c */ /* 0x048fec000004184c */
[C---:B------:R-:W-:Y:S01]  /*b5c0*/  HMMA.16816.F32.BF16 R80, R8.reuse, R22, R80 ;  /* 0x000000160850723c */ /* 0x040fe20000041850 */
[----:B------:R-:W-:Y:S05]  /*b5d0*/  LDSM.16.MT88.4 R20, [R189+0xf800] ;  /* 0x00f80000bd14783b */ /* 0x000fea0000004200 */
[C---:B------:R-:W-:Y:S01]  /*b5e0*/  HMMA.16816.F32.BF16 R88, R8.reuse, R14, R88 ;  /* 0x0000000e0858723c */ /* 0x040fe20000041858 */
[----:B------:R-:W-:Y:S05]  /*b5f0*/  LDSM.16.MT88.4 R12, [R192+0x11800] ;  /* 0x01180000c00c783b */ /* 0x000fea0000004200 */
[C---:B------:R-:W-:Y:S06]  /*b600*/  HMMA.16816.F32.BF16 R92, R8.reuse, R144, R92 ;  /* 0x00000090085c723c */ /* 0x040fec000004185c */
[----:B------:R-:W-:Y:S01]  /*b610*/  HMMA.16816.F32.BF16 R96, R8, R146, R96 ;  /* 0x000000920860723c */ /* 0x000fe20000041860 */
[----:B------:R-:W2:Y:S01]  /*b620*/  LDSM.16.MT88.4 R8, [R190+0x11800] ;  /* 0x01180000be08783b */ /* 0x000ea20000004200 */
[----:B------:R-:W-:Y:S01]  /*b630*/  F2FP.BF16.F32.PACK_AB R145, R239, R162 ;  /* 0x000000a2ef91723e */ /* 0x000fe200000010ff */
[----:B------:R-:W-:Y:S01]  /*b640*/  FADD.FTZ R162, R162, R237 ;  /* 0x000000eda2a27221 */ /* 0x000fe20000010000 */
[----:B----4-:R-:W-:-:S02]  /*b650*/  F2FP.BF16.F32.PACK_AB R144, R160, R163 ;  /* 0x000000a3a090723e */ /* 0x010fc400000010ff */
[----:B------:R-:W-:Y:S01]  /*b660*/  LOP3.LUT R6, R6, R145, RZ, 0xc0, !PT ;  /* 0x0000009106067212 */ /* 0x000fe200078ec0ff */
[----:B------:R-:W-:Y:S01]  /*b670*/  FADD.FTZ R227, R239, R162 ;  /* 0x000000a2efe37221 */ /* 0x000fe20000010000 */
[----:B------:R-:W-:-:S07]  /*b680*/  LOP3.LUT R7, R7, R144, RZ, 0xc0, !PT ;  /* 0x0000009007077212 */ /* 0x000fce00078ec0ff */
[C---:B-1----:R-:W-:Y:S06]  /*b690*/  HMMA.16816.F32.BF16 R112, R4.reuse, R24, R112 ;  /* 0x000000180470723c */ /* 0x042fec0000041870 */
[C---:B------:R-:W-:Y:S01]  /*b6a0*/  HMMA.16816.F32.BF16 R108, R4.reuse, R26, R108 ;  /* 0x0000001a046c723c */ /* 0x040fe2000004186c */
[----:B------:R-:W1:Y:S05]  /*b6b0*/  LDSM.16.MT88.4 R24, [R189+0x11800] ;  /* 0x01180000bd18783b */ /* 0x000e6a0000004200 */
[C---:B-----5:R-:W-:Y:S06]  /*b6c0*/  HMMA.16816.F32.BF16 R60, R4.reuse, R16, R60 ;  /* 0x00000010043c723c */ /* 0x060fec000004183c */
[C---:B------:R-:W-:Y:S01]  /*b6d0*/  HMMA.16816.F32.BF16 R64, R4.reuse, R18, R64 ;  /* 0x000000120440723c */ /* 0x040fe20000041840 */
[----:B------:R-:W3:Y:S05]  /*b6e0*/  LDSM.16.MT88.4 R16, [R188+0x11800] ;  /* 0x01180000bc10783b */ /* 0x000eea0000004200 */
[C---:B------:R-:W-:Y:S06]  /*b6f0*/  HMMA.16816.F32.BF16 R128, R4.reuse, R140, R128 ;  /* 0x0000008c0480723c */ /* 0x040fec0000041880 */
[C---:B--2---:R-:W-:Y:S06]  /*b700*/  HMMA.16816.F32.BF16 R76, R4.reuse, R8, R76 ;  /* 0x00000008044c723c */ /* 0x044fec000004184c */
        /* <DEDUP_REMOVED lines=8> */
[----:B------:R-:W-:Y:S01]  /*b790*/  HMMA.16816.F32.BF16 R100, R4, R134, R100 ;  /* 0x000000860464723c */ /* 0x000fe20000041864 */
[----:B------:R-:W-:Y:S02]  /*b7a0*/  IMAD.MOV.U32 R3, RZ, RZ, R155 ;  /* 0x000000ffff037224 */ /* 0x000fe400078e009b */
[----:B------:R-:W-:-:S03]  /*b7b0*/  FADD.FTZ R229, R229, R204 ;  /* 0x000000cce5e57221 */ /* 0x000fc60000010000 */
        /* <DEDUP_REMOVED lines=8> */
[----:B------:R-:W-:Y:S03]  /*b840*/  HMMA.16816.F32.BF16 R48, R4, R30, R48 ;  /* 0x0000001e0430723c */ /* 0x000fe60000041830 */
[----:B------:R-:W-:-:S03]  /*b850*/  FADD.FTZ R225, R160, R163 ;  /* 0x000000a3a0e17221 */ /* 0x000fc60000010000 */
[C---:B------:R-:W-:Y:S06]  /*b860*/  HMMA.16816.F32.BF16 R52, R4.reuse, R20, R52 ;  /* 0x000000140434723c */ /* 0x040fec0000041834 */
[C---:B------:R-:W-:Y:S06]  /*b870*/  HMMA.16816.F32.BF16 R56, R4.reuse, R22, R56 ;  /* 0x000000160438723c */ /* 0x040fec0000041838 */
[C---:B------:R-:W-:Y:S06]  /*b880*/  HMMA.16816.F32.BF16 R68, R4.reuse, R12, R68 ;  /* 0x0000000c0444723c */ /* 0x040fec0000041844 */
[C---:B------:R-:W-:Y:S06]  /*b890*/  HMMA.16816.F32.BF16 R72, R4.reuse, R14, R72 ;  /* 0x0000000e0448723c */ /* 0x040fec0000041848 */
[C---:B------:R-:W-:Y:S06]  /*b8a0*/  HMMA.16816.F32.BF16 R80, R4.reuse, R10, R80 ;  /* 0x0000000a0450723c */ /* 0x040fec0000041850 */
[C---:B-1----:R-:W-:Y:S06]  /*b8b0*/  HMMA.16816.F32.BF16 R84, R4.reuse, R24, R84 ;  /* 0x000000180454723c */ /* 0x042fec0000041854 */
[C---:B------:R-:W-:Y:S06]  /*b8c0*/  HMMA.16816.F32.BF16 R88, R4.reuse, R26, R88 ;  /* 0x0000001a0458723c */ /* 0x040fec0000041858 */
[C---:B---3--:R-:W-:Y:S06]  /*b8d0*/  HMMA.16816.F32.BF16 R92, R4.reuse, R16, R92 ;  /* 0x00000010045c723c */ /* 0x048fec000004185c */
[C---:B------:R-:W-:Y:S06]  /*b8e0*/  HMMA.16816.F32.BF16 R96, R4.reuse, R18, R96 ;  /* 0x000000120460723c */ /* 0x040fec0000041860 */
[----:B------:R-:W-:Y:S07]  /*b8f0*/  HMMA.16816.F32.BF16 R104, R4, R132, R104 ;  /* 0x000000840468723c */ /* 0x000fee0000041868 */
[----:B------:R-:W-:-:S15]  /*b900*/  IMAD.MOV.U32 R132, RZ, RZ, R156 ;  /* 0x000000ffff847224 */ /* 0x000fde00078e009c */
[----:B------:R-:W-:-:S02]  /*b910*/  NOP ;  /* 0x0000000000007918 */ /* 0x000fc40000000000 */
.L_x_706:
[----:B------:R-:W-:-:S06]  /*b920*/  UISETP.GT.AND UP0, UPT, UR17, UR12, UPT ;  /* 0x0000000c1100728c */ /* 0x000fcc000bf04270 */
[----:B------:R-:W-:-:S13]  /*b930*/  PLOP3.LUT P0, PT, PT, PT, UP0, 0x80, 0x0 ;  /* 0x000000000000781c */ /* 0x000fda0003f0f008 */
[----:B------:R-:W-:Y:S05]  /*b940*/  @!P0 BRA `(.L_x_710) ;  /* 0x0000004000fc8947 */ /* 0x000fea0003800000 */
[----:B------:R-:W-:Y:S01]  /*b950*/  ULDC UR4, c[0x0][0x2d0] ;  /* 0x0000b40000047ab9 */ /* 0x000fe20000000800 */
[----:B------:R-:W-:Y:S01]  /*b960*/  IMAD.WIDE.U32 R228, R219, -0x326172a9, RZ ;  /* 0xcd9e8d57dbe47825 */ /* 0x000fe200078e00ff */
[----:B------:R-:W-:Y:S01]  /*b970*/  ISETP.GE.AND P2, PT, R200, UR4, PT ;  /* 0x00000004c8007c0c */ /* 0x000fe2000bf46270 */
[----:B------:R-:W-:Y:S01]  /*b980*/  ULDC UR5, c[0x0][0x2d0] ;  /* 0x0000b40000057ab9 */ /* 0x000fe20000000800 */
[----:B------:R-:W-:Y:S01]  /*b990*/  PRMT R219, R2, 0x7054, R2 ;  /* 0x0000705402db7816 */ /* 0x000fe20000000002 */
[----:B------:R-:W-:Y:S01]  /*b9a0*/  IMAD.WIDE.U32 R230, R222, -0x2daee0ad, RZ ;  /* 0xd2511f53dee67825 */ /* 0x000fe200078e00ff */
[----:B------:R-:W-:Y:S01]  /*b9b0*/  LOP3.LUT R223, R229, R223, RZ, 0x3c, !PT ;  /* 0x000000dfe5df7212 */ /* 0x000fe200078e3cff */
[----:B------:R-:W-:Y:S01]  /*b9c0*/  ULDC UR4, c[0x0][0x2ec] ;  /* 0x0000bb0000047ab9 */ /* 0x000fe20000000800 */
[----:B------:R-:W-:Y:S01]  /*b9d0*/  MOV R2, R3 ;  /* 0x0000000300027202 */ /* 0x000fe20000000f00 */
[----:B------:R-:W-:Y:S01]  /*b9e0*/  ULDC.64 UR6, c[0x0][0x248] ;  /* 0x0000920000067ab9 */ /* 0x000fe20000000a00 */
[----:B------:R-:W-:Y:S01]  /*b9f0*/  MOV R0, R132 ;  /* 0x0000008400007202 */ /* 0x000fe20000000f00 */
[----:B------:R-:W-:Y:S01]  /*ba00*/  IMAD.WIDE.U32 R222, R223, -0x2daee0ad, RZ ;  /* 0xd2511f53dfde7825 */ /* 0x000fe200078e00ff */
[----:B------:R-:W-:-:S03]  /*ba10*/  MOV R233, R235 ;  /* 0x000000eb00e97202 */ /* 0x000fc60000000f00 */
[----:B------:R-:W1:Y:S08]  /*ba20*/  @!P2 LDC.64 R206, c[0x0][0x220] ;  /* 0x00008800ffceab82 */ /* 0x000e700000000a00 */
[----:B------:R-:W2:Y:S08]  /*ba30*/  @!P2 LDC.64 R204, c[0x0][0x220] ;  /* 0x00008800ffccab82 */ /* 0x000eb00000000a00 */
[----:B------:R-:W3:Y:S08]  /*ba40*/  @!P2 LDC.64 R202, c[0x0][0x220] ;  /* 0x00008800ffcaab82 */ /* 0x000ef00000000a00 */
[----:B------:R-:W4:Y:S01]  /*ba50*/  @!P2 LDC.64 R200, c[0x0][0x220] ;  /* 0x00008800ffc8ab82 */ /* 0x000f220000000a00 */
[----:B------:R-:W-:Y:S05]  /*ba60*/  BRA `(.L_x_711) ;  /* 0x0000000400cc7947 */ /* 0x000fea0003800000 */
.L_x_713:
        /* <DEDUP_REMOVED lines=12> */
[----:B------:R-:W-:Y:S04]  /*bb30*/  LEA R21, P0, R21, R210, 0x6 ;  /* 0x000000d215157211 */ /* 0x000fe800078030ff */
[----:B------:R-:W-:Y:S01]  /*bb40*/  IMAD.U32 R5, RZ, RZ, UR9 ;  /* 0x00000009ff057e24 */ /* 0x000fe2000f8e00ff */
[----:B------:R-:W5:Y:S04]  /*bb50*/  @!P2 LDC.64 R6, c[0x0][0x218] ;  /* 0x00008600ff06ab82 */ /* 0x000f680000000a00 */
[----:B------:R-:W-:Y:S04]  /*bb60*/  LEA.HI.X R22, R22, R213, R5, 0x6, P0 ;  /* 0x000000d516167211 */ /* 0x000fe800000f3405 */
        /* <DEDUP_REMOVED lines=8> */
[C---:B----4-:R-:W-:Y:S01]  /*bbf0*/  @!P3 LEA R28, P0, R21.reuse, R8, 0x1 ;  /* 0x00000008151cb211 */ /* 0x050fe200078008ff */
[----:B------:R-:W-:Y:S01]  /*bc00*/  @!PT LDS RZ, [RZ] ;  /* 0x00000000fffff984 */ /* 0x000fe20000000800 */
[----:B------:R-:W-:Y:S01]  /*bc10*/  @!PT LDS RZ, [RZ] ;  /* 0x00000000fffff984 */ /* 0x000fe20000000800 */
[----:B------:R-:W-:Y:S01]  /*bc20*/  @!PT LDS RZ, [RZ] ;  /* 0x00000000fffff984 */ /* 0x000fe20000000800 */
[----:B------:R1:W-:Y:S03]  /*bc30*/  @!P2 LDGSTS.E.BYPASS.LTC128B.128 [R209+0x6000], desc[UR22][R26.64] ;  /* 0x060000001ad1afae */ /* 0x0003e6000b901d56 */
[C---:B------:R-:W-:Y:S01]  /*bc40*/  @!P3 LEA.HI.X R29, R21.reuse, R9, R22, 0x1, P0 ;  /* 0x00000009151db211 */ /* 0x040fe200000f0c16 */
[----:B------:R3:W-:Y:S01]  /*bc50*/  @P4 STS.128 [R209+0x8000], RZ ;  /* 0x008000ffd1004388 */ /* 0x0007e20000000c00 */
[----:B------:R-:W-:Y:S01]  /*bc60*/  IADD3 R20, P0, R21, UR27, RZ ;  /* 0x0000001b15147c10 */ /* 0x000fe2000ff1e0ff */
[----:B------:R-:W4:Y:S02]  /*bc70*/  @!P3 LDC.64 R10, c[0x0][0x218] ;  /* 0x00008600ff0abb82 */ /* 0x000f240000000a00 */
[----:B------:R-:W-:Y:S01]  /*bc80*/  @!PT LDS RZ, [RZ] ;  /* 0x00000000fffff984 */ /* 0x000fe20000000800 */
[----:B------:R-:W-:Y:S01]  /*bc90*/  @!PT LDS RZ, [RZ] ;  /* 0x00000000fffff984 */ /* 0x000fe20000000800 */
[----:B------:R-:W-:Y:S01]  /*bca0*/  @!PT LDS RZ, [RZ] ;  /* 0x00000000fffff984 */ /* 0x000fe20000000800 */
[----:B------:R-:W-:Y:S01]  /*bcb0*/  @!P4 LDGSTS.E.BYPASS.LTC128B.128 [R209+0x8000], desc[UR22][R30.64+0x80] ;  /* 0x080000801ed1cfae */ /* 0x000fe2000b901d56 */
[----:B-----5:R-:W-:Y:S02]  /*bcc0*/  @!P2 LEA R24, P1, R20, R6, 0x1 ;  /* 0x000000061418a211 */ /* 0x020fe400078208ff */
[----:B------:R-:W-:Y:S01]  /*bcd0*/  IADD3.X R21, R22, UR26, RZ, P0, !PT ;  /* 0x0000001a16157c10 */ /* 0x000fe200087fe4ff */
[----:B------:R3:W-:Y:S02]  /*bce0*/  @P3 STS.128 [R209+0xa000], RZ ;  /* 0x00a000ffd1003388 */ /* 0x0007e40000000c00 */
[----:B------:R-:W5:Y:S01]  /*bcf0*/  @!P2 LDC.64 R8, c[0x0][0x218] ;  /* 0x00008600ff08ab82 */ /* 0x000f620000000a00 */
[C-C-:B------:R-:W-:Y:S01]  /*bd00*/  @!P2 LEA.HI.X R25, R20.reuse, R7, R21.reuse, 0x1, P1 ;  /* 0x000000071419a211 */ /* 0x140fe200008f0c15 */
[----:B------:R-:W-:Y:S01]  /*bd10*/  @!PT LDS RZ, [RZ] ;  /* 0x00000000fffff984 */ /* 0x000fe20000000800 */
[----:B------:R-:W-:Y:S01]  /*bd20*/  @!PT LDS RZ, [RZ] ;  /* 0x00000000fffff984 */ /* 0x000fe20000000800 */
[----:B------:R-:W-:Y:S01]  /*bd30*/  @!PT LDS RZ, [RZ] ;  /* 0x00000000fffff984 */ /* 0x000fe20000000800 */
[----:B------:R3:W-:Y:S01]  /*bd40*/  @!P3 LDGSTS.E.BYPASS.LTC128B.128 [R209+0xa000], desc[UR22][R28.64+0x100] ;  /* 0x0a0001001cd1bfae */ /* 0x0007e2000b901d56 */
[C---:B------:R-:W-:Y:S03]  /*bd50*/  IADD3 R22, P1, R20.reuse, UR27, RZ ;  /* 0x0000001b14167c10 */ /* 0x040fe6000ff3e0ff */
[----:B------:R2:W-:Y:S02]  /*bd60*/  @P2 STS.128 [R209+0x6800], RZ ;  /* 0x006800ffd1002388 */ /* 0x0005e40000000c00 */
[----:B------:R-:W5:Y:S02]  /*bd70*/  @!P4 LDC.64 R6, c[0x0][0x218] ;  /* 0x00008600ff06cb82 */ /* 0x000f640000000a00 */
[----:B------:R-:W-:Y:S01]  /*bd80*/  @!PT LDS RZ, [RZ] ;  /* 0x00000000fffff984 */ /* 0x000fe20000000800 */
[----:B------:R-:W-:Y:S01]  /*bd90*/  @!PT LDS RZ, [RZ] ;  /* 0x00000000fffff984 */ /* 0x000fe20000000800 */
[----:B------:R-:W-:Y:S01]  /*bda0*/  @!PT LDS RZ, [RZ] ;  /* 0x00000000fffff984 */ /* 0x000fe20000000800 */
[----:B------:R2:W-:Y:S01]  /*bdb0*/  @!P2 LDGSTS.E.BYPASS.LTC128B.128 [R209+0x6800], desc[UR22][R24.64] ;  /* 0x0680000018d1afae */ /* 0x0005e2000b901d56 */
[C---:B-1----:R-:W-:Y:S03]  /*bdc0*/  @!P4 LEA R26, P0, R20.reuse, R4, 0x1 ;  /* 0x00000004141ac211 */ /* 0x042fe600078008ff */
[----:B------:R1:W-:Y:S01]  /*bdd0*/  @P4 STS.128 [R209+0x8800], RZ ;  /* 0x008800ffd1004388 */ /* 0x0003e20000000c00 */
[C-C-:B------:R-:W-:Y:S02]  /*bde0*/  @!P4 LEA.HI.X R27, R20.reuse, R5, R21.reuse, 0x1, P0 ;  /* 0x00000005141bc211 */ /* 0x140fe400000f0c15 */
[C---:B------:R-:W-:Y:S01]  /*bdf0*/  @!P3 LEA R16, P0, R20.reuse, R16, 0x1 ;  /* 0x000000101410b211 */ /* 0x040fe200078008ff */
[----:B------:R-:W1:Y:S02]  /*be00*/  @!P3 LDC.64 R4, c[0x0][0x218] ;  /* 0x00008600ff04bb82 */ /* 0x000e640000000a00 */
[----:B------:R-:W-:Y:S01]  /*be10*/  @!PT LDS RZ, [RZ] ;  /* 0x00000000fffff984 */ /* 0x000fe20000000800 */
[----:B------:R-:W-:Y:S01]  /*be20*/  @!PT LDS RZ, [RZ] ;  /* 0x00000000fffff984 */ /* 0x000fe20000000800 */
[----:B------:R-:W-:Y:S01]  /*be30*/  @!PT LDS RZ, [RZ] ;  /* 0x00000000fffff984 */ /* 0x000fe20000000800 */
[----:B------:R1:W-:Y:S01]  /*be40*/  @!P4 LDGSTS.E.BYPASS.LTC128B.128 [R209+0x8800], desc[UR22][R26.64+0x80] ;  /* 0x088000801ad1cfae */ /* 0x0003e2000b901d56 */
[----:B------:R-:W-:Y:S02]  /*be50*/  @!P3 LEA.HI.X R17, R20, R17, R21, 0x1, P0 ;  /* 0x000000111411b211 */ /* 0x000fe400000f0c15 */
[----:B------:R-:W-:Y:S01]  /*be60*/  IADD3.X R21, R21, UR26, RZ, P1, !PT ;  /* 0x0000001a15157c10 */ /* 0x000fe20008ffe4ff */
[----:B------:R1:W-:Y:S01]  /*be70*/  @P3 STS.128 [R209+0xa800], RZ ;  /* 0x00a800ffd1003388 */ /* 0x0003e20000000c00 */
[C---:B---3--:R-:W-:Y:S03]  /*be80*/  @!P2 LEA R28, P0, R22.reuse, R14, 0x1 ;  /* 0x0000000e161ca211 */ /* 0x048fe600078008ff */
[----:B------:R-:W-:Y:S01]  /*be90*/  @!PT LDS RZ, [RZ] ;  /* 0x00000000fffff984 */ /* 0x000fe20000000800 */
[----:B------:R-:W-:Y:S01]  /*bea0*/  @!PT LDS RZ, [RZ] ;  /* 0x00000000fffff984 */ /* 0x000fe20000000800 */
[----:B------:R-:W-:Y:S01]  /*beb0*/  @!PT LDS RZ, [RZ] ;  /* 0x00000000fffff984 */ /* 0x000fe20000000800 */
[----:B------:R3:W-:Y:S01]  /*bec0*/  @!P3 LDGSTS.E.BYPASS.LTC128B.128 [R209+0xa800], desc[UR22][R16.64+0x100] ;  /* 0x0a80010010d1bfae */ /* 0x0007e2000b901d56 */
[C---:B------:R-:W-:Y:S02]  /*bed0*/  IADD3 R14, P1, R22.reuse, UR27, RZ ;  /* 0x0000001b160e7c10 */ /* 0x040fe4000ff3e0ff */
[C-C-:B------:R-:W-:Y:S01]  /*bee0*/  @!P2 LEA.HI.X R29, R22.reuse, R15, R21.reuse, 0x1, P0 ;  /* 0x0000000f161da211 */ /* 0x140fe200000f0c15 */
[----:B------:R3:W-:Y:S01]  /*bef0*/  @P2 STS.128 [R209+0x7000], RZ ;  /* 0x007000ffd1002388 */ /* 0x0007e20000000c00 */
[C---:B--2---:R-:W-:Y:S03]  /*bf00*/  @!P4 LEA R12, P0, R22.reuse, R12, 0x1 ;  /* 0x0000000c160cc211 */ /* 0x044fe600078008ff */
[----:B------:R-:W-:Y:S01]  /*bf10*/  @!PT LDS RZ, [RZ] ;  /* 0x00000000fffff984 */ /* 0x000fe20000000800 */
[----:B------:R-:W-:Y:S01]  /*bf20*/  @!PT LDS RZ, [RZ] ;  /* 0x00000000fffff984 */ /* 0x000fe20000000800 */
[----:B------:R-:W-:Y:S01]  /*bf30*/  @!PT LDS RZ, [RZ] ;  /* 0x00000000fffff984 */ /* 0x000fe20000000800 */
[----:B------:R3:W-:Y:S01]  /*bf40*/  @!P2 LDGSTS.E.BYPASS.LTC128B.128 [R209+0x7000], desc[UR22][R28.64] ;  /* 0x070000001cd1afae */ /* 0x0007e2000b901d56 */
[C-C-:B------:R-:W-:Y:S02]  /*bf50*/  @!P4 LEA.HI.X R13, R22.reuse, R13, R21.reuse, 0x1, P0 ;  /* 0x0000000d160dc211 */ /* 0x140fe400000f0c15 */
[C---:B----4-:R-:W-:Y:S01]  /*bf60*/  @!P3 LEA R20, P0, R22.reuse, R10, 0x1 ;  /* 0x0000000a1614b211 */ /* 0x050fe200078008ff */
[----:B------:R3:W-:Y:S01]  /*bf70*/  @P4 STS.128 [R209+0x9000], RZ ;  /* 0x009000ffd1004388 */ /* 0x0007e20000000c00 */
[----:B------:R-:W-:Y:S02]  /*bf80*/  IADD3.X R10, R21, UR26, RZ, P1, !PT ;  /* 0x0000001a150a7c10 */ /* 0x000fe40008ffe4ff */
[----:B------:R-:W-:Y:S01]  /*bf90*/  @!P3 LEA.HI.X R21, R22, R11, R21, 0x1, P0 ;  /* 0x0000000b1615b211 */ /* 0x000fe200000f0c15 */
[----:B------:R-:W-:Y:S01]  /*bfa0*/  @!PT LDS RZ, [RZ] ;  /* 0x00000000fffff984 */ /* 0x000fe20000000800 */
[----:B------:R-:W-:Y:S01]  /*bfb0*/  @!PT LDS RZ, [RZ] ;  /* 0x00000000fffff984 */ /* 0x000fe20000000800 */
[----:B------:R-:W-:Y:S01]  /*bfc0*/  @!PT LDS RZ, [RZ] ;  /* 0x00000000fffff984 */ /* 0x000fe20000000800 */
[----:B------:R3:W-:Y:S01]  /*bfd0*/  @!P4 LDGSTS.E.BYPASS.LTC128B.128 [R209+0x9000], desc[UR22][R12.64+0x80] ;  /* 0x090000800cd1cfae */ /* 0x0007e2000b901d56 */
[C---:B-----5:R-:W-:Y:S02]  /*bfe0*/  @!P2 LEA R8, P1, R14.reuse, R8, 0x1 ;  /* 0x000000080e08a211 */ /* 0x060fe400078208ff */
[C---:B-1----:R-:W-:Y:S01]  /*bff0*/  @!P3 LEA R4, P0, R14.reuse, R4, 0x1 ;  /* 0x000000040e04b211 */ /* 0x042fe200078008ff */
[----:B------:R3:W-:Y:S01]  /*c000*/  @P3 STS.128 [R209+0xb000], RZ ;  /* 0x00b000ffd1003388 */ /* 0x0007e20000000c00 */
[C-C-:B------:R-:W-:Y:S02]  /*c010*/  @!P2 LEA.HI.X R9, R14.reuse, R9, R10.reuse, 0x1, P1 ;  /* 0x000000090e09a211 */ /* 0x140fe400008f0c0a */
        /* <DEDUP_REMOVED lines=24> */
.L_x_711:
        /* <DEDUP_REMOVED lines=12> */
[C---:B-1----:R-:W-:Y:S04]  /*c260*/  @!P2 LEA R244, P1, R240.reuse, R206, 0x1 ;  /* 0x000000cef0f4a211 */ /* 0x042fe800078208ff */
[C-C-:B------:R-:W-:Y:S01]  /*c270*/  @!P2 LEA.HI.X R245, R240.reuse, R207, R224.reuse, 0x1, P1 ;  /* 0x000000cff0f5a211 */ /* 0x140fe200008f0ce0 */
[----:B------:R-:W1:Y:S01]  /*c280*/  @!P4 LDC.64 R238, c[0x0][0x220] ;  /* 0x00008800ffeecb82 */ /* 0x000e620000000a00 */
[----:B------:R-:W-:Y:S01]  /*c290*/  @P2 STS.128 [R209+0xc000], RZ ;  /* 0x00c000ffd1002388 */ /* 0x000fe20000000c00 */
[C---:B------:R-:W-:Y:S04]  /*c2a0*/  IADD3 R3, P1, R240.reuse, UR31, RZ ;  /* 0x0000001ff0037c10 */ /* 0x040fe8000ff3e0ff */
[----:B------:R-:W-:Y:S01]  /*c2b0*/  @!PT LDS RZ, [RZ] ;  /* 0x00000000fffff984 */ /* 0x000fe20000000800 */
[----:B------:R-:W-:Y:S01]  /*c2c0*/  @!PT LDS RZ, [RZ] ;  /* 0x00000000fffff984 */ /* 0x000fe20000000800 */
[----:B------:R-:W-:Y:S01]  /*c2d0*/  @!PT LDS RZ, [RZ] ;  /* 0x00000000fffff984 */ /* 0x000fe20000000800 */
[----:B------:R5:W-:Y:S02]  /*c2e0*/  @!P2 LDGSTS.E.BYPASS.LTC128B.128 [R209+0xc000], desc[UR22][R244.64] ;  /* 0x0c000000f4d1afae */ /* 0x000be4000b901d56 */
        /* <DEDUP_REMOVED lines=11> */
[----:B------:R-:W-:Y:S01]  /*c3a0*/  @!P4 LDGSTS.E.BYPASS.LTC128B.128 [R209+0xe000], desc[UR22][R250.64+0x80] ;  /* 0x0e000080fad1cfae */ /* 0x000fe2000b901d56 */
[----:B------:R-:W-:Y:S04]  /*c3b0*/  @!P3 LEA.HI.X R249, R240, R237, R224, 0x1, P0 ;  /* 0x000000edf0f9b211 */ /* 0x000fe800000f0ce0 */
[----:B------:R-:W-:Y:S01]  /*c3c0*/  @P3 STS.128 [R209+0x10000], RZ ;  /* 0x010000ffd1003388 */ /* 0x000fe20000000c00 */
[----:B------:R-:W-:Y:S02]  /*c3d0*/  IADD3.X R224, R224, UR30, RZ, P1, !PT ;  /* 0x0000001ee0e07c10 */ /* 0x000fe40008ffe4ff */
[C---:B------:R-:W-:Y:S02]  /*c3e0*/  @!P2 LEA R246, P1, R3.reuse, R204, 0x1 ;  /* 0x000000cc03f6a211 */ /* 0x040fe400078208ff */
[----:B------:R-:W-:Y:S01]  /*c3f0*/  @!PT LDS RZ, [RZ] ;  /* 0x00000000fffff984 */ /* 0x000fe20000000800 */
[----:B------:R-:W-:Y:S01]  /*c400*/  @!PT LDS RZ, [RZ] ;  /* 0x00000000fffff984 */ /* 0x000fe20000000800 */
[----:B------:R-:W-:Y:S01]  /*c410*/  @!PT LDS RZ, [RZ] ;  /* 0x00000000fffff984 */ /* 0x000fe20000000800 */
[----:B------:R2:W-:Y:S01]  /*c420*/  @!P3 LDGSTS.E.BYPASS.LTC128B.128 [R209+0x10000], desc[UR22][R248.64+0x100] ;  /* 0x10000100f8d1bfae */ /* 0x0005e2000b901d56 */
[----:B------:R-:W4:Y:S01]  /*c430*/  @!P4 LDC.64 R240, c[0x0][0x220] ;  /* 0x00008800fff0cb82 */ /* 0x000f220000000a00 */
[C---:B-----5:R-:W-:Y:S02]  /*c440*/  @!P4 LEA R244, P0, R3.reuse, R234, 0x1 ;  /* 0x000000ea03f4c211 */ /* 0x060fe400078008ff */
[C-C-:B------:R-:W-:Y:S01]  /*c450*/  @!P2 LEA.HI.X R247, R3.reuse, R205, R224.reuse, 0x1, P1 ;  /* 0x000000cd03f7a211 */ /* 0x140fe200008f0ce0 */
[----:B------:R-:W-:Y:S01]  /*c460*/  @P2 STS.128 [R209+0xc800], RZ ;  /* 0x00c800ffd1002388 */ /* 0x000fe20000000c00 */
[C-C-:B------:R-:W-:Y:S02]  /*c470*/  @!P4 LEA.HI.X R245, R3.reuse, R235, R224.reuse, 0x1, P0 ;  /* 0x000000eb03f5c211 */ /* 0x140fe400000f0ce0 */
[C---:B---3--:R-:W-:Y:S02]  /*c480*/  @!P3 LEA R242, P0, R3.reuse, R242, 0x1 ;  /* 0x000000f203f2b211 */ /* 0x048fe400078008ff */
[----:B------:R-:W-:Y:S01]  /*c490*/  @!PT LDS RZ, [RZ] ;  /* 0x00000000fffff984 */ /* 0x000fe20000000800 */
[----:B------:R-:W-:Y:S01]  /*c4a0*/  @!PT LDS RZ, [RZ] ;  /* 0x00000000fffff984 */ /* 0x000fe20000000800 */
[----:B------:R-:W-:Y:S01]  /*c4b0*/  @!PT LDS RZ, [RZ] ;  /* 0x00000000fffff984 */ /* 0x000fe20000000800 */
[----:B------:R-:W-:Y:S01]  /*c4c0*/  @!P2 LDGSTS.E.BYPASS.LTC128B.128 [R209+0xc800], desc[UR22][R246.64] ;  /* 0x0c800000f6d1afae */ /* 0x000fe2000b901d56 */
[C---:B------:R-:W-:Y:S01]  /*c4d0*/  IADD3 R226, P1, R3.reuse, UR31, RZ ;  /* 0x0000001f03e27c10 */ /* 0x040fe2000ff3e0ff */
[----:B------:R-:W3:Y:S01]  /*c4e0*/  @!P4 LDC.64 R236, c[0x0][0x220] ;  /* 0x00008800ffeccb82 */ /* 0x000ee20000000a00 */
[----:B------:R-:W-:Y:S02]  /*c4f0*/  @!P3 LEA.HI.X R243, R3, R243, R224, 0x1, P0 ;  /* 0x000000f303f3b211 */ /* 0x000fe400000f0ce0 */
[----:B------:R-:W-:Y:S01]  /*c500*/  @P4 STS.128 [R209+0xe800], RZ ;  /* 0x00e800ffd1004388 */ /* 0x000fe20000000c00 */
[----:B------:R-:W-:Y:S02]  /*c510*/  IADD3.X R224, R224, UR30, RZ, P1, !PT ;  /* 0x0000001ee0e07c10 */ /* 0x000fe40008ffe4ff */
[C---:B------:R-:W-:Y:S02]  /*c520*/  IADD3 R3, P5, R226.reuse, UR31, RZ ;  /* 0x0000001fe2037c10 */ /* 0x040fe4000ffbe0ff */
[----:B------:R-:W-:Y:S01]  /*c530*/  @!PT LDS RZ, [RZ] ;  /* 0x00000000fffff984 */ /* 0x000fe20000000800 */
[----:B------:R-:W-:Y:S01]  /*c540*/  @!PT LDS RZ, [RZ] ;  /* 0x00000000fffff984 */ /* 0x000fe20000000800 */
[----:B------:R-:W-:Y:S01]  /*c550*/  @!PT LDS RZ, [RZ] ;  /* 0x00000000fffff984 */ /* 0x000fe20000000800 */
[----:B------:R5:W-:Y:S01]  /*c560*/  @!P4 LDGSTS.E.BYPASS.LTC128B.128 [R209+0xe800], desc[UR22][R244.64+0x80] ;  /* 0x0e800080f4d1cfae */ /* 0x000be2000b901d56 */
[----:B------:R-:W5:Y:S04]  /*c570*/  @!P3 LDC.64 R234, c[0x0][0x220] ;  /* 0x00008800ffeabb82 */ /* 0x000f680000000a00 */
[----:B------:R-:W-:Y:S05]  /*c580*/  @P3 STS.128 [R209+0x10800], RZ ;  /* 0x010800ffd1003388 */ /* 0x000fea0000000c00 */
[----:B------:R-:W-:Y:S01]  /*c590*/  @!PT LDS RZ, [RZ] ;  /* 0x00000000fffff984 */ /* 0x000fe20000000800 */
[----:B------:R-:W-:Y:S01]  /*c5a0*/  @!PT LDS RZ, [RZ] ;  /* 0x00000000fffff984 */ /* 0x000fe20000000800 */
[----:B------:R-:W-:Y:S01]  /*c5b0*/  @!PT LDS RZ, [RZ] ;  /* 0x00000000fffff984 */ /* 0x000fe20000000800 */
[----:B------:R-:W-:Y:S01]  /*c5c0*/  @!P3 LDGSTS.E.BYPASS.LTC128B.128 [R209+0x10800], desc[UR22][R242.64+0x100] ;  /* 0x10800100f2d1bfae */ /* 0x000fe2000b901d56 */
[C---:B----4-:R-:W-:Y:S02]  /*c5d0*/  @!P4 LEA R240, P1, R226.reuse, R240, 0x1 ;  /* 0x000000f0e2f0c211 */ /* 0x050fe400078208ff */
[C---:B--2---:R-:W-:Y:S02]  /*c5e0*/  @!P2 LEA R248, P0, R226.reuse, R202, 0x1 ;  /* 0x000000cae2f8a211 */ /* 0x044fe400078008ff */
[----:B------:R-:W-:Y:S01]  /*c5f0*/  @P2 STS.128 [R209+0xd000], RZ ;  /* 0x00d000ffd1002388 */ /* 0x000fe20000000c00 */
[C-C-:B------:R-:W-:Y:S02]  /*c600*/  @!P4 LEA.HI.X R241, R226.reuse, R241, R224.reuse, 0x1, P1 ;  /* 0x000000f1e2f1c211 */ /* 0x140fe400008f0ce0 */
[C-C-:B------:R-:W-:Y:S02]  /*c610*/  @!P2 LEA.HI.X R249, R226.reuse, R203, R224.reuse, 0x1, P0 ;  /* 0x000000cbe2f9a211 */ /* 0x140fe400000f0ce0 */
[C---:B-1----:R-:W-:Y:S02]  /*c620*/  @!P3 LEA R238, P0, R226.reuse, R238, 0x1 ;  /* 0x000000eee2eeb211 */ /* 0x042fe400078008ff */
[C---:B---3--:R-:W-:Y:S01]  /*c630*/  @!P4 LEA R236, P1, R3.reuse, R236, 0x1 ;  /* 0x000000ec03ecc211 */ /* 0x048fe200078208ff */
[----:B------:R-:W-:Y:S01]  /*c640*/  @!PT LDS RZ, [RZ] ;  /* 0x00000000fffff984 */ /* 0x000fe20000000800 */
[----:B------:R-:W-:Y:S01]  /*c650*/  @!PT LDS RZ, [RZ] ;  /* 0x00000000fffff984 */ /* 0x000fe20000000800 */
[----:B------:R-:W-:Y:S01]  /*c660*/  @!PT LDS RZ, [RZ] ;  /* 0x00000000fffff984 */ /* 0x000fe20000000800 */
[----:B------:R-:W-:Y:S01]  /*c670*/  @!P2 LDGSTS.E.BYPASS.LTC128B.128 [R209+0xd000], desc[UR22][R248.64] ;  /* 0x0d000000f8d1afae */ /* 0x000fe2000b901d56 */
[----:B------:R-:W-:Y:S02]  /*c680*/  @!P3 LEA.HI.X R239, R226, R239, R224, 0x1, P0 ;  /* 0x000000efe2efb211 */ /* 0x000fe400000f0ce0 */
[----:B------:R-:W-:Y:S02]  /*c690*/  IADD3.X R224, R224, UR30, RZ, P5, !PT ;  /* 0x0000001ee0e07c10 */ /* 0x000fe4000affe4ff */
[----:B------:R-:W-:Y:S01]  /*c6a0*/  @P4 STS.128 [R209+0xf000], RZ ;  /* 0x00f000ffd1004388 */ /* 0x000fe20000000c00 */
[C---:B-----5:R-:W-:Y:S04]  /*c6b0*/  @!P3 LEA R234, P0, R3.reuse, R234, 0x1 ;  /* 0x000000ea03eab211 */ /* 0x060fe800078008ff */
[----:B------:R-:W-:Y:S01]  /*c6c0*/  @!PT LDS RZ, [RZ] ;  /* 0x00000000fffff984 */ /* 0x000fe20000000800 */
[----:B------:R-:W-:Y:S01]  /*c6d0*/  @!PT LDS RZ, [RZ] ;  /* 0x00000000fffff984 */ /* 0x000fe20000000800 */
[----:B------:R-:W-:Y:S01]  /*c6e0*/  @!PT LDS RZ, [RZ] ;  /* 0x00000000fffff984 */ /* 0x000fe20000000800 */
[----:B------:R-:W-:Y:S01]  /*c6f0*/  @!P4 LDGSTS.E.BYPASS.LTC128B.128 [R209+0xf000], desc[UR22][R240.64+0x80] ;  /* 0x0f000080f0d1cfae */ /* 0x000fe2000b901d56 */
[C---:B------:R-:W-:Y:S02]  /*c700*/  @!P2 LEA R244, P5, R3.reuse, R200, 0x1 ;  /* 0x000000c803f4a211 */ /* 0x040fe400078a08ff */
[C-C-:B------:R-:W-:Y:S02]  /*c710*/  @!P4 LEA.HI.X R237, R3.reuse, R237, R224.reuse, 0x1, P1 ;  /* 0x000000ed03edc211 */ /* 0x140fe400008f0ce0 */
[----:B------:R-:W-:Y:S01]  /*c720*/  @P3 STS.128 [R209+0x11000], RZ ;  /* 0x011000ffd1003388 */ /* 0x000fe20000000c00 */
[C-C-:B------:R-:W-:Y:S02]  /*c730*/  @!P2 LEA.HI.X R245, R3.reuse, R201, R224.reuse, 0x1, P5 ;  /* 0x000000c903f5a211 */ /* 0x140fe400028f0ce0 */
[----:B------:R-:W-:Y:S02]  /*c740*/  @!P3 LEA.HI.X R235, R3, R235, R224, 0x1, P0 ;  /* 0x000000eb03ebb211 */ /* 0x000fe400000f0ce0 */
[----:B------:R-:W-:Y:S01]  /*c750*/  @!PT LDS RZ, [RZ] ;  /* 0x00000000fffff984 */ /* 0x000fe20000000800 */
[----:B------:R-:W-:Y:S01]  /*c760*/  @!PT LDS RZ, [RZ] ;  /* 0x00000000fffff984 */ /* 0x000fe20000000800 */
[----:B------:R-:W-:Y:S01]  /*c770*/  @!PT LDS RZ, [RZ] ;  /* 0x00000000fffff984 */ /* 0x000fe20000000800 */
[----:B------:R-:W-:Y:S01]  /*c780*/  @!P3 LDGSTS.E.BYPASS.LTC128B.128 [R209+0x11000], desc[UR22][R238.64+0x100] ;  /* 0x11000100eed1bfae */ /* 0x000fe2000b901d56 */
[----:B------:R-:W-:Y:S04]  /*c790*/  IMAD.U32 R3, RZ, RZ, UR8 ;  /* 0x00000008ff037e24 */ /* 0x000fe8000f8e00ff */
[----:B------:R-:W-:Y:S01]  /*c7a0*/  @P2 STS.128 [R209+0xd800], RZ ;  /* 0x00d800ffd1002388 */ /* 0x000fe20000000c00 */
[----:B------:R-:W-:Y:S04]  /*c7b0*/  IMAD R3, R3, 0x40, R218 ;  /* 0x0000004003037824 */ /* 0x000fe800078e02da */
[----:B------:R-:W-:Y:S01]  /*c7c0*/  @!PT LDS RZ, [RZ] ;  /* 0x00000000fffff984 */ /* 0x000fe20000000800 */
[----:B------:R-:W-:Y:S01]  /*c7d0*/  @!PT LDS RZ, [RZ] ;  /* 0x00000000fffff984 */ /* 0x000fe20000000800 */
[----:B------:R-:W-:Y:S01]  /*c7e0*/  @!PT LDS RZ, [RZ] ;  /* 0x00000000fffff984 */ /* 0x000fe20000000800 */
[----:B------:R-:W-:Y:S01]  /*c7f0*/  @!P2 LDGSTS.E.BYPASS.LTC128B.128 [R209+0xd800], desc[UR22][R244.64] ;  /* 0x0d800000f4d1afae */ /* 0x000fe2000b901d56 */
[C---:B------:R-:W-:Y:S01]  /*c800*/  VIADD R224, R3.reuse, 0x1 ;  /* 0x0000000103e07836 */ /* 0x040fe20000000000 */
[C---:B------:R-:W-:Y:S01]  /*c810*/  ISETP.GE.AND P6, PT, R3.reuse, R217, PT ;  /* 0x000000d90300720c */ /* 0x040fe20003fc6270 */
[C---:B------:R-:W-:Y:S02]  /*c820*/  VIADD R226, R3.reuse, 0x9 ;  /* 0x0000000903e27836 */ /* 0x040fe40000000000 */
[----:B------:R-:W-:Y:S01]  /*c830*/  @P4 STS.128 [R209+0xf800], RZ ;  /* 0x00f800ffd1004388 */ /* 0x000fe20000000c00 */
[C---:B------:R-:W-:Y:S02]  /*c840*/  ISETP.GE.AND P1, PT, R3.reuse, R215, PT ;  /* 0x000000d70300720c */ /* 0x040fe40003f26270 */
[C---:B------:R-:W-:Y:S02]  /*c850*/  ISETP.GE.AND P5, PT, R224.reuse, R217, PT ;  /* 0x000000d9e000720c */ /* 0x040fe40003fa6270 */
[----:B------:R-:W-:Y:S01]  /*c860*/  @!PT LDS RZ, [RZ] ;  /* 0x00000000fffff984 */ /* 0x000fe20000000800 */
[----:B------:R-:W-:Y:S01]  /*c870*/  @!PT LDS RZ, [RZ] ;  /* 0x00000000fffff984 */ /* 0x000fe20000000800 */
[----:B------:R-:W-:Y:S01]  /*c880*/  @!PT LDS RZ, [RZ] ;  /* 0x00000000fffff984 */ /* 0x000fe20000000800 */
[----:B------:R-:W-:Y:S01]  /*c890*/  @!P4 LDGSTS.E.BYPASS.LTC128B.128 [R209+0xf800], desc[UR22][R236.64+0x80] ;  /* 0x0f800080ecd1cfae */ /* 0x000fe2000b901d56 */
[C---:B------:R-:W-:Y:S02]  /*c8a0*/  ISETP.GE.AND P0, PT, R224.reuse, R215, PT ;  /* 0x000000d7e000720c */ /* 0x040fe40003f06270 */
[C---:B------:R-:W-:Y:S02]  /*c8b0*/  ISETP.GE.OR P5, PT, R224.reuse, R216, !P5 ;  /* 0x000000d8e000720c */ /* 0x040fe40006fa6670 */
[----:B------:R-:W-:Y:S01]  /*c8c0*/  @P3 STS.128 [R209+0x11800], RZ ;  /* 0x011800ffd1003388 */ /* 0x000fe20000000c00 */
[----:B------:R-:W-:Y:S01]  /*c8d0*/  ISETP.GE.OR P0, PT, R224, R214, !P0 ;  /* 0x000000d6e000720c */ /* 0x000fe20004706670 */
[C---:B------:R-:W-:Y:S01]  /*c8e0*/  VIADD R224, R3.reuse, 0x8 ;  /* 0x0000000803e07836 */ /* 0x040fe20000000000 */
[C---:B------:R-:W-:Y:S02]  /*c8f0*/  ISETP.GE.OR P6, PT, R3.reuse, R216, !P6 ;  /* 0x000000d80300720c */ /* 0x040fe400077c6670 */
[----:B------:R-:W-:Y:S01]  /*c900*/  @!PT LDS RZ, [RZ] ;  /* 0x00000000fffff984 */ /* 0x000fe20000000800 */
[----:B------:R-:W-:Y:S01]  /*c910*/  @!PT LDS RZ, [RZ] ;  /* 0x00000000fffff984 */ /* 0x000fe20000000800 */
[----:B------:R-:W-:Y:S01]  /*c920*/  @!PT LDS RZ, [RZ] ;  /* 0x00000000fffff984 */ /* 0x000fe20000000800 */
[----:B------:R1:W-:Y:S01]  /*c930*/  @!P3 LDGSTS.E.BYPASS.LTC128B.128 [R209+0x11800], desc[UR22][R234.64+0x100] ;  /* 0x11800100ead1bfae */ /* 0x0003e2000b901d56 */
[C---:B------:R-:W-:Y:S04]  /*c940*/  ISETP.GE.OR P1, PT, R3.reuse, R214, !P1 ;  /* 0x000000d60300720c */ /* 0x040fe80004f26670 */
[----:B------:R-:W-:Y:S05]  /*c950*/  LDSM.16.M88.4 R132, [R198] ;  /* 0x00000000c684783b */ /* 0x000fea0000000200 */
[----:B------:R-:W2:Y:S05]  /*c960*/  LDSM.16.M88.4 R136, [R197+0x6000] ;  /* 0x00600000c588783b */ /* 0x000eaa0000000200 */
[----:B------:R-:W3:Y:S05]  /*c970*/  LDSM.16.M88.4 R140, [R197+0x6800] ;  /* 0x00680000c58c783b */ /* 0x000eea0000000200 */
[----:B------:R-:W4:Y:S05]  /*c980*/  LDSM.16.M88.4 R144, [R197+0x7000] ;  /* 0x00700000c590783b */ /* 0x000f2a0000000200 */
[----:B------:R-:W5:Y:S01]  /*c990*/  LDSM.16.M88.4 R148, [R197+0x7800] ;  /* 0x00780000c594783b */ /* 0x000f620000000200 */
[----:B-1----:R-:W-:Y:S04]  /*c9a0*/  VIADD R234, R3, 0x28 ;  /* 0x0000002803ea7836 */ /* 0x002fe80000000000 */
        /* <DEDUP_REMOVED lines=13> */
[C---:B----4-:R-:W-:Y:S06]  /*ca80*/  HMMA.16816.F32.BF16 R20, R132.reuse, R144, RZ ;  /* 0x000000908414723c */ /* 0x050fec00000418ff */
[C---:B------:R-:W-:Y:S01]  /*ca90*/  HMMA.16816.F32.BF16 R24, R132.reuse, R146, RZ ;  /* 0x000000928418723c */ /* 0x040fe200000418ff */
[----:B------:R-:W-:Y:S05]  /*caa0*/  LDSM.16.M88.4 R144, [R191+0x7800] ;  /* 0x00780000bf90783b */ /* 0x000fea0000000200 */
[C---:B-----5:R-:W-:Y:S06]  /*cab0*/  HMMA.16816.F32.BF16 R28, R132.reuse, R148, RZ ;  /* 0x00000094841c723c */ /* 0x060fec00000418ff */
[----:B------:R-:W-:Y:S01]  /*cac0*/  HMMA.16816.F32.BF16 R32, R132, R150, RZ ;  /* 0x000000968420723c */ /* 0x000fe200000418ff */
[----:B------:R-:W4:Y:S05]  /*cad0*/  LDSM.16.M88.4 R132, [R191+0x6800] ;  /* 0x00680000bf84783b */ /* 0x000f2a0000000200 */
[C---:B-1----:R-:W-:Y:S01]  /*cae0*/  HMMA.16816.F32.BF16 R4, R152.reuse, R156, R4 ;  /* 0x0000009c9804723c */ /* 0x042fe20000041804 */
[----:B------:R-:W-:Y:S05]  /*caf0*/  LDSM.16.M88.4 R148, [R193] ;  /* 0x00000000c194783b */ /* 0x000fea0000000200 */
[C---:B------:R-:W-:Y:S01]  /*cb00*/  HMMA.16816.F32.BF16 R8, R152.reuse, R158, R8 ;  /* 0x0000009e9808723c */ /* 0x040fe20000041808 */
[----:B------:R-:W1:Y:S05]  /*cb10*/  LDSM.16.M88.4 R156, [R184] ;  /* 0x00000000b89c783b */ /* 0x000e6a0000000200 */
        /* <DEDUP_REMOVED lines=10> */
[----:B------:R-:W-:Y:S05]  /*cbc0*/  LDSM.16.M88.4 R168, [R198+0x2000] ;  /* 0x00200000c6a8783b */ /* 0x000fea0000000200 */
[C---:B------:R-:W-:Y:S01]  /*cbd0*/  HMMA.16816.F32.BF16 R8, R136.reuse, R174, R8 ;  /* 0x000000ae8808723c */ /* 0x040fe20000041808 */
[----:B------:R-:W3:Y:S05]  /*cbe0*/  LDSM.16.M88.4 R172, [R197+0x8000] ;  /* 0x00800000c5ac783b */ /* 0x000eea0000000200 */
[C---:B----4-:R-:W-:Y:S06]  /*cbf0*/  HMMA.16816.F32.BF16 R12, R136.reuse, R132, R12 ;  /* 0x00000084880c723c */ /* 0x050fec000004180c */
        /* <DEDUP_REMOVED lines=8> */
[C---:B-1----:R-:W-:Y:S01]  /*cc80*/  HMMA.16816.F32.BF16 R4, R148.reuse, R156, R4 ;  /* 0x0000009c9404723c */ /* 0x042fe20000041804 */
[----:B------:R-:W-:Y:S05]  /*cc90*/  LDSM.16.M88.4 R144, [R196+0x2000] ;  /* 0x00200000c490783b */ /* 0x000fea0000000200 */
[C---:B------:R-:W-:Y:S01]  /*cca0*/  HMMA.16816.F32.BF16 R8, R148.reuse, R158, R8 ;  /* 0x0000009e9408723c */ /* 0x040fe20000041808 */
[----:B------:R-:W1:Y:S05]  /*ccb0*/  LDSM.16.M88.4 R156, [R183] ;  /* 0x00000000b79c783b */ /* 0x000e6a0000000200 */
[C---:B--2---:R-:W-:Y:S06]  /*ccc0*/  HMMA.16816.F32.BF16 R12, R148.reuse, R152, R12 ;  /* 0x00000098940c723c */ /* 0x044fec000004180c */
[C---:B------:R-:W-:Y:S01]  /*ccd0*/  HMMA.16816.F32.BF16 R16, R148.reuse, R154, R16 ;  /* 0x0000009a9410723c */ /* 0x040fe20000041810 */
[----:B------:R-:W-:Y:S05]  /*cce0*/  LDSM.16.M88.4 R152, [R181] ;  /* 0x00000000b598783b */ /* 0x000fea0000000200 */
[C---:B------:R-:W-:Y:S06]  /*ccf0*/  HMMA.16816.F32.BF16 R20, R148.reuse, R160, R20 ;  /* 0x000000a09414723c */ /* 0x040fec0000041814 */
[C---:B------:R-:W-:Y:S01]  /*cd00*/  HMMA.16816.F32.BF16 R24, R148.reuse, R162, R24 ;  /* 0x000000a29418723c */ /* 0x040fe20000041818 */
[----:B------:R-:W-:Y:S05]  /*cd10*/  LDSM.16.M88.4 R160, [R180] ;  /* 0x00000000b4a0783b */ /* 0x000fea0000000200 */
[C---:B------:R-:W-:Y:S06]  /*cd20*/  HMMA.16816.F32.BF16 R28, R148.reuse, R164, R28 ;  /* 0x000000a4941c723c */ /* 0x040fec000004181c */
[----:B------:R-:W-:Y:S01]  /*cd30*/  HMMA.16816.F32.BF16 R32, R148, R166, R32 ;  /* 0x000000a69420723c */ /* 0x000fe20000041820 */
[----:B------:R-:W2:Y:S05]  /*cd40*/  LDSM.16.M88.4 R148, [R182] ;  /* 0x00000000b694783b */ /* 0x000eaa0000000200 */
[C---:B---3--:R-:W-:Y:S01]  /*cd50*/  HMMA.16816.F32.BF16 R4, R168.reuse, R172, R4 ;  /* 0x000000aca804723c */ /* 0x048fe20000041804 */
[----:B------:R-:W-:Y:S05]  /*cd60*/  LDSM.16.M88.4 R164, [R194+0x2000] ;  /* 0x00200000c2a4783b */ /* 0x000fea0000000200 */
[C---:B------:R-:W-:Y:S01]  /*cd70*/  HMMA.16816.F32.BF16 R8, R168.reuse, R174, R8 ;  /* 0x000000aea808723c */ /* 0x040fe20000041808 */
[----:B------:R-:W3:Y:S05]  /*cd80*/  LDSM.16.M88.4 R172, [R191+0x8000] ;  /* 0x00800000bfac783b */ /* 0x000eea0000000200 */
        /* <DEDUP_REMOVED lines=10> */
[----:B------:R-:W-:Y:S05]  /*ce30*/  LDSM.16.M88.4 R168, [R184+0x2000] ;  /* 0x00200000b8a8783b */ /* 0x000fea0000000200 */
[C---:B------:R-:W-:Y:S01]  /*ce40*/  HMMA.16816.F32.BF16 R8, R144.reuse, R158, R8 ;  /* 0x0000009e9008723c */ /* 0x040fe20000041808 */
[----:B------:R-:W1:Y:S05]  /*ce50*/  LDSM.16.M88.4 R156, [R193+0x2000] ;  /* 0x00200000c19c783b */ /* 0x000e6a0000000200 */
[C---:B--2---:R-:W-:Y:S06]  /*ce60*/  HMMA.16816.F32.BF16 R12, R144.reuse, R148, R12 ;  /* 0x00000094900c723c */ /* 0x044fec000004180c */
[C---:B------:R-:W-:Y:S01]  /*ce70*/  HMMA.16816.F32.BF16 R16, R144.reuse, R150, R16 ;  /* 0x000000969010723c */ /* 0x040fe20000041810 */
[----:B------:R-:W-:Y:S05]  /*ce80*/  LDSM.16.M88.4 R148, [R184+0x3000] ;  /* 0x00300000b894783b */ /* 0x000fea0000000200 */
[C---:B------:R-:W-:Y:S06]  /*ce90*/  HMMA.16816.F32.BF16 R20, R144.reuse, R152, R20 ;  /* 0x000000989014723c */ /* 0x040fec0000041814 */
[C---:B------:R-:W-:Y:S01]  /*cea0*/  HMMA.16816.F32.BF16 R24, R144.reuse, R154, R24 ;  /* 0x0000009a9018723c */ /* 0x040fe20000041818 */
[----:B------:R-:W-:Y:S05]  /*ceb0*/  LDSM.16.M88.4 R152, [R184+0x3800] ;  /* 0x00380000b898783b */ /* 0x000fea0000000200 */
[C---:B------:R-:W-:Y:S06]  /*cec0*/  HMMA.16816.F32.BF16 R28, R144.reuse, R160, R28 ;  /* 0x000000a0901c723c */ /* 0x040fec000004181c */
        /* <DEDUP_REMOVED lines=47> */
[----:B------:R-:W2:Y:S05]  /*d1c0*/  LDSM.16.M88.4 R144, [R184+0x4800] ;  /* 0x00480000b890783b */ /* 0x000eaa0000000200 */
        /* <DEDUP_REMOVED lines=13> */
[----:B------:R-:W-:Y:S01]  /*d2a0*/  BAR.SYNC.DEFER_BLOCKING 0x0 ;  /* 0x0000000000007b1d */ /* 0x000fe20000010000 */
[C---:B------:R-:W-:Y:S06]  /*d2b0*/  HMMA.16816.F32.BF16 R28, R156.reuse, R140, R28 ;  /* 0x0000008c9c1c723c */ /* 0x040fec000004181c */
[----:B------:R-:W-:Y:S06]  /*d2c0*/  HMMA.16816.F32.BF16 R32, R156, R142, R32 ;  /* 0x0000008e9c20723c */ /* 0x000fec0000041820 */
[C---:B-1----:R-:W-:Y:S06]  /*d2d0*/  HMMA.16816.F32.BF16 R4, R160.reuse, R168, R4 ;  /* 0x000000a8a004723c */ /* 0x042fec0000041804 */
[C---:B------:R-:W-:Y:S06]  /*d2e0*/  HMMA.16816.F32.BF16 R8, R160.reuse, R170, R8 ;  /* 0x000000aaa008723c */ /* 0x040fec0000041808 */
[C---:B--2---:R-:W-:Y:S06]  /*d2f0*/  HMMA.16816.F32.BF16 R12, R160.reuse, R144, R12 ;  /* 0x00000090a00c723c */ /* 0x044fec000004180c */
[C---:B------:R-:W-:Y:S06]  /*d300*/  HMMA.16816.F32.BF16 R16, R160.reuse, R146, R16 ;  /* 0x00000092a010723c */ /* 0x040fec0000041810 */
[----:B------:R-:W-:Y:S01]  /*d310*/  FSEL R169, R4, -INF , !P6 ;  /* 0xff80000004a97808 */ /* 0x000fe20007000000 */
[C---:B---3--:R-:W-:Y:S03]  /*d320*/  HMMA.16816.F32.BF16 R20, R160.reuse, R132, R20 ;  /* 0x00000084a014723c */ /* 0x048fe60000041814 */
[----:B------:R-:W-:Y:S02]  /*d330*/  ISETP.GE.AND P6, PT, R224, R217, PT ;  /* 0x000000d9e000720c */ /* 0x000fe40003fc6270 */
[----:B------:R-:W-:Y:S01]  /*d340*/  FSEL R167, R6, -INF , !P1 ;  /* 0xff80000006a77808 */ /* 0x000fe20004800000 */
[C---:B------:R-:W-:Y:S03]  /*d350*/  HMMA.16816.F32.BF16 R24, R160.reuse, R134, R24 ;  /* 0x00000086a018723c */ /* 0x040fe60000041818 */
[----:B------:R-:W-:Y:S02]  /*d360*/  ISETP.GE.AND P1, PT, R224, R215, PT ;  /* 0x000000d7e000720c */ /* 0x000fe40003f26270 */
[----:B------:R-:W-:Y:S01]  /*d370*/  FSEL R166, R5, -INF , !P5 ;  /* 0xff80000005a67808 */ /* 0x000fe20006800000 */
[C---:B----4-:R-:W-:Y:S03]  /*d380*/  HMMA.16816.F32.BF16 R28, R160.reuse, R136, R28 ;  /* 0x00000088a01c723c */ /* 0x050fe6000004181c */
[C---:B------:R-:W-:Y:S02]  /*d390*/  ISETP.GE.AND P5, PT, R226.reuse, R217, PT ;  /* 0x000000d9e200720c */ /* 0x040fe40003fa6270 */
        /* <DEDUP_REMOVED lines=28> */
[----:B------:R-:W-:Y:S02]  /*d560*/  FSEL R237, R15, -INF , !P0 ;  /* 0xff8000000fed7808 */ /* 0x000fe40004000000 */
        /* <DEDUP_REMOVED lines=10> */
[C---:B------:R-:W-:Y:S02]  /*d610*/  ISETP.GE.AND P5, PT, R224.reuse, R217, PT ;  /* 0x000000d9e000720c */ /* 0x040fe40003fa6270 */
[----:B------:R-:W-:Y:S02]  /*d620*/  ISETP.GE.AND P1, PT, R224, R215, PT ;  /* 0x000000d7e000720c */ /* 0x000fe40003f26270 */
[----:B------:R-:W-:Y:S02]  /*d630*/  FSEL R249, R18, -INF , !P6 ;  /* 0xff80000012f97808 */ /* 0x000fe40007000000 */
[----:B------:R-:W-:Y:S02]  /*d640*/  ISETP.GE.AND P6, PT, R226, R217, PT ;  /* 0x000000d9e200720c */ /* 0x000fe40003fc6270 */
[C---:B------:R-:W-:Y:S02]  /*d650*/  ISETP.GE.OR P5, PT, R224.reuse, R216, !P5 ;  /* 0x000000d8e000720c */ /* 0x040fe40006fa6670 */
[----:B------:R-:W-:Y:S01]  /*d660*/  ISETP.GE.OR P1, PT, R224, R214, !P1 ;  /* 0x000000d6e000720c */ /* 0x000fe20004f26670 */
[----:B------:R-:W-:Y:S01]  /*d670*/  VIADD R224, R3, 0x29 ;  /* 0x0000002903e07836 */ /* 0x000fe20000000000 */
[C---:B------:R-:W-:Y:S02]  /*d680*/  ISETP.GE.OR P6, PT, R226.reuse, R216, !P6 ;  /* 0x000000d8e200720c */ /* 0x040fe400077c6670 */
[----:B------:R-:W-:Y:S02]  /*d690*/  FSEL R247, R19, -INF , !P0 ;  /* 0xff80000013f77808 */ /* 0x000fe40004000000 */
[----:B------:R-:W-:Y:S02]  /*d6a0*/  ISETP.GE.AND P0, PT, R226, R215, PT ;  /* 0x000000d7e200720c */ /* 0x000fe40003f06270 */
[----:B------:R-:W-:Y:S02]  /*d6b0*/  FSEL R241, R20, -INF , !P5 ;  /* 0xff80000014f17808 */ /* 0x000fe40006800000 */
[----:B------:R-:W-:Y:S02]  /*d6c0*/  FSEL R250, R22, -INF , !P1 ;  /* 0xff80000016fa7808 */ /* 0x000fe40004800000 */
[-C--:B------:R-:W-:Y:S02]  /*d6d0*/  ISETP.GE.AND P5, PT, R234, R217.reuse, PT ;  /* 0x000000d9ea00720c */ /* 0x080fe40003fa6270 */
[----:B------:R-:W-:Y:S02]  /*d6e0*/  FSEL R239, R21, -INF , !P6 ;  /* 0xff80000015ef7808 */ /* 0x000fe40007000000 */
[----:B------:R-:W-:Y:S02]  /*d6f0*/  ISETP.GE.AND P1, PT, R224, R217, PT ;  /* 0x000000d9e000720c */ /* 0x000fe40003f26270 */
[----:B------:R-:W-:Y:S02]  /*d700*/  ISETP.GE.AND P6, PT, R234, R215, PT ;  /* 0x000000d7ea00720c */ /* 0x000fe40003fc6270 */
[----:B------:R-:W-:Y:S01]  /*d710*/  ISETP.GE.OR P0, PT, R226, R214, !P0 ;  /* 0x000000d6e200720c */ /* 0x000fe20004706670 */
[----:B------:R-:W-:Y:S01]  /*d720*/  VIADD R226, R3, 0x30 ;  /* 0x0000003003e27836 */ /* 0x000fe20000000000 */
[-C--:B------:R-:W-:Y:S02]  /*d730*/  ISETP.GE.OR P5, PT, R234, R216.reuse, !P5 ;  /* 0x000000d8ea00720c */ /* 0x080fe40006fa6670 */
[----:B------:R-:W-:Y:S02]  /*d740*/  ISETP.GE.OR P1, PT, R224, R216, !P1 ;  /* 0x000000d8e000720c */ /* 0x000fe40004f26670 */
[----:B------:R-:W-:Y:S02]  /*d750*/  ISETP.GE.OR P6, PT, R234, R214, !P6 ;  /* 0x000000d6ea00720c */ /* 0x000fe400077c6670 */
[----:B------:R-:W-:Y:S02]  /*d760*/  FMNMX.FTZ R234, R169, R0, !PT ;  /* 0x00000000a9ea7209 */ /* 0x000fe40007810000 */
[----:B------:R-:W-:Y:S02]  /*d770*/  FSEL R252, R24, -INF , !P5 ;  /* 0xff80000018fc7808 */ /* 0x000fe40006800000 */
[----:B------:R-:W-:Y:S02]  /*d780*/  FSEL R246, R25, -INF , !P1 ;  /* 0xff80000019f67808 */ /* 0x000fe40004800000 */
[----:B------:R-:W-:Y:S02]  /*d790*/  FSEL R248, R23, -INF , !P0 ;  /* 0xff80000017f87808 */ /* 0x000fe40004000000 */
[C---:B------:R-:W-:Y:S02]  /*d7a0*/  ISETP.GE.AND P5, PT, R226.reuse, R217, PT ;  /* 0x000000d9e200720c */ /* 0x040fe40003fa6270 */
[-C--:B------:R-:W-:Y:S02]  /*d7b0*/  ISETP.GE.AND P1, PT, R226, R215.reuse, PT ;  /* 0x000000d7e200720c */ /* 0x080fe40003f26270 */
[----:B------:R-:W-:Y:S02]  /*d7c0*/  ISETP.GE.AND P0, PT, R224, R215, PT ;  /* 0x000000d7e000720c */ /* 0x000fe40003f06270 */
[----:B------:R-:W-:Y:S02]  /*d7d0*/  FMNMX.FTZ R234, R166, R234, !PT ;  /* 0x000000eaa6ea7209 */ /* 0x000fe40007810000 */
[C---:B------:R-:W-:Y:S02]  /*d7e0*/  ISETP.GE.OR P5, PT, R226.reuse, R216, !P5 ;  /* 0x000000d8e200720c */ /* 0x040fe40006fa6670 */
[-C--:B------:R-:W-:Y:S02]  /*d7f0*/  ISETP.GE.OR P1, PT, R226, R214.reuse, !P1 ;  /* 0x000000d6e200720c */ /* 0x080fe40004f26670 */
[----:B------:R-:W-:Y:S01]  /*d800*/  ISETP.GE.OR P0, PT, R224, R214, !P0 ;  /* 0x000000d6e000720c */ /* 0x000fe20004706670 */
[----:B------:R-:W-:Y:S01]  /*d810*/  VIADD R224, R3, 0x31 ;  /* 0x0000003103e07836 */ /* 0x000fe20000000000 */
[----:B------:R-:W-:Y:S02]  /*d820*/  FMNMX.FTZ R226, R165, R234, !PT ;  /* 0x000000eaa5e27209 */ /* 0x000fe40007810000 */
[----:B------:R-:W-:Y:S02]  /*d830*/  FSEL R244, R26, -INF , !P6 ;  /* 0xff8000001af47808 */ /* 0x000fe40007000000 */
[----:B------:R-:W-:Y:S02]  /*d840*/  FMNMX.FTZ R226, R175, R226, !PT ;  /* 0x000000e2afe27209 */ /* 0x000fe40007810000 */
[----:B------:R-:W-:Y:S02]  /*d850*/  FSEL R242, R27, -INF , !P0 ;  /* 0xff8000001bf27808 */ /* 0x000fe40004000000 */
[C---:B------:R-:W-:Y:S02]  /*d860*/  ISETP.GE.AND P6, PT, R224.reuse, R217, PT ;  /* 0x000000d9e000720c */ /* 0x040fe40003fc6270 */
[C---:B------:R-:W-:Y:S02]  /*d870*/  ISETP.GE.AND P0, PT, R224.reuse, R215, PT ;  /* 0x000000d7e000720c */ /* 0x040fe40003f06270 */
[----:B------:R-:W-:Y:S02]  /*d880*/  FMNMX.FTZ R234, R167, R2, !PT ;  /* 0x00000002a7ea7209 */ /* 0x000fe40007810000 */
[----:B------:R-:W-:Y:S02]  /*d890*/  FMNMX.FTZ R226, R235, R226, !PT ;  /* 0x000000e2ebe27209 */ /* 0x000fe40007810000 */
[C---:B------:R-:W-:Y:S02]  /*d8a0*/  ISETP.GE.OR P6, PT, R224.reuse, R216, !P6 ;  /* 0x000000d8e000720c */ /* 0x040fe400077c6670 */
[----:B------:R-:W-:Y:S02]  /*d8b0*/  ISETP.GE.OR P0, PT, R224, R214, !P0 ;  /* 0x000000d6e000720c */ /* 0x000fe40004706670 */
[----:B------:R-:W-:Y:S02]  /*d8c0*/  FMNMX.FTZ R224, R174, R234, !PT ;  /* 0x000000eaaee07209 */ /* 0x000fe40007810000 */
[----:B------:R-:W-:Y:S01]  /*d8d0*/  FMNMX.FTZ R234, R243, R226, !PT ;  /* 0x000000e2f3ea7209 */ /* 0x000fe20007810000 */
[----:B------:R-:W-:Y:S01]  /*d8e0*/  VIADD R226, R3, 0x38 ;  /* 0x0000003803e27836 */ /* 0x000fe20000000000 */
[----:B------:R-:W-:Y:S01]  /*d8f0*/  FMNMX.FTZ R224, R173, R224, !PT ;  /* 0x000000e0ade07209 */ /* 0x000fe20007810000 */
[----:B------:R-:W-:Y:S01]  /*d900*/  VIADD R3, R3, 0x39 ;  /* 0x0000003903037836 */ /* 0x000fe20000000000 */
[----:B------:R-:W-:Y:S02]  /*d910*/  FMNMX.FTZ R234, R170, R234, !PT ;  /* 0x000000eaaaea7209 */ /* 0x000fe40007810000 */
        /* <DEDUP_REMOVED lines=11> */
[----:B------:R-:W-:Y:S02]  /*d9d0*/  FMNMX.FTZ R226, R239, R234, !PT ;  /* 0x000000eaefe27209 */ /* 0x000fe40007810000 */
[----:B------:R-:W-:Y:S02]  /*d9e0*/  FMNMX.FTZ R224, R249, R224, !PT ;  /* 0x000000e0f9e07209 */ /* 0x000fe40007810000 */
[----:B------:R-:W-:Y:S02]  /*d9f0*/  FMNMX.FTZ R226, R252, R226, !PT ;  /* 0x000000e2fce27209 */ /* 0x000fe40007810000 */
[----:B------:R-:W-:Y:S02]  /*da00*/  FMNMX.FTZ R224, R247, R224, !PT ;  /* 0x000000e0f7e07209 */ /* 0x000fe40007810000 */
[----:B------:R-:W-:Y:S02]  /*da10*/  FSEL R234, R31, -INF , !P0 ;  /* 0xff8000001fea7808 */ /* 0x000fe40004000000 */
[----:B------:R-:W-:Y:S02]  /*da20*/  FMNMX.FTZ R226, R246, R226, !PT ;  /* 0x000000e2f6e27209 */ /* 0x000fe40007810000 */
[----:B------:R-:W-:Y:S02]  /*da30*/  PLOP3.LUT P0, PT, PT, PT, UP0, 0x80, 0x0 ;  /* 0x000000000000781c */ /* 0x000fe40003f0f008 */
[----:B------:R-:W-:Y:S02]  /*da40*/  FSEL R236, R30, -INF , !P1 ;  /* 0xff8000001eec7808 */ /* 0x000fe40004800000 */
[----:B------:R-:W-:Y:S02]  /*da50*/  FMNMX.FTZ R13, R250, R224, !PT ;  /* 0x000000e0fa0d7209 */ /* 0x000fe40007810000 */
[C---:B------:R-:W-:Y:S02]  /*da60*/  ISETP.GE.AND P1, PT, R3.reuse, R217, PT ;  /* 0x000000d90300720c */ /* 0x040fe40003f26270 */
[----:B------:R-:W-:Y:S02]  /*da70*/  FMNMX.FTZ R224, R240, R226, !PT ;  /* 0x000000e2f0e07209 */ /* 0x000fe40007810000 */
[----:B------:R-:W-:Y:S02]  /*da80*/  ISETP.GE.OR P1, PT, R3, R216, !P1 ;  /* 0x000000d80300720c */ /* 0x000fe40004f26670 */
[----:B------:R-:W-:Y:S02]  /*da90*/  FSEL R226, R32, -INF , !P5 ;  /* 0xff80000020e27808 */ /* 0x000fe40006800000 */
[----:B------:R-:W-:Y:S02]  /*daa0*/  FMNMX.FTZ R13, R248, R13, !PT ;  /* 0x0000000df80d7209 */ /* 0x000fe40007810000 */
[----:B------:R-:W-:Y:S02]  /*dab0*/  FMNMX.FTZ R15, R238, R224, !PT ;  /* 0x000000e0ee0f7209 */ /* 0x000fe40007810000 */
[----:B------:R-:W-:Y:S02]  /*dac0*/  FSEL R224, R33, -INF , !P1 ;  /* 0xff80000021e07808 */ /* 0x000fe40004800000 */
[----:B------:R-:W-:Y:S02]  /*dad0*/  FMNMX.FTZ R13, R244, R13, !PT ;  /* 0x0000000df40d7209 */ /* 0x000fe40007810000 */
[----:B------:R-:W-:Y:S02]  /*dae0*/  FMNMX.FTZ R15, R226, R15, !PT ;  /* 0x0000000fe20f7209 */ /* 0x000fe40007810000 */
[----:B------:R-:W-:Y:S02]  /*daf0*/  ISETP.GE.AND P5, PT, R3, R215, PT ;  /* 0x000000d70300720c */ /* 0x000fe40003fa6270 */
[----:B------:R-:W-:Y:S02]  /*db00*/  FMNMX.FTZ R19, R242, R13, !PT ;  /* 0x0000000df2137209 */ /* 0x000fe40007810000 */
[----:B------:R-:W-:Y:S01]  /*db10*/  FMNMX.FTZ R18, R224, R15, !PT ;  /* 0x0000000fe0127209 */ /* 0x000fe20007810000 */
[----:B------:R-:W-:Y:S08]  /*db20*/  @P0 BRA `(.L_x_713) ;  /* 0xffffffdc00d00947 */ /* 0x000ff0000383ffff */
.L_x_712:
[----:B------:R-:W-:Y:S01]  /*db30*/  FMNMX.FTZ R19, R236, R19, !PT ;  /* 0x00000013ec137209 */ /* 0x000fe20007810000 */
[----:B---3--:R-:W1:Y:S01]  /*db40*/  SHFL.BFLY PT, R5, R18, 0x2, 0x1f ;  /* 0x0c401f0012057f89 */ /* 0x008e6200000e0000 */
[----:B------:R-:W-:Y:S01]  /*db50*/  FSEL R152, R34, -INF , !P6 ;  /* 0xff80000022987808 */ /* 0x000fe20007000000 */
[----:B------:R-:W-:Y:S01]  /*db60*/  USHF.L.U32 UR9, UR8, 0x1, URZ ;  /* 0x0000000108097899 */ /* 0x000fe2000800063f */
[----:B------:R-:W-:Y:S05]  /*db70*/  FMNMX.FTZ R19, R234, R19, !PT ;  /* 0x00000013ea137209 */ /* 0x000fea0007810000 */
[----:B------:R-:W-:Y:S01]  /*db80*/  LDSM.16.MT88.4 R24, [R190+0xc000] ;  /* 0x00c00000be18783b */ /* 0x000fe20000004200 */
[----:B------:R-:W-:Y:S01]  /*db90*/  ISETP.GE.OR P5, PT, R3, R214, !P5 ;  /* 0x000000d60300720c */ /* 0x000fe20006fa6670 */
[----:B------:R-:W-:Y:S01]  /*dba0*/  UISETP.GT.AND UP0, UPT, UR8, UR12, UPT ;  /* 0x0000000c0800728c */ /* 0x000fe2000bf04270 */
[----:B------:R-:W-:Y:S01]  /*dbb0*/  FMNMX.FTZ R8, R152, R19, !PT ;  /* 0x0000001398087209 */ /* 0x000fe20007810000 */
[----:B------:R-:W-:Y:S01]  /*dbc0*/  UMOV UR17, UR8 ;  /* 0x0000000800117c82 */ /* 0x000fe20008000000 */
[----:B------:R-:W-:Y:S02]  /*dbd0*/  FSEL R133, R35, -INF , !P5 ;  /* 0xff80000023857808 */ /* 0x000fe40006800000 */
[----:B------:R-:W-:Y:S01]  /*dbe0*/  IADD3 R7, R221, -0x4498517b, RZ ;  /* 0xbb67ae85dd077810 */ /* 0x000fe20007ffe0ff */
[----:B------:R-:W-:Y:S01]  /*dbf0*/  LDSM.16.MT88.4 R32, [R189+0xc000] ;  /* 0x00c00000bd20783b */ /* 0x000fe20000004200 */
[----:B------:R-:W-:Y:S02]  /*dc00*/  FMNMX.FTZ R6, R133, R8, !PT ;  /* 0x0000000885067209 */ /* 0x000fe40007810000 */
[----:B------:R-:W-:Y:S02]  /*dc10*/  LOP3.LUT R146, R223, R230, R7, 0x96, !PT ;  /* 0x000000e6df927212 */ /* 0x000fe400078e9607 */
[C---:B------:R-:W-:Y:S02]  /*dc20*/  IADD3 R151, R220.reuse, 0x3c6ef372, RZ ;  /* 0x3c6ef372dc977810 */ /* 0x040fe40007ffe0ff */
[----:B------:R-:W-:Y:S01]  /*dc30*/  IADD3 R157, R220, -0x61c88647, RZ ;  /* 0x9e3779b9dc9d7810 */ /* 0x000fe20007ffe0ff */
[----:B------:R-:W2:Y:S01]  /*dc40*/  SHFL.BFLY PT, R3, R6, 0x2, 0x1f ;  /* 0x0c401f0006037f89 */ /* 0x000ea200000e0000 */
[----:B------:R-:W-:Y:S01]  /*dc50*/  IMAD.WIDE.U32 R146, R146, -0x326172a9, RZ ;  /* 0xcd9e8d5792927825 */ /* 0x000fe200078e00ff */
[C---:B------:R-:W-:Y:S02]  /*dc60*/  IADD3 R149, R221.reuse, 0x76cf5d0a, RZ ;  /* 0x76cf5d0add957810 */ /* 0x040fe40007ffe0ff */
[C---:B------:R-:W-:Y:S02]  /*dc70*/  IADD3 R145, R221.reuse, 0x32370b8f, RZ ;  /* 0x32370b8fdd917810 */ /* 0x040fe40007ffe0ff */
[C---:B------:R-:W-:Y:S02]  /*dc80*/  IADD3 R143, R220.reuse, 0x78dde6e4, RZ ;  /* 0x78dde6e4dc8f7810 */ /* 0x040fe40007ffe0ff */
[C---:B------:R-:W-:Y:S02]  /*dc90*/  IADD3 R144, R220.reuse, -0x255992d5, RZ ;  /* 0xdaa66d2bdc907810 */ /* 0x040fe40007ffe0ff */
[C---:B------:R-:W-:Y:S02]  /*dca0*/  IADD3 R142, R221.reuse, -0x56f99767, RZ ;  /* 0xa9066899dd8e7810 */ /* 0x040fe40007ffe0ff */
[C---:B------:R-:W-:Y:S02]  /*dcb0*/  IADD3 R141, R221.reuse, -0x126145ec, RZ ;  /* 0xed9eba14dd8d7810 */ /* 0x040fe40007ffe0ff */
[C---:B------:R-:W-:Y:S02]  /*dcc0*/  IADD3 R140, R220.reuse, -0x4ab325aa, RZ ;  /* 0xb54cda56dc8c7810 */ /* 0x040fe40007ffe0ff */
[----:B------:R-:W-:Y:S02]  /*dcd0*/  IADD3 R154, R220, 0x1715609d, RZ ;  /* 0x1715609ddc9a7810 */ /* 0x000fe40007ffe0ff */
[----:B------:R-:W-:Y:S02]  /*dce0*/  IADD3 R156, R221, 0x646e171e, RZ ;  /* 0x646e171edd9c7810 */ /* 0x000fe40007ffe0ff */
[----:B-1----:R-:W-:Y:S02]  /*dcf0*/  FMNMX.FTZ R9, R18, R5, !PT ;  /* 0x0000000512097209 */ /* 0x002fe40007810000 */
[----:B------:R-:W-:Y:S01]  /*dd00*/  LOP3.LUT R5, R231, UR9, R221, 0x96, !PT ;  /* 0x00000009e7057c12 */ /* 0x000fe2000f8e96dd */
[----:B------:R-:W-:Y:S01]  /*dd10*/  LDSM.16.MT88.4 R16, [R192+0xc000] ;  /* 0x00c00000c010783b */ /* 0x000fe20000004200 */
[----:B--2---:R-:W-:Y:S01]  /*dd20*/  FMNMX.FTZ R4, R6, R3, !PT ;  /* 0x0000000306047209 */ /* 0x004fe20007810000 */
[----:B------:R-:W-:Y:S02]  /*dd30*/  UIADD3 UR9, UR9, 0x1, URZ ;  /* 0x0000000109097890 */ /* 0x000fe4000fffe03f */
[----:B------:R-:W-:Y:S04]  /*dd40*/  IMAD.WIDE.U32 R160, R5, -0x326172a9, RZ ;  /* 0xcd9e8d5705a07825 */ /* 0x000fe800078e00ff */
[----:B------:R-:W1:Y:S01]  /*dd50*/  SHFL.BFLY PT, R3, R4, 0x1, 0x1f ;  /* 0x0c201f0004037f89 */ /* 0x000e6200000e0000 */
[----:B------:R-:W-:Y:S02]  /*dd60*/  LOP3.LUT R160, R147, R160, R151, 0x96, !PT ;  /* 0x000000a093a07212 */ /* 0x000fe400078e9697 */
[----:B------:R-:W-:Y:S05]  /*dd70*/  LOP3.LUT R5, R161, R228, R157, 0x96, !PT ;  /* 0x000000e4a1057212 */ /* 0x000fea00078e969d */
[----:B------:R-:W2:Y:S01]  /*dd80*/  SHFL.BFLY PT, R132, R9, 0x1, 0x1f ;  /* 0x0c201f0009847f89 */ /* 0x000ea200000e0000 */
[----:B------:R-:W-:Y:S04]  /*dd90*/  IMAD.WIDE.U32 R160, R160, -0x2daee0ad, RZ ;  /* 0xd2511f53a0a07825 */ /* 0x000fe800078e00ff */
[----:B------:R-:W-:Y:S03]  /*dda0*/  IMAD.WIDE.U32 R162, R5, -0x2daee0ad, RZ ;  /* 0xd2511f5305a27825 */ /* 0x000fe600078e00ff */
[----:B------:R-:W-:Y:S02]  /*ddb0*/  LOP3.LUT R162, R161, R162, R145, 0x96, !PT ;  /* 0x000000a2a1a27212 */ /* 0x000fe400078e9691 */
[----:B-1----:R-:W-:Y:S02]  /*ddc0*/  FMNMX.FTZ R3, R4, R3, !PT ;  /* 0x0000000304037209 */ /* 0x002fe40007810000 */
[----:B------:R-:W-:Y:S01]  /*ddd0*/  LOP3.LUT R4, R163, R222, R149, 0x96, !PT ;  /* 0x000000dea3047212 */ /* 0x000fe200078e9695 */
[----:B------:R-:W-:Y:S01]  /*dde0*/  IMAD.WIDE.U32 R162, R162, -0x326172a9, RZ ;  /* 0xcd9e8d57a2a27825 */ /* 0x000fe200078e00ff */
[----:B--2---:R-:W-:Y:S03]  /*ddf0*/  FMNMX.FTZ R132, R9, R132, !PT ;  /* 0x0000008409847209 */ /* 0x004fe60007810000 */
[C---:B------:R-:W-:Y:S01]  /*de00*/  FMUL.FTZ R153, R3.reuse, UR4 ;  /* 0x0000000403997c20 */ /* 0x040fe20008410000 */
[----:B------:R-:W-:Y:S01]  /*de10*/  IMAD.WIDE.U32 R158, R4, -0x326172a9, RZ ;  /* 0xcd9e8d57049e7825 */ /* 0x000fe200078e00ff */
[----:B------:R-:W-:Y:S03]  /*de20*/  FSETP.NEU.FTZ.AND P0, PT, R3, -INF , PT ;  /* 0xff8000000300780b */ /* 0x000fe60003f1d000 */
[C---:B------:R-:W-:Y:S01]  /*de30*/  FMUL.FTZ R155, R132.reuse, UR4 ;  /* 0x00000004849b7c20 */ /* 0x040fe20008410000 */
[----:B------:R-:W-:Y:S02]  /*de40*/  FSETP.NEU.FTZ.AND P1, PT, R132, -INF , PT ;  /* 0xff8000008400780b */ /* 0x000fe40003f3d000 */
[----:B------:R-:W-:Y:S02]  /*de50*/  LOP3.LUT R4, R159, R146, R144, 0x96, !PT ;  /* 0x000000929f047212 */ /* 0x000fe400078e9690 */
[----:B------:R-:W-:Y:S02]  /*de60*/  LOP3.LUT R158, R163, R158, R143, 0x96, !PT ;  /* 0x0000009ea39e7212 */ /* 0x000fe400078e968f */
[----:B------:R-:W-:Y:S01]  /*de70*/  FSEL R153, R153, RZ, P0 ;  /* 0x000000ff99997208 */ /* 0x000fe20000000000 */
[----:B------:R-:W-:Y:S01]  /*de80*/  IMAD.WIDE.U32 R4, R4, -0x2daee0ad, RZ ;  /* 0xd2511f5304047825 */ /* 0x000fe200078e00ff */
[----:B------:R-:W-:Y:S03]  /*de90*/  FSEL R155, R155, RZ, P1 ;  /* 0x000000ff9b9b7208 */ /* 0x000fe60000800000 */
[----:B------:R-:W-:Y:S01]  /*dea0*/  IMAD.WIDE.U32 R158, R158, -0x2daee0ad, RZ ;  /* 0xd2511f539e9e7825 */ /* 0x000fe200078e00ff */
[----:B------:R-:W-:Y:S02]  /*deb0*/  LOP3.LUT R160, R5, R160, R141, 0x96, !PT ;  /* 0x000000a005a07212 */ /* 0x000fe400078e968d */
[----:B------:R-:W-:Y:S01]  /*dec0*/  FSEL R5, R3, RZ, P0 ;  /* 0x000000ff03057208 */ /* 0x000fe20000000000 */
[----:B------:R-:W-:Y:S01]  /*ded0*/  FFMA.FTZ R134, R171, UR4, -R153 ;  /* 0x00000004ab867c23 */ /* 0x000fe20008010899 */
[----:B------:R-:W-:Y:S01]  /*dee0*/  LOP3.LUT R6, R159, R4, R142, 0x96, !PT ;  /* 0x000000049f067212 */ /* 0x000fe200078e968e */
[----:B------:R-:W-:Y:S04]  /*def0*/  IMAD.WIDE.U32 R160, R160, -0x326172a9, RZ ;  /* 0xcd9e8d57a0a07825 */ /* 0x000fe800078e00ff */
[----:B------:R-:W-:Y:S01]  /*df00*/  FFMA.FTZ R171, R169, UR4, -R155 ;  /* 0x00000004a9ab7c23 */ /* 0x000fe2000801089b */
[----:B------:R-:W-:Y:S01]  /*df10*/  PLOP3.LUT P0, PT, PT, PT, UP0, 0x80, 0x0 ;  /* 0x000000000000781c */ /* 0x000fe20003f0f008 */
[----:B------:R-:W-:Y:S01]  /*df20*/  FFMA.FTZ R169, R167, UR4, -R153 ;  /* 0x00000004a7a97c23 */ /* 0x000fe20008010899 */
[----:B------:R-:W-:Y:S04]  /*df30*/  IMAD.WIDE.U32 R6, R6, -0x326172a9, RZ ;  /* 0xcd9e8d5706067825 */ /* 0x000fe800078e00ff */
[--C-:B------:R-:W-:Y:S01]  /*df40*/  FFMA.FTZ R165, R165, UR4, -R155.reuse ;  /* 0x00000004a5a57c23 */ /* 0x100fe2000801089b */
[----:B------:R-:W-:Y:S01]  /*df50*/  MUFU.EX2 R134, R134 ;  /* 0x0000008600867308 */ /* 0x000fe20000000800 */
[----:B------:R-:W-:Y:S01]  /*df60*/  FFMA.FTZ R164, R175, UR4, -R155 ;  /* 0x00000004afa47c23 */ /* 0x000fe2000801089b */
[----:B------:R-:W-:Y:S01]  /*df70*/  FFMA.FTZ R135, R173, UR4, -R153 ;  /* 0x00000004ad877c23 */ /* 0x000fe20008010899 */
[----:B------:R-:W-:Y:S01]  /*df80*/  LOP3.LUT R4, R7, R160, R140, 0x96, !PT ;  /* 0x000000a007047212 */ /* 0x000fe200078e968c */
[----:B------:R-:W-:Y:S01]  /*df90*/  FFMA.FTZ R166, R166, UR4, -R155 ;  /* 0x00000004a6a67c23 */ /* 0x000fe2000801089b */
[----:B------:R-:W-:Y:S01]  /*dfa0*/  LOP3.LUT R11, R6, 0xffff, RZ, 0xc0, !PT ;  /* 0x0000ffff060b7812 */ /* 0x000fe200078ec0ff */
[----:B------:R-:W-:Y:S01]  /*dfb0*/  FFMA.FTZ R167, R174, UR4, -R153 ;  /* 0x00000004aea77c23 */ /* 0x000fe20008010899 */
[----:B------:R-:W-:Y:S01]  /*dfc0*/  FSEL R7, R132, RZ, P1 ;  /* 0x000000ff84077208 */ /* 0x000fe20000800000 */
[----:B------:R-:W-:Y:S02]  /*dfd0*/  FADD.FTZ R5, -R5, R2 ;  /* 0x0000000205057221 */ /* 0x000fe40000010100 */
[----:B------:R-:W-:Y:S01]  /*dfe0*/  MUFU.EX2 R165, R165 ;  /* 0x000000a500a57308 */ /* 0x000fe20000000800 */
[----:B------:R-:W-:Y:S01]  /*dff0*/  SHF.R.U32.HI R8, RZ, 0x10, R6 ;  /* 0x00000010ff087819 */ /* 0x000fe20000011606 */
[--C-:B------:R-:W-:Y:S01]  /*e000*/  FFMA.FTZ R168, R170, UR4, -R155.reuse ;  /* 0x00000004aaa87c23 */ /* 0x100fe2000801089b */
[----:B------:R-:W-:Y:S01]  /*e010*/  FADD.FTZ R0, -R7, R0 ;  /* 0x0000000007007221 */ /* 0x000fe20000010100 */
[----:B------:R-:W-:Y:S01]  /*e020*/  LOP3.LUT R13, R4, 0xffff, RZ, 0xc0, !PT ;  /* 0x0000ffff040d7812 */ /* 0x000fe200078ec0ff */
[----:B------:R-:W-:Y:S01]  /*e030*/  FFMA.FTZ R173, R251, UR4, -R155 ;  /* 0x00000004fbad7c23 */ /* 0x000fe2000801089b */
[--C-:B------:R-:W-:Y:S01]  /*e040*/  SHF.R.U32.HI R9, RZ, 0x10, R4.reuse ;  /* 0x00000010ff097819 */ /* 0x100fe20000011604 */
[----:B------:R-:W-:Y:S01]  /*e050*/  FMUL.FTZ R2, R0, UR4 ;  /* 0x0000000400027c20 */ /* 0x000fe20008410000 */
[----:B------:R-:W-:Y:S02]  /*e060*/  FMUL.FTZ R0, R5, UR4 ;  /* 0x0000000405007c20 */ /* 0x000fe40008410000 */
[----:B------:R-:W1:Y:S01]  /*e070*/  MUFU.EX2 R164, R164 ;  /* 0x000000a400a47308 */ /* 0x000e620000000800 */
[----:B------:R-:W-:Y:S01]  /*e080*/  LOP3.LUT R138, R6, 0xff, RZ, 0xc0, !PT ;  /* 0x000000ff068a7812 */ /* 0x000fe200078ec0ff */
[--C-:B------:R-:W-:Y:S01]  /*e090*/  FFMA.FTZ R175, R249, UR4, -R153.reuse ;  /* 0x00000004f9af7c23 */ /* 0x100fe20008010899 */
[----:B------:R-:W-:Y:S01]  /*e0a0*/  LOP3.LUT R136, R4, 0xff, RZ, 0xc0, !PT ;  /* 0x000000ff04887812 */ /* 0x000fe200078ec0ff */
[----:B------:R-:W-:Y:S01]  /*e0b0*/  FFMA.FTZ R170, R247, UR4, -R153 ;  /* 0x00000004f7aa7c23 */ /* 0x000fe20008010899 */
[----:B------:R-:W-:Y:S01]  /*e0c0*/  SHF.R.U32.HI R11, RZ, 0x8, R11 ;  /* 0x00000008ff0b7819 */ /* 0x000fe2000001160b */
[----:B------:R-:W-:Y:S01]  /*e0d0*/  FFMA.FTZ R235, R235, UR4, -R155 ;  /* 0x00000004ebeb7c23 */ /* 0x000fe2000801089b */
[----:B------:R-:W-:Y:S03]  /*e0e0*/  LOP3.LUT R7, R8, 0xff, RZ, 0xc0, !PT ;  /* 0x000000ff08077812 */ /* 0x000fe600078ec0ff */
[----:B------:R-:W2:Y:S01]  /*e0f0*/  MUFU.EX2 R135, R135 ;  /* 0x0000008700877308 */ /* 0x000ea20000000800 */
[----:B------:R-:W-:Y:S01]  /*e100*/  SHF.R.U32.HI R13, RZ, 0x8, R13 ;  /* 0x00000008ff0d7819 */ /* 0x000fe2000001160d */
[----:B------:R-:W-:Y:S01]  /*e110*/  FFMA.FTZ R172, R243, UR4, -R155 ;  /* 0x00000004f3ac7c23 */ /* 0x000fe2000801089b */
[----:B------:R-:W-:Y:S01]  /*e120*/  LOP3.LUT R9, R9, 0xff, RZ, 0xc0, !PT ;  /* 0x000000ff09097812 */ /* 0x000fe200078ec0ff */
[--C-:B------:R-:W-:Y:S01]  /*e130*/  FFMA.FTZ R174, R245, UR4, -R153.reuse ;  /* 0x00000004f5ae7c23 */ /* 0x100fe20008010899 */
[----:B------:R-:W-:Y:S01]  /*e140*/  SHF.R.U32.HI R4, RZ, 0x18, R4 ;  /* 0x00000018ff047819 */ /* 0x000fe20000011604 */
[----:B------:R-:W-:Y:S01]  /*e150*/  FFMA.FTZ R237, R237, UR4, -R153 ;  /* 0x00000004eded7c23 */ /* 0x000fe20008010899 */
[----:B------:R-:W-:Y:S03]  /*e160*/  SHF.R.U32.HI R6, RZ, 0x18, R6 ;  /* 0x00000018ff067819 */ /* 0x000fe60000011606 */
[----:B------:R-:W-:Y:S01]  /*e170*/  MUFU.EX2 R171, R171 ;  /* 0x000000ab00ab7308 */ /* 0x000fe20000000800 */
[----:B------:R-:W-:Y:S01]  /*e180*/  PRMT R138, R138, 0x5410, R11 ;  /* 0x000054108a8a7816 */ /* 0x000fe2000000000b */
[----:B------:R-:W-:Y:S01]  /*e190*/  FFMA.FTZ R241, R241, UR4, -R155 ;  /* 0x00000004f1f17c23 */ /* 0x000fe2000801089b */
[----:B------:R-:W-:Y:S01]  /*e1a0*/  PRMT R136, R136, 0x5410, R13 ;  /* 0x0000541088887816 */ /* 0x000fe2000000000d */
[----:B------:R-:W-:Y:S01]  /*e1b0*/  FFMA.FTZ R239, R239, UR4, -R155 ;  /* 0x00000004efef7c23 */ /* 0x000fe2000801089b */
[----:B------:R-:W-:Y:S01]  /*e1c0*/  PRMT R4, R9, 0x5410, R4 ;  /* 0x0000541009047816 */ /* 0x000fe20000000004 */
[--C-:B------:R-:W-:Y:S01]  /*e1d0*/  FFMA.FTZ R243, R250, UR4, -R153.reuse ;  /* 0x00000004faf37c23 */ /* 0x100fe20008010899 */
[----:B------:R-:W-:Y:S03]  /*e1e0*/  PRMT R6, R7, 0x5410, R6 ;  /* 0x0000541007067816 */ /* 0x000fe60000000006 */
[----:B------:R-:W3:Y:S01]  /*e1f0*/  MUFU.EX2 R166, R166 ;  /* 0x000000a600a67308 */ /* 0x000ee20000000800 */
[--C-:B------:R-:W-:Y:S01]  /*e200*/  HSET2.LE.AND R138, R138, R219.reuse, PT ;  /* 0x000000db8a8a7233 */ /* 0x100fe20003803000 */
[----:B------:R-:W-:Y:S01]  /*e210*/  FFMA.FTZ R248, R248, UR4, -R153 ;  /* 0x00000004f8f87c23 */ /* 0x000fe20008010899 */
[--C-:B------:R-:W-:Y:S01]  /*e220*/  HSET2.LE.AND R136, R136, R219.reuse, PT ;  /* 0x000000db88887233 */ /* 0x100fe20003803000 */
[--C-:B------:R-:W-:Y:S01]  /*e230*/  FFMA.FTZ R245, R252, UR4, -R155.reuse ;  /* 0x00000004fcf57c23 */ /* 0x100fe2000801089b */
[--C-:B------:R-:W-:Y:S01]  /*e240*/  HSET2.LE.AND R139, R6, R219.reuse, PT ;  /* 0x000000db068b7233 */ /* 0x100fe20003803000 */
[----:B------:R-:W-:Y:S01]  /*e250*/  FFMA.FTZ R246, R246, UR4, -R155 ;  /* 0x00000004f6f67c23 */ /* 0x000fe2000801089b */
[--C-:B------:R-:W-:Y:S03]  /*e260*/  HSET2.LE.AND R137, R4, R219.reuse, PT ;  /* 0x000000db04897233 */ /* 0x100fe60003803000 */
[----:B------:R-:W-:Y:S01]  /*e270*/  MUFU.EX2 R169, R169 ;  /* 0x000000a900a97308 */ /* 0x000fe20000000800 */
[----:B-1----:R-:W-:Y:S01]  /*e280*/  F2FP.BF16.F32.PACK_AB R7, R164, R165 ;  /* 0x000000a5a407723e */ /* 0x002fe200000010ff */
[--C-:B------:R-:W-:Y:S01]  /*e290*/  FFMA.FTZ R247, R244, UR4, -R153.reuse ;  /* 0x00000004f4f77c23 */ /* 0x100fe20008010899 */
[----:B--2---:R-:W-:Y:S01]  /*e2a0*/  F2FP.BF16.F32.PACK_AB R6, R134, R135 ;  /* 0x000000878606723e */ /* 0x004fe200000010ff */
[--C-:B------:R-:W-:Y:S01]  /*e2b0*/  FFMA.FTZ R242, R242, UR4, -R153.reuse ;  /* 0x00000004f2f27c23 */ /* 0x100fe20008010899 */
[----:B------:R-:W-:Y:S01]  /*e2c0*/  LOP3.LUT R138, R138, R7, RZ, 0xc0, !PT ;  /* 0x000000078a8a7212 */ /* 0x000fe200078ec0ff */
[--C-:B------:R-:W-:Y:S01]  /*e2d0*/  FFMA.FTZ R251, R234, UR4, -R153.reuse ;  /* 0x00000004eafb7c23 */ /* 0x100fe20008010899 */
[----:B------:R-:W-:Y:S03]  /*e2e0*/  LOP3.LUT R139, R139, R6, RZ, 0xc0, !PT ;  /* 0x000000068b8b7212 */ /* 0x000fe600078ec0ff */
[----:B------:R-:W1:Y:S01]  /*e2f0*/  MUFU.EX2 R167, R167 ;  /* 0x000000a700a77308 */ /* 0x000e620000000800 */
[----:B---3--:R-:W-:Y:S01]  /*e300*/  F2FP.BF16.F32.PACK_AB R5, R166, R171 ;  /* 0x000000aba605723e */ /* 0x008fe200000010ff */
[----:B------:R-:W-:Y:S01]  /*e310*/  FFMA.FTZ R234, R152, UR4, -R153 ;  /* 0x0000000498ea7c23 */ /* 0x000fe20008010899 */
[--C-:B------:R-:W-:Y:S01]  /*e320*/  FFMA.FTZ R240, R240, UR4, -R155.reuse ;  /* 0x00000004f0f07c23 */ /* 0x100fe2000801089b */
[----:B------:R-:W-:Y:S01]  /*e330*/  FFMA.FTZ R249, R238, UR4, -R155 ;  /* 0x00000004eef97c23 */ /* 0x000fe2000801089b */
[----:B------:R-:W-:Y:S01]  /*e340*/  LOP3.LUT R136, R136, R5, RZ, 0xc0, !PT ;  /* 0x0000000588887212 */ /* 0x000fe200078ec0ff */
[--C-:B------:R-:W-:Y:S01]  /*e350*/  FFMA.FTZ R236, R236, UR4, -R153.reuse ;  /* 0x00000004ecec7c23 */ /* 0x100fe20008010899 */
[----:B------:R-:W-:Y:S03]  /*e360*/  FFMA.FTZ R153, R133, UR4, -R153 ;  /* 0x0000000485997c23 */ /* 0x000fe60008010899 */
[----:B------:R-:W2:Y:S01]  /*e370*/  MUFU.EX2 R2, R2 ;  /* 0x0000000200027308 */ /* 0x000ea20000000800 */
[--C-:B------:R-:W-:Y:S01]  /*e380*/  FFMA.FTZ R226, R226, UR4, -R155.reuse ;  /* 0x00000004e2e27c23 */ /* 0x100fe2000801089b */
[----:B------:R-:W-:Y:S08]  /*e390*/  FFMA.FTZ R155, R224, UR4, -R155 ;  /* 0x00000004e09b7c23 */ /* 0x000ff0000801089b */
[----:B------:R-:W3:Y:S01]  /*e3a0*/  MUFU.EX2 R0, R0 ;  /* 0x0000000000007308 */ /* 0x000ee20000000800 */
[----:B-1----:R-:W-:Y:S04]  /*e3b0*/  F2FP.BF16.F32.PACK_AB R4, R167, R169 ;  /* 0x000000a9a704723e */ /* 0x002fe800000010ff */
[----:B------:R-:W-:Y:S05]  /*e3c0*/  LOP3.LUT R137, R137, R4, RZ, 0xc0, !PT ;  /* 0x0000000489897212 */ /* 0x000fea00078ec0ff */
[----:B------:R-:W-:Y:S01]  /*e3d0*/  MUFU.EX2 R224, R155 ;  /* 0x0000009b00e07308 */ /* 0x000fe20000000800 */
        /* <DEDUP_REMOVED lines=9> */
[C---:B------:R-:W-:Y:S01]  /*e470*/  FMUL.FTZ R7, R0.reuse, R131 ;  /* 0x0000008300077220 */ /* 0x040fe20000410000 */
[C---:B------:R-:W-:Y:S01]  /*e480*/  FMUL.FTZ R10, R0.reuse, R126 ;  /* 0x0000007e000a7220 */ /* 0x040fe20000410000 */
[C---:B------:R-:W-:Y:S01]  /*e490*/  FMUL.FTZ R11, R0.reuse, R127 ;  /* 0x0000007f000b7220 */ /* 0x040fe20000410000 */
[----:B------:R-:W1:Y:S01]  /*e4a0*/  LDSM.16.MT88.4 R128, [R188+0xc000] ;  /* 0x00c00000bc80783b */ /* 0x000e620000004200 */
[C---:B------:R-:W-:Y:S01]  /*e4b0*/  FMUL.FTZ R14, R0.reuse, R122 ;  /* 0x0000007a000e7220 */ /* 0x040fe20000410000 */
[C---:B------:R-:W-:Y:S01]  /*e4c0*/  FMUL.FTZ R15, R0.reuse, R123 ;  /* 0x0000007b000f7220 */ /* 0x040fe20000410000 */
[C---:B------:R-:W-:Y:S01]  /*e4d0*/  FMUL.FTZ R22, R0.reuse, R114 ;  /* 0x0000007200167220 */ /* 0x040fe20000410000 */
[C---:B------:R-:W-:Y:S01]  /*e4e0*/  HMMA.16816.F32.BF16 R4, R136.reuse, R16, R4 ;  /* 0x000000108804723c */ /* 0x040fe20000041804 */
[----:B------:R-:W-:Y:S03]  /*e4f0*/  MUFU.EX2 R133, R153 ;  /* 0x0000009900857308 */ /* 0x000fe60000000800 */
[----:B------:R-:W2:Y:S01]  /*e500*/  LDSM.16.MT88.4 R120, [R192+0xe000] ;  /* 0x00e00000c078783b */ /* 0x000ea20000004200 */
[----:B------:R-:W-:Y:S01]  /*e510*/  FMUL.FTZ R23, R0, R115 ;  /* 0x0000007300177220 */ /* 0x000fe20000410000 */
[C---:B------:R-:W-:Y:S05]  /*e520*/  HMMA.16816.F32.BF16 R8, R136.reuse, R18, R8 ;  /* 0x000000128808723c */ /* 0x040fea0000041808 */
[----:B------:R-:W-:Y:S01]  /*e530*/  MUFU.EX2 R175, R175 ;  /* 0x000000af00af7308 */ /* 0x000fe20000000800 */
[----:B------:R-:W-:Y:S01]  /*e540*/  FMUL.FTZ R17, R2, R117 ;  /* 0x0000007502117220 */ /* 0x000fe20000410000 */
[C---:B------:R-:W-:Y:S01]  /*e550*/  HMMA.16816.F32.BF16 R12, R136.reuse, R24, R12 ;  /* 0x00000018880c723c */ /* 0x040fe2000004180c */
[----:B------:R-:W3:Y:S03]  /*e560*/  LDSM.16.MT88.4 R112, [R190+0xe000] ;  /* 0x00e00000be70783b */ /* 0x000ee60000004200 */
[C---:B------:R-:W-:Y:S01]  /*e570*/  FMUL.FTZ R18, R0.reuse, R118 ;  /* 0x0000007600127220 */ /* 0x040fe20000410000 */
[----:B------:R-:W-:Y:S01]  /*e580*/  FMUL.FTZ R19, R0, R119 ;  /* 0x0000007700137220 */ /* 0x000fe20000410000 */
[C---:B------:R-:W-:Y:S01]  /*e590*/  FMUL.FTZ R16, R2.reuse, R116 ;  /* 0x0000007402107220 */ /* 0x040fe20000410000 */
[C---:B------:R-:W-:Y:S02]  /*e5a0*/  FMUL.FTZ R24, R2.reuse, R108 ;  /* 0x0000006c02187220 */ /* 0x040fe40000410000 */
[----:B------:R-:W-:Y:S01]  /*e5b0*/  LDSM.16.MT88.4 R124, [R188+0xc800] ;  /* 0x00c80000bc7c783b */ /* 0x000fe20000004200 */
[----:B------:R-:W-:Y:S01]  /*e5c0*/  MUFU.EX2 R170, R170 ;  /* 0x000000aa00aa7308 */ /* 0x000fe20000000800 */
[C---:B------:R-:W-:Y:S01]  /*e5d0*/  FMUL.FTZ R25, R2.reuse, R109 ;  /* 0x0000006d02197220 */ /* 0x040fe20000410000 */
[C---:B------:R-:W-:Y:S01]  /*e5e0*/  FMUL.FTZ R28, R2.reuse, R104 ;  /* 0x00000068021c7220 */ /* 0x040fe20000410000 */
[----:B------:R-:W-:Y:S01]  /*e5f0*/  FMUL.FTZ R29, R2, R105 ;  /* 0x00000069021d7220 */ /* 0x000fe20000410000 */
[C---:B------:R-:W-:Y:S03]  /*e600*/  HMMA.16816.F32.BF16 R16, R136.reuse, R26, R16 ;  /* 0x0000001a8810723c */ /* 0x040fe60000041810 */
[C---:B------:R-:W-:Y:S01]  /*e610*/  FMUL.FTZ R30, R0.reuse, R106 ;  /* 0x0000006a001e7220 */ /* 0x040fe20000410000 */
[----:B------:R-:W-:Y:S01]  /*e620*/  FMUL.FTZ R31, R0, R107 ;  /* 0x0000006b001f7220 */ /* 0x000fe20000410000 */
[----:B------:R-:W-:Y:S01]  /*e630*/  FMUL.FTZ R36, R2, R36 ;  /* 0x0000002402247220 */ /* 0x000fe20000410000 */
[C---:B------:R-:W-:Y:S01]  /*e640*/  HMMA.16816.F32.BF16 R20, R136.reuse, R32, R20 ;  /* 0x000000208814723c */ /* 0x040fe20000041814 */
[----:B------:R-:W4:Y:S01]  /*e650*/  LDSM.16.MT88.4 R104, [R189+0xe000] ;  /* 0x00e00000bd68783b */ /* 0x000f220000004200 */
[----:B------:R-:W-:Y:S03]  /*e660*/  MUFU.EX2 R235, R235 ;  /* 0x000000eb00eb7308 */ /* 0x000fe60000000800 */
[C---:B------:R-:W-:Y:S01]  /*e670*/  FMUL.FTZ R26, R0.reuse, R110 ;  /* 0x0000006e001a7220 */ /* 0x040fe20000410000 */
[----:B------:R-:W-:Y:S01]  /*e680*/  FMUL.FTZ R27, R0, R111 ;  /* 0x0000006f001b7220 */ /* 0x000fe20000410000 */
[C---:B------:R-:W-:Y:S01]  /*e690*/  FMUL.FTZ R32, R2.reuse, R100 ;  /* 0x0000006402207220 */ /* 0x040fe20000410000 */
[C---:B------:R-:W-:Y:S01]  /*e6a0*/  FMUL.FTZ R33, R2.reuse, R101 ;  /* 0x0000006502217220 */ /* 0x040fe20000410000 */
[----:B------:R-:W-:Y:S03]  /*e6b0*/  LDSM.16.MT88.4 R108, [R192+0x10000] ;  /* 0x01000000c06c783b */ /* 0x000fe60000004200 */
[----:B------:R-:W-:Y:S01]  /*e6c0*/  MUFU.EX2 R172, R172 ;  /* 0x000000ac00ac7308 */ /* 0x000fe20000000800 */
[----:B------:R-:W-:Y:S01]  /*e6d0*/  FMUL.FTZ R37, R2, R37 ;  /* 0x0000002502257220 */ /* 0x000fe20000410000 */
[C---:B------:R-:W-:Y:S01]  /*e6e0*/  FMUL.FTZ R38, R0.reuse, R38 ;  /* 0x0000002600267220 */ /* 0x040fe20000410000 */
[C---:B------:R-:W-:Y:S03]  /*e6f0*/  HMMA.16816.F32.BF16 R24, R136.reuse, R34, R24 ;  /* 0x000000228818723c */ /* 0x040fe60000041818 */
[----:B------:R-:W-:Y:S01]  /*e700*/  FMUL.FTZ R39, R0, R39 ;  /* 0x0000002700277220 */ /* 0x000fe20000410000 */
[C---:B------:R-:W-:Y:S01]  /*e710*/  FMUL.FTZ R40, R2.reuse, R40 ;  /* 0x0000002802287220 */ /* 0x040fe20000410000 */
[----:B------:R-:W-:Y:S01]  /*e720*/  FMUL.FTZ R41, R2, R41 ;  /* 0x0000002902297220 */ /* 0x000fe20000410000 */
[C---:B-1----:R-:W-:Y:S01]  /*e730*/  HMMA.16816.F32.BF16 R28, R136.reuse, R128, R28 ;  /* 0x00000080881c723c */ /* 0x042fe2000004181c */
[----:B------:R-:W-:Y:S04]  /*e740*/  MUFU.EX2 R174, R174 ;  /* 0x000000ae00ae7308 */ /* 0x000fe80000000800 */
[C---:B------:R-:W-:Y:S01]  /*e750*/  FMUL.FTZ R34, R0.reuse, R102 ;  /* 0x0000006600227220 */ /* 0x040fe20000410000 */
[C---:B------:R-:W-:Y:S01]  /*e760*/  FMUL.FTZ R35, R0.reuse, R103 ;  /* 0x0000006700237220 */ /* 0x040fe20000410000 */
[C---:B------:R-:W-:Y:S01]  /*e770*/  FMUL.FTZ R42, R0.reuse, R42 ;  /* 0x0000002a002a7220 */ /* 0x040fe20000410000 */
[----:B------:R-:W1:Y:S03]  /*e780*/  LDSM.16.MT88.4 R100, [R188+0xe000] ;  /* 0x00e00000bc64783b */ /* 0x000e660000004200 */
[----:B------:R-:W-:Y:S01]  /*e790*/  MUFU.EX2 R237, R237 ;  /* 0x000000ed00ed7308 */ /* 0x000fe20000000800 */
[----:B------:R-:W-:Y:S01]  /*e7a0*/  FMUL.FTZ R43, R0, R43 ;  /* 0x0000002b002b7220 */ /* 0x000fe20000410000 */
[C---:B------:R-:W-:Y:S01]  /*e7b0*/  FMUL.FTZ R44, R2.reuse, R44 ;  /* 0x0000002c022c7220 */ /* 0x040fe20000410000 */
[C---:B------:R-:W-:Y:S03]  /*e7c0*/  HMMA.16816.F32.BF16 R32, R136.reuse, R130, R32 ;  /* 0x000000828820723c */ /* 0x040fe60000041820 */
[----:B------:R-:W-:Y:S01]  /*e7d0*/  FMUL.FTZ R45, R2, R45 ;  /* 0x0000002d022d7220 */ /* 0x000fe20000410000 */
[C---:B------:R-:W-:Y:S01]  /*e7e0*/  FMUL.FTZ R46, R0.reuse, R46 ;  /* 0x0000002e002e7220 */ /* 0x040fe20000410000 */
[----:B------:R-:W-:Y:S01]  /*e7f0*/  FMUL.FTZ R47, R0, R47 ;  /* 0x0000002f002f7220 */ /* 0x000fe20000410000 */
[C---:B--2---:R-:W-:Y:S01]  /*e800*/  HMMA.16816.F32.BF16 R36, R136.reuse, R120, R36 ;  /* 0x000000788824723c */ /* 0x044fe20000041824 */
[----:B------:R-:W-:Y:S04]  /*e810*/  MUFU.EX2 R245, R245 ;  /* 0x000000f500f57308 */ /* 0x000fe80000000800 */
[C---:B------:R-:W-:Y:S01]  /*e820*/  FMUL.FTZ R48, R2.reuse, R48 ;  /* 0x0000003002307220 */ /* 0x040fe20000410000 */
[C---:B------:R-:W-:Y:S01]  /*e830*/  HMMA.16816.F32.BF16 R40, R136.reuse, R122, R40 ;  /* 0x0000007a8828723c */ /* 0x040fe20000041828 */
[----:B------:R-:W-:Y:S04]  /*e840*/  LDSM.16.MT88.4 R120, [R189+0xc800] ;  /* 0x00c80000bd78783b */ /* 0x000fe80000004200 */
[----:B------:R-:W-:Y:S01]  /*e850*/  MUFU.EX2 R246, R246 ;  /* 0x000000f600f67308 */ /* 0x000fe20000000800 */
[----:B------:R-:W-:Y:S01]  /*e860*/  FMUL.FTZ R49, R2, R49 ;  /* 0x0000003102317220 */ /* 0x000fe20000410000 */
[C---:B---3--:R-:W-:Y:S04]  /*e870*/  HMMA.16816.F32.BF16 R44, R136.reuse, R112, R44 ;  /* 0x00000070882c723c */ /* 0x048fe8000004182c */
[C---:B------:R-:W-:Y:S01]  /*e880*/  FMUL.FTZ R50, R0.reuse, R50 ;  /* 0x0000003200327220 */ /* 0x040fe20000410000 */
[----:B------:R-:W-:Y:S01]  /*e890*/  FMUL.FTZ R51, R0, R51 ;  /* 0x0000003300337220 */ /* 0x000fe20000410000 */
[C---:B------:R-:W-:Y:S01]  /*e8a0*/  FMUL.FTZ R52, R2.reuse, R52 ;  /* 0x0000003402347220 */ /* 0x040fe20000410000 */
[----:B------:R-:W-:Y:S01]  /*e8b0*/  FMUL.FTZ R53, R2, R53 ;  /* 0x0000003502357220 */ /* 0x000fe20000410000 */
[----:B------:R-:W-:Y:S03]  /*e8c0*/  MUFU.EX2 R247, R247 ;  /* 0x000000f700f77308 */ /* 0x000fe60000000800 */
[C---:B------:R-:W-:Y:S01]  /*e8d0*/  FMUL.FTZ R54, R0.reuse, R54 ;  /* 0x0000003600367220 */ /* 0x040fe20000410000 */
[----:B------:R-:W-:Y:S01]  /*e8e0*/  FMUL.FTZ R55, R0, R55 ;  /* 0x0000003700377220 */ /* 0x000fe20000410000 */
[C---:B------:R-:W-:Y:S01]  /*e8f0*/  HMMA.16816.F32.BF16 R48, R136.reuse, R114, R48 ;  /* 0x000000728830723c */ /* 0x040fe20000041830 */
[----:B------:R-:W2:Y:S02]  /*e900*/  LDSM.16.MT88.4 R112, [R190+0x10000] ;  /* 0x01000000be70783b */ /* 0x000ea40000004200 */
[C---:B------:R-:W-:Y:S01]  /*e910*/  FMUL.FTZ R56, R2.reuse, R56 ;  /* 0x0000003802387220 */ /* 0x040fe20000410000 */
[----:B------:R-:W-:Y:S01]  /*e920*/  FMUL.FTZ R57, R2, R57 ;  /* 0x0000003902397220 */ /* 0x000fe20000410000 */
[C---:B------:R-:W-:Y:S01]  /*e930*/  FMUL.FTZ R58, R0.reuse, R58 ;  /* 0x0000003a003a7220 */ /* 0x040fe20000410000 */
[C---:B----4-:R-:W-:Y:S01]  /*e940*/  HMMA.16816.F32.BF16 R52, R136.reuse, R104, R52 ;  /* 0x000000688834723c */ /* 0x050fe20000041834 */
[----:B------:R-:W-:Y:S04]  /*e950*/  MUFU.EX2 R168, R168 ;  /* 0x000000a800a87308 */ /* 0x000fe80000000800 */
[----:B------:R-:W-:Y:S01]  /*e960*/  FMUL.FTZ R59, R0, R59 ;  /* 0x0000003b003b7220 */ /* 0x000fe20000410000 */
[C---:B------:R-:W-:Y:S01]  /*e970*/  FMUL.FTZ R60, R2.reuse, R60 ;  /* 0x0000003c023c7220 */ /* 0x040fe20000410000 */
[----:B------:R-:W-:Y:S01]  /*e980*/  FMUL.FTZ R61, R2, R61 ;  /* 0x0000003d023d7220 */ /* 0x000fe20000410000 */
[C---:B------:R-:W-:Y:S03]  /*e990*/  FMUL.FTZ R62, R0.reuse, R62 ;  /* 0x0000003e003e7220 */ /* 0x040fe60000410000 */
[----:B------:R-:W-:Y:S01]  /*e9a0*/  MUFU.EX2 R242, R242 ;  /* 0x000000f200f27308 */ /* 0x000fe20000000800 */
[----:B------:R-:W-:Y:S01]  /*e9b0*/  FMUL.FTZ R63, R0, R63 ;  /* 0x0000003f003f7220 */ /* 0x000fe20000410000 */
[C---:B------:R-:W-:Y:S03]  /*e9c0*/  HMMA.16816.F32.BF16 R56, R136.reuse, R106, R56 ;  /* 0x0000006a8838723c */ /* 0x040fe60000041838 */
[C---:B------:R-:W-:Y:S01]  /*e9d0*/  FMUL.FTZ R64, R2.reuse, R64 ;  /* 0x0000004002407220 */ /* 0x040fe20000410000 */
[----:B------:R-:W-:Y:S01]  /*e9e0*/  FMUL.FTZ R65, R2, R65 ;  /* 0x0000004102417220 */ /* 0x000fe20000410000 */
[C---:B------:R-:W-:Y:S01]  /*e9f0*/  FMUL.FTZ R66, R0.reuse, R66 ;  /* 0x0000004200427220 */ /* 0x040fe20000410000 */
[C---:B-1----:R-:W-:Y:S02]  /*ea00*/  HMMA.16816.F32.BF16 R60, R136.reuse, R100, R60 ;  /* 0x00000064883c723c */ /* 0x042fe4000004183c */
[----:B------:R-:W1:Y:S03]  /*ea10*/  MUFU.EX2 R173, R173 ;  /* 0x000000ad00ad7308 */ /* 0x000e660000000800 */
[----:B------:R-:W-:Y:S01]  /*ea20*/  FMUL.FTZ R67, R0, R67 ;  /* 0x0000004300437220 */ /* 0x000fe20000410000 */
[C---:B------:R-:W-:Y:S01]  /*ea30*/  FMUL.FTZ R68, R2.reuse, R68 ;  /* 0x0000004402447220 */ /* 0x040fe20000410000 */
[----:B------:R-:W-:Y:S01]  /*ea40*/  FMUL.FTZ R69, R2, R69 ;  /* 0x0000004502457220 */ /* 0x000fe20000410000 */
[C---:B------:R-:W-:Y:S04]  /*ea50*/  FMUL.FTZ R70, R0.reuse, R70 ;  /* 0x0000004600467220 */ /* 0x040fe80000410000 */
[----:B------:R-:W-:Y:S01]  /*ea60*/  MUFU.EX2 R241, R241 ;  /* 0x000000f100f17308 */ /* 0x000fe20000000800 */
[----:B------:R-:W-:Y:S01]  /*ea70*/  FMUL.FTZ R71, R0, R71 ;  /* 0x0000004700477220 */ /* 0x000fe20000410000 */
[C---:B------:R-:W-:Y:S01]  /*ea80*/  HMMA.16816.F32.BF16 R64, R136.reuse, R102, R64 ;  /* 0x000000668840723c */ /* 0x040fe20000041840 */
[----:B------:R-:W3:Y:S02]  /*ea90*/  LDSM.16.MT88.4 R100, [R189+0x10000] ;  /* 0x01000000bd64783b */ /* 0x000ee40000004200 */
[C---:B------:R-:W-:Y:S01]  /*eaa0*/  FMUL.FTZ R72, R2.reuse, R72 ;  /* 0x0000004802487220 */ /* 0x040fe20000410000 */
[----:B------:R-:W-:Y:S01]  /*eab0*/  FMUL.FTZ R73, R2, R73 ;  /* 0x0000004902497220 */ /* 0x000fe20000410000 */
[C---:B------:R-:W-:Y:S01]  /*eac0*/  FMUL.FTZ R74, R0.reuse, R74 ;  /* 0x0000004a004a7220 */ /* 0x040fe20000410000 */
[C---:B------:R-:W-:Y:S02]  /*ead0*/  HMMA.16816.F32.BF16 R68, R136.reuse, R108, R68 ;  /* 0x0000006c8844723c */ /* 0x040fe40000041844 */
[----:B------:R-:W4:Y:S03]  /*eae0*/  MUFU.EX2 R239, R239 ;  /* 0x000000ef00ef7308 */ /* 0x000f260000000800 */
[----:B------:R-:W-:Y:S01]  /*eaf0*/  FMUL.FTZ R75, R0, R75 ;  /* 0x0000004b004b7220 */ /* 0x000fe20000410000 */
[----:B------:R-:W-:Y:S01]  /*eb00*/  LOP3.LUT R128, R161, R162, R154, 0x96, !PT ;  /* 0x000000a2a1807212 */ /* 0x000fe200078e969a */
[C---:B------:R-:W-:Y:S01]  /*eb10*/  FMUL.FTZ R76, R2.reuse, R76 ;  /* 0x0000004c024c7220 */ /* 0x040fe20000410000 */
[----:B------:R-:W-:Y:S04]  /*eb20*/  FMUL.FTZ R77, R2, R77 ;  /* 0x0000004d024d7220 */ /* 0x000fe80000410000 */
[----:B------:R-:W-:Y:S01]  /*eb30*/  MUFU.EX2 R243, R243 ;  /* 0x000000f300f37308 */ /* 0x000fe20000000800 */
[----:B------:R-:W-:Y:S01]  /*eb40*/  IMAD.WIDE.U32 R128, R128, -0x2daee0ad, RZ ;  /* 0xd2511f5380807825 */ /* 0x000fe200078e00ff */
[C---:B------:R-:W-:Y:S03]  /*eb50*/  HMMA.16816.F32.BF16 R72, R136.reuse, R110, R72 ;  /* 0x0000006e8848723c */ /* 0x040fe60000041848 */
[----:B------:R-:W-:Y:S01]  /*eb60*/  FMUL.FTZ R78, R0, R78 ;  /* 0x0000004e004e7220 */ /* 0x000fe20000410000 */
[----:B------:R-:W-:Y:S01]  /*eb70*/  LOP3.LUT R105, R128, 0xffff, RZ, 0xc0, !PT ;  /* 0x0000ffff80697812 */ /* 0x000fe200078ec0ff */
[----:B------:R-:W-:Y:S01]  /*eb80*/  FMUL.FTZ R79, R0, R79 ;  /* 0x0000004f004f7220 */ /* 0x000fe20000410000 */
[--C-:B------:R-:W-:Y:S01]  /*eb90*/  SHF.R.U32.HI R104, RZ, 0x10, R128.reuse ;  /* 0x00000010ff687819 */ /* 0x100fe20000011680 */
[----:B------:R-:W-:Y:S01]  /*eba0*/  FMUL.FTZ R80, R2, R80 ;  /* 0x0000005002507220 */ /* 0x000fe20000410000 */
[----:B------:R-:W-:Y:S01]  /*ebb0*/  LOP3.LUT R110, R128, 0xff, RZ, 0xc0, !PT ;  /* 0x000000ff806e7812 */ /* 0x000fe200078ec0ff */
[----:B------:R-:W5:Y:S02]  /*ebc0*/  MUFU.EX2 R248, R248 ;  /* 0x000000f800f87308 */ /* 0x000f640000000800 */
[----:B------:R-:W-:Y:S01]  /*ebd0*/  SHF.R.U32.HI R116, RZ, 0x18, R128 ;  /* 0x00000018ff747819 */ /* 0x000fe20000011680 */
[C---:B--2---:R-:W-:Y:S03]  /*ebe0*/  HMMA.16816.F32.BF16 R76, R136.reuse, R112, R76 ;  /* 0x00000070884c723c */ /* 0x044fe6000004184c */
[----:B------:R-:W-:Y:S01]  /*ebf0*/  SHF.R.U32.HI R105, RZ, 0x8, R105 ;  /* 0x00000008ff697819 */ /* 0x000fe20000011669 */
[----:B------:R-:W-:Y:S01]  /*ec00*/  FMUL.FTZ R81, R2, R81 ;  /* 0x0000005102517220 */ /* 0x000fe20000410000 */
[----:B------:R-:W-:Y:S01]  /*ec10*/  LOP3.LUT R128, R129, R158, R156, 0x96, !PT ;  /* 0x0000009e81807212 */ /* 0x000fe200078e969c */
[----:B------:R-:W-:Y:S01]  /*ec20*/  FMUL.FTZ R82, R0, R82 ;  /* 0x0000005200527220 */ /* 0x000fe20000410000 */
[----:B------:R-:W-:Y:S01]  /*ec30*/  PRMT R110, R110, 0x5410, R105 ;  /* 0x000054106e6e7816 */ /* 0x000fe20000000069 */
[----:B------:R-:W-:Y:S01]  /*ec40*/  FMUL.FTZ R83, R0, R83 ;  /* 0x0000005300537220 */ /* 0x000fe20000410000 */
[----:B------:R-:W-:Y:S02]  /*ec50*/  MUFU.EX2 R240, R240 ;  /* 0x000000f000f07308 */ /* 0x000fe40000000800 */
[----:B------:R-:W-:Y:S01]  /*ec60*/  LOP3.LUT R105, R128, 0xffff, RZ, 0xc0, !PT ;  /* 0x0000ffff80697812 */ /* 0x000fe200078ec0ff */
[----:B------:R-:W-:Y:S01]  /*ec70*/  FMUL.FTZ R84, R2, R84 ;  /* 0x0000005402547220 */ /* 0x000fe20000410000 */
[----:B------:R-:W-:Y:S01]  /*ec80*/  LOP3.LUT R107, R104, 0xff, RZ, 0xc0, !PT ;  /* 0x000000ff686b7812 */ /* 0x000fe200078ec0ff */
[----:B------:R-:W-:Y:S01]  /*ec90*/  FMUL.FTZ R85, R2, R85 ;  /* 0x0000005502557220 */ /* 0x000fe20000410000 */
[C---:B------:R-:W-:Y:S01]  /*eca0*/  HMMA.16816.F32.BF16 R80, R136.reuse, R114, R80 ;  /* 0x000000728850723c */ /* 0x040fe20000041850 */
[----:B------:R-:W-:Y:S03]  /*ecb0*/  LDSM.16.MT88.4 R112, [R192+0xc800] ;  /* 0x00c80000c070783b */ /* 0x000fe60000004200 */
[----:B------:R-:W2:Y:S01]  /*ecc0*/  MUFU.EX2 R249, R249 ;  /* 0x000000f900f97308 */ /* 0x000ea20000000800 */
[----:B------:R-:W-:Y:S01]  /*ecd0*/  SHF.R.U32.HI R105, RZ, 0x8, R105 ;  /* 0x00000008ff697819 */ /* 0x000fe20000011669 */
[----:B------:R-:W-:Y:S01]  /*ece0*/  FMUL.FTZ R86, R0, R86 ;  /* 0x0000005600567220 */ /* 0x000fe20000410000 */
[----:B------:R-:W-:Y:S01]  /*ecf0*/  LOP3.LUT R108, R128, 0xff, RZ, 0xc0, !PT ;  /* 0x000000ff806c7812 */ /* 0x000fe200078ec0ff */
[----:B------:R-:W-:Y:S03]  /*ed00*/  FMUL.FTZ R87, R0, R87 ;  /* 0x0000005700577220 */ /* 0x000fe60000410000 */
[----:B------:R-:W-:Y:S01]  /*ed10*/  PRMT R116, R107, 0x5410, R116 ;  /* 0x000054106b747816 */ /* 0x000fe20000000074 */
[----:B------:R-:W-:Y:S02]  /*ed20*/  FMUL.FTZ R88, R2, R88 ;  /* 0x0000005802587220 */ /* 0x000fe40000410000 */
[----:B------:R-:W-:Y:S01]  /*ed30*/  MUFU.EX2 R236, R236 ;  /* 0x000000ec00ec7308 */ /* 0x000fe20000000800 */
[----:B------:R-:W-:Y:S01]  /*ed40*/  PRMT R108, R108, 0x5410, R105 ;  /* 0x000054106c6c7816 */ /* 0x000fe20000000069 */
[----:B------:R-:W-:Y:S01]  /*ed50*/  FMUL.FTZ R89, R2, R89 ;  /* 0x0000005902597220 */ /* 0x000fe20000410000 */
[C---:B---3--:R-:W-:Y:S01]  /*ed60*/  HMMA.16816.F32.BF16 R84, R136.reuse, R100, R84 ;  /* 0x000000648854723c */ /* 0x048fe20000041854 */
[----:B------:R-:W3:Y:S02]  /*ed70*/  LDSM.16.MT88.4 R104, [R188+0x10000] ;  /* 0x01000000bc68783b */ /* 0x000ee40000004200 */
[--C-:B------:R-:W-:Y:S01]  /*ed80*/  HSET2.LE.AND R111, R116, R219.reuse, PT ;  /* 0x000000db746f7233 */ /* 0x100fe20003803000 */
[C---:B------:R-:W-:Y:S01]  /*ed90*/  FMUL.FTZ R90, R0.reuse, R90 ;  /* 0x0000005a005a7220 */ /* 0x040fe20000410000 */
[--C-:B------:R-:W-:Y:S01]  /*eda0*/  SHF.R.U32.HI R109, RZ, 0x10, R128.reuse ;  /* 0x00000010ff6d7819 */ /* 0x100fe20000011680 */
[----:B------:R-:W-:Y:S01]  /*edb0*/  FMUL.FTZ R91, R0, R91 ;  /* 0x0000005b005b7220 */ /* 0x000fe20000410000 */
[----:B------:R-:W-:Y:S01]  /*edc0*/  SHF.R.U32.HI R128, RZ, 0x18, R128 ;  /* 0x00000018ff807819 */ /* 0x000fe20000011680 */
[C---:B------:R-:W-:Y:S01]  /*edd0*/  FMUL.FTZ R92, R2.reuse, R92 ;  /* 0x0000005c025c7220 */ /* 0x040fe20000410000 */
[----:B------:R-:W4:Y:S01]  /*ede0*/  LDSM.16.MT88.4 R116, [R190+0xc800] ;  /* 0x00c80000be74783b */ /* 0x000f220000004200 */
[----:B------:R-:W2:Y:S01]  /*edf0*/  MUFU.EX2 R251, R251 ;  /* 0x000000fb00fb7308 */ /* 0x000ea20000000800 */
[----:B------:R-:W-:Y:S01]  /*ee00*/  LOP3.LUT R109, R109, 0xff, RZ, 0xc0, !PT ;  /* 0x000000ff6d6d7812 */ /* 0x000fe200078ec0ff */
[----:B------:R-:W-:Y:S01]  /*ee10*/  FMUL.FTZ R93, R2, R93 ;  /* 0x0000005d025d7220 */ /* 0x000fe20000410000 */
[C---:B------:R-:W-:Y:S03]  /*ee20*/  HMMA.16816.F32.BF16 R88, R136.reuse, R102, R88 ;  /* 0x000000668858723c */ /* 0x040fe60000041858 */
[C---:B------:R-:W-:Y:S01]  /*ee30*/  FMUL.FTZ R94, R0.reuse, R94 ;  /* 0x0000005e005e7220 */ /* 0x040fe20000410000 */
[----:B------:R-:W-:Y:S01]  /*ee40*/  FMUL.FTZ R95, R0, R95 ;  /* 0x0000005f005f7220 */ /* 0x000fe20000410000 */
[----:B------:R-:W-:Y:S01]  /*ee50*/  PRMT R128, R109, 0x5410, R128 ;  /* 0x000054106d807816 */ /* 0x000fe20000000080 */
[C---:B------:R-:W-:Y:S01]  /*ee60*/  FMUL.FTZ R96, R2.reuse, R96 ;  /* 0x0000006002607220 */ /* 0x040fe20000410000 */
[--C-:B------:R-:W-:Y:S01]  /*ee70*/  HSET2.LE.AND R110, R110, R219.reuse, PT ;  /* 0x000000db6e6e7233 */ /* 0x100fe20003803000 */
[----:B------:R-:W-:Y:S01]  /*ee80*/  FMUL.FTZ R97, R2, R97 ;  /* 0x0000006102617220 */ /* 0x000fe20000410000 */
[----:B------:R-:W2:Y:S02]  /*ee90*/  MUFU.EX2 R226, R226 ;  /* 0x000000e200e27308 */ /* 0x000ea40000000800 */
[----:B-1----:R-:W-:Y:S01]  /*eea0*/  F2FP.BF16.F32.PACK_AB R109, R173, R168 ;  /* 0x000000a8ad6d723e */ /* 0x002fe200000010ff */
[C---:B------:R-:W-:Y:S01]  /*eeb0*/  FMUL.FTZ R98, R0.reuse, R98 ;  /* 0x0000006200627220 */ /* 0x040fe20000410000 */
[----:B------:R-:W-:Y:S01]  /*eec0*/  FMUL.FTZ R99, R0, R99 ;  /* 0x0000006300637220 */ /* 0x000fe20000410000 */
[----:B------:R-:W-:Y:S01]  /*eed0*/  F2FP.BF16.F32.PACK_AB R100, R170, R175 ;  /* 0x000000afaa64723e */ /* 0x000fe200000010ff */
[----:B------:R-:W-:Y:S01]  /*eee0*/  FFMA.FTZ R171, R2, R227, R171 ;  /* 0x000000e302ab7223 */ /* 0x000fe200000100ab */
[----:B------:R-:W-:Y:S03]  /*eef0*/  LOP3.LUT R110, R110, R109, RZ, 0xc0, !PT ;  /* 0x0000006d6e6e7212 */ /* 0x000fe600078ec0ff */
[----:B------:R-:W1:Y:S01]  /*ef00*/  MUFU.EX2 R234, R234 ;  /* 0x000000ea00ea7308 */ /* 0x000e620000000800 */
[----:B------:R-:W-:Y:S01]  /*ef10*/  F2FP.BF16.F32.PACK_AB R101, R172, R235 ;  /* 0x000000ebac65723e */ /* 0x000fe200000010ff */
[----:B------:R-:W-:Y:S01]  /*ef20*/  FFMA.FTZ R169, R0, R225, R169 ;  /* 0x000000e100a97223 */ /* 0x000fe200000100a9 */
[----:B------:R-:W-:Y:S01]  /*ef30*/  LOP3.LUT R111, R111, R100, RZ, 0xc0, !PT ;  /* 0x000000646f6f7212 */ /* 0x000fe200078ec0ff */
[----:B------:R-:W-:Y:S01]  /*ef40*/  FADD.FTZ R166, R166, R171 ;  /* 0x000000aba6a67221 */ /* 0x000fe20000010000 */
[--C-:B------:R-:W-:Y:S01]  /*ef50*/  HSET2.LE.AND R108, R108, R219.reuse, PT ;  /* 0x000000db6c6c7233 */ /* 0x100fe20003803000 */
[----:B------:R-:W-:Y:S01]  /*ef60*/  FADD.FTZ R0, R167, R169 ;  /* 0x000000a9a7007221 */ /* 0x000fe20000010000 */
[--C-:B------:R-:W-:Y:S01]  /*ef70*/  HSET2.LE.AND R109, R128, R219.reuse, PT ;  /* 0x000000db806d7233 */ /* 0x100fe20003803000 */
[----:B------:R-:W-:Y:S01]  /*ef80*/  FADD.FTZ R165, R165, R166 ;  /* 0x000000a6a5a57221 */ /* 0x000fe20000010000 */
[----:B------:R-:W-:Y:S01]  /*ef90*/  F2FP.BF16.F32.PACK_AB R128, R237, R174 ;  /* 0x000000aeed80723e */ /* 0x000fe200000010ff */
[----:B------:R-:W-:Y:S01]  /*efa0*/  FADD.FTZ R135, R135, R0 ;  /* 0x0000000087877221 */ /* 0x000fe20000010000 */
[C---:B---3--:R-:W-:Y:S03]  /*efb0*/  HMMA.16816.F32.BF16 R92, R136.reuse, R104, R92 ;  /* 0x00000068885c723c */ /* 0x048fe6000004185c */
[----:B------:R-:W-:Y:S01]  /*efc0*/  LOP3.LUT R108, R108, R101, RZ, 0xc0, !PT ;  /* 0x000000656c6c7212 */ /* 0x000fe200078ec0ff */
[----:B------:R-:W-:Y:S01]  /*efd0*/  FADD.FTZ R164, R164, R165 ;  /* 0x000000a5a4a47221 */ /* 0x000fe20000010000 */
[----:B------:R-:W-:Y:S01]  /*efe0*/  LOP3.LUT R109, R109, R128, RZ, 0xc0, !PT ;  /* 0x000000806d6d7212 */ /* 0x000fe200078ec0ff */
[----:B------:R-:W-:Y:S01]  /*eff0*/  HMMA.16816.F32.BF16 R96, R136, R106, R96 ;  /* 0x0000006a8860723c */ /* 0x000fe20000041860 */
[----:B------:R-:W3:Y:S04]  /*f000*/  LDSM.16.MT88.4 R100, [R192+0xe800] ;  /* 0x00e80000c064783b */ /* 0x000ee80000004200 */
[----:B------:R-:W-:Y:S01]  /*f010*/  MOV R2, R3 ;  /* 0x0000000300027202 */ /* 0x000fe20000000f00 */
[C---:B------:R-:W-:Y:S03]  /*f020*/  HMMA.16816.F32.BF16 R4, R108.reuse, R112, R4 ;  /* 0x000000706c04723c */ /* 0x040fe60000041804 */
[----:B------:R-:W5:Y:S02]  /*f030*/  LDSM.16.MT88.4 R104, [R190+0xe800] ;  /* 0x00e80000be68783b */ /* 0x000f640000004200 */
[----:B------:R-:W-:Y:S01]  /*f040*/  FADD.FTZ R135, R134, R135 ;  /* 0x0000008786877221 */ /* 0x000fe20000010000 */
[C---:B------:R-:W-:Y:S05]  /*f050*/  HMMA.16816.F32.BF16 R8, R108.reuse, R114, R8 ;  /* 0x000000726c08723c */ /* 0x040fea0000041808 */
[----:B------:R-:W2:Y:S01]  /*f060*/  LDSM.16.MT88.4 R112, [R189+0xe800] ;  /* 0x00e80000bd70783b */ /* 0x000ea20000004200 */
[C---:B----4-:R-:W-:Y:S05]  /*f070*/  HMMA.16816.F32.BF16 R12, R108.reuse, R116, R12 ;  /* 0x000000746c0c723c */ /* 0x050fea000004180c */
[----:B------:R-:W-:Y:S01]  /*f080*/  FADD.FTZ R235, R235, R164 ;  /* 0x000000a4ebeb7221 */ /* 0x000fe20000010000 */
[C---:B------:R-:W-:Y:S01]  /*f090*/  HMMA.16816.F32.BF16 R16, R108.reuse, R118, R16 ;  /* 0x000000766c10723c */ /* 0x040fe20000041810 */
[----:B------:R-:W4:Y:S04]  /*f0a0*/  LDSM.16.MT88.4 R116, [R188+0xe800] ;  /* 0x00e80000bc74783b */ /* 0x000f280000004200 */
[----:B------:R-:W-:Y:S01]  /*f0b0*/  FADD.FTZ R174, R174, R135 ;  /* 0x00000087aeae7221 */ /* 0x000fe20000010000 */
[C---:B------:R-:W-:Y:S03]  /*f0c0*/  HMMA.16816.F32.BF16 R20, R108.reuse, R120, R20 ;  /* 0x000000786c14723c */ /* 0x040fe60000041814 */
[----:B------:R-:W-:Y:S02]  /*f0d0*/  LDSM.16.MT88.4 R128, [R188+0xd000] ;  /* 0x00d00000bc80783b */ /* 0x000fe40000004200 */
[----:B------:R-:W-:Y:S01]  /*f0e0*/  FADD.FTZ R235, R172, R235 ;  /* 0x000000ebaceb7221 */ /* 0x000fe20000010000 */
[C---:B------:R-:W-:Y:S05]  /*f0f0*/  HMMA.16816.F32.BF16 R24, R108.reuse, R122, R24 ;  /* 0x0000007a6c18723c */ /* 0x040fea0000041818 */
[----:B------:R-:W-:Y:S01]  /*f100*/  LOP3.LUT R120, R231, UR9, R221, 0x96, !PT ;  /* 0x00000009e7787c12 */ /* 0x000fe2000f8e96dd */
[C---:B------:R-:W-:Y:S05]  /*f110*/  HMMA.16816.F32.BF16 R28, R108.reuse, R124, R28 ;  /* 0x0000007c6c1c723c */ /* 0x040fea000004181c */
[----:B------:R-:W-:Y:S01]  /*f120*/  FADD.FTZ R174, R237, R174 ;  /* 0x000000aeedae7221 */ /* 0x000fe20000010000 */
[C---:B------:R-:W-:Y:S05]  /*f130*/  HMMA.16816.F32.BF16 R32, R108.reuse, R126, R32 ;  /* 0x0000007e6c20723c */ /* 0x040fea0000041820 */
[----:B------:R-:W-:Y:S01]  /*f140*/  IMAD.WIDE.U32 R124, R120, -0x326172a9, RZ ;  /* 0xcd9e8d57787c7825 */ /* 0x000fe200078e00ff */
[C---:B---3--:R-:W-:Y:S01]  /*f150*/  HMMA.16816.F32.BF16 R36, R108.reuse, R100, R36 ;  /* 0x000000646c24723c */ /* 0x048fe20000041824 */
[----:B------:R-:W3:Y:S04]  /*f160*/  LDSM.16.MT88.4 R120, [R192+0x10800] ;  /* 0x01080000c078783b */ /* 0x000ee80000004200 */
[----:B------:R-:W-:Y:S01]  /*f170*/  LOP3.LUT R157, R125, R228, R157, 0x96, !PT ;  /* 0x000000e47d9d7212 */ /* 0x000fe200078e969d */
[C---:B------:R-:W-:Y:S03]  /*f180*/  HMMA.16816.F32.BF16 R40, R108.reuse, R102, R40 ;  /* 0x000000666c28723c */ /* 0x040fe60000041828 */
[----:B------:R-:W1:Y:S02]  /*f190*/  LDSM.16.MT88.4 R100, [R190+0x10800] ;  /* 0x01080000be64783b */ /* 0x000e640000004200 */
[----:B------:R-:W-:Y:S01]  /*f1a0*/  LOP3.LUT R124, R147, R124, R151, 0x96, !PT ;  /* 0x0000007c937c7212 */ /* 0x000fe200078e9697 */
[C---:B-----5:R-:W-:Y:S05]  /*f1b0*/  HMMA.16816.F32.BF16 R44, R108.reuse, R104, R44 ;  /* 0x000000686c2c723c */ /* 0x060fea000004182c */
[----:B------:R-:W-:Y:S01]  /*f1c0*/  IMAD.WIDE.U32 R158, R157, -0x2daee0ad, RZ ;  /* 0xd2511f539d9e7825 */ /* 0x000fe200078e00ff */
[C---:B------:R-:W-:Y:S01]  /*f1d0*/  HMMA.16816.F32.BF16 R48, R108.reuse, R106, R48 ;  /* 0x0000006a6c30723c */ /* 0x040fe20000041830 */
[----:B------:R-:W5:Y:S04]  /*f1e0*/  LDSM.16.MT88.4 R104, [R189+0x10800] ;  /* 0x01080000bd68783b */ /* 0x000f680000004200 */
[----:B------:R-:W-:Y:S01]  /*f1f0*/  IMAD.WIDE.U32 R124, R124, -0x2daee0ad, RZ ;  /* 0xd2511f537c7c7825 */ /* 0x000fe200078e00ff */
[C---:B--2---:R-:W-:Y:S05]  /*f200*/  HMMA.16816.F32.BF16 R52, R108.reuse, R112, R52 ;  /* 0x000000706c34723c */ /* 0x044fea0000041834 */
[----:B------:R-:W-:Y:S01]  /*f210*/  LOP3.LUT R149, R159, R222, R149, 0x96, !PT ;  /* 0x000000de9f957212 */ /* 0x000fe200078e9695 */
[C---:B------:R-:W-:Y:S05]  /*f220*/  HMMA.16816.F32.BF16 R56, R108.reuse, R114, R56 ;  /* 0x000000726c38723c */ /* 0x040fea0000041838 */
[----:B------:R-:W-:Y:S01]  /*f230*/  LOP3.LUT R158, R125, R158, R145, 0x96, !PT ;  /* 0x0000009e7d9e7212 */ /* 0x000fe200078e9691 */
[C---:B----4-:R-:W-:Y:S05]  /*f240*/  HMMA.16816.F32.BF16 R60, R108.reuse, R116, R60 ;  /* 0x000000746c3c723c */ /* 0x050fea000004183c */
[----:B------:R-:W-:Y:S01]  /*f250*/  IMAD.WIDE.U32 R160, R149, -0x326172a9, RZ ;  /* 0xcd9e8d5795a07825 */ /* 0x000fe200078e00ff */
[C---:B------:R-:W-:Y:S01]  /*f260*/  HMMA.16816.F32.BF16 R64, R108.reuse, R118, R64 ;  /* 0x000000766c40723c */ /* 0x040fe20000041840 */
[----:B------:R-:W-:Y:S04]  /*f270*/  LDSM.16.MT88.4 R116, [R192+0xd000] ;  /* 0x00d00000c074783b */ /* 0x000fe80000004200 */
[----:B------:R-:W-:Y:S01]  /*f280*/  IMAD.WIDE.U32 R158, R158, -0x326172a9, RZ ;  /* 0xcd9e8d579e9e7825 */ /* 0x000fe200078e00ff */
[C---:B---3--:R-:W-:Y:S05]  /*f290*/  HMMA.16816.F32.BF16 R68, R108.reuse, R120, R68 ;  /* 0x000000786c44723c */ /* 0x048fea0000041844 */
[----:B------:R-:W-:Y:S01]  /*f2a0*/  LOP3.LUT R144, R161, R146, R144, 0x96, !PT ;  /* 0x00000092a1907212 */ /* 0x000fe200078e9690 */
[C---:B------:R-:W-:Y:S01]  /*f2b0*/  HMMA.16816.F32.BF16 R72, R108.reuse, R122, R72 ;  /* 0x0000007a6c48723c */ /* 0x040fe20000041848 */
[----:B------:R-:W-:Y:S04]  /*f2c0*/  LDSM.16.MT88.4 R120, [R190+0xd000] ;  /* 0x00d00000be78783b */ /* 0x000fe80000004200 */
[----:B------:R-:W-:Y:S01]  /*f2d0*/  LOP3.LUT R160, R159, R160, R143, 0x96, !PT ;  /* 0x000000a09fa07212 */ /* 0x000fe200078e968f */
[C---:B-1----:R-:W-:Y:S05]  /*f2e0*/  HMMA.16816.F32.BF16 R76, R108.reuse, R100, R76 ;  /* 0x000000646c4c723c */ /* 0x042fea000004184c */
[----:B------:R-:W-:Y:S01]  /*f2f0*/  IMAD.WIDE.U32 R144, R144, -0x2daee0ad, RZ ;  /* 0xd2511f5390907825 */ /* 0x000fe200078e00ff */
[C---:B------:R-:W-:Y:S05]  /*f300*/  HMMA.16816.F32.BF16 R80, R108.reuse, R102, R80 ;  /* 0x000000666c50723c */ /* 0x040fea0000041850 */
[----:B------:R-:W-:Y:S01]  /*f310*/  IMAD.WIDE.U32 R160, R160, -0x2daee0ad, RZ ;  /* 0xd2511f53a0a07825 */ /* 0x000fe200078e00ff */
[C---:B-----5:R-:W-:Y:S05]  /*f320*/  HMMA.16816.F32.BF16 R84, R108.reuse, R104, R84 ;  /* 0x000000686c54723c */ /* 0x060fea0000041854 */
[----:B------:R-:W-:Y:S01]  /*f330*/  LOP3.LUT R136, R161, R144, R142, 0x96, !PT ;  /* 0x00000090a1887212 */ /* 0x000fe200078e968e */
[C---:B------:R-:W-:Y:S05]  /*f340*/  HMMA.16816.F32.BF16 R88, R108.reuse, R106, R88 ;  /* 0x0000006a6c58723c */ /* 0x040fea0000041858 */
[----:B------:R-:W-:Y:S01]  /*f350*/  IMAD.WIDE.U32 R136, R136, -0x326172a9, RZ ;  /* 0xcd9e8d5788887825 */ /* 0x000fe200078e00ff */
[----:B------:R-:W-:Y:S02]  /*f360*/  LOP3.LUT R162, R145, R124, R141, 0x96, !PT ;  /* 0x0000007c91a27212 */ /* 0x000fe400078e968d */
[----:B------:R-:W-:Y:S01]  /*f370*/  F2FP.BF16.F32.PACK_AB R103, R239, R241 ;  /* 0x000000f1ef67723e */ /* 0x000fe200000010ff */
[----:B------:R-:W-:Y:S02]  /*f380*/  LDSM.16.MT88.4 R124, [R189+0xd000] ;  /* 0x00d00000bd7c783b */ /* 0x000fe40000004200 */
[----:B------:R-:W-:Y:S01]  /*f390*/  LOP3.LUT R115, R136, 0xffff, RZ, 0xc0, !PT ;  /* 0x0000ffff88737812 */ /* 0x000fe200078ec0ff */
[----:B------:R-:W-:Y:S01]  /*f3a0*/  IMAD.WIDE.U32 R162, R162, -0x326172a9, RZ ;  /* 0xcd9e8d57a2a27825 */ /* 0x000fe200078e00ff */
[--C-:B------:R-:W-:Y:S02]  /*f3b0*/  SHF.R.U32.HI R148, RZ, 0x10, R136.reuse ;  /* 0x00000010ff947819 */ /* 0x100fe40000011688 */
[----:B------:R-:W-:Y:S01]  /*f3c0*/  SHF.R.U32.HI R113, RZ, 0x18, R136 ;  /* 0x00000018ff717819 */ /* 0x000fe20000011688 */
[----:B------:R-:W-:Y:S01]  /*f3d0*/  FADD.FTZ R168, R168, R235 ;  /* 0x000000eba8a87221 */ /* 0x000fe20000010000 */
[----:B------:R-:W-:Y:S01]  /*f3e0*/  SHF.R.U32.HI R115, RZ, 0x8, R115 ;  /* 0x00000008ff737819 */ /* 0x000fe20000011673 */
[----:B------:R-:W-:Y:S01]  /*f3f0*/  LDSM.16.MT88.4 R144, [R189+0xf000] ;  /* 0x00f00000bd90783b */ /* 0x000fe20000004200 */
[----:B------:R-:W-:Y:S01]  /*f400*/  LOP3.LUT R150, R136, 0xff, RZ, 0xc0, !PT ;  /* 0x000000ff88967812 */ /* 0x000fe200078ec0ff */
[----:B------:R-:W-:Y:S01]  /*f410*/  FADD.FTZ R175, R175, R174 ;  /* 0x000000aeafaf7221 */ /* 0x000fe20000010000 */
[----:B------:R-:W-:Y:S01]  /*f420*/  LOP3.LUT R148, R148, 0xff, RZ, 0xc0, !PT ;  /* 0x000000ff94947812 */ /* 0x000fe200078ec0ff */
[----:B------:R-:W-:Y:S01]  /*f430*/  FADD.FTZ R168, R173, R168 ;  /* 0x000000a8ada87221 */ /* 0x000fe20000010000 */
[----:B------:R-:W-:Y:S01]  /*f440*/  PRMT R150, R150, 0x5410, R115 ;  /* 0x0000541096967816 */ /* 0x000fe20000000073 */
[----:B------:R-:W-:Y:S01]  /*f450*/  FADD.FTZ R170, R170, R175 ;  /* 0x000000afaaaa7221 */ /* 0x000fe20000010000 */
[----:B------:R-:W-:Y:S01]  /*f460*/  PRMT R148, R148, 0x5410, R113 ;  /* 0x0000541094947816 */ /* 0x000fe20000000071 */
[----:B------:R-:W-:Y:S01]  /*f470*/  FADD.FTZ R0, R241, R168 ;  /* 0x000000a8f1007221 */ /* 0x000fe20000010000 */
[----:B------:R-:W1:Y:S01]  /*f480*/  LDSM.16.MT88.4 R112, [R188+0x10800] ;  /* 0x01080000bc70783b */ /* 0x000e620000004200 */
[----:B------:R-:W-:Y:S02]  /*f490*/  LOP3.LUT R136, R137, R162, R140, 0x96, !PT ;  /* 0x000000a289887212 */ /* 0x000fe400078e968c */
[----:B------:R-:W-:Y:S01]  /*f4a0*/  F2FP.BF16.F32.PACK_AB R102, R248, R243 ;  /* 0x000000f3f866723e */ /* 0x000fe200000010ff */
[----:B------:R-:W-:Y:S01]  /*f4b0*/  FADD.FTZ R243, R243, R170 ;  /* 0x000000aaf3f37221 */ /* 0x000fe20000010000 */
[C---:B------:R-:W-:Y:S01]  /*f4c0*/  LOP3.LUT R137, R136.reuse, 0xffff, RZ, 0xc0, !PT ;  /* 0x0000ffff88897812 */ /* 0x040fe200078ec0ff */
[----:B------:R-:W-:Y:S01]  /*f4d0*/  FADD.FTZ R0, R239, R0 ;  /* 0x00000000ef007221 */ /* 0x000fe20000010000 */
[--C-:B------:R-:W-:Y:S01]  /*f4e0*/  SHF.R.U32.HI R101, RZ, 0x10, R136.reuse ;  /* 0x00000010ff657819 */ /* 0x100fe20000011688 */
[----:B------:R-:W-:Y:S01]  /*f4f0*/  LDSM.16.MT88.4 R140, [R190+0xf000] ;  /* 0x00f00000be8c783b */ /* 0x000fe20000004200 */
[----:B------:R-:W-:Y:S01]  /*f500*/  LOP3.LUT R100, R136, 0xff, RZ, 0xc0, !PT ;  /* 0x000000ff88647812 */ /* 0x000fe200078ec0ff */
[----:B------:R-:W-:Y:S01]  /*f510*/  FADD.FTZ R248, R248, R243 ;  /* 0x000000f3f8f87221 */ /* 0x000fe20000010000 */
[----:B------:R-:W-:Y:S02]  /*f520*/  SHF.R.U32.HI R137, RZ, 0x8, R137 ;  /* 0x00000008ff897819 */ /* 0x000fe40000011689 */
[----:B------:R-:W-:Y:S02]  /*f530*/  SHF.R.U32.HI R136, RZ, 0x18, R136 ;  /* 0x00000018ff887819 */ /* 0x000fe40000011688 */
[----:B------:R-:W-:Y:S02]  /*f540*/  LOP3.LUT R101, R101, 0xff, RZ, 0xc0, !PT ;  /* 0x000000ff65657812 */ /* 0x000fe400078ec0ff */
[----:B------:R-:W-:Y:S02]  /*f550*/  PRMT R100, R100, 0x5410, R137 ;  /* 0x0000541064647816 */ /* 0x000fe40000000089 */
[----:B------:R-:W-:Y:S02]  /*f560*/  PRMT R136, R101, 0x5410, R136 ;  /* 0x0000541065887816 */ /* 0x000fe40000000088 */
[C---:B------:R-:W-:Y:S01]  /*f570*/  F2FP.BF16.F32.PACK_AB R105, R246.reuse, R245 ;  /* 0x000000f5f669723e */ /* 0x040fe200000010ff */
[----:B------:R-:W-:Y:S01]  /*f580*/  FADD.FTZ R245, R245, R0 ;  /* 0x00000000f5f57221 */ /* 0x000fe20000010000 */
[--C-:B------:R-:W-:Y:S02]  /*f590*/  HSET2.LE.AND R100, R100, R219.reuse, PT ;  /* 0x000000db64647233 */ /* 0x100fe40003803000 */
[--C-:B------:R-:W-:Y:S01]  /*f5a0*/  HSET2.LE.AND R101, R136, R219.reuse, PT ;  /* 0x000000db88657233 */ /* 0x100fe20003803000 */
[----:B------:R-:W-:Y:S01]  /*f5b0*/  FADD.FTZ R245, R246, R245 ;  /* 0x000000f5f6f57221 */ /* 0x000fe20000010000 */
[----:B------:R-:W2:Y:S01]  /*f5c0*/  LDSM.16.MT88.4 R136, [R192+0xf000] ;  /* 0x00f00000c088783b */ /* 0x000ea20000004200 */
[----:B------:R-:W-:Y:S02]  /*f5d0*/  LOP3.LUT R100, R100, R103, RZ, 0xc0, !PT ;  /* 0x0000006764647212 */ /* 0x000fe400078ec0ff */
[----:B------:R-:W-:Y:S02]  /*f5e0*/  LOP3.LUT R101, R101, R102, RZ, 0xc0, !PT ;  /* 0x0000006665657212 */ /* 0x000fe400078ec0ff */
[--C-:B------:R-:W-:Y:S02]  /*f5f0*/  HSET2.LE.AND R102, R150, R219.reuse, PT ;  /* 0x000000db96667233 */ /* 0x100fe40003803000 */
[--C-:B------:R-:W-:Y:S02]  /*f600*/  HSET2.LE.AND R103, R148, R219.reuse, PT ;  /* 0x000000db94677233 */ /* 0x100fe40003803000 */
[----:B------:R-:W3:Y:S01]  /*f610*/  LDSM.16.MT88.4 R148, [R188+0xf000] ;  /* 0x00f00000bc94783b */ /* 0x000ee20000004200 */
[----:B------:R-:W-:Y:S01]  /*f620*/  F2FP.BF16.F32.PACK_AB R104, R242, R247 ;  /* 0x000000f7f268723e */ /* 0x000fe200000010ff */
[----:B------:R-:W-:Y:S01]  /*f630*/  FADD.FTZ R247, R247, R248 ;  /* 0x000000f8f7f77221 */ /* 0x000fe20000010000 */
[----:B------:R-:W-:Y:S01]  /*f640*/  LOP3.LUT R102, R102, R105, RZ, 0xc0, !PT ;  /* 0x0000006966667212 */ /* 0x000fe200078ec0ff */
[C---:B-1----:R-:W-:Y:S03]  /*f650*/  HMMA.16816.F32.BF16 R92, R108.reuse, R112, R92 ;  /* 0x000000706c5c723c */ /* 0x042fe6000004185c */
[----:B------:R-:W-:Y:S01]  /*f660*/  LOP3.LUT R103, R103, R104, RZ, 0xc0, !PT ;  /* 0x0000006867677212 */ /* 0x000fe200078ec0ff */
[----:B------:R-:W-:Y:S01]  /*f670*/  FADD.FTZ R247, R242, R247 ;  /* 0x000000f7f2f77221 */ /* 0x000fe20000010000 */
[----:B------:R-:W1:Y:S01]  /*f680*/  LDSM.16.MT88.4 R104, [R192+0x11000] ;  /* 0x01100000c068783b */ /* 0x000e620000004200 */
[----:B------:R-:W-:Y:S05]  /*f690*/  HMMA.16816.F32.BF16 R96, R108, R114, R96 ;  /* 0x000000726c60723c */ /* 0x000fea0000041860 */
[----:B------:R-:W-:Y:S01]  /*f6a0*/  LOP3.LUT R154, R163, R158, R154, 0x96, !PT ;  /* 0x0000009ea39a7212 */ /* 0x000fe200078e969a */
[C---:B------:R-:W-:Y:S01]  /*f6b0*/  HMMA.16816.F32.BF16 R4, R100.reuse, R116, R4 ;  /* 0x000000746404723c */ /* 0x040fe20000041804 */
[----:B------:R-:W4:Y:S04]  /*f6c0*/  LDSM.16.MT88.4 R108, [R190+0x11000] ;  /* 0x01100000be6c783b */ /* 0x000f280000004200 */
[----:B------:R-:W-:Y:S01]  /*f6d0*/  MOV R0, R132 ;  /* 0x0000008400007202 */ /* 0x000fe20000000f00 */
[C---:B------:R-:W-:Y:S03]  /*f6e0*/  HMMA.16816.F32.BF16 R8, R100.reuse, R118, R8 ;  /* 0x000000766408723c */ /* 0x040fe60000041808 */
[----:B------:R-:W5:Y:S03]  /*f6f0*/  LDSM.16.MT88.4 R112, [R189+0x11000] ;  /* 0x01100000bd70783b */ /* 0x000f660000004200 */
[C---:B------:R-:W-:Y:S05]  /*f700*/  HMMA.16816.F32.BF16 R12, R100.reuse, R120, R12 ;  /* 0x00000078640c723c */ /* 0x040fea000004180c */
[----:B------:R-:W-:Y:S01]  /*f710*/  LDSM.16.MT88.4 R116, [R190+0xd800] ;  /* 0x00d80000be74783b */ /* 0x000fe20000004200 */
[C---:B------:R-:W-:Y:S06]  /*f720*/  HMMA.16816.F32.BF16 R16, R100.reuse, R122, R16 ;  /* 0x0000007a6410723c */ /* 0x040fec0000041810 */
[C---:B------:R-:W-:Y:S06]  /*f730*/  HMMA.16816.F32.BF16 R20, R100.reuse, R124, R20 ;  /* 0x0000007c6414723c */ /* 0x040fec0000041814 */
[C---:B------:R-:W-:Y:S01]  /*f740*/  HMMA.16816.F32.BF16 R24, R100.reuse, R126, R24 ;  /* 0x0000007e6418723c */ /* 0x040fe20000041818 */
[----:B------:R-:W-:Y:S05]  /*f750*/  LDSM.16.MT88.4 R124, [R192+0xd800] ;  /* 0x00d80000c07c783b */ /* 0x000fea0000004200 */
[C---:B------:R-:W-:Y:S06]  /*f760*/  HMMA.16816.F32.BF16 R28, R100.reuse, R128, R28 ;  /* 0x00000080641c723c */ /* 0x040fec000004181c */
[C---:B------:R-:W-:Y:S06]  /*f770*/  HMMA.16816.F32.BF16 R32, R100.reuse, R130, R32 ;  /* 0x000000826420723c */ /* 0x040fec0000041820 */
[C---:B--2---:R-:W-:Y:S06]  /*f780*/  HMMA.16816.F32.BF16 R36, R100.reuse, R136, R36 ;  /* 0x000000886424723c */ /* 0x044fec0000041824 */
[C---:B------:R-:W-:Y:S06]  /*f790*/  HMMA.16816.F32.BF16 R40, R100.reuse, R138, R40 ;  /* 0x0000008a6428723c */ /* 0x040fec0000041828 */
        /* <DEDUP_REMOVED lines=8> */
[----:B------:R-:W-:Y:S05]  /*f820*/  LDSM.16.MT88.4 R148, [R190+0xf800] ;  /* 0x00f80000be94783b */ /* 0x000fea0000004200 */
[C---:B-1----:R-:W-:Y:S06]  /*f830*/  HMMA.16816.F32.BF16 R68, R100.reuse, R104, R68 ;  /* 0x000000686444723c */ /* 0x042fec0000041844 */
[C---:B------:R-:W-:Y:S01]  /*f840*/  HMMA.16816.F32.BF16 R72, R100.reuse, R106, R72 ;  /* 0x0000006a6448723c */ /* 0x040fe20000041848 */
[----:B------:R-:W1:Y:S05]  /*f850*/  LDSM.16.MT88.4 R104, [R188+0x11000] ;  /* 0x01100000bc68783b */ /* 0x000e6a0000004200 */
[C---:B----4-:R-:W-:Y:S06]  /*f860*/  HMMA.16816.F32.BF16 R76, R100.reuse, R108, R76 ;  /* 0x0000006c644c723c */ /* 0x050fec000004184c */
[C---:B------:R-:W-:Y:S05]  /*f870*/  HMMA.16816.F32.BF16 R80, R100.reuse, R110, R80 ;  /* 0x0000006e6450723c */ /* 0x040fea0000041850 */
[----:B------:R-:W-:Y:S01]  /*f880*/  IMAD.WIDE.U32 R108, R154, -0x2daee0ad, RZ ;  /* 0xd2511f539a6c7825 */ /* 0x000fe200078e00ff */
[C---:B-----5:R-:W-:Y:S01]  /*f890*/  HMMA.16816.F32.BF16 R84, R100.reuse, R112, R84 ;  /* 0x000000706454723c */ /* 0x060fe20000041854 */
[----:B------:R-:W-:Y:S04]  /*f8a0*/  LDSM.16.MT88.4 R152, [R189+0xf800] ;  /* 0x00f80000bd98783b */ /* 0x000fe80000004200 */
[----:B------:R-:W-:Y:S01]  /*f8b0*/  LOP3.LUT R156, R109, R160, R156, 0x96, !PT ;  /* 0x000000a06d9c7212 */ /* 0x000fe200078e969c */
[C---:B------:R-:W-:Y:S03]  /*f8c0*/  HMMA.16816.F32.BF16 R88, R100.reuse, R114, R88 ;  /* 0x000000726458723c */ /* 0x040fe60000041858 */
[----:B------:R-:W-:Y:S02]  /*f8d0*/  LDSM.16.MT88.4 R160, [R192+0x11800] ;  /* 0x01180000c0a0783b */ /* 0x000fe40000004200 */
[----:B------:R-:W-:Y:S02]  /*f8e0*/  LOP3.LUT R110, R108, 0xffff, RZ, 0xc0, !PT ;  /* 0x0000ffff6c6e7812 */ /* 0x000fe400078ec0ff */
[----:B------:R-:W-:Y:S04]  /*f8f0*/  SHF.R.U32.HI R121, RZ, 0x10, R108 ;  /* 0x00000010ff797819 */ /* 0x000fe8000001166c */
[----:B------:R-:W-:Y:S02]  /*f900*/  LOP3.LUT R115, R156, 0xffff, RZ, 0xc0, !PT ;  /* 0x0000ffff9c737812 */ /* 0x000fe400078ec0ff */
[----:B------:R-:W-:Y:S02]  /*f910*/  SHF.R.U32.HI R113, RZ, 0x10, R156 ;  /* 0x00000010ff717819 */ /* 0x000fe4000001169c */
[----:B------:R-:W-:Y:S01]  /*f920*/  LOP3.LUT R138, R108, 0xff, RZ, 0xc0, !PT ;  /* 0x000000ff6c8a7812 */ /* 0x000fe200078ec0ff */
[C---:B-1----:R-:W-:Y:S03]  /*f930*/  HMMA.16816.F32.BF16 R92, R100.reuse, R104, R92 ;  /* 0x00000068645c723c */ /* 0x042fe6000004185c */
[----:B------:R-:W-:Y:S02]  /*f940*/  SHF.R.U32.HI R109, RZ, 0x8, R110 ;  /* 0x00000008ff6d7819 */ /* 0x000fe4000001166e */
[----:B------:R-:W-:Y:S01]  /*f950*/  SHF.R.U32.HI R112, RZ, 0x18, R108 ;  /* 0x00000018ff707819 */ /* 0x000fe2000001166c */
[----:B------:R-:W-:Y:S05]  /*f960*/  HMMA.16816.F32.BF16 R96, R100, R106, R96 ;  /* 0x0000006a6460723c */ /* 0x000fea0000041860 */
[----:B------:R-:W-:Y:S02]  /*f970*/  LOP3.LUT R121, R121, 0xff, RZ, 0xc0, !PT ;  /* 0x000000ff79797812 */ /* 0x000fe400078ec0ff */
[----:B------:R-:W-:Y:S04]  /*f980*/  LOP3.LUT R136, R156, 0xff, RZ, 0xc0, !PT ;  /* 0x000000ff9c887812 */ /* 0x000fe800078ec0ff */
[----:B------:R-:W-:Y:S02]  /*f990*/  SHF.R.U32.HI R156, RZ, 0x18, R156 ;  /* 0x00000018ff9c7819 */ /* 0x000fe4000001169c */
[----:B------:R-:W-:Y:S02]  /*f9a0*/  LOP3.LUT R113, R113, 0xff, RZ, 0xc0, !PT ;  /* 0x000000ff71717812 */ /* 0x000fe400078ec0ff */
[----:B------:R-:W-:Y:S02]  /*f9b0*/  SHF.R.U32.HI R115, RZ, 0x8, R115 ;  /* 0x00000008ff737819 */ /* 0x000fe40000011673 */
[----:B------:R-:W-:Y:S02]  /*f9c0*/  PRMT R138, R138, 0x5410, R109 ;  /* 0x000054108a8a7816 */ /* 0x000fe4000000006d */
[----:B------:R-:W-:Y:S01]  /*f9d0*/  PRMT R114, R121, 0x5410, R112 ;  /* 0x0000541079727816 */ /* 0x000fe20000000070 */
[----:B------:R-:W1:Y:S01]  /*f9e0*/  LDSM.16.MT88.4 R108, [R189+0xd800] ;  /* 0x00d80000bd6c783b */ /* 0x000e620000004200 */
[----:B------:R-:W-:Y:S02]  /*f9f0*/  PRMT R112, R113, 0x5410, R156 ;  /* 0x0000541071707816 */ /* 0x000fe4000000009c */
[----:B------:R-:W-:Y:S02]  /*fa00*/  PRMT R136, R136, 0x5410, R115 ;  /* 0x0000541088887816 */ /* 0x000fe40000000073 */
[--C-:B------:R-:W-:Y:S02]  /*fa10*/  HSET2.LE.AND R138, R138, R219.reuse, PT ;  /* 0x000000db8a8a7233 */ /* 0x100fe40003803000 */
[--C-:B------:R-:W-:Y:S01]  /*fa20*/  HSET2.LE.AND R139, R114, R219.reuse, PT ;  /* 0x000000db728b7233 */ /* 0x100fe20003803000 */
[----:B------:R-:W2:Y:S01]  /*fa30*/  LDSM.16.MT88.4 R156, [R188+0xf800] ;  /* 0x00f80000bc9c783b */ /* 0x000ea20000004200 */
[--C-:B------:R-:W-:Y:S02]  /*fa40*/  HSET2.LE.AND R136, R136, R219.reuse, PT ;  /* 0x000000db88887233 */ /* 0x100fe40003803000 */
[----:B------:R-:W-:Y:S02]  /*fa50*/  HSET2.LE.AND R137, R112, R219, PT ;  /* 0x000000db70897233 */ /* 0x000fe40003803000 */
[----:B------:R-:W-:Y:S01]  /*fa60*/  F2FP.BF16.F32.PACK_AB R113, R249, R240 ;  /* 0x000000f0f971723e */ /* 0x000fe200000010ff */
[----:B------:R-:W-:Y:S01]  /*fa70*/  FADD.FTZ R240, R240, R245 ;  /* 0x000000f5f0f07221 */ /* 0x000fe20000010000 */
[----:B------:R-:W-:Y:S01]  /*fa80*/  F2FP.BF16.F32.PACK_AB R112, R251, R236 ;  /* 0x000000ecfb70723e */ /* 0x000fe200000010ff */
[----:B------:R-:W-:Y:S01]  /*fa90*/  FADD.FTZ R236, R236, R247 ;  /* 0x000000f7ecec7221 */ /* 0x000fe20000010000 */
[----:B------:R-:W-:Y:S01]  /*faa0*/  F2FP.BF16.F32.PACK_AB R105, R224, R226 ;  /* 0x000000e2e069723e */ /* 0x000fe200000010ff */
[----:B------:R-:W-:Y:S01]  /*fab0*/  FADD.FTZ R249, R249, R240 ;  /* 0x000000f0f9f97221 */ /* 0x000fe20000010000 */
[----:B------:R-:W-:Y:S01]  /*fac0*/  F2FP.BF16.F32.PACK_AB R104, R133, R234 ;  /* 0x000000ea8568723e */ /* 0x000fe200000010ff */
[----:B------:R-:W-:Y:S01]  /*fad0*/  FADD.FTZ R251, R251, R236 ;  /* 0x000000ecfbfb7221 */ /* 0x000fe20000010000 */
[----:B------:R-:W-:Y:S01]  /*fae0*/  LOP3.LUT R136, R136, R113, RZ, 0xc0, !PT ;  /* 0x0000007188887212 */ /* 0x000fe200078ec0ff */
[----:B------:R-:W-:Y:S01]  /*faf0*/  FADD.FTZ R249, R226, R249 ;  /* 0x000000f9e2f97221 */ /* 0x000fe20000010000 */
[----:B------:R-:W-:Y:S01]  /*fb00*/  LOP3.LUT R137, R137, R112, RZ, 0xc0, !PT ;  /* 0x0000007089897212 */ /* 0x000fe200078ec0ff */
[----:B------:R-:W-:Y:S01]  /*fb10*/  FADD.FTZ R234, R234, R251 ;  /* 0x000000fbeaea7221 */ /* 0x000fe20000010000 */
[----:B------:R-:W-:Y:S01]  /*fb20*/  LOP3.LUT R138, R138, R105, RZ, 0xc0, !PT ;  /* 0x000000698a8a7212 */ /* 0x000fe200078ec0ff */
[----:B------:R-:W-:Y:S01]  /*fb30*/  FADD.FTZ R227, R224, R249 ;  /* 0x000000f9e0e37221 */ /* 0x000fe20000010000 */
[----:B------:R-:W-:Y:S01]  /*fb40*/  LOP3.LUT R139, R139, R104, RZ, 0xc0, !PT ;  /* 0x000000688b8b7212 */ /* 0x000fe200078ec0ff */
[----:B------:R-:W-:Y:S06]  /*fb50*/  FADD.FTZ R225, R133, R234 ;  /* 0x000000ea85e17221 */ /* 0x000fec0000010000 */
[C---:B------:R-:W-:Y:S01]  /*fb60*/  HMMA.16816.F32.BF16 R128, R136.reuse, R124, R4 ;  /* 0x0000007c8880723c */ /* 0x040fe20000041804 */
[----:B------:R-:W3:Y:S05]  /*fb70*/  LDSM.16.MT88.4 R4, [R190+0x11800] ;  /* 0x01180000be04783b */ /* 0x000eea0000004200 */
[C---:B------:R-:W-:Y:S03]  /*fb80*/  HMMA.16816.F32.BF16 R124, R136.reuse, R126, R8 ;  /* 0x0000007e887c723c */ /* 0x040fe60000041808 */
[----:B------:R-:W4:Y:S03]  /*fb90*/  LDSM.16.MT88.4 R8, [R189+0x11800] ;  /* 0x01180000bd08783b */ /* 0x000f260000004200 */
[C---:B------:R-:W-:Y:S05]  /*fba0*/  HMMA.16816.F32.BF16 R120, R136.reuse, R116, R12 ;  /* 0x000000748878723c */ /* 0x040fea000004180c */
[----:B------:R-:W5:Y:S01]  /*fbb0*/  LDSM.16.MT88.4 R12, [R188+0x11800] ;  /* 0x01180000bc0c783b */ /* 0x000f620000004200 */
        /* <DEDUP_REMOVED lines=13> */
[C---:B------:R-:W-:Y:S06]  /*fc90*/  HMMA.16816.F32.BF16 R68, R136.reuse, R160, R68 ;  /* 0x000000a08844723c */ /* 0x040fec0000041844 */
[C---:B------:R-:W-:Y:S06]  /*fca0*/  HMMA.16816.F32.BF16 R72, R136.reuse, R162, R72 ;  /* 0x000000a28848723c */ /* 0x040fec0000041848 */
[C---:B---3--:R-:W-:Y:S06]  /*fcb0*/  HMMA.16816.F32.BF16 R76, R136.reuse, R4, R76 ;  /* 0x00000004884c723c */ /* 0x048fec000004184c */
[C---:B------:R-:W-:Y:S06]  /*fcc0*/  HMMA.16816.F32.BF16 R80, R136.reuse, R6, R80 ;  /* 0x000000068850723c */ /* 0x040fec0000041850 */
[C---:B----4-:R-:W-:Y:S06]  /*fcd0*/  HMMA.16816.F32.BF16 R84, R136.reuse, R8, R84 ;  /* 0x000000088854723c */ /* 0x050fec0000041854 */
[C---:B------:R-:W-:Y:S06]  /*fce0*/  HMMA.16816.F32.BF16 R88, R136.reuse, R10, R88 ;  /* 0x0000000a8858723c */ /* 0x040fec0000041858 */
[C---:B-----5:R-:W-:Y:S06]  /*fcf0*/  HMMA.16816.F32.BF16 R92, R136.reuse, R12, R92 ;  /* 0x0000000c885c723c */ /* 0x060fec000004185c */
[----:B------:R-:W-:Y:S01]  /*fd00*/  HMMA.16816.F32.BF16 R96, R136, R14, R96 ;  /* 0x0000000e8860723c */ /* 0x000fe20000041860 */
[----:B------:R-:W-:Y:S11]  /*fd10*/  @!UPT UIADD3 URZ, URZ, URZ, URZ ;  /* 0x0000003f3f3ff290 */ /* 0x000ff6000fffe03f */
[----:B------:R-:W-:Y:S01]  /*fd20*/  @!UPT UIADD3 URZ, URZ, URZ, URZ ;  /* 0x0000003f3f3ff290 */ /* 0x000fe2000fffe03f */
[----:B------:R-:W-:Y:S11]  /*fd30*/  @P0 BRA `(.L_x_711) ;  /* 0xffffffc400180947 */ /* 0x000ff6000383ffff */
.L_x_710:
[----:B------:R-:W1:Y:S01]  /*fd40*/  SHFL.BFLY PT, R2, R227, 0x2, 0x1f ;  /* 0x0c401f00e3027f89 */ /* 0x000e6200000e0000 */
[----:B------:R-:W-:Y:S01]  /*fd50*/  MOV R9, 0x3f800000 ;  /* 0x3f80000000097802 */ /* 0x000fe20000000f00 */
[----:B------:R-:W-:Y:S01]  /*fd60*/  ULDC UR4, c[0x0][0x38c] ;  /* 0x0000e30000047ab9 */ /* 0x000fe20000000800 */
[----:B------:R-:W-:Y:S01]  /*fd70*/  MOV R10, 0x3f800000 ;  /* 0x3f800000000a7802 */ /* 0x000fe20000000f00 */
[----:B------:R-:W2:Y:S01]  /*fd80*/  SHFL.BFLY PT, R0, R225, 0x2, 0x1f ;  /* 0x0c401f00e1007f89 */ /* 0x000ea200000e0000 */
[----:B------:R-:W-:Y:S01]  /*fd90*/  UMOV UR5, 0x400 ;  /* 0x0000040000057882 */ /* 0x000fe20000000000 */
[----:B------:R-:W-:Y:S01]  /*fda0*/  UISETP.NE.AND UP0, UPT, UR13, -0x1, UPT ;  /* 0xffffffff0d00788c */ /* 0x000fe2000bf05270 */
[----:B------:R-:W3:Y:S01]  /*fdb0*/  S2R R5, SR_TID.X ;  /* 0x0000000000057919 */ /* 0x000ee20000002100 */
[----:B-1----:R-:W-:Y:S01]  /*fdc0*/  FADD.FTZ R11, R2, R227 ;  /* 0x000000e3020b7221 */ /* 0x002fe20000010000 */
[----:B--2---:R-:W-:-:S04]  /*fdd0*/  FADD.FTZ R7, R0, R225 ;  /* 0x000000e100077221 */ /* 0x004fc80000010000 */
[----:B------:R-:W1:Y:S04]  /*fde0*/  SHFL.BFLY PT, R4, R11, 0x1, 0x1f ;  /* 0x0c201f000b047f89 */ /* 0x000e6800000e0000 */
[----:B------:R-:W2:Y:S01]  /*fdf0*/  SHFL.BFLY PT, R2, R7, 0x1, 0x1f ;  /* 0x0c201f0007027f89 */ /* 0x000ea200000e0000 */
[----:B---3--:R-:W-:-:S04]  /*fe00*/  SHF.R.S32.HI R0, RZ, 0x1f, R5 ;  /* 0x0000001fff007819 */ /* 0x008fc80000011405 */
[----:B------:R-:W-:-:S04]  /*fe10*/  LEA.HI R8, R0, R5, RZ, 0x2 ;  /* 0x0000000500087211 */ /* 0x000fc800078f10ff */
[----:B------:R-:W-:Y:S01]  /*fe20*/  SHF.R.S32.HI R6, RZ, 0x1f, R8 ;  /* 0x0000001fff067819 */ /* 0x000fe20000011408 */
[----:B-1----:R-:W-:Y:S01]  /*fe30*/  FADD.FTZ R4, R11, R4 ;  /* 0x000000040b047221 */ /* 0x002fe20000010000 */
[----:B--2---:R-:W-:-:S04]  /*fe40*/  FADD.FTZ R2, R7, R2 ;  /* 0x0000000207027221 */ /* 0x004fc80000010000 */
[----:B------:R-:W-:Y:S02]  /*fe50*/  FSETP.NE.FTZ.AND P4, PT, R4, RZ, PT ;  /* 0x000000ff0400720b */ /* 0x000fe40003f95000 */
[----:B------:R-:W-:Y:S02]  /*fe60*/  SHF.R.S32.HI R7, RZ, 0x2, R8 ;  /* 0x00000002ff077819 */ /* 0x000fe40000011408 */
[----:B------:R-:W-:Y:S02]  /*fe70*/  FSETP.NE.FTZ.AND P3, PT, R2, RZ, PT ;  /* 0x000000ff0200720b */ /* 0x000fe40003f75000 */
[----:B------:R-:W-:Y:S02]  /*fe80*/  LEA.HI R6, R6, R7, RZ, 0x3 ;  /* 0x0000000706067211 */ /* 0x000fe400078f18ff */
[----:B------:R-:W-:Y:S02]  /*fe90*/  LOP3.LUT R8, R8, 0x3ffffffc, RZ, 0xc0, !PT ;  /* 0x3ffffffc08087812 */ /* 0x000fe400078ec0ff */
[----:B------:R-:W-:-:S02]  /*fea0*/  LOP3.LUT R6, R6, 0xfffffff8, RZ, 0xc0, !PT ;  /* 0xfffffff806067812 */ /* 0x000fc400078ec0ff */
[-C--:B------:R-:W-:Y:S01]  /*feb0*/  IADD3 R13, -R8, R5.reuse, RZ ;  /* 0x00000005080d7210 */ /* 0x080fe20007ffe1ff */
[----:B------:R-:W1:Y:S01]  /*fec0*/  @P4 MUFU.RCP R9, R4 ;  /* 0x0000000400094308 */ /* 0x000e620000001000 */
[----:B------:R-:W-:Y:S02]  /*fed0*/  IADD3 R6, R7, -R6, RZ ;  /* 0x8000000607067210 */ /* 0x000fe40007ffe0ff */
[----:B------:R-:W-:Y:S02]  /*fee0*/  LEA.HI R7, R0, R5, RZ, 0x5 ;  /* 0x0000000500077211 */ /* 0x000fe400078f28ff */
[C---:B------:R-:W-:Y:S02]  /*fef0*/  SHF.L.U32 R11, R6.reuse, 0x6, RZ ;  /* 0x00000006060b7819 */ /* 0x040fe400000006ff */
[----:B------:R-:W-:Y:S01]  /*ff00*/  R2P PR, R6, 0x6 ;  /* 0x0000000606007804 */ /* 0x000fe20000000000 */
[----:B------:R-:W2:Y:S01]  /*ff10*/  @P3 MUFU.RCP R10, R2 ;  /* 0x00000002000a3308 */ /* 0x000ea20000001000 */
[----:B------:R-:W-:-:S02]  /*ff20*/  LOP3.LUT R11, R11, 0x1c0, RZ, 0xc0, !PT ;  /* 0x000001c00b0b7812 */ /* 0x000fc400078ec0ff */
[----:B------:R-:W-:Y:S02]  /*ff30*/  LOP3.LUT R6, R6, 0x1, RZ, 0xc0, !PT ;  /* 0x0000000106067812 */ /* 0x000fe400078ec0ff */
[----:B------:R-:W-:Y:S02]  /*ff40*/  LEA.HI R8, R11, R11, RZ, 0x1d ;  /* 0x0000000b0b087211 */ /* 0x000fe400078fe8ff */
[----:B------:R-:W-:Y:S01]  /*ff50*/  ISETP.NE.U32.AND P0, PT, R6, 0x1, PT ;  /* 0x000000010600780c */ /* 0x000fe20003f05070 */
[----:B-1----:R-:W-:Y:S01]  /*ff60*/  FMUL.FTZ R9, R9, UR4 ;  /* 0x0000000409097c20 */ /* 0x002fe20008410000 */
[----:B------:R-:W-:-:S03]  /*ff70*/  MOV R6, 0x20 ;  /* 0x0000002000067802 */ /* 0x000fc60000000f00 */
[C---:B------:R-:W-:Y:S01]  /*ff80*/  FMUL.FTZ R128, R9.reuse, R128 ;  /* 0x0000008009807220 */ /* 0x040fe20000410000 */
[C---:B------:R-:W-:Y:S01]  /*ff90*/  FMUL.FTZ R129, R9.reuse, R129 ;  /* 0x0000008109817220 */ /* 0x040fe20000410000 */
[C---:B------:R-:W-:Y:S01]  /*ffa0*/  FMUL.FTZ R124, R9.reuse, R124 ;  /* 0x0000007c097c7220 */ /* 0x040fe20000410000 */
[C---:B------:R-:W-:Y:S01]  /*ffb0*/  FMUL.FTZ R125, R9.reuse, R125 ;  /* 0x0000007d097d7220 */ /* 0x040fe20000410000 */
        /* <DEDUP_REMOVED lines=52> */
[----:B------:R-:W-:Y:S01]  /*10300*/  SHF.R.S32.HI R10, RZ, 0x5, R7 ;  /* 0x00000005ff0a7819 */ /* 0x000fe20000011407 */
[----:B-1----:R-:W-:Y:S01]  /*10310*/  ULEA UR4, UR4, UR5, 0x18 ;  /* 0x0000000504047291 */ /* 0x002fe2000f8ec03f */
[C---:B------:R-:W-:Y:S01]  /*10320*/  FMUL.FTZ R116, R9.reuse, R116 ;  /* 0x0000007409747220 */ /* 0x040fe20000410000 */
[C---:B------:R-:W-:Y:S01]  /*10330*/  FMUL.FTZ R117, R9.reuse, R117 ;  /* 0x0000007509757220 */ /* 0x040fe20000410000 */
[----:B------:R-:W-:Y:S01]  /*10340*/  LEA R13, R10, R13, 0x9 ;  /* 0x0000000d0a0d7211 */ /* 0x000fe200078e48ff */
[C---:B------:R-:W-:Y:S01]  /*10350*/  FMUL.FTZ R112, R9.reuse, R112 ;  /* 0x0000007009707220 */ /* 0x040fe20000410000 */
[----:B------:R-:W-:Y:S01]  /*10360*/  SEL R6, R6, 0xffffffe0, !P1 ;  /* 0xffffffe006067807 */ /* 0x000fe20004800000 */
[----:B------:R-:W-:Y:S01]  /*10370*/  FMUL.FTZ R113, R9, R113 ;  /* 0x0000007109717220 */ /* 0x000fe20000410000 */
[----:B------:R-:W-:Y:S01]  /*10380*/  LEA R8, R13, R8, 0x1 ;  /* 0x000000080d087211 */ /* 0x000fe200078e08ff */
[C---:B------:R-:W-:Y:S01]  /*10390*/  FMUL.FTZ R108, R9.reuse, R108 ;  /* 0x0000006c096c7220 */ /* 0x040fe20000410000 */
[----:B------:R-:W-:Y:S01]  /*103a0*/  FMUL.FTZ R109, R9, R109 ;  /* 0x0000006d096d7220 */ /* 0x000fe20000410000 */
[----:B------:R-:W-:Y:S01]  /*103b0*/  F2FP.BF16.F32.PACK_AB R128, R129, R128 ;  /* 0x000000808180723e */ /* 0x000fe200000010ff */
[C---:B------:R-:W-:Y:S01]  /*103c0*/  FMUL.FTZ R104, R9.reuse, R104 ;  /* 0x0000006809687220 */ /* 0x040fe20000410000 */
        /* <DEDUP_REMOVED lines=9> */
[C---:B------:R-:W-:Y:S01]  /*10460*/  FMUL.FTZ R37, R9.reuse, R37 ;  /* 0x0000002509257220 */ /* 0x040fe20000410000 */
[----:B------:R-:W-:Y:S01]  /*10470*/  SEL R8, R8, 0xffffffc0, !P2 ;  /* 0xffffffc008087807 */ /* 0x000fe20005000000 */
[----:B------:R-:W-:Y:S01]  /*10480*/  FMUL.FTZ R40, R9, R40 ;  /* 0x0000002809287220 */ /* 0x000fe20000410000 */
[----:B------:R-:W-:Y:S01]  /*10490*/  F2FP.BF16.F32.PACK_AB R124, R125, R124 ;  /* 0x0000007c7d7c723e */ /* 0x000fe200000010ff */
[----:B------:R-:W-:Y:S01]  /*104a0*/  FMUL.FTZ R41, R9, R41 ;  /* 0x0000002909297220 */ /* 0x000fe20000410000 */
[----:B------:R-:W-:Y:S01]  /*104b0*/  F2FP.BF16.F32.PACK_AB R126, R127, R126 ;  /* 0x0000007e7f7e723e */ /* 0x000fe200000010ff */
[----:B------:R-:W-:Y:S01]  /*104c0*/  FMUL.FTZ R44, R9, R44 ;  /* 0x0000002c092c7220 */ /* 0x000fe20000410000 */
        /* <DEDUP_REMOVED lines=37> */
[----:B------:R-:W-:Y:S01]  /*10720*/  @UP0 ULDC.64 UR4, c[0x0][0x298] ;  /* 0x0000a60000040ab9 */ /* 0x000fe20000000a00 */
[----:B------:R-:W-:Y:S01]  /*10730*/  F2FP.BF16.F32.PACK_AB R38, R39, R38 ;  /* 0x000000262726723e */ /* 0x000fe200000010ff */
[----:B------:R1:W-:Y:S01]  /*10740*/  STS [R19+0x400], R114 ;  /* 0x0004007213007388 */ /* 0x0003e20000000800 */
[----:B------:R-:W-:Y:S01]  /*10750*/  F2FP.BF16.F32.PACK_AB R40, R41, R40 ;  /* 0x000000282928723e */ /* 0x000fe200000010ff */
[----:B------:R-:W-:Y:S01]  /*10760*/  @UP0 UIMAD.WIDE.U32 UR10, UR13, UR4, URZ ;  /* 0x000000040d0a02a5 */ /* 0x000fe2000f8e003f */
[----:B------:R-:W-:Y:S01]  /*10770*/  F2FP.BF16.F32.PACK_AB R42, R43, R42 ;  /* 0x0000002a2b2a723e */ /* 0x000fe200000010ff */
        /* <DEDUP_REMOVED lines=21> */
[----:B------:R-:W-:Y:S01]  /*108d0*/  PLOP3.LUT P0, PT, PT, PT, UP0, 0x80, 0x0 ;  /* 0x000000000000781c */ /* 0x000fe20003f0f008 */
[C---:B------:R-:W-:Y:S01]  /*108e0*/  FMUL.FTZ R73, R9.reuse, R73 ;  /* 0x0000004909497220 */ /* 0x040fe20000410000 */
[C---:B------:R-:W-:Y:S01]  /*108f0*/  FMUL.FTZ R76, R9.reuse, R76 ;  /* 0x0000004c094c7220 */ /* 0x040fe20000410000 */
[----:B------:R1:W-:Y:S01]  /*10900*/  STS [R11+0x2000], R36 ;  /* 0x002000240b007388 */ /* 0x0003e20000000800 */
[C---:B------:R-:W-:Y:S01]  /*10910*/  FMUL.FTZ R77, R9.reuse, R77 ;  /* 0x0000004d094d7220 */ /* 0x040fe20000410000 */
        /* <DEDUP_REMOVED lines=12> */
[----:B------:R-:W-:Y:S01]  /*109e0*/  FMUL.FTZ R9, R9, R97 ;  /* 0x0000006109097220 */ /* 0x000fe20000410000 */
[----:B------:R-:W-:Y:S01]  /*109f0*/  @UP0 UIMAD UR7, UR13, UR5, UR11 ;  /* 0x000000050d0702a4 */ /* 0x000fe2000f8e020b */
[----:B------:R1:W-:Y:S01]  /*10a00*/  STS [R15+0x2000], R44 ;  /* 0x0020002c0f007388 */ /* 0x0003e20000000800 */
[----:B------:R-:W-:-:S02]  /*10a10*/  F2FP.BF16.F32.PACK_AB R64, R65, R64 ;  /* 0x000000404140723e */ /* 0x000fc400000010ff */
[----:B------:R-:W-:Y:S01]  /*10a20*/  F2FP.BF16.F32.PACK_AB R66, R67, R66 ;  /* 0x000000424342723e */ /* 0x000fe200000010ff */
[----:B------:R1:W-:Y:S01]  /*10a30*/  STS [R15+0x2400], R46 ;  /* 0x0024002e0f007388 */ /* 0x0003e20000000800 */
[----:B------:R-:W-:Y:S02]  /*10a40*/  F2FP.BF16.F32.PACK_AB R68, R69, R68 ;  /* 0x000000444544723e */ /* 0x000fe400000010ff */
[----:B------:R-:W-:Y:S01]  /*10a50*/  F2FP.BF16.F32.PACK_AB R70, R71, R70 ;  /* 0x000000464746723e */ /* 0x000fe200000010ff */
[----:B------:R1:W-:Y:S01]  /*10a60*/  STS [R17+0x2000], R48 ;  /* 0x0020003011007388 */ /* 0x0003e20000000800 */
[----:B------:R-:W-:Y:S02]  /*10a70*/  F2FP.BF16.F32.PACK_AB R72, R73, R72 ;  /* 0x000000484948723e */ /* 0x000fe400000010ff */
[----:B------:R-:W-:Y:S01]  /*10a80*/  F2FP.BF16.F32.PACK_AB R74, R75, R74 ;  /* 0x0000004a4b4a723e */ /* 0x000fe200000010ff */
        /* <DEDUP_REMOVED lines=19> */
[----:B------:R-:W-:Y:S05]  /*10bc0*/  @P0 BRA `(.L_x_714) ;  /* 0x00000000001c0947 */ /* 0x000fea0003800000 */
[----:B------:R-:W2:Y:S01]  /*10bd0*/  S2UR UR7, SR_CTAID.Y ;  /* 0x00000000000779c3 */ /* 0x000ea20000002600 */
[----:B------:R-:W-:Y:S01]  /*10be0*/  ULDC.64 UR4, c[0x0][0x290] ;  /* 0x0000a40000047ab9 */ /* 0x000fe20000000a00 */
[----:B--2---:R-:W-:Y:S02]  /*10bf0*/  USHF.R.S32.HI UR6, URZ, 0x1f, UR7 ;  /* 0x0000001f3f067899 */ /* 0x004fe40008011407 */
[----:B------:R-:W-:Y:S02]  /*10c00*/  UIMAD.WIDE.U32 UR10, UR7, UR4, URZ ;  /* 0x00000004070a72a5 */ /* 0x000fe4000f8e003f */
[----:B------:R-:W-:-:S04]  /*10c10*/  UIMAD UR6, UR6, UR4, URZ ;  /* 0x00000004060672a4 */ /* 0x000fc8000f8e023f */
[----:B------:R-:W-:-:S04]  /*10c20*/  UIMAD UR5, UR7, UR5, UR6 ;  /* 0x00000005070572a4 */ /* 0x000fc8000f8e0206 */
[----:B------:R-:W-:-:S12]  /*10c30*/  UIADD3 UR7, UR11, UR5, URZ ;  /* 0x000000050b077290 */ /* 0x000fd8000fffe03f */
.L_x_714:
[----:B------:R-:W2:Y:S01]  /*10c40*/  S2R R6, SR_TID.X ;  /* 0x0000000000067919 */ /* 0x000ea20000002100 */
[----:B------:R-:W-:Y:S01]  /*10c50*/  ULDC.U8 UR5, c[0x0][0x3d9] ;  /* 0x0000f64000057ab9 */ /* 0x000fe20000000000 */
[----:B------:R-:W3:Y:S01]  /*10c60*/  S2UR UR4, SR_CTAID.X ;  /* 0x00000000000479c3 */ /* 0x000ee20000002500 */
[----:B------:R-:W-:Y:S01]  /*10c70*/  ISETP.NE.AND P1, PT, RZ, UR5, PT ;  /* 0x00000005ff007c0c */ /* 0x000fe2000bf25270 */
[----:B------:R-:W-:Y:S01]  /*10c80*/  STS [R25+0x2000], R64 ;  /* 0x0020004019007388 */ /* 0x000fe20000000800 */
[----:B------:R-:W-:Y:S01]  /*10c90*/  ULDC.U8 UR9, c[0x0][0x3d8] ;  /* 0x0000f60000097ab9 */ /* 0x000fe20000000000 */
[----:B------:R-:W4:Y:S01]  /*10ca0*/  @P4 MUFU.LG2 R4, R4 ;  /* 0x0000000400044308 */ /* 0x000f220000000c00 */
[----:B------:R-:W-:Y:S01]  /*10cb0*/  ISETP.NE.AND P0, PT, RZ, UR9, PT ;  /* 0x00000009ff007c0c */ /* 0x000fe2000bf05270 */
[----:B------:R-:W-:Y:S01]  /*10cc0*/  STS [R25+0x2400], R66 ;  /* 0x0024004219007388 */ /* 0x000fe20000000800 */
[----:B------:R-:W-:Y:S01]  /*10cd0*/  LOP3.LUT R12, R7, 0xffffffe0, RZ, 0xc0, !PT ;  /* 0xffffffe0070c7812 */ /* 0x000fe200078ec0ff */
[----:B------:R-:W4:Y:S01]  /*10ce0*/  @P4 LDC R27, c[0x0][0x2e8] ;  /* 0x0000ba00ff1b4b82 */ /* 0x000f220000000800 */
[----:B------:R-:W-:Y:S01]  /*10cf0*/  ISETP.EQ.AND P0, PT, RZ, UR5, P0 ;  /* 0x00000005ff007c0c */ /* 0x000fe20008702270 */
[----:B------:R-:W-:Y:S01]  /*10d00*/  STS [R11+0x4000], R68 ;  /* 0x004000440b007388 */ /* 0x000fe20000000800 */
[----:B------:R-:W-:Y:S01]  /*10d10*/  LEA.HI R0, R0, R5, RZ, 0x3 ;  /* 0x0000000500007211 */ /* 0x000fe200078f18ff */
[----:B------:R-:W-:-:S02]  /*10d20*/  IMAD.IADD R5, R5, 0x1, -R12 ;  /* 0x0000000105057824 */ /* 0x000fc400078e0a0c */
[----:B------:R1:W-:Y:S02]  /*10d30*/  STS [R11+0x4400], R70 ;  /* 0x004400460b007388 */ /* 0x0003e40000000800 */
[----:B------:R-:W5:Y:S01]  /*10d40*/  @P1 LDC.64 R8, c[0x0][0x2c0] ;  /* 0x0000b000ff081b82 */ /* 0x000f620000000a00 */
[----:B------:R-:W4:Y:S01]  /*10d50*/  S2R R20, SR_CTAID.Y ;  /* 0x0000000000147919 */ /* 0x000f220000002600 */
[----:B------:R-:W-:Y:S04]  /*10d60*/  STS [R13+0x4000], R72 ;  /* 0x004000480d007388 */ /* 0x000fe80000000800 */
[----:B------:R-:W-:Y:S02]  /*10d70*/  @!P0 PLOP3.LUT P2, PT, PT, PT, PT, 0x8, 0x0 ;  /* 0x000000000000881c */ /* 0x000fe40003f4e170 */
[----:B------:R-:W4:Y:S01]  /*10d80*/  @P1 LDC R22, c[0x0][0x2c0] ;  /* 0x0000b000ff161b82 */ /* 0x000f220000000800 */
[----:B---3--:R-:W-:Y:S01]  /*10d90*/  UIMAD UR6, UR4, -0x40, UR15 ;  /* 0xffffffc0040678a4 */ /* 0x008fe2000f8e020f */
[----:B------:R-:W-:Y:S01]  /*10da0*/  STS [R13+0x4400], R74 ;  /* 0x0044004a0d007388 */ /* 0x000fe20000000800 */
[----:B------:R-:W-:-:S02]  /*10db0*/  @!P0 CS2R R30, SRZ ;  /* 0x00000000001e8805 */ /* 0x000fc4000001ff00 */
[----:B--2---:R-:W-:Y:S01]  /*10dc0*/  SHF.R.S32.HI R7, RZ, 0x1f, R6 ;  /* 0x0000001fff077819 */ /* 0x004fe20000011406 */
[----:B------:R-:W-:Y:S03]  /*10dd0*/  STS [R15+0x4000], R76 ;  /* 0x0040004c0f007388 */ /* 0x000fe60000000800 */
[CC--:B------:R-:W-:Y:S01]  /*10de0*/  LEA.HI R29, R7.reuse, R6.reuse, RZ, 0x5 ;  /* 0x00000006071d7211 */ /* 0x0c0fe200078f28ff */
[----:B------:R-:W-:Y:S01]  /*10df0*/  STS [R15+0x4400], R78 ;  /* 0x0044004e0f007388 */ /* 0x000fe20000000800 */
[----:B------:R-:W-:Y:S02]  /*10e00*/  LEA.HI R7, R7, R6, RZ, 0x3 ;  /* 0x0000000607077211 */ /* 0x000fe400078f18ff */
[----:B------:R-:W-:Y:S01]  /*10e10*/  LOP3.LUT R29, R29, 0xffffffe0, RZ, 0xc0, !PT ;  /* 0xffffffe01d1d7812 */ /* 0x000fe200078ec0ff */
[----:B-1----:R-:W1:Y:S01]  /*10e20*/  S2R R11, SR_CTAID.Z ;  /* 0x00000000000b7919 */ /* 0x002e620000002700 */
[----:B-----5:R-:W-:Y:S01]  /*10e30*/  @P1 IMAD R24, R9, R8, RZ ;  /* 0x0000000809181224 */ /* 0x020fe200078e02ff */
[----:B------:R-:W-:Y:S01]  /*10e40*/  LOP3.LUT R9, R7, 0xfffffff8, RZ, 0xc0, !PT ;  /* 0xfffffff807097812 */ /* 0x000fe200078ec0ff */
[----:B------:R-:W-:Y:S04]  /*10e50*/  STS [R17+0x4000], R80 ;  /* 0x0040005011007388 */ /* 0x000fe80000000800 */
        /* <DEDUP_REMOVED lines=8> */
[----:B------:R3:W-:Y:S01]  /*10ee0*/  STS [R25+0x4400], R98 ;  /* 0x0044006219007388 */ /* 0x0007e20000000800 */
[----:B--2---:R-:W-:Y:S01]  /*10ef0*/  SHF.R.S32.HI R21, RZ, 0x3, R0 ;  /* 0x00000003ff157819 */ /* 0x004fe20000011400 */
[----:B---3--:R-:W-:Y:S01]  /*10f00*/  @P1 IMAD.MOV.U32 R25, RZ, RZ, 0x1 ;  /* 0x00000001ff191424 */ /* 0x008fe200078e00ff */
[----:B-1--4-:R-:W-:Y:S06]  /*10f10*/  @!P0 BRA `(.L_x_715) ;  /* 0x00000000001c8947 */ /* 0x012fec0003800000 */
[----:B------:R-:W1:Y:S01]  /*10f20*/  S2UR UR8, SR_CTAID.Y ;  /* 0x00000000000879c3 */ /* 0x000e620000002600 */
[----:B------:R-:W-:Y:S01]  /*10f30*/  ULDC UR5, c[0x0][0x2c4] ;  /* 0x0000b10000057ab9 */ /* 0x000fe20000000800 */
[----:B------:R-:W-:Y:S01]  /*10f40*/  PLOP3.LUT P2, PT, PT, PT, PT, 0x80, 0x0 ;  /* 0x000000000000781c */ /* 0x000fe20003f4f070 */
[----:B-1----:R-:W-:-:S04]  /*10f50*/  @!UP0 UIMAD UR13, UR8, UR5, URZ ;  /* 0x00000005080d82a4 */ /* 0x002fc8000f8e023f */
[----:B------:R-:W-:Y:S02]  /*10f60*/  USHF.R.S32.HI UR5, URZ, 0x1f, UR13 ;  /* 0x0000001f3f057899 */ /* 0x000fe4000801140d */
[----:B------:R-:W-:-:S04]  /*10f70*/  IMAD.U32 R30, RZ, RZ, UR13 ;  /* 0x0000000dff1e7e24 */ /* 0x000fc8000f8e00ff */
[----:B------:R-:W-:Y:S02]  /*10f80*/  MOV R31, UR5 ;  /* 0x00000005001f7c02 */ /* 0x000fe40008000f00 */
.L_x_715:
[----:B------:R-:W-:Y:S05]  /*10f90*/  @P1 BRA `(.L_x_716) ;  /* 0x0000000000181947 */ /* 0x000fea0003800000 */
[----:B------:R-:W1:Y:S01]  /*10fa0*/  LDC R24, c[0x0][0x2c4] ;  /* 0x0000b100ff187b82 */ /* 0x000e620000000800 */
[----:B------:R-:W-:Y:S02]  /*10fb0*/  ISETP.NE.AND P0, PT, RZ, UR9, PT ;  /* 0x00000009ff007c0c */ /* 0x000fe4000bf05270 */
[----:B------:R-:W-:-:S05]  /*10fc0*/  MOV R22, 0x1 ;  /* 0x0000000100167802 */ /* 0x000fca0000000f00 */
[----:B------:R-:W2:Y:S08]  /*10fd0*/  LDC R25, c[0x0][0x270] ;  /* 0x00009c00ff197b82 */ /* 0x000eb00000000800 */
[----:B-1----:R-:W2:Y:S02]  /*10fe0*/  @P0 LDC R24, c[0x0][0x2e4] ;  /* 0x0000b900ff180b82 */ /* 0x002ea40000000800 */
[----:B--2---:R-:W-:-:S07]  /*10ff0*/  IMAD R25, R24, R25, RZ ;  /* 0x0000001918197224 */ /* 0x004fce00078e02ff */
.L_x_716:
[----:B------:R-:W-:Y:S01]  /*11000*/  BAR.SYNC.DEFER_BLOCKING 0x0 ;  /* 0x0000000000007b1d */ /* 0x000fe20000010000 */
[----:B------:R-:W-:Y:S01]  /*11010*/  LEA.HI.SX32 R23, R0, 0x10, 0x1d ;  /* 0x0000001000177811 */ /* 0x000fe200078feaff */
[C---:B------:R-:W-:Y:S01]  /*11020*/  IMAD.IADD R8, R6.reuse, 0x1, -R29 ;  /* 0x0000000106087824 */ /* 0x040fe200078e0a1d */
[----:B------:R-:W-:Y:S01]  /*11030*/  ISETP.GE.AND P0, PT, R21, UR6, PT ;  /* 0x0000000615007c0c */ /* 0x000fe2000bf06270 */
[----:B------:R-:W-:Y:S01]  /*11040*/  IMAD.IADD R9, R6, 0x1, -R9 ;  /* 0x0000000106097824 */ /* 0x000fe200078e0a09 */
[----:B------:R-:W-:-:S03]  /*11050*/  ISETP.GE.AND P6, PT, R23, UR6, PT ;  /* 0x0000000617007c0c */ /* 0x000fc6000bfc6270 */
[----:B------:R-:W1:Y:S01]  /*11060*/  @P3 LDC R6, c[0x0][0x2e8] ;  /* 0x0000ba00ff063b82 */ /* 0x000e620000000800 */
[----:B------:R-:W-:Y:S01]  /*11070*/  SHF.R.S32.HI R23, RZ, 0x1f, R10 ;  /* 0x0000001fff177819 */ /* 0x000fe2000001140a */
[----:B------:R-:W2:Y:S01]  /*11080*/  @P3 MUFU.LG2 R2, R2 ;  /* 0x0000000200023308 */ /* 0x000ea20000000c00 */
[----:B------:R-:W-:Y:S01]  /*11090*/  LEA.HI.SX32 R21, R0, 0x20, 0x1d ;  /* 0x0000002000157811 */ /* 0x000fe200078feaff */
[----:B------:R-:W-:Y:S01]  /*110a0*/  IMAD R25, R20, R25, RZ ;  /* 0x0000001914197224 */ /* 0x000fe200078e02ff */
[----:B------:R-:W-:Y:S01]  /*110b0*/  LEA.HI R23, R23, R10, RZ, 0x2 ;  /* 0x0000000a17177211 */ /* 0x000fe200078f10ff */
[----:B------:R-:W-:Y:S01]  /*110c0*/  IMAD.MOV.U32 R20, RZ, RZ, 0x7f800000 ;  /* 0x7f800000ff147424 */ /* 0x000fe200078e00ff */
[----:B------:R-:W-:Y:S01]  /*110d0*/  ISETP.GE.AND P5, PT, R21, UR6, PT ;  /* 0x0000000615007c0c */ /* 0x000fe2000bfa6270 */
[----:B------:R-:W-:Y:S01]  /*110e0*/  @P4 FMUL.FTZ R21, R4, 0.69314718246459960938 ;  /* 0x3f31721804154820 */ /* 0x000fe20000410000 */
[----:B------:R-:W-:Y:S01]  /*110f0*/  LOP3.LUT R23, R23, 0xffffffc, RZ, 0xc0, !PT ;  /* 0x0ffffffc17177812 */ /* 0x000fe200078ec0ff */
[----:B------:R-:W-:Y:S01]  /*11100*/  IMAD R4, R22, UR4, RZ ;  /* 0x0000000416047c24 */ /* 0x000fe2000f8e02ff */
[----:B------:R-:W-:Y:S01]  /*11110*/  LOP3.LUT P1, RZ, R5, 0x3, RZ, 0xc0, !PT ;  /* 0x0000000305ff7812 */ /* 0x000fe2000782c0ff */
[----:B------:R-:W-:Y:S01]  /*11120*/  @P4 FFMA.FTZ R20, R132, R27, R21 ;  /* 0x0000001b84144223 */ /* 0x000fe20000010015 */
[----:B------:R-:W-:Y:S01]  /*11130*/  SHF.R.S32.HI R5, RZ, 0x1f, R8 ;  /* 0x0000001fff057819 */ /* 0x000fe20000011408 */
[----:B------:R-:W-:Y:S01]  /*11140*/  IMAD.IADD R23, R10, 0x1, -R23 ;  /* 0x000000010a177824 */ /* 0x000fe200078e0a17 */
[----:B------:R-:W-:Y:S01]  /*11150*/  SEL R25, R25, RZ, !P2 ;  /* 0x000000ff19197207 */ /* 0x000fe20005000000 */
[----:B------:R-:W-:Y:S01]  /*11160*/  IMAD.SHL.U32 R10, R4, 0x40, RZ ;  /* 0x00000040040a7824 */ /* 0x000fe200078e00ff */
[----:B------:R-:W-:Y:S01]  /*11170*/  LEA.HI R5, R5, R8, RZ, 0x2 ;  /* 0x0000000805057211 */ /* 0x000fe200078f10ff */
[----:B------:R3:W4:Y:S01]  /*11180*/  LDS.128 R16, [R209+0x1800] ;  /* 0x00180000d1107984 */ /* 0x0007220000000c00 */
[----:B--2---:R-:W-:Y:S01]  /*11190*/  @P3 FMUL.FTZ R2, R2, 0.69314718246459960938 ;  /* 0x3f31721802023820 */ /* 0x004fe20000410000 */
[----:B------:R-:W-:Y:S01]  /*111a0*/  IMAD R25, R11, R24, R25 ;  /* 0x000000180b197224 */ /* 0x000fe200078e0219 */
[----:B------:R-:W-:Y:S01]  /*111b0*/  SHF.R.S32.HI R4, RZ, 0x2, R5 ;  /* 0x00000002ff047819 */ /* 0x000fe20000011405 */
[----:B------:R3:W2:Y:S01]  /*111c0*/  LDS.128 R12, [R209+0x3800] ;  /* 0x00380000d10c7984 */ /* 0x0006a20000000c00 */
[----:B------:R-:W-:Y:S01]  /*111d0*/  SHF.R.S32.HI R5, RZ, 0x1f, R10 ;  /* 0x0000001fff057819 */ /* 0x000fe2000001140a */
[----:B------:R-:W-:Y:S01]  /*111e0*/  BSSY B0, `(.L_x_717) ;  /* 0x000001b000007945 */ /* 0x000fe20003800000 */
[--C-:B------:R-:W-:Y:S01]  /*111f0*/  IADD3 R10, P4, P2, R10, R30, R25.reuse ;  /* 0x0000001e0a0a7210 */ /* 0x100fe20007a9e019 */
[----:B------:R-:W-:Y:S01]  /*11200*/  IMAD.MOV.U32 R8, RZ, RZ, 0x7f800000 ;  /* 0x7f800000ff087424 */ /* 0x000fe200078e00ff */
[----:B------:R-:W-:Y:S01]  /*11210*/  SHF.R.S32.HI R30, RZ, 0x1f, R25 ;  /* 0x0000001fff1e7819 */ /* 0x000fe20000011419 */
[----:B-1----:R-:W-:Y:S01]  /*11220*/  @P3 FFMA.FTZ R8, R3, R6, R2 ;  /* 0x0000000603083223 */ /* 0x002fe20000010002 */
[----:B------:R-:W-:-:S02]  /*11230*/  IMAD R23, R23, 0x10, R4 ;  /* 0x0000001017177824 */ /* 0x000fc400078e0204 */
[----:B------:R-:W-:Y:S01]  /*11240*/  IMAD.SHL.U32 R6, R9, 0x8, RZ ;  /* 0x0000000809067824 */ /* 0x000fe200078e00ff */
[----:B------:R-:W-:Y:S01]  /*11250*/  IADD3.X R30, R5, R31, R30, P4, P2 ;  /* 0x0000001f051e7210 */ /* 0x000fe200027e441e */
[----:B---3--:R-:W-:Y:S06]  /*11260*/  @P1 BRA `(.L_x_718) ;  /* 0x0000000000481947 */ /* 0x008fec0003800000 */
[----:B------:R-:W-:Y:S01]  /*11270*/  UIMAD UR5, UR4, -0x40, UR15 ;  /* 0xffffffc0040578a4 */ /* 0x000fe2000f8e020f */
[----:B------:R-:W-:-:S05]  /*11280*/  VIADD R9, R23, 0x8 ;  /* 0x0000000817097836 */ /* 0x000fca0000000000 */
[----:B------:R-:W-:Y:S02]  /*11290*/  ISETP.GE.AND P4, PT, R23, UR5, PT ;  /* 0x0000000517007c0c */ /* 0x000fe4000bf86270 */
[----:B------:R-:W-:-:S11]  /*112a0*/  ISETP.GE.AND P3, PT, R9, UR5, PT ;  /* 0x0000000509007c0c */ /* 0x000fd6000bf66270 */
[----:B------:R-:W1:Y:S01]  /*112b0*/  @!P4 LDC.64 R4, c[0x0][0x2b0] ;  /* 0x0000ac00ff04cb82 */ /* 0x000e620000000a00 */
[-C--:B------:R-:W-:Y:S02]  /*112c0*/  @!P4 IMAD R23, R23, R22.reuse, RZ ;  /* 0x000000161717c224 */ /* 0x080fe400078e02ff */
[----:B------:R-:W-:-:S03]  /*112d0*/  @!P3 IMAD R21, R9, R22, RZ ;  /* 0x000000160915b224 */ /* 0x000fc600078e02ff */
[-C--:B------:R-:W-:Y:S02]  /*112e0*/  @!P4 IADD3 R9, P2, R23, R10.reuse, RZ ;  /* 0x0000000a1709c210 */ /* 0x080fe40007f5e0ff */
[----:B------:R-:W3:Y:S01]  /*112f0*/  @!P3 LDC.64 R2, c[0x0][0x2b0] ;  /* 0x0000ac00ff02bb82 */ /* 0x000ee20000000a00 */
[----:B------:R-:W-:Y:S02]  /*11300*/  @!P3 IADD3 R10, P1, R21, R10, RZ ;  /* 0x0000000a150ab210 */ /* 0x000fe40007f3e0ff */
        /* <DEDUP_REMOVED lines=8> */
.L_x_718:
[----:B------:R-:W-:Y:S05]  /*11390*/  BSYNC B0 ;  /* 0x0000000000007941 */ /* 0x000fea0003800000 */
.L_x_717:
[----:B-1----:R-:W-:Y:S01]  /*113a0*/  SHF.R.S32.HI R3, RZ, 0x1f, R11 ;  /* 0x0000001fff037819 */ /* 0x002fe2000001140b */
[----:B------:R-:W-:Y:S01]  /*113b0*/  ULDC.64 UR4, c[0x0][0x2a0] ;  /* 0x0000a80000047ab9 */ /* 0x000fe20000000a00 */
[----:B------:R-:W-:Y:S01]  /*113c0*/  SHF.R.S32.HI R2, RZ, 0x1f, R6 ;  /* 0x0000001fff027819 */ /* 0x000fe20000011406 */
[----:B------:R1:W3:Y:S01]  /*113d0*/  LDS.128 R24, [R209] ;  /* 0x00000000d1187984 */ /* 0x0002e20000000c00 */
[----:B------:R-:W-:Y:S01]  /*113e0*/  IADD3 R28, P1, R6, UR10, RZ ;  /* 0x0000000a061c7c10 */ /* 0x000fe2000ff3e0ff */
[----:B------:R-:W-:Y:S01]  /*113f0*/  BSSY B0, `(.L_x_719) ;  /* 0x000001f000007945 */ /* 0x000fe20003800000 */
[----:B------:R-:W-:Y:S01]  /*11400*/  LEA.HI.SX32 R0, R0, 0x30, 0x1d ;  /* 0x0000003000007811 */ /* 0x000fe200078feaff */
[----:B------:R1:W1:Y:S01]  /*11410*/  LDS.128 R20, [R209+0x2000] ;  /* 0x00200000d1147984 */ /* 0x0002620000000c00 */
[----:B------:R-:W-:Y:S01]  /*11420*/  IADD3.X R29, R2, UR7, RZ, P1, !PT ;  /* 0x00000007021d7c10 */ /* 0x000fe20008ffe4ff */
[----:B------:R-:W-:Y:S01]  /*11430*/  IMAD.U32 R2, RZ, RZ, UR14 ;  /* 0x0000000eff027e24 */ /* 0x000fe2000f8e00ff */
[----:B------:R-:W-:Y:S01]  /*11440*/  ISETP.GE.AND P4, PT, R0, UR6, PT ;  /* 0x0000000600007c0c */ /* 0x000fe2000bf86270 */
[----:B------:R-:W-:Y:S01]  /*11450*/  IMAD R0, R3, UR4, RZ ;  /* 0x0000000403007c24 */ /* 0x000fe2000f8e02ff */
[----:B------:R-:W-:Y:S01]  /*11460*/  SHF.R.S32.HI R4, RZ, 0x3, R7 ;  /* 0x00000003ff047819 */ /* 0x000fe20000011407 */
[----:B------:R-:W-:-:S03]  /*11470*/  IMAD.WIDE.U32 R28, R11, UR4, R28 ;  /* 0x000000040b1c7c25 */ /* 0x000fc6000f8e001c */
[----:B------:R-:W-:Y:S01]  /*11480*/  SHF.R.S32.HI R5, RZ, 0x1f, R4 ;  /* 0x0000001fff057819 */ /* 0x000fe20000011404 */
[----:B------:R-:W-:Y:S02]  /*11490*/  IMAD R31, R11, UR5, R0 ;  /* 0x000000050b1f7c24 */ /* 0x000fe4000f8e0200 */
[----:B------:R1:W1:Y:S01]  /*114a0*/  LDS.128 R8, [R209+0x4000] ;  /* 0x00400000d1087984 */ /* 0x0002620000000c00 */
[----:B------:R-:W-:-:S04]  /*114b0*/  IMAD.WIDE R2, R2, 0x40, R4 ;  /* 0x0000004002027825 */ /* 0x000fc800078e0204 */
[----:B------:R-:W-:Y:S01]  /*114c0*/  IMAD.IADD R31, R31, 0x1, R29 ;  /* 0x000000011f1f7824 */ /* 0x000fe200078e021d */
[----:B------:R-:W-:Y:S06]  /*114d0*/  @P0 BRA `(.L_x_720) ;  /* 0x0000000000400947 */ /* 0x000fec0003800000 */
        /* <DEDUP_REMOVED lines=14> */
[----:B-1----:R3:W-:Y:S04]  /*115c0*/  @!P1 STG.E.128 desc[UR22][R4.64+0x80], R20 ;  /* 0x0000801404009986 */ /* 0x0027e8000c101d16 */
[----:B------:R3:W-:Y:S02]  /*115d0*/  @!P0 STG.E.128 desc[UR22][R4.64+0x100], R8 ;  /* 0x0001000804008986 */ /* 0x0007e4000c101d16 */
.L_x_720:
[----:B------:R-:W-:Y:S05]  /*115e0*/  BSYNC B0 ;  /* 0x0000000000007941 */ /* 0x000fea0003800000 */
.L_x_719:
[----:B---3--:R3:W2:Y:S01]  /*115f0*/  LDS.128 R24, [R209+0x800] ;  /* 0x00080000d1187984 */ /* 0x0086a20000000c00 */
[----:B------:R-:W-:Y:S03]  /*11600*/  BSSY B0, `(.L_x_721) ;  /* 0x0000017000007945 */ /* 0x000fe60003800000 */
[----:B-1----:R3:W1:Y:S04]  /*11610*/  LDS.128 R20, [R209+0x2800] ;  /* 0x00280000d1147984 */ /* 0x0026680000000c00 */
[----:B------:R3:W1:Y:S01]  /*11620*/  LDS.128 R8, [R209+0x4800] ;  /* 0x00480000d1087984 */ /* 0x0006620000000c00 */
        /* <DEDUP_REMOVED lines=17> */
[----:B--2---:R2:W-:Y:S04]  /*11740*/  @!P2 STG.E.128 desc[UR22][R4.64], R24 ;  /* 0x000000180400a986 */ /* 0x0045e8000c101d16 */
[----:B-1----:R2:W-:Y:S04]  /*11750*/  @!P1 STG.E.128 desc[UR22][R4.64+0x80], R20 ;  /* 0x0000801404009986 */ /* 0x0025e8000c101d16 */
[----:B------:R2:W-:Y:S02]  /*11760*/  @!P0 STG.E.128 desc[UR22][R4.64+0x100], R8 ;  /* 0x0001000804008986 */ /* 0x0005e4000c101d16 */
.L_x_722:
[----:B------:R-:W-:Y:S05]  /*11770*/  BSYNC B0 ;  /* 0x0000000000007941 */ /* 0x000fea0003800000 */
.L_x_721:
[----:B--2---:R2:W2:Y:S01]  /*11780*/  LDS.128 R24, [R209+0x1000] ;  /* 0x00100000d1187984 */ /* 0x0044a20000000c00 */
        /* <DEDUP_REMOVED lines=23> */
.L_x_724:
[----:B------:R-:W-:Y:S05]  /*11900*/  BSYNC B0 ;  /* 0x0000000000007941 */ /* 0x000fea0003800000 */
.L_x_723:
        /* <DEDUP_REMOVED lines=18> */
[----:B----4-:R4:W-:Y:S04]  /*11a30*/  @!P2 STG.E.128 desc[UR22][R2.64], R16 ;  /* 0x000000100200a986 */ /* 0x0109e8000c101d16 */
[----:B------:R4:W-:Y:S01]  /*11a40*/  @!P1 STG.E.128 desc[UR22][R2.64+0x80], R12 ;  /* 0x0000800c02009986 */ /* 0x0009e2000c101d16 */
[----:B------:R-:W-:Y:S05]  /*11a50*/  @P0 EXIT ;  /* 0x000000000000094d */ /* 0x000fea0003800000 */
[----:B--2---:R-:W-:Y:S01]  /*11a60*/  STG.E.128 desc[UR22][R2.64+0x100], R8 ;  /* 0x0001000802007986 */ /* 0x004fe2000c101d16 */
[----:B------:R-:W-:Y:S05]  /*11a70*/  EXIT ;  /* 0x000000000000794d */ /* 0x000fea0003800000 */
.L_x_725:
        /* <DEDUP_REMOVED lines=16> */
.L_x_1521:


//--------------------- .text._ZN5flash16flash_fwd_kernelI23Flash_fwd_kernel_traitsILi192ELi64ELi64ELi4ELb0ELb0EN7cutlass10bfloat16_tE19Flash_kernel_traitsILi192ELi64ELi64ELi4ES3_EELb1ELb0ELb0ELb0ELb0ELb1ELb0ELb0EEEvNS_16Flash_fwd_paramsE --------------------------
	.section	.text._ZN5flash16flash_fwd_kernelI23Flash_fwd_kernel_traitsILi192ELi64ELi64ELi4ELb0ELb0EN7cutlass10bfloat16_tE19Flash_kernel_traitsILi192ELi64ELi64ELi4ES3_EELb1ELb0ELb0ELb0ELb0ELb1ELb0ELb0EEEvNS_16Flash_fwd_paramsE,"ax",@progbits
	.align	128
        .global         _ZN5flash16flash_fwd_kernelI23Flash_fwd_kernel_traitsILi192ELi64ELi64ELi4ELb0ELb0EN7cutlass10bfloat16_tE19Flash_kernel_traitsILi192ELi64ELi64ELi4ES3_EELb1ELb0ELb0ELb0ELb0ELb1ELb0ELb0EEEvNS_16Flash_fwd_paramsE
        .type           _ZN5flash16flash_fwd_kernelI23Flash_fwd_kernel_traitsILi192ELi64ELi64ELi4ELb0ELb0EN7cutlass10bfloat16_tE19Flash_kernel_traitsILi192ELi64ELi64ELi4ES3_EELb1ELb0ELb0ELb0ELb0ELb1ELb0ELb0EEEvNS_16Flash_fwd_paramsE,@function
        .size           _ZN5flash16flash_fwd_kernelI23Flash_fwd_kernel_traitsILi192ELi64ELi64ELi4ELb0ELb0EN7cutlass10bfloat16_tE19Flash_kernel_traitsILi192ELi64ELi64ELi4ES3_EELb1ELb0ELb0ELb0ELb0ELb1ELb0ELb0EEEvNS_16Flash_fwd_paramsE,(.L_x_1522 - _ZN5flash16flash_fwd_kernelI23Flash_fwd_kernel_traitsILi192ELi64ELi64ELi4ELb0ELb0EN7cutlass10bfloat16_tE19Flash_kernel_traitsILi192ELi64ELi64ELi4ES3_EELb1ELb0ELb0ELb0ELb0ELb1ELb0ELb0EEEvNS_16Flash_fwd_paramsE)
        .other          _ZN5flash16flash_fwd_kernelI23Flash_fwd_kernel_traitsILi192ELi64ELi64ELi4ELb0ELb0EN7cutlass10bfloat16_tE19Flash_kernel_traitsILi192ELi64ELi64ELi4ES3_EELb1ELb0ELb0ELb0ELb0ELb1ELb0ELb0EEEvNS_16Flash_fwd_paramsE,@"STO_CUDA_ENTRY STV_DEFAULT"
_ZN5flash16flash_fwd_kernelI23Flash_fwd_kernel_traitsILi192ELi64ELi64ELi4ELb0ELb0EN7cutlass10bfloat16_tE19Flash_kernel_traitsILi192ELi64ELi64ELi4ES3_EELb1ELb0ELb0ELb0ELb0ELb1ELb0ELb0EEEvNS_16Flash_fwd_paramsE:
.text._ZN5flash16flash_fwd_kernelI23Flash_fwd_kernel_traitsILi192ELi64ELi64ELi4ELb0ELb0EN7cutlass10bfloat16_tE19Flash_kernel_traitsILi192ELi64ELi64ELi4ES3_EELb1ELb0ELb0ELb0ELb0ELb1ELb0ELb0EEEvNS_16Flash_fwd_paramsE:
[----:B------:R-:W-:Y:S08]  /*0000*/  LDC R1, c[0x0][0x28] ;  /* 0x00000a00ff017b82 */ /* 0x000ff00000000800 */
[----:B------:R-:W1:Y:S01]  /*0010*/  LDC R2, c[0x0][0x3a8] ;  /* 0x0000ea00ff027b82 */ /* 0x000e620000000800 */
[----:B------:R-:W-:Y:S01]  /*0020*/  ULDC.U8 UR4, c[0x0][0x3b4] ;  /* 0x0000ed0000047ab9 */ /* 0x000fe20000000000 */
[----:B------:R-:W-:Y:S01]  /*0030*/  ULDC.64 UR32, c[0x0][0x3a0] ;  /* 0x0000e80000207ab9 */ /* 0x000fe20000000a00 */
[----:B------:R-:W-:Y:S01]  /*0040*/  ISETP.NE.AND P2, PT, RZ, UR4, PT ;  /* 0x00000004ff007c0c */ /* 0x000fe2000bf45270 */
[----:B------:R-:W-:Y:S01]  /*0050*/  IMAD.U32 R6, RZ, RZ, UR32 ;  /* 0x00000020ff067e24 */ /* 0x000fe2000f8e00ff */
[----:B------:R-:W-:Y:S01]  /*0060*/  ULDC.64 UR28, c[0x0][0x208] ;  /* 0x00008200001c7ab9 */ /* 0x000fe20000000a00 */
[----:B------:R-:W-:-:S02]  /*0070*/  IMAD.U32 R7, RZ, RZ, UR33 ;  /* 0x00000021ff077e24 */ /* 0x000fc4000f8e00ff */
[----:B------:R-:W1:Y:S01]  /*0080*/  LDC R3, c[0x0][0x3ac] ;  /* 0x0000eb00ff037b82 */ /* 0x000e620000000800 */
[----:B------:R-:W2:Y:S01]  /*0090*/  S2R R80, SR_TID.X ;  /* 0x0000000000507919 */ /* 0x000ea20000002100 */
[----:B------:R-:W-:Y:S01]  /*00a0*/  ULDC.64 UR6, c[0x0][0x2f0] ;  /* 0x0000bc0000067ab9 */ /* 0x000fe20000000a00 */
[----:B------:R-:W-:-:S05]  /*00b0*/  ULDC.64 UR10, c[0x0][0x2f0] ;  /* 0x0000bc00000a7ab9 */ /* 0x000fca0000000a00 */
[----:B------:R-:W3:Y:S01]  /*00c0*/  @P2 LDG.E.64 R6, desc[UR28][R6.64] ;  /* 0x0000001c06062981 */ /* 0x000ee2000c1e1b00 */
[----:B------:R-:W-:Y:S08]  /*00d0*/  S2UR UR24, SR_CTAID.X ;  /* 0x00000000001879c3 */ /* 0x000ff00000002500 */
[----:B------:R-:W4:Y:S01]  /*00e0*/  S2UR UR13, SR_CTAID.Y ;  /* 0x00000000000d79c3 */ /* 0x000f220000002600 */
[----:B-1----:R-:W5:Y:S07]  /*00f0*/  @P2 LDG.E.64 R4, desc[UR28][R2.64] ;  /* 0x0000001c02042981 */ /* 0x002f6e000c1e1b00 */
[----:B------:R-:W1:Y:S01]  /*0100*/  S2UR UR9, SR_CTAID.Z ;  /* 0x00000000000979c3 */ /* 0x000e620000002700 */
[----:B------:R-:W-:-:S03]  /*0110*/  UISETP.NE.U32.AND UP2, UPT, UR6, URZ, UPT ;  /* 0x0000003f0600728c */ /* 0x000fc6000bf45070 */
[----:B------:R-:W-:Y:S01]  /*0120*/  ULDC.U8 UR6, c[0x0][0x3c2] ;  /* 0x0000f08000067ab9 */ /* 0x000fe20000000000 */
[----:B------:R-:W-:Y:S02]  /*0130*/  UISETP.NE.AND.EX UP2, UPT, UR7, URZ, UPT, UP2 ;  /* 0x0000003f0700728c */ /* 0x000fe4000bf45320 */
[----:B------:R-:W-:Y:S01]  /*0140*/  UISETP.NE.AND UP3, UPT, UR6, URZ, UPT ;  /* 0x0000003f0600728c */ /* 0x000fe2000bf65270 */
[----:B------:R-:W5:Y:S02]  /*0150*/  @P2 LDC R0, c[0x0][0x3b0] ;  /* 0x0000ec00ff002b82 */ /* 0x000f640000000800 */
[----:B------:R-:W-:Y:S01]  /*0160*/  ULDC.64 UR6, c[0x0][0x2f8] ;  /* 0x0000be0000067ab9 */ /* 0x000fe20000000a00 */
[----:B------:R-:W-:Y:S01]  /*0170*/  PLOP3.LUT P0, PT, PT, PT, UP2, 0x80, 0x0 ;  /* 0x000000000000781c */ /* 0x000fe20003f0f028 */
[----:B----4-:R-:W-:Y:S02]  /*0180*/  UIMAD.WIDE UR10, UR13, 0x4, UR10 ;  /* 0x000000040d0a78a5 */ /* 0x010fe4000f8e020a */
[----:B-1----:R-:W-:-:S04]  /*0190*/  ULOP3.LUT UR4, UR9, UR24, UR13, 0xfe, !UPT ;  /* 0x0000001809047292 */ /* 0x002fc8000f8efe0d */
[----:B------:R-:W-:Y:S01]  /*01a0*/  IMAD.U32 R14, RZ, RZ, UR10 ;  /* 0x0000000aff0e7e24 */ /* 0x000fe2000f8e00ff */
[----:B------:R-:W-:Y:S01]  /*01b0*/  UIMAD.WIDE UR6, UR13, 0x4, UR6 ;  /* 0x000000040d0678a5 */ /* 0x000fe2000f8e0206 */
[----:B------:R-:W-:Y:S01]  /*01c0*/  IMAD.U32 R15, RZ, RZ, UR11 ;  /* 0x0000000bff0f7e24 */ /* 0x000fe2000f8e00ff */
[----:B--2---:R-:W-:Y:S01]  /*01d0*/  LOP3.LUT P3, RZ, R80, UR4, RZ, 0xfc, !PT ;  /* 0x0000000450ff7c12 */ /* 0x004fe2000f86fcff */
[----:B------:R-:W-:Y:S02]  /*01e0*/  ULDC.64 UR4, c[0x0][0x300] ;  /* 0x0000c00000047ab9 */ /* 0x000fe40000000a00 */
[----:B------:R-:W-:-:S04]  /*01f0*/  UISETP.NE.U32.AND UP1, UPT, UR4, URZ, UPT ;  /* 0x0000003f0400728c */ /* 0x000fc8000bf25070 */
[----:B------:R-:W-:-:S03]  /*0200*/  UISETP.NE.AND.EX UP1, UPT, UR5, URZ, UPT, UP1 ;  /* 0x0000003f0500728c */ /* 0x000fc6000bf25310 */
[----:B------:R-:W-:Y:S02]  /*0210*/  ULDC.64 UR4, c[0x0][0x2f8] ;  /* 0x0000be0000047ab9 */ /* 0x000fe40000000a00 */
[----:B------:R-:W-:Y:S01]  /*0220*/  UISETP.EQ.U32.AND UP0, UPT, UR4, URZ, UPT ;  /* 0x0000003f0400728c */ /* 0x000fe2000bf02070 */
[----:B------:R-:W1:Y:S03]  /*0230*/  @!P3 LDC.64 R10, c[0x0][0x3b8] ;  /* 0x0000ee00ff0abb82 */ /* 0x000e660000000a00 */
[----:B------:R-:W-:Y:S02]  /*0240*/  UISETP.EQ.OR.EX UP0, UPT, UR5, URZ, !UP3, UP0 ;  /* 0x0000003f0500728c */ /* 0x000fe4000df02700 */
[----:B------:R-:W-:Y:S02]  /*0250*/  @UP1 ULDC.64 UR10, c[0x0][0x300] ;  /* 0x0000c000000a1ab9 */ /* 0x000fe40000000a00 */
[----:B------:R-:W-:Y:S01]  /*0260*/  @UP1 UIMAD.WIDE UR10, UR13, 0x4, UR10 ;  /* 0x000000040d0a18a5 */ /* 0x000fe2000f8e020a */
[----:B---3--:R-:W-:-:S02]  /*0270*/  @P2 R2UR UR32, R6 ;  /* 0x00000000062022ca */ /* 0x008fc400000e0000 */
[----:B------:R-:W-:-:S11]  /*0280*/  @P2 R2UR UR33, R7 ;  /* 0x00000000072122ca */ /* 0x000fd600000e0000 */
[----:B------:R-:W-:Y:S02]  /*0290*/  IMAD.U32 R12, RZ, RZ, UR32 ;  /* 0x00000020ff0c7e24 */ /* 0x000fe4000f8e00ff */
[----:B------:R-:W-:Y:S01]  /*02a0*/  IMAD.U32 R13, RZ, RZ, UR33 ;  /* 0x00000021ff0d7e24 */ /* 0x000fe2000f8e00ff */
[----:B-----5:R-:W-:-:S04]  /*02b0*/  @P2 IADD3 R2, P1, R4, R0, RZ ;  /* 0x0000000004022210 */ /* 0x020fc80007f3e0ff */
[----:B-1----:R1:W-:Y:S01]  /*02c0*/  @!P3 STG.E.64 desc[UR28][R10.64], R12 ;  /* 0x0000000c0a00b986 */ /* 0x0023e2000c101b1c */
[----:B------:R-:W-:Y:S01]  /*02d0*/  @P2 IMAD.X R3, RZ, RZ, R5, P1 ;  /* 0x000000ffff032224 */ /* 0x000fe200008e0605 */
[----:B------:R-:W-:Y:S02]  /*02e0*/  PLOP3.LUT P2, PT, PT, PT, UP0, 0x80, 0x0 ;  /* 0x000000000000781c */ /* 0x000fe40003f4f008 */
[----:B------:R-:W-:Y:S02]  /*02f0*/  PLOP3.LUT P1, PT, PT, PT, UP1, 0x80, 0x0 ;  /* 0x000000000000781c */ /* 0x000fe40003f2f018 */
[----:B------:R2:W-:Y:S01]  /*0300*/  @!P3 STG.E.64 desc[UR28][R10.64+0x8], R2 ;  /* 0x000008020a00b986 */ /* 0x0005e2000c101b1c */
[----:B------:R-:W-:Y:S01]  /*0310*/  IMAD.U32 R4, RZ, RZ, UR6 ;  /* 0x00000006ff047e24 */ /* 0x000fe2000f8e00ff */
[----:B------:R-:W-:Y:S01]  /*0320*/  SHF.R.S32.HI R23, RZ, 0x1f, R80 ;  /* 0x0000001fff177819 */ /* 0x000fe20000011450 */
[----:B------:R-:W-:Y:S01]  /*0330*/  IMAD.U32 R5, RZ, RZ, UR7 ;  /* 0x00000007ff057e24 */ /* 0x000fe2000f8e00ff */
[----:B------:R-:W3:Y:S01]  /*0340*/  @P0 LDG.E R8, desc[UR28][R14.64] ;  /* 0x0000001c0e080981 */ /* 0x000ee2000c1e1900 */
[----:B------:R-:W-:Y:S01]  /*0350*/  UMOV UR23, 0xffffffff ;  /* 0xffffffff00177882 */ /* 0x000fe20000000000 */
[----:B------:R-:W-:-:S02]  /*0360*/  ULDC UR6, c[0x0][0x270] ;  /* 0x00009c0000067ab9 */ /* 0x000fc40000000800 */
[----:B------:R4:W5:Y:S04]  /*0370*/  @P0 LDG.E R7, desc[UR28][R14.64+0x4] ;  /* 0x0000041c0e070981 */ /* 0x000968000c1e1900 */
[----:B------:R-:W2:Y:S01]  /*0380*/  @!P2 LDG.E R6, desc[UR28][R4.64] ;  /* 0x0000001c0406a981 */ /* 0x000ea2000c1e1900 */
[----:B-1----:R-:W-:Y:S02]  /*0390*/  IMAD.U32 R12, RZ, RZ, UR10 ;  /* 0x0000000aff0c7e24 */ /* 0x002fe4000f8e00ff */
[----:B------:R-:W-:-:S05]  /*03a0*/  IMAD.U32 R13, RZ, RZ, UR11 ;  /* 0x0000000bff0d7e24 */ /* 0x000fca000f8e00ff */
[----:B------:R-:W2:Y:S01]  /*03b0*/  @P1 LDG.E R0, desc[UR28][R12.64] ;  /* 0x0000001c0c001981 */ /* 0x000ea2000c1e1900 */
[----:B----4-:R-:W-:Y:S01]  /*03c0*/  LEA.HI R14, R23, R80, RZ, 0x5 ;  /* 0x00000050170e7211 */ /* 0x010fe200078f28ff */
[----:B------:R-:W-:Y:S01]  /*03d0*/  UIMAD UR7, UR13, UR6, UR9 ;  /* 0x000000060d0772a4 */ /* 0x000fe2000f8e0209 */
[----:B------:R-:W-:Y:S01]  /*03e0*/  UMOV UR8, 0xffffffff ;  /* 0xffffffff00087882 */ /* 0x000fe20000000000 */
[----:B------:R-:W-:Y:S01]  /*03f0*/  UMOV UR14, URZ ;  /* 0x0000003f000e7c82 */ /* 0x000fe20008000000 */
[----:B---3--:R-:W-:Y:S02]  /*0400*/  @P0 R2UR UR23, R8 ;  /* 0x00000000081702ca */ /* 0x008fe400000e0000 */
[----:B-----5:R-:W-:Y:S02]  /*0410*/  @P0 R2UR UR25, R7 ;  /* 0x00000000071902ca */ /* 0x020fe400000e0000 */
[----:B------:R-:W-:Y:S02]  /*0420*/  ISETP.NE.U32.AND P0, PT, RZ, UR4, PT ;  /* 0x00000004ff007c0c */ /* 0x000fe4000bf05070 */
[----:B------:R-:W-:-:S02]  /*0430*/  LOP3.LUT R7, R14, 0xffffffe0, RZ, 0xc0, !PT ;  /* 0xffffffe00e077812 */ /* 0x000fc400078ec0ff */
[----:B--2---:R-:W-:Y:S01]  /*0440*/  @!P2 R2UR UR8, R6 ;  /* 0x000000000608a2ca */ /* 0x004fe200000e0000 */
[----:B------:R-:W-:Y:S01]  /*0450*/  USHF.L.U32 UR4, UR7, 0x5, URZ ;  /* 0x0000000507047899 */ /* 0x000fe2000800063f */
[----:B------:R-:W-:-:S03]  /*0460*/  ISETP.NE.AND.EX P2, PT, RZ, UR5, PT, P0 ;  /* 0x00000005ff007c0c */ /* 0x000fc6000bf45300 */
[----:B------:R-:W-:Y:S02]  /*0470*/  USHF.R.S32.HI UR5, URZ, 0x1f, UR4 ;  /* 0x0000001f3f057899 */ /* 0x000fe40008011404 */
[----:B------:R-:W-:Y:S01]  /*0480*/  @UP2 UIADD3 UR25, UR25, -UR23, URZ ;  /* 0x8000001719192290 */ /* 0x000fe2000fffe03f */
[----:B------:R-:W-:Y:S01]  /*0490*/  @P1 R2UR UR14, R0 ;  /* 0x00000000000e12ca */ /* 0x000fe200000e0000 */
[----:B------:R-:W-:-:S05]  /*04a0*/  IMAD.IADD R0, R80, 0x1, -R7 ;  /* 0x0000000150007824 */ /* 0x000fca00078e0a07 */
[--C-:B------:R-:W-:Y:S02]  /*04b0*/  IADD3 R2, P1, P0, R2, UR4, R0.reuse ;  /* 0x0000000402027c10 */ /* 0x100fe4000f83e000 */
[----:B------:R-:W-:Y:S01]  /*04c0*/  SHF.R.S32.HI R0, RZ, 0x1f, R0 ;  /* 0x0000001fff007819 */ /* 0x000fe20000011400 */
[----:B------:R-:W-:-:S03]  /*04d0*/  @!UP2 ULDC UR25, c[0x0][0x2c4] ;  /* 0x0000b1000019aab9 */ /* 0x000fc60000000800 */
[----:B------:R-:W-:Y:S01]  /*04e0*/  IADD3.X R3, R3, UR5, R0, P1, P0 ;  /* 0x0000000503037c10 */ /* 0x000fe20008fe0400 */
        /* <DEDUP_REMOVED lines=8> */
.L_x_726:
[----:B------:R-:W-:-:S05]  /*0570*/  ULDC UR7, c[0x0][0x2c8] ;  /* 0x0000b20000077ab9 */ /* 0x000fca0000000800 */
.L_x_727:
        /* <DEDUP_REMOVED lines=19> */
[----:B------:R-:W-:Y:S01]  /*06b0*/  @!UP2 UIADD3 UR12, UR4, UR7, -UR14 ;  /* 0x00000007040ca290 */ /* 0x000fe2000fffe80e */
[----:B------:R-:W-:Y:S11]  /*06c0*/  @!P0 EXIT ;  /* 0x000000000000894d */ /* 0x000ff60003800000 */
[----:B------:R-:W-:Y:S02]  /*06d0*/  UISETP.GE.AND UP0, UPT, UR12, 0x1, UPT ;  /* 0x000000010c00788c */ /* 0x000fe4000bf06270 */
[----:B------:R-:W-:-:S04]  /*06e0*/  UIADD3 UR4, UR12, 0x3f, URZ ;  /* 0x0000003f0c047890 */ /* 0x000fc8000fffe03f */
[----:B------:R-:W-:Y:S01]  /*06f0*/  PLOP3.LUT P0, PT, PT, PT, UP0, 0x80, 0x0 ;  /* 0x000000000000781c */ /* 0x000fe20003f0f008 */
[----:B------:R-:W-:-:S04]  /*0700*/  USHF.R.S32.HI UR38, URZ, 0x1f, UR4 ;  /* 0x0000001f3f267899 */ /* 0x000fc80008011404 */
[----:B------:R-:W-:-:S08]  /*0710*/  ULEA.HI UR38, UR38, UR4, URZ, 0x6 ;  /* 0x0000000426267291 */ /* 0x000fd0000f8f303f */
[----:B------:R-:W-:Y:S05]  /*0720*/  @!P0 BRA `(.L_x_728) ;  /* 0x00000094008c8947 */ /* 0x000fea0003800000 */
[----:B------:R-:W1:Y:S01]  /*0730*/  LDC R27, c[0x0][0x278] ;  /* 0x00009e00ff1b7b82 */ /* 0x000e620000000800 */
[----:B------:R-:W2:Y:S01]  /*0740*/  S2R R4, SR_CTAID.Z ;  /* 0x0000000000047919 */ /* 0x000ea20000002700 */
[----:B------:R-:W-:Y:S01]  /*0750*/  UISETP.NE.AND UP0, UPT, UR23, -0x1, UPT ;  /* 0xffffffff1700788c */ /* 0x000fe2000bf05270 */
[----:B------:R-:W-:Y:S01]  /*0760*/  LEA.HI R7, R23, R80, RZ, 0x3 ;  /* 0x0000005017077211 */ /* 0x000fe200078f18ff */
[----:B------:R-:W-:-:S03]  /*0770*/  UIADD3 UR22, -UR22, UR25, URZ ;  /* 0x0000001916167290 */ /* 0x000fc6000fffe13f */
[----:B------:R-:W-:Y:S02]  /*0780*/  SHF.R.S32.HI R24, RZ, 0x3, R7 ;  /* 0x00000003ff187819 */ /* 0x000fe40000011407 */
[----:B------:R-:W-:Y:S02]  /*0790*/  LOP3.LUT R7, R7, 0xfffffff8, RZ, 0xc0, !PT ;  /* 0xfffffff807077812 */ /* 0x000fe400078ec0ff */
[C---:B------:R-:W-:Y:S01]  /*07a0*/  ISETP.GE.AND P4, PT, R24.reuse, UR22, PT ;  /* 0x0000001618007c0c */ /* 0x040fe2000bf86270 */
[C---:B------:R-:W-:Y:S01]  /*07b0*/  VIADD R12, R24.reuse, 0x10 ;  /* 0x00000010180c7836 */ /* 0x040fe20000000000 */
[----:B------:R-:W-:Y:S01]  /*07c0*/  @!UP0 USHF.R.S32.HI UR10, URZ, 0x1f, UR13 ;  /* 0x0000001f3f0a8899 */ /* 0x000fe2000801140d */
[----:B------:R-:W-:Y:S01]  /*07d0*/  VIADD R22, R24, 0x20 ;  /* 0x0000002018167836 */ /* 0x000fe20000000000 */
[----:B------:R-:W-:Y:S01]  /*07e0*/  @UP0 ULDC.64 UR6, c[0x0][0x240] ;  /* 0x0000900000060ab9 */ /* 0x000fe20000000a00 */
[----:B------:R-:W-:Y:S01]  /*07f0*/  @!UP0 ULDC.64 UR4, c[0x0][0x228] ;  /* 0x00008a0000048ab9 */ /* 0x000fe20000000a00 */
[----:B------:R-:W-:Y:S01]  /*0800*/  @UP0 UIMAD.WIDE.U32 UR16, UR23, UR6, URZ ;  /* 0x00000006171002a5 */ /* 0x000fe2000f8e003f */
[----:B------:R-:W-:Y:S01]  /*0810*/  ISETP.GE.AND P3, PT, R12, UR22, PT ;  /* 0x000000160c007c0c */ /* 0x000fe2000bf66270 */
[----:B------:R-:W-:Y:S01]  /*0820*/  @!UP0 UIMAD UR6, UR10, UR4, URZ ;  /* 0x000000040a0682a4 */ /* 0x000fe2000f8e023f */
[----:B------:R-:W-:Y:S01]  /*0830*/  IMAD.SHL.U32 R15, R24, 0x40, RZ ;  /* 0x00000040180f7824 */ /* 0x000fe200078e00ff */
[----:B------:R-:W-:Y:S01]  /*0840*/  @!UP0 UIMAD.WIDE.U32 UR18, UR13, UR4, URZ ;  /* 0x000000040d1282a5 */ /* 0x000fe2000f8e003f */
[----:B------:R-:W-:Y:S01]  /*0850*/  ISETP.GE.AND P1, PT, R22, UR22, PT ;  /* 0x0000001616007c0c */ /* 0x000fe2000bf26270 */
[----:B------:R-:W-:Y:S01]  /*0860*/  USHF.R.S32.HI UR4, URZ, 0x1f, UR9 ;  /* 0x0000001f3f047899 */ /* 0x000fe20008011409 */
[----:B-1----:R-:W-:Y:S01]  /*0870*/  IABS R10, R27 ;  /* 0x0000001b000a7213 */ /* 0x002fe20000000000 */
[----:B------:R-:W-:Y:S01]  /*0880*/  @UP0 UIMAD UR10, UR23, UR7, UR17 ;  /* 0x00000007170a02a4 */ /* 0x000fe2000f8e0211 */
[----:B------:R-:W-:Y:S01]  /*0890*/  SHF.R.S32.HI R25, RZ, 0x1f, R24 ;  /* 0x0000001fff197819 */ /* 0x000fe20000011418 */
[----:B------:R-:W-:Y:S01]  /*08a0*/  @!UP0 UIMAD UR5, UR13, UR5, UR6 ;  /* 0x000000050d0582a4 */ /* 0x000fe2000f8e0206 */
[----:B------:R-:W1:Y:S01]  /*08b0*/  I2F.RP R5, R10 ;  /* 0x0000000a00057306 */ /* 0x000e620000209400 */
[----:B------:R-:W-:Y:S01]  /*08c0*/  @!UP0 UMOV UR16, UR18 ;  /* 0x0000001200108c82 */ /* 0x000fe20008000000 */
[----:B------:R-:W-:Y:S01]  /*08d0*/  ULDC.64 UR6, c[0x0][0x258] ;  /* 0x0000960000067ab9 */ /* 0x000fe20000000a00 */
[----:B------:R-:W-:Y:S01]  /*08e0*/  @!UP0 UIADD3 UR10, UR19, UR5, URZ ;  /* 0x00000005130a8290 */ /* 0x000fe2000fffe03f */
[----:B------:R-:W-:Y:S01]  /*08f0*/  IMAD.U32 R38, RZ, RZ, UR6 ;  /* 0x00000006ff267e24 */ /* 0x000fe2000f8e00ff */
[----:B--2---:R-:W-:Y:S01]  /*0900*/  IABS R4, R4 ;  /* 0x0000000400047213 */ /* 0x004fe20000000000 */
[----:B------:R-:W-:Y:S01]  /*0910*/  UIMAD UR4, UR4, UR6, URZ ;  /* 0x00000006040472a4 */ /* 0x000fe2000f8e023f */
[----:B------:R-:W-:Y:S01]  /*0920*/  LOP3.LUT R15, R15, 0x1c0, RZ, 0xc0, !PT ;  /* 0x000001c00f0f7812 */ /* 0x000fe200078ec0ff */
[----:B------:R-:W-:Y:S01]  /*0930*/  ULEA.HI.SX32 UR5, UR38, 0xffffffff, 0x1a ;  /* 0xffffffff26057891 */ /* 0x000fe2000f8fd23f */
[----:B------:R-:W2:Y:S01]  /*0940*/  @!P3 S2R R30, SR_CgaCtaId ;  /* 0x00000000001eb919 */ /* 0x000ea20000008800 */
[----:B------:R-:W-:Y:S01]  /*0950*/  UIMAD UR7, UR9, UR7, UR4 ;  /* 0x00000007090772a4 */ /* 0x000fe2000f8e0204 */
[----:B------:R-:W-:Y:S01]  /*0960*/  VIADD R19, R24, 0x30 ;  /* 0x0000003018137836 */ /* 0x000fe20000000000 */
[----:B------:R-:W-:Y:S01]  /*0970*/  UIMAD UR15, UR5, -0x40, UR12 ;  /* 0xffffffc0050f78a4 */ /* 0x000fe2000f8e020c */
[----:B------:R-:W3:Y:S01]  /*0980*/  @!P1 S2R R28, SR_CgaCtaId ;  /* 0x00000000001c9919 */ /* 0x000ee20000008800 */
[----:B------:R-:W-:Y:S01]  /*0990*/  UMOV UR6, 0x400 ;  /* 0x0000040000067882 */ /* 0x000fe20000000000 */
[----:B-1----:R-:W1:Y:S01]  /*09a0*/  MUFU.RCP R8, R5 ;  /* 0x0000000500087308 */ /* 0x002e620000001000 */
[----:B------:R-:W-:Y:S01]  /*09b0*/  UISETP.NE.AND UP0, UPT, UR8, -0x1, UPT ;  /* 0xffffffff0800788c */ /* 0x000fe2000bf05270 */
[----:B------:R-:W4:Y:S01]  /*09c0*/  S2UR UR4, SR_CgaCtaId ;  /* 0x00000000000479c3 */ /* 0x000f220000008800 */
[----:B------:R-:W-:-:S02]  /*09d0*/  ISETP.GE.AND P5, PT, R12, UR15, PT ;  /* 0x0000000f0c007c0c */ /* 0x000fc4000bfa6270 */
[----:B------:R-:W-:-:S07]  /*09e0*/  ISETP.GE.AND P2, PT, R12, UR15, PT ;  /* 0x0000000f0c007c0c */ /* 0x000fce000bf46270 */
[----:B------:R-:W-:Y:S02]  /*09f0*/  @UP0 UIADD3 UR17, UR14, UR8, URZ ;  /* 0x000000080e110290 */ /* 0x000fe4000fffe03f */
[----:B------:R-:W-:Y:S01]  /*0a00*/  @UP0 UIADD3 UR8, UR14, UR8, URZ ;  /* 0x000000080e080290 */ /* 0x000fe2000fffe03f */
[----:B-1----:R-:W-:-:S04]  /*0a10*/  VIADD R8, R8, 0xffffffe ;  /* 0x0ffffffe08087836 */ /* 0x002fc80000000000 */
[----:B------:R-:W1:Y:S01]  /*0a20*/  F2I.FTZ.U32.TRUNC.NTZ R9, R8 ;  /* 0x0000000800097305 */ /* 0x000e62000021f000 */
[----:B----4-:R-:W-:Y:S01]  /*0a30*/  ULEA UR4, UR4, UR6, 0x18 ;  /* 0x0000000604047291 */ /* 0x010fe2000f8ec03f */
[----:B-1----:R-:W-:Y:S02]  /*0a40*/  IMAD.MOV R0, RZ, RZ, -R9 ;  /* 0x000000ffff007224 */ /* 0x002fe400078e0a09 */
[----:B------:R-:W-:Y:S02]  /*0a50*/  IMAD.MOV.U32 R8, RZ, RZ, RZ ;  /* 0x000000ffff087224 */ /* 0x000fe400078e00ff */
[----:B------:R-:W-:Y:S02]  /*0a60*/  IMAD R5, R0, R10, RZ ;  /* 0x0000000a00057224 */ /* 0x000fe400078e02ff */
[----:B------:R-:W-:Y:S02]  /*0a70*/  IMAD.IADD R0, R80, 0x1, -R7 ;  /* 0x0000000150007824 */ /* 0x000fe400078e0a07 */
[----:B------:R-:W-:Y:S01]  /*0a80*/  IMAD.HI.U32 R5, R9, R5, R8 ;  /* 0x0000000509057227 */ /* 0x000fe200078e0008 */
[----:B------:R-:W1:Y:S03]  /*0a90*/  @!P4 LDC.64 R6, c[0x0][0x240] ;  /* 0x00009000ff06cb82 */ /* 0x000e660000000a00 */
[----:B------:R-:W-:-:S02]  /*0aa0*/  IMAD.SHL.U32 R20, R0, 0x8, RZ ;  /* 0x0000000800147824 */ /* 0x000fc400078e00ff */
[----:B------:R-:W-:-:S03]  /*0ab0*/  IMAD.HI.U32 R18, R5, R4, RZ ;  /* 0x0000000405127227 */ /* 0x000fc600078e00ff */
[----:B------:R-:W-:Y:S01]  /*0ac0*/  SHF.R.S32.HI R21, RZ, 0x1f, R20 ;  /* 0x0000001fff157819 */ /* 0x000fe20000011414 */
[----:B------:R-:W-:Y:S01]  /*0ad0*/  IMAD.MOV R13, RZ, RZ, -R18 ;  /* 0x000000ffff0d7224 */ /* 0x000fe200078e0a12 */
[----:B------:R-:W-:Y:S01]  /*0ae0*/  IADD3 R16, P0, R20, UR16, RZ ;  /* 0x0000001014107c10 */ /* 0x000fe2000ff1e0ff */
[----:B------:R-:W-:Y:S02]  /*0af0*/  IMAD.U32 R9, RZ, RZ, UR24 ;  /* 0x00000018ff097e24 */ /* 0x000fe4000f8e00ff */
[C---:B------:R-:W-:Y:S01]  /*0b00*/  IMAD R13, R10.reuse, R13, R4 ;  /* 0x0000000d0a0d7224 */ /* 0x040fe200078e0204 */
[----:B------:R-:W-:Y:S01]  /*0b10*/  IADD3.X R17, R21, UR10, RZ, P0, !PT ;  /* 0x0000000a15117c10 */ /* 0x000fe200087fe4ff */
[----:B------:R-:W4:Y:S01]  /*0b20*/  @!P4 LDC.64 R4, c[0x0][0x210] ;  /* 0x00008400ff04cb82 */ /* 0x000f220000000a00 */
[----:B------:R-:W-:Y:S01]  /*0b30*/  IMAD.WIDE R8, R9, 0x40, R24 ;  /* 0x0000004009087825 */ /* 0x000fe200078e0218 */
[----:B------:R-:W-:Y:S01]  /*0b40*/  @UP0 ULDC.64 UR10, c[0x0][0x248] ;  /* 0x00009200000a0ab9 */ /* 0x000fe20000000a00 */
[----:B------:R-:W-:Y:S01]  /*0b50*/  ISETP.GT.U32.AND P6, PT, R10, R13, PT ;  /* 0x0000000d0a00720c */ /* 0x000fe20003fc4070 */
[----:B------:R-:W-:Y:S01]  /*0b60*/  @UP0 UIMAD.WIDE.U32 UR20, UR17, UR10, URZ ;  /* 0x0000000a111402a5 */ /* 0x000fe2000f8e003f */
[----:B------:R-:W-:Y:S01]  /*0b70*/  IMAD.WIDE.U32 R38, R38, UR9, R16 ;  /* 0x0000000926267c25 */ /* 0x000fe2000f8e0010 */
[----:B------:R-:W-:Y:S01]  /*0b80*/  LOP3.LUT R16, R15, 0x38, R20, 0xf8, !PT ;  /* 0x000000380f107812 */ /* 0x000fe200078ef814 */
[----:B------:R-:W-:Y:S01]  /*0b90*/  @UP0 UIMAD UR17, UR17, UR11, URZ ;  /* 0x0000000b111102a4 */ /* 0x000fe2000f8e023f */
[----:B------:R-:W-:Y:S01]  /*0ba0*/  SHF.R.U32.HI R15, RZ, 0x3, R15 ;  /* 0x00000003ff0f7819 */ /* 0x000fe2000001160f */
[--C-:B------:R-:W-:Y:S01]  /*0bb0*/  @!P4 IMAD.MOV.U32 R40, RZ, RZ, R38.reuse ;  /* 0x000000ffff28c224 */ /* 0x100fe200078e0026 */
[----:B------:R-:W-:Y:S01]  /*0bc0*/  IADD3 R41, R39, UR7, RZ ;  /* 0x0000000727297c10 */ /* 0x000fe2000fffe0ff */
[-C--:B-1----:R-:W-:Y:S01]  /*0bd0*/  @!P4 IMAD R11, R9, R6.reuse, RZ ;  /* 0x00000006090bc224 */ /* 0x082fe200078e02ff */
[----:B------:R-:W-:Y:S01]  /*0be0*/  LOP3.LUT R15, R16, R15, RZ, 0x3c, !PT ;  /* 0x0000000f100f7212 */ /* 0x000fe200078e3cff */
[----:B------:R-:W-:Y:S01]  /*0bf0*/  @UP0 ULDC.64 UR6, c[0x0][0x250] ;  /* 0x0000940000060ab9 */ /* 0x000fe20000000a00 */
[----:B------:R-:W-:Y:S01]  /*0c00*/  @!P3 IMAD.MOV.U32 R36, RZ, RZ, R38 ;  /* 0x000000ffff24b224 */ /* 0x000fe200078e0026 */
[----:B------:R-:W-:Y:S01]  /*0c10*/  @UP0 UIMAD.WIDE.U32 UR18, UR8, UR6, URZ ;  /* 0x00000006081202a5 */ /* 0x000fe2000f8e003f */
[----:B------:R-:W-:Y:S01]  /*0c20*/  @!P6 IMAD.IADD R13, R13, 0x1, -R10 ;  /* 0x000000010d0de824 */ /* 0x000fe200078e0a0a */
[----:B------:R-:W-:Y:S01]  /*0c30*/  @UP0 UIMAD UR16, UR8, UR7, URZ ;  /* 0x00000007081002a4 */ /* 0x000fe2000f8e023f */
[C---:B------:R-:W-:Y:S01]  /*0c40*/  @!P4 IMAD.WIDE.U32 R16, R8.reuse, R6, R40 ;  /* 0x000000060810c225 */ /* 0x040fe200078e0028 */
[----:B------:R-:W-:Y:S01]  /*0c50*/  LOP3.LUT R6, R27, UR9, RZ, 0x3c, !PT ;  /* 0x000000091b067c12 */ /* 0x000fe2000f8e3cff */
[----:B------:R-:W-:Y:S01]  /*0c60*/  @UP0 UIADD3 UR17, UR21, UR17, URZ ;  /* 0x0000001115110290 */ /* 0x000fe2000fffe03f */
[----:B------:R-:W-:Y:S01]  /*0c70*/  ISETP.GE.U32.AND P0, PT, R13, R10, PT ;  /* 0x0000000a0d00720c */ /* 0x000fe20003f06070 */
[----:B------:R-:W-:Y:S01]  /*0c80*/  @!P4 IMAD R11, R8, R7, R11 ;  /* 0x00000007080bc224 */ /* 0x000fe200078e020b */
[----:B------:R-:W-:Y:S01]  /*0c90*/  LEA.HI R10, R23, R80, RZ, 0x6 ;  /* 0x00000050170a7211 */ /* 0x000fe200078f30ff */
[----:B------:R-:W-:Y:S01]  /*0ca0*/  @!P6 VIADD R18, R18, 0x1 ;  /* 0x000000011212e836 */ /* 0x000fe20000000000 */
[----:B------:R-:W-:Y:S01]  /*0cb0*/  ISETP.GE.AND P6, PT, R6, RZ, PT ;  /* 0x000000ff0600720c */ /* 0x000fe20003fc6270 */
[----:B------:R-:W-:Y:S01]  /*0cc0*/  @!P4 IMAD.IADD R6, R17, 0x1, R11 ;  /* 0x000000011106c824 */ /* 0x000fe200078e020b */
[----:B------:R-:W-:Y:S01]  /*0cd0*/  @!P3 MOV R7, 0x400 ;  /* 0x000004000007b802 */ /* 0x000fe20000000f00 */
[----:B------:R-:W-:Y:S01]  /*0ce0*/  IMAD.SHL.U32 R10, R10, 0x8, RZ ;  /* 0x000000080a0a7824 */ /* 0x000fe200078e00ff */
[----:B------:R-:W-:-:S02]  /*0cf0*/  @UP0 UIADD3 UR16, UR19, UR16, URZ ;  /* 0x0000001013100290 */ /* 0x000fc4000fffe03f */
[----:B--2---:R-:W-:Y:S02]  /*0d00*/  @!P3 LEA R30, R30, R7, 0x18 ;  /* 0x000000071e1eb211 */ /* 0x004fe400078ec0ff */
[----:B------:R-:W-:Y:S01]  /*0d10*/  LOP3.LUT R15, R15, 0xfffffe00, R10, 0xf8, !PT ;  /* 0xfffffe000f0f7812 */ /* 0x000fe200078ef80a */
[----:B------:R-:W-:Y:S01]  /*0d20*/  @P0 VIADD R18, R18, 0x1 ;  /* 0x0000000112120836 */ /* 0x000fe20000000000 */
[C---:B----4-:R-:W-:Y:S01]  /*0d30*/  @!P4 LEA R12, P0, R16.reuse, R4, 0x1 ;  /* 0x00000004100cc211 */ /* 0x050fe200078008ff */
[----:B------:R-:W1:Y:S01]  /*0d40*/  @!P1 LDC.64 R10, c[0x0][0x240] ;  /* 0x00009000ff0a9b82 */ /* 0x000e620000000a00 */
[----:B------:R-:W-:Y:S02]  /*0d50*/  LEA R204, R15, UR4, 0x1 ;  /* 0x000000040fcc7c11 */ /* 0x000fe4000f8e08ff */
[----:B------:R-:W-:Y:S02]  /*0d60*/  @!P4 LEA.HI.X R13, R16, R5, R6, 0x1, P0 ;  /* 0x00000005100dc211 */ /* 0x000fe400000f0c06 */
[----:B------:R-:W-:-:S02]  /*0d70*/  ISETP.GE.AND P0, PT, R19, UR22, PT ;  /* 0x0000001613007c0c */ /* 0x000fc4000bf06270 */
[----:B------:R-:W-:Y:S01]  /*0d80*/  @!P6 IADD3 R18, -R18, RZ, RZ ;  /* 0x000000ff1212e210 */ /* 0x000fe20007ffe1ff */
[----:B------:R-:W-:Y:S01]  /*0d90*/  @!PT LDS RZ, [RZ] ;  /* 0x00000000fffff984 */ /* 0x000fe20000000800 */
[----:B------:R-:W-:Y:S01]  /*0da0*/  @!PT LDS RZ, [RZ] ;  /* 0x00000000fffff984 */ /* 0x000fe20000000800 */
[----:B------:R-:W-:Y:S01]  /*0db0*/  @!PT LDS RZ, [RZ] ;  /* 0x00000000fffff984 */ /* 0x000fe20000000800 */
[----:B------:R-:W-:Y:S01]  /*0dc0*/  @!P4 LDGSTS.E.BYPASS.LTC128B.128 [R204], desc[UR28][R12.64] ;  /* 0x000000000ccccfae */ /* 0x000fe2000b901d5c */
[----:B------:R-:W2:Y:S01]  /*0dd0*/  @!P3 LDC.64 R16, c[0x0][0x240] ;  /* 0x00009000ff10bb82 */ /* 0x000ea20000000a00 */
[C---:B------:R-:W-:Y:S02]  /*0de0*/  @!P3 IADD3 R29, P6, R8.reuse, 0x10, RZ ;  /* 0x00000010081db810 */ /* 0x040fe40007fde0ff */
[----:B------:R-:W-:Y:S01]  /*0df0*/  @!P4 LDGSTS.E.BYPASS.LTC128B.128 [R204+0x2000], desc[UR28][R12.64+0x80] ;  /* 0x020000800ccccfae */ /* 0x000fe2000b901d5c */
[----:B------:R-:W-:Y:S02]  /*0e00*/  @!P1 MOV R5, 0x400 ;  /* 0x0000040000059802 */ /* 0x000fe40000000f00 */
[--C-:B------:R-:W-:Y:S01]  /*0e10*/  @!P3 IMAD.X R37, RZ, RZ, R9.reuse, P6 ;  /* 0x000000ffff25b224 */ /* 0x100fe200030e0609 */
[----:B------:R4:W-:Y:S01]  /*0e20*/  @!P4 LDGSTS.E.BYPASS.LTC128B.128 [R204+0x4000], desc[UR28][R12.64+0x100] ;  /* 0x040001000ccccfae */ /* 0x0009e2000b901d5c */
[----:B------:R-:W-:Y:S01]  /*0e30*/  @!P1 IADD3 R33, P4, R8, 0x20, RZ ;  /* 0x0000002008219810 */ /* 0x000fe20007f9e0ff */
[----:B------:R-:W1:Y:S01]  /*0e40*/  @!P0 LDC.64 R6, c[0x0][0x240] ;  /* 0x00009000ff068b82 */ /* 0x000e620000000a00 */
[----:B---3--:R-:W-:Y:S01]  /*0e50*/  @!P1 LEA R28, R28, R5, 0x18 ;  /* 0x000000051c1c9211 */ /* 0x008fe200078ec0ff */
[----:B------:R-:W3:Y:S01]  /*0e60*/  @!P0 S2R R26, SR_CgaCtaId ;  /* 0x00000000001a8919 */ /* 0x000ee20000008800 */
[----:B------:R-:W-:Y:S01]  /*0e70*/  ISETP.NE.AND P6, PT, R27, RZ, PT ;  /* 0x000000ff1b00720c */ /* 0x000fe20003fc5270 */
[----:B------:R-:W-:Y:S01]  /*0e80*/  @!P1 IMAD.X R31, RZ, RZ, R9, P4 ;  /* 0x000000ffff1f9224 */ /* 0x000fe200020e0609 */
[----:B------:R-:W-:-:S03]  /*0e90*/  @!P0 IADD3 R34, P4, R8, 0x30, RZ ;  /* 0x0000003008228810 */ /* 0x000fc60007f9e0ff */
[----:B------:R-:W3:Y:S02]  /*0ea0*/  @!P0 LDC.64 R4, c[0x0][0x210] ;  /* 0x00008400ff048b82 */ /* 0x000ee40000000a00 */
[----:B------:R-:W-:Y:S01]  /*0eb0*/  @!P0 IMAD.X R35, RZ, RZ, R9, P4 ;  /* 0x000000ffff238224 */ /* 0x000fe200020e0609 */
[----:B------:R-:W-:Y:S01]  /*0ec0*/  PLOP3.LUT P4, PT, PT, PT, UP0, 0x80, 0x0 ;  /* 0x000000000000781c */ /* 0x000fe20003f8f008 */
[----:B--2---:R-:W-:-:S04]  /*0ed0*/  @!P3 IMAD R32, R37, R16, RZ ;  /* 0x000000102520b224 */ /* 0x004fc800078e02ff */
[----:B------:R-:W2:Y:S01]  /*0ee0*/  @!P1 LDC.64 R8, c[0x0][0x210] ;  /* 0x00008400ff089b82 */ /* 0x000ea20000000a00 */
[----:B------:R-:W-:Y:S01]  /*0ef0*/  @!P3 IMAD.MOV.U32 R37, RZ, RZ, R41 ;  /* 0x000000ffff25b224 */ /* 0x000fe200078e0029 */
[----:B------:R-:W-:Y:S01]  /*0f00*/  @!P6 LOP3.LUT R18, RZ, R27, RZ, 0x33, !PT ;  /* 0x0000001bff12e212 */ /* 0x000fe200078e33ff */
[----:B------:R-:W-:Y:S02]  /*0f10*/  @!P3 IMAD R17, R29, R17, R32 ;  /* 0x000000111d11b224 */ /* 0x000fe400078e0220 */
[----:B-1----:R-:W-:Y:S02]  /*0f20*/  @!P1 IMAD R32, R31, R10, RZ ;  /* 0x0000000a1f209224 */ /* 0x002fe400078e02ff */
[----:B------:R-:W-:Y:S01]  /*0f30*/  @!P3 IMAD.WIDE.U32 R36, R29, R16, R36 ;  /* 0x000000101d24b225 */ /* 0x000fe200078e0024 */
[----:B----4-:R-:W1:Y:S03]  /*0f40*/  @!P3 LDC.64 R12, c[0x0][0x210] ;  /* 0x00008400ff0cbb82 */ /* 0x010e660000000a00 */
[----:B------:R-:W-:Y:S01]  /*0f50*/  @!P1 IMAD R11, R33, R11, R32 ;  /* 0x0000000b210b9224 */ /* 0x000fe200078e0220 */
        /* <DEDUP_REMOVED lines=13> */
.L_x_729:
[----:B------:R-:W-:Y:S05]  /*1030*/  @P4 BRA `(.L_x_730) ;  /* 0x0000000000304947 */ /* 0x000fea0003800000 */
        /* <DEDUP_REMOVED lines=12> */
.L_x_730:
[----:B------:R-:W-:Y:S01]  /*1100*/  @!P1 IMAD.MOV.U32 R39, RZ, RZ, R41 ;  /* 0x000000ffff279224 */ /* 0x000fe200078e0029 */
[C---:B-1----:R-:W-:Y:S01]  /*1110*/  @!P3 LEA R12, P4, R36.reuse, R12, 0x1 ;  /* 0x0000000c240cb211 */ /* 0x042fe200078808ff */
[----:B------:R-:W-:Y:S01]  /*1120*/  @!P3 IMAD.IADD R16, R37, 0x1, R17 ;  /* 0x000000012510b824 */ /* 0x000fe200078e0211 */
[----:B------:R-:W-:Y:S01]  /*1130*/  @!P0 MOV R17, 0x400 ;  /* 0x0000040000118802 */ /* 0x000fe20000000f00 */
[----:B------:R-:W-:Y:S01]  /*1140*/  @!P1 IMAD.WIDE.U32 R32, R33, R10, R38 ;  /* 0x0000000a21209225 */ /* 0x000fe200078e0026 */
[----:B------:R-:W-:Y:S01]  /*1150*/  SHF.R.S32.HI R10, RZ, 0x1f, R18 ;  /* 0x0000001fff0a7819 */ /* 0x000fe20000011412 */
[----:B------:R-:W-:Y:S01]  /*1160*/  ULDC.64 UR8, c[0x0][0x260] ;  /* 0x0000980000087ab9 */ /* 0x000fe20000000a00 */
[----:B------:R-:W-:Y:S01]  /*1170*/  @!P3 LEA.HI.X R13, R36, R13, R16, 0x1, P4 ;  /* 0x0000000d240db211 */ /* 0x000fe200020f0c10 */
[----:B------:R-:W-:Y:S01]  /*1180*/  @!P1 IMAD.IADD R11, R33, 0x1, R11 ;  /* 0x00000001210b9824 */ /* 0x000fe200078e020b */
[----:B--2---:R-:W-:Y:S01]  /*1190*/  @!P1 LEA R16, P6, R32, R8, 0x1 ;  /* 0x0000000820109211 */ /* 0x004fe200078c08ff */
[-C--:B------:R-:W-:Y:S01]  /*11a0*/  @!P0 IMAD R35, R35, R6.reuse, RZ ;  /* 0x0000000623238224 */ /* 0x080fe200078e02ff */
[----:B---3--:R-:W-:Y:S01]  /*11b0*/  @!P0 LEA R26, R26, R17, 0x18 ;  /* 0x000000111a1a8211 */ /* 0x008fe200078ec0ff */
[----:B------:R-:W-:Y:S01]  /*11c0*/  @!P0 IMAD.MOV.U32 R39, RZ, RZ, R41 ;  /* 0x000000ffff278224 */ /* 0x000fe200078e0029 */
[----:B------:R-:W-:Y:S01]  /*11d0*/  @!P1 LEA.HI.X R17, R32, R9, R11, 0x1, P6 ;  /* 0x0000000920119211 */ /* 0x000fe200030f0c0b */
[----:B------:R-:W-:Y:S01]  /*11e0*/  @!P3 IMAD R9, R15, 0x2, R30 ;  /* 0x000000020f09b824 */ /* 0x000fe200078e021e */
[----:B------:R-:W-:Y:S01]  /*11f0*/  ISETP.GE.AND P6, PT, R24, UR15, PT ;  /* 0x0000000f18007c0c */ /* 0x000fe2000bfc6270 */
[C---:B------:R-:W-:Y:S01]  /*1200*/  @!P0 IMAD R7, R34.reuse, R7, R35 ;  /* 0x0000000722078224 */ /* 0x040fe200078e0223 */
[----:B------:R-:W-:Y:S01]  /*1210*/  USHF.L.U64.HI UR14, UR10, 0x6, UR11 ;  /* 0x000000060a0e7899 */ /* 0x000fe2000801020b */
[----:B------:R-:W-:Y:S01]  /*1220*/  @!P0 IMAD.WIDE.U32 R38, R34, R6, R38 ;  /* 0x0000000622268225 */ /* 0x000fe200078e0026 */
[----:B------:R-:W-:Y:S01]  /*1230*/  @!PT LDS RZ, [RZ] ;  /* 0x00000000fffff984 */ /* 0x000fe20000000800 */
[----:B------:R-:W-:Y:S01]  /*1240*/  @!PT LDS RZ, [RZ] ;  /* 0x00000000fffff984 */ /* 0x000fe20000000800 */
[----:B------:R-:W-:Y:S01]  /*1250*/  @!PT LDS RZ, [RZ] ;  /* 0x00000000fffff984 */ /* 0x000fe20000000800 */
[----:B------:R-:W-:Y:S01]  /*1260*/  @!P3 LDGSTS.E.BYPASS.LTC128B.128 [R9+0x800], desc[UR28][R12.64] ;  /* 0x008000000c09bfae */ /* 0x000fe2000b901d5c */
[----:B------:R-:W-:-:S02]  /*1270*/  USHF.R.S32.HI UR13, URZ, 0x1f, UR5 ;  /* 0x0000001f3f0d7899 */ /* 0x000fc40008011405 */
[----:B------:R-:W-:Y:S01]  /*1280*/  IMAD R27, R25, UR10, RZ ;  /* 0x0000000a191b7c24 */ /* 0x000fe2000f8e02ff */
[----:B------:R-:W-:Y:S01]  /*1290*/  @!P3 LDGSTS.E.BYPASS.LTC128B.128 [R9+0x2800], desc[UR28][R12.64+0x80] ;  /* 0x028000800c09bfae */ /* 0x000fe2000b901d5c */
[----:B------:R-:W-:-:S03]  /*12a0*/  IMAD.WIDE.U32 R42, R24, UR10, R20 ;  /* 0x0000000a182a7c25 */ /* 0x000fc6000f8e0014 */
[----:B------:R1:W-:Y:S01]  /*12b0*/  @!P3 LDGSTS.E.BYPASS.LTC128B.128 [R9+0x4800], desc[UR28][R12.64+0x100] ;  /* 0x048001000c09bfae */ /* 0x0003e2000b901d5c */
[----:B------:R-:W-:Y:S01]  /*12c0*/  @!P0 IMAD.IADD R6, R39, 0x1, R7 ;  /* 0x0000000127068824 */ /* 0x000fe200078e0207 */
[----:B------:R-:W-:Y:S01]  /*12d0*/  @!P0 LEA R30, P3, R38, R4, 0x1 ;  /* 0x00000004261e8211 */ /* 0x000fe200078608ff */
[----:B------:R-:W-:Y:S01]  /*12e0*/  IMAD R27, R24, UR11, R27 ;  /* 0x0000000b181b7c24 */ /* 0x000fe2000f8e021b */
[----:B------:R-:W-:Y:S01]  /*12f0*/  IADD3 R208, P4, R42, UR20, RZ ;  /* 0x000000142ad07c10 */ /* 0x000fe2000ff9e0ff */
[----:B------:R-:W-:Y:S01]  /*1300*/  IMAD R211, R10, UR8, RZ ;  /* 0x000000080ad37c24 */ /* 0x000fe2000f8e02ff */
[----:B------:R-:W-:Y:S01]  /*1310*/  @!P0 LEA.HI.X R31, R38, R5, R6, 0x1, P3 ;  /* 0x00000005261f8211 */ /* 0x000fe200018f0c06 */
[----:B------:R-:W-:Y:S01]  /*1320*/  @!P1 IMAD R11, R15, 0x2, R28 ;  /* 0x000000020f0b9824 */ /* 0x000fe200078e021c */
[----:B------:R-:W2:Y:S01]  /*1330*/  @!P6 LDC.64 R4, c[0x0][0x218] ;  /* 0x00008600ff04eb82 */ /* 0x000ea20000000a00 */
[----:B------:R-:W-:Y:S01]  /*1340*/  IADD3.X R209, R43, UR17, R27, P4, !PT ;  /* 0x000000112bd17c10 */ /* 0x000fe2000a7fe41b */
[----:B------:R-:W-:Y:S01]  /*1350*/  USHF.L.U32 UR17, UR10, 0x6, URZ ;  /* 0x000000060a117899 */ /* 0x000fe2000800063f */
[----:B------:R-:W-:Y:S01]  /*1360*/  ISETP.GE.AND P4, PT, R22, UR15, PT ;  /* 0x0000000f16007c0c */ /* 0x000fe2000bf86270 */
[C---:B------:R-:W-:Y:S01]  /*1370*/  IMAD R211, R18.reuse, UR9, R211 ;  /* 0x0000000912d37c24 */ /* 0x040fe2000f8e02d3 */
[----:B------:R-:W-:Y:S01]  /*1380*/  ISETP.GE.AND P3, PT, R19, UR15, PT ;  /* 0x0000000f13007c0c */ /* 0x000fe2000bf66270 */
[----:B------:R-:W-:Y:S01]  /*1390*/  IMAD.WIDE.U32 R208, R18, UR8, R208 ;  /* 0x0000000812d07c25 */ /* 0x000fe2000f8e00d0 */
[----:B------:R-:W-:Y:S01]  /*13a0*/  UIMAD UR8, UR14, UR5, URZ ;  /* 0x000000050e0872a4 */ /* 0x000fe2000f8e023f */
[----:B------:R-:W3:Y:S01]  /*13b0*/  @!P5 S2R R28, SR_CgaCtaId ;  /* 0x00000000001cd919 */ /* 0x000ee20000008800 */
[----:B------:R-:W4:Y:S01]  /*13c0*/  @!P5 LDC.64 R6, c[0x0][0x218] ;  /* 0x00008600ff06db82 */ /* 0x000f220000000a00 */
[----:B------:R-:W-:Y:S01]  /*13d0*/  IMAD.IADD R211, R209, 0x1, R211 ;  /* 0x00000001d1d37824 */ /* 0x000fe200078e02d3 */
[----:B------:R-:W-:Y:S01]  /*13e0*/  UIMAD UR8, UR13, UR17, UR8 ;  /* 0x000000110d0872a4 */ /* 0x000fe2000f8e0208 */
[----:B------:R-:W-:Y:S01]  /*13f0*/  IMAD.U32 R83, RZ, RZ, UR17 ;  /* 0x00000011ff537e24 */ /* 0x000fe2000f8e00ff */
[----:B------:R-:W-:Y:S01]  /*1400*/  @!P1 LDGSTS.E.BYPASS.LTC128B.128 [R11+0x1000], desc[UR28][R16.64] ;  /* 0x01000000100b9fae */ /* 0x000fe2000b901d5c */
[----:B------:R-:W-:-:S02]  /*1410*/  IMAD.MOV.U32 R210, RZ, RZ, R208 ;  /* 0x000000ffffd27224 */ /* 0x000fc400078e00d0 */
[----:B------:R-:W-:Y:S01]  /*1420*/  IMAD.WIDE.U32 R20, R24, UR6, R20 ;  /* 0x0000000618147c25 */ /* 0x000fe2000f8e0014 */
[----:B------:R-:W5:Y:S01]  /*1430*/  @!P4 S2R R8, SR_CgaCtaId ;  /* 0x000000000008c919 */ /* 0x000f620000008800 */
[----:B------:R-:W-:Y:S02]  /*1440*/  VOTEU.ALL UP0, P3 ;  /* 0x00000000003f7886 */ /* 0x000fe40001800000 */
[----:B-1----:R-:W-:Y:S01]  /*1450*/  @!P0 IMAD R13, R15, 0x2, R26 ;  /* 0x000000020f0d8824 */ /* 0x002fe200078e021a */
[----:B------:R-:W1:Y:S01]  /*1460*/  @!P6 S2R R9, SR_CgaCtaId ;  /* 0x000000000009e919 */ /* 0x000e620000008800 */
[----:B------:R-:W-:Y:S01]  /*1470*/  IMAD.WIDE.U32 R26, R83, UR5, R210 ;  /* 0x00000005531a7c25 */ /* 0x000fe2000f8e00d2 */
[----:B------:R-:W-:Y:S03]  /*1480*/  @!P1 LDGSTS.E.BYPASS.LTC128B.128 [R11+0x3000], desc[UR28][R16.64+0x80] ;  /* 0x03000080100b9fae */ /* 0x000fe6000b901d5c */
[----:B------:R-:W-:Y:S01]  /*1490*/  VIADD R27, R27, UR8 ;  /* 0x000000081b1b7c36 */ /* 0x000fe20008000000 */
[----:B------:R-:W-:Y:S01]  /*14a0*/  ULDC.64 UR8, c[0x0][0x268] ;  /* 0x00009a0000087ab9 */ /* 0x000fe20000000a00 */
[----:B------:R3:W-:Y:S01]  /*14b0*/  @!P1 LDGSTS.E.BYPASS.LTC128B.128 [R11+0x5000], desc[UR28][R16.64+0x100] ;  /* 0x05000100100b9fae */ /* 0x0007e2000b901d5c */
[----:B--2---:R-:W-:Y:S01]  /*14c0*/  @!P6 LEA R34, P1, R26, R4, 0x1 ;  /* 0x000000041a22e211 */ /* 0x004fe200078208ff */
[----:B------:R-:W-:Y:S01]  /*14d0*/  IMAD R203, R10, UR8, RZ ;  /* 0x000000080acb7c24 */ /* 0x000fe2000f8e02ff */
[----:B------:R-:W-:Y:S01]  /*14e0*/  @!P6 MOV R4, 0x400 ;  /* 0x000004000004e802 */ /* 0x000fe20000000f00 */
[----:B------:R-:W2:Y:S01]  /*14f0*/  @!P3 S2R R12, SR_CgaCtaId ;  /* 0x00000000000cb919 */ /* 0x000ea20000008800 */
[----:B------:R-:W-:Y:S01]  /*1500*/  @!P6 LEA.HI.X R35, R26, R5, R27, 0x1, P1 ;  /* 0x000000051a23e211 */ /* 0x000fe200008f0c1b */
[----:B------:R-:W-:Y:S01]  /*1510*/  IMAD R203, R18, UR9, R203 ;  /* 0x0000000912cb7c24 */ /* 0x000fe2000f8e02cb */
[----:B------:R-:W-:Y:S01]  /*1520*/  ISETP.GE.AND P1, PT, R19, UR15, PT ;  /* 0x0000000f13007c0c */ /* 0x000fe2000bf26270 */
[----:B------:R-:W-:Y:S01]  /*1530*/  @!P0 LDGSTS.E.BYPASS.LTC128B.128 [R13+0x1800], desc[UR28][R30.64] ;  /* 0x018000001e0d8fae */ /* 0x000fe2000b901d5c */
[----:B------:R-:W-:-:S03]  /*1540*/  UIMAD UR9, UR13, UR6, URZ ;  /* 0x000000060d0972a4 */ /* 0x000fc6000f8e023f */
[----:B------:R-:W-:Y:S01]  /*1550*/  @!P0 LDGSTS.E.BYPASS.LTC128B.128 [R13+0x3800], desc[UR28][R30.64+0x80] ;  /* 0x038000801e0d8fae */ /* 0x000fe2000b901d5c */
[----:B------:R-:W-:-:S03]  /*1560*/  UIMAD UR9, UR5, UR7, UR9 ;  /* 0x00000007050972a4 */ /* 0x000fc6000f8e0209 */
[----:B------:R5:W-:Y:S01]  /*1570*/  @!P0 LDGSTS.E.BYPASS.LTC128B.128 [R13+0x5800], desc[UR28][R30.64+0x100] ;  /* 0x058001001e0d8fae */ /* 0x000be2000b901d5c */
[----:B------:R-:W-:Y:S02]  /*1580*/  ISETP.GE.AND P0, PT, R22, UR15, PT ;  /* 0x0000000f16007c0c */ /* 0x000fe4000bf06270 */
[----:B-1----:R-:W-:Y:S02]  /*1590*/  @!P6 LEA R4, R9, R4, 0x18 ;  /* 0x000000040904e211 */ /* 0x002fe400078ec0ff */
[----:B---3--:R-:W-:Y:S01]  /*15a0*/  LEA.HI R16, R23, R80, RZ, 0x4 ;  /* 0x0000005017107211 */ /* 0x008fe200078f20ff */
[----:B------:R-:W-:Y:S02]  /*15b0*/  IMAD.U32 R17, RZ, RZ, UR11 ;  /* 0x0000000bff117e24 */ /* 0x000fe4000f8e00ff */
[----:B------:R-:W-:Y:S01]  /*15c0*/  @!P6 IMAD R19, R15, 0x2, R4 ;  /* 0x000000020f13e824 */ /* 0x000fe200078e0204 */
[----:B------:R-:W-:Y:S01]  /*15d0*/  SHF.R.S32.HI R201, RZ, 0x4, R16 ;  /* 0x00000004ffc97819 */ /* 0x000fe20000011410 */
[----:B------:R-:W-:Y:S01]  /*15e0*/  IMAD.U32 R4, RZ, RZ, UR10 ;  /* 0x0000000aff047e24 */ /* 0x000fe2000f8e00ff */
[C---:B------:R-:W-:Y:S01]  /*15f0*/  LOP3.LUT R11, R16.reuse, 0xfffffff0, RZ, 0xc0, !PT ;  /* 0xfffffff0100b7812 */ /* 0x040fe200078ec0ff */
[----:B------:R-:W-:Y:S01]  /*1600*/  IMAD.U32 R23, RZ, RZ, UR6 ;  /* 0x00000006ff177e24 */ /* 0x000fe2000f8e00ff */
[----:B------:R-:W-:Y:S01]  /*1610*/  @!P6 LDGSTS.E.BYPASS.LTC128B.128 [R19+0x6000], desc[UR28][R34.64] ;  /* 0x060000002213efae */ /* 0x000fe2000b901d5c */
[----:B------:R-:W-:-:S02]  /*1620*/  LEA.HI R5, R16, R201, RZ, 0x1 ;  /* 0x000000c910057211 */ /* 0x000fc400078f08ff */
[----:B------:R-:W-:Y:S01]  /*1630*/  IMAD.IADD R32, R80, 0x1, -R11 ;  /* 0x0000000150207824 */ /* 0x000fe200078e0a0b */
[----:B------:R-:W-:Y:S01]  /*1640*/  @!P6 LDGSTS.E.BYPASS.LTC128B.128 [R19+0x8000], desc[UR28][R34.64+0x80] ;  /* 0x080000802213efae */ /* 0x000fe2000b901d5c */
[----:B------:R-:W-:Y:S02]  /*1650*/  LOP3.LUT R16, R5, 0xfffffffe, RZ, 0xc0, !PT ;  /* 0xfffffffe05107812 */ /* 0x000fe400078ec0ff */
[----:B------:R-:W-:Y:S01]  /*1660*/  @!P5 MOV R5, 0x400 ;  /* 0x000004000005d802 */ /* 0x000fe20000000f00 */
[----:B------:R-:W-:Y:S01]  /*1670*/  @!P6 LDGSTS.E.BYPASS.LTC128B.128 [R19+0xa000], desc[UR28][R34.64+0x100] ;  /* 0x0a0001002213efae */ /* 0x000fe2000b901d5c */
[C---:B------:R-:W-:Y:S01]  /*1680*/  @!P5 LEA R9, P6, R4.reuse, R26, 0x4 ;  /* 0x0000001a0409d211 */ /* 0x040fe200078c20ff */
[----:B------:R-:W-:Y:S01]  /*1690*/  IMAD.IADD R201, R201, 0x1, -R16 ;  /* 0x00000001c9c97824 */ /* 0x000fe200078e0a10 */
[----:B-----5:R-:W-:Y:S02]  /*16a0*/  @!P4 MOV R13, 0x400 ;  /* 0x00000400000dc802 */ /* 0x020fe40000000f00 */
[----:B------:R-:W-:-:S02]  /*16b0*/  @!P5 LEA.HI.X R30, R4, R27, R17, 0x4, P6 ;  /* 0x0000001b041ed211 */ /* 0x000fc400030f2411 */
[----:B----4-:R-:W-:Y:S01]  /*16c0*/  @!P5 LEA R36, P6, R9, R6, 0x1 ;  /* 0x000000060924d211 */ /* 0x010fe200078c08ff */
[----:B------:R-:W-:Y:S01]  /*16d0*/  IMAD.SHL.U32 R6, R0, 0x40, RZ ;  /* 0x0000004000067824 */ /* 0x000fe200078e00ff */
[----:B------:R-:W-:Y:S01]  /*16e0*/  @!P4 LEA R22, R8, R13, 0x18 ;  /* 0x0000000d0816c211 */ /* 0x000fe200078ec0ff */
[----:B------:R-:W-:Y:S01]  /*16f0*/  IMAD R13, R25, UR6, RZ ;  /* 0x00000006190d7c24 */ /* 0x000fe2000f8e02ff */
[----:B------:R-:W-:Y:S02]  /*1700*/  @!P5 LEA.HI.X R37, R9, R7, R30, 0x1, P6 ;  /* 0x000000070925d211 */ /* 0x000fe400030f0c1e */
[----:B------:R-:W-:Y:S01]  /*1710*/  @!P5 LEA R28, R28, R5, 0x18 ;  /* 0x000000051c1cd211 */ /* 0x000fe200078ec0ff */
[C---:B------:R-:W-:Y:S01]  /*1720*/  IMAD R13, R24.reuse, UR7, R13 ;  /* 0x00000007180d7c24 */ /* 0x040fe2000f8e020d */
[----:B------:R-:W-:Y:S01]  /*1730*/  @!P3 MOV R11, 0x400 ;  /* 0x00000400000bb802 */ /* 0x000fe20000000f00 */
[----:B------:R-:W1:Y:S01]  /*1740*/  @!P4 LDC.64 R8, c[0x0][0x218] ;  /* 0x00008600ff08cb82 */ /* 0x000e620000000a00 */
[C---:B------:R-:W-:Y:S01]  /*1750*/  ISETP.GE.AND P6, PT, R24.reuse, UR15, PT ;  /* 0x0000000f18007c0c */ /* 0x040fe2000bfc6270 */
[----:B------:R-:W-:Y:S01]  /*1760*/  IMAD.SHL.U32 R24, R24, 0x8, RZ ;  /* 0x0000000818187824 */ /* 0x000fe200078e00ff */
[----:B------:R-:W-:Y:S01]  /*1770*/  LOP3.LUT R7, R6, 0x1c0, RZ, 0xc0, !PT ;  /* 0x000001c006077812 */ /* 0x000fe200078ec0ff */
[----:B------:R-:W-:Y:S01]  /*1780*/  USHF.L.U32 UR15, UR11, 0x5, URZ ;  /* 0x000000050b0f7899 */ /* 0x000fe2000800063f */
[----:B--2---:R-:W-:Y:S01]  /*1790*/  @!P3 LEA R12, R12, R11, 0x18 ;  /* 0x0000000b0c0cb211 */ /* 0x004fe200078ec0ff */
[----:B------:R-:W-:Y:S01]  /*17a0*/  @!P5 IMAD R11, R15, 0x2, R28 ;  /* 0x000000020f0bd824 */ /* 0x000fe200078e021c */
[----:B------:R-:W-:-:S02]  /*17b0*/  LOP3.LUT R24, R7, 0x8, R24, 0xf8, !PT ;  /* 0x0000000807187812 */ /* 0x000fc400078ef818 */
[----:B------:R-:W-:Y:S02]  /*17c0*/  SHF.R.U32.HI R17, RZ, 0x3, R7 ;  /* 0x00000003ff117819 */ /* 0x000fe40000011607 */
[----:B------:R-:W2:Y:S01]  /*17d0*/  @!P3 LDC.64 R6, c[0x0][0x218] ;  /* 0x00008600ff06bb82 */ /* 0x000ea20000000a00 */
[----:B------:R-:W-:Y:S01]  /*17e0*/  @!P5 LDGSTS.E.BYPASS.LTC128B.128 [R11+0x6800], desc[UR28][R36.64] ;  /* 0x06800000240bdfae */ /* 0x000fe2000b901d5c */
[----:B------:R-:W-:-:S03]  /*17f0*/  SHF.R.S32.HI R5, RZ, 0x1f, R32 ;  /* 0x0000001fff057819 */ /* 0x000fc60000011420 */
[----:B------:R-:W-:Y:S01]  /*1800*/  @!P5 LDGSTS.E.BYPASS.LTC128B.128 [R11+0x8800], desc[UR28][R36.64+0x80] ;  /* 0x08800080240bdfae */ /* 0x000fe2000b901d5c */
[----:B------:R-:W-:-:S03]  /*1810*/  LEA.HI R16, R5, R32, RZ, 0x3 ;  /* 0x0000002005107211 */ /* 0x000fc600078f18ff */
[----:B------:R3:W-:Y:S01]  /*1820*/  @!P5 LDGSTS.E.BYPASS.LTC128B.128 [R11+0xa800], desc[UR28][R36.64+0x100] ;  /* 0x0a800100240bdfae */ /* 0x0007e2000b901d5c */
[----:B------:R-:W-:Y:S01]  /*1830*/  IADD3 R206, P5, R20, UR18, RZ ;  /* 0x0000001214ce7c10 */ /* 0x000fe2000ffbe0ff */
[----:B------:R-:W-:Y:S01]  /*1840*/  UIMAD.WIDE.U32 UR18, UR10, 0x20, URZ ;  /* 0x000000200a1278a5 */ /* 0x000fe2000f8e003f */
[----:B------:R-:W-:Y:S01]  /*1850*/  LOP3.LUT R20, R24, R17, RZ, 0x3c, !PT ;  /* 0x0000001118147212 */ /* 0x000fe200078e3cff */
[----:B------:R-:W-:Y:S01]  /*1860*/  IMAD.U32 R17, RZ, RZ, UR6 ;  /* 0x00000006ff117e24 */ /* 0x000fe2000f8e00ff */
[----:B------:R-:W-:Y:S01]  /*1870*/  IADD3.X R207, R21, UR16, R13, P5, !PT ;  /* 0x0000001015cf7c10 */ /* 0x000fe2000affe40d */
[C---:B------:R-:W-:Y:S01]  /*1880*/  @!P4 IMAD R21, R15.reuse, 0x2, R22 ;  /* 0x000000020f15c824 */ /* 0x040fe200078e0216 */
[----:B------:R-:W-:Y:S01]  /*1890*/  LOP3.LUT R5, R16, 0xfffffff8, RZ, 0xc0, !PT ;  /* 0xfffffff810057812 */ /* 0x000fe200078ec0ff */
[----:B------:R-:W-:Y:S01]  /*18a0*/  @!P3 IMAD R15, R15, 0x2, R12 ;  /* 0x000000020f0fb824 */ /* 0x000fe200078e020c */
[----:B------:R-:W-:Y:S01]  /*18b0*/  @!P4 IADD3 R10, P5, R26, UR18, RZ ;  /* 0x000000121a0acc10 */ /* 0x000fe2000ffbe0ff */
[----:B------:R-:W-:Y:S01]  /*18c0*/  IMAD.WIDE.U32 R206, R18, UR8, R206 ;  /* 0x0000000812ce7c25 */ /* 0x000fe2000f8e00ce */
[----:B------:R-:W-:Y:S01]  /*18d0*/  @!UP0 UIMAD UR8, UR11, 0x30, URZ ;  /* 0x000000300b0888a4 */ /* 0x000fe2000f8e023f */
[----:B------:R-:W-:-:S02]  /*18e0*/  VOTEU.ALL UP0, P1 ;  /* 0x00000000003f7886 */ /* 0x000fc40000800000 */
[----:B------:R-:W-:Y:S02]  /*18f0*/  IMAD.IADD R5, R32, 0x1, -R5 ;  /* 0x0000000120057824 */ /* 0x000fe400078e0a05 */
[----:B------:R-:W-:Y:S02]  /*1900*/  IMAD.SHL.U32 R13, R201, 0x8, RZ ;  /* 0x00000008c90d7824 */ /* 0x000fe400078e00ff */
[----:B------:R-:W-:Y:S02]  /*1910*/  IMAD.IADD R203, R207, 0x1, R203 ;  /* 0x00000001cfcb7824 */ /* 0x000fe400078e02cb */
[----:B------:R-:W-:Y:S02]  /*1920*/  IMAD R201, R201, 0x200, R20 ;  /* 0x00000200c9c97824 */ /* 0x000fe400078e0214 */
[----:B------:R-:W-:Y:S02]  /*1930*/  IMAD.U32 R20, RZ, RZ, UR6 ;  /* 0x00000006ff147e24 */ /* 0x000fe4000f8e00ff */
[----:B------:R-:W-:Y:S01]  /*1940*/  IMAD.SHL.U32 R81, R16, 0x40, RZ ;  /* 0x0000004010517824 */ /* 0x000fe200078e00ff */
[----:B------:R-:W-:Y:S01]  /*1950*/  LEA R201, R201, UR4, 0x1 ;  /* 0x00000004c9c97c11 */ /* 0x000fe2000f8e08ff */
[----:B---3--:R-:W-:-:S03]  /*1960*/  IMAD.U32 R11, RZ, RZ, UR15 ;  /* 0x0000000fff0b7e24 */ /* 0x008fc6000f8e00ff */
[----:B------:R-:W-:Y:S01]  /*1970*/  LOP3.LUT R81, R81, 0xfffffe00, RZ, 0xc0, !PT ;  /* 0xfffffe0051517812 */ /* 0x000fe200078ec0ff */
[----:B------:R-:W-:Y:S01]  /*1980*/  VIADD R199, R201, 0x6020 ;  /* 0x00006020c9c77836 */ /* 0x000fe20000000000 */
[----:B------:R-:W-:Y:S01]  /*1990*/  @!P4 IADD3.X R11, R27, UR19, R11, P5, !PT ;  /* 0x000000131b0bcc10 */ /* 0x000fe2000affe40b */
[----:B------:R-:W-:Y:S01]  /*19a0*/  @!P3 IMAD.WIDE.U32 R26, R4, 0x30, R26 ;  /* 0x00000030041ab825 */ /* 0x000fe200078e001a */
[C---:B-1----:R-:W-:Y:S01]  /*19b0*/  @!P4 LEA R8, P5, R10.reuse, R8, 0x1 ;  /* 0x000000080a08c211 */ /* 0x042fe200078a08ff */
[----:B------:R-:W-:Y:S02]  /*19c0*/  UIMAD.WIDE.U32 UR18, UR5, UR6, URZ ;  /* 0x00000006051272a5 */ /* 0x000fe4000f8e003f */
[----:B------:R-:W-:Y:S01]  /*19d0*/  IMAD.SHL.U32 R4, R5, 0x40, RZ ;  /* 0x0000004005047824 */ /* 0x000fe200078e00ff */
[----:B------:R-:W-:Y:S01]  /*19e0*/  @!P4 LEA.HI.X R9, R10, R9, R11, 0x1, P5 ;  /* 0x000000090a09c211 */ /* 0x000fe200028f0c0b */
[----:B------:R-:W-:Y:S01]  /*19f0*/  @!P3 VIADD R10, R27, UR8 ;  /* 0x000000081b0abc36 */ /* 0x000fe20008000000 */
[----:B--2---:R-:W-:Y:S01]  /*1a00*/  @!P3 LEA R24, P5, R26, R6, 0x1 ;  /* 0x000000061a18b211 */ /* 0x004fe200078a08ff */
[----:B------:R-:W-:Y:S01]  /*1a10*/  UIADD3 UR9, UR19, UR9, URZ ;  /* 0x0000000913097290 */ /* 0x000fe2000fffe03f */
[----:B------:R-:W-:Y:S01]  /*1a20*/  LOP3.LUT R4, R4, 0x1c0, RZ, 0xc0, !PT ;  /* 0x000001c004047812 */ /* 0x000fe200078ec0ff */
[----:B------:R-:W-:Y:S01]  /*1a30*/  @!P4 LDGSTS.E.BYPASS.LTC128B.128 [R21+0x7000], desc[UR28][R8.64] ;  /* 0x070000000815cfae */ /* 0x000fe2000b901d5c */
[----:B------:R-:W-:Y:S01]  /*1a40*/  @!P3 LEA.HI.X R25, R26, R7, R10, 0x1, P5 ;  /* 0x000000071a19b211 */ /* 0x000fe200028f0c0a */
[----:B------:R-:W-:Y:S01]  /*1a50*/  IMAD.U32 R10, RZ, RZ, UR18 ;  /* 0x00000012ff0a7e24 */ /* 0x000fe2000f8e00ff */
[----:B------:R-:W-:Y:S01]  /*1a60*/  LOP3.LUT R7, R4, 0x8, R13, 0xf8, !PT ;  /* 0x0000000804077812 */ /* 0x000fe200078ef80d */
[----:B------:R-:W-:Y:S01]  /*1a70*/  @!P4 LDGSTS.E.BYPASS.LTC128B.128 [R21+0x9000], desc[UR28][R8.64+0x80] ;  /* 0x090000800815cfae */ /* 0x000fe2000b901d5c */
[----:B------:R-:W-:Y:S01]  /*1a80*/  IMAD.U32 R6, RZ, RZ, UR9 ;  /* 0x00000009ff067e24 */ /* 0x000fe2000f8e00ff */
[----:B------:R-:W-:Y:S01]  /*1a90*/  SHF.R.U32.HI R4, RZ, 0x3, R4 ;  /* 0x00000003ff047819 */ /* 0x000fe20000011604 */
[----:B------:R-:W-:Y:S01]  /*1aa0*/  IMAD.U32 R11, RZ, RZ, UR19 ;  /* 0x00000013ff0b7e24 */ /* 0x000fe2000f8e00ff */
[----:B------:R1:W-:Y:S01]  /*1ab0*/  @!P4 LDGSTS.E.BYPASS.LTC128B.128 [R21+0xb000], desc[UR28][R8.64+0x100] ;  /* 0x0b0001000815cfae */ /* 0x0003e2000b901d5c */
[C---:B------:R-:W-:Y:S01]  /*1ac0*/  LEA R18, P5, R10.reuse, R206, 0x6 ;  /* 0x000000ce0a127211 */ /* 0x040fe200078a30ff */
[----:B------:R-:W2:Y:S01]  /*1ad0*/  @!P6 LDC.64 R12, c[0x0][0x220] ;  /* 0x00008800ff0ceb82 */ /* 0x000ea20000000a00 */
[----:B------:R-:W-:Y:S01]  /*1ae0*/  LOP3.LUT R4, R7, R4, RZ, 0x3c, !PT ;  /* 0x0000000407047212 */ /* 0x000fe200078e3cff */
[----:B------:R-:W-:Y:S01]  /*1af0*/  @!P3 LDGSTS.E.BYPASS.LTC128B.128 [R15+0x7800], desc[UR28][R24.64] ;  /* 0x07800000180fbfae */ /* 0x000fe2000b901d5c */
[----:B------:R-:W-:Y:S01]  /*1b00*/  LEA.HI.X R19, R10, R203, R6, 0x6, P5 ;  /* 0x000000cb0a137211 */ /* 0x000fe200028f3406 */
[----:B------:R-:W-:Y:S01]  /*1b10*/  USHF.L.U32 UR8, UR7, 0x5, URZ ;  /* 0x0000000507087899 */ /* 0x000fe2000800063f */
[----:B------:R-:W-:Y:S01]  /*1b20*/  IMAD.U32 R27, RZ, RZ, UR7 ;  /* 0x00000007ff1b7e24 */ /* 0x000fe2000f8e00ff */
[----:B------:R-:W-:Y:S01]  /*1b30*/  @!P3 LDGSTS.E.BYPASS.LTC128B.128 [R15+0x9800], desc[UR28][R24.64+0x80] ;  /* 0x09800080180fbfae */ /* 0x000fe2000b901d5c */
[----:B------:R-:W-:Y:S01]  /*1b40*/  UIMAD.WIDE.U32 UR18, UR6, 0x20, URZ ;  /* 0x00000020061278a5 */ /* 0x000fe2000f8e003f */
[----:B------:R-:W3:Y:S01]  /*1b50*/  @!P2 LDC.64 R6, c[0x0][0x220] ;  /* 0x00008800ff06ab82 */ /* 0x000ee20000000a00 */
[----:B------:R-:W-:Y:S01]  /*1b60*/  @!P1 IMAD.WIDE.U32 R22, R23, 0x30, R18 ;  /* 0x0000003017169825 */ /* 0x000fe200078e0012 */
[----:B------:R4:W-:Y:S01]  /*1b70*/  @!P3 LDGSTS.E.BYPASS.LTC128B.128 [R15+0xb800], desc[UR28][R24.64+0x100] ;  /* 0x0b800100180fbfae */ /* 0x0009e2000b901d5c */
[----:B------:R-:W-:-:S03]  /*1b80*/  @!P2 LEA R17, P3, R17, R18, 0x4 ;  /* 0x000000121111a211 */ /* 0x000fc600078620ff */
[----:B------:R-:W0:Y:S01]  /*1b90*/  LDGDEPBAR ;  /* 0x00000000000079af */ /* 0x000e220000000000 */
[----:B------:R-:W-:Y:S01]  /*1ba0*/  @!P2 LEA.HI.X R20, R20, R19, R27, 0x4, P3 ;  /* 0x000000131414a211 */ /* 0x000fe200018f241b */
[----:B------:R-:W5:Y:S08]  /*1bb0*/  @!P0 LDC.64 R10, c[0x0][0x220] ;  /* 0x00008800ff0a8b82 */ /* 0x000f700000000a00 */
[----:B-1----:R-:W1:Y:S01]  /*1bc0*/  @!P1 LDC.64 R8, c[0x0][0x220] ;  /* 0x00008800ff089b82 */ /* 0x002e620000000a00 */
[----:B------:R-:W-:Y:S01]  /*1bd0*/  IMAD.U32 R21, RZ, RZ, UR8 ;  /* 0x00000008ff157e24 */ /* 0x000fe2000f8e00ff */
[----:B------:R-:W-:-:S02]  /*1be0*/  @!UP0 UIMAD UR8, UR7, 0x30, URZ ;  /* 0x00000030070888a4 */ /* 0x000fc4000f8e023f */
[----:B------:R-:W-:Y:S01]  /*1bf0*/  UISETP.GE.AND UP0, UPT, UR12, 0x41, UPT ;  /* 0x000000410c00788c */ /* 0x000fe2000bf06270 */
[C---:B---3--:R-:W-:Y:S02]  /*1c00*/  @!P2 LEA R16, P4, R17.reuse, R6, 0x1 ;  /* 0x000000061110a211 */ /* 0x048fe400078808ff */
[----:B------:R-:W-:Y:S02]  /*1c10*/  SHF.R.S32.HI R6, RZ, 0x5, R14 ;  /* 0x00000005ff067819 */ /* 0x000fe4000001140e */
[----:B------:R-:W-:Y:S01]  /*1c20*/  @!P2 LEA.HI.X R17, R17, R7, R20, 0x1, P4 ;  /* 0x000000071111a211 */ /* 0x000fe200020f0c14 */
[----:B------:R-:W-:Y:S01]  /*1c30*/  @!P1 VIADD R7, R23, UR8 ;  /* 0x0000000817079c36 */ /* 0x000fe20008000000 */
[----:B------:R-:W-:-:S04]  /*1c40*/  DEPBAR.LE SB0, 0x0 ;  /* 0x000080000000791a */ /* 0x000fc80000000000 */
[----:B------:R-:W-:Y:S01]  /*1c50*/  BAR.SYNC.DEFER_BLOCKING 0x0 ;  /* 0x0000000000007b1d */ /* 0x000fe20000010000 */
[C---:B----4-:R-:W-:Y:S02]  /*1c60*/  @!P0 IADD3 R15, P3, R18.reuse, UR18, RZ ;  /* 0x00000012120f8c10 */ /* 0x050fe4000ff7e0ff */
[C---:B--2---:R-:W-:Y:S02]  /*1c70*/  @!P6 LEA R24, P5, R18.reuse, R12, 0x1 ;  /* 0x0000000c1218e211 */ /* 0x044fe400078a08ff */
[----:B------:R-:W-:Y:S02]  /*1c80*/  @!P0 IADD3.X R12, R19, UR19, R21, P3, !PT ;  /* 0x00000013130c8c10 */ /* 0x000fe40009ffe415 */
[----:B------:R-:W-:Y:S02]  /*1c90*/  @!P6 LEA.HI.X R25, R18, R13, R19, 0x1, P5 ;  /* 0x0000000d1219e211 */ /* 0x000fe400028f0c13 */
[----:B-----5:R-:W-:-:S04]  /*1ca0*/  @!P0 LEA R14, P3, R15, R10, 0x1 ;  /* 0x0000000a0f0e8211 */ /* 0x020fc800078608ff */
[----:B------:R-:W-:Y:S01]  /*1cb0*/  @!P0 LEA.HI.X R15, R15, R11, R12, 0x1, P3 ;  /* 0x0000000b0f0f8211 */ /* 0x000fe200018f0c0c */
[----:B------:R-:W-:Y:S01]  /*1cc0*/  IMAD R11, R6, 0x400, R81 ;  /* 0x00000400060b7824 */ /* 0x000fe200078e0251 */
[----:B-1----:R-:W-:-:S03]  /*1cd0*/  @!P1 LEA R8, P3, R22, R8, 0x1 ;  /* 0x0000000816089211 */ /* 0x002fc600078608ff */
[----:B------:R-:W-:Y:S01]  /*1ce0*/  IMAD.IADD R202, R4, 0x1, R11 ;  /* 0x0000000104ca7824 */ /* 0x000fe200078e020b */
[----:B------:R-:W-:Y:S01]  /*1cf0*/  @!P1 LEA.HI.X R9, R22, R9, R7, 0x1, P3 ;  /* 0x0000000916099211 */ /* 0x000fe200018f0c07 */
[----:B------:R-:W-:-:S03]  /*1d00*/  IMAD.MOV.U32 R7, RZ, RZ, 0x10 ;  /* 0x00000010ff077424 */ /* 0x000fc600078e00ff */
[----:B------:R-:W-:Y:S01]  /*1d10*/  LEA R202, R202, UR4, 0x1 ;  /* 0x00000004caca7c11 */ /* 0x000fe2000f8e08ff */
[----:B------:R-:W-:Y:S04]  /*1d20*/  @P6 STS.128 [R204+0xc000], RZ ;  /* 0x00c000ffcc006388 */ /* 0x000fe80000000c00 */
[----:B------:R-:W-:Y:S04]  /*1d30*/  @P6 STS.128 [R204+0xe000], RZ ;  /* 0x00e000ffcc006388 */ /* 0x000fe80000000c00 */
[----:B------:R-:W-:Y:S04]  /*1d40*/  @P6 STS.128 [R204+0x10000], RZ ;  /* 0x010000ffcc006388 */ /* 0x000fe80000000c00 */
[----:B------:R-:W-:Y:S01]  /*1d50*/  @!PT LDS RZ, [RZ] ;  /* 0x00000000fffff984 */ /* 0x000fe20000000800 */
[----:B------:R-:W-:Y:S01]  /*1d60*/  @!PT LDS RZ, [RZ] ;  /* 0x00000000fffff984 */ /* 0x000fe20000000800 */
[----:B------:R-:W-:Y:S01]  /*1d70*/  @!PT LDS RZ, [RZ] ;  /* 0x00000000fffff984 */ /* 0x000fe20000000800 */
[----:B------:R-:W-:Y:S04]  /*1d80*/  @!P6 LDGSTS.E.BYPASS.LTC128B.128 [R204+0xc000], desc[UR28][R24.64] ;  /* 0x0c00000018ccefae */ /* 0x000fe8000b901d5c */
[----:B------:R-:W-:Y:S04]  /*1d90*/  @!P6 LDGSTS.E.BYPASS.LTC128B.128 [R204+0xe000], desc[UR28][R24.64+0x80] ;  /* 0x0e00008018ccefae */ /* 0x000fe8000b901d5c */
[----:B------:R1:W-:Y:S04]  /*1da0*/  @!P6 LDGSTS.E.BYPASS.LTC128B.128 [R204+0x10000], desc[UR28][R24.64+0x100] ;  /* 0x1000010018ccefae */ /* 0x0003e8000b901d5c */
        /* <DEDUP_REMOVED lines=26> */
[----:B------:R4:W-:Y:S01]  /*1f50*/  @!P1 LDGSTS.E.BYPASS.LTC128B.128 [R204+0x11800], desc[UR28][R8.64+0x100] ;  /* 0x1180010008cc9fae */ /* 0x0009e2000b901d5c */
[----:B------:R-:W-:Y:S01]  /*1f60*/  R2P PR, R5, 0x6 ;  /* 0x0000000605007804 */ /* 0x000fe20000000000 */
[----:B------:R-:W-:-:S02]  /*1f70*/  IMAD.MOV.U32 R5, RZ, RZ, 0x20 ;  /* 0x00000020ff057424 */ /* 0x000fc400078e00ff */
[----:B------:R-:W-:Y:S02]  /*1f80*/  LDSM.16.M88.4 R68, [R202] ;  /* 0x00000000ca44783b */ /* 0x000fe40000000200 */
[----:B------:R-:W-:Y:S02]  /*1f90*/  SEL R7, R7, 0xfffffff0, !P1 ;  /* 0xfffffff007077807 */ /* 0x000fe40004800000 */
[----:B-1----:R-:W1:Y:S01]  /*1fa0*/  LDSM.16.M88.4 R24, [R201+0x6000] ;  /* 0x00600000c918783b */ /* 0x002e620000000200 */
[----:B------:R-:W-:Y:S02]  /*1fb0*/  SEL R5, R5, 0xffffffe0, !P2 ;  /* 0xffffffe005057807 */ /* 0x000fe40005000000 */
[----:B------:R-:W-:Y:S01]  /*1fc0*/  R2P PR, R0, 0x6 ;  /* 0x0000000600007804 */ /* 0x000fe20000000000 */
[----:B------:R-:W-:Y:S01]  /*1fd0*/  VIADD R0, R201, 0x6000 ;  /* 0x00006000c9007836 */ /* 0x000fe20000000000 */
[----:B--2---:R-:W2:Y:S01]  /*1fe0*/  LDSM.16.M88.4 R16, [R201+0x6800] ;  /* 0x00680000c910783b */ /* 0x004ea20000000200 */
[----:B------:R-:W-:-:S02]  /*1ff0*/  IMAD R200, R7, 0x2, R202 ;  /* 0x0000000207c87824 */ /* 0x000fc400078e02ca */
[C---:B------:R-:W-:Y:S01]  /*2000*/  IMAD R198, R5.reuse, 0x2, R202 ;  /* 0x0000000205c67824 */ /* 0x040fe200078e02ca */
[----:B------:R-:W5:Y:S01]  /*2010*/  LDSM.16.M88.4 R60, [R201+0x7000] ;  /* 0x00700000c93c783b */ /* 0x000f620000000200 */
[----:B------:R-:W-:-:S03]  /*2020*/  IMAD R197, R5, 0x2, R200 ;  /* 0x0000000205c57824 */ /* 0x000fc600078e02c8 */
[----:B------:R-:W5:Y:S03]  /*2030*/  LDSM.16.M88.4 R32, [R201+0x7800] ;  /* 0x00780000c920783b */ /* 0x000f660000000200 */
[----:B------:R-:W-:Y:S01]  /*2040*/  @P1 VIADD R199, R0, 0xffffffe0 ;  /* 0xffffffe000c71836 */ /* 0x000fe20000000000 */
[----:B------:R-:W-:Y:S01]  /*2050*/  LDSM.16.M88.4 R40, [R200] ;  /* 0x00000000c828783b */ /* 0x000fe20000000200 */
[----:B------:R-:W-:-:S03]  /*2060*/  IMAD.MOV.U32 R0, RZ, RZ, 0x40 ;  /* 0x00000040ff007424 */ /* 0x000fc600078e00ff */
[----:B---3--:R-:W3:Y:S02]  /*2070*/  LDSM.16.M88.4 R12, [R199] ;  /* 0x00000000c70c783b */ /* 0x008ee40000000200 */
[----:B------:R-:W-:Y:S02]  /*2080*/  SEL R0, R0, 0xffffffc0, !P2 ;  /* 0xffffffc000007807 */ /* 0x000fe40005000000 */
[----:B------:R-:W3:Y:S03]  /*2090*/  LDSM.16.M88.4 R44, [R199+0x800] ;  /* 0x00080000c72c783b */ /* 0x000ee60000000200 */
[----:B------:R-:W-:Y:S01]  /*20a0*/  IMAD.IADD R195, R201, 0x1, R0 ;  /* 0x00000001c9c37824 */ /* 0x000fe200078e0200 */
[----:B------:R-:W3:Y:S01]  /*20b0*/  LDSM.16.M88.4 R36, [R199+0x1000] ;  /* 0x00100000c724783b */ /* 0x000ee20000000200 */
[----:B------:R-:W-:Y:S02]  /*20c0*/  IMAD.IADD R188, R0, 0x1, R199 ;  /* 0x0000000100bc7824 */ /* 0x000fe400078e02c7 */
[----:B------:R-:W-:Y:S01]  /*20d0*/  IMAD.U32 R0, RZ, RZ, UR5 ;  /* 0x00000005ff007e24 */ /* 0x000fe2000f8e00ff */
[----:B------:R-:W3:Y:S04]  /*20e0*/  LDSM.16.M88.4 R48, [R199+0x1800] ;  /* 0x00180000c730783b */ /* 0x000ee80000000200 */
[----:B------:R-:W-:Y:S01]  /*20f0*/  LDSM.16.M88.4 R52, [R198] ;  /* 0x00000000c634783b */ /* 0x000fe20000000200 */
[C---:B-1----:R-:W-:Y:S03]  /*2100*/  HMMA.16816.F32.BF16 R28, R68.reuse, R24, RZ ;  /* 0x00000018441c723c */ /* 0x042fe600000418ff */
[----:B----4-:R-:W1:Y:S04]  /*2110*/  LDSM.16.M88.4 R8, [R195+0x6000] ;  /* 0x00600000c308783b */ /* 0x010e680000000200 */
[----:B------:R-:W-:Y:S01]  /*2120*/  LDSM.16.M88.4 R72, [R195+0x7800] ;  /* 0x00780000c348783b */ /* 0x000fe20000000200 */
[C---:B------:R-:W-:Y:S03]  /*2130*/  HMMA.16816.F32.BF16 R24, R68.reuse, R26, RZ ;  /* 0x0000001a4418723c */ /* 0x040fe600000418ff */
[----:B------:R-:W-:Y:S03]  /*2140*/  LDSM.16.M88.4 R76, [R202+0x4000] ;  /* 0x00400000ca4c783b */ /* 0x000fe60000000200 */
[C---:B--2---:R-:W-:Y:S01]  /*2150*/  HMMA.16816.F32.BF16 R20, R68.reuse, R16, RZ ;  /* 0x000000104414723c */ /* 0x044fe200000418ff */
[----:B------:R-:W0:Y:S05]  /*2160*/  LDGDEPBAR ;  /* 0x00000000000079af */ /* 0x000e2a0000000000 */
[C---:B-----5:R-:W-:Y:S06]  /*2170*/  HMMA.16816.F32.BF16 R64, R68.reuse, R60, RZ ;  /* 0x0000003c4440723c */ /* 0x060fec00000418ff */
[C---:B------:R-:W-:Y:S06]  /*2180*/  HMMA.16816.F32.BF16 R16, R68.reuse, R18, RZ ;  /* 0x000000124410723c */ /* 0x040fec00000418ff */
[C---:B------:R-:W-:Y:S06]  /*2190*/  HMMA.16816.F32.BF16 R60, R68.reuse, R62, RZ ;  /* 0x0000003e443c723c */ /* 0x040fec00000418ff */
[C---:B------:R-:W-:Y:S06]  /*21a0*/  HMMA.16816.F32.BF16 R56, R68.reuse, R32, RZ ;  /* 0x000000204438723c */ /* 0x040fec00000418ff */
[----:B------:R-:W-:Y:S01]  /*21b0*/  HMMA.16816.F32.BF16 R68, R68, R34, RZ ;  /* 0x000000224444723c */ /* 0x000fe200000418ff */
[----:B------:R-:W2:Y:S05]  /*21c0*/  LDSM.16.M88.4 R32, [R195+0x6800] ;  /* 0x00680000c320783b */ /* 0x000eaa0000000200 */
[C---:B---3--:R-:W-:Y:S06]  /*21d0*/  HMMA.16816.F32.BF16 R28, R40.reuse, R12, R28 ;  /* 0x0000000c281c723c */ /* 0x048fec000004181c */
[C---:B------:R-:W-:Y:S01]  /*21e0*/  HMMA.16816.F32.BF16 R24, R40.reuse, R14, R24 ;  /* 0x0000000e2818723c */ /* 0x040fe20000041818 */
[----:B------:R-:W3:Y:S05]  /*21f0*/  LDSM.16.M88.4 R12, [R195+0x7000] ;  /* 0x00700000c30c783b */ /* 0x000eea0000000200 */
[C---:B------:R-:W-:Y:S06]  /*2200*/  HMMA.16816.F32.BF16 R20, R40.reuse, R44, R20 ;  /* 0x0000002c2814723c */ /* 0x040fec0000041814 */
[C---:B------:R-:W-:Y:S01]  /*2210*/  HMMA.16816.F32.BF16 R16, R40.reuse, R46, R16 ;  /* 0x0000002e2810723c */ /* 0x040fe20000041810 */
[----:B------:R-:W-:Y:S05]  /*2220*/  LDSM.16.M88.4 R44, [R197] ;  /* 0x00000000c52c783b */ /* 0x000fea0000000200 */
[C---:B------:R-:W-:Y:S06]  /*2230*/  HMMA.16816.F32.BF16 R64, R40.reuse, R36, R64 ;  /* 0x000000242840723c */ /* 0x040fec0000041840 */
[C---:B------:R-:W-:Y:S01]  /*2240*/  HMMA.16816.F32.BF16 R60, R40.reuse, R38, R60 ;  /* 0x00000026283c723c */ /* 0x040fe2000004183c */
[----:B------:R-:W4:Y:S05]  /*2250*/  LDSM.16.M88.4 R36, [R188] ;  /* 0x00000000bc24783b */ /* 0x000f2a0000000200 */
        /* <DEDUP_REMOVED lines=15> */
[----:B------:R-:W3:Y:S04]  /*2350*/  LDSM.16.M88.4 R68, [R201+0x8800] ;  /* 0x00880000c944783b */ /* 0x000ee80000000200 */
[----:B------:R-:W-:Y:S01]  /*2360*/  LDSM.16.M88.4 R72, [R201+0x9800] ;  /* 0x00980000c948783b */ /* 0x000fe20000000200 */
[C---:B----4-:R-:W-:Y:S06]  /*2370*/  HMMA.16816.F32.BF16 R28, R44.reuse, R36, R28 ;  /* 0x000000242c1c723c */ /* 0x050fec000004181c */
[C---:B------:R-:W-:Y:S01]  /*2380*/  HMMA.16816.F32.BF16 R24, R44.reuse, R38, R24 ;  /* 0x000000262c18723c */ /* 0x040fe20000041818 */
[----:B------:R-:W4:Y:S05]  /*2390*/  LDSM.16.M88.4 R36, [R201+0x9000] ;  /* 0x00900000c924783b */ /* 0x000f2a0000000200 */
[C---:B-----5:R-:W-:Y:S06]  /*23a0*/  HMMA.16816.F32.BF16 R20, R44.reuse, R40, R20 ;  /* 0x000000282c14723c */ /* 0x060fec0000041814 */
[C---:B------:R-:W-:Y:S01]  /*23b0*/  HMMA.16816.F32.BF16 R16, R44.reuse, R42, R16 ;  /* 0x0000002a2c10723c */ /* 0x040fe20000041810 */
[----:B------:R-:W-:Y:S05]  /*23c0*/  LDSM.16.M88.4 R40, [R200+0x2000] ;  /* 0x00200000c828783b */ /* 0x000fea0000000200 */
[C---:B-1----:R-:W-:Y:S06]  /*23d0*/  HMMA.16816.F32.BF16 R64, R44.reuse, R8, R64 ;  /* 0x000000082c40723c */ /* 0x042fec0000041840 */
[C---:B------:R-:W-:Y:S01]  /*23e0*/  HMMA.16816.F32.BF16 R60, R44.reuse, R10, R60 ;  /* 0x0000000a2c3c723c */ /* 0x040fe2000004183c */
[----:B------:R-:W1:Y:S05]  /*23f0*/  LDSM.16.M88.4 R8, [R199+0x2000] ;  /* 0x00200000c708783b */ /* 0x000e6a0000000200 */
[C---:B------:R-:W-:Y:S06]  /*2400*/  HMMA.16816.F32.BF16 R56, R44.reuse, R48, R56 ;  /* 0x000000302c38723c */ /* 0x040fec0000041838 */
[----:B------:R-:W-:Y:S01]  /*2410*/  HMMA.16816.F32.BF16 R52, R44, R50, R52 ;  /* 0x000000322c34723c */ /* 0x000fe20000041834 */
[----:B------:R-:W5:Y:S04]  /*2420*/  LDSM.16.M88.4 R48, [R199+0x2800] ;  /* 0x00280000c730783b */ /* 0x000f680000000200 */
[----:B------:R-:W-:Y:S01]  /*2430*/  LDSM.16.M88.4 R44, [R199+0x3800] ;  /* 0x00380000c72c783b */ /* 0x000fe20000000200 */
[C---:B--2---:R-:W-:Y:S06]  /*2440*/  HMMA.16816.F32.BF16 R28, R12.reuse, R32, R28 ;  /* 0x000000200c1c723c */ /* 0x044fec000004181c */
[C---:B------:R-:W-:Y:S01]  /*2450*/  HMMA.16816.F32.BF16 R24, R12.reuse, R34, R24 ;  /* 0x000000220c18723c */ /* 0x040fe20000041818 */
[----:B------:R-:W2:Y:S05]  /*2460*/  LDSM.16.M88.4 R32, [R199+0x3000] ;  /* 0x00300000c720783b */ /* 0x000eaa0000000200 */
        /* <DEDUP_REMOVED lines=15> */
[----:B------:R-:W-:Y:S05]  /*2560*/  LDSM.16.M88.4 R48, [R188+0x2000] ;  /* 0x00200000bc30783b */ /* 0x000fea0000000200 */
[C---:B--2---:R-:W-:Y:S06]  /*2570*/  HMMA.16816.F32.BF16 R64, R40.reuse, R32, R64 ;  /* 0x000000202840723c */ /* 0x044fec0000041840 */
[C---:B------:R-:W-:Y:S01]  /*2580*/  HMMA.16816.F32.BF16 R60, R40.reuse, R34, R60 ;  /* 0x00000022283c723c */ /* 0x040fe2000004183c */
[----:B------:R-:W2:Y:S05]  /*2590*/  LDSM.16.M88.4 R32, [R197+0x2000] ;  /* 0x00200000c520783b */ /* 0x000eaa0000000200 */
[C---:B------:R-:W-:Y:S06]  /*25a0*/  HMMA.16816.F32.BF16 R56, R40.reuse, R44, R56 ;  /* 0x0000002c2838723c */ /* 0x040fec0000041838 */
[----:B------:R-:W-:Y:S01]  /*25b0*/  HMMA.16816.F32.BF16 R52, R40, R46, R52 ;  /* 0x0000002e2834723c */ /* 0x000fe20000041834 */
[----:B------:R-:W5:Y:S04]  /*25c0*/  LDSM.16.M88.4 R44, [R188+0x2800] ;  /* 0x00280000bc2c783b */ /* 0x000f680000000200 */
[----:B------:R-:W5:Y:S01]  /*25d0*/  LDSM.16.M88.4 R40, [R188+0x3000] ;  /* 0x00300000bc28783b */ /* 0x000f620000000200 */
[C---:B---3--:R-:W-:Y:S06]  /*25e0*/  HMMA.16816.F32.BF16 R28, R68.reuse, R36, R28 ;  /* 0x00000024441c723c */ /* 0x048fec000004181c */
[C---:B------:R-:W-:Y:S01]  /*25f0*/  HMMA.16816.F32.BF16 R24, R68.reuse, R38, R24 ;  /* 0x000000264418723c */ /* 0x040fe20000041818 */
[----:B------:R-:W3:Y:S05]  /*2600*/  LDSM.16.M88.4 R36, [R188+0x3800] ;  /* 0x00380000bc24783b */ /* 0x000eea0000000200 */
        /* <DEDUP_REMOVED lines=13> */
[C---:B-----5:R-:W-:Y:S06]  /*26e0*/  HMMA.16816.F32.BF16 R20, R32.reuse, R44, R20 ;  /* 0x0000002c2014723c */ /* 0x060fec0000041814 */
[C---:B------:R-:W-:Y:S01]  /*26f0*/  HMMA.16816.F32.BF16 R16, R32.reuse, R46, R16 ;  /* 0x0000002e2010723c */ /* 0x040fe20000041810 */
[----:B------:R-:W2:Y:S05]  /*2700*/  LDSM.16.M88.4 R44, [R199+0x4000] ;  /* 0x00400000c72c783b */ /* 0x000eaa0000000200 */
[C---:B------:R-:W-:Y:S06]  /*2710*/  HMMA.16816.F32.BF16 R64, R32.reuse, R40, R64 ;  /* 0x000000282040723c */ /* 0x040fec0000041840 */
[C---:B------:R-:W-:Y:S01]  /*2720*/  HMMA.16816.F32.BF16 R60, R32.reuse, R42, R60 ;  /* 0x0000002a203c723c */ /* 0x040fe2000004183c */
[----:B------:R-:W5:Y:S05]  /*2730*/  LDSM.16.M88.4 R40, [R199+0x4800] ;  /* 0x00480000c728783b */ /* 0x000f6a0000000200 */
[C---:B---3--:R-:W-:Y:S06]  /*2740*/  HMMA.16816.F32.BF16 R56, R32.reuse, R36, R56 ;  /* 0x000000242038723c */ /* 0x048fec0000041838 */
[----:B------:R-:W-:Y:S01]  /*2750*/  HMMA.16816.F32.BF16 R52, R32, R38, R52 ;  /* 0x000000262034723c */ /* 0x000fe20000041834 */
[----:B------:R-:W3:Y:S04]  /*2760*/  LDSM.16.M88.4 R32, [R199+0x5800] ;  /* 0x00580000c720783b */ /* 0x000ee80000000200 */
[----:B------:R-:W-:Y:S01]  /*2770*/  LDSM.16.M88.4 R36, [R199+0x5000] ;  /* 0x00500000c724783b */ /* 0x000fe20000000200 */
        /* <DEDUP_REMOVED lines=8> */
[----:B------:R-:W4:Y:S05]  /*2800*/  LDSM.16.M88.4 R52, [R195+0xa800] ;  /* 0x00a80000c334783b */ /* 0x000f2a0000000200 */
[C---:B--2---:R-:W-:Y:S06]  /*2810*/  HMMA.16816.F32.BF16 R28, R48.reuse, R44, R28 ;  /* 0x0000002c301c723c */ /* 0x044fec000004181c */
[----:B------:R-:W-:Y:S06]  /*2820*/  HMMA.16816.F32.BF16 R24, R48, R46, R24 ;  /* 0x0000002e3018723c */ /* 0x000fec0000041818 */
[----:B------:R-:W-:Y:S06]  /*2830*/  HMMA.16816.F32.BF16 R64, R76, R72, R64 ;  /* 0x000000484c40723c */ /* 0x000fec0000041840 */
[C---:B-----5:R-:W-:Y:S06]  /*2840*/  HMMA.16816.F32.BF16 R20, R48.reuse, R40, R20 ;  /* 0x000000283014723c */ /* 0x060fec0000041814 */
[----:B------:R-:W-:Y:S01]  /*2850*/  HMMA.16816.F32.BF16 R44, R48, R42, R16 ;  /* 0x0000002a302c723c */ /* 0x000fe20000041810 */
[----:B------:R-:W-:Y:S04]  /*2860*/  LDSM.16.M88.4 R40, [R197+0x4000] ;  /* 0x00400000c528783b */ /* 0x000fe80000000200 */
[----:B------:R-:W2:Y:S01]  /*2870*/  LDSM.16.M88.4 R16, [R188+0x4000] ;  /* 0x00400000bc10783b */ /* 0x000ea20000000200 */
[----:B------:R-:W-:Y:S03]  /*2880*/  HMMA.16816.F32.BF16 R60, R76, R74, R60 ;  /* 0x0000004a4c3c723c */ /* 0x000fe6000004183c */
[----:B------:R-:W5:Y:S03]  /*2890*/  LDSM.16.M88.4 R72, [R195+0xb000] ;  /* 0x00b00000c348783b */ /* 0x000f660000000200 */
[C---:B---3--:R-:W-:Y:S06]  /*28a0*/  HMMA.16816.F32.BF16 R56, R48.reuse, R32, R56 ;  /* 0x000000203038723c */ /* 0x048fec0000041838 */
[----:B------:R-:W-:Y:S01]  /*28b0*/  HMMA.16816.F32.BF16 R68, R48, R34, R68 ;  /* 0x000000223044723c */ /* 0x000fe20000041844 */
[----:B------:R-:W3:Y:S05]  /*28c0*/  LDSM.16.M88.4 R32, [R188+0x4800] ;  /* 0x00480000bc20783b */ /* 0x000eea0000000200 */
[C---:B-1----:R-:W-:Y:S06]  /*28d0*/  HMMA.16816.F32.BF16 R28, R12.reuse, R8, R28 ;  /* 0x000000080c1c723c */ /* 0x042fec000004181c */
[----:B------:R-:W-:Y:S01]  /*28e0*/  HMMA.16816.F32.BF16 R24, R12, R10, R24 ;  /* 0x0000000a0c18723c */ /* 0x000fe20000041818 */
[----:B------:R-:W1:Y:S05]  /*28f0*/  LDSM.16.M88.4 R8, [R195+0xb800] ;  /* 0x00b80000c308783b */ /* 0x000e6a0000000200 */
[C---:B------:R-:W-:Y:S06]  /*2900*/  HMMA.16816.F32.BF16 R64, R48.reuse, R36, R64 ;  /* 0x000000243040723c */ /* 0x040fec0000041840 */
[----:B------:R-:W-:Y:S01]  /*2910*/  HMMA.16816.F32.BF16 R60, R48, R38, R60 ;  /* 0x00000026303c723c */ /* 0x000fe2000004183c */
[----:B------:R-:W1:Y:S05]  /*2920*/  LDSM.16.M88.4 R36, [R188+0x5000] ;  /* 0x00500000bc24783b */ /* 0x000e6a0000000200 */
[----:B----4-:R-:W-:Y:S01]  /*2930*/  HMMA.16816.F32.BF16 R20, R12, R52, R20 ;  /* 0x000000340c14723c */ /* 0x010fe20000041814 */
[----:B------:R-:W-:-:S05]  /*2940*/  IMAD.SHL.U32 R49, R80, 0x2, RZ ;  /* 0x0000000250317824 */ /* 0x000fca00078e00ff */
[----:B------:R-:W-:Y:S01]  /*2950*/  LOP3.LUT R49, R49, 0x6, RZ, 0xc0, !PT ;  /* 0x0000000631317812 */ /* 0x000fe200078ec0ff */
[----:B--2---:R-:W-:Y:S04]  /*2960*/  HMMA.16816.F32.BF16 R28, R40, R16, R28 ;  /* 0x00000010281c723c */ /* 0x004fe8000004181c */
[----:B------:R-:W-:Y:S02]  /*2970*/  IMAD R0, R0, 0x40, R49 ;  /* 0x0000004000007824 */ /* 0x000fe400078e0231 */
[----:B------:R-:W-:Y:S02]  /*2980*/  HMMA.16816.F32.BF16 R44, R12, R54, R44 ;  /* 0x000000360c2c723c */ /* 0x000fe4000004182c */
[C---:B------:R-:W-:Y:S01]  /*2990*/  VIADD R17, R0.reuse, 0x1 ;  /* 0x0000000100117836 */ /* 0x040fe20000000000 */
[C---:B------:R-:W-:Y:S01]  /*29a0*/  ISETP.GE.AND P2, PT, R0.reuse, UR12, PT ;  /* 0x0000000c00007c0c */ /* 0x040fe2000bf46270 */
[----:B------:R-:W-:-:S02]  /*29b0*/  VIADD R16, R0, 0x8 ;  /* 0x0000000800107836 */ /* 0x000fc40000000000 */
[----:B-----5:R-:W-:Y:S01]  /*29c0*/  HMMA.16816.F32.BF16 R64, R12, R72, R64 ;  /* 0x000000480c40723c */ /* 0x020fe20000041840 */
[----:B------:R-:W-:Y:S01]  /*29d0*/  ISETP.GE.AND P1, PT, R17, UR12, PT ;  /* 0x0000000c11007c0c */ /* 0x000fe2000bf26270 */
[----:B------:R-:W-:Y:S01]  /*29e0*/  VIADD R17, R0, 0x11 ;  /* 0x0000001100117836 */ /* 0x000fe20000000000 */
[----:B------:R-:W-:Y:S01]  /*29f0*/  ISETP.GE.AND P0, PT, R16, UR12, PT ;  /* 0x0000000c10007c0c */ /* 0x000fe2000bf06270 */
[----:B------:R-:W-:Y:S02]  /*2a00*/  VIADD R16, R0, 0x18 ;  /* 0x0000001800107836 */ /* 0x000fe40000000000 */
[----:B------:R-:W-:Y:S01]  /*2a10*/  HMMA.16816.F32.BF16 R24, R40, R18, R24 ;  /* 0x000000122818723c */ /* 0x000fe20000041818 */
[----:B------:R-:W-:Y:S02]  /*2a20*/  ISETP.GE.AND P4, PT, R17, UR12, PT ;  /* 0x0000000c11007c0c */ /* 0x000fe4000bf86270 */
[----:B------:R-:W-:-:S03]  /*2a30*/  ISETP.GE.AND P3, PT, R16, UR12, PT ;  /* 0x0000000c10007c0c */ /* 0x000fc6000bf66270 */
[----:B---3--:R-:W-:Y:S01]  /*2a40*/  HMMA.16816.F32.BF16 R20, R40, R32, R20 ;  /* 0x000000202814723c */ /* 0x008fe20000041814 */
[----:B------:R-:W-:Y:S01]  /*2a50*/  VIADD R19, R0, 0x9 ;  /* 0x0000000900137836 */ /* 0x000fe20000000000 */
[----:B------:R-:W-:Y:S01]  /*2a60*/  FSEL R50, R30, -INF , !P2 ;  /* 0xff8000001e327808 */ /* 0x000fe20005000000 */
[----:B------:R-:W-:Y:S01]  /*2a70*/  VIADD R18, R0, 0x10 ;  /* 0x0000001000127836 */ /* 0x000fe20000000000 */
[----:B------:R-:W-:Y:S02]  /*2a80*/  FSEL R49, R28, -INF , !P2 ;  /* 0xff8000001c317808 */ /* 0x000fe40005000000 */
[----:B------:R-:W-:Y:S01]  /*2a90*/  ISETP.GE.AND P6, PT, R19, UR12, PT ;  /* 0x0000000c13007c0c */ /* 0x000fe2000bfc6270 */
[----:B------:R-:W-:Y:S01]  /*2aa0*/  HMMA.16816.F32.BF16 R60, R12, R74, R60 ;  /* 0x0000004a0c3c723c */ /* 0x000fe2000004183c */
[----:B------:R-:W-:Y:S02]  /*2ab0*/  ISETP.GE.AND P5, PT, R18, UR12, PT ;  /* 0x0000000c12007c0c */ /* 0x000fe4000bfa6270 */
[----:B------:R-:W2:Y:S01]  /*2ac0*/  LDSM.16.M88.4 R16, [R188+0x5800] ;  /* 0x00580000bc10783b */ /* 0x000ea20000000200 */
[----:B------:R-:W-:Y:S01]  /*2ad0*/  FSEL R53, R29, -INF , !P1 ;  /* 0xff8000001d357808 */ /* 0x000fe20004800000 */
[----:B------:R-:W-:-:S04]  /*2ae0*/  DEPBAR.LE SB0, 0x0 ;  /* 0x000080000000791a */ /* 0x000fc80000000000 */
[----:B-1----:R-:W-:Y:S01]  /*2af0*/  HMMA.16816.F32.BF16 R56, R12, R8, R56 ;  /* 0x000000080c38723c */ /* 0x002fe20000041838 */
[----:B------:R-:W-:Y:S02]  /*2b00*/  FSEL R48, R31, -INF , !P1 ;  /* 0xff8000001f307808 */ /* 0x000fe40004800000 */
[----:B------:R-:W-:Y:S02]  /*2b10*/  FSEL R26, R26, -INF , !P0 ;  /* 0xff8000001a1a7808 */ /* 0x000fe40004000000 */
[----:B------:R-:W-:Y:S01]  /*2b20*/  FSEL R51, R24, -INF , !P0 ;  /* 0xff80000018337808 */ /* 0x000fe20004000000 */
[----:B------:R-:W-:Y:S01]  /*2b30*/  HMMA.16816.F32.BF16 R44, R40, R34, R44 ;  /* 0x00000022282c723c */ /* 0x000fe2000004182c */
[C---:B------:R-:W-:Y:S01]  /*2b40*/  VIADD R8, R0.reuse, 0x19 ;  /* 0x0000001900087836 */ /* 0x040fe20000000000 */
[----:B------:R-:W-:Y:S01]  /*2b50*/  FSEL R24, R27, -INF , !P6 ;  /* 0xff8000001b187808 */ /* 0x000fe20007000000 */
[----:B------:R-:W-:Y:S01]  /*2b60*/  VIADD R9, R0, 0x20 ;  /* 0x0000002000097836 */ /* 0x000fe20000000000 */
[----:B------:R-:W-:-:S02]  /*2b70*/  FSEL R27, R25, -INF , !P6 ;  /* 0xff800000191b7808 */ /* 0x000fc40007000000 */
[----:B------:R-:W-:Y:S01]  /*2b80*/  ISETP.GE.AND P2, PT, R8, UR12, PT ;  /* 0x0000000c08007c0c */ /* 0x000fe2000bf46270 */
[C---:B------:R-:W-:Y:S01]  /*2b90*/  VIADD R8, R0.reuse, 0x21 ;  /* 0x0000002100087836 */ /* 0x040fe20000000000 */
[----:B------:R-:W-:Y:S01]  /*2ba0*/  HMMA.16816.F32.BF16 R64, R40, R36, R64 ;  /* 0x000000242840723c */ /* 0x000fe20000041840 */
[----:B------:R-:W-:Y:S01]  /*2bb0*/  BAR.SYNC.DEFER_BLOCKING 0x0 ;  /* 0x0000000000007b1d */ /* 0x000fe20000010000 */
[----:B------:R-:W-:Y:S01]  /*2bc0*/  ISETP.GE.AND P1, PT, R9, UR12, PT ;  /* 0x0000000c09007c0c */ /* 0x000fe2000bf26270 */
[----:B------:R-:W-:Y:S01]  /*2bd0*/  VIADD R9, R0, 0x29 ;  /* 0x0000002900097836 */ /* 0x000fe20000000000 */
[----:B------:R-:W-:Y:S01]  /*2be0*/  ISETP.GE.AND P0, PT, R8, UR12, PT ;  /* 0x0000000c08007c0c */ /* 0x000fe2000bf06270 */
[----:B------:R-:W-:Y:S01]  /*2bf0*/  VIADD R8, R0, 0x28 ;  /* 0x0000002800087836 */ /* 0x000fe20000000000 */
[----:B------:R-:W-:Y:S01]  /*2c00*/  HMMA.16816.F32.BF16 R68, R12, R10, R68 ;  /* 0x0000000a0c44723c */ /* 0x000fe20000041844 */
[----:B------:R-:W-:Y:S02]  /*2c10*/  FSEL R25, R20, -INF , !P5 ;  /* 0xff80000014197808 */ /* 0x000fe40006800000 */
[----:B------:R-:W-:-:S02]  /*2c20*/  FSEL R21, R21, -INF , !P4 ;  /* 0xff80000015157808 */ /* 0x000fc40006000000 */
[----:B------:R-:W-:Y:S01]  /*2c30*/  ISETP.GE.AND P6, PT, R8, UR12, PT ;  /* 0x0000000c08007c0c */ /* 0x000fe2000bfc6270 */
[C---:B------:R-:W-:Y:S01]  /*2c40*/  HMMA.16816.F32.BF16 R60, R40.reuse, R38, R60 ;  /* 0x00000026283c723c */ /* 0x040fe2000004183c */
[----:B------:R-:W-:Y:S01]  /*2c50*/  FMNMX.FTZ R12, R49, R53, !PT ;  /* 0x00000035310c7209 */ /* 0x000fe20007810000 */
[----:B------:R-:W-:Y:S01]  /*2c60*/  VIADD R13, R0, 0x38 ;  /* 0x00000038000d7836 */ /* 0x000fe20000000000 */
[----:B------:R-:W-:Y:S02]  /*2c70*/  FSEL R8, R22, -INF , !P5 ;  /* 0xff80000016087808 */ /* 0x000fe40006800000 */
[----:B------:R-:W-:Y:S02]  /*2c80*/  FMNMX.FTZ R12, R51, R12, !PT ;  /* 0x0000000c330c7209 */ /* 0x000fe40007810000 */
[----:B------:R-:W-:Y:S01]  /*2c90*/  ISETP.GE.AND P5, PT, R9, UR12, PT ;  /* 0x0000000c09007c0c */ /* 0x000fe2000bfa6270 */
[----:B------:R-:W-:Y:S01]  /*2ca0*/  VIADD R9, R0, 0x30 ;  /* 0x0000003000097836 */ /* 0x000fe20000000000 */
[----:B------:R-:W-:Y:S01]  /*2cb0*/  FMNMX.FTZ R12, R27, R12, !PT ;  /* 0x0000000c1b0c7209 */ /* 0x000fe20007810000 */
[----:B--2---:R-:W-:Y:S01]  /*2cc0*/  HMMA.16816.F32.BF16 R56, R40, R16, R56 ;  /* 0x000000102838723c */ /* 0x004fe20000041838 */
[----:B------:R-:W-:-:S02]  /*2cd0*/  FSEL R10, R23, -INF , !P4 ;  /* 0xff800000170a7808 */ /* 0x000fc40006000000 */
[----:B------:R-:W-:Y:S02]  /*2ce0*/  FMNMX.FTZ R20, R25, R12, !PT ;  /* 0x0000000c19147209 */ /* 0x000fe40007810000 */
[----:B------:R-:W-:Y:S01]  /*2cf0*/  ISETP.GE.AND P4, PT, R9, UR12, PT ;  /* 0x0000000c09007c0c */ /* 0x000fe2000bf86270 */
[----:B------:R-:W-:Y:S01]  /*2d00*/  VIADD R9, R0, 0x31 ;  /* 0x0000003100097836 */ /* 0x000fe20000000000 */
[----:B------:R-:W-:Y:S01]  /*2d10*/  FSEL R11, R44, -INF , !P3 ;  /* 0xff8000002c0b7808 */ /* 0x000fe20005800000 */
[----:B------:R-:W-:Y:S01]  /*2d20*/  HMMA.16816.F32.BF16 R68, R40, R18, R68 ;  /* 0x000000122844723c */ /* 0x000fe20000041844 */
[----:B------:R-:W-:Y:S02]  /*2d30*/  FMNMX.FTZ R20, R21, R20, !PT ;  /* 0x0000001415147209 */ /* 0x000fe40007810000 */
[----:B------:R-:W-:Y:S02]  /*2d40*/  FSEL R14, R46, -INF , !P3 ;  /* 0xff8000002e0e7808 */ /* 0x000fe40005800000 */
[----:B------:R-:W-:-:S02]  /*2d50*/  ISETP.GE.AND P3, PT, R9, UR12, PT ;  /* 0x0000000c09007c0c */ /* 0x000fc4000bf66270 */
[----:B------:R-:W-:Y:S02]  /*2d60*/  FSEL R9, R45, -INF , !P2 ;  /* 0xff8000002d097808 */ /* 0x000fe40005000000 */
[----:B------:R-:W-:Y:S02]  /*2d70*/  FMNMX.FTZ R16, R11, R20, !PT ;  /* 0x000000140b107209 */ /* 0x000fe40007810000 */
[----:B------:R-:W-:Y:S02]  /*2d80*/  FSEL R32, R67, -INF , !P0 ;  /* 0xff80000043207808 */ /* 0x000fe40004000000 */
[----:B------:R-:W-:Y:S02]  /*2d90*/  FSEL R33, R65, -INF , !P0 ;  /* 0xff80000041217808 */ /* 0x000fe40004000000 */
[----:B------:R-:W-:Y:S02]  /*2da0*/  PLOP3.LUT P0, PT, PT, PT, UP0, 0x80, 0x0 ;  /* 0x000000000000781c */ /* 0x000fe40003f0f008 */
[----:B------:R-:W-:-:S02]  /*2db0*/  FSEL R35, R64, -INF , !P1 ;  /* 0xff80000040237808 */ /* 0x000fc40004800000 */
[----:B------:R-:W-:Y:S02]  /*2dc0*/  FMNMX.FTZ R16, R9, R16, !PT ;  /* 0x0000001009107209 */ /* 0x000fe40007810000 */
[----:B------:R-:W-:Y:S02]  /*2dd0*/  FSEL R12, R47, -INF , !P2 ;  /* 0xff8000002f0c7808 */ /* 0x000fe40005000000 */
[----:B------:R-:W-:Y:S02]  /*2de0*/  FMNMX.FTZ R16, R35, R16, !PT ;  /* 0x0000001023107209 */ /* 0x000fe40007810000 */
[----:B------:R-:W-:Y:S02]  /*2df0*/  ISETP.GE.AND P2, PT, R13, UR12, PT ;  /* 0x0000000c0d007c0c */ /* 0x000fe4000bf46270 */
[----:B------:R-:W-:Y:S02]  /*2e00*/  FSEL R31, R60, -INF , !P6 ;  /* 0xff8000003c1f7808 */ /* 0x000fe40007000000 */
[----:B------:R-:W-:-:S02]  /*2e10*/  FMNMX.FTZ R13, R50, R48, !PT ;  /* 0x00000030320d7209 */ /* 0x000fc40007810000 */
[----:B------:R-:W-:Y:S02]  /*2e20*/  FMNMX.FTZ R16, R33, R16, !PT ;  /* 0x0000001021107209 */ /* 0x000fe40007810000 */
[----:B------:R-:W-:Y:S02]  /*2e30*/  FSEL R34, R66, -INF , !P1 ;  /* 0xff80000042227808 */ /* 0x000fe40004800000 */
[----:B------:R-:W-:Y:S02]  /*2e40*/  FSEL R29, R61, -INF , !P5 ;  /* 0xff8000003d1d7808 */ /* 0x000fe40006800000 */
[----:B------:R-:W-:Y:S02]  /*2e50*/  FMNMX.FTZ R13, R26, R13, !PT ;  /* 0x0000000d1a0d7209 */ /* 0x000fe40007810000 */
[----:B------:R-:W-:Y:S01]  /*2e60*/  FMNMX.FTZ R16, R31, R16, !PT ;  /* 0x000000101f107209 */ /* 0x000fe20007810000 */
[----:B------:R-:W-:Y:S06]  /*2e70*/  @!P0 BRA `(.L_x_731) ;  /* 0x0000000000848947 */ /* 0x000fec0003800000 */
[----:B------:R-:W-:Y:S02]  /*2e80*/  ULEA.HI.SX32 UR9, UR38, 0xfffffffe, 0x1a ;  /* 0xfffffffe26097891 */ /* 0x000fe4000f8fd23f */
[----:B------:R-:W-:Y:S02]  /*2e90*/  USHF.L.U32 UR13, UR10, 0x5, URZ ;  /* 0x000000050a0d7899 */ /* 0x000fe4000800063f */
[----:B------:R-:W-:Y:S02]  /*2ea0*/  USHF.R.S32.HI UR8, URZ, 0x1f, UR9 ;  /* 0x0000001f3f087899 */ /* 0x000fe40008011409 */
[----:B------:R-:W-:Y:S01]  /*2eb0*/  UIMAD UR14, UR14, UR9, URZ ;  /* 0x000000090e0e72a4 */ /* 0x000fe2000f8e023f */
[----:B------:R-:W-:Y:S01]  /*2ec0*/  IMAD.WIDE.U32 R22, R83, UR9, R210 ;  /* 0x0000000953167c25 */ /* 0x000fe2000f8e00d2 */
[----:B------:R-:W-:Y:S02]  /*2ed0*/  USHF.L.U64.HI UR10, UR10, 0x5, UR11 ;  /* 0x000000050a0a7899 */ /* 0x000fe4000801020b */
[----:B------:R-:W-:-:S03]  /*2ee0*/  UIMAD UR14, UR8, UR17, UR14 ;  /* 0x00000011080e72a4 */ /* 0x000fc6000f8e020e */
[----:B------:R-:W-:Y:S02]  /*2ef0*/  ULDC.64 UR8, c[0x0][0x218] ;  /* 0x0000860000087ab9 */ /* 0x000fe40000000a00 */
[----:B------:R-:W-:Y:S01]  /*2f00*/  LEA R18, P1, R22, UR8, 0x1 ;  /* 0x0000000816127c11 */ /* 0x000fe2000f8208ff */
[----:B------:R-:W-:-:S05]  /*2f10*/  VIADD R15, R23, UR14 ;  /* 0x0000000e170f7c36 */ /* 0x000fca0008000000 */
[----:B------:R-:W-:Y:S02]  /*2f20*/  LEA.HI.X R19, R22, UR9, R15, 0x1, P1 ;  /* 0x0000000916137c11 */ /* 0x000fe400088f0c0f */
[----:B------:R-:W-:-:S03]  /*2f30*/  IADD3 R38, P1, R18, UR13, RZ ;  /* 0x0000000d12267c10 */ /* 0x000fc6000ff3e0ff */
[----:B------:R-:W-:Y:S01]  /*2f40*/  @!PT LDS RZ, [RZ] ;  /* 0x00000000fffff984 */ /* 0x000fe20000000800 */
[----:B------:R-:W-:Y:S01]  /*2f50*/  @!PT LDS RZ, [RZ] ;  /* 0x00000000fffff984 */ /* 0x000fe20000000800 */
[----:B------:R-:W-:Y:S01]  /*2f60*/  @!PT LDS RZ, [RZ] ;  /* 0x00000000fffff984 */ /* 0x000fe20000000800 */
[----:B------:R1:W-:Y:S01]  /*2f70*/  LDGSTS.E.BYPASS.LTC128B.128 [R204+0x6000], desc[UR28][R18.64] ;  /* 0x0600000012cc7fae */ /* 0x0003e2000b901d5c */
[----:B------:R-:W-:Y:S02]  /*2f80*/  IADD3.X R39, R19, UR10, RZ, P1, !PT ;  /* 0x0000000a13277c10 */ /* 0x000fe40008ffe4ff */
[----:B------:R-:W-:Y:S01]  /*2f90*/  IADD3 R36, P1, R38, UR13, RZ ;  /* 0x0000000d26247c10 */ /* 0x000fe2000ff3e0ff */
[----:B------:R1:W-:Y:S03]  /*2fa0*/  LDGSTS.E.BYPASS.LTC128B.128 [R204+0x8000], desc[UR28][R18.64+0x80] ;  /* 0x0800008012cc7fae */ /* 0x0003e6000b901d5c */
[----:B------:R-:W-:Y:S01]  /*2fb0*/  IADD3.X R37, R39, UR10, RZ, P1, !PT ;  /* 0x0000000a27257c10 */ /* 0x000fe20008ffe4ff */
[----:B------:R1:W-:Y:S01]  /*2fc0*/  LDGSTS.E.BYPASS.LTC128B.128 [R204+0xa000], desc[UR28][R18.64+0x100] ;  /* 0x0a00010012cc7fae */ /* 0x0003e2000b901d5c */
[----:B------:R-:W-:-:S03]  /*2fd0*/  IADD3 R22, P1, R36, UR13, RZ ;  /* 0x0000000d24167c10 */ /* 0x000fc6000ff3e0ff */
[----:B------:R1:W-:Y:S01]  /*2fe0*/  LDGSTS.E.BYPASS.LTC128B.128 [R204+0x6800], desc[UR28][R38.64] ;  /* 0x0680000026cc7fae */ /* 0x0003e2000b901d5c */
[----:B------:R-:W-:-:S03]  /*2ff0*/  IADD3.X R23, R37, UR10, RZ, P1, !PT ;  /* 0x0000000a25177c10 */ /* 0x000fc60008ffe4ff */
[----:B------:R1:W-:Y:S04]  /*3000*/  LDGSTS.E.BYPASS.LTC128B.128 [R204+0x8800], desc[UR28][R38.64+0x80] ;  /* 0x0880008026cc7fae */ /* 0x0003e8000b901d5c */
[----:B------:R1:W-:Y:S04]  /*3010*/  LDGSTS.E.BYPASS.LTC128B.128 [R204+0xa800], desc[UR28][R38.64+0x100] ;  /* 0x0a80010026cc7fae */ /* 0x0003e8000b901d5c */
[----:B------:R1:W-:Y:S04]  /*3020*/  LDGSTS.E.BYPASS.LTC128B.128 [R204+0x7000], desc[UR28][R36.64] ;  /* 0x0700000024cc7fae */ /* 0x0003e8000b901d5c */
[----:B------:R1:W-:Y:S04]  /*3030*/  LDGSTS.E.BYPASS.LTC128B.128 [R204+0x9000], desc[UR28][R36.64+0x80] ;  /* 0x0900008024cc7fae */ /* 0x0003e8000b901d5c */
[----:B------:R1:W-:Y:S04]  /*3040*/  LDGSTS.E.BYPASS.LTC128B.128 [R204+0xb000], desc[UR28][R36.64+0x100] ;  /* 0x0b00010024cc7fae */ /* 0x0003e8000b901d5c */
[----:B------:R1:W-:Y:S04]  /*3050*/  LDGSTS.E.BYPASS.LTC128B.128 [R204+0x7800], desc[UR28][R22.64] ;  /* 0x0780000016cc7fae */ /* 0x0003e8000b901d5c */
[----:B------:R1:W-:Y:S04]  /*3060*/  LDGSTS.E.BYPASS.LTC128B.128 [R204+0x9800], desc[UR28][R22.64+0x80] ;  /* 0x0980008016cc7fae */ /* 0x0003e8000b901d5c */
[----:B------:R1:W-:Y:S04]  /*3070*/  LDGSTS.E.BYPASS.LTC128B.128 [R204+0xb800], desc[UR28][R22.64+0x100] ;  /* 0x0b80010016cc7fae */ /* 0x0003e8000b901d5c */
[----:B------:R-:W0:Y:S02]  /*3080*/  LDGDEPBAR ;  /* 0x00000000000079af */ /* 0x000e240000000000 */
.L_x_731:
[----:B------:R-:W-:Y:S01]  /*3090*/  FMNMX.FTZ R13, R24, R13, !PT ;  /* 0x0000000d180d7209 */ /* 0x000fe20007810000 */
[----:B------:R-:W-:Y:S01]  /*30a0*/  VIADD R0, R0, 0x39 ;  /* 0x0000003900007836 */ /* 0x000fe20000000000 */
[----:B------:R-:W-:Y:S01]  /*30b0*/  FSEL R185, R56, -INF , !P4 ;  /* 0xff80000038b97808 */ /* 0x000fe20006000000 */
[----:B------:R-:W-:Y:S01]  /*30c0*/  IMAD.U32 R17, RZ, RZ, UR24 ;  /* 0x00000018ff117e24 */ /* 0x000fe2000f8e00ff */
[----:B------:R-:W-:Y:S01]  /*30d0*/  FMNMX.FTZ R16, R29, R16, !PT ;  /* 0x000000101d107209 */ /* 0x000fe20007810000 */
[----:B------:R-:W-:Y:S01]  /*30e0*/  USHF.L.U32 UR10, UR5, 0x1, URZ ;  /* 0x00000001050a7899 */ /* 0x000fe2000800063f */
[----:B------:R-:W-:Y:S01]  /*30f0*/  FMNMX.FTZ R13, R8, R13, !PT ;  /* 0x0000000d080d7209 */ /* 0x000fe20007810000 */
[----:B------:R-:W-:Y:S01]  /*3100*/  IMAD.WIDE.U32 R146, R2, -0x2daee0ad, RZ ;  /* 0xd2511f5302927825 */ /* 0x000fe200078e00ff */
[----:B------:R-:W-:Y:S01]  /*3110*/  FSEL R183, R57, -INF , !P3 ;  /* 0xff80000039b77808 */ /* 0x000fe20005800000 */
[----:B------:R-:W-:Y:S01]  /*3120*/  UIADD3 UR21, UR32, -0x61c88647, URZ ;  /* 0x9e3779b920157890 */ /* 0x000fe2000fffe03f */
[----:B------:R-:W-:Y:S01]  /*3130*/  FMNMX.FTZ R16, R185, R16, !PT ;  /* 0x00000010b9107209 */ /* 0x000fe20007810000 */
[----:B------:R-:W-:Y:S01]  /*3140*/  UIADD3 UR20, UR33, -0x4498517b, URZ ;  /* 0xbb67ae8521147890 */ /* 0x000fe2000fffe03f */
[----:B------:R-:W-:Y:S01]  /*3150*/  FMNMX.FTZ R13, R10, R13, !PT ;  /* 0x0000000d0a0d7209 */ /* 0x000fe20007810000 */
[----:B------:R-:W-:Y:S01]  /*3160*/  UIADD3 UR19, UR32, 0x3c6ef372, URZ ;  /* 0x3c6ef37220137890 */ /* 0x000fe2000fffe03f */
[----:B------:R-:W-:Y:S01]  /*3170*/  ISETP.GE.AND P1, PT, R0, UR12, PT ;  /* 0x0000000c00007c0c */ /* 0x000fe2000bf26270 */
[----:B------:R-:W-:Y:S01]  /*3180*/  IMAD R0, R17, 0x4, R6 ;  /* 0x0000000411007824 */ /* 0x000fe200078e0206 */
[----:B------:R-:W-:Y:S01]  /*3190*/  FSEL R181, R68, -INF , !P2 ;  /* 0xff80000044b57808 */ /* 0x000fe20005000000 */
[----:B------:R-:W-:Y:S01]  /*31a0*/  UIADD3 UR18, UR33, 0x76cf5d0a, URZ ;  /* 0x76cf5d0a21127890 */ /* 0x000fe2000fffe03f */
[----:B------:R-:W-:Y:S01]  /*31b0*/  FMNMX.FTZ R16, R183, R16, !PT ;  /* 0x00000010b7107209 */ /* 0x000fe20007810000 */
[----:B------:R-:W-:Y:S01]  /*31c0*/  IMAD.WIDE.U32 R144, R0, -0x326172a9, RZ ;  /* 0xcd9e8d5700907825 */ /* 0x000fe200078e00ff */
[----:B------:R-:W-:Y:S01]  /*31d0*/  FMNMX.FTZ R13, R14, R13, !PT ;  /* 0x0000000d0e0d7209 */ /* 0x000fe20007810000 */
[----:B------:R-:W-:Y:S01]  /*31e0*/  UIADD3 UR16, UR33, 0x32370b8f, URZ ;  /* 0x32370b8f21107890 */ /* 0x000fe2000fffe03f */
[----:B------:R-:W-:Y:S01]  /*31f0*/  FSEL R179, R69, -INF , !P1 ;  /* 0xff80000045b37808 */ /* 0x000fe20004800000 */
[----:B------:R-:W-:Y:S01]  /*3200*/  ULDC UR9, c[0x0][0x2ec] ;  /* 0x0000bb0000097ab9 */ /* 0x000fe20000000800 */
[----:B------:R-:W-:Y:S01]  /*3210*/  FMNMX.FTZ R16, R181, R16, !PT ;  /* 0x00000010b5107209 */ /* 0x000fe20007810000 */
[----:B------:R-:W-:Y:S01]  /*3220*/  UIADD3 UR17, UR32, -0x255992d5, URZ ;  /* 0xdaa66d2b20117890 */ /* 0x000fe2000fffe03f */
[----:B------:R-:W-:Y:S01]  /*3230*/  FMNMX.FTZ R15, R12, R13, !PT ;  /* 0x0000000d0c0f7209 */ /* 0x000fe20007810000 */
[----:B------:R-:W-:Y:S01]  /*3240*/  UIADD3 UR15, UR32, 0x78dde6e4, URZ ;  /* 0x78dde6e4200f7890 */ /* 0x000fe2000fffe03f */
[----:B------:R-:W-:Y:S01]  /*3250*/  FMNMX.FTZ R13, R179, R16, !PT ;  /* 0x00000010b30d7209 */ /* 0x000fe20007810000 */
[----:B------:R-:W-:Y:S01]  /*3260*/  UIADD3 UR5, UR33, -0x56f99767, URZ ;  /* 0xa906689921057890 */ /* 0x000fe2000fffe03f */
[----:B------:R-:W-:Y:S01]  /*3270*/  FMNMX.FTZ R15, R34, R15, !PT ;  /* 0x0000000f220f7209 */ /* 0x000fe20007810000 */
[----:B------:R-:W-:Y:S01]  /*3280*/  UIADD3 UR14, UR33, -0x126145ec, URZ ;  /* 0xed9eba14210e7890 */ /* 0x000fe2000fffe03f */
[----:B------:R-:W-:Y:S01]  /*3290*/  FSEL R30, R62, -INF , !P6 ;  /* 0xff8000003e1e7808 */ /* 0x000fe20007000000 */
[----:B------:R-:W2:Y:S01]  /*32a0*/  SHFL.BFLY PT, R132, R13, 0x2, 0x1f ;  /* 0x0c401f000d847f89 */ /* 0x000ea200000e0000 */
[----:B------:R-:W-:Y:S01]  /*32b0*/  FMNMX.FTZ R15, R32, R15, !PT ;  /* 0x0000000f200f7209 */ /* 0x000fe20007810000 */
[----:B------:R-:W-:Y:S01]  /*32c0*/  IMAD.IADD R196, R81, 0x1, R4 ;  /* 0x0000000151c47824 */ /* 0x000fe200078e0204 */
[----:B------:R-:W-:Y:S01]  /*32d0*/  FSEL R28, R63, -INF , !P5 ;  /* 0xff8000003f1c7808 */ /* 0x000fe20006800000 */
[----:B------:R-:W-:Y:S01]  /*32e0*/  UIADD3 UR8, UR32, -0x4ab325aa, URZ ;  /* 0xb54cda5620087890 */ /* 0x000fe2000fffe03f */
[----:B------:R-:W-:Y:S01]  /*32f0*/  FMNMX.FTZ R15, R30, R15, !PT ;  /* 0x0000000f1e0f7209 */ /* 0x000fe20007810000 */
[----:B------:R-:W-:Y:S01]  /*3300*/  ULDC.U8 UR27, c[0x0][0x388] ;  /* 0x0000e200001b7ab9 */ /* 0x000fe20000000000 */
[----:B------:R-:W-:Y:S01]  /*3310*/  FSEL R180, R58, -INF , !P4 ;  /* 0xff8000003ab47808 */ /* 0x000fe20006000000 */
[----:B------:R-:W-:Y:S01]  /*3320*/  IMAD.U32 R170, RZ, RZ, UR27 ;  /* 0x0000001bffaa7e24 */ /* 0x000fe2000f8e00ff */
[----:B------:R-:W-:Y:S01]  /*3330*/  FMNMX.FTZ R15, R28, R15, !PT ;  /* 0x0000000f1c0f7209 */ /* 0x000fe20007810000 */
[----:B------:R-:W-:Y:S01]  /*3340*/  UIADD3 UR26, UR32, 0x1715609d, URZ ;  /* 0x1715609d201a7890 */ /* 0x000fe2000fffe03f */
[----:B------:R-:W-:Y:S01]  /*3350*/  FSEL R178, R59, -INF , !P3 ;  /* 0xff8000003bb27808 */ /* 0x000fe20005800000 */
[C---:B------:R-:W-:Y:S01]  /*3360*/  VIADD R189, R199.reuse, 0x1800 ;  /* 0x00001800c7bd7836 */ /* 0x040fe20000000000 */
[----:B------:R-:W-:Y:S01]  /*3370*/  FMNMX.FTZ R15, R180, R15, !PT ;  /* 0x0000000fb40f7209 */ /* 0x000fe20007810000 */
[----:B------:R-:W-:Y:S01]  /*3380*/  VIADD R184, R199, 0x3800 ;  /* 0x00003800c7b87836 */ /* 0x000fe20000000000 */
[----:B------:R-:W-:-:S02]  /*3390*/  FSEL R176, R70, -INF , !P2 ;  /* 0xff80000046b07808 */ /* 0x000fc40005000000 */
[----:B------:R-:W-:Y:S02]  /*33a0*/  FMNMX.FTZ R15, R178, R15, !PT ;  /* 0x0000000fb20f7209 */ /* 0x000fe40007810000 */
[----:B------:R-:W-:Y:S02]  /*33b0*/  FSEL R175, R71, -INF , !P1 ;  /* 0xff80000047af7808 */ /* 0x000fe40004800000 */
[----:B------:R-:W-:Y:S02]  /*33c0*/  FMNMX.FTZ R6, R176, R15, !PT ;  /* 0x0000000fb0067209 */ /* 0x000fe40007810000 */
[----:B------:R-:W-:Y:S01]  /*33d0*/  LOP3.LUT R135, R3, UR32, RZ, 0x3c, !PT ;  /* 0x0000002003877c12 */ /* 0x000fe2000f8e3cff */
[----:B------:R-:W-:Y:S01]  /*33e0*/  IMAD.U32 R3, RZ, RZ, UR10 ;  /* 0x0000000aff037e24 */ /* 0x000fe2000f8e00ff */
[----:B--2---:R-:W-:Y:S01]  /*33f0*/  FMNMX.FTZ R132, R13, R132, !PT ;  /* 0x000000840d847209 */ /* 0x004fe20007810000 */
[----:B------:R-:W-:Y:S01]  /*3400*/  UIADD3 UR10, UR10, 0x1, URZ ;  /* 0x000000010a0a7890 */ /* 0x000fe2000fffe03f */
[----:B------:R-:W-:-:S02]  /*3410*/  FMNMX.FTZ R13, R175, R6, !PT ;  /* 0x00000006af0d7209 */ /* 0x000fc40007810000 */
[----:B------:R-:W-:Y:S01]  /*3420*/  LOP3.LUT R3, R147, UR33, R3, 0x96, !PT ;  /* 0x0000002193037c12 */ /* 0x000fe2000f8e9603 */
[----:B------:R-:W2:Y:S01]  /*3430*/  SHFL.BFLY PT, R15, R132, 0x1, 0x1f ;  /* 0x0c201f00840f7f89 */ /* 0x000ea200000e0000 */
[----:B------:R-:W-:Y:S02]  /*3440*/  LOP3.LUT R138, R145, R135, RZ, 0x3c, !PT ;  /* 0x00000087918a7212 */ /* 0x000fe400078e3cff */
[----:B------:R-:W-:Y:S01]  /*3450*/  LEA R196, R196, UR4, 0x1 ;  /* 0x00000004c4c47c11 */ /* 0x000fe2000f8e08ff */
[----:B------:R-:W3:Y:S01]  /*3460*/  SHFL.BFLY PT, R6, R13, 0x2, 0x1f ;  /* 0x0c401f000d067f89 */ /* 0x000ee200000e0000 */
[----:B-1----:R-:W-:Y:S01]  /*3470*/  IMAD.WIDE.U32 R22, R3, -0x326172a9, RZ ;  /* 0xcd9e8d5703167825 */ /* 0x002fe200078e00ff */
[----:B------:R-:W-:Y:S01]  /*3480*/  LEA R170, R170, UR27, 0x10 ;  /* 0x0000001baaaa7c11 */ /* 0x000fe2000f8e80ff */
[----:B------:R-:W-:Y:S01]  /*3490*/  UIADD3 UR4, UR33, 0x646e171e, URZ ;  /* 0x646e171e21047890 */ /* 0x000fe2000fffe03f */
[----:B------:R-:W-:Y:S01]  /*34a0*/  LDSM.16.MT88.4 R124, [R196+0xc000] ;  /* 0x00c00000c47c783b */ /* 0x000fe20000004200 */
[----:B------:R-:W-:Y:S01]  /*34b0*/  IMAD.WIDE.U32 R138, R138, -0x2daee0ad, RZ ;  /* 0xd2511f538a8a7825 */ /* 0x000fe200078e00ff */
[----:B------:R-:W-:-:S02]  /*34c0*/  LOP3.LUT R3, R23, UR21, R144, 0x96, !PT ;  /* 0x0000001517037c12 */ /* 0x000fc4000f8e9690 */
[----:B------:R-:W-:Y:S01]  /*34d0*/  LDSM.16.MT88.4 R64, [R196+0xe000] ;  /* 0x00e00000c440783b */ /* 0x000fe20000004200 */
[----:B------:R-:W-:Y:S01]  /*34e0*/  IMAD R194, R7, 0x2, R196 ;  /* 0x0000000207c27824 */ /* 0x000fe200078e02c4 */
[----:B------:R-:W-:Y:S01]  /*34f0*/  LOP3.LUT R136, R139, UR20, R146, 0x96, !PT ;  /* 0x000000148b887c12 */ /* 0x000fe2000f8e9692 */
[----:B------:R-:W-:Y:S01]  /*3500*/  IMAD.WIDE.U32 R18, R3, -0x2daee0ad, RZ ;  /* 0xd2511f5303127825 */ /* 0x000fe200078e00ff */
[----:B------:R-:W-:Y:S03]  /*3510*/  LDSM.16.MT88.4 R96, [R196+0x10000] ;  /* 0x01000000c460783b */ /* 0x000fe60000004200 */
[----:B------:R-:W-:Y:S01]  /*3520*/  IMAD.WIDE.U32 R136, R136, -0x326172a9, RZ ;  /* 0xcd9e8d5788887825 */ /* 0x000fe200078e00ff */
[----:B------:R-:W-:Y:S03]  /*3530*/  LDSM.16.MT88.4 R40, [R194+0xc000] ;  /* 0x00c00000c228783b */ /* 0x000fe60000004200 */
[----:B------:R-:W-:Y:S01]  /*3540*/  IMAD R193, R5, 0x2, R196 ;  /* 0x0000000205c17824 */ /* 0x000fe200078e02c4 */
[----:B------:R-:W-:Y:S01]  /*3550*/  LOP3.LUT R22, R137, UR19, R22, 0x96, !PT ;  /* 0x0000001389167c12 */ /* 0x000fe2000f8e9616 */
[----:B------:R-:W-:Y:S01]  /*3560*/  IMAD R192, R5, 0x2, R194 ;  /* 0x0000000205c07824 */ /* 0x000fe200078e02c2 */
[----:B--2---:R-:W-:Y:S01]  /*3570*/  FMNMX.FTZ R132, R132, R15, !PT ;  /* 0x0000000f84847209 */ /* 0x004fe20007810000 */
[----:B------:R-:W-:Y:S01]  /*3580*/  LDSM.16.MT88.4 R72, [R194+0xe000] ;  /* 0x00e00000c248783b */ /* 0x000fe20000004200 */
[----:B---3--:R-:W-:Y:S01]  /*3590*/  FMNMX.FTZ R6, R13, R6, !PT ;  /* 0x000000060d067209 */ /* 0x008fe20007810000 */
[----:B------:R-:W-:Y:S01]  /*35a0*/  IMAD.WIDE.U32 R22, R22, -0x2daee0ad, RZ ;  /* 0xd2511f5316167825 */ /* 0x000fe200078e00ff */
[----:B------:R-:W-:-:S03]  /*35b0*/  LOP3.LUT R13, R19, UR18, R138, 0x96, !PT ;  /* 0x00000012130d7c12 */ /* 0x000fc6000f8e968a */
[C---:B------:R-:W-:Y:S01]  /*35c0*/  FMUL.FTZ R182, R132.reuse, UR9 ;  /* 0x0000000984b67c20 */ /* 0x040fe20008410000 */
[----:B------:R-:W-:Y:S01]  /*35d0*/  FSETP.NEU.FTZ.AND P1, PT, R132, -INF , PT ;  /* 0xff8000008400780b */ /* 0x000fe20003f3d000 */
[----:B------:R-:W1:Y:S01]  /*35e0*/  SHFL.BFLY PT, R3, R6, 0x1, 0x1f ;  /* 0x0c201f0006037f89 */ /* 0x000e6200000e0000 */
[----:B------:R-:W-:Y:S01]  /*35f0*/  LOP3.LUT R18, R23, UR16, R18, 0x96, !PT ;  /* 0x0000001017127c12 */ /* 0x000fe2000f8e9612 */
[----:B------:R-:W-:Y:S01]  /*3600*/  IMAD.WIDE.U32 R16, R13, -0x326172a9, RZ ;  /* 0xcd9e8d570d107825 */ /* 0x000fe200078e00ff */
[----:B------:R-:W-:Y:S01]  /*3610*/  FSEL R182, R182, RZ, P1 ;  /* 0x000000ffb6b67208 */ /* 0x000fe20000800000 */
[----:B------:R-:W2:Y:S02]  /*3620*/  LDSM.16.MT88.4 R56, [R192+0xc000] ;  /* 0x00c00000c038783b */ /* 0x000ea40000004200 */
[----:B------:R-:W-:Y:S01]  /*3630*/  IMAD.WIDE.U32 R18, R18, -0x326172a9, RZ ;  /* 0xcd9e8d5712127825 */ /* 0x000fe200078e00ff */
[----:B------:R-:W-:-:S03]  /*3640*/  LOP3.LUT R13, R17, UR17, R136, 0x96, !PT ;  /* 0x00000011110d7c12 */ /* 0x000fc6000f8e9688 */
[--C-:B------:R-:W-:Y:S01]  /*3650*/  FFMA.FTZ R161, R51, UR9, -R182.reuse ;  /* 0x0000000933a17c23 */ /* 0x100fe200080108b6 */
[--C-:B------:R-:W-:Y:S01]  /*3660*/  FFMA.FTZ R158, R27, UR9, -R182.reuse ;  /* 0x000000091b9e7c23 */ /* 0x100fe200080108b6 */
[----:B------:R-:W-:Y:S01]  /*3670*/  FFMA.FTZ R163, R49, UR9, -R182 ;  /* 0x0000000931a37c23 */ /* 0x000fe200080108b6 */
[----:B------:R-:W-:Y:S01]  /*3680*/  LOP3.LUT R16, R19, UR15, R16, 0x96, !PT ;  /* 0x0000000f13107c12 */ /* 0x000fe2000f8e9610 */
[----:B------:R-:W-:-:S04]  /*3690*/  IMAD.WIDE.U32 R36, R13, -0x2daee0ad, RZ ;  /* 0xd2511f530d247825 */ /* 0x000fc800078e00ff */
[--C-:B------:R-:W-:Y:S01]  /*36a0*/  FFMA.FTZ R162, R53, UR9, -R182.reuse ;  /* 0x0000000935a27c23 */ /* 0x100fe200080108b6 */
[----:B------:R-:W-:Y:S01]  /*36b0*/  MUFU.EX2 R161, R161 ;  /* 0x000000a100a17308 */ /* 0x000fe20000000800 */
[----:B------:R-:W-:Y:S01]  /*36c0*/  FFMA.FTZ R153, R11, UR9, -R182 ;  /* 0x000000090b997c23 */ /* 0x000fe200080108b6 */
[----:B------:R-:W-:Y:S01]  /*36d0*/  IMAD.WIDE.U32 R16, R16, -0x2daee0ad, RZ ;  /* 0xd2511f5310107825 */ /* 0x000fe200078e00ff */
[----:B------:R-:W-:Y:S01]  /*36e0*/  LOP3.LUT R22, R37, UR14, R22, 0x96, !PT ;  /* 0x0000000e25167c12 */ /* 0x000fe2000f8e9616 */
[----:B------:R-:W-:Y:S02]  /*36f0*/  LDSM.16.MT88.4 R80, [R193+0xe000] ;  /* 0x00e00000c150783b */ /* 0x000fe40000004200 */
[--C-:B------:R-:W-:Y:S01]  /*3700*/  FFMA.FTZ R152, R9, UR9, -R182.reuse ;  /* 0x0000000909987c23 */ /* 0x100fe200080108b6 */
[----:B------:R-:W-:Y:S01]  /*3710*/  FFMA.FTZ R156, R25, UR9, -R182 ;  /* 0x00000009199c7c23 */ /* 0x000fe200080108b6 */
[----:B------:R-:W-:Y:S01]  /*3720*/  LOP3.LUT R4, R17, UR5, R36, 0x96, !PT ;  /* 0x0000000511047c12 */ /* 0x000fe2000f8e9624 */
[----:B------:R-:W-:Y:S01]  /*3730*/  IMAD.WIDE.U32 R22, R22, -0x326172a9, RZ ;  /* 0xcd9e8d5716167825 */ /* 0x000fe200078e00ff */
[----:B------:R-:W3:Y:S01]  /*3740*/  MUFU.EX2 R158, R158 ;  /* 0x0000009e009e7308 */ /* 0x000ee20000000800 */
[----:B-1----:R-:W-:Y:S01]  /*3750*/  FMNMX.FTZ R3, R6, R3, !PT ;  /* 0x0000000306037209 */ /* 0x002fe20007810000 */
[----:B------:R-:W-:Y:S01]  /*3760*/  LDSM.16.MT88.4 R88, [R192+0xe000] ;  /* 0x00e00000c058783b */ /* 0x000fe20000004200 */
[----:B------:R-:W-:-:S04]  /*3770*/  IMAD.WIDE.U32 R36, R4, -0x326172a9, RZ ;  /* 0xcd9e8d5704247825 */ /* 0x000fc800078e00ff */
[----:B------:R-:W-:Y:S01]  /*3780*/  FFMA.FTZ R155, R21, UR9, -R182 ;  /* 0x00000009159b7c23 */ /* 0x000fe200080108b6 */
[C---:B------:R-:W-:Y:S01]  /*3790*/  FSETP.NEU.FTZ.AND P1, PT, R3.reuse, -INF , PT ;  /* 0xff8000000300780b */ /* 0x040fe20003f3d000 */
[----:B------:R-:W-:Y:S01]  /*37a0*/  FMUL.FTZ R177, R3, UR9 ;  /* 0x0000000903b17c20 */ /* 0x000fe20008410000 */
[----:B------:R-:W-:Y:S01]  /*37b0*/  LDSM.16.MT88.4 R100, [R194+0x10000] ;  /* 0x01000000c264783b */ /* 0x000fe20000004200 */
[----:B------:R-:W-:Y:S01]  /*37c0*/  SHF.R.U32.HI R20, RZ, 0x10, R36 ;  /* 0x00000010ff147819 */ /* 0x000fe20000011624 */
[----:B------:R-:W-:Y:S01]  /*37d0*/  MUFU.EX2 R163, R163 ;  /* 0x000000a300a37308 */ /* 0x000fe20000000800 */
[----:B------:R-:W-:Y:S01]  /*37e0*/  LOP3.LUT R6, R37, UR8, R22, 0x96, !PT ;  /* 0x0000000825067c12 */ /* 0x000fe2000f8e9616 */
[----:B------:R-:W-:Y:S01]  /*37f0*/  LDSM.16.MT88.4 R116, [R193+0x10000] ;  /* 0x01000000c174783b */ /* 0x000fe20000004200 */
[----:B------:R-:W-:Y:S01]  /*3800*/  FSEL R177, R177, RZ, P1 ;  /* 0x000000ffb1b17208 */ /* 0x000fe20000800000 */
[----:B------:R-:W-:Y:S01]  /*3810*/  FFMA.FTZ R166, R35, UR9, -R182 ;  /* 0x0000000923a67c23 */ /* 0x000fe200080108b6 */
[----:B------:R-:W-:Y:S01]  /*3820*/  SHF.R.U32.HI R115, RZ, 0x18, R36 ;  /* 0x00000018ff737819 */ /* 0x000fe20000011624 */
[----:B------:R-:W-:Y:S01]  /*3830*/  LDSM.16.MT88.4 R148, [R193+0x10800] ;  /* 0x01080000c194783b */ /* 0x000fe20000004200 */
[----:B------:R-:W-:Y:S01]  /*3840*/  LOP3.LUT R20, R20, 0xff, RZ, 0xc0, !PT ;  /* 0x000000ff14147812 */ /* 0x000fe200078ec0ff */
[--C-:B------:R-:W-:Y:S01]  /*3850*/  FFMA.FTZ R160, R26, UR9, -R177.reuse ;  /* 0x000000091aa07c23 */ /* 0x100fe200080108b1 */
[--C-:B------:R-:W-:Y:S01]  /*3860*/  FFMA.FTZ R159, R24, UR9, -R177.reuse ;  /* 0x00000009189f7c23 */ /* 0x100fe200080108b1 */
[--C-:B------:R-:W-:Y:S01]  /*3870*/  FFMA.FTZ R164, R50, UR9, -R177.reuse ;  /* 0x0000000932a47c23 */ /* 0x100fe200080108b1 */
[--C-:B------:R-:W-:Y:S01]  /*3880*/  FFMA.FTZ R165, R48, UR9, -R177.reuse ;  /* 0x0000000930a57c23 */ /* 0x100fe200080108b1 */
[----:B------:R-:W-:Y:S01]  /*3890*/  LOP3.LUT R13, R36, 0xffff, RZ, 0xc0, !PT ;  /* 0x0000ffff240d7812 */ /* 0x000fe200078ec0ff */
[----:B------:R-:W-:Y:S01]  /*38a0*/  MUFU.EX2 R162, R162 ;  /* 0x000000a200a27308 */ /* 0x000fe20000000800 */
[--C-:B------:R-:W-:Y:S01]  /*38b0*/  SHF.R.U32.HI R113, RZ, 0x10, R6.reuse ;  /* 0x00000010ff717819 */ /* 0x100fe20000011606 */
[--C-:B------:R-:W-:Y:S01]  /*38c0*/  FFMA.FTZ R133, R12, UR9, -R177.reuse ;  /* 0x000000090c857c23 */ /* 0x100fe200080108b1 */
[C---:B------:R-:W-:Y:S01]  /*38d0*/  LOP3.LUT R22, R6.reuse, 0xffff, RZ, 0xc0, !PT ;  /* 0x0000ffff06167812 */ /* 0x040fe200078ec0ff */
[----:B------:R-:W1:Y:S01]  /*38e0*/  LDSM.16.MT88.4 R48, [R193+0xc000] ;  /* 0x00c00000c130783b */ /* 0x000e620000004200 */
[----:B------:R-:W-:Y:S01]  /*38f0*/  LOP3.LUT R5, R6, 0xff, RZ, 0xc0, !PT ;  /* 0x000000ff06057812 */ /* 0x000fe200078ec0ff */
[----:B------:R-:W-:Y:S01]  /*3900*/  FFMA.FTZ R134, R14, UR9, -R177 ;  /* 0x000000090e867c23 */ /* 0x000fe200080108b1 */
[----:B------:R-:W-:Y:S01]  /*3910*/  PRMT R115, R20, 0x5410, R115 ;  /* 0x0000541014737816 */ /* 0x000fe20000000073 */
[----:B------:R-:W-:Y:S01]  /*3920*/  MUFU.EX2 R160, R160 ;  /* 0x000000a000a07308 */ /* 0x000fe20000000800 */
[----:B------:R-:W-:Y:S01]  /*3930*/  LOP3.LUT R4, R36, 0xff, RZ, 0xc0, !PT ;  /* 0x000000ff24047812 */ /* 0x000fe200078ec0ff */
[----:B------:R-:W-:Y:S01]  /*3940*/  FFMA.FTZ R157, R8, UR9, -R177 ;  /* 0x00000009089d7c23 */ /* 0x000fe200080108b1 */
[----:B------:R-:W-:Y:S01]  /*3950*/  SHF.R.U32.HI R7, RZ, 0x8, R13 ;  /* 0x00000008ff077819 */ /* 0x000fe2000001160d */
[----:B------:R-:W-:Y:S01]  /*3960*/  FFMA.FTZ R154, R10, UR9, -R177 ;  /* 0x000000090a9a7c23 */ /* 0x000fe200080108b1 */
[----:B------:R-:W-:Y:S01]  /*3970*/  SHF.R.U32.HI R6, RZ, 0x18, R6 ;  /* 0x00000018ff067819 */ /* 0x000fe20000011606 */
[--C-:B------:R-:W-:Y:S01]  /*3980*/  FFMA.FTZ R167, R33, UR9, -R182.reuse ;  /* 0x0000000921a77c23 */ /* 0x100fe200080108b6 */
[----:B------:R-:W-:Y:S01]  /*3990*/  LOP3.LUT R113, R113, 0xff, RZ, 0xc0, !PT ;  /* 0x000000ff71717812 */ /* 0x000fe200078ec0ff */
[----:B------:R-:W4:Y:S01]  /*39a0*/  MUFU.EX2 R159, R159 ;  /* 0x0000009f009f7308 */ /* 0x000f220000000800 */
[----:B------:R-:W-:Y:S01]  /*39b0*/  PRMT R7, R4, 0x5410, R7 ;  /* 0x0000541004077816 */ /* 0x000fe20000000007 */
[----:B------:R-:W-:Y:S01]  /*39c0*/  FFMA.FTZ R168, R31, UR9, -R182 ;  /* 0x000000091fa87c23 */ /* 0x000fe200080108b6 */
[----:B------:R-:W-:Y:S01]  /*39d0*/  PRMT R113, R113, 0x5410, R6 ;  /* 0x0000541071717816 */ /* 0x000fe20000000006 */
[----:B------:R-:W-:Y:S01]  /*39e0*/  FFMA.FTZ R169, R29, UR9, -R182 ;  /* 0x000000091da97c23 */ /* 0x000fe200080108b6 */
[--C-:B------:R-:W-:Y:S01]  /*39f0*/  HSET2.LE.AND R115, R115, R170.reuse, PT ;  /* 0x000000aa73737233 */ /* 0x100fe20003803000 */
[--C-:B------:R-:W-:Y:S01]  /*3a00*/  FFMA.FTZ R171, R34, UR9, -R177.reuse ;  /* 0x0000000922ab7c23 */ /* 0x100fe200080108b1 */
[--C-:B------:R-:W-:Y:S01]  /*3a10*/  HSET2.LE.AND R114, R7, R170.reuse, PT ;  /* 0x000000aa07727233 */ /* 0x100fe20003803000 */
[----:B------:R-:W-:Y:S01]  /*3a20*/  MUFU.EX2 R164, R164 ;  /* 0x000000a400a47308 */ /* 0x000fe20000000800 */
[----:B---3--:R-:W-:Y:S01]  /*3a30*/  F2FP.BF16.F32.PACK_AB R7, R158, R161 ;  /* 0x000000a19e07723e */ /* 0x008fe200000010ff */
[--C-:B------:R-:W-:Y:S01]  /*3a40*/  FFMA.FTZ R172, R32, UR9, -R177.reuse ;  /* 0x0000000920ac7c23 */ /* 0x100fe200080108b1 */
[----:B------:R-:W-:Y:S01]  /*3a50*/  SHF.R.U32.HI R22, RZ, 0x8, R22 ;  /* 0x00000008ff167819 */ /* 0x000fe20000011616 */
[--C-:B------:R-:W-:Y:S01]  /*3a60*/  FFMA.FTZ R174, R30, UR9, -R177.reuse ;  /* 0x000000091eae7c23 */ /* 0x100fe200080108b1 */
[--C-:B------:R-:W-:Y:S01]  /*3a70*/  HSET2.LE.AND R113, R113, R170.reuse, PT ;  /* 0x000000aa71717233 */ /* 0x100fe20003803000 */
[--C-:B------:R-:W-:Y:S01]  /*3a80*/  FFMA.FTZ R173, R28, UR9, -R177.reuse ;  /* 0x000000091cad7c23 */ /* 0x100fe200080108b1 */
[----:B------:R-:W-:Y:S01]  /*3a90*/  LOP3.LUT R114, R114, R7, RZ, 0xc0, !PT ;  /* 0x0000000772727212 */ /* 0x000fe200078ec0ff */
[----:B------:R-:W3:Y:S01]  /*3aa0*/  MUFU.EX2 R165, R165 ;  /* 0x000000a500a57308 */ /* 0x000ee20000000800 */
[----:B----4-:R-:W-:Y:S01]  /*3ab0*/  F2FP.BF16.F32.PACK_AB R6, R159, R160 ;  /* 0x000000a09f06723e */ /* 0x010fe200000010ff */
[----:B------:R-:W-:Y:S01]  /*3ac0*/  LDSM.16.MT88.4 R24, [R196+0xc800] ;  /* 0x00c80000c418783b */ /* 0x000fe20000004200 */
[----:B------:R-:W-:Y:S01]  /*3ad0*/  PRMT R5, R5, 0x5410, R22 ;  /* 0x0000541005057816 */ /* 0x000fe20000000016 */
[----:B------:R-:W-:Y:S01]  /*3ae0*/  FFMA.FTZ R217, R179, UR9, -R182 ;  /* 0x00000009b3d97c23 */ /* 0x000fe200080108b6 */
[----:B------:R-:W-:Y:S01]  /*3af0*/  LOP3.LUT R115, R115, R6, RZ, 0xc0, !PT ;  /* 0x0000000673737212 */ /* 0x000fe200078ec0ff */
[----:B------:R-:W-:Y:S01]  /*3b00*/  FFMA.FTZ R178, R178, UR9, -R177 ;  /* 0x00000009b2b27c23 */ /* 0x000fe200080108b1 */
[----:B------:R-:W-:Y:S01]  /*3b10*/  LOP3.LUT R6, R23, UR26, R18, 0x96, !PT ;  /* 0x0000001a17067c12 */ /* 0x000fe2000f8e9612 */
[----:B------:R-:W-:Y:S01]  /*3b20*/  MUFU.EX2 R153, R153 ;  /* 0x0000009900997308 */ /* 0x000fe20000000800 */
[----:B------:R-:W-:Y:S01]  /*3b30*/  HSET2.LE.AND R112, R5, R170, PT ;  /* 0x000000aa05707233 */ /* 0x000fe20003803000 */
[----:B------:R-:W-:Y:S01]  /*3b40*/  LDSM.16.MT88.4 R20, [R193+0xc800] ;  /* 0x00c80000c114783b */ /* 0x000fe20000004200 */
[----:B------:R-:W-:Y:S01]  /*3b50*/  F2FP.BF16.F32.PACK_AB R5, R162, R163 ;  /* 0x000000a3a205723e */ /* 0x000fe200000010ff */
[----:B------:R-:W-:-:S04]  /*3b60*/  IMAD.WIDE.U32 R6, R6, -0x2daee0ad, RZ ;  /* 0xd2511f5306067825 */ /* 0x000fc800078e00ff */
[--C-:B------:R-:W-:Y:S01]  /*3b70*/  FFMA.FTZ R176, R176, UR9, -R177.reuse ;  /* 0x00000009b0b07c23 */ /* 0x100fe200080108b1 */
[----:B------:R-:W-:Y:S01]  /*3b80*/  FFMA.FTZ R215, R175, UR9, -R177 ;  /* 0x00000009afd77c23 */ /* 0x000fe200080108b1 */
[----:B------:R-:W-:Y:S01]  /*3b90*/  LOP3.LUT R112, R112, R5, RZ, 0xc0, !PT ;  /* 0x0000000570707212 */ /* 0x000fe200078ec0ff */
[----:B------:R-:W4:Y:S01]  /*3ba0*/  MUFU.EX2 R152, R152 ;  /* 0x0000009800987308 */ /* 0x000f220000000800 */
[----:B---3--:R-:W-:Y:S01]  /*3bb0*/  F2FP.BF16.F32.PACK_AB R4, R165, R164 ;  /* 0x000000a4a504723e */ /* 0x008fe200000010ff */
[----:B------:R-:W-:Y:S01]  /*3bc0*/  LDSM.16.MT88.4 R32, [R193+0xd000] ;  /* 0x00d00000c120783b */ /* 0x000fe20000004200 */
[C---:B------:R-:W-:Y:S01]  /*3bd0*/  LOP3.LUT R11, R6.reuse, 0xff, RZ, 0xc0, !PT ;  /* 0x000000ff060b7812 */ /* 0x040fe200078ec0ff */
[----:B------:R-:W-:Y:S01]  /*3be0*/  FADD.FTZ R162, R163, R162 ;  /* 0x000000a2a3a27221 */ /* 0x000fe20000010000 */
[----:B------:R-:W-:Y:S01]  /*3bf0*/  LOP3.LUT R113, R113, R4, RZ, 0xc0, !PT ;  /* 0x0000000471717212 */ /* 0x000fe200078ec0ff */
[----:B------:R-:W-:Y:S01]  /*3c00*/  LDSM.16.MT88.4 R28, [R196+0xf000] ;  /* 0x00f00000c41c783b */ /* 0x000fe20000004200 */
[----:B------:R-:W-:Y:S01]  /*3c10*/  LOP3.LUT R4, R6, 0xffff, RZ, 0xc0, !PT ;  /* 0x0000ffff06047812 */ /* 0x000fe200078ec0ff */
[----:B------:R-:W-:Y:S01]  /*3c20*/  MUFU.EX2 R134, R134 ;  /* 0x0000008600867308 */ /* 0x000fe20000000800 */
[----:B------:R-:W-:Y:S01]  /*3c30*/  LOP3.LUT R141, R7, UR4, R16, 0x96, !PT ;  /* 0x00000004078d7c12 */ /* 0x000fe2000f8e9610 */
[----:B------:R-:W-:Y:S01]  /*3c40*/  FADD.FTZ R165, R164, R165 ;  /* 0x000000a5a4a57221 */ /* 0x000fe20000010000 */
[----:B------:R-:W-:Y:S01]  /*3c50*/  SHF.R.U32.HI R4, RZ, 0x8, R4 ;  /* 0x00000008ff047819 */ /* 0x000fe20000011604 */
[C---:B--2---:R-:W-:Y:S01]  /*3c60*/  HMMA.16816.F32.BF16 R52, R112.reuse, R56, RZ ;  /* 0x000000387034723c */ /* 0x044fe200000418ff */
[--C-:B------:R-:W-:Y:S01]  /*3c70*/  SHF.R.U32.HI R143, RZ, 0x10, R6.reuse ;  /* 0x00000010ff8f7819 */ /* 0x100fe20000011606 */
[----:B------:R-:W-:Y:S01]  /*3c80*/  LDSM.16.MT88.4 R16, [R194+0xc800] ;  /* 0x00c80000c210783b */ /* 0x000fe20000004200 */
[----:B------:R-:W-:Y:S01]  /*3c90*/  SHF.R.U32.HI R12, RZ, 0x18, R6 ;  /* 0x00000018ff0c7819 */ /* 0x000fe20000011606 */
[----:B------:R-:W2:Y:S01]  /*3ca0*/  MUFU.EX2 R133, R133 ;  /* 0x0000008500857308 */ /* 0x000ea20000000800 */
[----:B------:R-:W-:Y:S01]  /*3cb0*/  PRMT R11, R11, 0x5410, R4 ;  /* 0x000054100b0b7816 */ /* 0x000fe20000000004 */
[C---:B------:R-:W-:Y:S01]  /*3cc0*/  HMMA.16816.F32.BF16 R56, R112.reuse, R58, RZ ;  /* 0x0000003a7038723c */ /* 0x040fe200000418ff */
[----:B------:R-:W3:Y:S01]  /*3cd0*/  LDSM.16.MT88.4 R4, [R192+0x10000] ;  /* 0x01000000c004783b */ /* 0x000ee20000004200 */
[----:B------:R-:W-:Y:S01]  /*3ce0*/  LOP3.LUT R13, R141, 0xffff, RZ, 0xc0, !PT ;  /* 0x0000ffff8d0d7812 */ /* 0x000fe200078ec0ff */
[----:B------:R-:W-:Y:S01]  /*3cf0*/  FADD.FTZ R161, R161, R162 ;  /* 0x000000a2a1a17221 */ /* 0x000fe20000010000 */
[----:B------:R-:W-:Y:S01]  /*3d00*/  LOP3.LUT R143, R143, 0xff, RZ, 0xc0, !PT ;  /* 0x000000ff8f8f7812 */ /* 0x000fe200078ec0ff */
[----:B------:R-:W-:Y:S01]  /*3d10*/  FADD.FTZ R160, R160, R165 ;  /* 0x000000a5a0a07221 */ /* 0x000fe20000010000 */
[----:B------:R-:W-:Y:S01]  /*3d20*/  SHF.R.U32.HI R8, RZ, 0x8, R13 ;  /* 0x00000008ff087819 */ /* 0x000fe2000001160d */
[----:B------:R-:W-:Y:S01]  /*3d30*/  MUFU.EX2 R156, R156 ;  /* 0x0000009c009c7308 */ /* 0x000fe20000000800 */
[----:B------:R-:W-:Y:S01]  /*3d40*/  PRMT R143, R143, 0x5410, R12 ;  /* 0x000054108f8f7816 */ /* 0x000fe2000000000c */
[C---:B------:R-:W-:Y:S01]  /*3d50*/  HMMA.16816.F32.BF16 R128, R112.reuse, R124, RZ ;  /* 0x0000007c7080723c */ /* 0x040fe200000418ff */
[----:B------:R-:W5:Y:S01]  /*3d60*/  LDSM.16.MT88.4 R12, [R192+0xc800] ;  /* 0x00c80000c00c783b */ /* 0x000f620000004200 */
[----:B------:R-:W-:Y:S01]  /*3d70*/  LOP3.LUT R9, R141, 0xff, RZ, 0xc0, !PT ;  /* 0x000000ff8d097812 */ /* 0x000fe200078ec0ff */
[----:B------:R-:W-:Y:S01]  /*3d80*/  FADD.FTZ R161, R158, R161 ;  /* 0x000000a19ea17221 */ /* 0x000fe20000010000 */
[----:B------:R-:W-:Y:S01]  /*3d90*/  SHF.R.U32.HI R10, RZ, 0x10, R141 ;  /* 0x00000010ff0a7819 */ /* 0x000fe2000001168d */
[----:B------:R-:W-:Y:S01]  /*3da0*/  FADD.FTZ R160, R159, R160 ;  /* 0x000000a09fa07221 */ /* 0x000fe20000010000 */
[----:B------:R-:W3:Y:S01]  /*3db0*/  MUFU.EX2 R155, R155 ;  /* 0x0000009b009b7308 */ /* 0x000ee20000000800 */
[----:B------:R-:W-:Y:S01]  /*3dc0*/  PRMT R9, R9, 0x5410, R8 ;  /* 0x0000541009097816 */ /* 0x000fe20000000008 */
[----:B------:R-:W-:Y:S01]  /*3dd0*/  HMMA.16816.F32.BF16 R36, R112, R40, RZ ;  /* 0x000000287024723c */ /* 0x000fe200000418ff */
[----:B------:R-:W-:-:S02]  /*3de0*/  HSET2.LE.AND R142, R11, R170, PT ;  /* 0x000000aa0b8e7233 */ /* 0x000fc40003803000 */
[----:B------:R-:W-:Y:S02]  /*3df0*/  LOP3.LUT R10, R10, 0xff, RZ, 0xc0, !PT ;  /* 0x000000ff0a0a7812 */ /* 0x000fe400078ec0ff */
[----:B------:R-:W-:Y:S01]  /*3e00*/  HSET2.LE.AND R143, R143, R170, PT ;  /* 0x000000aa8f8f7233 */ /* 0x000fe20003803000 */
[----:B------:R-:W-:Y:S01]  /*3e10*/  MUFU.EX2 R157, R157 ;  /* 0x0000009d009d7308 */ /* 0x000fe20000000800 */
[----:B----4-:R-:W-:Y:S01]  /*3e20*/  F2FP.BF16.F32.PACK_AB R11, R152, R153 ;  /* 0x00000099980b723e */ /* 0x010fe200000010ff */
[C---:B-1----:R-:W-:Y:S01]  /*3e30*/  HMMA.16816.F32.BF16 R44, R112.reuse, R48, RZ ;  /* 0x00000030702c723c */ /* 0x042fe200000418ff */
[----:B--2---:R-:W-:Y:S02]  /*3e40*/  F2FP.BF16.F32.PACK_AB R8, R133, R134 ;  /* 0x000000868508723e */ /* 0x004fe400000010ff */
[----:B------:R-:W-:Y:S02]  /*3e50*/  SHF.R.U32.HI R141, RZ, 0x18, R141 ;  /* 0x00000018ff8d7819 */ /* 0x000fe4000001168d */
[----:B------:R-:W-:Y:S01]  /*3e60*/  LOP3.LUT R142, R142, R11, RZ, 0xc0, !PT ;  /* 0x0000000b8e8e7212 */ /* 0x000fe200078ec0ff */
[----:B------:R-:W1:Y:S01]  /*3e70*/  MUFU.EX2 R154, R154 ;  /* 0x0000009a009a7308 */ /* 0x000e620000000800 */
[----:B------:R-:W-:Y:S01]  /*3e80*/  PRMT R141, R10, 0x5410, R141 ;  /* 0x000054100a8d7816 */ /* 0x000fe2000000008d */
[----:B------:R-:W-:Y:S01]  /*3e90*/  HMMA.16816.F32.BF16 R60, R112, R64, RZ ;  /* 0x00000040703c723c */ /* 0x000fe200000418ff */
[----:B------:R-:W-:-:S02]  /*3ea0*/  LOP3.LUT R143, R143, R8, RZ, 0xc0, !PT ;  /* 0x000000088f8f7212 */ /* 0x000fc400078ec0ff */
[--C-:B------:R-:W-:Y:S02]  /*3eb0*/  HSET2.LE.AND R140, R9, R170.reuse, PT ;  /* 0x000000aa098c7233 */ /* 0x100fe40003803000 */
[----:B------:R-:W2:Y:S01]  /*3ec0*/  LDSM.16.MT88.4 R8, [R196+0xe800] ;  /* 0x00e80000c408783b */ /* 0x000ea20000004200 */
[----:B------:R-:W-:Y:S01]  /*3ed0*/  HSET2.LE.AND R141, R141, R170, PT ;  /* 0x000000aa8d8d7233 */ /* 0x000fe20003803000 */
[C---:B------:R-:W-:Y:S01]  /*3ee0*/  HMMA.16816.F32.BF16 R68, R112.reuse, R72, RZ ;  /* 0x000000487044723c */ /* 0x040fe200000418ff */
[C---:B---3--:R-:W-:Y:S01]  /*3ef0*/  F2FP.BF16.F32.PACK_AB R109, R155.reuse, R156 ;  /* 0x0000009c9b6d723e */ /* 0x048fe200000010ff */
[----:B------:R-:W-:Y:S01]  /*3f00*/  MUFU.EX2 R166, R166 ;  /* 0x000000a600a67308 */ /* 0x000fe20000000800 */
[----:B------:R-:W-:Y:S02]  /*3f10*/  FADD.FTZ R156, R156, R161 ;  /* 0x000000a19c9c7221 */ /* 0x000fe40000010000 */
[----:B------:R-:W-:Y:S01]  /*3f20*/  LOP3.LUT R140, R140, R109, RZ, 0xc0, !PT ;  /* 0x0000006d8c8c7212 */ /* 0x000fe200078ec0ff */
[C---:B------:R-:W-:Y:S01]  /*3f30*/  HMMA.16816.F32.BF16 R76, R112.reuse, R80, RZ ;  /* 0x00000050704c723c */ /* 0x040fe200000418ff */
[----:B------:R-:W-:Y:S01]  /*3f40*/  FADD.FTZ R156, R155, R156 ;  /* 0x0000009c9b9c7221 */ /* 0x000fe20000010000 */
[C---:B-1----:R-:W-:Y:S01]  /*3f50*/  F2FP.BF16.F32.PACK_AB R108, R154.reuse, R157 ;  /* 0x0000009d9a6c723e */ /* 0x042fe200000010ff */
[----:B------:R-:W-:Y:S01]  /*3f60*/  FADD.FTZ R157, R157, R160 ;  /* 0x000000a09d9d7221 */ /* 0x000fe20000010000 */
[----:B------:R-:W1:Y:S02]  /*3f70*/  MUFU.EX2 R167, R167 ;  /* 0x000000a700a77308 */ /* 0x000e640000000800 */
[----:B------:R-:W-:Y:S01]  /*3f80*/  HMMA.16816.F32.BF16 R84, R112, R88, RZ ;  /* 0x000000587054723c */ /* 0x000fe200000418ff */
[----:B------:R-:W-:Y:S01]  /*3f90*/  LOP3.LUT R141, R141, R108, RZ, 0xc0, !PT ;  /* 0x0000006c8d8d7212 */ /* 0x000fe200078ec0ff */
[----:B------:R-:W-:-:S04]  /*3fa0*/  FADD.FTZ R157, R154, R157 ;  /* 0x0000009d9a9d7221 */ /* 0x000fc80000010000 */
        /* <DEDUP_REMOVED lines=8> */
[----:B------:R-:W3:Y:S05]  /*4030*/  MUFU.EX2 R172, R172 ;  /* 0x000000ac00ac7308 */ /* 0x000eea0000000800 */
        /* <DEDUP_REMOVED lines=13> */
[----:B------:R-:W-:Y:S05]  /*4110*/  MUFU.EX2 R215, R215 ;  /* 0x000000d700d77308 */ /* 0x000fea0000000800 */
[C---:B------:R-:W-:Y:S06]  /*4120*/  HMMA.16816.F32.BF16 R108, R112.reuse, R4, RZ ;  /* 0x00000004706c723c */ /* 0x040fec00000418ff */
[----:B------:R-:W-:Y:S01]  /*4130*/  HMMA.16816.F32.BF16 R112, R112, R6, RZ ;  /* 0x000000067070723c */ /* 0x000fe200000418ff */
[----:B------:R-:W1:Y:S05]  /*4140*/  LDSM.16.MT88.4 R4, [R194+0xe800] ;  /* 0x00e80000c204783b */ /* 0x000e6a0000004200 */
[C---:B-----5:R-:W-:Y:S06]  /*4150*/  HMMA.16816.F32.BF16 R52, R140.reuse, R12, R52 ;  /* 0x0000000c8c34723c */ /* 0x060fec0000041834 */
[----:B------:R-:W-:Y:S01]  /*4160*/  HMMA.16816.F32.BF16 R56, R140, R14, R56 ;  /* 0x0000000e8c38723c */ /* 0x000fe20000041838 */
[----:B------:R-:W-:-:S05]  /*4170*/  IMAD.U32 R13, RZ, RZ, UR10 ;  /* 0x0000000aff0d7e24 */ /* 0x000fca000f8e00ff */
[----:B------:R-:W-:Y:S01]  /*4180*/  LOP3.LUT R146, R147, UR33, R13, 0x96, !PT ;  /* 0x0000002193927c12 */ /* 0x000fe2000f8e960d */
[C---:B--2---:R-:W-:Y:S01]  /*4190*/  HMMA.16816.F32.BF16 R60, R140.reuse, R8, R60 ;  /* 0x000000088c3c723c */ /* 0x044fe2000004183c */
[----:B------:R-:W2:Y:S03]  /*41a0*/  LDSM.16.MT88.4 R12, [R192+0xe800] ;  /* 0x00e80000c00c783b */ /* 0x000ea60000004200 */
[----:B------:R-:W-:Y:S02]  /*41b0*/  IMAD.WIDE.U32 R146, R146, -0x326172a9, RZ ;  /* 0xcd9e8d5792927825 */ /* 0x000fe400078e00ff */
[----:B------:R-:W-:Y:S01]  /*41c0*/  HMMA.16816.F32.BF16 R64, R140, R10, R64 ;  /* 0x0000000a8c40723c */ /* 0x000fe20000041840 */
[----:B------:R-:W5:Y:S02]  /*41d0*/  LDSM.16.MT88.4 R8, [R196+0x10800] ;  /* 0x01080000c408783b */ /* 0x000f640000004200 */
[----:B------:R-:W-:-:S03]  /*41e0*/  LOP3.LUT R144, R147, UR21, R144, 0x96, !PT ;  /* 0x0000001593907c12 */ /* 0x000fc6000f8e9690 */
[----:B------:R-:W-:Y:S02]  /*41f0*/  HMMA.16816.F32.BF16 R36, R140, R16, R36 ;  /* 0x000000108c24723c */ /* 0x000fe40000041824 */
[----:B------:R-:W-:-:S04]  /*4200*/  IMAD.WIDE.U32 R144, R144, -0x2daee0ad, RZ ;  /* 0xd2511f5390907825 */ /* 0x000fc800078e00ff */
[----:B------:R-:W-:Y:S01]  /*4210*/  HMMA.16816.F32.BF16 R40, R140, R18, R40 ;  /* 0x000000128c28723c */ /* 0x000fe20000041828 */
[----:B------:R-:W3:Y:S01]  /*4220*/  LDSM.16.MT88.4 R16, [R193+0xe800] ;  /* 0x00e80000c110783b */ /* 0x000ee20000004200 */
[----:B------:R-:W-:-:S04]  /*4230*/  LOP3.LUT R138, R145, UR18, R138, 0x96, !PT ;  /* 0x00000012918a7c12 */ /* 0x000fc8000f8e968a */
[----:B------:R-:W-:Y:S01]  /*4240*/  HMMA.16816.F32.BF16 R44, R140, R20, R44 ;  /* 0x000000148c2c723c */ /* 0x000fe2000004182c */
[----:B------:R-:W-:-:S05]  /*4250*/  IMAD.WIDE.U32 R138, R138, -0x326172a9, RZ ;  /* 0xcd9e8d578a8a7825 */ /* 0x000fca00078e00ff */
[----:B-1----:R-:W-:Y:S01]  /*4260*/  HMMA.16816.F32.BF16 R68, R140, R4, R68 ;  /* 0x000000048c44723c */ /* 0x002fe20000041844 */
[----:B------:R-:W-:Y:S02]  /*4270*/  LOP3.LUT R20, R137, UR19, R146, 0x96, !PT ;  /* 0x0000001389147c12 */ /* 0x000fe4000f8e9692 */
[----:B------:R-:W-:-:S03]  /*4280*/  LOP3.LUT R136, R139, UR17, R136, 0x96, !PT ;  /* 0x000000118b887c12 */ /* 0x000fc6000f8e9688 */
[----:B------:R-:W-:Y:S01]  /*4290*/  IMAD.WIDE.U32 R20, R20, -0x2daee0ad, RZ ;  /* 0xd2511f5314147825 */ /* 0x000fe200078e00ff */
[C---:B------:R-:W-:Y:S01]  /*42a0*/  HMMA.16816.F32.BF16 R72, R140.reuse, R6, R72 ;  /* 0x000000068c48723c */ /* 0x040fe20000041848 */
[----:B------:R-:W1:Y:S02]  /*42b0*/  LDSM.16.MT88.4 R4, [R194+0x10800] ;  /* 0x01080000c204783b */ /* 0x000e640000004200 */
[----:B------:R-:W-:Y:S01]  /*42c0*/  IMAD.WIDE.U32 R136, R136, -0x2daee0ad, RZ ;  /* 0xd2511f5388887825 */ /* 0x000fe200078e00ff */
[----:B------:R-:W-:Y:S02]  /*42d0*/  LOP3.LUT R190, R21, UR16, R144, 0x96, !PT ;  /* 0x0000001015be7c12 */ /* 0x000fe4000f8e9690 */
[----:B--2---:R-:W-:Y:S01]  /*42e0*/  HMMA.16816.F32.BF16 R84, R140, R12, R84 ;  /* 0x0000000c8c54723c */ /* 0x004fe20000041854 */
[----:B------:R-:W2:Y:S01]  /*42f0*/  LDSM.16.MT88.4 R144, [R192+0x10800] ;  /* 0x01080000c090783b */ /* 0x000ea20000004200 */
[----:B------:R-:W-:Y:S01]  /*4300*/  LOP3.LUT R212, R137, UR14, R20, 0x96, !PT ;  /* 0x0000000e89d47c12 */ /* 0x000fe2000f8e9614 */
[----:B------:R-:W-:Y:S01]  /*4310*/  IMAD.WIDE.U32 R190, R190, -0x326172a9, RZ ;  /* 0xcd9e8d57bebe7825 */ /* 0x000fe200078e00ff */
[----:B------:R-:W-:-:S02]  /*4320*/  F2FP.BF16.F32.PACK_AB R20, R167, R166 ;  /* 0x000000a6a714723e */ /* 0x000fc400000010ff */
[----:B-----5:R-:W-:Y:S01]  /*4330*/  HMMA.16816.F32.BF16 R92, R140, R8, R92 ;  /* 0x000000088c5c723c */ /* 0x020fe2000004185c */
[----:B------:R-:W-:Y:S01]  /*4340*/  IMAD.WIDE.U32 R212, R212, -0x326172a9, RZ ;  /* 0xcd9e8d57d4d47825 */ /* 0x000fe200078e00ff */
[----:B------:R-:W-:-:S03]  /*4350*/  LOP3.LUT R186, R191, UR15, R138, 0x96, !PT ;  /* 0x0000000fbfba7c12 */ /* 0x000fc6000f8e968a */
[----:B------:R-:W-:Y:S01]  /*4360*/  VIADD R191, R199, 0x800 ;  /* 0x00000800c7bf7836 */ /* 0x000fe20000000000 */
[----:B------:R-:W-:Y:S01]  /*4370*/  HMMA.16816.F32.BF16 R88, R140, R14, R88 ;  /* 0x0000000e8c58723c */ /* 0x000fe20000041858 */
[----:B------:R-:W-:Y:S01]  /*4380*/  IMAD.WIDE.U32 R186, R186, -0x2daee0ad, RZ ;  /* 0xd2511f53baba7825 */ /* 0x000fe200078e00ff */
[----:B------:R-:W-:-:S04]  /*4390*/  LOP3.LUT R190, R213, UR26, R190, 0x96, !PT ;  /* 0x0000001ad5be7c12 */ /* 0x000fc8000f8e96be */
[----:B------:R-:W-:Y:S01]  /*43a0*/  LOP3.LUT R12, R187, UR5, R136, 0x96, !PT ;  /* 0x00000005bb0c7c12 */ /* 0x000fe2000f8e9688 */
[C---:B---3--:R-:W-:Y:S01]  /*43b0*/  HMMA.16816.F32.BF16 R76, R140.reuse, R16, R76 ;  /* 0x000000108c4c723c */ /* 0x048fe2000004184c */
[----:B------:R-:W-:Y:S01]  /*43c0*/  LDSM.16.MT88.4 R136, [R196+0xd000] ;  /* 0x00d00000c488783b */ /* 0x000fe20000004200 */
[----:B------:R-:W-:Y:S02]  /*43d0*/  VIADD R187, R199, 0x2000 ;  /* 0x00002000c7bb7836 */ /* 0x000fe40000000000 */
[----:B------:R-:W-:Y:S02]  /*43e0*/  IMAD.WIDE.U32 R12, R12, -0x326172a9, RZ ;  /* 0xcd9e8d570c0c7825 */ /* 0x000fe400078e00ff */
[----:B------:R-:W-:Y:S03]  /*43f0*/  HMMA.16816.F32.BF16 R80, R140, R18, R80 ;  /* 0x000000128c50723c */ /* 0x000fe60000041850 */
[----:B------:R-:W-:-:S02]  /*4400*/  LOP3.LUT R8, R13, UR8, R212, 0x96, !PT ;  /* 0x000000080d087c12 */ /* 0x000fc4000f8e96d4 */
[C---:B------:R-:W-:Y:S01]  /*4410*/  LOP3.LUT R16, R12.reuse, 0xff, RZ, 0xc0, !PT ;  /* 0x000000ff0c107812 */ /* 0x040fe200078ec0ff */
[C---:B------:R-:W-:Y:S01]  /*4420*/  HMMA.16816.F32.BF16 R96, R140.reuse, R10, R96 ;  /* 0x0000000a8c60723c */ /* 0x040fe20000041860 */
[----:B------:R-:W-:Y:S02]  /*4430*/  LOP3.LUT R19, R12, 0xffff, RZ, 0xc0, !PT ;  /* 0x0000ffff0c137812 */ /* 0x000fe400078ec0ff */
[--C-:B------:R-:W-:Y:S02]  /*4440*/  SHF.R.U32.HI R9, RZ, 0x10, R12.reuse ;  /* 0x00000010ff097819 */ /* 0x100fe4000001160c */
[----:B------:R-:W-:Y:S01]  /*4450*/  SHF.R.U32.HI R17, RZ, 0x18, R12 ;  /* 0x00000018ff117819 */ /* 0x000fe2000001160c */
[----:B-1----:R-:W-:Y:S01]  /*4460*/  HMMA.16816.F32.BF16 R120, R140, R4, R120 ;  /* 0x000000048c78723c */ /* 0x002fe20000041878 */
[----:B------:R-:W1:Y:S01]  /*4470*/  LDSM.16.MT88.4 R12, [R194+0xd000] ;  /* 0x00d00000c20c783b */ /* 0x000e620000004200 */
[C---:B------:R-:W-:Y:S02]  /*4480*/  LOP3.LUT R11, R8.reuse, 0xffff, RZ, 0xc0, !PT ;  /* 0x0000ffff080b7812 */ /* 0x040fe400078ec0ff */
[----:B------:R-:W-:-:S02]  /*4490*/  LOP3.LUT R10, R8, 0xff, RZ, 0xc0, !PT ;  /* 0x000000ff080a7812 */ /* 0x000fc400078ec0ff */
[----:B------:R-:W-:Y:S01]  /*44a0*/  SHF.R.U32.HI R11, RZ, 0x8, R11 ;  /* 0x00000008ff0b7819 */ /* 0x000fe2000001160b */
[C---:B------:R-:W-:Y:S01]  /*44b0*/  HMMA.16816.F32.BF16 R100, R140.reuse, R6, R100 ;  /* 0x000000068c64723c */ /* 0x040fe20000041864 */
[--C-:B------:R-:W-:Y:S02]  /*44c0*/  SHF.R.U32.HI R21, RZ, 0x18, R8.reuse ;  /* 0x00000018ff157819 */ /* 0x100fe40000011608 */
[----:B------:R-:W-:Y:S02]  /*44d0*/  PRMT R5, R10, 0x5410, R11 ;  /* 0x000054100a057816 */ /* 0x000fe4000000000b */
[----:B------:R-:W-:Y:S01]  /*44e0*/  LOP3.LUT R4, R9, 0xff, RZ, 0xc0, !PT ;  /* 0x000000ff09047812 */ /* 0x000fe200078ec0ff */
[----:B------:R-:W-:Y:S01]  /*44f0*/  HMMA.16816.F32.BF16 R48, R140, R22, R48 ;  /* 0x000000168c30723c */ /* 0x000fe20000041830 */
[----:B------:R-:W-:Y:S02]  /*4500*/  SHF.R.U32.HI R6, RZ, 0x10, R8 ;  /* 0x00000010ff067819 */ /* 0x000fe40000011608 */
[----:B------:R-:W3:Y:S01]  /*4510*/  LDSM.16.MT88.4 R8, [R192+0xd000] ;  /* 0x00d00000c008783b */ /* 0x000ee20000004200 */
[----:B------:R-:W-:-:S02]  /*4520*/  HSET2.LE.AND R5, R5, R170, PT ;  /* 0x000000aa05057233 */ /* 0x000fc40003803000 */
[----:B------:R-:W-:Y:S01]  /*4530*/  LOP3.LUT R6, R6, 0xff, RZ, 0xc0, !PT ;  /* 0x000000ff06067812 */ /* 0x000fe200078ec0ff */
[C---:B------:R-:W-:Y:S01]  /*4540*/  HMMA.16816.F32.BF16 R104, R140.reuse, R148, R104 ;  /* 0x000000948c68723c */ /* 0x040fe20000041868 */
[----:B------:R-:W-:Y:S02]  /*4550*/  SHF.R.U32.HI R19, RZ, 0x8, R19 ;  /* 0x00000008ff137819 */ /* 0x000fe40000011613 */
[----:B------:R-:W-:Y:S02]  /*4560*/  PRMT R17, R4, 0x5410, R17 ;  /* 0x0000541004117816 */ /* 0x000fe40000000011 */
[----:B------:R-:W-:Y:S01]  /*4570*/  PRMT R21, R6, 0x5410, R21 ;  /* 0x0000541006157816 */ /* 0x000fe20000000015 */
[C---:B------:R-:W-:Y:S01]  /*4580*/  HMMA.16816.F32.BF16 R128, R140.reuse, R24, R128 ;  /* 0x000000188c80723c */ /* 0x040fe20000041880 */
[----:B------:R-:W-:Y:S01]  /*4590*/  LOP3.LUT R20, R5, R20, RZ, 0xc0, !PT ;  /* 0x0000001405147212 */ /* 0x000fe200078ec0ff */
[----:B------:R-:W-:Y:S01]  /*45a0*/  FFMA.FTZ R149, R183, UR9, -R182 ;  /* 0x00000009b7957c23 */ /* 0x000fe200080108b6 */
[----:B------:R-:W5:Y:S01]  /*45b0*/  LDSM.16.MT88.4 R4, [R193+0xf000] ;  /* 0x00f00000c104783b */ /* 0x000f620000004200 */
[----:B------:R-:W-:Y:S01]  /*45c0*/  PRMT R19, R16, 0x5410, R19 ;  /* 0x0000541010137816 */ /* 0x000fe20000000013 */
[----:B------:R-:W-:Y:S01]  /*45d0*/  VIADD R183, R199, 0x4000 ;  /* 0x00004000c7b77836 */ /* 0x000fe20000000000 */
[--C-:B------:R-:W-:Y:S01]  /*45e0*/  HSET2.LE.AND R21, R21, R170.reuse, PT ;  /* 0x000000aa15157233 */ /* 0x100fe20003803000 */
[C---:B------:R-:W-:Y:S01]  /*45f0*/  HMMA.16816.F32.BF16 R124, R140.reuse, R26, R124 ;  /* 0x0000001a8c7c723c */ /* 0x040fe2000004187c */
[--C-:B------:R-:W-:Y:S01]  /*4600*/  HSET2.LE.AND R23, R17, R170.reuse, PT ;  /* 0x000000aa11177233 */ /* 0x100fe20003803000 */
[----:B------:R-:W-:Y:S01]  /*4610*/  LDSM.16.MT88.4 R24, [R194+0xf000] ;  /* 0x00f00000c218783b */ /* 0x000fe20000004200 */
[----:B------:R-:W-:Y:S01]  /*4620*/  HSET2.LE.AND R19, R19, R170, PT ;  /* 0x000000aa13137233 */ /* 0x000fe20003803000 */
[----:B------:R-:W-:Y:S01]  /*4630*/  MUFU.EX2 R149, R149 ;  /* 0x0000009500957308 */ /* 0x000fe20000000800 */
[----:B------:R-:W-:Y:S01]  /*4640*/  F2FP.BF16.F32.PACK_AB R16, R172, R171 ;  /* 0x000000abac10723e */ /* 0x000fe200000010ff */
[----:B--2---:R-:W-:Y:S01]  /*4650*/  HMMA.16816.F32.BF16 R108, R140, R144, R108 ;  /* 0x000000908c6c723c */ /* 0x004fe2000004186c */
[----:B------:R-:W-:-:S02]  /*4660*/  F2FP.BF16.F32.PACK_AB R22, R169, R168 ;  /* 0x000000a8a916723e */ /* 0x000fc400000010ff */
[----:B----4-:R-:W-:Y:S02]  /*4670*/  F2FP.BF16.F32.PACK_AB R148, R173, R174 ;  /* 0x000000aead94723e */ /* 0x010fe400000010ff */
[----:B------:R-:W-:Y:S01]  /*4680*/  LOP3.LUT R21, R21, R16, RZ, 0xc0, !PT ;  /* 0x0000001015157212 */ /* 0x000fe200078ec0ff */
[C---:B------:R-:W-:Y:S01]  /*4690*/  HMMA.16816.F32.BF16 R112, R140.reuse, R146, R112 ;  /* 0x000000928c70723c */ /* 0x040fe20000041870 */
[----:B------:R-:W-:Y:S01]  /*46a0*/  LOP3.LUT R22, R19, R22, RZ, 0xc0, !PT ;  /* 0x0000001613167212 */ /* 0x000fe200078ec0ff */
[----:B------:R-:W-:Y:S01]  /*46b0*/  LDSM.16.MT88.4 R144, [R192+0x11000] ;  /* 0x01100000c090783b */ /* 0x000fe20000004200 */
[----:B------:R-:W-:Y:S01]  /*46c0*/  LOP3.LUT R23, R23, R148, RZ, 0xc0, !PT ;  /* 0x0000009417177212 */ /* 0x000fe200078ec0ff */
[--C-:B------:R-:W-:Y:S01]  /*46d0*/  FFMA.FTZ R148, R185, UR9, -R182.reuse ;  /* 0x00000009b9947c23 */ /* 0x100fe200080108b6 */
[----:B------:R-:W-:Y:S01]  /*46e0*/  VIADD R185, R199, 0x3000 ;  /* 0x00003000c7b97836 */ /* 0x000fe20000000000 */
[----:B------:R-:W2:Y:S01]  /*46f0*/  LDSM.16.MT88.4 R16, [R192+0xf000] ;  /* 0x00f00000c010783b */ /* 0x000ea20000004200 */
[----:B------:R-:W-:Y:S03]  /*4700*/  HMMA.16816.F32.BF16 R116, R140, R150, R116 ;  /* 0x000000968c74723c */ /* 0x000fe60000041874 */
[----:B------:R-:W4:Y:S01]  /*4710*/  MUFU.EX2 R148, R148 ;  /* 0x0000009400947308 */ /* 0x000f220000000800 */
[----:B------:R-:W-:Y:S02]  /*4720*/  LDSM.16.MT88.4 R140, [R194+0xd800] ;  /* 0x00d80000c28c783b */ /* 0x000fe40000004200 */
[----:B-1----:R-:W-:Y:S01]  /*4730*/  HMMA.16816.F32.BF16 R36, R20, R12, R36 ;  /* 0x0000000c1424723c */ /* 0x002fe20000041824 */
[----:B------:R-:W-:Y:S01]  /*4740*/  FFMA.FTZ R150, R181, UR9, -R182 ;  /* 0x00000009b5967c23 */ /* 0x000fe200080108b6 */
[----:B------:R-:W-:Y:S01]  /*4750*/  FFMA.FTZ R151, R180, UR9, -R177 ;  /* 0x00000009b4977c23 */ /* 0x000fe200080108b1 */
[----:B------:R-:W-:-:S02]  /*4760*/  VIADD R182, R199, 0x4800 ;  /* 0x00004800c7b67836 */ /* 0x000fc40000000000 */
[C---:B------:R-:W-:Y:S01]  /*4770*/  VIADD R181, R199.reuse, 0x5000 ;  /* 0x00005000c7b57836 */ /* 0x040fe20000000000 */
[----:B------:R-:W-:Y:S01]  /*4780*/  HMMA.16816.F32.BF16 R40, R20, R14, R40 ;  /* 0x0000000e1428723c */ /* 0x000fe20000041828 */
[----:B------:R-:W1:Y:S01]  /*4790*/  LDSM.16.MT88.4 R12, [R196+0x11000] ;  /* 0x01100000c40c783b */ /* 0x000e620000004200 */
[----:B------:R-:W-:Y:S01]  /*47a0*/  MUFU.EX2 R150, R150 ;  /* 0x0000009600967308 */ /* 0x000fe20000000800 */
[----:B------:R-:W-:-:S03]  /*47b0*/  VIADD R180, R199, 0x5800 ;  /* 0x00005800c7b47836 */ /* 0x000fc60000000000 */
[----:B---3--:R-:W-:Y:S01]  /*47c0*/  HMMA.16816.F32.BF16 R52, R20, R8, R52 ;  /* 0x000000081434723c */ /* 0x008fe20000041834 */
[----:B----4-:R-:W-:-:S03]  /*47d0*/  F2FP.BF16.F32.PACK_AB R175, R149, R148 ;  /* 0x0000009495af723e */ /* 0x010fc600000010ff */
[----:B------:R-:W3:Y:S02]  /*47e0*/  MUFU.EX2 R151, R151 ;  /* 0x0000009700977308 */ /* 0x000ee40000000800 */
[C---:B------:R-:W-:Y:S01]  /*47f0*/  HMMA.16816.F32.BF16 R56, R20.reuse, R10, R56 ;  /* 0x0000000a1438723c */ /* 0x040fe20000041838 */
[----:B------:R-:W4:Y:S05]  /*4800*/  LDSM.16.MT88.4 R8, [R194+0x11000] ;  /* 0x01100000c208783b */ /* 0x000f2a0000004200 */
[C---:B-----5:R-:W-:Y:S06]  /*4810*/  HMMA.16816.F32.BF16 R76, R20.reuse, R4, R76 ;  /* 0x00000004144c723c */ /* 0x060fec000004184c */
[C---:B------:R-:W-:Y:S01]  /*4820*/  HMMA.16816.F32.BF16 R80, R20.reuse, R6, R80 ;  /* 0x000000061450723c */ /* 0x040fe20000041850 */
[----:B------:R-:W5:Y:S05]  /*4830*/  LDSM.16.MT88.4 R4, [R193+0x11000] ;  /* 0x01100000c104783b */ /* 0x000f6a0000004200 */
[C---:B--2---:R-:W-:Y:S06]  /*4840*/  HMMA.16816.F32.BF16 R84, R20.reuse, R16, R84 ;  /* 0x000000101454723c */ /* 0x044fec0000041854 */
[C---:B------:R-:W-:Y:S01]  /*4850*/  HMMA.16816.F32.BF16 R88, R20.reuse, R18, R88 ;  /* 0x000000121458723c */ /* 0x040fe20000041858 */
[----:B------:R-:W2:Y:S05]  /*4860*/  LDSM.16.MT88.4 R16, [R196+0xd800] ;  /* 0x00d80000c410783b */ /* 0x000eaa0000004200 */
[C---:B-1----:R-:W-:Y:S06]  /*4870*/  HMMA.16816.F32.BF16 R96, R20.reuse, R14, R96 ;  /* 0x0000000e1460723c */ /* 0x042fec0000041860 */
[----:B------:R-:W-:Y:S01]  /*4880*/  HMMA.16816.F32.BF16 R92, R20, R12, R92 ;  /* 0x0000000c145c723c */ /* 0x000fe2000004185c */
[----:B------:R-:W-:-:S04]  /*4890*/  IMAD.WIDE.U32 R14, R190, -0x2daee0ad, RZ ;  /* 0xd2511f53be0e7825 */ /* 0x000fc800078e00ff */
[----:B------:R-:W-:Y:S01]  /*48a0*/  VIADD R190, R199, 0x1000 ;  /* 0x00001000c7be7836 */ /* 0x000fe20000000000 */
[C---:B----4-:R-:W-:Y:S01]  /*48b0*/  HMMA.16816.F32.BF16 R120, R20.reuse, R8, R120 ;  /* 0x000000081478723c */ /* 0x050fe20000041878 */
[C---:B------:R-:W-:Y:S02]  /*48c0*/  LOP3.LUT R13, R14.reuse, 0xffff, RZ, 0xc0, !PT ;  /* 0x0000ffff0e0d7812 */ /* 0x040fe400078ec0ff */
[----:B------:R-:W-:Y:S02]  /*48d0*/  LOP3.LUT R12, R14, 0xff, RZ, 0xc0, !PT ;  /* 0x000000ff0e0c7812 */ /* 0x000fe400078ec0ff */
[----:B------:R-:W-:Y:S01]  /*48e0*/  SHF.R.U32.HI R13, RZ, 0x8, R13 ;  /* 0x00000008ff0d7819 */ /* 0x000fe2000001160d */
[----:B------:R-:W-:Y:S01]  /*48f0*/  HMMA.16816.F32.BF16 R100, R20, R10, R100 ;  /* 0x0000000a1464723c */ /* 0x000fe20000041864 */
[--C-:B------:R-:W-:Y:S02]  /*4900*/  SHF.R.U32.HI R8, RZ, 0x10, R14.reuse ;  /* 0x00000010ff087819 */ /* 0x100fe4000001160e */
[----:B------:R-:W-:-:S02]  /*4910*/  SHF.R.U32.HI R9, RZ, 0x18, R14 ;  /* 0x00000018ff097819 */ /* 0x000fc4000001160e */
[----:B------:R-:W-:Y:S01]  /*4920*/  LOP3.LUT R186, R15, UR4, R186, 0x96, !PT ;  /* 0x000000040fba7c12 */ /* 0x000fe2000f8e96ba */
[C---:B-----5:R-:W-:Y:S01]  /*4930*/  HMMA.16816.F32.BF16 R104, R20.reuse, R4, R104 ;  /* 0x000000041468723c */ /* 0x060fe20000041868 */
[----:B------:R-:W-:Y:S02]  /*4940*/  PRMT R11, R12, 0x5410, R13 ;  /* 0x000054100c0b7816 */ /* 0x000fe4000000000d */
[----:B------:R-:W1:Y:S01]  /*4950*/  LDSM.16.MT88.4 R12, [R192+0xd800] ;  /* 0x00d80000c00c783b */ /* 0x000e620000004200 */
[----:B------:R-:W-:Y:S02]  /*4960*/  LOP3.LUT R8, R8, 0xff, RZ, 0xc0, !PT ;  /* 0x000000ff08087812 */ /* 0x000fe400078ec0ff */
[----:B------:R-:W-:Y:S01]  /*4970*/  HMMA.16816.F32.BF16 R128, R20, R136, R128 ;  /* 0x000000881480723c */ /* 0x000fe20000041880 */
[----:B------:R-:W-:Y:S02]  /*4980*/  SHF.R.U32.HI R5, RZ, 0x10, R186 ;  /* 0x00000010ff057819 */ /* 0x000fe400000116ba */
[----:B------:R-:W-:-:S02]  /*4990*/  PRMT R9, R8, 0x5410, R9 ;  /* 0x0000541008097816 */ /* 0x000fc40000000009 */
[----:B------:R-:W-:Y:S01]  /*49a0*/  LOP3.LUT R8, R186, 0xffff, RZ, 0xc0, !PT ;  /* 0x0000ffffba087812 */ /* 0x000fe200078ec0ff */
[C---:B------:R-:W-:Y:S01]  /*49b0*/  HMMA.16816.F32.BF16 R124, R20.reuse, R138, R124 ;  /* 0x0000008a147c723c */ /* 0x040fe2000004187c */
[----:B------:R-:W-:Y:S01]  /*49c0*/  SHF.R.U32.HI R4, RZ, 0x18, R186 ;  /* 0x00000018ff047819 */ /* 0x000fe200000116ba */
[----:B------:R-:W-:Y:S01]  /*49d0*/  LDSM.16.MT88.4 R136, [R193+0xd800] ;  /* 0x00d80000c188783b */ /* 0x000fe20000004200 */
[----:B------:R-:W-:Y:S02]  /*49e0*/  SHF.R.U32.HI R8, RZ, 0x8, R8 ;  /* 0x00000008ff087819 */ /* 0x000fe40000011608 */
[----:B------:R-:W-:Y:S01]  /*49f0*/  LOP3.LUT R5, R5, 0xff, RZ, 0xc0, !PT ;  /* 0x000000ff05057812 */ /* 0x000fe200078ec0ff */
[----:B------:R-:W-:Y:S03]  /*4a00*/  HMMA.16816.F32.BF16 R68, R20, R24, R68 ;  /* 0x000000181444723c */ /* 0x000fe60000041844 */
[----:B------:R-:W-:-:S03]  /*4a10*/  PRMT R5, R5, 0x5410, R4 ;  /* 0x0000541005057816 */ /* 0x000fc60000000004 */
[C---:B------:R-:W-:Y:S01]  /*4a20*/  HMMA.16816.F32.BF16 R116, R20.reuse, R6, R116 ;  /* 0x000000061474723c */ /* 0x040fe20000041874 */
[----:B------:R-:W-:Y:S01]  /*4a30*/  LOP3.LUT R25, R186, 0xff, RZ, 0xc0, !PT ;  /* 0x000000ffba197812 */ /* 0x000fe200078ec0ff */
[----:B------:R-:W-:Y:S01]  /*4a40*/  VIADD R186, R199, 0x2800 ;  /* 0x00002800c7ba7836 */ /* 0x000fe20000000000 */
[--C-:B------:R-:W-:Y:S02]  /*4a50*/  HSET2.LE.AND R5, R5, R170.reuse, PT ;  /* 0x000000aa05057233 */ /* 0x100fe40003803000 */
[----:B------:R-:W-:Y:S01]  /*4a60*/  PRMT R25, R25, 0x5410, R8 ;  /* 0x0000541019197816 */ /* 0x000fe20000000008 */
[C---:B------:R-:W-:Y:S01]  /*4a70*/  HMMA.16816.F32.BF16 R108, R20.reuse, R144, R108 ;  /* 0x00000090146c723c */ /* 0x040fe2000004186c */
[--C-:B------:R-:W-:Y:S02]  /*4a80*/  HSET2.LE.AND R6, R11, R170.reuse, PT ;  /* 0x000000aa0b067233 */ /* 0x100fe40003803000 */
[--C-:B------:R-:W-:Y:S02]  /*4a90*/  HSET2.LE.AND R7, R9, R170.reuse, PT ;  /* 0x000000aa09077233 */ /* 0x100fe40003803000 */
[----:B------:R-:W4:Y:S01]  /*4aa0*/  LDSM.16.MT88.4 R8, [R192+0xf800] ;  /* 0x00f80000c008783b */ /* 0x000f220000004200 */
[----:B------:R-:W-:Y:S01]  /*4ab0*/  HSET2.LE.AND R4, R25, R170, PT ;  /* 0x000000aa19047233 */ /* 0x000fe20003803000 */
[----:B------:R-:W-:Y:S01]  /*4ac0*/  HMMA.16816.F32.BF16 R44, R20, R32, R44 ;  /* 0x00000020142c723c */ /* 0x000fe2000004182c */
[----:B---3--:R-:W-:-:S02]  /*4ad0*/  F2FP.BF16.F32.PACK_AB R170, R178, R151 ;  /* 0x00000097b2aa723e */ /* 0x008fc400000010ff */
[----:B------:R-:W-:Y:S02]  /*4ae0*/  F2FP.BF16.F32.PACK_AB R145, R217, R150 ;  /* 0x00000096d991723e */ /* 0x000fe400000010ff */
[----:B------:R-:W-:Y:S01]  /*4af0*/  F2FP.BF16.F32.PACK_AB R144, R215, R176 ;  /* 0x000000b0d790723e */ /* 0x000fe200000010ff */
[C---:B------:R-:W-:Y:S01]  /*4b00*/  HMMA.16816.F32.BF16 R48, R20.reuse, R34, R48 ;  /* 0x000000221430723c */ /* 0x040fe20000041830 */
[----:B------:R-:W-:Y:S01]  /*4b10*/  LOP3.LUT R4, R4, R175, RZ, 0xc0, !PT ;  /* 0x000000af04047212 */ /* 0x000fe200078ec0ff */
[----:B------:R-:W-:Y:S01]  /*4b20*/  LDSM.16.MT88.4 R32, [R196+0xf800] ;  /* 0x00f80000c420783b */ /* 0x000fe20000004200 */
[----:B------:R-:W-:Y:S02]  /*4b30*/  LOP3.LUT R5, R5, R170, RZ, 0xc0, !PT ;  /* 0x000000aa05057212 */ /* 0x000fe400078ec0ff */
[----:B------:R-:W-:Y:S01]  /*4b40*/  LOP3.LUT R6, R6, R145, RZ, 0xc0, !PT ;  /* 0x0000009106067212 */ /* 0x000fe200078ec0ff */
[----:B------:R-:W-:Y:S01]  /*4b50*/  HMMA.16816.F32.BF16 R60, R20, R28, R60 ;  /* 0x0000001c143c723c */ /* 0x000fe2000004183c */
[----:B------:R-:W-:-:S05]  /*4b60*/  LOP3.LUT R7, R7, R144, RZ, 0xc0, !PT ;  /* 0x0000009007077212 */ /* 0x000fca00078ec0ff */
[----:B------:R-:W-:Y:S01]  /*4b70*/  HMMA.16816.F32.BF16 R64, R20, R30, R64 ;  /* 0x0000001e1440723c */ /* 0x000fe20000041840 */
[----:B------:R-:W-:Y:S05]  /*4b80*/  LDSM.16.MT88.4 R28, [R194+0xf800] ;  /* 0x00f80000c21c783b */ /* 0x000fea0000004200 */
[C---:B--2---:R-:W-:Y:S06]  /*4b90*/  HMMA.16816.F32.BF16 R128, R4.reuse, R16, R128 ;  /* 0x000000100480723c */ /* 0x044fec0000041880 */
[C---:B------:R-:W-:Y:S01]  /*4ba0*/  HMMA.16816.F32.BF16 R124, R4.reuse, R18, R124 ;  /* 0x00000012047c723c */ /* 0x040fe2000004187c */
[----:B------:R-:W2:Y:S05]  /*4bb0*/  LDSM.16.MT88.4 R16, [R194+0x11800] ;  /* 0x01180000c210783b */ /* 0x000eaa0000004200 */
[C---:B-1----:R-:W-:Y:S06]  /*4bc0*/  HMMA.16816.F32.BF16 R52, R4.reuse, R12, R52 ;  /* 0x0000000c0434723c */ /* 0x042fec0000041834 */
[C---:B------:R-:W-:Y:S01]  /*4bd0*/  HMMA.16816.F32.BF16 R56, R4.reuse, R14, R56 ;  /* 0x0000000e0438723c */ /* 0x040fe20000041838 */
[----:B------:R-:W1:Y:S05]  /*4be0*/  LDSM.16.MT88.4 R12, [R193+0x11800] ;  /* 0x01180000c10c783b */ /* 0x000e6a0000004200 */
[C---:B----4-:R-:W-:Y:S06]  /*4bf0*/  HMMA.16816.F32.BF16 R84, R4.reuse, R8, R84 ;  /* 0x000000080454723c */ /* 0x050fec0000041854 */
[----:B------:R-:W-:Y:S01]  /*4c00*/  HMMA.16816.F32.BF16 R88, R4, R10, R88 ;  /* 0x0000000a0458723c */ /* 0x000fe20000041858 */
[----:B------:R-:W3:Y:S05]  /*4c10*/  LDSM.16.MT88.4 R8, [R192+0x11800] ;  /* 0x01180000c008783b */ /* 0x000eea0000004200 */
[C---:B------:R-:W-:Y:S01]  /*4c20*/  HMMA.16816.F32.BF16 R72, R20.reuse, R26, R72 ;  /* 0x0000001a1448723c */ /* 0x040fe20000041848 */
[----:B------:R-:W4:Y:S05]  /*4c30*/  LDSM.16.MT88.4 R24, [R193+0xf800] ;  /* 0x00f80000c118783b */ /* 0x000f2a0000004200 */
[----:B------:R-:W-:Y:S01]  /*4c40*/  HMMA.16816.F32.BF16 R112, R20, R146, R112 ;  /* 0x000000921470723c */ /* 0x000fe20000041870 */
[----:B------:R-:W5:Y:S05]  /*4c50*/  LDSM.16.MT88.4 R20, [R196+0x11800] ;  /* 0x01180000c414783b */ /* 0x000f6a0000004200 */
[C---:B--2---:R-:W-:Y:S06]  /*4c60*/  HMMA.16816.F32.BF16 R120, R4.reuse, R16, R120 ;  /* 0x000000100478723c */ /* 0x044fec0000041878 */
[----:B------:R-:W-:Y:S01]  /*4c70*/  HMMA.16816.F32.BF16 R36, R4, R140, R36 ;  /* 0x0000008c0424723c */ /* 0x000fe20000041824 */
[----:B------:R-:W-:Y:S01]  /*4c80*/  FADD.FTZ R17, R153, R156 ;  /* 0x0000009c99117221 */ /* 0x000fe20000010000 */
[----:B------:R-:W-:-:S03]  /*4c90*/  FADD.FTZ R16, R134, R157 ;  /* 0x0000009d86107221 */ /* 0x000fc60000010000 */
[----:B------:R-:W-:Y:S01]  /*4ca0*/  FADD.FTZ R17, R152, R17 ;  /* 0x0000001198117221 */ /* 0x000fe20000010000 */
[----:B------:R-:W-:Y:S01]  /*4cb0*/  FADD.FTZ R16, R133, R16 ;  /* 0x0000001085107221 */ /* 0x000fe20000010000 */
[----:B-1----:R-:W-:Y:S02]  /*4cc0*/  HMMA.16816.F32.BF16 R104, R4, R12, R104 ;  /* 0x0000000c0468723c */ /* 0x002fe40000041868 */
[----:B------:R-:W-:-:S04]  /*4cd0*/  FADD.FTZ R166, R166, R17 ;  /* 0x00000011a6a67221 */ /* 0x000fc80000010000 */
[----:B------:R-:W-:Y:S01]  /*4ce0*/  FADD.FTZ R167, R167, R166 ;  /* 0x000000a6a7a77221 */ /* 0x000fe20000010000 */
[----:B------:R-:W-:Y:S01]  /*4cf0*/  FADD.FTZ R13, R171, R16 ;  /* 0x00000010ab0d7221 */ /* 0x000fe20000010000 */
[----:B------:R-:W-:Y:S02]  /*4d00*/  HMMA.16816.F32.BF16 R40, R4, R142, R40 ;  /* 0x0000008e0428723c */ /* 0x000fe40000041828 */
[----:B------:R-:W-:Y:S01]  /*4d10*/  FADD.FTZ R168, R168, R167 ;  /* 0x000000a7a8a87221 */ /* 0x000fe20000010000 */
[----:B------:R-:W-:-:S03]  /*4d20*/  FADD.FTZ R13, R172, R13 ;  /* 0x0000000dac0d7221 */ /* 0x000fc60000010000 */
[----:B------:R-:W-:Y:S01]  /*4d30*/  FADD.FTZ R169, R169, R168 ;  /* 0x000000a8a9a97221 */ /* 0x000fe20000010000 */
[----:B------:R-:W-:Y:S01]  /*4d40*/  FADD.FTZ R12, R174, R13 ;  /* 0x0000000dae0c7221 */ /* 0x000fe20000010000 */
[----:B---3--:R-:W-:Y:S02]  /*4d50*/  HMMA.16816.F32.BF16 R108, R4, R8, R108 ;  /* 0x00000008046c723c */ /* 0x008fe4000004186c */
        /* <DEDUP_REMOVED lines=8> */
[----:B------:R-:W-:Y:S01]  /*4de0*/  FADD.FTZ R176, R176, R9 ;  /* 0x00000009b0b07221 */ /* 0x000fe20000010000 */
[----:B------:R-:W-:-:S03]  /*4df0*/  FADD.FTZ R217, R217, R150 ;  /* 0x00000096d9d97221 */ /* 0x000fc60000010000 */
[----:B------:R-:W-:Y:S01]  /*4e00*/  FADD.FTZ R215, R215, R176 ;  /* 0x000000b0d7d77221 */ /* 0x000fe20000010000 */
[C---:B------:R-:W-:Y:S06]  /*4e10*/  HMMA.16816.F32.BF16 R60, R4.reuse, R32, R60 ;  /* 0x00000020043c723c */ /* 0x040fec000004183c */
[C---:B------:R-:W-:Y:S06]  /*4e20*/  HMMA.16816.F32.BF16 R64, R4.reuse, R34, R64 ;  /* 0x000000220440723c */ /* 0x040fec0000041840 */
[C---:B------:R-:W-:Y:S06]  /*4e30*/  HMMA.16816.F32.BF16 R68, R4.reuse, R28, R68 ;  /* 0x0000001c0444723c */ /* 0x040fec0000041844 */
[C---:B------:R-:W-:Y:S06]  /*4e40*/  HMMA.16816.F32.BF16 R72, R4.reuse, R30, R72 ;  /* 0x0000001e0448723c */ /* 0x040fec0000041848 */
[C---:B----4-:R-:W-:Y:S06]  /*4e50*/  HMMA.16816.F32.BF16 R76, R4.reuse, R24, R76 ;  /* 0x00000018044c723c */ /* 0x050fec000004184c */
[C---:B------:R-:W-:Y:S06]  /*4e60*/  HMMA.16816.F32.BF16 R80, R4.reuse, R26, R80 ;  /* 0x0000001a0450723c */ /* 0x040fec0000041850 */
[C---:B-----5:R-:W-:Y:S06]  /*4e70*/  HMMA.16816.F32.BF16 R92, R4.reuse, R20, R92 ;  /* 0x00000014045c723c */ /* 0x060fec000004185c */
[C---:B------:R-:W-:Y:S06]  /*4e80*/  HMMA.16816.F32.BF16 R96, R4.reuse, R22, R96 ;  /* 0x000000160460723c */ /* 0x040fec0000041860 */
[C---:B------:R-:W-:Y:S06]  /*4e90*/  HMMA.16816.F32.BF16 R100, R4.reuse, R18, R100 ;  /* 0x000000120464723c */ /* 0x040fec0000041864 */
[C---:B------:R-:W-:Y:S06]  /*4ea0*/  HMMA.16816.F32.BF16 R116, R4.reuse, R14, R116 ;  /* 0x0000000e0474723c */ /* 0x040fec0000041874 */
[----:B------:R-:W-:Y:S01]  /*4eb0*/  HMMA.16816.F32.BF16 R112, R4, R10, R112 ;  /* 0x0000000a0470723c */ /* 0x000fe20000041870 */
[----:B------:R-:W-:-:S08]  /*4ec0*/  NOP ;  /* 0x0000000000007918 */ /* 0x000fd00000000000 */
[----:B------:R-:W-:-:S15]  /*4ed0*/  @!P0 BRA `(.L_x_732) ;  /* 0x0000003000a88947 */ /* 0x000fde0003800000 */
[----:B------:R-:W-:Y:S01]  /*4ee0*/  IMAD.WIDE.U32 R218, R0, -0x326172a9, RZ ;  /* 0xcd9e8d5700da7825 */ /* 0x000fe200078e00ff */
[----:B------:R-:W-:Y:S01]  /*4ef0*/  MOV R0, R3 ;  /* 0x0000000300007202 */ /* 0x000fe20000000f00 */
[----:B------:R-:W-:Y:S01]  /*4f00*/  ULDC.64 UR8, c[0x0][0x248] ;  /* 0x0000920000087ab9 */ /* 0x000fe20000000a00 */
[----:B------:R-:W-:Y:S01]  /*4f10*/  MOV R133, R132 ;  /* 0x0000008400857202 */ /* 0x000fe20000000f00 */
[----:B------:R-:W-:Y:S01]  /*4f20*/  IMAD.WIDE.U32 R220, R2, -0x2daee0ad, RZ ;  /* 0xd2511f5302dc7825 */ /* 0x000fe200078e00ff */
[----:B------:R-:W-:Y:S01]  /*4f30*/  LOP3.LUT R212, R219, R135, RZ, 0x3c, !PT ;  /* 0x00000087dbd47212 */ /* 0x000fe200078e3cff */
[----:B------:R-:W-:Y:S01]  /*4f40*/  USHF.L.U64.HI UR30, UR6, 0x5, UR7 ;  /* 0x00000005061e7899 */ /* 0x000fe20008010207 */
[----:B------:R-:W-:Y:S01]  /*4f50*/  MOV R205, 0x7054 ;  /* 0x0000705400cd7802 */ /* 0x000fe20000000f00 */
[----:B------:R-:W-:Y:S02]  /*4f60*/  USHF.L.U32 UR36, UR6, 0x5, URZ ;  /* 0x0000000506247899 */ /* 0x000fe4000800063f */
[----:B------:R-:W-:Y:S01]  /*4f70*/  IMAD.WIDE.U32 R212, R212, -0x2daee0ad, RZ ;  /* 0xd2511f53d4d47825 */ /* 0x000fe200078e00ff */
[----:B------:R-:W-:Y:S01]  /*4f80*/  ULEA.HI.SX32 UR38, UR38, 0xfffffffe, 0x1a ;  /* 0xfffffffe26267891 */ /* 0x000fe2000f8fd23f */
[----:B------:R-:W-:Y:S01]  /*4f90*/  ULDC UR4, c[0x0][0x2ec] ;  /* 0x0000bb0000047ab9 */ /* 0x000fe20000000800 */
[----:B------:R-:W-:-:S02]  /*4fa0*/  USHF.L.U64.HI UR34, UR8, 0x5, UR9 ;  /* 0x0000000508227899 */ /* 0x000fc40008010209 */
[----:B------:R-:W-:Y:S01]  /*4fb0*/  USHF.L.U32 UR31, UR8, 0x5, URZ ;  /* 0x00000005081f7899 */ /* 0x000fe2000800063f */
[----:B------:R-:W-:Y:S01]  /*4fc0*/  ULDC.64 UR12, c[0x0][0x250] ;  /* 0x00009400000c7ab9 */ /* 0x000fe20000000a00 */
[----:B------:R-:W-:Y:S01]  /*4fd0*/  ULDC.64 UR6, c[0x0][0x218] ;  /* 0x0000860000067ab9 */ /* 0x000fe20000000a00 */
[----:B------:R-:W-:Y:S01]  /*4fe0*/  ULDC.64 UR10, c[0x0][0x220] ;  /* 0x00008800000a7ab9 */ /* 0x000fe20000000a00 */
[----:B------:R-:W-:Y:S08]  /*4ff0*/  BRA `(.L_x_733) ;  /* 0x0000000000907947 */ /* 0x000ff00003800000 */
.L_x_735:
        /* <DEDUP_REMOVED lines=13> */
[----:B------:R-:W-:Y:S02]  /*50d0*/  LEA.HI.X R137, R134, UR7, R3, 0x1, P2 ;  /* 0x0000000786897c11 */ /* 0x000fe400090f0c03 */
[----:B------:R-:W-:Y:S02]  /*50e0*/  IADD3 R140, P2, R138, UR31, RZ ;  /* 0x0000001f8a8c7c10 */ /* 0x000fe4000ff5e0ff */
[----:B------:R-:W-:Y:S01]  /*50f0*/  IADD3.X R139, R137, UR34, RZ, P1, !PT ;  /* 0x00000022898b7c10 */ /* 0x000fe20008ffe4ff */
[----:B------:R-:W-:Y:S01]  /*5100*/  @!PT LDS RZ, [RZ] ;  /* 0x00000000fffff984 */ /* 0x000fe20000000800 */
[----:B------:R-:W-:Y:S01]  /*5110*/  @!PT LDS RZ, [RZ] ;  /* 0x00000000fffff984 */ /* 0x000fe20000000800 */
[----:B------:R-:W-:Y:S01]  /*5120*/  @!PT LDS RZ, [RZ] ;  /* 0x00000000fffff984 */ /* 0x000fe20000000800 */
[----:B------:R1:W-:Y:S01]  /*5130*/  LDGSTS.E.BYPASS.LTC128B.128 [R204+0x6000], desc[UR28][R136.64] ;  /* 0x0600000088cc7fae */ /* 0x0003e2000b901d5c */
[----:B------:R-:W-:Y:S02]  /*5140*/  IADD3 R134, P1, R140, UR31, RZ ;  /* 0x0000001f8c867c10 */ /* 0x000fe4000ff3e0ff */
[----:B------:R-:W-:Y:S01]  /*5150*/  IADD3.X R141, R139, UR34, RZ, P2, !PT ;  /* 0x000000228b8d7c10 */ /* 0x000fe200097fe4ff */
[----:B------:R1:W-:Y:S03]  /*5160*/  LDGSTS.E.BYPASS.LTC128B.128 [R204+0x8000], desc[UR28][R136.64+0x80] ;  /* 0x0800008088cc7fae */ /* 0x0003e6000b901d5c */
[----:B------:R-:W-:Y:S01]  /*5170*/  IADD3.X R135, R141, UR34, RZ, P1, !PT ;  /* 0x000000228d877c10 */ /* 0x000fe20008ffe4ff */
        /* <DEDUP_REMOVED lines=12> */
.L_x_733:
[----:B------:R-:W-:Y:S01]  /*5240*/  USHF.R.S32.HI UR35, URZ, 0x1f, UR38 ;  /* 0x0000001f3f237899 */ /* 0x000fe20008011426 */
[----:B------:R-:W-:Y:S04]  /*5250*/  DEPBAR.LE SB0, 0x0 ;  /* 0x000080000000791a */ /* 0x000fe80000000000 */
[----:B------:R-:W-:Y:S01]  /*5260*/  UIMAD UR35, UR35, UR12, URZ ;  /* 0x0000000c232372a4 */ /* 0x000fe2000f8e023f */
[----:B------:R-:W-:Y:S01]  /*5270*/  BAR.SYNC.DEFER_BLOCKING 0x0 ;  /* 0x0000000000007b1d */ /* 0x000fe20000010000 */
[----:B------:R-:W-:Y:S02]  /*5280*/  UIMAD.WIDE.U32 UR40, UR38, UR12, URZ ;  /* 0x0000000c262872a5 */ /* 0x000fe4000f8e003f */
[----:B------:R-:W-:Y:S04]  /*5290*/  UIMAD UR35, UR38, UR13, UR35 ;  /* 0x0000000d262372a4 */ /* 0x000fe8000f8e0223 */
[----:B------:R-:W-:Y:S01]  /*52a0*/  UIADD3 UR35, UR41, UR35, URZ ;  /* 0x0000002329237290 */ /* 0x000fe2000fffe03f */
[----:B------:R-:W-:Y:S02]  /*52b0*/  IMAD.U32 R222, RZ, RZ, UR40 ;  /* 0x00000028ffde7e24 */ /* 0x000fe4000f8e00ff */
[----:B------:R-:W-:Y:S03]  /*52c0*/  IMAD.U32 R223, RZ, RZ, UR41 ;  /* 0x00000029ffdf7e24 */ /* 0x000fe6000f8e00ff */
[----:B------:R-:W-:Y:S01]  /*52d0*/  IMAD.U32 R2, RZ, RZ, UR35 ;  /* 0x00000023ff027e24 */ /* 0x000fe2000f8e00ff */
[C---:B------:R-:W-:Y:S04]  /*52e0*/  LEA R3, P0, R222.reuse, R206, 0x6 ;  /* 0x000000cede037211 */ /* 0x040fe800078030ff */
[C---:B------:R-:W-:Y:S02]  /*52f0*/  LEA R134, P1, R3.reuse, UR10, 0x1 ;  /* 0x0000000a03867c11 */ /* 0x040fe4000f8208ff */
        /* <DEDUP_REMOVED lines=8> */
[----:B------:R-:W-:Y:S01]  /*5380*/  LDGSTS.E.BYPASS.LTC128B.128 [R204+0xc000], desc[UR28][R134.64] ;  /* 0x0c00000086cc7fae */ /* 0x000fe2000b901d5c */
[----:B------:R-:W-:Y:S02]  /*5390*/  IADD3 R2, P0, R224, UR36, RZ ;  /* 0x00000024e0027c10 */ /* 0x000fe4000ff1e0ff */
[----:B------:R-:W-:Y:S01]  /*53a0*/  IADD3.X R225, R223, UR30, RZ, P1, !PT ;  /* 0x0000001edfe17c10 */ /* 0x000fe20008ffe4ff */
[----:B------:R-:W-:Y:S03]  /*53b0*/  LDGSTS.E.BYPASS.LTC128B.128 [R204+0xe000], desc[UR28][R134.64+0x80] ;  /* 0x0e00008086cc7fae */ /* 0x000fe6000b901d5c */
[----:B------:R-:W-:Y:S01]  /*53c0*/  IADD3.X R3, R225, UR30, RZ, P0, !PT ;  /* 0x0000001ee1037c10 */ /* 0x000fe200087fe4ff */
[----:B------:R-:W-:Y:S01]  /*53d0*/  LDGSTS.E.BYPASS.LTC128B.128 [R204+0x10000], desc[UR28][R134.64+0x100] ;  /* 0x1000010086cc7fae */ /* 0x000fe2000b901d5c */
[----:B------:R-:W-:Y:S03]  /*53e0*/  ISETP.LT.AND P0, PT, RZ, UR38, PT ;  /* 0x00000026ff007c0c */ /* 0x000fe6000bf01270 */
[----:B------:R-:W-:Y:S04]  /*53f0*/  LDGSTS.E.BYPASS.LTC128B.128 [R204+0xc800], desc[UR28][R222.64] ;  /* 0x0c800000decc7fae */ /* 0x000fe8000b901d5c */
[----:B------:R-:W-:Y:S04]  /*5400*/  LDGSTS.E.BYPASS.LTC128B.128 [R204+0xe800], desc[UR28][R222.64+0x80] ;  /* 0x0e800080decc7fae */ /* 0x000fe8000b901d5c */
[----:B------:R-:W-:Y:S04]  /*5410*/  LDGSTS.E.BYPASS.LTC128B.128 [R204+0x10800], desc[UR28][R222.64+0x100] ;  /* 0x10800100decc7fae */ /* 0x000fe8000b901d5c */
        /* <DEDUP_REMOVED lines=16> */
[----:B------:R-:W-:Y:S01]  /*5520*/  LDSM.16.M88.4 R172, [R198] ;  /* 0x00000000c6ac783b */ /* 0x000fe20000000200 */
[C---:B--2---:R-:W-:Y:S03]  /*5530*/  HMMA.16816.F32.BF16 R4, R136.reuse, R140, RZ ;  /* 0x0000008c8804723c */ /* 0x044fe600000418ff */
[----:B------:R-:W-:Y:S03]  /*5540*/  LDSM.16.M88.4 R176, [R195+0x6000] ;  /* 0x00600000c3b0783b */ /* 0x000fe60000000200 */
[C---:B------:R-:W-:Y:S01]  /*5550*/  HMMA.16816.F32.BF16 R8, R136.reuse, R142, RZ ;  /* 0x0000008e8808723c */ /* 0x040fe200000418ff */
[----:B------:R-:W2:Y:S05]  /*5560*/  LDSM.16.M88.4 R140, [R190] ;  /* 0x00000000be8c783b */ /* 0x000eaa0000000200 */
[C---:B---3--:R-:W-:Y:S06]  /*5570*/  HMMA.16816.F32.BF16 R12, R136.reuse, R144, RZ ;  /* 0x00000090880c723c */ /* 0x048fec00000418ff */
[C---:B------:R-:W-:Y:S01]  /*5580*/  HMMA.16816.F32.BF16 R16, R136.reuse, R146, RZ ;  /* 0x000000928810723c */ /* 0x040fe200000418ff */
[----:B------:R-:W3:Y:S05]  /*5590*/  LDSM.16.M88.4 R144, [R195+0x6800] ;  /* 0x00680000c390783b */ /* 0x000eea0000000200 */
[C---:B----4-:R-:W-:Y:S06]  /*55a0*/  HMMA.16816.F32.BF16 R20, R136.reuse, R148, RZ ;  /* 0x000000948814723c */ /* 0x050fec00000418ff */
[C---:B------:R-:W-:Y:S01]  /*55b0*/  HMMA.16816.F32.BF16 R24, R136.reuse, R150, RZ ;  /* 0x000000968818723c */ /* 0x040fe200000418ff */
[----:B------:R-:W-:Y:S05]  /*55c0*/  LDSM.16.M88.4 R148, [R195+0x7800] ;  /* 0x00780000c394783b */ /* 0x000fea0000000200 */
[C---:B-----5:R-:W-:Y:S06]  /*55d0*/  HMMA.16816.F32.BF16 R28, R136.reuse, R152, RZ ;  /* 0x00000098881c723c */ /* 0x060fec00000418ff */
[----:B------:R-:W-:Y:S01]  /*55e0*/  HMMA.16816.F32.BF16 R32, R136, R154, RZ ;  /* 0x0000009a8820723c */ /* 0x000fe200000418ff */
[----:B------:R-:W4:Y:S04]  /*55f0*/  LDSM.16.M88.4 R136, [R195+0x7000] ;  /* 0x00700000c388783b */ /* 0x000f280000000200 */
[----:B------:R-:W-:Y:S01]  /*5600*/  LDSM.16.M88.4 R152, [R197] ;  /* 0x00000000c598783b */ /* 0x000fe20000000200 */
[C---:B-1----:R-:W-:Y:S06]  /*5610*/  HMMA.16816.F32.BF16 R4, R156.reuse, R160, R4 ;  /* 0x000000a09c04723c */ /* 0x042fec0000041804 */
[C---:B------:R-:W-:Y:S01]  /*5620*/  HMMA.16816.F32.BF16 R8, R156.reuse, R162, R8 ;  /* 0x000000a29c08723c */ /* 0x040fe20000041808 */
[----:B------:R-:W1:Y:S05]  /*5630*/  LDSM.16.M88.4 R160, [R188] ;  /* 0x00000000bca0783b */ /* 0x000e6a0000000200 */
[C---:B------:R-:W-:Y:S06]  /*5640*/  HMMA.16816.F32.BF16 R12, R156.reuse, R164, R12 ;  /* 0x000000a49c0c723c */ /* 0x040fec000004180c */
[C---:B------:R-:W-:Y:S01]  /*5650*/  HMMA.16816.F32.BF16 R16, R156.reuse, R166, R16 ;  /* 0x000000a69c10723c */ /* 0x040fe20000041810 */
[----:B------:R-:W5:Y:S05]  /*5660*/  LDSM.16.M88.4 R164, [R188+0x800] ;  /* 0x00080000bca4783b */ /* 0x000f6a0000000200 */
[C---:B--2---:R-:W-:Y:S06]  /*5670*/  HMMA.16816.F32.BF16 R20, R156.reuse, R140, R20 ;  /* 0x0000008c9c14723c */ /* 0x044fec0000041814 */
[C---:B------:R-:W-:Y:S01]  /*5680*/  HMMA.16816.F32.BF16 R24, R156.reuse, R142, R24 ;  /* 0x0000008e9c18723c */ /* 0x040fe20000041818 */
[----:B------:R-:W2:Y:S05]  /*5690*/  LDSM.16.M88.4 R140, [R188+0x1000] ;  /* 0x00100000bc8c783b */ /* 0x000eaa0000000200 */
[C---:B------:R-:W-:Y:S06]  /*56a0*/  HMMA.16816.F32.BF16 R28, R156.reuse, R168, R28 ;  /* 0x000000a89c1c723c */ /* 0x040fec000004181c */
[----:B------:R-:W-:Y:S01]  /*56b0*/  HMMA.16816.F32.BF16 R32, R156, R170, R32 ;  /* 0x000000aa9c20723c */ /* 0x000fe20000041820 */
[----:B------:R-:W2:Y:S04]  /*56c0*/  LDSM.16.M88.4 R156, [R188+0x1800] ;  /* 0x00180000bc9c783b */ /* 0x000ea80000000200 */
[----:B------:R-:W-:Y:S01]  /*56d0*/  LDSM.16.M88.4 R168, [R202+0x2000] ;  /* 0x00200000caa8783b */ /* 0x000fe20000000200 */
[C---:B------:R-:W-:Y:S06]  /*56e0*/  HMMA.16816.F32.BF16 R4, R172.reuse, R176, R4 ;  /* 0x000000b0ac04723c */ /* 0x040fec0000041804 */
[C---:B------:R-:W-:Y:S01]  /*56f0*/  HMMA.16816.F32.BF16 R8, R172.reuse, R178, R8 ;  /* 0x000000b2ac08723c */ /* 0x040fe20000041808 */
[----:B------:R-:W2:Y:S05]  /*5700*/  LDSM.16.M88.4 R176, [R201+0x8000] ;  /* 0x00800000c9b0783b */ /* 0x000eaa0000000200 */
        /* <DEDUP_REMOVED lines=9> */
[----:B------:R-:W-:Y:S01]  /*57a0*/  LDSM.16.M88.4 R172, [R187] ;  /* 0x00000000bbac783b */ /* 0x000fe20000000200 */
[C---:B-1----:R-:W-:Y:S06]  /*57b0*/  HMMA.16816.F32.BF16 R4, R152.reuse, R160, R4 ;  /* 0x000000a09804723c */ /* 0x042fec0000041804 */
[C---:B------:R-:W-:Y:S01]  /*57c0*/  HMMA.16816.F32.BF16 R8, R152.reuse, R162, R8 ;  /* 0x000000a29808723c */ /* 0x040fe20000041808 */
[----:B------:R-:W1:Y:S05]  /*57d0*/  LDSM.16.M88.4 R160, [R200+0x2000] ;  /* 0x00200000c8a0783b */ /* 0x000e6a0000000200 */
[C---:B-----5:R-:W-:Y:S06]  /*57e0*/  HMMA.16816.F32.BF16 R12, R152.reuse, R164, R12 ;  /* 0x000000a4980c723c */ /* 0x060fec000004180c */
[C---:B------:R-:W-:Y:S01]  /*57f0*/  HMMA.16816.F32.BF16 R16, R152.reuse, R166, R16 ;  /* 0x000000a69810723c */ /* 0x040fe20000041810 */
[----:B------:R-:W5:Y:S05]  /*5800*/  LDSM.16.M88.4 R164, [R186] ;  /* 0x00000000baa4783b */ /* 0x000f6a0000000200 */
[C---:B--2---:R-:W-:Y:S06]  /*5810*/  HMMA.16816.F32.BF16 R20, R152.reuse, R140, R20 ;  /* 0x0000008c9814723c */ /* 0x044fec0000041814 */
[C---:B------:R-:W-:Y:S01]  /*5820*/  HMMA.16816.F32.BF16 R24, R152.reuse, R142, R24 ;  /* 0x0000008e9818723c */ /* 0x040fe20000041818 */
[----:B------:R-:W2:Y:S05]  /*5830*/  LDSM.16.M88.4 R140, [R185] ;  /* 0x00000000b98c783b */ /* 0x000eaa0000000200 */
[C---:B------:R-:W-:Y:S06]  /*5840*/  HMMA.16816.F32.BF16 R28, R152.reuse, R156, R28 ;  /* 0x0000009c981c723c */ /* 0x040fec000004181c */
[----:B------:R-:W-:Y:S01]  /*5850*/  HMMA.16816.F32.BF16 R32, R152, R158, R32 ;  /* 0x0000009e9820723c */ /* 0x000fe20000041820 */
[----:B------:R-:W2:Y:S04]  /*5860*/  LDSM.16.M88.4 R152, [R184] ;  /* 0x00000000b898783b */ /* 0x000ea80000000200 */
        /* <DEDUP_REMOVED lines=42> */
[----:B------:R-:W1:Y:S05]  /*5b10*/  LDSM.16.M88.4 R172, [R183] ;  /* 0x00000000b7ac783b */ /* 0x000e6a0000000200 */
        /* <DEDUP_REMOVED lines=11> */
[C---:B------:R-:W-:Y:S06]  /*5bd0*/  HMMA.16816.F32.BF16 R8, R160.reuse, R178, R8 ;  /* 0x000000b2a008723c */ /* 0x040fec0000041808 */
        /* <DEDUP_REMOVED lines=16> */
[C---:B--2---:R-:W-:Y:S06]  /*5ce0*/  HMMA.16816.F32.BF16 R20, R156.reuse, R140, R20 ;  /* 0x0000008c9c14723c */ /* 0x044fec0000041814 */
[C---:B------:R-:W-:Y:S01]  /*5cf0*/  HMMA.16816.F32.BF16 R24, R156.reuse, R142, R24 ;  /* 0x0000008e9c18723c */ /* 0x040fe20000041818 */
[----:B------:R-:W2:Y:S05]  /*5d00*/  LDSM.16.M88.4 R140, [R188+0x4800] ;  /* 0x00480000bc8c783b */ /* 0x000eaa0000000200 */
[C---:B------:R-:W-:Y:S06]  /*5d10*/  HMMA.16816.F32.BF16 R28, R156.reuse, R152, R28 ;  /* 0x000000989c1c723c */ /* 0x040fec000004181c */
[----:B------:R-:W-:Y:S06]  /*5d20*/  HMMA.16816.F32.BF16 R32, R156, R154, R32 ;  /* 0x0000009a9c20723c */ /* 0x000fec0000041820 */
[C---:B---3--:R-:W-:Y:S06]  /*5d30*/  HMMA.16816.F32.BF16 R4, R144.reuse, R168, R4 ;  /* 0x000000a89004723c */ /* 0x048fec0000041804 */
[C---:B------:R-:W-:Y:S06]  /*5d40*/  HMMA.16816.F32.BF16 R8, R144.reuse, R170, R8 ;  /* 0x000000aa9008723c */ /* 0x040fec0000041808 */
[C---:B----4-:R-:W-:Y:S06]  /*5d50*/  HMMA.16816.F32.BF16 R12, R144.reuse, R136, R12 ;  /* 0x00000088900c723c */ /* 0x050fec000004180c */
[C---:B------:R-:W-:Y:S01]  /*5d60*/  HMMA.16816.F32.BF16 R16, R144.reuse, R138, R16 ;  /* 0x0000008a9010723c */ /* 0x040fe20000041810 */
[----:B------:R-:W3:Y:S05]  /*5d70*/  LDSM.16.M88.4 R136, [R188+0x5000] ;  /* 0x00500000bc88783b */ /* 0x000eea0000000200 */
[C---:B------:R-:W-:Y:S06]  /*5d80*/  HMMA.16816.F32.BF16 R20, R144.reuse, R148, R20 ;  /* 0x000000949014723c */ /* 0x040fec0000041814 */
[C---:B------:R-:W-:Y:S06]  /*5d90*/  HMMA.16816.F32.BF16 R24, R144.reuse, R150, R24 ;  /* 0x000000969018723c */ /* 0x040fec0000041818 */
[C---:B------:R-:W-:Y:S06]  /*5da0*/  HMMA.16816.F32.BF16 R28, R144.reuse, R160, R28 ;  /* 0x000000a0901c723c */ /* 0x040fec000004181c */
[----:B------:R-:W-:Y:S01]  /*5db0*/  HMMA.16816.F32.BF16 R32, R144, R162, R32 ;  /* 0x000000a29020723c */ /* 0x000fe20000041820 */
[----:B------:R-:W4:Y:S01]  /*5dc0*/  LDSM.16.M88.4 R144, [R188+0x5800] ;  /* 0x00580000bc90783b */ /* 0x000f220000000200 */
[----:B------:R-:W-:Y:S04]  /*5dd0*/  DEPBAR.LE SB0, 0x0 ;  /* 0x000080000000791a */ /* 0x000fe80000000000 */
[C---:B-1----:R-:W-:Y:S01]  /*5de0*/  HMMA.16816.F32.BF16 R4, R164.reuse, R172, R4 ;  /* 0x000000aca404723c */ /* 0x042fe20000041804 */
[----:B------:R-:W-:Y:S05]  /*5df0*/  BAR.SYNC.DEFER_BLOCKING 0x0 ;  /* 0x0000000000007b1d */ /* 0x000fea0000010000 */
        /* <DEDUP_REMOVED lines=34> */
[----:B------:R-:W-:Y:S04]  /*6020*/  FMNMX.FTZ R132, R32, R135, !PT ;  /* 0x0000008720847209 */ /* 0x000fe80007810000 */
[----:B------:R-:W-:Y:S01]  /*6030*/  FMNMX.FTZ R223, R33, R132, !PT ;  /* 0x0000008421df7209 */ /* 0x000fe20007810000 */
[----:B------:R-:W-:Y:S06]  /*6040*/  @P0 BRA `(.L_x_735) ;  /* 0xffffffec00ec0947 */ /* 0x000fec000383ffff */
.L_x_734:
[----:B------:R-:W2:Y:S01]  /*6050*/  SHFL.BFLY PT, R132, R223, 0x2, 0x1f ;  /* 0x0c401f00df847f89 */ /* 0x000ea200000e0000 */
[----:B------:R-:W-:Y:S01]  /*6060*/  FMNMX.FTZ R3, R31, R2, !PT ;  /* 0x000000021f037209 */ /* 0x000fe20007810000 */
[----:B------:R-:W-:Y:S01]  /*6070*/  USHF.L.U32 UR39, UR38, 0x1, URZ ;  /* 0x0000000126277899 */ /* 0x000fe2000800063f */
[----:B------:R-:W-:Y:S05]  /*6080*/  LOP3.LUT R152, R213, UR20, R220, 0x96, !PT ;  /* 0x00000014d5987c12 */ /* 0x000fea000f8e96dc */
[----:B-1----:R-:W-:Y:S01]  /*6090*/  LDSM.16.MT88.4 R140, [R196+0xc000] ;  /* 0x00c00000c48c783b */ /* 0x002fe20000004200 */
[----:B------:R-:W-:Y:S01]  /*60a0*/  FMNMX.FTZ R2, R34, R3, !PT ;  /* 0x0000000322027209 */ /* 0x000fe20007810000 */
[----:B------:R-:W-:Y:S01]  /*60b0*/  UIADD3 UR35, UR32, -0x4ab325aa, URZ ;  /* 0xb54cda5620237890 */ /* 0x000fe2000fffe03f */
[----:B------:R-:W-:Y:S01]  /*60c0*/  MOV R3, UR33 ;  /* 0x0000002100037c02 */ /* 0x000fe20008000f00 */
[----:B------:R-:W-:Y:S01]  /*60d0*/  IMAD.WIDE.U32 R152, R152, -0x326172a9, RZ ;  /* 0xcd9e8d5798987825 */ /* 0x000fe200078e00ff */
[----:B------:R-:W-:Y:S01]  /*60e0*/  FMNMX.FTZ R135, R35, R2, !PT ;  /* 0x0000000223877209 */ /* 0x000fe20007810000 */
[----:B------:R-:W-:Y:S01]  /*60f0*/  UIADD3 UR37, UR33, 0x646e171e, URZ ;  /* 0x646e171e21257890 */ /* 0x000fe2000fffe03f */
[----:B------:R-:W-:Y:S01]  /*6100*/  MOV R166, UR27 ;  /* 0x0000001b00a67c02 */ /* 0x000fe20008000f00 */
[----:B------:R-:W-:Y:S01]  /*6110*/  LDSM.16.MT88.4 R144, [R194+0xc000] ;  /* 0x00c00000c290783b */ /* 0x000fe20000004200 */
[----:B------:R-:W-:Y:S02]  /*6120*/  UIADD3 UR38, UR38, -0x1, URZ ;  /* 0xffffffff26267890 */ /* 0x000fe4000fffe03f */
[----:B------:R-:W-:Y:S05]  /*6130*/  PRMT R166, R166, R205, UR27 ;  /* 0x0000001ba6a67e16 */ /* 0x000fea00080000cd */
[----:B------:R-:W1:Y:S08]  /*6140*/  SHFL.BFLY PT, R2, R135, 0x2, 0x1f ;  /* 0x0c401f0087027f89 */ /* 0x000e7000000e0000 */
[----:B------:R-:W-:Y:S01]  /*6150*/  LDSM.16.MT88.4 R148, [R193+0xc000] ;  /* 0x00c00000c194783b */ /* 0x000fe20000004200 */
[----:B--2---:R-:W-:Y:S07]  /*6160*/  FMNMX.FTZ R137, R223, R132, !PT ;  /* 0x00000084df897209 */ /* 0x004fee0007810000 */
[----:B------:R-:W2:Y:S01]  /*6170*/  SHFL.BFLY PT, R132, R137, 0x1, 0x1f ;  /* 0x0c201f0089847f89 */ /* 0x000ea200000e0000 */
[----:B-1----:R-:W-:Y:S02]  /*6180*/  FMNMX.FTZ R134, R135, R2, !PT ;  /* 0x0000000287867209 */ /* 0x002fe40007810000 */
[----:B------:R-:W-:Y:S01]  /*6190*/  LOP3.LUT R2, R221, UR39, R3, 0x96, !PT ;  /* 0x00000027dd027c12 */ /* 0x000fe2000f8e9603 */
[----:B------:R-:W-:Y:S04]  /*61a0*/  UIADD3 UR39, UR39, 0x1, URZ ;  /* 0x0000000127277890 */ /* 0x000fe8000fffe03f */
[----:B------:R-:W1:Y:S01]  /*61b0*/  SHFL.BFLY PT, R3, R134, 0x1, 0x1f ;  /* 0x0c201f0086037f89 */ /* 0x000e6200000e0000 */
[----:B------:R-:W-:Y:S01]  /*61c0*/  IMAD.WIDE.U32 R158, R2, -0x326172a9, RZ ;  /* 0xcd9e8d57029e7825 */ /* 0x000fe200078e00ff */
[----:B--2---:R-:W-:Y:S02]  /*61d0*/  FMNMX.FTZ R132, R137, R132, !PT ;  /* 0x0000008489847209 */ /* 0x004fe40007810000 */
[----:B------:R-:W-:Y:S02]  /*61e0*/  LOP3.LUT R158, R153, UR19, R158, 0x96, !PT ;  /* 0x00000013999e7c12 */ /* 0x000fe4000f8e969e */
[----:B------:R-:W-:Y:S01]  /*61f0*/  LOP3.LUT R2, R159, UR21, R218, 0x96, !PT ;  /* 0x000000159f027c12 */ /* 0x000fe2000f8e96da */
[C---:B------:R-:W-:Y:S01]  /*6200*/  FADD.FTZ R133, -R132.reuse, R133 ;  /* 0x0000008584857221 */ /* 0x040fe20000010100 */
[----:B------:R-:W-:Y:S01]  /*6210*/  FMUL.FTZ R168, R132, UR4 ;  /* 0x0000000484a87c20 */ /* 0x000fe20008410000 */
[----:B------:R-:W-:Y:S01]  /*6220*/  IMAD.WIDE.U32 R158, R158, -0x2daee0ad, RZ ;  /* 0xd2511f539e9e7825 */ /* 0x000fe200078e00ff */
[----:B------:R-:W-:Y:S03]  /*6230*/  FSETP.NEU.FTZ.AND P1, PT, R132, -INF , PT ;  /* 0xff8000008400780b */ /* 0x000fe60003f3d000 */
[----:B------:R-:W-:Y:S04]  /*6240*/  IMAD.WIDE.U32 R156, R2, -0x2daee0ad, RZ ;  /* 0xd2511f53029c7825 */ /* 0x000fe800078e00ff */
[----:B------:R-:W-:Y:S01]  /*6250*/  FMUL.FTZ R2, R133, UR4 ;  /* 0x0000000485027c20 */ /* 0x000fe20008410000 */
[----:B------:R-:W-:Y:S02]  /*6260*/  FSEL R168, R168, RZ, P1 ;  /* 0x000000ffa8a87208 */ /* 0x000fe40000800000 */
[----:B------:R-:W-:Y:S02]  /*6270*/  LOP3.LUT R133, R157, UR18, R212, 0x96, !PT ;  /* 0x000000129d857c12 */ /* 0x000fe4000f8e96d4 */
[----:B------:R-:W-:Y:S01]  /*6280*/  LOP3.LUT R156, R159, UR16, R156, 0x96, !PT ;  /* 0x000000109f9c7c12 */ /* 0x000fe2000f8e969c */
[--C-:B------:R-:W-:Y:S01]  /*6290*/  FFMA.FTZ R135, R8, UR4, -R168.reuse ;  /* 0x0000000408877c23 */ /* 0x100fe200080108a8 */
[----:B-1----:R-:W-:Y:S01]  /*62a0*/  FMNMX.FTZ R3, R134, R3, !PT ;  /* 0x0000000386037209 */ /* 0x002fe20007810000 */
[----:B------:R-:W-:Y:S04]  /*62b0*/  IMAD.WIDE.U32 R154, R133, -0x326172a9, RZ ;  /* 0xcd9e8d57859a7825 */ /* 0x000fe800078e00ff */
[----:B------:R-:W-:Y:S01]  /*62c0*/  FFMA.FTZ R160, R9, UR4, -R168 ;  /* 0x0000000409a07c23 */ /* 0x000fe200080108a8 */
[----:B------:R-:W1:Y:S01]  /*62d0*/  MUFU.EX2 R2, R2 ;  /* 0x0000000200027308 */ /* 0x000e620000000800 */
[C---:B------:R-:W-:Y:S01]  /*62e0*/  FSETP.NEU.FTZ.AND P1, PT, R3.reuse, -INF , PT ;  /* 0xff8000000300780b */ /* 0x040fe20003f3d000 */
[----:B------:R-:W-:Y:S04]  /*62f0*/  IMAD.WIDE.U32 R156, R156, -0x326172a9, RZ ;  /* 0xcd9e8d579c9c7825 */ /* 0x000fe800078e00ff */
[----:B------:R-:W-:Y:S01]  /*6300*/  FMUL.FTZ R169, R3, UR4 ;  /* 0x0000000403a97c20 */ /* 0x000fe20008410000 */
[----:B------:R-:W-:Y:S01]  /*6310*/  LOP3.LUT R8, R155, UR17, R152, 0x96, !PT ;  /* 0x000000119b087c12 */ /* 0x000fe2000f8e9698 */
[----:B------:R-:W-:Y:S01]  /*6320*/  FFMA.FTZ R165, R4, UR4, -R168 ;  /* 0x0000000404a57c23 */ /* 0x000fe200080108a8 */
[----:B------:R-:W-:Y:S01]  /*6330*/  LOP3.LUT R154, R157, UR15, R154, 0x96, !PT ;  /* 0x0000000f9d9a7c12 */ /* 0x000fe2000f8e969a */
[--C-:B------:R-:W-:Y:S01]  /*6340*/  FFMA.FTZ R163, R5, UR4, -R168.reuse ;  /* 0x0000000405a37c23 */ /* 0x100fe200080108a8 */
[----:B------:R-:W-:Y:S01]  /*6350*/  FSEL R169, R169, RZ, P1 ;  /* 0x000000ffa9a97208 */ /* 0x000fe20000800000 */
[----:B------:R-:W-:Y:S01]  /*6360*/  IMAD.WIDE.U32 R8, R8, -0x2daee0ad, RZ ;  /* 0xd2511f5308087825 */ /* 0x000fe200078e00ff */
[----:B------:R-:W-:Y:S03]  /*6370*/  MUFU.EX2 R135, R135 ;  /* 0x0000008700877308 */ /* 0x000fe60000000800 */
[----:B------:R-:W-:Y:S01]  /*6380*/  FFMA.FTZ R170, R16, UR4, -R168 ;  /* 0x0000000410aa7c23 */ /* 0x000fe200080108a8 */
[----:B------:R-:W-:Y:S04]  /*6390*/  IMAD.WIDE.U32 R154, R154, -0x2daee0ad, RZ ;  /* 0xd2511f539a9a7825 */ /* 0x000fe800078e00ff */
[--C-:B------:R-:W-:Y:S01]  /*63a0*/  FFMA.FTZ R161, R10, UR4, -R169.reuse ;  /* 0x000000040aa17c23 */ /* 0x100fe200080108a9 */
[--C-:B------:R-:W-:Y:S01]  /*63b0*/  FFMA.FTZ R162, R11, UR4, -R169.reuse ;  /* 0x000000040ba27c23 */ /* 0x100fe200080108a9 */
[----:B------:R-:W-:Y:S01]  /*63c0*/  LOP3.LUT R158, R9, UR14, R158, 0x96, !PT ;  /* 0x0000000e099e7c12 */ /* 0x000fe2000f8e969e */
[--C-:B------:R-:W-:Y:S01]  /*63d0*/  FFMA.FTZ R167, R6, UR4, -R169.reuse ;  /* 0x0000000406a77c23 */ /* 0x100fe200080108a9 */
[----:B------:R-:W-:Y:S01]  /*63e0*/  LOP3.LUT R10, R155, UR5, R8, 0x96, !PT ;  /* 0x000000059b0a7c12 */ /* 0x000fe2000f8e9608 */
[----:B------:R-:W-:Y:S01]  /*63f0*/  FFMA.FTZ R164, R7, UR4, -R169 ;  /* 0x0000000407a47c23 */ /* 0x000fe200080108a9 */
[----:B------:R-:W2:Y:S01]  /*6400*/  MUFU.EX2 R160, R160 ;  /* 0x000000a000a07308 */ /* 0x000ea20000000800 */
[----:B------:R-:W-:Y:S04]  /*6410*/  IMAD.WIDE.U32 R158, R158, -0x326172a9, RZ ;  /* 0xcd9e8d579e9e7825 */ /* 0x000fe800078e00ff */
[C---:B-1----:R-:W-:Y:S01]  /*6420*/  FMUL.FTZ R9, R2.reuse, R125 ;  /* 0x0000007d02097220 */ /* 0x042fe20000410000 */
[----:B------:R-:W-:Y:S01]  /*6430*/  FMUL.FTZ R36, R2, R36 ;  /* 0x0000002402247220 */ /* 0x000fe20000410000 */
[----:B------:R-:W-:Y:S04]  /*6440*/  IMAD.WIDE.U32 R10, R10, -0x326172a9, RZ ;  /* 0xcd9e8d570a0a7825 */ /* 0x000fe800078e00ff */
[C---:B------:R-:W-:Y:S01]  /*6450*/  FMUL.FTZ R37, R2.reuse, R37 ;  /* 0x0000002502257220 */ /* 0x040fe20000410000 */
[----:B------:R-:W-:Y:S01]  /*6460*/  MUFU.EX2 R161, R161 ;  /* 0x000000a100a17308 */ /* 0x000fe20000000800 */
[----:B------:R-:W-:Y:S01]  /*6470*/  FMUL.FTZ R40, R2, R40 ;  /* 0x0000002802287220 */ /* 0x000fe20000410000 */
[----:B------:R-:W-:Y:S01]  /*6480*/  LOP3.LUT R4, R10, 0xffff, RZ, 0xc0, !PT ;  /* 0x0000ffff0a047812 */ /* 0x000fe200078ec0ff */
[----:B------:R-:W-:Y:S01]  /*6490*/  FMUL.FTZ R41, R2, R41 ;  /* 0x0000002902297220 */ /* 0x000fe20000410000 */
[----:B------:R-:W-:Y:S01]  /*64a0*/  LOP3.LUT R5, R10, 0xff, RZ, 0xc0, !PT ;  /* 0x000000ff0a057812 */ /* 0x000fe200078ec0ff */
[C---:B------:R-:W-:Y:S01]  /*64b0*/  FMUL.FTZ R44, R2.reuse, R44 ;  /* 0x0000002c022c7220 */ /* 0x040fe20000410000 */
[----:B------:R-:W-:Y:S01]  /*64c0*/  SHF.R.U32.HI R4, RZ, 0x8, R4 ;  /* 0x00000008ff047819 */ /* 0x000fe20000011604 */
[C---:B------:R-:W-:Y:S01]  /*64d0*/  FMUL.FTZ R45, R2.reuse, R45 ;  /* 0x0000002d022d7220 */ /* 0x040fe20000410000 */
[----:B------:R-:W-:Y:S02]  /*64e0*/  LOP3.LUT R137, R11, UR35, R158, 0x96, !PT ;  /* 0x000000230b897c12 */ /* 0x000fe4000f8e969e */
[----:B------:R-:W1:Y:S01]  /*64f0*/  MUFU.EX2 R162, R162 ;  /* 0x000000a200a27308 */ /* 0x000e620000000800 */
[----:B------:R-:W-:Y:S01]  /*6500*/  PRMT R5, R5, 0x5410, R4 ;  /* 0x0000541005057816 */ /* 0x000fe20000000004 */
[----:B------:R-:W-:Y:S01]  /*6510*/  FADD.FTZ R4, -R3, R0 ;  /* 0x0000000003047221 */ /* 0x000fe20000010100 */
[--C-:B------:R-:W-:Y:S01]  /*6520*/  SHF.R.U32.HI R8, RZ, 0x10, R10.reuse ;  /* 0x00000010ff087819 */ /* 0x100fe2000001160a */
[----:B------:R-:W-:Y:S01]  /*6530*/  FMUL.FTZ R48, R2, R48 ;  /* 0x0000003002307220 */ /* 0x000fe20000410000 */
[----:B------:R-:W-:Y:S01]  /*6540*/  SHF.R.U32.HI R139, RZ, 0x18, R10 ;  /* 0x00000018ff8b7819 */ /* 0x000fe2000001160a */
[----:B------:R-:W-:Y:S01]  /*6550*/  FMUL.FTZ R0, R4, UR4 ;  /* 0x0000000404007c20 */ /* 0x000fe20008410000 */
[C---:B------:R-:W-:Y:S03]  /*6560*/  LOP3.LUT R10, R137.reuse, 0xffff, RZ, 0xc0, !PT ;  /* 0x0000ffff890a7812 */ /* 0x040fe600078ec0ff */
[----:B------:R-:W-:Y:S01]  /*6570*/  MUFU.EX2 R165, R165 ;  /* 0x000000a500a57308 */ /* 0x000fe20000000800 */
[--C-:B------:R-:W-:Y:S01]  /*6580*/  SHF.R.U32.HI R6, RZ, 0x10, R137.reuse ;  /* 0x00000010ff067819 */ /* 0x100fe20000011689 */
[C---:B------:R-:W-:Y:S01]  /*6590*/  FMUL.FTZ R49, R2.reuse, R49 ;  /* 0x0000003102317220 */ /* 0x040fe20000410000 */
[----:B------:R-:W-:Y:S01]  /*65a0*/  LOP3.LUT R7, R137, 0xff, RZ, 0xc0, !PT ;  /* 0x000000ff89077812 */ /* 0x000fe200078ec0ff */
[----:B------:R-:W-:Y:S01]  /*65b0*/  FMUL.FTZ R52, R2, R52 ;  /* 0x0000003402347220 */ /* 0x000fe20000410000 */
[----:B------:R-:W-:Y:S01]  /*65c0*/  LOP3.LUT R8, R8, 0xff, RZ, 0xc0, !PT ;  /* 0x000000ff08087812 */ /* 0x000fe200078ec0ff */
[----:B------:R-:W-:Y:S01]  /*65d0*/  FMUL.FTZ R53, R2, R53 ;  /* 0x0000003502357220 */ /* 0x000fe20000410000 */
[----:B------:R-:W-:Y:S03]  /*65e0*/  SHF.R.U32.HI R10, RZ, 0x8, R10 ;  /* 0x00000008ff0a7819 */ /* 0x000fe6000001160a */
[----:B------:R-:W3:Y:S01]  /*65f0*/  MUFU.EX2 R163, R163 ;  /* 0x000000a300a37308 */ /* 0x000ee20000000800 */
[----:B------:R-:W-:Y:S01]  /*6600*/  LOP3.LUT R6, R6, 0xff, RZ, 0xc0, !PT ;  /* 0x000000ff06067812 */ /* 0x000fe200078ec0ff */
[C---:B------:R-:W-:Y:S01]  /*6610*/  FMUL.FTZ R56, R2.reuse, R56 ;  /* 0x0000003802387220 */ /* 0x040fe20000410000 */
[----:B------:R-:W-:Y:S01]  /*6620*/  SHF.R.U32.HI R137, RZ, 0x18, R137 ;  /* 0x00000018ff897819 */ /* 0x000fe20000011689 */
[----:B------:R-:W-:Y:S01]  /*6630*/  FMUL.FTZ R57, R2, R57 ;  /* 0x0000003902397220 */ /* 0x000fe20000410000 */
[----:B------:R-:W-:Y:S01]  /*6640*/  PRMT R139, R8, 0x5410, R139 ;  /* 0x00005410088b7816 */ /* 0x000fe2000000008b */
[----:B------:R-:W-:Y:S01]  /*6650*/  FMUL.FTZ R8, R2, R124 ;  /* 0x0000007c02087220 */ /* 0x000fe20000410000 */
[----:B------:R-:W-:Y:S03]  /*6660*/  PRMT R7, R7, 0x5410, R10 ;  /* 0x0000541007077816 */ /* 0x000fe6000000000a */
[----:B------:R-:W-:Y:S01]  /*6670*/  MUFU.EX2 R167, R167 ;  /* 0x000000a700a77308 */ /* 0x000fe20000000800 */
[----:B------:R-:W-:Y:S01]  /*6680*/  PRMT R137, R6, 0x5410, R137 ;  /* 0x0000541006897816 */ /* 0x000fe20000000089 */
[C---:B------:R-:W-:Y:S01]  /*6690*/  FMUL.FTZ R60, R2.reuse, R60 ;  /* 0x0000003c023c7220 */ /* 0x040fe20000410000 */
[--C-:B------:R-:W-:Y:S01]  /*66a0*/  HSET2.LE.AND R138, R5, R166.reuse, PT ;  /* 0x000000a6058a7233 */ /* 0x100fe20003803000 */
[C---:B------:R-:W-:Y:S01]  /*66b0*/  FMUL.FTZ R61, R2.reuse, R61 ;  /* 0x0000003d023d7220 */ /* 0x040fe20000410000 */
[--C-:B------:R-:W-:Y:S01]  /*66c0*/  HSET2.LE.AND R139, R139, R166.reuse, PT ;  /* 0x000000a68b8b7233 */ /* 0x100fe20003803000 */
[C---:B------:R-:W-:Y:S01]  /*66d0*/  FMUL.FTZ R64, R2.reuse, R64 ;  /* 0x0000004002407220 */ /* 0x040fe20000410000 */
[--C-:B------:R-:W-:Y:S03]  /*66e0*/  HSET2.LE.AND R136, R7, R166.reuse, PT ;  /* 0x000000a607887233 */ /* 0x100fe60003803000 */
[----:B------:R-:W4:Y:S01]  /*66f0*/  MUFU.EX2 R164, R164 ;  /* 0x000000a400a47308 */ /* 0x000f220000000800 */
[--C-:B------:R-:W-:Y:S01]  /*6700*/  HSET2.LE.AND R137, R137, R166.reuse, PT ;  /* 0x000000a689897233 */ /* 0x100fe20003803000 */
[----:B------:R-:W-:Y:S01]  /*6710*/  FMUL.FTZ R65, R2, R65 ;  /* 0x0000004102417220 */ /* 0x000fe20000410000 */
[----:B--2---:R-:W-:Y:S01]  /*6720*/  F2FP.BF16.F32.PACK_AB R7, R160, R135 ;  /* 0x00000087a007723e */ /* 0x004fe200000010ff */
[----:B------:R-:W-:Y:S01]  /*6730*/  FMUL.FTZ R68, R2, R68 ;  /* 0x0000004402447220 */ /* 0x000fe20000410000 */
[----:B-1----:R-:W-:Y:S01]  /*6740*/  F2FP.BF16.F32.PACK_AB R6, R162, R161 ;  /* 0x000000a1a206723e */ /* 0x002fe200000010ff */
[----:B------:R-:W-:Y:S01]  /*6750*/  FMUL.FTZ R69, R2, R69 ;  /* 0x0000004502457220 */ /* 0x000fe20000410000 */
[----:B---3--:R-:W-:Y:S03]  /*6760*/  F2FP.BF16.F32.PACK_AB R5, R163, R165 ;  /* 0x000000a5a305723e */ /* 0x008fe600000010ff */
[----:B------:R-:W1:Y:S01]  /*6770*/  MUFU.EX2 R0, R0 ;  /* 0x0000000000007308 */ /* 0x000e620000000800 */
[----:B------:R-:W-:Y:S01]  /*6780*/  LOP3.LUT R138, R138, R7, RZ, 0xc0, !PT ;  /* 0x000000078a8a7212 */ /* 0x000fe200078ec0ff */
[C---:B------:R-:W-:Y:S01]  /*6790*/  FMUL.FTZ R72, R2.reuse, R72 ;  /* 0x0000004802487220 */ /* 0x040fe20000410000 */
[----:B------:R-:W-:Y:S01]  /*67a0*/  LOP3.LUT R139, R139, R6, RZ, 0xc0, !PT ;  /* 0x000000068b8b7212 */ /* 0x000fe200078ec0ff */
[----:B------:R-:W-:Y:S01]  /*67b0*/  FMUL.FTZ R73, R2, R73 ;  /* 0x0000004902497220 */ /* 0x000fe20000410000 */
[----:B------:R-:W-:Y:S01]  /*67c0*/  LOP3.LUT R136, R136, R5, RZ, 0xc0, !PT ;  /* 0x0000000588887212 */ /* 0x000fe200078ec0ff */
        /* <DEDUP_REMOVED lines=8> */
[C---:B------:R-:W-:Y:S01]  /*6850*/  FMUL.FTZ R4, R2.reuse, R128 ;  /* 0x0000008002047220 */ /* 0x040fe20000410000 */
[----:B------:R-:W-:Y:S01]  /*6860*/  FMUL.FTZ R85, R2, R85 ;  /* 0x0000005502557220 */ /* 0x000fe20000410000 */
[--C-:B------:R-:W-:Y:S01]  /*6870*/  FFMA.FTZ R178, R26, UR4, -R169.reuse ;  /* 0x000000041ab27c23 */ /* 0x100fe200080108a9 */
[C---:B-1----:R-:W-:Y:S01]  /*6880*/  FMUL.FTZ R6, R0.reuse, R130 ;  /* 0x0000008200067220 */ /* 0x042fe20000410000 */
[C---:B------:R-:W-:Y:S01]  /*6890*/  FMUL.FTZ R7, R0.reuse, R131 ;  /* 0x0000008300077220 */ /* 0x040fe20000410000 */
[C---:B------:R-:W-:Y:S01]  /*68a0*/  FMUL.FTZ R10, R0.reuse, R126 ;  /* 0x0000007e000a7220 */ /* 0x040fe20000410000 */
[C---:B------:R-:W-:Y:S01]  /*68b0*/  FMUL.FTZ R11, R0.reuse, R127 ;  /* 0x0000007f000b7220 */ /* 0x040fe20000410000 */
[----:B------:R-:W-:Y:S01]  /*68c0*/  LDSM.16.MT88.4 R128, [R196+0xe000] ;  /* 0x00e00000c480783b */ /* 0x000fe20000004200 */
[--C-:B------:R-:W-:Y:S01]  /*68d0*/  FFMA.FTZ R179, R27, UR4, -R169.reuse ;  /* 0x000000041bb37c23 */ /* 0x100fe200080108a9 */
[--C-:B------:R-:W-:Y:S01]  /*68e0*/  FFMA.FTZ R216, R23, UR4, -R169.reuse ;  /* 0x0000000417d87c23 */ /* 0x100fe200080108a9 */
[C---:B------:R-:W-:Y:S01]  /*68f0*/  FMUL.FTZ R38, R0.reuse, R38 ;  /* 0x0000002600267220 */ /* 0x040fe20000410000 */
[C---:B------:R-:W-:Y:S01]  /*6900*/  HMMA.16816.F32.BF16 R4, R136.reuse, R140, R4 ;  /* 0x0000008c8804723c */ /* 0x040fe20000041804 */
[----:B------:R-:W-:Y:S03]  /*6910*/  MUFU.EX2 R170, R170 ;  /* 0x000000aa00aa7308 */ /* 0x000fe60000000800 */
[----:B------:R-:W1:Y:S01]  /*6920*/  LDSM.16.MT88.4 R124, [R192+0xc000] ;  /* 0x00c00000c07c783b */ /* 0x000e620000004200 */
[C---:B------:R-:W-:Y:S01]  /*6930*/  FMUL.FTZ R39, R0.reuse, R39 ;  /* 0x0000002700277220 */ /* 0x040fe20000410000 */
[C---:B------:R-:W-:Y:S05]  /*6940*/  HMMA.16816.F32.BF16 R8, R136.reuse, R142, R8 ;  /* 0x0000008e8808723c */ /* 0x040fea0000041808 */
[----:B------:R-:W-:Y:S01]  /*6950*/  MUFU.EX2 R216, R216 ;  /* 0x000000d800d87308 */ /* 0x000fe20000000800 */
[C---:B------:R-:W-:Y:S01]  /*6960*/  FMUL.FTZ R42, R0.reuse, R42 ;  /* 0x0000002a002a7220 */ /* 0x040fe20000410000 */
[C---:B------:R-:W-:Y:S01]  /*6970*/  HMMA.16816.F32.BF16 R36, R136.reuse, R144, R36 ;  /* 0x000000908824723c */ /* 0x040fe20000041824 */
[----:B------:R-:W2:Y:S03]  /*6980*/  LDSM.16.MT88.4 R140, [R194+0xe000] ;  /* 0x00e00000c28c783b */ /* 0x000ea60000004200 */
[C---:B------:R-:W-:Y:S01]  /*6990*/  FMUL.FTZ R43, R0.reuse, R43 ;  /* 0x0000002b002b7220 */ /* 0x040fe20000410000 */
[C---:B------:R-:W-:Y:S01]  /*69a0*/  FMUL.FTZ R46, R0.reuse, R46 ;  /* 0x0000002e002e7220 */ /* 0x040fe20000410000 */
[C---:B------:R-:W-:Y:S01]  /*69b0*/  FMUL.FTZ R47, R0.reuse, R47 ;  /* 0x0000002f002f7220 */ /* 0x040fe20000410000 */
[C---:B------:R-:W-:Y:S01]  /*69c0*/  FMUL.FTZ R50, R0.reuse, R50 ;  /* 0x0000003200327220 */ /* 0x040fe20000410000 */
[----:B------:R-:W-:Y:S03]  /*69d0*/  MUFU.EX2 R178, R178 ;  /* 0x000000b200b27308 */ /* 0x000fe60000000800 */
[C---:B------:R-:W-:Y:S01]  /*69e0*/  FMUL.FTZ R51, R0.reuse, R51 ;  /* 0x0000003300337220 */ /* 0x040fe20000410000 */
[C---:B------:R-:W-:Y:S01]  /*69f0*/  HMMA.16816.F32.BF16 R40, R136.reuse, R146, R40 ;  /* 0x000000928828723c */ /* 0x040fe20000041828 */
[----:B------:R-:W-:Y:S02]  /*6a00*/  LDSM.16.MT88.4 R144, [R193+0xc800] ;  /* 0x00c80000c190783b */ /* 0x000fe40000004200 */
[C---:B------:R-:W-:Y:S01]  /*6a10*/  FMUL.FTZ R54, R0.reuse, R54 ;  /* 0x0000003600367220 */ /* 0x040fe20000410000 */
[C---:B------:R-:W-:Y:S01]  /*6a20*/  FMUL.FTZ R55, R0.reuse, R55 ;  /* 0x0000003700377220 */ /* 0x040fe20000410000 */
[C---:B------:R-:W-:Y:S01]  /*6a30*/  FMUL.FTZ R58, R0.reuse, R58 ;  /* 0x0000003a003a7220 */ /* 0x040fe20000410000 */
[C---:B------:R-:W-:Y:S01]  /*6a40*/  HMMA.16816.F32.BF16 R44, R136.reuse, R148, R44 ;  /* 0x00000094882c723c */ /* 0x040fe2000004182c */
[----:B------:R-:W-:Y:S04]  /*6a50*/  MUFU.EX2 R179, R179 ;  /* 0x000000b300b37308 */ /* 0x000fe80000000800 */
[C---:B------:R-:W-:Y:S01]  /*6a60*/  FMUL.FTZ R59, R0.reuse, R59 ;  /* 0x0000003b003b7220 */ /* 0x040fe20000410000 */
[C---:B------:R-:W-:Y:S05]  /*6a70*/  HMMA.16816.F32.BF16 R48, R136.reuse, R150, R48 ;  /* 0x000000968830723c */ /* 0x040fea0000041830 */
[C---:B------:R-:W-:Y:S01]  /*6a80*/  FMUL.FTZ R62, R0.reuse, R62 ;  /* 0x0000003e003e7220 */ /* 0x040fe20000410000 */
[C---:B------:R-:W-:Y:S01]  /*6a90*/  FMUL.FTZ R63, R0.reuse, R63 ;  /* 0x0000003f003f7220 */ /* 0x040fe20000410000 */
[C---:B------:R-:W-:Y:S01]  /*6aa0*/  FMUL.FTZ R66, R0.reuse, R66 ;  /* 0x0000004200427220 */ /* 0x040fe20000410000 */
[C---:B-1----:R-:W-:Y:S03]  /*6ab0*/  HMMA.16816.F32.BF16 R52, R136.reuse, R124, R52 ;  /* 0x0000007c8834723c */ /* 0x042fe60000041834 */
[C---:B------:R-:W-:Y:S01]  /*6ac0*/  FMUL.FTZ R67, R0.reuse, R67 ;  /* 0x0000004300437220 */ /* 0x040fe20000410000 */
[C---:B------:R-:W-:Y:S01]  /*6ad0*/  FMUL.FTZ R70, R0.reuse, R70 ;  /* 0x0000004600467220 */ /* 0x040fe20000410000 */
[C---:B------:R-:W-:Y:S01]  /*6ae0*/  FMUL.FTZ R71, R0.reuse, R71 ;  /* 0x0000004700477220 */ /* 0x040fe20000410000 */
[C---:B------:R-:W-:Y:S01]  /*6af0*/  HMMA.16816.F32.BF16 R56, R136.reuse, R126, R56 ;  /* 0x0000007e8838723c */ /* 0x040fe20000041838 */
[----:B------:R-:W1:Y:S04]  /*6b00*/  LDSM.16.MT88.4 R124, [R193+0xe000] ;  /* 0x00e00000c17c783b */ /* 0x000e680000004200 */
[C---:B------:R-:W-:Y:S01]  /*6b10*/  FMUL.FTZ R74, R0.reuse, R74 ;  /* 0x0000004a004a7220 */ /* 0x040fe20000410000 */
[C---:B------:R-:W-:Y:S05]  /*6b20*/  HMMA.16816.F32.BF16 R60, R136.reuse, R128, R60 ;  /* 0x00000080883c723c */ /* 0x040fea000004183c */
[C---:B------:R-:W-:Y:S01]  /*6b30*/  FMUL.FTZ R75, R0.reuse, R75 ;  /* 0x0000004b004b7220 */ /* 0x040fe20000410000 */
[C---:B------:R-:W-:Y:S01]  /*6b40*/  HMMA.16816.F32.BF16 R64, R136.reuse, R130, R64 ;  /* 0x000000828840723c */ /* 0x040fe20000041840 */
[----:B------:R-:W3:Y:S04]  /*6b50*/  LDSM.16.MT88.4 R128, [R192+0xe000] ;  /* 0x00e00000c080783b */ /* 0x000ee80000004200 */
        /* <DEDUP_REMOVED lines=8> */
[----:B------:R-:W-:Y:S03]  /*6be0*/  FMUL.FTZ R87, R0, R87 ;  /* 0x0000005700577220 */ /* 0x000fe60000410000 */
[C---:B------:R-:W-:Y:S01]  /*6bf0*/  FMUL.FTZ R88, R2.reuse, R88 ;  /* 0x0000005802587220 */ /* 0x040fe20000410000 */
[----:B------:R-:W-:Y:S01]  /*6c00*/  FMUL.FTZ R89, R2, R89 ;  /* 0x0000005902597220 */ /* 0x000fe20000410000 */
[C---:B------:R-:W-:Y:S01]  /*6c10*/  FMUL.FTZ R90, R0.reuse, R90 ;  /* 0x0000005a005a7220 */ /* 0x040fe20000410000 */
[----:B------:R-:W-:Y:S01]  /*6c20*/  FMUL.FTZ R91, R0, R91 ;  /* 0x0000005b005b7220 */ /* 0x000fe20000410000 */
[----:B------:R-:W-:Y:S01]  /*6c30*/  LOP3.LUT R156, R159, UR26, R156, 0x96, !PT ;  /* 0x0000001a9f9c7c12 */ /* 0x000fe2000f8e969c */
[----:B------:R-:W-:Y:S01]  /*6c40*/  FMUL.FTZ R92, R2, R92 ;  /* 0x0000005c025c7220 */ /* 0x000fe20000410000 */
[C---:B-1----:R-:W-:Y:S03]  /*6c50*/  HMMA.16816.F32.BF16 R76, R136.reuse, R124, R76 ;  /* 0x0000007c884c723c */ /* 0x042fe6000004184c */
[----:B------:R-:W-:Y:S04]  /*6c60*/  IMAD.WIDE.U32 R156, R156, -0x2daee0ad, RZ ;  /* 0xd2511f539c9c7825 */ /* 0x000fe800078e00ff */
[----:B------:R-:W-:Y:S01]  /*6c70*/  FMUL.FTZ R93, R2, R93 ;  /* 0x0000005d025d7220 */ /* 0x000fe20000410000 */
[C---:B------:R-:W-:Y:S01]  /*6c80*/  HMMA.16816.F32.BF16 R80, R136.reuse, R126, R80 ;  /* 0x0000007e8850723c */ /* 0x040fe20000041850 */
[----:B------:R-:W1:Y:S02]  /*6c90*/  LDSM.16.MT88.4 R124, [R194+0x10000] ;  /* 0x01000000c27c783b */ /* 0x000e640000004200 */
[C---:B------:R-:W-:Y:S03]  /*6ca0*/  LOP3.LUT R134, R156.reuse, 0xffff, RZ, 0xc0, !PT ;  /* 0x0000ffff9c867812 */ /* 0x040fe600078ec0ff */
[C---:B---3--:R-:W-:Y:S05]  /*6cb0*/  HMMA.16816.F32.BF16 R84, R136.reuse, R128, R84 ;  /* 0x000000808854723c */ /* 0x048fea0000041854 */
[----:B------:R-:W-:Y:S01]  /*6cc0*/  LOP3.LUT R133, R156, 0xff, RZ, 0xc0, !PT ;  /* 0x000000ff9c857812 */ /* 0x000fe200078ec0ff */
[C---:B------:R-:W-:Y:S01]  /*6cd0*/  HMMA.16816.F32.BF16 R88, R136.reuse, R130, R88 ;  /* 0x000000828858723c */ /* 0x040fe20000041858 */
[----:B------:R-:W3:Y:S04]  /*6ce0*/  LDSM.16.MT88.4 R128, [R193+0x10000] ;  /* 0x01000000c180783b */ /* 0x000ee80000004200 */
[C---:B------:R-:W-:Y:S01]  /*6cf0*/  FMUL.FTZ R94, R0.reuse, R94 ;  /* 0x0000005e005e7220 */ /* 0x040fe20000410000 */
[----:B------:R-:W-:Y:S01]  /*6d00*/  FMUL.FTZ R95, R0, R95 ;  /* 0x0000005f005f7220 */ /* 0x000fe20000410000 */
[----:B------:R-:W-:Y:S01]  /*6d10*/  SHF.R.U32.HI R16, RZ, 0x8, R134 ;  /* 0x00000008ff107819 */ /* 0x000fe20000011686 */
[C---:B------:R-:W-:Y:S03]  /*6d20*/  FMUL.FTZ R96, R2.reuse, R96 ;  /* 0x0000006002607220 */ /* 0x040fe60000410000 */
[----:B------:R-:W-:Y:S01]  /*6d30*/  FMUL.FTZ R97, R2, R97 ;  /* 0x0000006102617220 */ /* 0x000fe20000410000 */
[C---:B------:R-:W-:Y:S01]  /*6d40*/  FMUL.FTZ R98, R0.reuse, R98 ;  /* 0x0000006200627220 */ /* 0x040fe20000410000 */
[C---:B--2---:R-:W-:Y:S03]  /*6d50*/  HMMA.16816.F32.BF16 R92, R136.reuse, R140, R92 ;  /* 0x0000008c885c723c */ /* 0x044fe6000004185c */
[----:B------:R-:W-:Y:S01]  /*6d60*/  FMUL.FTZ R99, R0, R99 ;  /* 0x0000006300637220 */ /* 0x000fe20000410000 */
[----:B------:R-:W-:Y:S01]  /*6d70*/  FFMA.FTZ R171, R17, UR4, -R168 ;  /* 0x0000000411ab7c23 */ /* 0x000fe200080108a8 */
[----:B------:R-:W-:Y:S01]  /*6d80*/  PRMT R133, R133, 0x5410, R16 ;  /* 0x0000541085857816 */ /* 0x000fe20000000010 */
[--C-:B------:R-:W-:Y:S01]  /*6d90*/  FFMA.FTZ R172, R18, UR4, -R169.reuse ;  /* 0x0000000412ac7c23 */ /* 0x100fe200080108a9 */
[--C-:B------:R-:W-:Y:S01]  /*6da0*/  FFMA.FTZ R173, R19, UR4, -R169.reuse ;  /* 0x0000000413ad7c23 */ /* 0x100fe200080108a9 */
[C---:B------:R-:W-:Y:S02]  /*6db0*/  FMUL.FTZ R16, R2.reuse, R120 ;  /* 0x0000007802107220 */ /* 0x040fe40000410000 */
[C---:B------:R-:W-:Y:S01]  /*6dc0*/  HMMA.16816.F32.BF16 R96, R136.reuse, R142, R96 ;  /* 0x0000008e8860723c */ /* 0x040fe20000041860 */
[----:B------:R-:W-:Y:S02]  /*6dd0*/  MUFU.EX2 R171, R171 ;  /* 0x000000ab00ab7308 */ /* 0x000fe40000000800 */
[----:B------:R-:W-:Y:S01]  /*6de0*/  FMUL.FTZ R17, R2, R121 ;  /* 0x0000007902117220 */ /* 0x000fe20000410000 */
[C---:B------:R-:W-:Y:S01]  /*6df0*/  FMUL.FTZ R18, R0.reuse, R122 ;  /* 0x0000007a00127220 */ /* 0x040fe20000410000 */
[----:B------:R-:W-:Y:S01]  /*6e00*/  FMUL.FTZ R19, R0, R123 ;  /* 0x0000007b00137220 */ /* 0x000fe20000410000 */
[C---:B------:R-:W-:Y:S01]  /*6e10*/  FMUL.FTZ R100, R2.reuse, R100 ;  /* 0x0000006402647220 */ /* 0x040fe20000410000 */
[----:B------:R-:W2:Y:S01]  /*6e20*/  LDSM.16.MT88.4 R120, [R192+0x10000] ;  /* 0x01000000c078783b */ /* 0x000ea20000004200 */
[----:B------:R-:W-:Y:S03]  /*6e30*/  FMUL.FTZ R101, R2, R101 ;  /* 0x0000006502657220 */ /* 0x000fe60000410000 */
[----:B------:R-:W-:Y:S01]  /*6e40*/  MUFU.EX2 R172, R172 ;  /* 0x000000ac00ac7308 */ /* 0x000fe20000000800 */
[C---:B------:R-:W-:Y:S01]  /*6e50*/  FMUL.FTZ R102, R0.reuse, R102 ;  /* 0x0000006600667220 */ /* 0x040fe20000410000 */
[C---:B-1----:R-:W-:Y:S03]  /*6e60*/  HMMA.16816.F32.BF16 R16, R136.reuse, R124, R16 ;  /* 0x0000007c8810723c */ /* 0x042fe60000041810 */
[----:B------:R-:W-:Y:S01]  /*6e70*/  FMUL.FTZ R103, R0, R103 ;  /* 0x0000006700677220 */ /* 0x000fe20000410000 */
[C---:B------:R-:W-:Y:S01]  /*6e80*/  FMUL.FTZ R104, R2.reuse, R104 ;  /* 0x0000006802687220 */ /* 0x040fe20000410000 */
[----:B------:R-:W-:Y:S01]  /*6e90*/  FMUL.FTZ R105, R2, R105 ;  /* 0x0000006902697220 */ /* 0x000fe20000410000 */
[C---:B------:R-:W-:Y:S01]  /*6ea0*/  FMUL.FTZ R106, R0.reuse, R106 ;  /* 0x0000006a006a7220 */ /* 0x040fe20000410000 */
[----:B------:R-:W-:Y:S01]  /*6eb0*/  FMUL.FTZ R107, R0, R107 ;  /* 0x0000006b006b7220 */ /* 0x000fe20000410000 */
[----:B------:R-:W-:Y:S01]  /*6ec0*/  SHF.R.U32.HI R140, RZ, 0x10, R156 ;  /* 0x00000010ff8c7819 */ /* 0x000fe2000001169c */
[----:B------:R-:W-:Y:S01]  /*6ed0*/  MUFU.EX2 R173, R173 ;  /* 0x000000ad00ad7308 */ /* 0x000fe20000000800 */
[C---:B------:R-:W-:Y:S01]  /*6ee0*/  HMMA.16816.F32.BF16 R100, R136.reuse, R126, R100 ;  /* 0x0000007e8864723c */ /* 0x040fe20000041864 */
[----:B------:R-:W1:Y:S02]  /*6ef0*/  LDSM.16.MT88.4 R124, [R196+0xc800] ;  /* 0x00c80000c47c783b */ /* 0x000e640000004200 */
[----:B------:R-:W-:Y:S01]  /*6f00*/  LOP3.LUT R154, R157, UR37, R154, 0x96, !PT ;  /* 0x000000259d9a7c12 */ /* 0x000fe2000f8e969a */
[----:B------:R-:W-:Y:S01]  /*6f10*/  FFMA.FTZ R174, R12, UR4, -R168 ;  /* 0x000000040cae7c23 */ /* 0x000fe200080108a8 */
[----:B------:R-:W-:Y:S01]  /*6f20*/  SHF.R.U32.HI R134, RZ, 0x18, R156 ;  /* 0x00000018ff867819 */ /* 0x000fe2000001169c */
[C---:B---3--:R-:W-:Y:S04]  /*6f30*/  HMMA.16816.F32.BF16 R104, R136.reuse, R128, R104 ;  /* 0x000000808868723c */ /* 0x048fe80000041868 */
[----:B------:R-:W-:Y:S01]  /*6f40*/  MUFU.EX2 R174, R174 ;  /* 0x000000ae00ae7308 */ /* 0x000fe20000000800 */
[----:B------:R-:W-:Y:S01]  /*6f50*/  FFMA.FTZ R175, R13, UR4, -R168 ;  /* 0x000000040daf7c23 */ /* 0x000fe200080108a8 */
[--C-:B------:R-:W-:Y:S01]  /*6f60*/  FFMA.FTZ R176, R14, UR4, -R169.reuse ;  /* 0x000000040eb07c23 */ /* 0x100fe200080108a9 */
[----:B------:R-:W-:Y:S01]  /*6f70*/  FFMA.FTZ R177, R15, UR4, -R169 ;  /* 0x000000040fb17c23 */ /* 0x000fe200080108a9 */
[C---:B------:R-:W-:Y:S03]  /*6f80*/  FMUL.FTZ R12, R2.reuse, R116 ;  /* 0x00000074020c7220 */ /* 0x040fe60000410000 */
[----:B------:R-:W-:Y:S01]  /*6f90*/  FMUL.FTZ R13, R2, R117 ;  /* 0x00000075020d7220 */ /* 0x000fe20000410000 */
[C---:B------:R-:W-:Y:S01]  /*6fa0*/  FMUL.FTZ R14, R0.reuse, R118 ;  /* 0x00000076000e7220 */ /* 0x040fe20000410000 */
[----:B------:R-:W-:Y:S01]  /*6fb0*/  FMUL.FTZ R15, R0, R119 ;  /* 0x00000077000f7220 */ /* 0x000fe20000410000 */
[----:B------:R-:W-:Y:S01]  /*6fc0*/  LOP3.LUT R129, R140, 0xff, RZ, 0xc0, !PT ;  /* 0x000000ff8c817812 */ /* 0x000fe200078ec0ff */
[----:B------:R-:W3:Y:S01]  /*6fd0*/  MUFU.EX2 R175, R175 ;  /* 0x000000af00af7308 */ /* 0x000ee20000000800 */
[----:B------:R-:W4:Y:S01]  /*6fe0*/  LDSM.16.MT88.4 R140, [R194+0xc800] ;  /* 0x00c80000c28c783b */ /* 0x000f220000004200 */
[----:B------:R-:W-:Y:S01]  /*6ff0*/  LOP3.LUT R151, R154, 0xffff, RZ, 0xc0, !PT ;  /* 0x0000ffff9a977812 */ /* 0x000fe200078ec0ff */
[C---:B------:R-:W-:Y:S01]  /*7000*/  FMUL.FTZ R108, R2.reuse, R108 ;  /* 0x0000006c026c7220 */ /* 0x040fe20000410000 */
[--C-:B------:R-:W-:Y:S01]  /*7010*/  SHF.R.U32.HI R148, RZ, 0x10, R154.reuse ;  /* 0x00000010ff947819 */ /* 0x100fe2000001169a */
[C---:B------:R-:W-:Y:S05]  /*7020*/  HMMA.16816.F32.BF16 R12, R136.reuse, R130, R12 ;  /* 0x00000082880c723c */ /* 0x040fea000004180c */
[----:B------:R-:W-:Y:S01]  /*7030*/  MUFU.EX2 R176, R176 ;  /* 0x000000b000b07308 */ /* 0x000fe20000000800 */
[----:B------:R-:W-:Y:S01]  /*7040*/  FMUL.FTZ R109, R2, R109 ;  /* 0x0000006d026d7220 */ /* 0x000fe20000410000 */
[C---:B------:R-:W-:Y:S01]  /*7050*/  FMUL.FTZ R110, R0.reuse, R110 ;  /* 0x0000006e006e7220 */ /* 0x040fe20000410000 */
[----:B------:R-:W-:Y:S03]  /*7060*/  FMUL.FTZ R111, R0, R111 ;  /* 0x0000006f006f7220 */ /* 0x000fe60000410000 */
[----:B------:R-:W-:Y:S01]  /*7070*/  LOP3.LUT R128, R154, 0xff, RZ, 0xc0, !PT ;  /* 0x000000ff9a807812 */ /* 0x000fe200078ec0ff */
[----:B------:R-:W-:Y:S03]  /*7080*/  FMUL.FTZ R112, R2, R112 ;  /* 0x0000007002707220 */ /* 0x000fe60000410000 */
[----:B------:R-:W5:Y:S01]  /*7090*/  MUFU.EX2 R177, R177 ;  /* 0x000000b100b17308 */ /* 0x000f620000000800 */
[----:B------:R-:W-:Y:S01]  /*70a0*/  SHF.R.U32.HI R149, RZ, 0x18, R154 ;  /* 0x00000018ff957819 */ /* 0x000fe2000001169a */
[C---:B--2---:R-:W-:Y:S03]  /*70b0*/  HMMA.16816.F32.BF16 R108, R136.reuse, R120, R108 ;  /* 0x00000078886c723c */ /* 0x044fe6000004186c */
[----:B------:R-:W-:Y:S01]  /*70c0*/  LOP3.LUT R148, R148, 0xff, RZ, 0xc0, !PT ;  /* 0x000000ff94947812 */ /* 0x000fe200078ec0ff */
[----:B------:R-:W-:Y:S01]  /*70d0*/  FMUL.FTZ R113, R2, R113 ;  /* 0x0000007102717220 */ /* 0x000fe20000410000 */
[----:B------:R-:W-:Y:S01]  /*70e0*/  SHF.R.U32.HI R151, RZ, 0x8, R151 ;  /* 0x00000008ff977819 */ /* 0x000fe20000011697 */
[C---:B------:R-:W-:Y:S01]  /*70f0*/  FMUL.FTZ R114, R0.reuse, R114 ;  /* 0x0000007200727220 */ /* 0x040fe20000410000 */
[----:B------:R-:W-:Y:S01]  /*7100*/  PRMT R119, R129, 0x5410, R134 ;  /* 0x0000541081777816 */ /* 0x000fe20000000086 */
[----:B------:R-:W-:Y:S03]  /*7110*/  FMUL.FTZ R115, R0, R115 ;  /* 0x0000007300737220 */ /* 0x000fe60000410000 */
[----:B------:R-:W-:Y:S01]  /*7120*/  PRMT R151, R128, 0x5410, R151 ;  /* 0x0000541080977816 */ /* 0x000fe20000000097 */
[--C-:B------:R-:W-:Y:S01]  /*7130*/  FFMA.FTZ R24, R24, UR4, -R168.reuse ;  /* 0x0000000418187c23 */ /* 0x100fe200080108a8 */
[----:B------:R-:W-:Y:S01]  /*7140*/  PRMT R117, R148, 0x5410, R149 ;  /* 0x0000541094757816 */ /* 0x000fe20000000095 */
[----:B------:R-:W2:Y:S01]  /*7150*/  LDSM.16.MT88.4 R128, [R192+0xc800] ;  /* 0x00c80000c080783b */ /* 0x000ea20000004200 */
[----:B------:R-:W-:Y:S03]  /*7160*/  HMMA.16816.F32.BF16 R112, R136, R122, R112 ;  /* 0x0000007a8870723c */ /* 0x000fe60000041870 */
[--C-:B------:R-:W-:Y:S01]  /*7170*/  HSET2.LE.AND R116, R151, R166.reuse, PT ;  /* 0x000000a697747233 */ /* 0x100fe20003803000 */
[----:B------:R-:W-:Y:S01]  /*7180*/  FFMA.FTZ R214, R20, UR4, -R168 ;  /* 0x0000000414d67c23 */ /* 0x000fe200080108a8 */
[--C-:B------:R-:W-:Y:S01]  /*7190*/  HSET2.LE.AND R118, R133, R166.reuse, PT ;  /* 0x000000a685767233 */ /* 0x100fe20003803000 */
[----:B------:R-:W-:Y:S01]  /*71a0*/  FFMA.FTZ R165, R2, R217, R165 ;  /* 0x000000d902a57223 */ /* 0x000fe200000100a5 */
[--C-:B------:R-:W-:Y:S01]  /*71b0*/  HSET2.LE.AND R119, R119, R166.reuse, PT ;  /* 0x000000a677777233 */ /* 0x100fe20003803000 */
[----:B------:R-:W2:Y:S02]  /*71c0*/  LDSM.16.MT88.4 R148, [R196+0xe800] ;  /* 0x00e80000c494783b */ /* 0x000ea40000004200 */
[----:B------:R-:W-:Y:S01]  /*71d0*/  MUFU.EX2 R214, R214 ;  /* 0x000000d600d67308 */ /* 0x000fe20000000800 */
[--C-:B------:R-:W-:Y:S01]  /*71e0*/  HSET2.LE.AND R117, R117, R166.reuse, PT ;  /* 0x000000a675757233 */ /* 0x100fe20003803000 */
[----:B------:R-:W-:Y:S01]  /*71f0*/  FFMA.FTZ R167, R0, R215, R167 ;  /* 0x000000d700a77223 */ /* 0x000fe200000100a7 */
[----:B---3--:R-:W-:Y:S01]  /*7200*/  F2FP.BF16.F32.PACK_AB R121, R175, R174 ;  /* 0x000000aeaf79723e */ /* 0x008fe200000010ff */
[----:B------:R-:W-:Y:S01]  /*7210*/  FADD.FTZ R0, R163, R165 ;  /* 0x000000a5a3007221 */ /* 0x000fe20000010000 */
[----:B-----5:R-:W-:Y:S01]  /*7220*/  F2FP.BF16.F32.PACK_AB R120, R177, R176 ;  /* 0x000000b0b178723e */ /* 0x020fe200000010ff */
[----:B------:R-:W-:Y:S01]  /*7230*/  LDSM.16.MT88.4 R136, [R192+0xe800] ;  /* 0x00e80000c088783b */ /* 0x000fe20000004200 */
[----:B------:R-:W-:Y:S01]  /*7240*/  F2FP.BF16.F32.PACK_AB R133, R171, R170 ;  /* 0x000000aaab85723e */ /* 0x000fe200000010ff */
[----:B------:R-:W-:Y:S01]  /*7250*/  FADD.FTZ R164, R164, R167 ;  /* 0x000000a7a4a47221 */ /* 0x000fe20000010000 */
[----:B------:R-:W-:Y:S01]  /*7260*/  F2FP.BF16.F32.PACK_AB R134, R173, R172 ;  /* 0x000000acad86723e */ /* 0x000fe200000010ff */
[----:B------:R-:W-:Y:S01]  /*7270*/  FADD.FTZ R135, R135, R0 ;  /* 0x0000000087877221 */ /* 0x000fe20000010000 */
[----:B------:R-:W-:Y:S01]  /*7280*/  LOP3.LUT R118, R118, R133, RZ, 0xc0, !PT ;  /* 0x0000008576767212 */ /* 0x000fe200078ec0ff */
[----:B------:R-:W-:Y:S01]  /*7290*/  FADD.FTZ R161, R161, R164 ;  /* 0x000000a4a1a17221 */ /* 0x000fe20000010000 */
[----:B------:R-:W-:Y:S01]  /*72a0*/  LOP3.LUT R119, R119, R134, RZ, 0xc0, !PT ;  /* 0x0000008677777212 */ /* 0x000fe200078ec0ff */
[----:B------:R-:W-:Y:S01]  /*72b0*/  FFMA.FTZ R134, R25, UR4, -R168 ;  /* 0x0000000419867c23 */ /* 0x000fe200080108a8 */
[----:B------:R-:W-:Y:S01]  /*72c0*/  LOP3.LUT R116, R116, R121, RZ, 0xc0, !PT ;  /* 0x0000007974747212 */ /* 0x000fe200078ec0ff */
[----:B------:R-:W-:Y:S01]  /*72d0*/  FADD.FTZ R135, R160, R135 ;  /* 0x00000087a0877221 */ /* 0x000fe20000010000 */
[----:B------:R-:W-:Y:S01]  /*72e0*/  LOP3.LUT R117, R117, R120, RZ, 0xc0, !PT ;  /* 0x0000007875757212 */ /* 0x000fe200078ec0ff */
[----:B------:R-:W-:Y:S01]  /*72f0*/  FADD.FTZ R161, R162, R161 ;  /* 0x000000a1a2a17221 */ /* 0x000fe20000010000 */
[----:B------:R-:W3:Y:S01]  /*7300*/  LDSM.16.MT88.4 R120, [R194+0xe800] ;  /* 0x00e80000c278783b */ /* 0x000ee20000004200 */
[----:B------:R-:W-:Y:S01]  /*7310*/  MUFU.EX2 R134, R134 ;  /* 0x0000008600867308 */ /* 0x000fe20000000800 */
[----:B------:R-:W-:Y:S01]  /*7320*/  MOV R0, R3 ;  /* 0x0000000300007202 */ /* 0x000fe20000000f00 */
[----:B------:R-:W-:Y:S01]  /*7330*/  FADD.FTZ R174, R174, R135 ;  /* 0x00000087aeae7221 */ /* 0x000fe20000010000 */
[----:B------:R-:W-:Y:S01]  /*7340*/  FADD.FTZ R176, R176, R161 ;  /* 0x000000a1b0b07221 */ /* 0x000fe20000010000 */
[C---:B-1----:R-:W-:Y:S05]  /*7350*/  HMMA.16816.F32.BF16 R4, R116.reuse, R124, R4 ;  /* 0x0000007c7404723c */ /* 0x042fea0000041804 */
[----:B------:R-:W-:Y:S01]  /*7360*/  FADD.FTZ R175, R175, R174 ;  /* 0x000000aeafaf7221 */ /* 0x000fe20000010000 */
[C---:B------:R-:W-:Y:S01]  /*7370*/  HMMA.16816.F32.BF16 R8, R116.reuse, R126, R8 ;  /* 0x0000007e7408723c */ /* 0x040fe20000041808 */
[----:B------:R-:W1:Y:S04]  /*7380*/  LDSM.16.MT88.4 R124, [R193+0xe800] ;  /* 0x00e80000c17c783b */ /* 0x000e680000004200 */
[----:B------:R-:W-:Y:S01]  /*7390*/  FADD.FTZ R177, R177, R176 ;  /* 0x000000b0b1b17221 */ /* 0x000fe20000010000 */
[C---:B----4-:R-:W-:Y:S05]  /*73a0*/  HMMA.16816.F32.BF16 R36, R116.reuse, R140, R36 ;  /* 0x0000008c7424723c */ /* 0x050fea0000041824 */
[----:B------:R-:W-:Y:S01]  /*73b0*/  FADD.FTZ R170, R170, R175 ;  /* 0x000000afaaaa7221 */ /* 0x000fe20000010000 */
[C---:B------:R-:W-:Y:S05]  /*73c0*/  HMMA.16816.F32.BF16 R40, R116.reuse, R142, R40 ;  /* 0x0000008e7428723c */ /* 0x040fea0000041828 */
[----:B------:R-:W-:Y:S01]  /*73d0*/  FADD.FTZ R172, R172, R177 ;  /* 0x000000b1acac7221 */ /* 0x000fe20000010000 */
[C---:B------:R-:W-:Y:S05]  /*73e0*/  HMMA.16816.F32.BF16 R44, R116.reuse, R144, R44 ;  /* 0x00000090742c723c */ /* 0x040fea000004182c */
[----:B------:R-:W-:Y:S01]  /*73f0*/  FADD.FTZ R171, R171, R170 ;  /* 0x000000aaabab7221 */ /* 0x000fe20000010000 */
[C---:B------:R-:W-:Y:S01]  /*7400*/  HMMA.16816.F32.BF16 R48, R116.reuse, R146, R48 ;  /* 0x000000927430723c */ /* 0x040fe20000041830 */
[----:B------:R-:W-:Y:S04]  /*7410*/  LDSM.16.MT88.4 R144, [R196+0xf000] ;  /* 0x00f00000c490783b */ /* 0x000fe80000004200 */
[----:B------:R-:W-:Y:S01]  /*7420*/  FADD.FTZ R172, R173, R172 ;  /* 0x000000acadac7221 */ /* 0x000fe20000010000 */
[C---:B--2---:R-:W-:Y:S06]  /*7430*/  HMMA.16816.F32.BF16 R52, R116.reuse, R128, R52 ;  /* 0x000000807434723c */ /* 0x044fec0000041834 */
[C---:B------:R-:W-:Y:S01]  /*7440*/  HMMA.16816.F32.BF16 R56, R116.reuse, R130, R56 ;  /* 0x000000827438723c */ /* 0x040fe20000041838 */
[----:B------:R-:W-:Y:S04]  /*7450*/  MOV R129, UR39 ;  /* 0x0000002700817c02 */ /* 0x000fe80008000f00 */
[----:B------:R-:W-:Y:S01]  /*7460*/  LOP3.LUT R129, R221, UR33, R129, 0x96, !PT ;  /* 0x00000021dd817c12 */ /* 0x000fe2000f8e9681 */
[C---:B------:R-:W-:Y:S05]  /*7470*/  HMMA.16816.F32.BF16 R60, R116.reuse, R148, R60 ;  /* 0x00000094743c723c */ /* 0x040fea000004183c */
[----:B------:R-:W-:Y:S01]  /*7480*/  IMAD.WIDE.U32 R140, R129, -0x326172a9, RZ ;  /* 0xcd9e8d57818c7825 */ /* 0x000fe200078e00ff */
[C---:B------:R-:W-:Y:S01]  /*7490*/  HMMA.16816.F32.BF16 R64, R116.reuse, R150, R64 ;  /* 0x000000967440723c */ /* 0x040fe20000041840 */
[----:B------:R-:W2:Y:S04]  /*74a0*/  LDSM.16.MT88.4 R128, [R196+0x10800] ;  /* 0x01080000c480783b */ /* 0x000ea80000004200 */
[----:B------:R-:W-:Y:S01]  /*74b0*/  LOP3.LUT R133, R141, UR21, R218, 0x96, !PT ;  /* 0x000000158d857c12 */ /* 0x000fe2000f8e96da */
[C---:B---3--:R-:W-:Y:S05]  /*74c0*/  HMMA.16816.F32.BF16 R68, R116.reuse, R120, R68 ;  /* 0x000000787444723c */ /* 0x048fea0000041844 */
[----:B------:R-:W-:Y:S01]  /*74d0*/  LOP3.LUT R140, R153, UR19, R140, 0x96, !PT ;  /* 0x00000013998c7c12 */ /* 0x000fe2000f8e968c */
[C---:B------:R-:W-:Y:S01]  /*74e0*/  HMMA.16816.F32.BF16 R72, R116.reuse, R122, R72 ;  /* 0x0000007a7448723c */ /* 0x040fe20000041848 */
[----:B------:R-:W3:Y:S04]  /*74f0*/  LDSM.16.MT88.4 R120, [R194+0x10800] ;  /* 0x01080000c278783b */ /* 0x000ee80000004200 */
[----:B------:R-:W-:Y:S01]  /*7500*/  IMAD.WIDE.U32 R222, R133, -0x2daee0ad, RZ ;  /* 0xd2511f5385de7825 */ /* 0x000fe200078e00ff */
[C---:B-1----:R-:W-:Y:S05]  /*7510*/  HMMA.16816.F32.BF16 R76, R116.reuse, R124, R76 ;  /* 0x0000007c744c723c */ /* 0x042fea000004184c */
[----:B------:R-:W-:Y:S01]  /*7520*/  IMAD.WIDE.U32 R140, R140, -0x2daee0ad, RZ ;  /* 0xd2511f538c8c7825 */ /* 0x000fe200078e00ff */
[C---:B------:R-:W-:Y:S05]  /*7530*/  HMMA.16816.F32.BF16 R80, R116.reuse, R126, R80 ;  /* 0x0000007e7450723c */ /* 0x040fea0000041850 */
[----:B------:R-:W-:Y:S01]  /*7540*/  LOP3.LUT R133, R223, UR18, R212, 0x96, !PT ;  /* 0x00000012df857c12 */ /* 0x000fe2000f8e96d4 */
[C---:B------:R-:W-:Y:S05]  /*7550*/  HMMA.16816.F32.BF16 R84, R116.reuse, R136, R84 ;  /* 0x000000887454723c */ /* 0x040fea0000041854 */
[----:B------:R-:W-:Y:S01]  /*7560*/  LOP3.LUT R222, R141, UR16, R222, 0x96, !PT ;  /* 0x000000108dde7c12 */ /* 0x000fe2000f8e96de */
[C---:B------:R-:W-:Y:S05]  /*7570*/  HMMA.16816.F32.BF16 R88, R116.reuse, R138, R88 ;  /* 0x0000008a7458723c */ /* 0x040fea0000041858 */
[----:B------:R-:W-:Y:S01]  /*7580*/  IMAD.WIDE.U32 R224, R133, -0x326172a9, RZ ;  /* 0xcd9e8d5785e07825 */ /* 0x000fe200078e00ff */
[C---:B--2---:R-:W-:Y:S01]  /*7590*/  HMMA.16816.F32.BF16 R92, R116.reuse, R128, R92 ;  /* 0x00000080745c723c */ /* 0x044fe2000004185c */
[----:B------:R1:W2:Y:S04]  /*75a0*/  MUFU.EX2 R133, R24 ;  /* 0x0000001800857308 */ /* 0x0002a80000000800 */
[----:B------:R-:W-:Y:S01]  /*75b0*/  IMAD.WIDE.U32 R222, R222, -0x326172a9, RZ ;  /* 0xcd9e8d57dede7825 */ /* 0x000fe200078e00ff */
[C---:B------:R-:W-:Y:S05]  /*75c0*/  HMMA.16816.F32.BF16 R96, R116.reuse, R130, R96 ;  /* 0x000000827460723c */ /* 0x040fea0000041860 */
[----:B------:R-:W-:Y:S01]  /*75d0*/  LOP3.LUT R152, R225, UR17, R152, 0x96, !PT ;  /* 0x00000011e1987c12 */ /* 0x000fe2000f8e9698 */
[C---:B---3--:R-:W-:Y:S05]  /*75e0*/  HMMA.16816.F32.BF16 R16, R116.reuse, R120, R16 ;  /* 0x000000787410723c */ /* 0x048fea0000041810 */
[----:B------:R-:W-:Y:S01]  /*75f0*/  LOP3.LUT R224, R223, UR15, R224, 0x96, !PT ;  /* 0x0000000fdfe07c12 */ /* 0x000fe2000f8e96e0 */
[C---:B------:R-:W-:Y:S05]  /*7600*/  HMMA.16816.F32.BF16 R100, R116.reuse, R122, R100 ;  /* 0x0000007a7464723c */ /* 0x040fea0000041864 */
[----:B------:R-:W-:Y:S06]  /*7610*/  IMAD.WIDE.U32 R152, R152, -0x2daee0ad, RZ ;  /* 0xd2511f5398987825 */ /* 0x000fec00078e00ff */
[----:B------:R-:W-:Y:S01]  /*7620*/  FFMA.FTZ R223, R21, UR4, -R168 ;  /* 0x0000000415df7c23 */ /* 0x000fe200080108a8 */
[----:B------:R-:W-:Y:S01]  /*7630*/  IMAD.WIDE.U32 R224, R224, -0x2daee0ad, RZ ;  /* 0xd2511f53e0e07825 */ /* 0x000fe200078e00ff */
[----:B------:R-:W-:Y:S04]  /*7640*/  LOP3.LUT R226, R153, UR14, R140, 0x96, !PT ;  /* 0x0000000e99e27c12 */ /* 0x000fe8000f8e968c */
[----:B------:R-:W3:Y:S01]  /*7650*/  MUFU.EX2 R223, R223 ;  /* 0x000000df00df7308 */ /* 0x000ee20000000800 */
[----:B------:R-:W-:Y:S01]  /*7660*/  LDSM.16.MT88.4 R140, [R192+0xd000] ;  /* 0x00d00000c08c783b */ /* 0x000fe20000004200 */
[----:B-1----:R-:W-:Y:S01]  /*7670*/  LOP3.LUT R24, R225, UR5, R152, 0x96, !PT ;  /* 0x00000005e1187c12 */ /* 0x002fe2000f8e9698 */
[----:B------:R-:W-:Y:S01]  /*7680*/  FFMA.FTZ R225, R22, UR4, -R169 ;  /* 0x0000000416e17c23 */ /* 0x000fe200080108a9 */
[----:B------:R-:W-:Y:S04]  /*7690*/  IMAD.WIDE.U32 R226, R226, -0x326172a9, RZ ;  /* 0xcd9e8d57e2e27825 */ /* 0x000fe800078e00ff */
[----:B------:R-:W-:Y:S02]  /*76a0*/  IMAD.WIDE.U32 R148, R24, -0x326172a9, RZ ;  /* 0xcd9e8d5718947825 */ /* 0x000fe400078e00ff */
[----:B------:R-:W1:Y:S01]  /*76b0*/  MUFU.EX2 R225, R225 ;  /* 0x000000e100e17308 */ /* 0x000e620000000800 */
[----:B------:R-:W4:Y:S01]  /*76c0*/  LDSM.16.MT88.4 R24, [R193+0x10800] ;  /* 0x01080000c118783b */ /* 0x000f220000004200 */
[C---:B------:R-:W-:Y:S02]  /*76d0*/  LOP3.LUT R125, R148.reuse, 0xffff, RZ, 0xc0, !PT ;  /* 0x0000ffff947d7812 */ /* 0x040fe400078ec0ff */
[----:B------:R-:W-:Y:S02]  /*76e0*/  LOP3.LUT R20, R148, 0xff, RZ, 0xc0, !PT ;  /* 0x000000ff94147812 */ /* 0x000fe400078ec0ff */
[----:B------:R-:W-:Y:S03]  /*76f0*/  SHF.R.U32.HI R125, RZ, 0x8, R125 ;  /* 0x00000008ff7d7819 */ /* 0x000fe6000001167d */
[----:B------:R-:W-:Y:S01]  /*7700*/  LDSM.16.MT88.4 R152, [R193+0xf000] ;  /* 0x00f00000c198783b */ /* 0x000fe20000004200 */
[----:B------:R-:W-:Y:S02]  /*7710*/  SHF.R.U32.HI R128, RZ, 0x10, R148 ;  /* 0x00000010ff807819 */ /* 0x000fe40000011694 */
[----:B------:R-:W-:Y:S02]  /*7720*/  PRMT R121, R20, 0x5410, R125 ;  /* 0x0000541014797816 */ /* 0x000fe4000000007d */
[----:B------:R-:W-:Y:S02]  /*7730*/  LOP3.LUT R123, R128, 0xff, RZ, 0xc0, !PT ;  /* 0x000000ff807b7812 */ /* 0x000fe400078ec0ff */
[----:B------:R-:W-:Y:S01]  /*7740*/  LOP3.LUT R136, R149, UR35, R226, 0x96, !PT ;  /* 0x0000002395887c12 */ /* 0x000fe2000f8e96e2 */
[----:B------:R-:W5:Y:S01]  /*7750*/  LDSM.16.MT88.4 R20, [R192+0x10800] ;  /* 0x01080000c014783b */ /* 0x000f620000004200 */
[----:B------:R-:W-:Y:S02]  /*7760*/  SHF.R.U32.HI R148, RZ, 0x18, R148 ;  /* 0x00000018ff947819 */ /* 0x000fe40000011694 */
[C---:B------:R-:W-:Y:S02]  /*7770*/  LOP3.LUT R150, R136.reuse, 0xffff, RZ, 0xc0, !PT ;  /* 0x0000ffff88967812 */ /* 0x040fe400078ec0ff */
[----:B------:R-:W-:Y:S02]  /*7780*/  SHF.R.U32.HI R157, RZ, 0x10, R136 ;  /* 0x00000010ff9d7819 */ /* 0x000fe40000011688 */
[----:B------:R-:W-:Y:S01]  /*7790*/  PRMT R123, R123, 0x5410, R148 ;  /* 0x000054107b7b7816 */ /* 0x000fe20000000094 */
[----:B------:R-:W1:Y:S01]  /*77a0*/  LDSM.16.MT88.4 R124, [R196+0xd000] ;  /* 0x00d00000c47c783b */ /* 0x000e620000004200 */
[----:B------:R-:W-:Y:S02]  /*77b0*/  LOP3.LUT R159, R136, 0xff, RZ, 0xc0, !PT ;  /* 0x000000ff889f7812 */ /* 0x000fe400078ec0ff */
[----:B------:R-:W-:Y:S02]  /*77c0*/  SHF.R.U32.HI R120, RZ, 0x18, R136 ;  /* 0x00000018ff787819 */ /* 0x000fe40000011688 */
[----:B------:R-:W-:Y:S02]  /*77d0*/  SHF.R.U32.HI R150, RZ, 0x8, R150 ;  /* 0x00000008ff967819 */ /* 0x000fe40000011696 */
[----:B------:R-:W-:Y:S01]  /*77e0*/  LOP3.LUT R157, R157, 0xff, RZ, 0xc0, !PT ;  /* 0x000000ff9d9d7812 */ /* 0x000fe200078ec0ff */
[----:B------:R-:W1:Y:S01]  /*77f0*/  LDSM.16.MT88.4 R128, [R194+0xd000] ;  /* 0x00d00000c280783b */ /* 0x000e620000004200 */
[----:B------:R-:W-:Y:S02]  /*7800*/  PRMT R159, R159, 0x5410, R150 ;  /* 0x000054109f9f7816 */ /* 0x000fe40000000096 */
[----:B------:R-:W-:Y:S02]  /*7810*/  PRMT R157, R157, 0x5410, R120 ;  /* 0x000054109d9d7816 */ /* 0x000fe40000000078 */
[--C-:B------:R-:W-:Y:S02]  /*7820*/  HSET2.LE.AND R122, R121, R166.reuse, PT ;  /* 0x000000a6797a7233 */ /* 0x100fe40003803000 */
[--C-:B------:R-:W-:Y:S01]  /*7830*/  HSET2.LE.AND R120, R159, R166.reuse, PT ;  /* 0x000000a69f787233 */ /* 0x100fe20003803000 */
[C---:B----4-:R-:W-:Y:S01]  /*7840*/  HMMA.16816.F32.BF16 R104, R116.reuse, R24, R104 ;  /* 0x000000187468723c */ /* 0x050fe20000041868 */
[----:B------:R-:W4:Y:S02]  /*7850*/  LDSM.16.MT88.4 R136, [R193+0xd000] ;  /* 0x00d00000c188783b */ /* 0x000f240000004200 */
[----:B--2---:R-:W-:Y:S02]  /*7860*/  F2FP.BF16.F32.PACK_AB R121, R134, R133 ;  /* 0x000000858679723e */ /* 0x004fe400000010ff */
[--C-:B------:R-:W-:Y:S01]  /*7870*/  HSET2.LE.AND R123, R123, R166.reuse, PT ;  /* 0x000000a67b7b7233 */ /* 0x100fe20003803000 */
[C---:B------:R-:W-:Y:S03]  /*7880*/  HMMA.16816.F32.BF16 R12, R116.reuse, R26, R12 ;  /* 0x0000001a740c723c */ /* 0x040fe6000004180c */
[----:B------:R-:W2:Y:S02]  /*7890*/  LDSM.16.MT88.4 R148, [R194+0xf000] ;  /* 0x00f00000c294783b */ /* 0x000ea40000004200 */
[----:B------:R-:W-:Y:S02]  /*78a0*/  F2FP.BF16.F32.PACK_AB R24, R179, R178 ;  /* 0x000000b2b318723e */ /* 0x000fe400000010ff */
[----:B------:R-:W-:Y:S01]  /*78b0*/  LOP3.LUT R122, R122, R121, RZ, 0xc0, !PT ;  /* 0x000000797a7a7212 */ /* 0x000fe200078ec0ff */
[C---:B-----5:R-:W-:Y:S03]  /*78c0*/  HMMA.16816.F32.BF16 R108, R116.reuse, R20, R108 ;  /* 0x00000014746c723c */ /* 0x060fe6000004186c */
[--C-:B------:R-:W-:Y:S02]  /*78d0*/  HSET2.LE.AND R121, R157, R166.reuse, PT ;  /* 0x000000a69d797233 */ /* 0x100fe40003803000 */
[----:B------:R-:W-:Y:S01]  /*78e0*/  LOP3.LUT R123, R123, R24, RZ, 0xc0, !PT ;  /* 0x000000187b7b7212 */ /* 0x000fe200078ec0ff */
[----:B------:R-:W-:Y:S01]  /*78f0*/  HMMA.16816.F32.BF16 R112, R116, R22, R112 ;  /* 0x000000167470723c */ /* 0x000fe20000041870 */
[----:B------:R-:W5:Y:S04]  /*7900*/  LDSM.16.MT88.4 R156, [R192+0xf000] ;  /* 0x00f00000c09c783b */ /* 0x000f680000004200 */
[----:B---3--:R-:W-:Y:S01]  /*7910*/  F2FP.BF16.F32.PACK_AB R25, R223, R214 ;  /* 0x000000d6df19723e */ /* 0x008fe200000010ff */
[----:B------:R-:W-:Y:S01]  /*7920*/  FADD.FTZ R214, R214, R171 ;  /* 0x000000abd6d67221 */ /* 0x000fe20000010000 */
[----:B-1----:R-:W-:Y:S01]  /*7930*/  F2FP.BF16.F32.PACK_AB R24, R216, R225 ;  /* 0x000000e1d818723e */ /* 0x002fe200000010ff */
[----:B------:R-:W-:Y:S01]  /*7940*/  FADD.FTZ R225, R225, R172 ;  /* 0x000000ace1e17221 */ /* 0x000fe20000010000 */
[----:B------:R-:W1:Y:S02]  /*7950*/  LDSM.16.MT88.4 R20, [R196+0x11000] ;  /* 0x01100000c414783b */ /* 0x000e640000004200 */
[----:B------:R-:W-:Y:S01]  /*7960*/  LOP3.LUT R120, R120, R25, RZ, 0xc0, !PT ;  /* 0x0000001978787212 */ /* 0x000fe200078ec0ff */
[----:B------:R-:W-:Y:S01]  /*7970*/  FADD.FTZ R214, R223, R214 ;  /* 0x000000d6dfd67221 */ /* 0x000fe20000010000 */
[----:B------:R-:W-:Y:S01]  /*7980*/  LOP3.LUT R121, R121, R24, RZ, 0xc0, !PT ;  /* 0x0000001879797212 */ /* 0x000fe200078ec0ff */
[----:B------:R-:W-:Y:S02]  /*7990*/  FADD.FTZ R225, R216, R225 ;  /* 0x000000e1d8e17221 */ /* 0x000fe40000010000 */
[----:B------:R-:W-:Y:S01]  /*79a0*/  FADD.FTZ R133, R133, R214 ;  /* 0x000000d685857221 */ /* 0x000fe20000010000 */
[----:B------:R-:W3:Y:S01]  /*79b0*/  LDSM.16.MT88.4 R24, [R194+0x11000] ;  /* 0x01100000c218783b */ /* 0x000ee20000004200 */
[----:B------:R-:W-:Y:S02]  /*79c0*/  FADD.FTZ R178, R178, R225 ;  /* 0x000000e1b2b27221 */ /* 0x000fe40000010000 */
[C---:B------:R-:W-:Y:S05]  /*79d0*/  HMMA.16816.F32.BF16 R4, R120.reuse, R124, R4 ;  /* 0x0000007c7804723c */ /* 0x040fea0000041804 */
[----:B------:R-:W3:Y:S01]  /*79e0*/  LDSM.16.MT88.4 R116, [R193+0x11000] ;  /* 0x01100000c174783b */ /* 0x000ee20000004200 */
[C---:B------:R-:W-:Y:S05]  /*79f0*/  HMMA.16816.F32.BF16 R8, R120.reuse, R126, R8 ;  /* 0x0000007e7808723c */ /* 0x040fea0000041808 */
[----:B------:R-:W-:Y:S01]  /*7a00*/  FADD.FTZ R133, R134, R133 ;  /* 0x0000008586857221 */ /* 0x000fe20000010000 */
[C---:B------:R-:W-:Y:S01]  /*7a10*/  HMMA.16816.F32.BF16 R36, R120.reuse, R128, R36 ;  /* 0x000000807824723c */ /* 0x040fe20000041824 */
[----:B------:R-:W-:Y:S04]  /*7a20*/  LDSM.16.MT88.4 R124, [R196+0xd800] ;  /* 0x00d80000c47c783b */ /* 0x000fe80000004200 */
[----:B------:R-:W-:Y:S01]  /*7a30*/  FADD.FTZ R179, R179, R178 ;  /* 0x000000b2b3b37221 */ /* 0x000fe20000010000 */
[C---:B------:R-:W-:Y:S06]  /*7a40*/  HMMA.16816.F32.BF16 R40, R120.reuse, R130, R40 ;  /* 0x000000827828723c */ /* 0x040fec0000041828 */
[C---:B----4-:R-:W-:Y:S06]  /*7a50*/  HMMA.16816.F32.BF16 R44, R120.reuse, R136, R44 ;  /* 0x00000088782c723c */ /* 0x050fec000004182c */
        /* <DEDUP_REMOVED lines=13> */
[C---:B------:R-:W-:Y:S04]  /*7b30*/  HMMA.16816.F32.BF16 R72, R120.reuse, R150, R72 ;  /* 0x000000967848723c */ /* 0x040fe80000041848 */
[----:B------:R-:W-:Y:S02]  /*7b40*/  FFMA.FTZ R144, R32, UR4, -R168 ;  /* 0x0000000420907c23 */ /* 0x000fe400080108a8 */
[C---:B------:R-:W-:Y:S02]  /*7b50*/  HMMA.16816.F32.BF16 R76, R120.reuse, R152, R76 ;  /* 0x00000098784c723c */ /* 0x040fe4000004184c */
[----:B------:R-:W-:Y:S03]  /*7b60*/  MUFU.EX2 R146, R146 ;  /* 0x0000009200927308 */ /* 0x000fe60000000800 */
[----:B------:R-:W-:Y:S01]  /*7b70*/  FFMA.FTZ R169, R35, UR4, -R169 ;  /* 0x0000000423a97c23 */ /* 0x000fe200080108a9 */
[C---:B------:R-:W-:Y:S06]  /*7b80*/  HMMA.16816.F32.BF16 R80, R120.reuse, R154, R80 ;  /* 0x0000009a7850723c */ /* 0x040fec0000041850 */
[----:B------:R-:W-:Y:S01]  /*7b90*/  MUFU.EX2 R144, R144 ;  /* 0x0000009000907308 */ /* 0x000fe20000000800 */
[----:B------:R-:W-:Y:S01]  /*7ba0*/  LOP3.LUT R28, R227, UR26, R222, 0x96, !PT ;  /* 0x0000001ae31c7c12 */ /* 0x000fe2000f8e96de */
[C---:B-----5:R-:W-:Y:S03]  /*7bb0*/  HMMA.16816.F32.BF16 R84, R120.reuse, R156, R84 ;  /* 0x0000009c7854723c */ /* 0x060fe60000041854 */
[--C-:B------:R-:W-:Y:S03]  /*7bc0*/  FFMA.FTZ R141, R29, UR4, -R168.reuse ;  /* 0x000000041d8d7c23 */ /* 0x100fe600080108a8 */
[C---:B------:R-:W-:Y:S02]  /*7bd0*/  HMMA.16816.F32.BF16 R88, R120.reuse, R158, R88 ;  /* 0x0000009e7858723c */ /* 0x040fe40000041858 */
[----:B------:R-:W-:Y:S03]  /*7be0*/  MUFU.EX2 R169, R169 ;  /* 0x000000a900a97308 */ /* 0x000fe60000000800 */
[----:B------:R-:W-:Y:S01]  /*7bf0*/  IMAD.WIDE.U32 R28, R28, -0x2daee0ad, RZ ;  /* 0xd2511f531c1c7825 */ /* 0x000fe200078e00ff */
[C---:B-1----:R-:W-:Y:S06]  /*7c00*/  HMMA.16816.F32.BF16 R92, R120.reuse, R20, R92 ;  /* 0x00000014785c723c */ /* 0x042fec000004185c */
[----:B------:R-:W-:Y:S01]  /*7c10*/  MUFU.EX2 R141, R141 ;  /* 0x0000008d008d7308 */ /* 0x000fe20000000800 */
[----:B------:R-:W-:Y:S01]  /*7c20*/  FFMA.FTZ R168, R33, UR4, -R168 ;  /* 0x0000000421a87c23 */ /* 0x000fe200080108a8 */
[C---:B------:R-:W-:Y:S01]  /*7c30*/  HMMA.16816.F32.BF16 R96, R120.reuse, R22, R96 ;  /* 0x000000167860723c */ /* 0x040fe20000041860 */
[----:B------:R-:W1:Y:S02]  /*7c40*/  LDSM.16.MT88.4 R20, [R192+0x11000] ;  /* 0x01100000c014783b */ /* 0x000e640000004200 */
[----:B------:R-:W-:Y:S03]  /*7c50*/  LOP3.LUT R224, R29, UR37, R224, 0x96, !PT ;  /* 0x000000251de07c12 */ /* 0x000fe6000f8e96e0 */
[C---:B---3--:R-:W-:Y:S02]  /*7c60*/  HMMA.16816.F32.BF16 R16, R120.reuse, R24, R16 ;  /* 0x000000187810723c */ /* 0x048fe40000041810 */
[----:B------:R-:W2:Y:S01]  /*7c70*/  MUFU.EX2 R145, R168 ;  /* 0x000000a800917308 */ /* 0x000ea20000000800 */
[----:B------:R-:W-:Y:S02]  /*7c80*/  LDSM.16.MT88.4 R32, [R193+0xd800] ;  /* 0x00d80000c120783b */ /* 0x000fe40000004200 */
[C---:B------:R-:W-:Y:S01]  /*7c90*/  LOP3.LUT R131, R28.reuse, 0xff, RZ, 0xc0, !PT ;  /* 0x000000ff1c837812 */ /* 0x040fe200078ec0ff */
[C---:B------:R-:W-:Y:S06]  /*7ca0*/  HMMA.16816.F32.BF16 R100, R120.reuse, R26, R100 ;  /* 0x0000001a7864723c */ /* 0x040fec0000041864 */
[----:B------:R-:W3:Y:S01]  /*7cb0*/  MUFU.EX2 R143, R143 ;  /* 0x0000008f008f7308 */ /* 0x000ee20000000800 */
[----:B------:R-:W-:Y:S01]  /*7cc0*/  LOP3.LUT R25, R28, 0xffff, RZ, 0xc0, !PT ;  /* 0x0000ffff1c197812 */ /* 0x000fe200078ec0ff */
[C---:B------:R-:W-:Y:S03]  /*7cd0*/  HMMA.16816.F32.BF16 R104, R120.reuse, R116, R104 ;  /* 0x000000747868723c */ /* 0x040fe60000041868 */
[--C-:B------:R-:W-:Y:S03]  /*7ce0*/  SHF.R.U32.HI R24, RZ, 0x10, R28.reuse ;  /* 0x00000010ff187819 */ /* 0x100fe6000001161c */
[C---:B------:R-:W-:Y:S05]  /*7cf0*/  HMMA.16816.F32.BF16 R12, R120.reuse, R118, R12 ;  /* 0x00000076780c723c */ /* 0x040fea000004180c */
[----:B------:R-:W-:Y:S02]  /*7d00*/  SHF.R.U32.HI R27, RZ, 0x18, R28 ;  /* 0x00000018ff1b7819 */ /* 0x000fe4000001161c */
[----:B------:R-:W4:Y:S01]  /*7d10*/  LDSM.16.MT88.4 R28, [R194+0xd800] ;  /* 0x00d80000c21c783b */ /* 0x000f220000004200 */
[----:B------:R-:W-:Y:S03]  /*7d20*/  SHF.R.U32.HI R116, RZ, 0x8, R25 ;  /* 0x00000008ff747819 */ /* 0x000fe60000011619 */
[C---:B------:R-:W-:Y:S02]  /*7d30*/  LOP3.LUT R26, R224.reuse, 0xffff, RZ, 0xc0, !PT ;  /* 0x0000ffffe01a7812 */ /* 0x040fe400078ec0ff */
[----:B------:R-:W-:Y:S02]  /*7d40*/  SHF.R.U32.HI R25, RZ, 0x10, R224 ;  /* 0x00000010ff197819 */ /* 0x000fe400000116e0 */
[----:B------:R-:W-:Y:S01]  /*7d50*/  LOP3.LUT R129, R224, 0xff, RZ, 0xc0, !PT ;  /* 0x000000ffe0817812 */ /* 0x000fe200078ec0ff */
[C---:B-1----:R-:W-:Y:S03]  /*7d60*/  HMMA.16816.F32.BF16 R108, R120.reuse, R20, R108 ;  /* 0x00000014786c723c */ /* 0x042fe6000004186c */
[----:B------:R-:W-:Y:S02]  /*7d70*/  SHF.R.U32.HI R26, RZ, 0x8, R26 ;  /* 0x00000008ff1a7819 */ /* 0x000fe4000001161a */
[----:B------:R-:W-:Y:S01]  /*7d80*/  LOP3.LUT R24, R24, 0xff, RZ, 0xc0, !PT ;  /* 0x000000ff18187812 */ /* 0x000fe200078ec0ff */
[----:B------:R-:W-:Y:S05]  /*7d90*/  HMMA.16816.F32.BF16 R112, R120, R22, R112 ;  /* 0x000000167870723c */ /* 0x000fea0000041870 */
[----:B------:R-:W-:Y:S02]  /*7da0*/  SHF.R.U32.HI R224, RZ, 0x18, R224 ;  /* 0x00000018ffe07819 */ /* 0x000fe400000116e0 */
[----:B------:R-:W-:Y:S04]  /*7db0*/  LOP3.LUT R25, R25, 0xff, RZ, 0xc0, !PT ;  /* 0x000000ff19197812 */ /* 0x000fe800078ec0ff */
[----:B------:R-:W-:Y:S02]  /*7dc0*/  PRMT R131, R131, 0x5410, R116 ;  /* 0x0000541083837816 */ /* 0x000fe40000000074 */
[----:B------:R-:W-:Y:S01]  /*7dd0*/  PRMT R27, R24, 0x5410, R27 ;  /* 0x00005410181b7816 */ /* 0x000fe2000000001b */
[----:B------:R-:W1:Y:S01]  /*7de0*/  LDSM.16.MT88.4 R116, [R192+0xd800] ;  /* 0x00d80000c074783b */ /* 0x000e620000004200 */
        /* <DEDUP_REMOVED lines=8> */
[----:B------:R-:W-:Y:S01]  /*7e70*/  F2FP.BF16.F32.PACK_AB R129, R141, R140 ;  /* 0x0000008c8d81723e */ /* 0x000fe200000010ff */
[----:B------:R-:W-:Y:S01]  /*7e80*/  FADD.FTZ R140, R140, R133 ;  /* 0x000000858c8c7221 */ /* 0x000fe20000010000 */
[----:B---3--:R-:W-:Y:S01]  /*7e90*/  F2FP.BF16.F32.PACK_AB R128, R143, R142 ;  /* 0x0000008e8f80723e */ /* 0x008fe200000010ff */
[----:B------:R-:W-:Y:S01]  /*7ea0*/  FADD.FTZ R142, R142, R179 ;  /* 0x000000b38e8e7221 */ /* 0x000fe20000010000 */
[----:B------:R-:W-:Y:S01]  /*7eb0*/  LOP3.LUT R26, R26, R21, RZ, 0xc0, !PT ;  /* 0x000000151a1a7212 */ /* 0x000fe200078ec0ff */
[----:B------:R-:W-:Y:S01]  /*7ec0*/  FADD.FTZ R141, R141, R140 ;  /* 0x0000008c8d8d7221 */ /* 0x000fe20000010000 */
[----:B------:R-:W-:Y:S01]  /*7ed0*/  LOP3.LUT R27, R27, R20, RZ, 0xc0, !PT ;  /* 0x000000141b1b7212 */ /* 0x000fe200078ec0ff */
[----:B------:R-:W-:Y:S01]  /*7ee0*/  FADD.FTZ R143, R143, R142 ;  /* 0x0000008e8f8f7221 */ /* 0x000fe20000010000 */
[----:B------:R-:W-:Y:S01]  /*7ef0*/  LOP3.LUT R24, R24, R129, RZ, 0xc0, !PT ;  /* 0x0000008118187212 */ /* 0x000fe200078ec0ff */
[----:B------:R-:W2:Y:S01]  /*7f00*/  LDSM.16.MT88.4 R20, [R194+0xf800] ;  /* 0x00f80000c214783b */ /* 0x000ea20000004200 */
[----:B------:R-:W-:Y:S01]  /*7f10*/  LOP3.LUT R25, R25, R128, RZ, 0xc0, !PT ;  /* 0x0000008019197212 */ /* 0x000fe200078ec0ff */
[----:B------:R-:W-:Y:S01]  /*7f20*/  FADD.FTZ R144, R144, R141 ;  /* 0x0000008d90907221 */ /* 0x000fe20000010000 */
[----:B------:R-:W-:Y:S01]  /*7f30*/  MOV R133, R132 ;  /* 0x0000008400857202 */ /* 0x000fe20000000f00 */
[----:B------:R-:W-:Y:S02]  /*7f40*/  FADD.FTZ R146, R146, R143 ;  /* 0x0000008f92927221 */ /* 0x000fe40000010000 */
[----:B------:R-:W-:Y:S02]  /*7f50*/  FADD.FTZ R217, R145, R144 ;  /* 0x0000009091d97221 */ /* 0x000fe40000010000 */
[C---:B------:R-:W-:Y:S01]  /*7f60*/  HMMA.16816.F32.BF16 R128, R24.reuse, R124, R4 ;  /* 0x0000007c1880723c */ /* 0x040fe20000041804 */
[----:B------:R-:W3:Y:S04]  /*7f70*/  LDSM.16.MT88.4 R4, [R193+0xf800] ;  /* 0x00f80000c104783b */ /* 0x000ee80000004200 */
[----:B------:R-:W-:Y:S01]  /*7f80*/  FADD.FTZ R215, R169, R146 ;  /* 0x00000092a9d77221 */ /* 0x000fe20000010000 */
[C---:B------:R-:W-:Y:S03]  /*7f90*/  HMMA.16816.F32.BF16 R124, R24.reuse, R126, R8 ;  /* 0x0000007e187c723c */ /* 0x040fe60000041808 */
[----:B------:R-:W5:Y:S03]  /*7fa0*/  LDSM.16.MT88.4 R8, [R192+0xf800] ;  /* 0x00f80000c008783b */ /* 0x000f660000004200 */
[C---:B----4-:R-:W-:Y:S06]  /*7fb0*/  HMMA.16816.F32.BF16 R36, R24.reuse, R28, R36 ;  /* 0x0000001c1824723c */ /* 0x050fec0000041824 */
[C---:B------:R-:W-:Y:S01]  /*7fc0*/  HMMA.16816.F32.BF16 R40, R24.reuse, R30, R40 ;  /* 0x0000001e1828723c */ /* 0x040fe20000041828 */
[----:B------:R-:W4:Y:S05]  /*7fd0*/  LDSM.16.MT88.4 R28, [R196+0x11800] ;  /* 0x01180000c41c783b */ /* 0x000f2a0000004200 */
[C---:B------:R-:W-:Y:S06]  /*7fe0*/  HMMA.16816.F32.BF16 R44, R24.reuse, R32, R44 ;  /* 0x00000020182c723c */ /* 0x040fec000004182c */
[C---:B------:R-:W-:Y:S01]  /*7ff0*/  HMMA.16816.F32.BF16 R48, R24.reuse, R34, R48 ;  /* 0x000000221830723c */ /* 0x040fe20000041830 */
[----:B------:R-:W4:Y:S05]  /*8000*/  LDSM.16.MT88.4 R32, [R194+0x11800] ;  /* 0x01180000c220783b */ /* 0x000f2a0000004200 */
[C---:B-1----:R-:W-:Y:S06]  /*8010*/  HMMA.16816.F32.BF16 R52, R24.reuse, R116, R52 ;  /* 0x000000741834723c */ /* 0x042fec0000041834 */
[C---:B------:R-:W-:Y:S01]  /*8020*/  HMMA.16816.F32.BF16 R56, R24.reuse, R118, R56 ;  /* 0x000000761838723c */ /* 0x040fe20000041838 */
[----:B------:R-:W1:Y:S05]  /*8030*/  LDSM.16.MT88.4 R116, [R193+0x11800] ;  /* 0x01180000c174783b */ /* 0x000e6a0000004200 */
[C---:B------:R-:W-:Y:S06]  /*8040*/  HMMA.16816.F32.BF16 R60, R24.reuse, R136, R60 ;  /* 0x00000088183c723c */ /* 0x040fec000004183c */
[C---:B------:R-:W-:Y:S06]  /*8050*/  HMMA.16816.F32.BF16 R64, R24.reuse, R138, R64 ;  /* 0x0000008a1840723c */ /* 0x040fec0000041840 */
[C---:B--2---:R-:W-:Y:S06]  /*8060*/  HMMA.16816.F32.BF16 R68, R24.reuse, R20, R68 ;  /* 0x000000141844723c */ /* 0x044fec0000041844 */
[C---:B------:R-:W-:Y:S01]  /*8070*/  HMMA.16816.F32.BF16 R72, R24.reuse, R22, R72 ;  /* 0x000000161848723c */ /* 0x040fe20000041848 */
[----:B------:R-:W2:Y:S05]  /*8080*/  LDSM.16.MT88.4 R20, [R192+0x11800] ;  /* 0x01180000c014783b */ /* 0x000eaa0000004200 */
[C---:B---3--:R-:W-:Y:S06]  /*8090*/  HMMA.16816.F32.BF16 R76, R24.reuse, R4, R76 ;  /* 0x00000004184c723c */ /* 0x048fec000004184c */
[C---:B------:R-:W-:Y:S06]  /*80a0*/  HMMA.16816.F32.BF16 R80, R24.reuse, R6, R80 ;  /* 0x000000061850723c */ /* 0x040fec0000041850 */
[C---:B-----5:R-:W-:Y:S06]  /*80b0*/  HMMA.16816.F32.BF16 R84, R24.reuse, R8, R84 ;  /* 0x000000081854723c */ /* 0x060fec0000041854 */
[C---:B------:R-:W-:Y:S06]  /*80c0*/  HMMA.16816.F32.BF16 R88, R24.reuse, R10, R88 ;  /* 0x0000000a1858723c */ /* 0x040fec0000041858 */
[C---:B----4-:R-:W-:Y:S06]  /*80d0*/  HMMA.16816.F32.BF16 R92, R24.reuse, R28, R92 ;  /* 0x0000001c185c723c */ /* 0x050fec000004185c */
[C---:B------:R-:W-:Y:S06]  /*80e0*/  HMMA.16816.F32.BF16 R96, R24.reuse, R30, R96 ;  /* 0x0000001e1860723c */ /* 0x040fec0000041860 */
[C---:B------:R-:W-:Y:S06]  /*80f0*/  HMMA.16816.F32.BF16 R120, R24.reuse, R32, R16 ;  /* 0x000000201878723c */ /* 0x040fec0000041810 */
[C---:B------:R-:W-:Y:S06]  /*8100*/  HMMA.16816.F32.BF16 R100, R24.reuse, R34, R100 ;  /* 0x000000221864723c */ /* 0x040fec0000041864 */
[C---:B-1----:R-:W-:Y:S06]  /*8110*/  HMMA.16816.F32.BF16 R104, R24.reuse, R116, R104 ;  /* 0x000000741868723c */ /* 0x042fec0000041868 */
[C---:B------:R-:W-:Y:S06]  /*8120*/  HMMA.16816.F32.BF16 R116, R24.reuse, R118, R12 ;  /* 0x000000761874723c */ /* 0x040fec000004180c */
[C---:B--2---:R-:W-:Y:S06]  /*8130*/  HMMA.16816.F32.BF16 R108, R24.reuse, R20, R108 ;  /* 0x00000014186c723c */ /* 0x044fec000004186c */
[----:B------:R-:W-:Y:S01]  /*8140*/  HMMA.16816.F32.BF16 R112, R24, R22, R112 ;  /* 0x000000161870723c */ /* 0x000fe20000041870 */
[----:B------:R-:W-:Y:S11]  /*8150*/  @!UPT UIADD3 URZ, URZ, URZ, URZ ;  /* 0x0000003f3f3ff290 */ /* 0x000ff6000fffe03f */
[----:B------:R-:W-:Y:S01]  /*8160*/  @!UPT UIADD3 URZ, URZ, URZ, URZ ;  /* 0x0000003f3f3ff290 */ /* 0x000fe2000fffe03f */
[----:B------:R-:W-:Y:S11]  /*8170*/  @P0 BRA `(.L_x_733) ;  /* 0xffffffd000300947 */ /* 0x000ff6000383ffff */
.L_x_732:
        /* <DEDUP_REMOVED lines=13> */
[CC--:B------:R-:W-:Y:S02]  /*8250*/  LEA.HI R8, R0.reuse, R5.reuse, RZ, 0x2 ;  /* 0x0000000500087211 */ /* 0x0c0fe400078f10ff */
[----:B------:R-:W-:Y:S02]  /*8260*/  LEA.HI R0, R0, R5, RZ, 0x5 ;  /* 0x0000000500007211 */ /* 0x000fe400078f28ff */
        /* <DEDUP_REMOVED lines=9> */
[----:B------:R-:W-:Y:S01]  /*8300*/  IADD3 R8, -R8, R5, RZ ;  /* 0x0000000508087210 */ /* 0x000fe20007ffe1ff */
[----:B------:R-:W1:Y:S01]  /*8310*/  @P3 MUFU.RCP R9, R4 ;  /* 0x0000000400093308 */ /* 0x000e620000001000 */
[----:B------:R-:W-:Y:S02]  /*8320*/  IADD3 R6, R7, -R6, RZ ;  /* 0x8000000607067210 */ /* 0x000fe40007ffe0ff */
[----:B------:R-:W-:Y:S02]  /*8330*/  SHF.R.S32.HI R7, RZ, 0x5, R0 ;  /* 0x00000005ff077819 */ /* 0x000fe40000011400 */
[----:B------:R-:W-:Y:S02]  /*8340*/  R2P PR, R6, 0x6 ;  /* 0x0000000606007804 */ /* 0x000fe40000000000 */
[----:B------:R-:W-:Y:S01]  /*8350*/  LEA R8, R7, R8, 0x9 ;  /* 0x0000000807087211 */ /* 0x000fe200078e48ff */
[----:B------:R-:W2:Y:S01]  /*8360*/  @P0 MUFU.RCP R10, R2 ;  /* 0x00000002000a0308 */ /* 0x000ea20000001000 */
[----:B-1----:R-:W-:-:S04]  /*8370*/  FMUL.FTZ R9, R9, UR4 ;  /* 0x0000000409097c20 */ /* 0x002fc80008410000 */
        /* <DEDUP_REMOVED lines=57> */
[----:B-1----:R-:W-:Y:S01]  /*8710*/  ULEA UR4, UR4, UR5, 0x18 ;  /* 0x0000000504047291 */ /* 0x002fe2000f8ec03f */
[----:B------:R-:W-:Y:S01]  /*8720*/  LOP3.LUT R6, R6, 0x1, RZ, 0xc0, !PT ;  /* 0x0000000106067812 */ /* 0x000fe200078ec0ff */
[C---:B------:R-:W-:Y:S01]  /*8730*/  FMUL.FTZ R40, R9.reuse, R40 ;  /* 0x0000002809287220 */ /* 0x040fe20000410000 */
[----:B------:R-:W-:Y:S01]  /*8740*/  LOP3.LUT R10, R10, 0x1c0, RZ, 0xc0, !PT ;  /* 0x000001c00a0a7812 */ /* 0x000fe200078ec0ff */
[C---:B------:R-:W-:Y:S01]  /*8750*/  FMUL.FTZ R41, R9.reuse, R41 ;  /* 0x0000002909297220 */ /* 0x040fe20000410000 */
[----:B------:R-:W-:Y:S01]  /*8760*/  ISETP.NE.U32.AND P4, PT, R6, 0x1, PT ;  /* 0x000000010600780c */ /* 0x000fe20003f85070 */
[C---:B------:R-:W-:Y:S01]  /*8770*/  FMUL.FTZ R44, R9.reuse, R44 ;  /* 0x0000002c092c7220 */ /* 0x040fe20000410000 */
[----:B------:R-:W-:Y:S01]  /*8780*/  LEA.HI R11, R10, R10, RZ, 0x1d ;  /* 0x0000000a0a0b7211 */ /* 0x000fe200078fe8ff */
[C---:B------:R-:W-:Y:S01]  /*8790*/  FMUL.FTZ R45, R9.reuse, R45 ;  /* 0x0000002d092d7220 */ /* 0x040fe20000410000 */
[----:B------:R-:W-:Y:S01]  /*87a0*/  MOV R6, 0x20 ;  /* 0x0000002000067802 */ /* 0x000fe20000000f00 */
[C---:B------:R-:W-:Y:S01]  /*87b0*/  FMUL.FTZ R48, R9.reuse, R48 ;  /* 0x0000003009307220 */ /* 0x040fe20000410000 */
[----:B------:R-:W-:Y:S01]  /*87c0*/  LEA R8, R8, R11, 0x1 ;  /* 0x0000000b08087211 */ /* 0x000fe200078e08ff */
[C---:B------:R-:W-:Y:S01]  /*87d0*/  FMUL.FTZ R49, R9.reuse, R49 ;  /* 0x0000003109317220 */ /* 0x040fe20000410000 */
[----:B------:R-:W-:Y:S01]  /*87e0*/  SEL R6, R6, 0xffffffe0, !P1 ;  /* 0xffffffe006067807 */ /* 0x000fe20004800000 */
        /* <DEDUP_REMOVED lines=101> */
[----:B------:R-:W-:Y:S01]  /*8e40*/  FMUL.FTZ R9, R9, R113 ;  /* 0x0000007109097220 */ /* 0x000fe20000410000 */
[----:B------:R-:W-:Y:S01]  /*8e50*/  @UP0 UIMAD UR6, UR23, UR5, UR11 ;  /* 0x00000005170602a4 */ /* 0x000fe2000f8e020b */
        /* <DEDUP_REMOVED lines=26> */
[----:B------:R-:W2:Y:S03]  /*9000*/  S2R R6, SR_TID.X ;  /* 0x0000000000067919 */ /* 0x000ea60000002100 */
[----:B------:R1:W-:Y:S01]  /*9010*/  STS [R25+0x2000], R88 ;  /* 0x0020005819007388 */ /* 0x0003e20000000800 */
[----:B------:R-:W-:Y:S05]  /*9020*/  @P1 BRA `(.L_x_736) ;  /* 0x00000000001c1947 */ /* 0x000fea0003800000 */
[----:B------:R-:W3:Y:S01]  /*9030*/  S2UR UR7, SR_CTAID.Y ;  /* 0x00000000000779c3 */ /* 0x000ee20000002600 */
[----:B------:R-:W-:Y:S01]  /*9040*/  ULDC.64 UR4, c[0x0][0x290] ;  /* 0x0000a40000047ab9 */ /* 0x000fe20000000a00 */
[----:B---3--:R-:W-:Y:S02]  /*9050*/  USHF.R.S32.HI UR6, URZ, 0x1f, UR7 ;  /* 0x0000001f3f067899 */ /* 0x008fe40008011407 */
[----:B------:R-:W-:Y:S02]  /*9060*/  UIMAD.WIDE.U32 UR10, UR7, UR4, URZ ;  /* 0x00000004070a72a5 */ /* 0x000fe4000f8e003f */
[----:B------:R-:W-:-:S04]  /*9070*/  UIMAD UR6, UR6, UR4, URZ ;  /* 0x00000004060672a4 */ /* 0x000fc8000f8e023f */
[----:B------:R-:W-:-:S04]  /*9080*/  UIMAD UR6, UR7, UR5, UR6 ;  /* 0x00000005070672a4 */ /* 0x000fc8000f8e0206 */
[----:B------:R-:W-:-:S12]  /*9090*/  UIADD3 UR6, UR11, UR6, URZ ;  /* 0x000000060b067290 */ /* 0x000fd8000fffe03f */
.L_x_736:
[----:B------:R-:W-:Y:S01]  /*90a0*/  ULDC.U8 UR5, c[0x0][0x3d9] ;  /* 0x0000f64000057ab9 */ /* 0x000fe20000000000 */
[----:B------:R-:W-:Y:S01]  /*90b0*/  STS [R25+0x2400], R90 ;  /* 0x0024005a19007388 */ /* 0x000fe20000000800 */
[----:B------:R-:W-:Y:S01]  /*90c0*/  ISETP.NE.AND P2, PT, RZ, UR5, PT ;  /* 0x00000005ff007c0c */ /* 0x000fe2000bf45270 */
[----:B------:R-:W-:Y:S01]  /*90d0*/  ULDC.U8 UR8, c[0x0][0x3d8] ;  /* 0x0000f60000087ab9 */ /* 0x000fe20000000000 */
[----:B------:R-:W3:Y:S01]  /*90e0*/  @P3 MUFU.LG2 R4, R4 ;  /* 0x0000000400043308 */ /* 0x000ee20000000c00 */
[----:B------:R-:W-:Y:S01]  /*90f0*/  STS [R11+0x4000], R92 ;  /* 0x0040005c0b007388 */ /* 0x000fe20000000800 */
[----:B------:R-:W-:Y:S01]  /*9100*/  ISETP.NE.AND P4, PT, RZ, UR8, PT ;  /* 0x00000008ff007c0c */ /* 0x000fe2000bf85270 */
[----:B------:R-:W4:Y:S01]  /*9110*/  S2UR UR4, SR_CTAID.X ;  /* 0x00000000000479c3 */ /* 0x000f220000002500 */
[----:B------:R-:W-:Y:S01]  /*9120*/  LOP3.LUT R0, R0, 0xffffffe0, RZ, 0xc0, !PT ;  /* 0xffffffe000007812 */ /* 0x000fe200078ec0ff */
[----:B------:R1:W-:Y:S01]  /*9130*/  STS [R11+0x4400], R94 ;  /* 0x0044005e0b007388 */ /* 0x0003e20000000800 */
[----:B------:R-:W-:Y:S01]  /*9140*/  ISETP.EQ.AND P4, PT, RZ, UR5, P4 ;  /* 0x00000005ff007c0c */ /* 0x000fe2000a782270 */
[----:B------:R-:W2:Y:S02]  /*9150*/  S2R R10, SR_CTAID.Z ;  /* 0x00000000000a7919 */ /* 0x000ea40000002700 */
[----:B------:R-:W-:-:S02]  /*9160*/  IMAD.IADD R5, R5, 0x1, -R0 ;  /* 0x0000000105057824 */ /* 0x000fc400078e0a00 */
[----:B------:R-:W5:Y:S01]  /*9170*/  @P2 LDC.64 R8, c[0x0][0x2c0] ;  /* 0x0000b000ff082b82 */ /* 0x000f620000000a00 */
[----:B------:R-:W-:Y:S01]  /*9180*/  @P2 IMAD.MOV.U32 R0, RZ, RZ, 0x1 ;  /* 0x00000001ff002424 */ /* 0x000fe200078e00ff */
[----:B------:R-:W-:Y:S04]  /*9190*/  STS [R13+0x4000], R96 ;  /* 0x004000600d007388 */ /* 0x000fe80000000800 */
[----:B------:R2:W-:Y:S02]  /*91a0*/  STS [R13+0x4400], R98 ;  /* 0x004400620d007388 */ /* 0x0005e40000000800 */
[----:B------:R-:W3:Y:S01]  /*91b0*/  @P2 LDC R24, c[0x0][0x2c0] ;  /* 0x0000b000ff182b82 */ /* 0x000ee20000000800 */
[----:B------:R-:W-:Y:S01]  /*91c0*/  @!P4 PLOP3.LUT P1, PT, PT, PT, PT, 0x8, 0x0 ;  /* 0x000000000000c81c */ /* 0x000fe20003f2e170 */
[----:B------:R-:W-:Y:S01]  /*91d0*/  STS [R15+0x4000], R120 ;  /* 0x004000780f007388 */ /* 0x000fe20000000800 */
[----:B------:R-:W-:-:S03]  /*91e0*/  @!P4 CS2R R32, SRZ ;  /* 0x000000000020c805 */ /* 0x000fc6000001ff00 */
[----:B------:R-:W-:Y:S04]  /*91f0*/  STS [R15+0x4400], R122 ;  /* 0x0044007a0f007388 */ /* 0x000fe80000000800 */
[----:B------:R-:W-:Y:S01]  /*9200*/  STS [R17+0x4000], R100 ;  /* 0x0040006411007388 */ /* 0x000fe20000000800 */
[----:B-1----:R-:W1:Y:S01]  /*9210*/  S2R R11, SR_CTAID.Y ;  /* 0x00000000000b7919 */ /* 0x002e620000002600 */
[----:B-----5:R-:W-:Y:S02]  /*9220*/  @P2 IMAD R9, R9, R8, RZ ;  /* 0x0000000809092224 */ /* 0x020fe400078e02ff */
[----:B------:R-:W-:Y:S04]  /*9230*/  STS [R17+0x4400], R102 ;  /* 0x0044006611007388 */ /* 0x000fe80000000800 */
[----:B------:R-:W-:Y:S01]  /*9240*/  STS [R19+0x4000], R104 ;  /* 0x0040006813007388 */ /* 0x000fe20000000800 */
[----:B--2---:R-:W-:-:S03]  /*9250*/  SHF.R.S32.HI R13, RZ, 0x1f, R6 ;  /* 0x0000001fff0d7819 */ /* 0x004fc60000011406 */
[----:B------:R-:W-:Y:S01]  /*9260*/  STS [R19+0x4400], R106 ;  /* 0x0044006a13007388 */ /* 0x000fe20000000800 */
[----:B------:R-:W-:-:S03]  /*9270*/  LEA.HI R30, R13, R6, RZ, 0x3 ;  /* 0x000000060d1e7211 */ /* 0x000fc600078f18ff */
[----:B------:R-:W-:Y:S04]  /*9280*/  STS [R21+0x4000], R116 ;  /* 0x0040007415007388 */ /* 0x000fe80000000800 */
[----:B------:R-:W-:Y:S04]  /*9290*/  STS [R21+0x4400], R118 ;  /* 0x0044007615007388 */ /* 0x000fe80000000800 */
[----:B------:R-:W-:Y:S04]  /*92a0*/  STS [R23+0x4000], R108 ;  /* 0x0040006c17007388 */ /* 0x000fe80000000800 */
[----:B------:R-:W-:Y:S04]  /*92b0*/  STS [R23+0x4400], R110 ;  /* 0x0044006e17007388 */ /* 0x000fe80000000800 */
[----:B------:R-:W-:Y:S04]  /*92c0*/  STS [R25+0x4000], R112 ;  /* 0x0040007019007388 */ /* 0x000fe80000000800 */
[----:B------:R2:W-:Y:S02]  /*92d0*/  STS [R25+0x4400], R114 ;  /* 0x0044007219007388 */ /* 0x0005e40000000800 */
[----:B--2---:R-:W-:Y:S01]  /*92e0*/  LOP3.LUT R25, R30, 0xfffffff8, RZ, 0xc0, !PT ;  /* 0xfffffff81e197812 */ /* 0x004fe200078ec0ff */
[----:B-1-34-:R-:W-:Y:S06]  /*92f0*/  @!P4 BRA `(.L_x_737) ;  /* 0x000000000020c947 */ /* 0x01afec0003800000 */
[----:B------:R-:W1:Y:S01]  /*9300*/  S2UR UR5, SR_CTAID.Y ;  /* 0x00000000000579c3 */ /* 0x000e620000002600 */
[----:B------:R-:W-:Y:S01]  /*9310*/  ULDC UR7, c[0x0][0x2c4] ;  /* 0x0000b10000077ab9 */ /* 0x000fe20000000800 */
[----:B------:R-:W-:Y:S01]  /*9320*/  PLOP3.LUT P1, PT, PT, PT, PT, 0x80, 0x0 ;  /* 0x000000000000781c */ /* 0x000fe20003f2f070 */
[----:B-1----:R-:W-:-:S04]  /*9330*/  UIMAD UR5, UR5, UR7, URZ ;  /* 0x00000007050572a4 */ /* 0x002fc8000f8e023f */
[----:B------:R-:W-:-:S04]  /*9340*/  USEL UR23, UR5, UR23, !UP0 ;  /* 0x0000001705177287 */ /* 0x000fc8000c000000 */
[----:B------:R-:W-:Y:S02]  /*9350*/  USHF.R.S32.HI UR5, URZ, 0x1f, UR23 ;  /* 0x0000001f3f057899 */ /* 0x000fe40008011417 */
[----:B------:R-:W-:-:S04]  /*9360*/  IMAD.U32 R32, RZ, RZ, UR23 ;  /* 0x00000017ff207e24 */ /* 0x000fc8000f8e00ff */
[----:B------:R-:W-:Y:S02]  /*9370*/  MOV R33, UR5 ;  /* 0x0000000500217c02 */ /* 0x000fe40008000f00 */
.L_x_737:
[----:B------:R-:W-:Y:S05]  /*9380*/  @P2 BRA `(.L_x_738) ;  /* 0x0000000000182947 */ /* 0x000fea0003800000 */
[----:B------:R-:W1:Y:S01]  /*9390*/  LDC R9, c[0x0][0x2c4] ;  /* 0x0000b100ff097b82 */ /* 0x000e620000000800 */
[----:B------:R-:W-:Y:S02]  /*93a0*/  ISETP.NE.AND P2, PT, RZ, UR8, PT ;  /* 0x00000008ff007c0c */ /* 0x000fe4000bf45270 */
[----:B------:R-:W-:-:S05]  /*93b0*/  MOV R24, 0x1 ;  /* 0x0000000100187802 */ /* 0x000fca0000000f00 */
[----:B------:R-:W2:Y:S08]  /*93c0*/  LDC R0, c[0x0][0x270] ;  /* 0x00009c00ff007b82 */ /* 0x000eb00000000800 */
[----:B-1----:R-:W2:Y:S02]  /*93d0*/  @P2 LDC R9, c[0x0][0x2e4] ;  /* 0x0000b900ff092b82 */ /* 0x002ea40000000800 */
[----:B--2---:R-:W-:-:S07]  /*93e0*/  IMAD R0, R9, R0, RZ ;  /* 0x0000000009007224 */ /* 0x004fce00078e02ff */
.L_x_738:
[----:B------:R-:W-:Y:S01]  /*93f0*/  BAR.SYNC.DEFER_BLOCKING 0x0 ;  /* 0x0000000000007b1d */ /* 0x000fe20000010000 */
[----:B------:R-:W-:Y:S01]  /*9400*/  SHF.R.S32.HI R28, RZ, 0x1f, R7 ;  /* 0x0000001fff1c7819 */ /* 0x000fe20000011407 */
[----:B------:R-:W-:Y:S01]  /*9410*/  IMAD.IADD R6, R6, 0x1, -R25 ;  /* 0x0000000106067824 */ /* 0x000fe200078e0a19 */
[----:B------:R-:W-:Y:S01]  /*9420*/  SHF.R.S32.HI R26, RZ, 0x1f, R5 ;  /* 0x0000001fff1a7819 */ /* 0x000fe20000011405 */
[----:B------:R-:W-:Y:S01]  /*9430*/  IMAD R0, R11, R0, RZ ;  /* 0x000000000b007224 */ /* 0x000fe200078e02ff */
[----:B------:R-:W-:-:S03]  /*9440*/  LEA.HI R28, R28, R7, RZ, 0x2 ;  /* 0x000000071c1c7211 */ /* 0x000fc600078f10ff */
[----:B------:R-:W1:Y:S01]  /*9450*/  @P3 LDC R25, c[0x0][0x2e8] ;  /* 0x0000ba00ff193b82 */ /* 0x000e620000000800 */
[----:B------:R-:W-:Y:S01]  /*9460*/  SHF.R.S32.HI R30, RZ, 0x3, R30 ;  /* 0x00000003ff1e7819 */ /* 0x000fe2000001141e */
[----:B------:R-:W2:Y:S01]  /*9470*/  @P0 MUFU.LG2 R2, R2 ;  /* 0x0000000200020308 */ /* 0x000ea20000000c00 */
[----:B------:R-:W-:Y:S01]  /*9480*/  LEA.HI R26, R26, R5, RZ, 0x2 ;  /* 0x000000051a1a7211 */ /* 0x000fe200078f10ff */
[----:B------:R-:W-:Y:S01]  /*9490*/  @P3 FMUL.FTZ R27, R4, 0.69314718246459960938 ;  /* 0x3f317218041b3820 */ /* 0x000fe20000410000 */
[----:B------:R-:W-:Y:S01]  /*94a0*/  LOP3.LUT R28, R28, 0xffffffc, RZ, 0xc0, !PT ;  /* 0x0ffffffc1c1c7812 */ /* 0x000fe200078ec0ff */
[----:B------:R-:W-:Y:S01]  /*94b0*/  BSSY B0, `(.L_x_739) ;  /* 0x000002e000007945 */ /* 0x000fe20003800000 */
[----:B------:R-:W-:Y:S01]  /*94c0*/  LOP3.LUT P6, RZ, R5, 0x3, RZ, 0xc0, !PT ;  /* 0x0000000305ff7812 */ /* 0x000fe200078cc0ff */
[----:B------:R-:W3:Y:S01]  /*94d0*/  @P0 LDC R8, c[0x0][0x2e8] ;  /* 0x0000ba00ff080b82 */ /* 0x000ee20000000800 */
[----:B------:R-:W-:Y:S01]  /*94e0*/  VIADD R5, R30, 0x20 ;  /* 0x000000201e057836 */ /* 0x000fe20000000000 */
[----:B------:R-:W-:Y:S01]  /*94f0*/  SHF.R.S32.HI R11, RZ, 0x2, R26 ;  /* 0x00000002ff0b7819 */ /* 0x000fe2000001141a */
[----:B------:R-:W-:Y:S01]  /*9500*/  IMAD R26, R24, UR4, RZ ;  /* 0x00000004181a7c24 */ /* 0x000fe2000f8e02ff */
[----:B------:R-:W-:Y:S01]  /*9510*/  SEL R0, R0, RZ, !P1 ;  /* 0x000000ff00007207 */ /* 0x000fe20004800000 */
[----:B------:R-:W-:Y:S01]  /*9520*/  IMAD.IADD R28, R7, 0x1, -R28 ;  /* 0x00000001071c7824 */ /* 0x000fe200078e0a1c */
[----:B------:R-:W-:Y:S01]  /*9530*/  ISETP.GE.AND P1, PT, R5, UR22, PT ;  /* 0x0000001605007c0c */ /* 0x000fe2000bf26270 */
[----:B------:R-:W-:-:S02]  /*9540*/  VIADD R7, R30, 0x10 ;  /* 0x000000101e077836 */ /* 0x000fc40000000000 */
[----:B------:R-:W-:Y:S01]  /*9550*/  IMAD R5, R10, R9, R0 ;  /* 0x000000090a057224 */ /* 0x000fe200078e0200 */
[----:B------:R4:W4:Y:S01]  /*9560*/  LDS.128 R20, [R204+0x1800] ;  /* 0x00180000cc147984 */ /* 0x0009220000000c00 */
[----:B------:R-:W-:Y:S01]  /*9570*/  IMAD.SHL.U32 R26, R26, 0x40, RZ ;  /* 0x000000401a1a7824 */ /* 0x000fe200078e00ff */
[----:B------:R-:W-:Y:S01]  /*9580*/  ISETP.GE.AND P2, PT, R7, UR22, PT ;  /* 0x0000001607007c0c */ /* 0x000fe2000bf46270 */
[----:B--2---:R-:W-:Y:S01]  /*9590*/  @P0 FMUL.FTZ R2, R2, 0.69314718246459960938 ;  /* 0x3f31721802020820 */ /* 0x004fe20000410000 */
[----:B------:R2:W2:Y:S01]  /*95a0*/  LDS.128 R16, [R204+0x3800] ;  /* 0x00380000cc107984 */ /* 0x0004a20000000c00 */
[----:B------:R-:W-:Y:S01]  /*95b0*/  LEA R7, R28, R11, 0x4 ;  /* 0x0000000b1c077211 */ /* 0x000fe200078e20ff */
[----:B------:R-:W-:Y:S01]  /*95c0*/  IMAD.MOV.U32 R0, RZ, RZ, 0x7f800000 ;  /* 0x7f800000ff007424 */ /* 0x000fe200078e00ff */
[----:B------:R-:W-:Y:S01]  /*95d0*/  IADD3 R11, P5, P4, R26, R32, R5 ;  /* 0x000000201a0b7210 */ /* 0x000fe20007cbe005 */
[----:B------:R2:W2:Y:S01]  /*95e0*/  LDS.128 R12, [R204+0x5800] ;  /* 0x00580000cc0c7984 */ /* 0x0004a20000000c00 */
[----:B------:R-:W-:Y:S01]  /*95f0*/  SHF.R.S32.HI R29, RZ, 0x1f, R26 ;  /* 0x0000001fff1d7819 */ /* 0x000fe2000001141a */
[----:B-1----:R-:W-:Y:S01]  /*9600*/  @P3 FFMA.FTZ R0, R132, R25, R27 ;  /* 0x0000001984003223 */ /* 0x002fe2000001001b */
[----:B------:R-:W-:Y:S01]  /*9610*/  SHF.R.S32.HI R32, RZ, 0x1f, R5 ;  /* 0x0000001fff207819 */ /* 0x000fe20000011405 */
[----:B------:R-:W-:Y:S01]  /*9620*/  IMAD.SHL.U32 R6, R6, 0x8, RZ ;  /* 0x0000000806067824 */ /* 0x000fe200078e00ff */
[----:B------:R-:W-:Y:S01]  /*9630*/  MOV R9, 0x7f800000 ;  /* 0x7f80000000097802 */ /* 0x000fe20000000f00 */
[----:B---3--:R-:W-:Y:S01]  /*9640*/  @P0 FFMA.FTZ R9, R3, R8, R2 ;  /* 0x0000000803090223 */ /* 0x008fe20000010002 */
[----:B------:R-:W-:Y:S01]  /*9650*/  IADD3.X R32, R29, R33, R32, P5, P4 ;  /* 0x000000211d207210 */ /* 0x000fe20002fe8420 */
[----:B----4-:R-:W-:Y:S06]  /*9660*/  @P6 BRA `(.L_x_740) ;  /* 0x0000000000486947 */ /* 0x010fec0003800000 */
        /* <DEDUP_REMOVED lines=18> */
.L_x_740:
[----:B------:R-:W-:Y:S05]  /*9790*/  BSYNC B0 ;  /* 0x0000000000007941 */ /* 0x000fea0003800000 */
.L_x_739:
[----:B-1----:R-:W-:Y:S01]  /*97a0*/  SHF.R.S32.HI R4, RZ, 0x1f, R10 ;  /* 0x0000001fff047819 */ /* 0x002fe2000001140a */
[----:B------:R-:W-:Y:S01]  /*97b0*/  ULDC.64 UR4, c[0x0][0x2a0] ;  /* 0x0000a80000047ab9 */ /* 0x000fe20000000a00 */
[----:B------:R-:W-:Y:S01]  /*97c0*/  SHF.R.S32.HI R2, RZ, 0x1f, R6 ;  /* 0x0000001fff027819 */ /* 0x000fe20000011406 */
[----:B------:R-:W-:Y:S01]  /*97d0*/  VIADD R0, R30, 0x30 ;  /* 0x000000301e007836 */ /* 0x000fe20000000000 */
[----:B------:R-:W-:Y:S01]  /*97e0*/  IADD3 R28, P3, R6, UR10, RZ ;  /* 0x0000000a061c7c10 */ /* 0x000fe2000ff7e0ff */
[----:B------:R-:W-:Y:S01]  /*97f0*/  IMAD R5, R4, UR4, RZ ;  /* 0x0000000404057c24 */ /* 0x000fe2000f8e02ff */
[----:B------:R1:W3:Y:S01]  /*9800*/  LDS.128 R24, [R204] ;  /* 0x00000000cc187984 */ /* 0x0002e20000000c00 */
[----:B------:R-:W-:Y:S01]  /*9810*/  SHF.R.S32.HI R31, RZ, 0x1f, R30 ;  /* 0x0000001fff1f7819 */ /* 0x000fe2000001141e */
[----:B------:R-:W-:Y:S01]  /*9820*/  IMAD.U32 R3, RZ, RZ, UR24 ;  /* 0x00000018ff037e24 */ /* 0x000fe2000f8e00ff */
[----:B------:R-:W-:Y:S01]  /*9830*/  IADD3.X R29, R2, UR6, RZ, P3, !PT ;  /* 0x00000006021d7c10 */ /* 0x000fe20009ffe4ff */
[----:B------:R-:W-:Y:S01]  /*9840*/  BSSY B0, `(.L_x_741) ;  /* 0x0000016000007945 */ /* 0x000fe20003800000 */
[----:B------:R-:W-:Y:S01]  /*9850*/  ISETP.GE.AND P0, PT, R0, UR22, PT ;  /* 0x0000001600007c0c */ /* 0x000fe2000bf06270 */
[----:B------:R-:W-:Y:S01]  /*9860*/  IMAD R0, R10, UR5, R5 ;  /* 0x000000050a007c24 */ /* 0x000fe2000f8e0205 */
[----:B------:R-:W-:Y:S01]  /*9870*/  ISETP.GE.AND P3, PT, R30, UR22, PT ;  /* 0x000000161e007c0c */ /* 0x000fe2000bf66270 */
[----:B------:R-:W-:Y:S01]  /*9880*/  IMAD.WIDE.U32 R28, R10, UR4, R28 ;  /* 0x000000040a1c7c25 */ /* 0x000fe2000f8e001c */
[----:B------:R1:W4:Y:S03]  /*9890*/  LDS.128 R4, [R204+0x4000] ;  /* 0x00400000cc047984 */ /* 0x0003260000000c00 */
[----:B------:R-:W-:Y:S01]  /*98a0*/  IMAD.WIDE R30, R3, 0x40, R30 ;  /* 0x00000040031e7825 */ /* 0x000fe200078e021e */
[----:B------:R1:W1:Y:S03]  /*98b0*/  LDS.128 R8, [R204+0x2000] ;  /* 0x00200000cc087984 */ /* 0x0002660000000c00 */
[----:B------:R-:W-:-:S04]  /*98c0*/  IMAD.IADD R33, R29, 0x1, R0 ;  /* 0x000000011d217824 */ /* 0x000fc800078e0200 */
        /* <DEDUP_REMOVED lines=10> */
[----:B---3--:R3:W-:Y:S04]  /*9970*/  STG.E.128 desc[UR28][R2.64], R24 ;  /* 0x0000001802007986 */ /* 0x0087e8000c101d1c */
[----:B-1----:R3:W-:Y:S04]  /*9980*/  STG.E.128 desc[UR28][R2.64+0x80], R8 ;  /* 0x0000800802007986 */ /* 0x0027e8000c101d1c */
[----:B----4-:R3:W-:Y:S02]  /*9990*/  STG.E.128 desc[UR28][R2.64+0x100], R4 ;  /* 0x0001000402007986 */ /* 0x0107e4000c101d1c */
.L_x_742:
[----:B------:R-:W-:Y:S05]  /*99a0*/  BSYNC B0 ;  /* 0x0000000000007941 */ /* 0x000fea0003800000 */
.L_x_741:
[----:B---3--:R3:W2:Y:S01]  /*99b0*/  LDS.128 R24, [R204+0x800] ;  /* 0x00080000cc187984 */ /* 0x0086a20000000c00 */
[----:B------:R-:W-:Y:S03]  /*99c0*/  BSSY B0, `(.L_x_743) ;  /* 0x0000013000007945 */ /* 0x000fe60003800000 */
[----:B-1----:R3:W1:Y:S04]  /*99d0*/  LDS.128 R8, [R204+0x2800] ;  /* 0x00280000cc087984 */ /* 0x0026680000000c00 */
        /* <DEDUP_REMOVED lines=14> */
[----:B--2---:R2:W-:Y:S04]  /*9ac0*/  STG.E.128 desc[UR28][R2.64], R24 ;  /* 0x0000001802007986 */ /* 0x0045e8000c101d1c */
[----:B-1----:R2:W-:Y:S04]  /*9ad0*/  STG.E.128 desc[UR28][R2.64+0x80], R8 ;  /* 0x0000800802007986 */ /* 0x0025e8000c101d1c */
[----:B----4-:R2:W-:Y:S02]  /*9ae0*/  STG.E.128 desc[UR28][R2.64+0x100], R4 ;  /* 0x0001000402007986 */ /* 0x0105e4000c101d1c */
.L_x_744:
[----:B------:R-:W-:Y:S05]  /*9af0*/  BSYNC B0 ;  /* 0x0000000000007941 */ /* 0x000fea0003800000 */
.L_x_743:
[----:B-12---:R1:W2:Y:S01]  /*9b00*/  LDS.128 R8, [R204+0x1000] ;  /* 0x00100000cc087984 */ /* 0x0062a20000000c00 */
[----:B------:R-:W-:Y:S03]  /*9b10*/  BSSY B0, `(.L_x_745) ;  /* 0x0000013000007945 */ /* 0x000fe60003800000 */
[----:B----4-:R1:W4:Y:S04]  /*9b20*/  LDS.128 R4, [R204+0x3000] ;  /* 0x00300000cc047984 */ /* 0x0103280000000c00 */
        /* <DEDUP_REMOVED lines=15> */
[----:B----4-:R2:W-:Y:S04]  /*9c20*/  STG.E.128 desc[UR28][R2.64+0x80], R4 ;  /* 0x0000800402007986 */ /* 0x0105e8000c101d1c */
[----:B-1----:R2:W-:Y:S02]  /*9c30*/  STG.E.128 desc[UR28][R2.64+0x100], R24 ;  /* 0x0001001802007986 */ /* 0x0025e4000c101d1c */
.L_x_746:
[----:B------:R-:W-:Y:S05]  /*9c40*/  BSYNC B0 ;  /* 0x0000000000007941 */ /* 0x000fea0003800000 */
.L_x_745:
[----:B------:R-:W-:Y:S05]  /*9c50*/  @P0 EXIT ;  /* 0x000000000000094d */ /* 0x000fea0003800000 */
[----:B------:R-:W-:Y:S01]  /*9c60*/  IADD3 R0, P0, R30, 0x30, RZ ;  /* 0x000000301e007810 */ /* 0x000fe20007f1e0ff */
[----:B------:R-:W-:Y:S01]  /*9c70*/  ULDC.64 UR4, c[0x0][0x298] ;  /* 0x0000a60000047ab9 */ /* 0x000fe20000000a00 */
[----:B--2-4-:R-:W-:Y:S01]  /*9c80*/  MOV R5, R33 ;  /* 0x0000002100057202 */ /* 0x014fe20000000f00 */
        /* <DEDUP_REMOVED lines=13> */
.L_x_728:
[----:B------:R-:W-:Y:S01]  /*9d60*/  ULDC.U8 UR7, c[0x0][0x3d9] ;  /* 0x0000f64000077ab9 */ /* 0x000fe20000000000 */
[----:B------:R-:W-:Y:S01]  /*9d70*/  UISETP.NE.AND UP0, UPT, UR23, -0x1, UPT ;  /* 0xffffffff1700788c */ /* 0x000fe2000bf05270 */
[----:B------:R-:W-:Y:S01]  /*9d80*/  LEA.HI R8, R23, R80, RZ, 0x3 ;  /* 0x0000005017087211 */ /* 0x000fe200078f18ff */
[----:B------:R-:W-:Y:S01]  /*9d90*/  UISETP.NE.AND UP3, UPT, UR7, URZ, UPT ;  /* 0x0000003f0700728c */ /* 0x000fe2000bf65270 */
[----:B------:R-:W-:Y:S01]  /*9da0*/  LOP3.LUT P3, RZ, R80, 0x7, RZ, 0xc0, !PT ;  /* 0x0000000750ff7812 */ /* 0x000fe2000786c0ff */
[----:B------:R-:W-:Y:S01]  /*9db0*/  UIADD3 UR25, -UR22, UR25, URZ ;  /* 0x0000001916197290 */ /* 0x000fe2000fffe13f */
[----:B------:R-:W-:Y:S01]  /*9dc0*/  LOP3.LUT R3, R8, 0x1ffffff8, RZ, 0xc0, !PT ;  /* 0x1ffffff808037812 */ /* 0x000fe200078ec0ff */
[----:B------:R-:W-:Y:S01]  /*9dd0*/  IMAD.U32 R7, RZ, RZ, UR24 ;  /* 0x00000018ff077e24 */ /* 0x000fe2000f8e00ff */
[----:B------:R-:W-:Y:S01]  /*9de0*/  SHF.R.S32.HI R8, RZ, 0x3, R8 ;  /* 0x00000003ff087819 */ /* 0x000fe20000011408 */
[----:B------:R-:W-:Y:S02]  /*9df0*/  BSSY B0, `(.L_x_747) ;  /* 0x000004a000007945 */ /* 0x000fe40003800000 */
[----:B------:R-:W-:Y:S01]  /*9e00*/  IMAD.IADD R0, R80, 0x1, -R3 ;  /* 0x0000000150007824 */ /* 0x000fe200078e0a03 */
[----:B------:R-:W-:Y:S01]  /*9e10*/  @!UP0 USHF.R.S32.HI UR12, URZ, 0x1f, UR13 ;  /* 0x0000001f3f0c8899 */ /* 0x000fe2000801140d */
[----:B------:R-:W-:Y:S01]  /*9e20*/  ISETP.GE.AND P4, PT, R8, UR25, PT ;  /* 0x0000001908007c0c */ /* 0x000fe2000bf86270 */
[----:B------:R-:W-:Y:S01]  /*9e30*/  @UP3 ULDC.64 UR4, c[0x0][0x2c0] ;  /* 0x0000b00000043ab9 */ /* 0x000fe20000000a00 */
[----:B------:R-:W-:Y:S01]  /*9e40*/  @UP0 ULDC.64 UR10, c[0x0][0x298] ;  /* 0x0000a600000a0ab9 */ /* 0x000fe20000000a00 */
[----:B------:R-:W-:Y:S01]  /*9e50*/  @UP3 UIMAD UR8, UR5, UR4, URZ ;  /* 0x00000004050832a4 */ /* 0x000fe2000f8e023f */
[----:B------:R-:W-:Y:S01]  /*9e60*/  IMAD.SHL.U32 R0, R0, 0x8, RZ ;  /* 0x0000000800007824 */ /* 0x000fe200078e00ff */
[----:B------:R-:W-:Y:S01]  /*9e70*/  @UP0 UIMAD.WIDE.U32 UR14, UR23, UR10, URZ ;  /* 0x0000000a170e02a5 */ /* 0x000fe2000f8e003f */
[--C-:B------:R-:W-:Y:S01]  /*9e80*/  SHF.R.S32.HI R9, RZ, 0x1f, R8.reuse ;  /* 0x0000001fff097819 */ /* 0x100fe20000011408 */
[----:B------:R-:W-:Y:S01]  /*9e90*/  @!UP0 ULDC.64 UR4, c[0x0][0x290] ;  /* 0x0000a40000048ab9 */ /* 0x000fe20000000a00 */
[C---:B------:R-:W-:Y:S01]  /*9ea0*/  VIADD R5, R8.reuse, 0x10 ;  /* 0x0000001008057836 */ /* 0x040fe20000000000 */
[----:B------:R-:W-:Y:S01]  /*9eb0*/  @!UP0 UIMAD UR10, UR12, UR4, URZ ;  /* 0x000000040c0a82a4 */ /* 0x000fe2000f8e023f */
[C---:B------:R-:W-:Y:S01]  /*9ec0*/  VIADD R4, R8.reuse, 0x20 ;  /* 0x0000002008047836 */ /* 0x040fe20000000000 */
[----:B------:R-:W-:Y:S01]  /*9ed0*/  @!UP0 UIMAD.WIDE.U32 UR16, UR13, UR4, URZ ;  /* 0x000000040d1082a5 */ /* 0x000fe2000f8e003f */
[----:B------:R-:W-:Y:S01]  /*9ee0*/  ISETP.GE.OR P6, PT, R8, UR25, P3 ;  /* 0x0000001908007c0c */ /* 0x000fe20009fc6670 */
[----:B------:R-:W-:Y:S01]  /*9ef0*/  @UP0 UIMAD UR11, UR23, UR11, UR15 ;  /* 0x0000000b170b02a4 */ /* 0x000fe2000f8e020f */
[----:B------:R-:W-:Y:S01]  /*9f00*/  ISETP.GE.OR P5, PT, R5, UR25, P3 ;  /* 0x0000001905007c0c */ /* 0x000fe20009fa6670 */
[----:B------:R-:W-:Y:S01]  /*9f10*/  @!UP0 UIMAD UR15, UR13, UR5, UR10 ;  /* 0x000000050d0f82a4 */ /* 0x000fe2000f8e020a */
[----:B------:R-:W-:Y:S01]  /*9f20*/  ISETP.GE.AND P2, PT, R4, UR25, PT ;  /* 0x0000001904007c0c */ /* 0x000fe2000bf46270 */
[----:B------:R-:W-:Y:S01]  /*9f30*/  ULDC.U8 UR12, c[0x0][0x3d8] ;  /* 0x0000f600000c7ab9 */ /* 0x000fe20000000000 */
[----:B------:R-:W-:Y:S01]  /*9f40*/  @!UP0 UMOV UR14, UR16 ;  /* 0x00000010000e8c82 */ /* 0x000fe20008000000 */
[----:B------:R-:W-:Y:S01]  /*9f50*/  @!UP0 UIADD3 UR11, UR17, UR15, URZ ;  /* 0x0000000f110b8290 */ /* 0x000fe2000fffe03f */
[----:B------:R-:W-:Y:S01]  /*9f60*/  IADD3 R2, P0, R0, UR14, RZ ;  /* 0x0000000e00027c10 */ /* 0x000fe2000ff1e0ff */
[----:B------:R-:W-:Y:S01]  /*9f70*/  UISETP.NE.AND UP0, UPT, UR12, URZ, !UP3 ;  /* 0x0000003f0c00728c */ /* 0x000fe2000df05270 */
[----:B------:R-:W-:Y:S01]  /*9f80*/  IMAD.WIDE R6, R7, 0x40, R8 ;  /* 0x0000004007067825 */ /* 0x000fe200078e0208 */
[----:B------:R-:W-:-:S02]  /*9f90*/  UISETP.NE.AND UP2, UPT, UR12, URZ, UPT ;  /* 0x0000003f0c00728c */ /* 0x000fc4000bf45270 */
[----:B------:R-:W-:Y:S01]  /*9fa0*/  USHF.R.S32.HI UR10, URZ, 0x1f, UR9 ;  /* 0x0000001f3f0a7899 */ /* 0x000fe20008011409 */
[----:B------:R-:W-:Y:S01]  /*9fb0*/  LEA.HI.X.SX32 R3, R0, UR11, 0x1, P0 ;  /* 0x0000000b00037c11 */ /* 0x000fe200080f0eff */
[----:B------:R-:W-:Y:S01]  /*9fc0*/  UISETP.EQ.AND UP2, UPT, UR7, URZ, UP2 ;  /* 0x0000003f0700728c */ /* 0x000fe20009742270 */
[----:B------:R-:W-:Y:S01]  /*9fd0*/  VIADD R0, R8, 0x30 ;  /* 0x0000003008007836 */ /* 0x000fe20000000000 */
[----:B------:R-:W-:Y:S01]  /*9fe0*/  ULDC.64 UR4, c[0x0][0x2a0] ;  /* 0x0000a80000047ab9 */ /* 0x000fe20000000a00 */
[----:B------:R-:W-:Y:S01]  /*9ff0*/  @!UP3 ULDC UR7, c[0x0][0x2c4] ;  /* 0x0000b1000007bab9 */ /* 0x000fe20000000800 */
[----:B------:R-:W-:Y:S01]  /*a000*/  UISETP.NE.OR UP1, UPT, UR23, -0x1, !UP2 ;  /* 0xffffffff1700788c */ /* 0x000fe2000d725670 */
[----:B------:R-:W-:Y:S01]  /*a010*/  IMAD.U32 R10, RZ, RZ, UR4 ;  /* 0x00000004ff0a7e24 */ /* 0x000fe2000f8e00ff */
[----:B------:R-:W-:Y:S01]  /*a020*/  @UP0 ULDC UR7, c[0x0][0x2e4] ;  /* 0x0000b90000070ab9 */ /* 0x000fe20000000800 */
[----:B------:R-:W-:Y:S01]  /*a030*/  UIMAD UR10, UR10, UR4, URZ ;  /* 0x000000040a0a72a4 */ /* 0x000fe2000f8e023f */
[----:B------:R-:W-:Y:S01]  /*a040*/  ISETP.GE.AND P0, PT, R5, UR25, PT ;  /* 0x0000001905007c0c */ /* 0x000fe2000bf06270 */
[----:B------:R-:W-:Y:S01]  /*a050*/  @UP3 UMOV UR11, 0x1 ;  /* 0x00000001000b3882 */ /* 0x000fe20000000000 */
[----:B------:R-:W-:Y:S01]  /*a060*/  @!UP3 UIMAD UR11, UR7, UR6, URZ ;  /* 0x00000006070bb2a4 */ /* 0x000fe2000f8e023f */
[----:B------:R-:W-:Y:S01]  /*a070*/  IMAD.WIDE.U32 R10, R10, UR9, R2 ;  /* 0x000000090a0a7c25 */ /* 0x000fe2000f8e0002 */
[----:B------:R-:W-:Y:S01]  /*a080*/  UIMAD UR5, UR9, UR5, UR10 ;  /* 0x00000005090572a4 */ /* 0x000fe2000f8e020a */
[----:B------:R-:W-:Y:S01]  /*a090*/  ISETP.GE.AND P1, PT, R0, UR25, PT ;  /* 0x0000001900007c0c */ /* 0x000fe2000bf26270 */
[----:B------:R-:W-:Y:S01]  /*a0a0*/  UIMAD UR11, UR13, UR11, URZ ;  /* 0x0000000b0d0b72a4 */ /* 0x000fe2000f8e023f */
[----:B------:R-:W-:Y:S01]  /*a0b0*/  @UP2 ULDC UR10, c[0x0][0x2c4] ;  /* 0x0000b100000a2ab9 */ /* 0x000fe20000000800 */
[----:B------:R-:W-:Y:S01]  /*a0c0*/  @UP3 ULDC UR4, c[0x0][0x2c0] ;  /* 0x0000b00000043ab9 */ /* 0x000fe20000000800 */
[----:B------:R-:W-:Y:S01]  /*a0d0*/  @!UP1 UIMAD UR23, UR13, UR10, URZ ;  /* 0x0000000a0d1792a4 */ /* 0x000fe2000f8e023f */
[----:B------:R-:W-:Y:S01]  /*a0e0*/  VIADD R13, R11, UR5 ;  /* 0x000000050b0d7c36 */ /* 0x000fe20008000000 */
[----:B------:R-:W-:Y:S01]  /*a0f0*/  USEL UR11, UR11, URZ, !UP2 ;  /* 0x0000003f0b0b7287 */ /* 0x000fe2000d000000 */
[----:B------:R-:W-:Y:S01]  /*a100*/  @!UP3 UMOV UR8, UR7 ;  /* 0x000000070008bc82 */ /* 0x000fe20008000000 */
[----:B------:R-:W-:-:S02]  /*a110*/  @!UP3 UMOV UR4, 0x1 ;  /* 0x000000010004b882 */ /* 0x000fc40000000000 */
[----:B------:R-:W-:Y:S02]  /*a120*/  UIMAD UR9, UR9, UR8, UR11 ;  /* 0x00000008090972a4 */ /* 0x000fe4000f8e020b */
[----:B------:R-:W-:Y:S01]  /*a130*/  UIMAD UR22, UR22, UR4, URZ ;  /* 0x00000004161672a4 */ /* 0x000fe2000f8e023f */
[----:B------:R-:W-:Y:S01]  /*a140*/  @!UP2 UMOV UR14, URZ ;  /* 0x0000003f000eac82 */ /* 0x000fe20008000000 */
[----:B------:R-:W-:Y:S01]  /*a150*/  @UP2 UMOV UR14, UR23 ;  /* 0x00000017000e2c82 */ /* 0x000fe20008000000 */
[----:B------:R-:W-:Y:S01]  /*a160*/  @!UP2 UMOV UR15, URZ ;  /* 0x0000003f000fac82 */ /* 0x000fe20008000000 */
[----:B------:R-:W-:Y:S02]  /*a170*/  USHF.R.S32.HI UR6, URZ, 0x1f, UR9 ;  /* 0x0000001f3f067899 */ /* 0x000fe40008011409 */
[----:B------:R-:W-:Y:S02]  /*a180*/  @UP2 USHF.R.S32.HI UR15, URZ, 0x1f, UR23 ;  /* 0x0000001f3f0f2899 */ /* 0x000fe40008011417 */
[----:B------:R-:W-:-:S02]  /*a190*/  USHF.R.S32.HI UR8, URZ, 0x1f, UR22 ;  /* 0x0000001f3f087899 */ /* 0x000fc40008011416 */
        /* <DEDUP_REMOVED lines=15> */
.L_x_748:
[----:B------:R-:W-:Y:S05]  /*a290*/  BSYNC B0 ;  /* 0x0000000000007941 */ /* 0x000fea0003800000 */
.L_x_747:
        /* <DEDUP_REMOVED lines=19> */
.L_x_750:
[----:B------:R-:W-:Y:S05]  /*a3d0*/  BSYNC B0 ;  /* 0x0000000000007941 */ /* 0x000fea0003800000 */
.L_x_749:
        /* <DEDUP_REMOVED lines=17> */
.L_x_752:
[----:B------:R-:W-:Y:S05]  /*a4f0*/  BSYNC B0 ;  /* 0x0000000000007941 */ /* 0x000fea0003800000 */
.L_x_751:
[----:B------:R-:W-:Y:S04]  /*a500*/  BSSY B0, `(.L_x_753) ;  /* 0x0000011000007945 */ /* 0x000fe80003800000 */
[----:B------:R-:W-:Y:S05]  /*a510*/  @P1 BRA `(.L_x_754) ;  /* 0x00000000003c1947 */ /* 0x000fea0003800000 */
[----:B------:R-:W-:Y:S01]  /*a520*/  IADD3 R2, P0, R6, 0x30, RZ ;  /* 0x0000003006027810 */ /* 0x000fe20007f1e0ff */
[----:B------:R-:W-:Y:S01]  /*a530*/  ULDC.64 UR6, c[0x0][0x298] ;  /* 0x0000a60000067ab9 */ /* 0x000fe20000000a00 */
[----:B------:R-:W-:-:S03]  /*a540*/  IMAD.MOV.U32 R6, RZ, RZ, R10 ;  /* 0x000000ffff067224 */ /* 0x000fc600078e000a */
[----:B------:R-:W-:Y:S01]  /*a550*/  IMAD.X R3, RZ, RZ, R7, P0 ;  /* 0x000000ffff037224 */ /* 0x000fe200000e0607 */
[----:B------:R-:W-:-:S03]  /*a560*/  MOV R7, R13 ;  /* 0x0000000d00077202 */ /* 0x000fc60000000f00 */
[----:B------:R-:W-:Y:S02]  /*a570*/  IMAD R3, R3, UR6, RZ ;  /* 0x0000000603037c24 */ /* 0x000fe4000f8e02ff */
        /* <DEDUP_REMOVED lines=9> */
.L_x_754:
[----:B------:R-:W-:Y:S05]  /*a610*/  BSYNC B0 ;  /* 0x0000000000007941 */ /* 0x000fea0003800000 */
.L_x_753:
[----:B------:R-:W-:Y:S04]  /*a620*/  BSSY B0, `(.L_x_755) ;  /* 0x000000a000007945 */ /* 0x000fe80003800000 */
[----:B------:R-:W-:Y:S05]  /*a630*/  @P6 BRA `(.L_x_756) ;  /* 0x0000000000206947 */ /* 0x000fea0003800000 */
[----:B----4-:R-:W-:Y:S01]  /*a640*/  IMAD R2, R8, UR4, RZ ;  /* 0x0000000408027c24 */ /* 0x010fe2000f8e02ff */
[----:B------:R-:W-:-:S04]  /*a650*/  ULDC.64 UR6, c[0x0][0x2b0] ;  /* 0x0000ac0000067ab9 */ /* 0x000fc80000000a00 */
[----:B------:R-:W-:-:S04]  /*a660*/  IADD3 R3, P0, R2, UR9, RZ ;  /* 0x0000000902037c10 */ /* 0x000fc8000ff1e0ff */
[----:B------:R-:W-:Y:S02]  /*a670*/  LEA.HI.X.SX32 R2, R2, UR8, 0x1, P0 ;  /* 0x0000000802027c11 */ /* 0x000fe400080f0eff */
[----:B------:R-:W-:-:S04]  /*a680*/  LEA R6, P0, R3, UR6, 0x2 ;  /* 0x0000000603067c11 */ /* 0x000fc8000f8010ff */
[----:B------:R-:W-:Y:S01]  /*a690*/  LEA.HI.X R7, R3, UR7, R2, 0x2, P0 ;  /* 0x0000000703077c11 */ /* 0x000fe200080f1402 */
[----:B------:R-:W-:-:S05]  /*a6a0*/  IMAD.MOV.U32 R3, RZ, RZ, 0x7f800000 ;  /* 0x7f800000ff037424 */ /* 0x000fca00078e00ff */
[----:B------:R4:W-:Y:S03]  /*a6b0*/  STG.E desc[UR28][R6.64], R3 ;  /* 0x0000000306007986 */ /* 0x0009e6000c10191c */
.L_x_756:
[----:B------:R-:W-:Y:S05]  /*a6c0*/  BSYNC B0 ;  /* 0x0000000000007941 */ /* 0x000fea0003800000 */
.L_x_755:
        /* <DEDUP_REMOVED lines=10> */
.L_x_758:
[----:B------:R-:W-:Y:S05]  /*a770*/  BSYNC B0 ;  /* 0x0000000000007941 */ /* 0x000fea0003800000 */
.L_x_757:
        /* <DEDUP_REMOVED lines=10> */
.L_x_760:
[----:B------:R-:W-:Y:S05]  /*a820*/  BSYNC B0 ;  /* 0x0000000000007941 */ /* 0x000fea0003800000 */
.L_x_759:
[----:B------:R-:W-:Y:S05]  /*a830*/  @P3 EXIT ;  /* 0x000000000000394d */ /* 0x000fea0003800000 */
[----:B------:R-:W-:Y:S01]  /*a840*/  IMAD R0, R0, UR4, RZ ;  /* 0x0000000400007c24 */ /* 0x000fe2000f8e02ff */
[----:B------:R-:W-:Y:S01]  /*a850*/  ULDC.64 UR6, c[0x0][0x2b0] ;  /* 0x0000ac0000067ab9 */ /* 0x000fe20000000a00 */
[----:B----4-:R-:W-:-:S03]  /*a860*/  IMAD.MOV.U32 R5, RZ, RZ, 0x7f800000 ;  /* 0x7f800000ff057424 */ /* 0x010fc600078e00ff */
[----:B------:R-:W-:-:S04]  /*a870*/  IADD3 R3, P0, R0, UR9, RZ ;  /* 0x0000000900037c10 */ /* 0x000fc8000ff1e0ff */
[----:B------:R-:W-:Y:S02]  /*a880*/  LEA.HI.X.SX32 R0, R0, UR8, 0x1, P0 ;  /* 0x0000000800007c11 */ /* 0x000fe400080f0eff */
[----:B------:R-:W-:-:S04]  /*a890*/  LEA R2, P0, R3, UR6, 0x2 ;  /* 0x0000000603027c11 */ /* 0x000fc8000f8010ff */
[----:B------:R-:W-:-:S05]  /*a8a0*/  LEA.HI.X R3, R3, UR7, R0, 0x2, P0 ;  /* 0x0000000703037c11 */ /* 0x000fca00080f1400 */
[----:B------:R-:W-:Y:S01]  /*a8b0*/  STG.E desc[UR28][R2.64], R5 ;  /* 0x0000000502007986 */ /* 0x000fe2000c10191c */
[----:B------:R-:W-:Y:S05]  /*a8c0*/  EXIT ;  /* 0x000000000000794d */ /* 0x000fea0003800000 */
.L_x_761:
        /* <DEDUP_REMOVED lines=11> */
.L_x_1522:


//--------------------- .text._ZN5flash16flash_fwd_kernelI23Flash_fwd_kernel_traitsILi192ELi64ELi64ELi4ELb0ELb0EN7cutlass10bfloat16_tE19Flash_kernel_traitsILi192ELi64ELi64ELi4ES3_EELb0ELb0ELb0ELb0ELb0ELb1ELb1ELb0EEEvNS_16Flash_fwd_paramsE --------------------------
	.section	.text._ZN5flash16flash_fwd_kernelI23Flash_fwd_kernel_traitsILi192ELi64ELi64ELi4ELb0ELb0EN7cutlass10bfloat16_tE19Flash_kernel_traitsILi192ELi64ELi64ELi4ES3_EELb0ELb0ELb0ELb0ELb0ELb1ELb1ELb0EEEvNS_16Flash_fwd_paramsE,"ax",@progbits
	.align	128
        .global         _ZN5flash16flash_fwd_kernelI23Flash_fwd_kernel_traitsILi192ELi64ELi64ELi4ELb0ELb0EN7cutlass10bfloat16_tE19Flash_kernel_traitsILi192ELi64ELi64ELi4ES3_EELb0ELb0ELb0ELb0ELb0ELb1ELb1ELb0EEEvNS_16Flash_fwd_paramsE
        .type           _ZN5flash16flash_fwd_kernelI23Flash_fwd_kernel_traitsILi192ELi64ELi64ELi4ELb0ELb0EN7cutlass10bfloat16_tE19Flash_kernel_traitsILi192ELi64ELi64ELi4ES3_EELb0ELb0ELb0ELb0ELb0ELb1ELb1ELb0EEEvNS_16Flash_fwd_paramsE,@function
        .size           _ZN5flash16flash_fwd_kernelI23Flash_fwd_kernel_traitsILi192ELi64ELi64ELi4ELb0ELb0EN7cutlass10bfloat16_tE19Flash_kernel_traitsILi192ELi64ELi64ELi4ES3_EELb0ELb0ELb0ELb0ELb0ELb1ELb1ELb0EEEvNS_16Flash_fwd_paramsE,(.L_x_1523 - _ZN5flash16flash_fwd_kernelI23Flash_fwd_kernel_traitsILi192ELi64ELi64ELi4ELb0ELb0EN7cutlass10bfloat16_tE19Flash_kernel_traitsILi192ELi64ELi64ELi4ES3_EELb0ELb0ELb0ELb0ELb0ELb1ELb1ELb0EEEvNS_16Flash_fwd_paramsE)
        .other          _ZN5flash16flash_fwd_kernelI23Flash_fwd_kernel_traitsILi192ELi64ELi64ELi4ELb0ELb0EN7cutlass10bfloat16_tE19Flash_kernel_traitsILi192ELi64ELi64ELi4ES3_EELb0ELb0ELb0ELb0ELb0ELb1ELb1ELb0EEEvNS_16Flash_fwd_paramsE,@"STO_CUDA_ENTRY STV_DEFAULT"
_ZN5flash16flash_fwd_kernelI23Flash_fwd_kernel_traitsILi192ELi64ELi64ELi4ELb0ELb0EN7cutlass10bfloat16_tE19Flash_kernel_traitsILi192ELi64ELi64ELi4ES3_EELb0ELb0ELb0ELb0ELb0ELb1ELb1ELb0EEEvNS_16Flash_fwd_paramsE:
.text._ZN5flash16flash_fwd_kernelI23Flash_fwd_kernel_traitsILi192ELi64ELi64ELi4ELb0ELb0EN7cutlass10bfloat16_tE19Flash_kernel_traitsILi192ELi64ELi64ELi4ES3_EELb0ELb0ELb0ELb0ELb0ELb1ELb1ELb0EEEvNS_16Flash_fwd_paramsE:
        /* <DEDUP_REMOVED lines=39> */
.L_x_762:
[----:B------:R-:W1:Y:S02]  /*0270*/  LDC R0, c[0x0][0x2c8] ;  /* 0x0000b200ff007b82 */ /* 0x000e640000000800 */
.L_x_763:
        /* <DEDUP_REMOVED lines=24> */
[----:B------:R-:W-:-:S11]  /*0400*/  ULDC.64 UR4, c[0x0][0x258] ;  /* 0x0000960000047ab9 */ /* 0x000fd60000000a00 */
[----:B------:R-:W2:Y:S08]  /*0410*/  @!P1 LDC.64 R8, c[0x0][0x228] ;  /* 0x00008a00ff089b82 */ /* 0x000eb00000000a00 */
[----:B------:R-:W3:Y:S01]  /*0420*/  @P1 LDC.64 R4, c[0x0][0x240] ;  /* 0x00009000ff041b82 */ /* 0x000ee20000000a00 */
[----:B-1----:R-:W-:-:S04]  /*0430*/  IABS R6, R14 ;  /* 0x0000000e00067213 */ /* 0x002fc80000000000 */
[----:B------:R-:W1:Y:S01]  /*0440*/  I2F.RP R7, R6 ;  /* 0x0000000600077306 */ /* 0x000e620000209400 */
[----:B--2---:R-:W-:-:S07]  /*0450*/  @!P1 IMAD.WIDE.U32 R16, R3, R8, RZ ;  /* 0x0000000803109225 */ /* 0x004fce00078e00ff */
[----:B-1----:R-:W1:Y:S01]  /*0460*/  MUFU.RCP R10, R7 ;  /* 0x00000007000a7308 */ /* 0x002e620000001000 */
[----:B---3--:R-:W-:-:S04]  /*0470*/  @P1 IMAD.WIDE.U32 R24, R209, R4, RZ ;  /* 0x00000004d1181225 */ /* 0x008fc800078e00ff */
[----:B------:R-:W-:Y:S02]  /*0480*/  @P1 IMAD.MOV.U32 R4, RZ, RZ, R24 ;  /* 0x000000ffff041224 */ /* 0x000fe400078e0018 */
[----:B------:R-:W-:Y:S02]  /*0490*/  @!P1 IMAD.MOV.U32 R4, RZ, RZ, R16 ;  /* 0x000000ffff049224 */ /* 0x000fe400078e0010 */
[----:B-1----:R-:W-:Y:S01]  /*04a0*/  VIADD R10, R10, 0xffffffe ;  /* 0x0ffffffe0a0a7836 */ /* 0x002fe20000000000 */
[----:B------:R-:W-:-:S03]  /*04b0*/  SHF.R.S32.HI R7, RZ, 0x1f, R90 ;  /* 0x0000001fff077819 */ /* 0x000fc6000001145a */
[----:B------:R-:W1:Y:S02]  /*04c0*/  F2I.FTZ.U32.TRUNC.NTZ R11, R10 ;  /* 0x0000000a000b7305 */ /* 0x000e64000021f000 */
[----:B-1----:R-:W-:Y:S02]  /*04d0*/  IMAD.MOV R0, RZ, RZ, -R11 ;  /* 0x000000ffff007224 */ /* 0x002fe400078e0a0b */
[----:B------:R-:W-:Y:S02]  /*04e0*/  IMAD.MOV.U32 R10, RZ, RZ, RZ ;  /* 0x000000ffff0a7224 */ /* 0x000fe400078e00ff */
[----:B------:R-:W-:Y:S01]  /*04f0*/  IMAD R15, R0, R6, RZ ;  /* 0x00000006000f7224 */ /* 0x000fe200078e02ff */
[----:B------:R-:W-:-:S03]  /*0500*/  IABS R0, R27 ;  /* 0x0000001b00007213 */ /* 0x000fc60000000000 */
[----:B------:R-:W-:Y:S01]  /*0510*/  IMAD.HI.U32 R15, R11, R15, R10 ;  /* 0x0000000f0b0f7227 */ /* 0x000fe200078e000a */
[----:B------:R-:W-:-:S05]  /*0520*/  @!P1 SHF.R.S32.HI R11, RZ, 0x1f, R3 ;  /* 0x0000001fff0b9819 */ /* 0x000fca0000011403 */
[----:B------:R-:W-:Y:S01]  /*0530*/  IMAD.HI.U32 R214, R15, R0, RZ ;  /* 0x000000000fd67227 */ /* 0x000fe200078e00ff */
[----:B------:R-:W-:-:S03]  /*0540*/  LEA.HI R15, R7, R90, RZ, 0x3 ;  /* 0x0000005a070f7211 */ /* 0x000fc600078f18ff */
[----:B------:R-:W-:Y:S01]  /*0550*/  @!P1 IMAD R10, R11, R8, RZ ;  /* 0x000000080b0a9224 */ /* 0x000fe200078e02ff */
[----:B------:R-:W-:Y:S02]  /*0560*/  IADD3 R11, -R214, RZ, RZ ;  /* 0x000000ffd60b7210 */ /* 0x000fe40007ffe1ff */
[----:B------:R-:W-:Y:S01]  /*0570*/  SHF.R.S32.HI R18, RZ, 0x3, R15 ;  /* 0x00000003ff127819 */ /* 0x000fe2000001140f */
[----:B------:R-:W-:Y:S01]  /*0580*/  @!P1 IMAD R10, R3, R9, R10 ;  /* 0x00000009030a9224 */ /* 0x000fe200078e020a */
[----:B------:R-:W-:Y:S01]  /*0590*/  LOP3.LUT R15, R15, 0xfffffff8, RZ, 0xc0, !PT ;  /* 0xfffffff80f0f7812 */ /* 0x000fe200078ec0ff */
[----:B------:R-:W-:Y:S01]  /*05a0*/  IMAD R9, R6, R11, R0 ;  /* 0x0000000b06097224 */ /* 0x000fe200078e0200 */
[C---:B------:R-:W-:Y:S01]  /*05b0*/  ISETP.GE.AND P0, PT, R18.reuse, R208, PT ;  /* 0x000000d01200720c */ /* 0x040fe20003f06270 */
[----:B------:R-:W-:Y:S01]  /*05c0*/  IMAD.SHL.U32 R11, R18, 0x40, RZ ;  /* 0x00000040120b7824 */ /* 0x000fe200078e00ff */
[--C-:B------:R-:W-:Y:S01]  /*05d0*/  SHF.R.S32.HI R19, RZ, 0x1f, R18.reuse ;  /* 0x0000001fff137819 */ /* 0x100fe20000011412 */
[----:B------:R-:W-:Y:S01]  /*05e0*/  IMAD.IADD R0, R90, 0x1, -R15 ;  /* 0x000000015a007824 */ /* 0x000fe200078e0a0f */
[----:B------:R-:W-:Y:S01]  /*05f0*/  ISETP.GT.U32.AND P2, PT, R6, R9, PT ;  /* 0x000000090600720c */ /* 0x000fe20003f44070 */
[----:B------:R-:W-:Y:S01]  /*0600*/  VIADD R22, R18, 0x10 ;  /* 0x0000001012167836 */ /* 0x000fe20000000000 */
[----:B------:R-:W-:Y:S01]  /*0610*/  LOP3.LUT R11, R11, 0x1c0, RZ, 0xc0, !PT ;  /* 0x000001c00b0b7812 */ /* 0x000fe200078ec0ff */
[----:B------:R-:W-:Y:S01]  /*0620*/  IMAD.WIDE R30, R210, 0x40, R18 ;  /* 0x00000040d21e7825 */ /* 0x000fe200078e0212 */
[----:B------:R-:W-:-:S02]  /*0630*/  SHF.L.U32 R20, R0, 0x3, RZ ;  /* 0x0000000300147819 */ /* 0x000fc400000006ff */
[----:B------:R-:W-:Y:S01]  /*0640*/  SHF.R.U32.HI R12, RZ, 0x3, R11 ;  /* 0x00000003ff0c7819 */ /* 0x000fe2000001160b */
[----:B------:R-:W-:Y:S01]  /*0650*/  VIADD R16, R18, 0x20 ;  /* 0x0000002012107836 */ /* 0x000fe20000000000 */
[----:B------:R-:W-:Y:S01]  /*0660*/  LOP3.LUT R13, R11, 0x38, R20, 0xf8, !PT ;  /* 0x000000380b0d7812 */ /* 0x000fe200078ef814 */
[----:B------:R-:W-:Y:S01]  /*0670*/  @P1 IMAD R11, R209, R5, R25 ;  /* 0x00000005d10b1224 */ /* 0x000fe200078e0219 */
[----:B------:R-:W-:Y:S01]  /*0680*/  SHF.R.S32.HI R5, RZ, 0x1f, R27 ;  /* 0x0000001fff057819 */ /* 0x000fe2000001141b */
[----:B------:R-:W-:Y:S01]  /*0690*/  @!P1 IMAD.IADD R11, R17, 0x1, R10 ;  /* 0x00000001110b9824 */ /* 0x000fe200078e020a */
[----:B------:R-:W-:Y:S01]  /*06a0*/  IADD3 R10, P1, R20, R4, RZ ;  /* 0x00000004140a7210 */ /* 0x000fe20007f3e0ff */
[----:B------:R-:W-:Y:S01]  /*06b0*/  @!P2 VIADD R214, R214, 0x1 ;  /* 0x00000001d6d6a836 */ /* 0x000fe20000000000 */
[----:B------:R-:W-:Y:S01]  /*06c0*/  ISETP.GE.AND P3, PT, R22, R208, PT ;  /* 0x000000d01600720c */ /* 0x000fe20003f66270 */
[----:B------:R-:W-:Y:S01]  /*06d0*/  IMAD R8, R5, UR4, RZ ;  /* 0x0000000405087c24 */ /* 0x000fe2000f8e02ff */
[----:B------:R-:W-:Y:S01]  /*06e0*/  SHF.R.S32.HI R21, RZ, 0x1f, R20 ;  /* 0x0000001fff157819 */ /* 0x000fe20000011414 */
[----:B------:R-:W1:Y:S01]  /*06f0*/  @!P0 LDC.64 R4, c[0x0][0x240] ;  /* 0x00009000ff048b82 */ /* 0x000e620000000a00 */
[----:B------:R-:W-:Y:S01]  /*0700*/  @!P2 IADD3 R9, R9, -R6, RZ ;  /* 0x800000060909a210 */ /* 0x000fe20007ffe0ff */
[----:B------:R-:W-:Y:S01]  /*0710*/  IMAD R29, R27, UR5, R8 ;  /* 0x000000051b1d7c24 */ /* 0x000fe2000f8e0208 */
[----:B------:R-:W-:Y:S01]  /*0720*/  LOP3.LUT R12, R13, R12, RZ, 0x3c, !PT ;  /* 0x0000000c0d0c7212 */ /* 0x000fe200078e3cff */
[----:B------:R-:W-:Y:S01]  /*0730*/  IMAD.X R11, R21, 0x1, R11, P1 ;  /* 0x00000001150b7824 */ /* 0x000fe200008e060b */
[----:B------:R-:W-:Y:S01]  /*0740*/  ISETP.GE.U32.AND P4, PT, R9, R6, PT ;  /* 0x000000060900720c */ /* 0x000fe20003f86070 */
[----:B------:R-:W-:Y:S01]  /*0750*/  UMOV UR5, 0x400 ;  /* 0x0000040000057882 */ /* 0x000fe20000000000 */
[C---:B------:R-:W-:Y:S01]  /*0760*/  LOP3.LUT R6, R27.reuse, R14, RZ, 0x3c, !PT ;  /* 0x0000000e1b067212 */ /* 0x040fe200078e3cff */
[----:B------:R-:W-:Y:S01]  /*0770*/  IMAD.WIDE.U32 R26, R27, UR4, R10 ;  /* 0x000000041b1a7c25 */ /* 0x000fe2000f8e000a */
[----:B------:R-:W-:Y:S01]  /*0780*/  ISETP.NE.AND P2, PT, R14, RZ, PT ;  /* 0x000000ff0e00720c */ /* 0x000fe20003f45270 */
[----:B------:R-:W2:Y:S01]  /*0790*/  @!P0 LDC.64 R10, c[0x0][0x210] ;  /* 0x00008400ff0a8b82 */ /* 0x000ea20000000a00 */
[----:B------:R-:W-:Y:S01]  /*07a0*/  ISETP.GE.AND P1, PT, R6, RZ, PT ;  /* 0x000000ff0600720c */ /* 0x000fe20003f26270 */
[----:B------:R-:W-:Y:S01]  /*07b0*/  IMAD.IADD R29, R27, 0x1, R29 ;  /* 0x000000011b1d7824 */ /* 0x000fe200078e021d */
[----:B------:R-:W-:-:S02]  /*07c0*/  LEA.HI.SX32 R6, R2, 0xffffffff, 0x1a ;  /* 0xffffffff02067811 */ /* 0x000fc400078fd2ff */
[----:B------:R-:W-:Y:S02]  /*07d0*/  @!P0 MOV R28, R26 ;  /* 0x0000001a001c8202 */ /* 0x000fe40000000f00 */
[----:B------:R-:W-:Y:S01]  /*07e0*/  LEA.HI R15, R7, R90, RZ, 0x6 ;  /* 0x0000005a070f7211 */ /* 0x000fe200078f30ff */
[----:B------:R-:W3:Y:S01]  /*07f0*/  @!P3 LDC.64 R8, c[0x0][0x240] ;  /* 0x00009000ff08bb82 */ /* 0x000ee20000000a00 */
[----:B------:R-:W-:Y:S01]  /*0800*/  @P4 IADD3 R214, R214, 0x1, RZ ;  /* 0x00000001d6d64810 */ /* 0x000fe20007ffe0ff */
[----:B------:R-:W-:Y:S01]  /*0810*/  IMAD R13, R6, -0x40, R95 ;  /* 0xffffffc0060d7824 */ /* 0x000fe200078e025f */
[----:B------:R-:W-:Y:S01]  /*0820*/  ISETP.NE.AND P4, PT, R34, -0x1, PT ;  /* 0xffffffff2200780c */ /* 0x000fe20003f85270 */
[----:B------:R-:W-:Y:S02]  /*0830*/  IMAD.SHL.U32 R15, R15, 0x8, RZ ;  /* 0x000000080f0f7824 */ /* 0x000fe400078e00ff */
[-C--:B-1----:R-:W-:Y:S01]  /*0840*/  @!P0 IMAD R32, R31, R4.reuse, RZ ;  /* 0x000000041f208224 */ /* 0x082fe200078e02ff */
[----:B------:R-:W-:Y:S01]  /*0850*/  ISETP.GE.AND P6, PT, R18, R13, PT ;  /* 0x0000000d1200720c */ /* 0x000fe20003fc6270 */
[----:B------:R-:W-:Y:S01]  /*0860*/  @!P0 IMAD.WIDE.U32 R36, R30, R4, R28 ;  /* 0x000000041e248225 */ /* 0x000fe200078e001c */
[----:B------:R-:W1:Y:S01]  /*0870*/  S2UR UR4, SR_CgaCtaId ;  /* 0x00000000000479c3 */ /* 0x000e620000008800 */
[----:B------:R-:W-:-:S02]  /*0880*/  LOP3.LUT R12, R12, 0xfffffe00, R15, 0xf8, !PT ;  /* 0xfffffe000c0c7812 */ /* 0x000fc400078ef80f */
[C---:B------:R-:W-:Y:S01]  /*0890*/  @!P0 IMAD R32, R30.reuse, R5, R32 ;  /* 0x000000051e208224 */ /* 0x040fe200078e0220 */
[----:B------:R-:W-:Y:S01]  /*08a0*/  P2R R24, PR, RZ, 0x40 ;  /* 0x00000040ff187803 */ /* 0x000fe20000000000 */
[----:B------:R-:W-:Y:S01]  /*08b0*/  @!P1 IMAD.MOV R214, RZ, RZ, -R214 ;  /* 0x000000ffffd69224 */ /* 0x000fe200078e0ad6 */
[----:B------:R-:W-:Y:S01]  /*08c0*/  @!P3 IADD3 R38, P1, R30, 0x10, RZ ;  /* 0x000000101e26b810 */ /* 0x000fe20007f3e0ff */
[----:B------:R-:W-:Y:S01]  /*08d0*/  @!P0 IMAD.IADD R32, R37, 0x1, R32 ;  /* 0x0000000125208824 */ /* 0x000fe200078e0220 */
[----:B------:R-:W4:Y:S01]  /*08e0*/  @!P3 LDC.64 R4, c[0x0][0x210] ;  /* 0x00008400ff04bb82 */ /* 0x000f220000000a00 */
[----:B--2---:R-:W-:Y:S01]  /*08f0*/  @!P0 LEA R40, P5, R36, R10, 0x1 ;  /* 0x0000000a24288211 */ /* 0x004fe200078a08ff */
[----:B------:R-:W-:Y:S01]  /*0900*/  @P4 IMAD.IADD R33, R23, 0x1, R34 ;  /* 0x0000000117214824 */ /* 0x000fe200078e0222 */
[----:B------:R-:W-:Y:S01]  /*0910*/  @!P3 IADD3.X R17, RZ, R31, RZ, P1, !PT ;  /* 0x0000001fff11b210 */ /* 0x000fe20000ffe4ff */
[----:B------:R-:W2:Y:S01]  /*0920*/  @!P6 S2R R15, SR_CgaCtaId ;  /* 0x00000000000fe919 */ /* 0x000ea20000008800 */
[----:B------:R-:W-:Y:S01]  /*0930*/  @!P2 LOP3.LUT R214, RZ, R14, RZ, 0x33, !PT ;  /* 0x0000000effd6a212 */ /* 0x000fe200078e33ff */
[----:B------:R-:W-:Y:S01]  /*0940*/  VIADD R14, R18, 0x30 ;  /* 0x00000030120e7836 */ /* 0x000fe20000000000 */
[----:B------:R-:W-:Y:S01]  /*0950*/  @!P0 LEA.HI.X R41, R36, R11, R32, 0x1, P5 ;  /* 0x0000000b24298211 */ /* 0x000fe200028f0c20 */
[----:B---3--:R-:W-:Y:S01]  /*0960*/  @!P3 IMAD R10, R17, R8, RZ ;  /* 0x00000008110ab224 */ /* 0x008fe200078e02ff */
[-C--:B------:R-:W-:Y:S01]  /*0970*/  ISETP.GE.AND P2, PT, R16, R208.reuse, PT ;  /* 0x000000d01000720c */ /* 0x080fe20003f46270 */
[----:B------:R-:W3:Y:S01]  /*0980*/  @!P3 S2R R17, SR_CgaCtaId ;  /* 0x000000000011b919 */ /* 0x000ee20000008800 */
[----:B------:R-:W-:Y:S01]  /*0990*/  @!P3 MOV R11, R29 ;  /* 0x0000001d000bb202 */ /* 0x000fe20000000f00 */
[----:B------:R-:W-:Y:S01]  /*09a0*/  @!P3 IMAD R9, R38, R9, R10 ;  /* 0x000000092609b224 */ /* 0x000fe200078e020a */
[----:B------:R-:W-:Y:S01]  /*09b0*/  ISETP.GE.AND P1, PT, R14, R208, PT ;  /* 0x000000d00e00720c */ /* 0x000fe20003f26270 */
[----:B------:R-:W-:Y:S01]  /*09c0*/  @!P3 IMAD.MOV.U32 R10, RZ, RZ, R26 ;  /* 0x000000ffff0ab224 */ /* 0x000fe200078e001a */
[----:B------:R-:W5:Y:S01]  /*09d0*/  @P4 LDC.64 R134, c[0x0][0x250] ;  /* 0x00009400ff864b82 */ /* 0x000f620000000a00 */
[----:B-1----:R-:W-:Y:S01]  /*09e0*/  ULEA UR4, UR4, UR5, 0x18 ;  /* 0x0000000504047291 */ /* 0x002fe2000f8ec03f */
[----:B------:R-:W-:Y:S01]  /*09f0*/  ISETP.GE.AND P6, PT, R22, R13, PT ;  /* 0x0000000d1600720c */ /* 0x000fe20003fc6270 */
[----:B------:R-:W-:-:S04]  /*0a00*/  @!P3 IMAD.WIDE.U32 R38, R38, R8, R10 ;  /* 0x000000082626b225 */ /* 0x000fc800078e000a */
[----:B------:R-:W-:Y:S01]  /*0a10*/  @!P3 IMAD.IADD R8, R39, 0x1, R9 ;  /* 0x000000012708b824 */ /* 0x000fe200078e0209 */
[----:B------:R-:W1:Y:S01]  /*0a20*/  @P4 LDC.64 R88, c[0x0][0x248] ;  /* 0x00009200ff584b82 */ /* 0x000e620000000a00 */
[----:B----4-:R-:W-:Y:S01]  /*0a30*/  @!P3 LEA R36, P5, R38, R4, 0x1 ;  /* 0x000000042624b211 */ /* 0x010fe200078a08ff */
[----:B------:R-:W4:Y:S01]  /*0a40*/  @!P2 S2R R32, SR_CgaCtaId ;  /* 0x000000000020a919 */ /* 0x000f220000008800 */
[----:B------:R-:W-:Y:S01]  /*0a50*/  LEA R211, R12, UR4, 0x1 ;  /* 0x000000040cd37c11 */ /* 0x000fe2000f8e08ff */
[----:B------:R-:W-:Y:S01]  /*0a60*/  @P4 IMAD.IADD R34, R23, 0x1, R34 ;  /* 0x0000000117224824 */ /* 0x000fe200078e0222 */
[----:B------:R-:W-:Y:S01]  /*0a70*/  @!P3 LEA.HI.X R37, R38, R5, R8, 0x1, P5 ;  /* 0x000000052625b211 */ /* 0x000fe200028f0c08 */
[----:B------:R-:W4:Y:S01]  /*0a80*/  @!P1 S2R R25, SR_CgaCtaId ;  /* 0x0000000000199919 */ /* 0x000f220000008800 */
[----:B------:R-:W-:Y:S01]  /*0a90*/  ISETP.NE.AND P5, PT, R24, RZ, PT ;  /* 0x000000ff1800720c */ /* 0x000fe20003fa5270 */
[----:B------:R-:W4:Y:S01]  /*0aa0*/  @!P2 LDC.64 R10, c[0x0][0x240] ;  /* 0x00009000ff0aab82 */ /* 0x000f220000000a00 */
[----:B------:R-:W-:Y:S01]  /*0ab0*/  @!PT LDS RZ, [RZ] ;  /* 0x00000000fffff984 */ /* 0x000fe20000000800 */
[----:B------:R-:W-:Y:S01]  /*0ac0*/  @!PT LDS RZ, [RZ] ;  /* 0x00000000fffff984 */ /* 0x000fe20000000800 */
[----:B------:R-:W-:Y:S01]  /*0ad0*/  @!PT LDS RZ, [RZ] ;  /* 0x00000000fffff984 */ /* 0x000fe20000000800 */
[----:B------:R-:W-:Y:S04]  /*0ae0*/  @!P0 LDGSTS.E.BYPASS.LTC128B.128 [R211], desc[UR16][R40.64] ;  /* 0x0000000028d38fae */ /* 0x000fe8000b901d50 */
[----:B------:R-:W-:Y:S03]  /*0af0*/  @!P0 LDGSTS.E.BYPASS.LTC128B.128 [R211+0x2000], desc[UR16][R40.64+0x80] ;  /* 0x0200008028d38fae */ /* 0x000fe6000b901d50 */
[----:B------:R-:W4:Y:S01]  /*0b00*/  @!P2 LDC.64 R8, c[0x0][0x210] ;  /* 0x00008400ff08ab82 */ /* 0x000f220000000a00 */
[----:B-----5:R-:W-:Y:S01]  /*0b10*/  @P4 IMAD.WIDE.U32 R44, R33, R134, RZ ;  /* 0x00000086212c4225 */ /* 0x020fe200078e00ff */
[----:B------:R5:W-:Y:S01]  /*0b20*/  @!P0 LDGSTS.E.BYPASS.LTC128B.128 [R211+0x4000], desc[UR16][R40.64+0x100] ;  /* 0x0400010028d38fae */ /* 0x000be2000b901d50 */
[----:B------:R-:W-:-:S02]  /*0b30*/  @!P2 IADD3 R35, P0, R30, 0x20, RZ ;  /* 0x000000201e23a810 */ /* 0x000fc40007f1e0ff */
[----:B------:R-:W-:Y:S02]  /*0b40*/  @!P5 MOV R38, 0x400 ;  /* 0x000004000026d802 */ /* 0x000fe40000000f00 */
[----:B------:R-:W-:Y:S01]  /*0b50*/  @!P2 IADD3.X R39, RZ, R31, RZ, P0, !PT ;  /* 0x0000001fff27a210 */ /* 0x000fe200007fe4ff */
[----:B------:R-:W5:Y:S01]  /*0b60*/  @!P1 LDC.64 R4, c[0x0][0x240] ;  /* 0x00009000ff049b82 */ /* 0x000f620000000a00 */
[----:B------:R-:W-:Y:S01]  /*0b70*/  ISETP.GE.AND P0, PT, R22, R13, PT ;  /* 0x0000000d1600720c */ /* 0x000fe20003f06270 */
[----:B-1----:R-:W-:Y:S01]  /*0b80*/  @P4 IMAD.WIDE.U32 R46, R34, R88, RZ ;  /* 0x00000058222e4225 */ /* 0x002fe200078e00ff */
[----:B------:R-:W-:Y:S02]  /*0b90*/  @!P3 MOV R22, 0x400 ;  /* 0x000004000016b802 */ /* 0x000fe40000000f00 */
[----:B--2---:R-:W-:Y:S01]  /*0ba0*/  @!P5 LEA R15, R15, R38, 0x18 ;  /* 0x000000260f0fd211 */ /* 0x004fe200078ec0ff */
[----:B------:R-:W-:Y:S01]  /*0bb0*/  @P4 IMAD R38, R33, R135, RZ ;  /* 0x0000008721264224 */ /* 0x000fe200078e02ff */
[----:B---3--:R-:W-:Y:S01]  /*0bc0*/  @!P3 LEA R33, R17, R22, 0x18 ;  /* 0x000000161121b211 */ /* 0x008fe200078ec0ff */
[----:B----4-:R-:W-:Y:S01]  /*0bd0*/  @!P2 IMAD R42, R39, R10, RZ ;  /* 0x0000000a272aa224 */ /* 0x010fe200078e02ff */
[----:B------:R-:W-:Y:S01]  /*0be0*/  @P4 MOV R22, R44 ;  /* 0x0000002c00164202 */ /* 0x000fe20000000f00 */
[----:B------:R-:W-:-:S02]  /*0bf0*/  @P4 IMAD.IADD R17, R45, 0x1, R38 ;  /* 0x000000012d114824 */ /* 0x000fc400078e0226 */
[----:B------:R-:W-:Y:S02]  /*0c00*/  @!P2 IMAD.MOV.U32 R38, RZ, RZ, R26 ;  /* 0x000000ffff26a224 */ /* 0x000fe400078e001a */
[----:B------:R-:W-:Y:S02]  /*0c10*/  @!P2 IMAD.MOV.U32 R39, RZ, RZ, R29 ;  /* 0x000000ffff27a224 */ /* 0x000fe400078e001d */
[C---:B------:R-:W-:Y:S02]  /*0c20*/  @!P2 IMAD R42, R35.reuse, R11, R42 ;  /* 0x0000000b232aa224 */ /* 0x040fe400078e022a */
[----:B------:R-:W-:-:S04]  /*0c30*/  @!P2 IMAD.WIDE.U32 R38, R35, R10, R38 ;  /* 0x0000000a2326a225 */ /* 0x000fc800078e0026 */
[----:B-----5:R-:W-:Y:S02]  /*0c40*/  @P4 IMAD R40, R34, R89, RZ ;  /* 0x0000005922284224 */ /* 0x020fe400078e02ff */
[----:B------:R-:W-:-:S03]  /*0c50*/  @P4 IMAD.MOV.U32 R34, RZ, RZ, R46 ;  /* 0x000000ffff224224 */ /* 0x000fc600078e002e */
[----:B------:R-:W-:Y:S01]  /*0c60*/  @P4 IADD3 R40, R47, R40, RZ ;  /* 0x000000282f284210 */ /* 0x000fe20007ffe0ff */
        /* <DEDUP_REMOVED lines=13> */
.L_x_765:
[----:B------:R-:W-:Y:S02]  /*0d40*/  @!P2 IADD3 R42, R39, R42, RZ ;  /* 0x0000002a272aa210 */ /* 0x000fe40007ffe0ff */
[----:B------:R-:W-:Y:S01]  /*0d50*/  @!P2 LEA R44, P5, R38, R8, 0x1 ;  /* 0x00000008262ca211 */ /* 0x000fe200078a08ff */
[----:B------:R-:W-:-:S12]  /*0d60*/  @P4 BRA `(.L_x_766) ;  /* 0x0000000000304947 */ /* 0x000fd80003800000 */
        /* <DEDUP_REMOVED lines=12> */
.L_x_766:
[----:B------:R-:W-:Y:S01]  /*0e30*/  @!P2 LEA.HI.X R45, R38, R9, R42, 0x1, P5 ;  /* 0x00000009262da211 */ /* 0x000fe200028f0c2a */
[-C--:B------:R-:W-:Y:S01]  /*0e40*/  IMAD R8, R19, R88.reuse, RZ ;  /* 0x0000005813087224 */ /* 0x080fe200078e02ff */
[----:B------:R-:W-:Y:S01]  /*0e50*/  @!P2 MOV R9, 0x400 ;  /* 0x000004000009a802 */ /* 0x000fe20000000f00 */
[----:B------:R-:W-:Y:S01]  /*0e60*/  IMAD.WIDE.U32 R38, R18, R88, R20 ;  /* 0x0000005812267225 */ /* 0x000fe200078e0014 */
[----:B------:R-:W-:Y:S01]  /*0e70*/  @!P1 IADD3 R3, P4, R30, 0x30, RZ ;  /* 0x000000301e039810 */ /* 0x000fe20007f9e0ff */
[----:B------:R-:W-:Y:S01]  /*0e80*/  ULDC.64 UR6, c[0x0][0x260] ;  /* 0x0000980000067ab9 */ /* 0x000fe20000000a00 */
[----:B------:R-:W-:Y:S01]  /*0e90*/  @!P2 LEA R9, R32, R9, 0x18 ;  /* 0x000000092009a211 */ /* 0x000fe200078ec0ff */
[----:B------:R-:W-:Y:S01]  /*0ea0*/  IMAD R11, R18, R89, R8 ;  /* 0x00000059120b7224 */ /* 0x000fe200078e0208 */
[----:B------:R-:W-:Y:S01]  /*0eb0*/  @!P1 MOV R10, 0x400 ;  /* 0x00000400000a9802 */ /* 0x000fe20000000f00 */
[----:B------:R-:W-:Y:S01]  /*0ec0*/  @!P1 IMAD.X R31, RZ, RZ, R31, P4 ;  /* 0x000000ffff1f9224 */ /* 0x000fe200020e061f */
[----:B------:R-:W-:Y:S01]  /*0ed0*/  IADD3 R216, P4, R34, R38, RZ ;  /* 0x0000002622d87210 */ /* 0x000fe20007f9e0ff */
[----:B------:R-:W-:Y:S01]  /*0ee0*/  @!P2 IMAD R27, R12, 0x2, R9 ;  /* 0x000000020c1ba824 */ /* 0x000fe200078e0209 */
[----:B------:R-:W-:Y:S01]  /*0ef0*/  @!P1 LEA R25, R25, R10, 0x18 ;  /* 0x0000000a19199211 */ /* 0x000fe200078ec0ff */
[----:B------:R-:W1:Y:S01]  /*0f00*/  @!P1 LDC.64 R8, c[0x0][0x210] ;  /* 0x00008400ff089b82 */ /* 0x000e620000000a00 */
[----:B------:R-:W-:Y:S01]  /*0f10*/  IADD3.X R217, R40, R39, R11, P4, !PT ;  /* 0x0000002728d97210 */ /* 0x000fe200027fe40b */
[----:B------:R-:W-:Y:S01]  /*0f20*/  @!P3 IMAD R33, R12, 0x2, R33 ;  /* 0x000000020c21b824 */ /* 0x000fe200078e0221 */
[----:B------:R-:W-:Y:S01]  /*0f30*/  ISETP.NE.AND P4, PT, R24, RZ, PT ;  /* 0x000000ff1800720c */ /* 0x000fe20003f85270 */
[----:B------:R-:W-:Y:S01]  /*0f40*/  @!P1 IMAD.MOV.U32 R28, RZ, RZ, R26 ;  /* 0x000000ffff1c9224 */ /* 0x000fe200078e001a */
[----:B------:R-:W-:Y:S01]  /*0f50*/  ISETP.GE.AND P5, PT, R16, R13, PT ;  /* 0x0000000d1000720c */ /* 0x000fe20003fa6270 */
[-C--:B------:R-:W-:Y:S01]  /*0f60*/  @!P1 IMAD R26, R31, R4.reuse, RZ ;  /* 0x000000041f1a9224 */ /* 0x080fe200078e02ff */
[----:B------:R-:W-:Y:S01]  /*0f70*/  @!PT LDS RZ, [RZ] ;  /* 0x00000000fffff984 */ /* 0x000fe20000000800 */
[----:B------:R-:W-:Y:S01]  /*0f80*/  @!PT LDS RZ, [RZ] ;  /* 0x00000000fffff984 */ /* 0x000fe20000000800 */
[----:B------:R-:W-:Y:S01]  /*0f90*/  @!PT LDS RZ, [RZ] ;  /* 0x00000000fffff984 */ /* 0x000fe20000000800 */
[----:B------:R-:W-:Y:S01]  /*0fa0*/  @!P3 LDGSTS.E.BYPASS.LTC128B.128 [R33+0x800], desc[UR16][R36.64] ;  /* 0x008000002421bfae */ /* 0x000fe2000b901d50 */
[C---:B------:R-:W-:Y:S01]  /*0fb0*/  @!P1 IMAD.WIDE.U32 R28, R3.reuse, R4, R28 ;  /* 0x00000004031c9225 */ /* 0x040fe200078e001c */
[----:B------:R-:W-:Y:S01]  /*0fc0*/  SHF.R.S32.HI R23, RZ, 0x1f, R214 ;  /* 0x0000001fff177819 */ /* 0x000fe200000114d6 */
[----:B------:R-:W-:Y:S01]  /*0fd0*/  ULDC UR5, c[0x0][0x39c] ;  /* 0x0000e70000057ab9 */ /* 0x000fe20000000800 */
[----:B------:R-:W-:Y:S01]  /*0fe0*/  @!P3 LDGSTS.E.BYPASS.LTC128B.128 [R33+0x2800], desc[UR16][R36.64+0x80] ;  /* 0x028000802421bfae */ /* 0x000fe2000b901d50 */
[----:B------:R-:W-:Y:S01]  /*0ff0*/  @!P1 IMAD R26, R3, R5, R26 ;  /* 0x00000005031a9224 */ /* 0x000fe200078e021a */
[----:B------:R-:W-:Y:S01]  /*1000*/  SHF.L.U64.HI R3, R88, 0x6, R89 ;  /* 0x0000000658037819 */ /* 0x000fe20000010259 */
[----:B------:R-:W2:Y:S01]  /*1010*/  @!P6 LDC.64 R4, c[0x0][0x218] ;  /* 0x00008600ff04eb82 */ /* 0x000ea20000000a00 */
[----:B------:R3:W-:Y:S01]  /*1020*/  @!P3 LDGSTS.E.BYPASS.LTC128B.128 [R33+0x4800], desc[UR16][R36.64+0x100] ;  /* 0x048001002421bfae */ /* 0x0007e2000b901d50 */
[----:B------:R-:W-:Y:S01]  /*1030*/  IMAD R219, R23, UR6, RZ ;  /* 0x0000000617db7c24 */ /* 0x000fe2000f8e02ff */
[----:B------:R-:W-:Y:S01]  /*1040*/  SHF.R.S32.HI R24, RZ, 0x1f, R6 ;  /* 0x0000001fff187819 */ /* 0x000fe20000011406 */
[----:B------:R-:W-:Y:S01]  /*1050*/  @!P1 IMAD.IADD R26, R29, 0x1, R26 ;  /* 0x000000011d1a9824 */ /* 0x000fe200078e021a */
[----:B------:R-:W-:Y:S01]  /*1060*/  @!P2 LDGSTS.E.BYPASS.LTC128B.128 [R27+0x1000], desc[UR16][R44.64] ;  /* 0x010000002c1bafae */ /* 0x000fe2000b901d50 */
[----:B------:R-:W-:-:S02]  /*1070*/  IMAD R219, R214, UR7, R219 ;  /* 0x00000007d6db7c24 */ /* 0x000fc4000f8e02db */
[----:B------:R-:W4:Y:S01]  /*1080*/  @!P4 LDC.64 R10, c[0x0][0x218] ;  /* 0x00008600ff0acb82 */ /* 0x000f220000000a00 */
[----:B------:R-:W-:Y:S01]  /*1090*/  @!P2 LDGSTS.E.BYPASS.LTC128B.128 [R27+0x3000], desc[UR16][R44.64+0x80] ;  /* 0x030000802c1bafae */ /* 0x000fe2000b901d50 */
[----:B------:R-:W-:Y:S01]  /*10a0*/  IMAD.WIDE.U32 R216, R214, UR6, R216 ;  /* 0x00000006d6d87c25 */ /* 0x000fe2000f8e00d8 */
[----:B------:R-:W-:Y:S02]  /*10b0*/  ULDC.64 UR6, c[0x0][0x268] ;  /* 0x00009a0000067ab9 */ /* 0x000fe40000000a00 */
[----:B------:R5:W-:Y:S01]  /*10c0*/  @!P2 LDGSTS.E.BYPASS.LTC128B.128 [R27+0x5000], desc[UR16][R44.64+0x100] ;  /* 0x050001002c1bafae */ /* 0x000be2000b901d50 */
[----:B-1----:R-:W-:Y:S01]  /*10d0*/  @!P1 LEA R34, P2, R28, R8, 0x1 ;  /* 0x000000081c229211 */ /* 0x002fe200078408ff */
[----:B------:R-:W-:Y:S01]  /*10e0*/  IMAD.SHL.U32 R93, R88, 0x40, RZ ;  /* 0x00000040585d7824 */ /* 0x000fe200078e00ff */
[----:B------:R-:W1:Y:S02]  /*10f0*/  @!P6 S2R R8, SR_CgaCtaId ;  /* 0x000000000008e919 */ /* 0x000e640000008800 */
[----:B------:R-:W-:Y:S01]  /*1100*/  @!P1 LEA.HI.X R35, R28, R9, R26, 0x1, P2 ;  /* 0x000000091c239211 */ /* 0x000fe200010f0c1a */
[----:B------:R-:W-:Y:S01]  /*1110*/  IMAD.IADD R219, R217, 0x1, R219 ;  /* 0x00000001d9db7824 */ /* 0x000fe200078e02db */
[----:B------:R-:W1:Y:S01]  /*1120*/  @!P5 S2R R9, SR_CgaCtaId ;  /* 0x000000000009d919 */ /* 0x000e620000008800 */
[----:B------:R-:W-:-:S02]  /*1130*/  IMAD.MOV.U32 R218, RZ, RZ, R216 ;  /* 0x000000ffffda7224 */ /* 0x000fc400078e00d8 */
[----:B------:R-:W-:Y:S02]  /*1140*/  @!P1 IMAD R25, R12, 0x2, R25 ;  /* 0x000000020c199824 */ /* 0x000fe400078e0219 */
[-C--:B------:R-:W-:Y:S02]  /*1150*/  IMAD R19, R19, R134.reuse, RZ ;  /* 0x0000008613137224 */ /* 0x080fe400078e02ff */
[----:B---3--:R-:W-:Y:S01]  /*1160*/  IMAD.WIDE.U32 R32, R18, R134, R20 ;  /* 0x0000008612207225 */ /* 0x008fe200078e0014 */
[----:B------:R-:W-:Y:S03]  /*1170*/  @!P1 LDGSTS.E.BYPASS.LTC128B.128 [R25+0x1800], desc[UR16][R34.64] ;  /* 0x0180000022199fae */ /* 0x000fe6000b901d50 */
[----:B------:R-:W-:Y:S01]  /*1180*/  IMAD R20, R3, R6, RZ ;  /* 0x0000000603147224 */ /* 0x000fe200078e02ff */
[----:B------:R-:W-:Y:S01]  /*1190*/  @!P1 LDGSTS.E.BYPASS.LTC128B.128 [R25+0x3800], desc[UR16][R34.64+0x80] ;  /* 0x0380008022199fae */ /* 0x000fe2000b901d50 */
[----:B------:R-:W-:Y:S01]  /*11a0*/  IMAD.WIDE.U32 R30, R6, R93, R218 ;  /* 0x0000005d061e7225 */ /* 0x000fe200078e00da */
[----:B------:R-:W-:-:S02]  /*11b0*/  IADD3 R26, P3, R22, R32, RZ ;  /* 0x00000020161a7210 */ /* 0x000fc40007f7e0ff */
[----:B------:R-:W-:Y:S01]  /*11c0*/  @!P1 LDGSTS.E.BYPASS.LTC128B.128 [R25+0x5800], desc[UR16][R34.64+0x100] ;  /* 0x0580010022199fae */ /* 0x000fe2000b901d50 */
[----:B------:R-:W-:Y:S02]  /*11d0*/  IMAD R20, R24, R93, R20 ;  /* 0x0000005d18147224 */ /* 0x000fe400078e0214 */
[----:B------:R-:W-:Y:S02]  /*11e0*/  IMAD R19, R18, R135, R19 ;  /* 0x0000008712137224 */ /* 0x000fe400078e0213 */
[----:B------:R-:W-:Y:S01]  /*11f0*/  IMAD.IADD R31, R31, 0x1, R20 ;  /* 0x000000011f1f7824 */ /* 0x000fe200078e0214 */
[----:B----4-:R-:W-:Y:S01]  /*1200*/  @!P4 LEA R20, P2, R30, R10, 0x1 ;  /* 0x0000000a1e14c211 */ /* 0x010fe200078408ff */
[----:B------:R-:W-:Y:S01]  /*1210*/  @!P4 IMAD R15, R12, 0x2, R15 ;  /* 0x000000020c0fc824 */ /* 0x000fe200078e020f */
[----:B------:R-:W-:Y:S01]  /*1220*/  @!P6 LEA R10, P1, R88, R30, 0x4 ;  /* 0x0000001e580ae211 */ /* 0x000fe200078220ff */
[----:B------:R-:W-:Y:S01]  /*1230*/  IMAD.SHL.U32 R205, R0, 0x40, RZ ;  /* 0x0000004000cd7824 */ /* 0x000fe200078e00ff */
[----:B-----5:R-:W-:Y:S01]  /*1240*/  IADD3.X R27, R17, R33, R19, P3, !PT ;  /* 0x00000021111b7210 */ /* 0x020fe20001ffe413 */
[----:B------:R-:W-:Y:S01]  /*1250*/  IMAD.WIDE.U32 R28, R88, 0x20, RZ ;  /* 0x00000020581c7825 */ /* 0x000fe200078e00ff */
[----:B------:R-:W-:-:S02]  /*1260*/  @!P4 LEA.HI.X R21, R30, R11, R31, 0x1, P2 ;  /* 0x0000000b1e15c211 */ /* 0x000fc400010f0c1f */
[----:B------:R-:W-:Y:S01]  /*1270*/  ISETP.GE.AND P2, PT, R14, R13, PT ;  /* 0x0000000d0e00720c */ /* 0x000fe20003f46270 */
[----:B------:R-:W-:Y:S01]  /*1280*/  IMAD R207, R23, UR6, RZ ;  /* 0x0000000617cf7c24 */ /* 0x000fe2000f8e02ff */
[----:B------:R-:W-:Y:S01]  /*1290*/  @!P6 LEA.HI.X R19, R88, R31, R89, 0x4, P1 ;  /* 0x0000001f5813e211 */ /* 0x000fe200008f2459 */
[----:B------:R-:W-:Y:S01]  /*12a0*/  @!P4 LDGSTS.E.BYPASS.LTC128B.128 [R15+0x6000], desc[UR16][R20.64] ;  /* 0x06000000140fcfae */ /* 0x000fe2000b901d50 */
[----:B--2---:R-:W-:Y:S01]  /*12b0*/  @!P6 LEA R32, P1, R10, R4, 0x1 ;  /* 0x000000040a20e211 */ /* 0x004fe200078208ff */
[----:B------:R-:W-:Y:S01]  /*12c0*/  IMAD R24, R24, R134, RZ ;  /* 0x0000008618187224 */ /* 0x000fe200078e02ff */
[----:B------:R-:W-:Y:S01]  /*12d0*/  LEA.HI R17, R7, R90, RZ, 0x4 ;  /* 0x0000005a07117211 */ /* 0x000fe200078f20ff */
[----:B------:R-:W-:Y:S01]  /*12e0*/  @!P4 LDGSTS.E.BYPASS.LTC128B.128 [R15+0x8000], desc[UR16][R20.64+0x80] ;  /* 0x08000080140fcfae */ /* 0x000fe2000b901d50 */
[----:B------:R-:W-:Y:S01]  /*12f0*/  @!P6 LEA.HI.X R33, R10, R5, R19, 0x1, P1 ;  /* 0x000000050a21e211 */ /* 0x000fe200008f0c13 */
[C---:B------:R-:W-:Y:S01]  /*1300*/  IMAD R207, R214.reuse, UR7, R207 ;  /* 0x00000007d6cf7c24 */ /* 0x040fe2000f8e02cf */
[----:B------:R-:W-:Y:S01]  /*1310*/  @!P6 MOV R5, 0x400 ;  /* 0x000004000005e802 */ /* 0x000fe20000000f00 */
[----:B------:R2:W-:Y:S01]  /*1320*/  @!P4 LDGSTS.E.BYPASS.LTC128B.128 [R15+0xa000], desc[UR16][R20.64+0x100] ;  /* 0x0a000100140fcfae */ /* 0x0005e2000b901d50 */
[----:B------:R-:W-:Y:S01]  /*1330*/  SHF.R.S32.HI R4, RZ, 0x4, R17 ;  /* 0x00000004ff047819 */ /* 0x000fe20000011411 */
[----:B------:R-:W-:Y:S01]  /*1340*/  IMAD.WIDE.U32 R214, R214, UR6, R26 ;  /* 0x00000006d6d67c25 */ /* 0x000fe2000f8e001a */
[-C--:B------:R-:W-:Y:S01]  /*1350*/  ISETP.GE.AND P4, PT, R16, R13.reuse, PT ;  /* 0x0000000d1000720c */ /* 0x080fe20003f86270 */
[----:B------:R-:W3:Y:S01]  /*1360*/  @!P2 S2R R11, SR_CgaCtaId ;  /* 0x00000000000ba919 */ /* 0x000ee20000008800 */
[CC--:B------:R-:W-:Y:S01]  /*1370*/  ISETP.GE.AND P1, PT, R18.reuse, R13.reuse, PT ;  /* 0x0000000d1200720c */ /* 0x0c0fe20003f26270 */
[----:B------:R-:W-:Y:S01]  /*1380*/  IMAD.SHL.U32 R18, R18, 0x8, RZ ;  /* 0x0000000812127824 */ /* 0x000fe200078e00ff */
[----:B------:R-:W-:Y:S01]  /*1390*/  ISETP.GE.AND P3, PT, R14, R13, PT ;  /* 0x0000000d0e00720c */ /* 0x000fe20003f66270 */
[----:B------:R-:W-:Y:S01]  /*13a0*/  IMAD R23, R6, R135, R24 ;  /* 0x0000008706177224 */ /* 0x000fe200078e0218 */
[----:B-1----:R-:W-:Y:S01]  /*13b0*/  @!P6 LEA R13, R8, R5, 0x18 ;  /* 0x00000005080de211 */ /* 0x002fe200078ec0ff */
[----:B------:R-:W-:Y:S01]  /*13c0*/  IMAD.IADD R207, R215, 0x1, R207 ;  /* 0x00000001d7cf7824 */ /* 0x000fe200078e02cf */
[----:B------:R-:W-:-:S02]  /*13d0*/  @!P5 MOV R8, 0x400 ;  /* 0x000004000008d802 */ /* 0x000fc40000000f00 */
[C---:B------:R-:W-:Y:S02]  /*13e0*/  LEA.HI R10, R17.reuse, R4, RZ, 0x1 ;  /* 0x00000004110a7211 */ /* 0x040fe400078f08ff */
[----:B------:R-:W-:Y:S01]  /*13f0*/  LOP3.LUT R5, R17, 0xfffffff0, RZ, 0xc0, !PT ;  /* 0xfffffff011057812 */ /* 0x000fe200078ec0ff */
[----:B------:R-:W-:Y:S01]  /*1400*/  @!P6 IMAD R17, R12, 0x2, R13 ;  /* 0x000000020c11e824 */ /* 0x000fe200078e020d */
[----:B------:R-:W-:Y:S02]  /*1410*/  @!P5 LEA R13, R9, R8, 0x18 ;  /* 0x00000008090dd211 */ /* 0x000fe400078ec0ff */
[----:B------:R-:W1:Y:S01]  /*1420*/  @!P5 LDC.64 R8, c[0x0][0x218] ;  /* 0x00008600ff08db82 */ /* 0x000e620000000a00 */
[----:B------:R-:W-:Y:S01]  /*1430*/  IMAD.IADD R14, R90, 0x1, -R5 ;  /* 0x000000015a0e7824 */ /* 0x000fe200078e0a05 */
[----:B------:R-:W-:Y:S01]  /*1440*/  LOP3.LUT R205, R205, 0x1c0, RZ, 0xc0, !PT ;  /* 0x000001c0cdcd7812 */ /* 0x000fe200078ec0ff */
[----:B------:R-:W-:Y:S01]  /*1450*/  @!P6 LDGSTS.E.BYPASS.LTC128B.128 [R17+0x6800], desc[UR16][R32.64] ;  /* 0x068000002011efae */ /* 0x000fe2000b901d50 */
[----:B------:R-:W-:-:S02]  /*1460*/  @!P5 IMAD R13, R12, 0x2, R13 ;  /* 0x000000020c0dd824 */ /* 0x000fc400078e020d */
[----:B------:R-:W-:Y:S01]  /*1470*/  LOP3.LUT R18, R205, 0x8, R18, 0xf8, !PT ;  /* 0x00000008cd127812 */ /* 0x000fe200078ef812 */
[----:B------:R-:W-:Y:S01]  /*1480*/  @!P6 LDGSTS.E.BYPASS.LTC128B.128 [R17+0x8800], desc[UR16][R32.64+0x80] ;  /* 0x088000802011efae */ /* 0x000fe2000b901d50 */
[----:B--2---:R-:W-:Y:S02]  /*1490*/  LOP3.LUT R15, R10, 0xfffffffe, RZ, 0xc0, !PT ;  /* 0xfffffffe0a0f7812 */ /* 0x004fe400078ec0ff */
[----:B------:R-:W-:Y:S01]  /*14a0*/  SHF.R.U32.HI R205, RZ, 0x3, R205 ;  /* 0x00000003ffcd7819 */ /* 0x000fe200000116cd */
[----:B------:R2:W-:Y:S01]  /*14b0*/  @!P6 LDGSTS.E.BYPASS.LTC128B.128 [R17+0xa800], desc[UR16][R32.64+0x100] ;  /* 0x0a8001002011efae */ /* 0x0005e2000b901d50 */
[----:B------:R-:W-:Y:S01]  /*14c0*/  @!P5 IADD3 R16, P6, R30, R28, RZ ;  /* 0x0000001c1e10d210 */ /* 0x000fe20007fde0ff */
[----:B------:R-:W-:Y:S01]  /*14d0*/  IMAD.IADD R10, R4, 0x1, -R15 ;  /* 0x00000001040a7824 */ /* 0x000fe200078e0a0f */
[----:B------:R-:W-:Y:S01]  /*14e0*/  LOP3.LUT R205, R18, R205, RZ, 0x3c, !PT ;  /* 0x000000cd12cd7212 */ /* 0x000fe200078e3cff */
[----:B------:R-:W4:Y:S01]  /*14f0*/  @!P2 LDC.64 R4, c[0x0][0x218] ;  /* 0x00008600ff04ab82 */ /* 0x000f220000000a00 */
[----:B------:R-:W-:Y:S01]  /*1500*/  @!P2 MOV R20, 0x400 ;  /* 0x000004000014a802 */ /* 0x000fe20000000f00 */
[----:B------:R-:W-:Y:S01]  /*1510*/  @!P2 IMAD R18, R89, 0x30, RZ ;  /* 0x000000305912a824 */ /* 0x000fe200078e02ff */
[----:B------:R-:W-:Y:S01]  /*1520*/  SHF.R.S32.HI R15, RZ, 0x1f, R14 ;  /* 0x0000001fff0f7819 */ /* 0x000fe2000001140e */
[----:B------:R-:W-:Y:S01]  /*1530*/  IMAD R205, R10, 0x200, R205 ;  /* 0x000002000acd7824 */ /* 0x000fe200078e02cd */
[----:B---3--:R-:W-:-:S02]  /*1540*/  @!P2 LEA R11, R11, R20, 0x18 ;  /* 0x000000140b0ba211 */ /* 0x008fc400078ec0ff */
[----:B------:R-:W-:Y:S02]  /*1550*/  LEA.HI R15, R15, R14, RZ, 0x3 ;  /* 0x0000000e0f0f7211 */ /* 0x000fe400078f18ff */
[----:B------:R-:W-:Y:S01]  /*1560*/  LEA R205, R205, UR4, 0x1 ;  /* 0x00000004cdcd7c11 */ /* 0x000fe2000f8e08ff */
[----:B------:R-:W-:Y:S01]  /*1570*/  @!P2 IMAD R11, R12, 0x2, R11 ;  /* 0x000000020c0ba824 */ /* 0x000fe200078e020b */
[C---:B------:R-:W-:Y:S01]  /*1580*/  LOP3.LUT R19, R15.reuse, 0xfffffff8, RZ, 0xc0, !PT ;  /* 0xfffffff80f137812 */ /* 0x040fe200078ec0ff */
[----:B------:R-:W-:Y:S02]  /*1590*/  IMAD.SHL.U32 R91, R15, 0x40, RZ ;  /* 0x000000400f5b7824 */ /* 0x000fe400078e00ff */
[----:B------:R-:W-:Y:S02]  /*15a0*/  VIADD R203, R205, 0x6020 ;  /* 0x00006020cdcb7836 */ /* 0x000fe40000000000 */
[----:B------:R-:W-:Y:S01]  /*15b0*/  IMAD.IADD R14, R14, 0x1, -R19 ;  /* 0x000000010e0e7824 */ /* 0x000fe200078e0a13 */
[----:B------:R-:W-:Y:S01]  /*15c0*/  LOP3.LUT R91, R91, 0xfffffe00, RZ, 0xc0, !PT ;  /* 0xfffffe005b5b7812 */ /* 0x000fe200078ec0ff */
[----:B--2---:R-:W-:-:S05]  /*15d0*/  IMAD.SHL.U32 R17, R89, 0x20, RZ ;  /* 0x0000002059117824 */ /* 0x004fca00078e00ff */
[----:B------:R-:W-:Y:S01]  /*15e0*/  @!P5 IADD3.X R17, R31, R29, R17, P6, !PT ;  /* 0x0000001d1f11d210 */ /* 0x000fe200037fe411 */
[----:B------:R-:W-:Y:S01]  /*15f0*/  @!P2 IMAD.WIDE.U32 R30, R88, 0x30, R30 ;  /* 0x00000030581ea825 */ /* 0x000fe200078e001e */
[----:B-1----:R-:W-:-:S03]  /*1600*/  @!P5 LEA R8, P6, R16, R8, 0x1 ;  /* 0x000000081008d211 */ /* 0x002fc600078c08ff */
[----:B------:R-:W-:Y:S01]  /*1610*/  @!P2 IMAD.IADD R18, R31, 0x1, R18 ;  /* 0x000000011f12a824 */ /* 0x000fe200078e0212 */
[----:B------:R-:W-:Y:S01]  /*1620*/  @!P5 LEA.HI.X R9, R16, R9, R17, 0x1, P6 ;  /* 0x000000091009d211 */ /* 0x000fe200030f0c11 */
[----:B------:R-:W-:Y:S01]  /*1630*/  IMAD.SHL.U32 R17, R14, 0x40, RZ ;  /* 0x000000400e117824 */ /* 0x000fe200078e00ff */
[----:B----4-:R-:W-:-:S03]  /*1640*/  @!P2 LEA R20, P6, R30, R4, 0x1 ;  /* 0x000000041e14a211 */ /* 0x010fc600078c08ff */
[----:B------:R-:W-:Y:S01]  /*1650*/  @!P5 LDGSTS.E.BYPASS.LTC128B.128 [R13+0x7000], desc[UR16][R8.64] ;  /* 0x07000000080ddfae */ /* 0x000fe2000b901d50 */
[----:B------:R-:W-:Y:S01]  /*1660*/  @!P2 LEA.HI.X R21, R30, R5, R18, 0x1, P6 ;  /* 0x000000051e15a211 */ /* 0x000fe200030f0c12 */
[----:B------:R-:W-:Y:S01]  /*1670*/  IMAD.WIDE.U32 R18, R6, R134, RZ ;  /* 0x0000008606127225 */ /* 0x000fe200078e00ff */
[----:B------:R-:W1:Y:S01]  /*1680*/  @!P1 LDC.64 R4, c[0x0][0x220] ;  /* 0x00008800ff049b82 */ /* 0x000e620000000a00 */
[----:B------:R-:W-:Y:S02]  /*1690*/  @!P5 LDGSTS.E.BYPASS.LTC128B.128 [R13+0x9000], desc[UR16][R8.64+0x80] ;  /* 0x09000080080ddfae */ /* 0x000fe4000b901d50 */
[----:B------:R-:W-:Y:S02]  /*16a0*/  IMAD.IADD R12, R19, 0x1, R23 ;  /* 0x00000001130c7824 */ /* 0x000fe400078e0217 */
[----:B------:R2:W-:Y:S04]  /*16b0*/  @!P5 LDGSTS.E.BYPASS.LTC128B.128 [R13+0xb000], desc[UR16][R8.64+0x100] ;  /* 0x0b000100080ddfae */ /* 0x0005e8000b901d50 */
[----:B------:R-:W-:Y:S04]  /*16c0*/  @!P2 LDGSTS.E.BYPASS.LTC128B.128 [R11+0x7800], desc[UR16][R20.64] ;  /* 0x07800000140bafae */ /* 0x000fe8000b901d50 */
[----:B------:R-:W-:Y:S04]  /*16d0*/  @!P2 LDGSTS.E.BYPASS.LTC128B.128 [R11+0x9800], desc[UR16][R20.64+0x80] ;  /* 0x09800080140bafae */ /* 0x000fe8000b901d50 */
[----:B------:R3:W-:Y:S01]  /*16e0*/  @!P2 LDGSTS.E.BYPASS.LTC128B.128 [R11+0xb800], desc[UR16][R20.64+0x100] ;  /* 0x0b800100140bafae */ /* 0x0007e2000b901d50 */
[----:B------:R-:W-:-:S03]  /*16f0*/  LEA R16, P2, R18, R214, 0x6 ;  /* 0x000000d612107211 */ /* 0x000fc600078430ff */
[----:B------:R-:W0:Y:S01]  /*1700*/  LDGDEPBAR ;  /* 0x00000000000079af */ /* 0x000e220000000000 */
[----:B-1----:R-:W-:Y:S01]  /*1710*/  @!P1 LEA R22, P5, R16, R4, 0x1 ;  /* 0x0000000410169211 */ /* 0x002fe200078a08ff */
[----:B--2---:R-:W-:Y:S01]  /*1720*/  IMAD.SHL.U32 R9, R10, 0x8, RZ ;  /* 0x000000080a097824 */ /* 0x004fe200078e00ff */
[----:B------:R-:W-:Y:S02]  /*1730*/  LOP3.LUT R8, R17, 0x1c0, RZ, 0xc0, !PT ;  /* 0x000001c011087812 */ /* 0x000fe400078ec0ff */
[----:B------:R-:W-:Y:S01]  /*1740*/  LEA.HI.X R17, R18, R207, R12, 0x6, P2 ;  /* 0x000000cf12117211 */ /* 0x000fe200010f340c */
[----:B------:R-:W-:Y:S01]  /*1750*/  IMAD.WIDE.U32 R18, R134, 0x20, RZ ;  /* 0x0000002086127825 */ /* 0x000fe200078e00ff */
[----:B------:R-:W1:Y:S02]  /*1760*/  @!P0 LDC.64 R12, c[0x0][0x220] ;  /* 0x00008800ff0c8b82 */ /* 0x000e640000000a00 */
[C---:B------:R-:W-:Y:S02]  /*1770*/  @!P1 LEA.HI.X R23, R16.reuse, R5, R17, 0x1, P5 ;  /* 0x0000000510179211 */ /* 0x040fe400028f0c11 */
[----:B------:R-:W-:-:S02]  /*1780*/  @!P4 IADD3 R18, P2, R16, R18, RZ ;  /* 0x000000121012c210 */ /* 0x000fc40007f5e0ff */
[----:B---3--:R-:W-:Y:S01]  /*1790*/  LOP3.LUT R11, R8, 0x8, R9, 0xf8, !PT ;  /* 0x00000008080b7812 */ /* 0x008fe200078ef809 */
[----:B------:R-:W-:-:S04]  /*17a0*/  DEPBAR.LE SB0, 0x0 ;  /* 0x000080000000791a */ /* 0x000fc80000000000 */
[----:B------:R-:W-:Y:S01]  /*17b0*/  BAR.SYNC.DEFER_BLOCKING 0x0 ;  /* 0x0000000000007b1d */ /* 0x000fe20000010000 */
[----:B------:R-:W-:Y:S01]  /*17c0*/  SHF.R.U32.HI R8, RZ, 0x3, R8 ;  /* 0x00000003ff087819 */ /* 0x000fe20000011608 */
[----:B------:R-:W-:Y:S01]  /*17d0*/  IMAD.SHL.U32 R9, R135, 0x20, RZ ;  /* 0x0000002087097824 */ /* 0x000fe200078e00ff */
[----:B------:R-:W-:Y:S01]  /*17e0*/  LEA.HI R20, R7, R90, RZ, 0x5 ;  /* 0x0000005a07147211 */ /* 0x000fe200078f28ff */
[----:B------:R-:W-:Y:S01]  /*17f0*/  @!P3 IMAD R7, R135, 0x30, RZ ;  /* 0x000000308707b824 */ /* 0x000fe200078e02ff */
[----:B------:R-:W-:Y:S01]  /*1800*/  LOP3.LUT R4, R11, R8, RZ, 0x3c, !PT ;  /* 0x000000080b047212 */ /* 0x000fe200078e3cff */
[----:B------:R-:W-:Y:S02]  /*1810*/  IMAD.SHL.U32 R90, R90, 0x2, RZ ;  /* 0x000000025a5a7824 */ /* 0x000fe400078e00ff */
[----:B------:R-:W2:Y:S01]  /*1820*/  @!P4 LDC.64 R10, c[0x0][0x220] ;  /* 0x00008800ff0acb82 */ /* 0x000ea20000000a00 */
[----:B------:R-:W-:Y:S02]  /*1830*/  @!P4 IADD3.X R5, R17, R19, R9, P2, !PT ;  /* 0x000000131105c210 */ /* 0x000fe400017fe409 */
[----:B------:R-:W-:-:S02]  /*1840*/  @!P0 LEA R15, P2, R134, R16, 0x4 ;  /* 0x00000010860f8211 */ /* 0x000fc400078420ff */
[----:B------:R-:W-:-:S03]  /*1850*/  SHF.R.S32.HI R20, RZ, 0x5, R20 ;  /* 0x00000005ff147819 */ /* 0x000fc60000011414 */
[----:B------:R-:W3:Y:S01]  /*1860*/  @!P3 LDC.64 R8, c[0x0][0x220] ;  /* 0x00008800ff08bb82 */ /* 0x000ee20000000a00 */
[----:B------:R-:W-:Y:S04]  /*1870*/  @P1 STS.128 [R211+0xc000], RZ ;  /* 0x00c000ffd3001388 */ /* 0x000fe80000000c00 */
[----:B------:R-:W-:Y:S01]  /*1880*/  @P1 STS.128 [R211+0xe000], RZ ;  /* 0x00e000ffd3001388 */ /* 0x000fe20000000c00 */
[----:B--2---:R-:W-:-:S03]  /*1890*/  @!P4 LEA R10, P5, R18, R10, 0x1 ;  /* 0x0000000a120ac211 */ /* 0x004fc600078a08ff */
[----:B------:R-:W-:Y:S01]  /*18a0*/  @P1 STS.128 [R211+0x10000], RZ ;  /* 0x010000ffd3001388 */ /* 0x000fe20000000c00 */
[----:B------:R-:W-:-:S03]  /*18b0*/  @!P4 LEA.HI.X R11, R18, R11, R5, 0x1, P5 ;  /* 0x0000000b120bc211 */ /* 0x000fc600028f0c05 */
[----:B------:R-:W-:Y:S01]  /*18c0*/  @!PT LDS RZ, [RZ] ;  /* 0x00000000fffff984 */ /* 0x000fe20000000800 */
[----:B------:R-:W-:Y:S01]  /*18d0*/  @!PT LDS RZ, [RZ] ;  /* 0x00000000fffff984 */ /* 0x000fe20000000800 */
[----:B------:R-:W-:Y:S01]  /*18e0*/  @!PT LDS RZ, [RZ] ;  /* 0x00000000fffff984 */ /* 0x000fe20000000800 */
[----:B------:R-:W-:Y:S01]  /*18f0*/  @!P1 LDGSTS.E.BYPASS.LTC128B.128 [R211+0xc000], desc[UR16][R22.64] ;  /* 0x0c00000016d39fae */ /* 0x000fe2000b901d50 */
[----:B------:R-:W-:-:S03]  /*1900*/  IMAD R5, R20, 0x400, R91 ;  /* 0x0000040014057824 */ /* 0x000fc600078e025b */
[----:B------:R-:W-:Y:S01]  /*1910*/  @!P1 LDGSTS.E.BYPASS.LTC128B.128 [R211+0xe000], desc[UR16][R22.64+0x80] ;  /* 0x0e00008016d39fae */ /* 0x000fe2000b901d50 */
[----:B------:R-:W-:Y:S02]  /*1920*/  IMAD.IADD R206, R4, 0x1, R5 ;  /* 0x0000000104ce7824 */ /* 0x000fe400078e0205 */
[----:B------:R-:W-:Y:S01]  /*1930*/  IMAD.MOV.U32 R5, RZ, RZ, 0x20 ;  /* 0x00000020ff057424 */ /* 0x000fe200078e00ff */
[----:B------:R-:W-:Y:S01]  /*1940*/  @!P1 LDGSTS.E.BYPASS.LTC128B.128 [R211+0x10000], desc[UR16][R22.64+0x100] ;  /* 0x1000010016d39fae */ /* 0x000fe2000b901d50 */
[----:B-1----:R-:W-:Y:S02]  /*1950*/  @!P0 LEA R24, P1, R15, R12, 0x1 ;  /* 0x0000000c0f188211 */ /* 0x002fe400078208ff */
[C---:B------:R-:W-:Y:S01]  /*1960*/  @!P0 LEA.HI.X R12, R134.reuse, R17, R135, 0x4, P2 ;  /* 0x00000011860c8211 */ /* 0x040fe200010f2487 */
[----:B------:R-:W-:Y:S01]  /*1970*/  @!P3 IMAD.WIDE.U32 R16, R134, 0x30, R16 ;  /* 0x000000308610b825 */ /* 0x000fe200078e0010 */
[----:B------:R-:W-:Y:S01]  /*1980*/  @P0 STS.128 [R211+0xc800], RZ ;  /* 0x00c800ffd3000388 */ /* 0x000fe20000000c00 */
[----:B------:R-:W-:-:S02]  /*1990*/  LEA R206, R206, UR4, 0x1 ;  /* 0x00000004cece7c11 */ /* 0x000fc4000f8e08ff */
[----:B------:R-:W-:Y:S01]  /*19a0*/  @!P0 LEA.HI.X R25, R15, R13, R12, 0x1, P1 ;  /* 0x0000000d0f198211 */ /* 0x000fe200008f0c0c */
[----:B------:R-:W-:Y:S01]  /*19b0*/  @!P3 IMAD.IADD R7, R17, 0x1, R7 ;  /* 0x000000011107b824 */ /* 0x000fe200078e0207 */
[----:B------:R-:W-:Y:S01]  /*19c0*/  R2P PR, R14, 0x6 ;  /* 0x000000060e007804 */ /* 0x000fe20000000000 */
[----:B------:R-:W-:Y:S01]  /*19d0*/  @P0 STS.128 [R211+0xe800], RZ ;  /* 0x00e800ffd3000388 */ /* 0x000fe20000000c00 */
[----:B---3--:R-:W-:-:S03]  /*19e0*/  @!P3 LEA R8, P5, R16, R8, 0x1 ;  /* 0x000000081008b211 */ /* 0x008fc600078a08ff */
[----:B------:R-:W-:Y:S01]  /*19f0*/  @P0 STS.128 [R211+0x10800], RZ ;  /* 0x010800ffd3000388 */ /* 0x000fe20000000c00 */
[----:B------:R-:W-:Y:S01]  /*1a00*/  @!P3 LEA.HI.X R9, R16, R9, R7, 0x1, P5 ;  /* 0x000000091009b211 */ /* 0x000fe200028f0c07 */
[----:B------:R-:W-:Y:S01]  /*1a10*/  IMAD.MOV.U32 R7, RZ, RZ, 0x10 ;  /* 0x00000010ff077424 */ /* 0x000fe200078e00ff */
[----:B------:R-:W-:Y:S01]  /*1a20*/  SEL R5, R5, 0xffffffe0, !P2 ;  /* 0xffffffe005057807 */ /* 0x000fe20005000000 */
[----:B------:R-:W-:Y:S01]  /*1a30*/  @!PT LDS RZ, [RZ] ;  /* 0x00000000fffff984 */ /* 0x000fe20000000800 */
[----:B------:R-:W-:Y:S01]  /*1a40*/  @!PT LDS RZ, [RZ] ;  /* 0x00000000fffff984 */ /* 0x000fe20000000800 */
[----:B------:R-:W-:Y:S01]  /*1a50*/  @!PT LDS RZ, [RZ] ;  /* 0x00000000fffff984 */ /* 0x000fe20000000800 */
[----:B------:R-:W-:Y:S03]  /*1a60*/  @!P0 LDGSTS.E.BYPASS.LTC128B.128 [R211+0xc800], desc[UR16][R24.64] ;  /* 0x0c80000018d38fae */ /* 0x000fe6000b901d50 */
[----:B------:R-:W-:Y:S01]  /*1a70*/  SEL R7, R7, 0xfffffff0, !P1 ;  /* 0xfffffff007077807 */ /* 0x000fe20004800000 */
[----:B------:R-:W-:Y:S01]  /*1a80*/  @!P0 LDGSTS.E.BYPASS.LTC128B.128 [R211+0xe800], desc[UR16][R24.64+0x80] ;  /* 0x0e80008018d38fae */ /* 0x000fe2000b901d50 */
[----:B------:R-:W-:Y:S01]  /*1a90*/  R2P PR, R0, 0x6 ;  /* 0x0000000600007804 */ /* 0x000fe20000000000 */
[----:B------:R-:W-:-:S02]  /*1aa0*/  VIADD R0, R205, 0x6000 ;  /* 0x00006000cd007836 */ /* 0x000fc40000000000 */
[----:B------:R1:W-:Y:S01]  /*1ab0*/  @!P0 LDGSTS.E.BYPASS.LTC128B.128 [R211+0x10800], desc[UR16][R24.64+0x100] ;  /* 0x1080010018d38fae */ /* 0x0003e2000b901d50 */
[--C-:B------:R-:W-:Y:S02]  /*1ac0*/  IMAD R204, R7, 0x2, R206.reuse ;  /* 0x0000000207cc7824 */ /* 0x100fe400078e02ce */
[C---:B------:R-:W-:Y:S01]  /*1ad0*/  IMAD R202, R5.reuse, 0x2, R206 ;  /* 0x0000000205ca7824 */ /* 0x040fe200078e02ce */
[----:B------:R-:W-:Y:S01]  /*1ae0*/  @P4 STS.128 [R211+0xd000], RZ ;  /* 0x00d000ffd3004388 */ /* 0x000fe20000000c00 */
[----:B------:R-:W-:-:S03]  /*1af0*/  IMAD R201, R5, 0x2, R204 ;  /* 0x0000000205c97824 */ /* 0x000fc600078e02cc */
[----:B------:R-:W-:Y:S02]  /*1b00*/  @P4 STS.128 [R211+0xf000], RZ ;  /* 0x00f000ffd3004388 */ /* 0x000fe40000000c00 */
[----:B------:R-:W-:Y:S02]  /*1b10*/  @P1 VIADD R203, R0, 0xffffffe0 ;  /* 0xffffffe000cb1836 */ /* 0x000fe40000000000 */
[----:B------:R-:W-:Y:S01]  /*1b20*/  @P4 STS.128 [R211+0x11000], RZ ;  /* 0x011000ffd3004388 */ /* 0x000fe20000000c00 */
[----:B------:R-:W-:-:S03]  /*1b30*/  IMAD.MOV.U32 R0, RZ, RZ, 0x40 ;  /* 0x00000040ff007424 */ /* 0x000fc600078e00ff */
[----:B------:R-:W-:Y:S01]  /*1b40*/  @!PT LDS RZ, [RZ] ;  /* 0x00000000fffff984 */ /* 0x000fe20000000800 */
[----:B------:R-:W-:Y:S01]  /*1b50*/  @!PT LDS RZ, [RZ] ;  /* 0x00000000fffff984 */ /* 0x000fe20000000800 */
[----:B------:R-:W-:Y:S01]  /*1b60*/  @!PT LDS RZ, [RZ] ;  /* 0x00000000fffff984 */ /* 0x000fe20000000800 */
[----:B------:R-:W-:Y:S02]  /*1b70*/  @!P4 LDGSTS.E.BYPASS.LTC128B.128 [R211+0xd000], desc[UR16][R10.64] ;  /* 0x0d0000000ad3cfae */ /* 0x000fe4000b901d50 */
[----:B------:R-:W-:Y:S02]  /*1b80*/  SEL R0, R0, 0xffffffc0, !P2 ;  /* 0xffffffc000007807 */ /* 0x000fe40005000000 */
[----:B------:R-:W-:Y:S03]  /*1b90*/  @!P4 LDGSTS.E.BYPASS.LTC128B.128 [R211+0xf000], desc[UR16][R10.64+0x80] ;  /* 0x0f0000800ad3cfae */ /* 0x000fe6000b901d50 */
[----:B------:R-:W-:Y:S01]  /*1ba0*/  IMAD.IADD R199, R205, 0x1, R0 ;  /* 0x00000001cdc77824 */ /* 0x000fe200078e0200 */
[----:B------:R-:W-:Y:S01]  /*1bb0*/  @!P4 LDGSTS.E.BYPASS.LTC128B.128 [R211+0x11000], desc[UR16][R10.64+0x100] ;  /* 0x110001000ad3cfae */ /* 0x000fe2000b901d50 */
[----:B------:R-:W-:-:S03]  /*1bc0*/  IMAD.IADD R192, R0, 0x1, R203 ;  /* 0x0000000100c07824 */ /* 0x000fc600078e02cb */
        /* <DEDUP_REMOVED lines=9> */
[----:B-1----:R-:W-:Y:S04]  /*1c60*/  LDSM.16.M88.4 R24, [R206] ;  /* 0x00000000ce18783b */ /* 0x002fe80000000200 */
[----:B------:R-:W1:Y:S04]  /*1c70*/  LDSM.16.M88.4 R36, [R205+0x6000] ;  /* 0x00600000cd24783b */ /* 0x000e680000000200 */
[----:B------:R-:W-:Y:S04]  /*1c80*/  LDSM.16.M88.4 R12, [R204] ;  /* 0x00000000cc0c783b */ /* 0x000fe80000000200 */
[----:B------:R-:W-:Y:S04]  /*1c90*/  LDSM.16.M88.4 R20, [R203] ;  /* 0x00000000cb14783b */ /* 0x000fe80000000200 */
[----:B------:R-:W3:Y:S04]  /*1ca0*/  LDSM.16.M88.4 R28, [R205+0x6800] ;  /* 0x00680000cd1c783b */ /* 0x000ee80000000200 */
[----:B------:R-:W4:Y:S04]  /*1cb0*/  LDSM.16.M88.4 R64, [R205+0x7000] ;  /* 0x00700000cd40783b */ /* 0x000f280000000200 */
[----:B------:R-:W5:Y:S04]  /*1cc0*/  LDSM.16.M88.4 R40, [R205+0x7800] ;  /* 0x00780000cd28783b */ /* 0x000f680000000200 */
[----:B------:R-:W-:Y:S04]  /*1cd0*/  LDSM.16.M88.4 R56, [R202] ;  /* 0x00000000ca38783b */ /* 0x000fe80000000200 */
[----:B--2---:R-:W2:Y:S04]  /*1ce0*/  LDSM.16.M88.4 R8, [R199+0x6000] ;  /* 0x00600000c708783b */ /* 0x004ea80000000200 */
[----:B------:R-:W2:Y:S04]  /*1cf0*/  LDSM.16.M88.4 R44, [R203+0x800] ;  /* 0x00080000cb2c783b */ /* 0x000ea80000000200 */
[----:B------:R-:W2:Y:S01]  /*1d00*/  LDSM.16.M88.4 R80, [R203+0x1000] ;  /* 0x00100000cb50783b */ /* 0x000ea20000000200 */
[C---:B-1----:R-:W-:Y:S03]  /*1d10*/  HMMA.16816.F32.BF16 R16, R24.reuse, R36, RZ ;  /* 0x000000241810723c */ /* 0x042fe600000418ff */
[----:B------:R-:W1:Y:S04]  /*1d20*/  LDSM.16.M88.4 R72, [R203+0x1800] ;  /* 0x00180000cb48783b */ /* 0x000e680000000200 */
        /* <DEDUP_REMOVED lines=16> */
[----:B--2---:R-:W-:Y:S06]  /*1e30*/  HMMA.16816.F32.BF16 R16, R56, R8, R16 ;  /* 0x000000083810723c */ /* 0x004fec0000041810 */
[C---:B------:R-:W-:Y:S06]  /*1e40*/  HMMA.16816.F32.BF16 R32, R12.reuse, R44, R32 ;  /* 0x0000002c0c20723c */ /* 0x040fec0000041820 */
[C---:B------:R-:W-:Y:S01]  /*1e50*/  HMMA.16816.F32.BF16 R28, R12.reuse, R46, R28 ;  /* 0x0000002e0c1c723c */ /* 0x040fe2000004181c */
[----:B------:R-:W-:Y:S05]  /*1e60*/  LDSM.16.M88.4 R44, [R192+0x800] ;  /* 0x00080000c02c783b */ /* 0x000fea0000000200 */
[C---:B------:R-:W-:Y:S06]  /*1e70*/  HMMA.16816.F32.BF16 R68, R12.reuse, R80, R68 ;  /* 0x000000500c44723c */ /* 0x040fec0000041844 */
[C---:B------:R-:W-:Y:S01]  /*1e80*/  HMMA.16816.F32.BF16 R64, R12.reuse, R82, R64 ;  /* 0x000000520c40723c */ /* 0x040fe20000041840 */
[----:B------:R-:W-:Y:S05]  /*1e90*/  LDSM.16.M88.4 R80, [R204+0x2000] ;  /* 0x00200000cc50783b */ /* 0x000fea0000000200 */
[----:B-1----:R-:W-:Y:S06]  /*1ea0*/  HMMA.16816.F32.BF16 R60, R12, R72, R60 ;  /* 0x000000480c3c723c */ /* 0x002fec000004183c */
        /* <DEDUP_REMOVED lines=89> */
[----:B------:R-:W2:Y:S05]  /*2440*/  LDSM.16.M88.4 R48, [R192+0x4800] ;  /* 0x00480000c030783b */ /* 0x000eaa0000000200 */
[C---:B------:R-:W-:Y:S06]  /*2450*/  HMMA.16816.F32.BF16 R72, R76.reuse, R10, R72 ;  /* 0x0000000a4c48723c */ /* 0x040fec0000041848 */
[C---:B------:R-:W-:Y:S01]  /*2460*/  HMMA.16816.F32.BF16 R80, R76.reuse, R8, R80 ;  /* 0x000000084c50723c */ /* 0x040fe20000041850 */
[----:B------:R-:W-:Y:S05]  /*2470*/  LDSM.16.M88.4 R8, [R199+0xb000] ;  /* 0x00b00000c708783b */ /* 0x000fea0000000200 */
        /* <DEDUP_REMOVED lines=15> */
[----:B------:R-:W-:Y:S03]  /*2570*/  MUFU.TANH R33, R33 ;  /* 0x0000002100217308 */ /* 0x000fe60000002400 */
[----:B------:R-:W-:Y:S06]  /*2580*/  HMMA.16816.F32.BF16 R64, R76, R42, R64 ;  /* 0x0000002a4c40723c */ /* 0x000fec0000041840 */
[C---:B------:R-:W-:Y:S01]  /*2590*/  HMMA.16816.F32.BF16 R36, R52.reuse, R30, R36 ;  /* 0x0000001e3424723c */ /* 0x040fe20000041824 */
[----:B------:R-:W4:Y:S05]  /*25a0*/  LDSM.16.M88.4 R28, [R192+0x5000] ;  /* 0x00500000c01c783b */ /* 0x000f2a0000000200 */
[----:B--2---:R-:W-:Y:S06]  /*25b0*/  HMMA.16816.F32.BF16 R72, R52, R50, R72 ;  /* 0x000000323448723c */ /* 0x004fec0000041848 */
[C---:B-1----:R-:W-:Y:S06]  /*25c0*/  HMMA.16816.F32.BF16 R60, R12.reuse, R16, R60 ;  /* 0x000000100c3c723c */ /* 0x042fec000004183c */
[----:B------:R-:W-:Y:S01]  /*25d0*/  HMMA.16816.F32.BF16 R56, R12, R18, R56 ;  /* 0x000000120c38723c */ /* 0x000fe20000041838 */
[----:B------:R-:W1:Y:S05]  /*25e0*/  LDSM.16.M88.4 R12, [R199+0xb800] ;  /* 0x00b80000c70c783b */ /* 0x000e6a0000000200 */
[----:B------:R-:W-:Y:S01]  /*25f0*/  HMMA.16816.F32.BF16 R84, R44, R8, R84 ;  /* 0x000000082c54723c */ /* 0x000fe20000041854 */
[----:B------:R-:W-:Y:S01]  /*2600*/  FMUL.FTZ R36, R36, UR5 ;  /* 0x0000000524247c20 */ /* 0x000fe20008410000 */
[----:B------:R-:W-:Y:S01]  /*2610*/  FMUL.FTZ R24, R38, UR5 ;  /* 0x0000000526187c20 */ /* 0x000fe20008410000 */
[----:B------:R-:W-:Y:S01]  /*2620*/  FMUL.FTZ R34, R37, UR5 ;  /* 0x0000000525227c20 */ /* 0x000fe20008410000 */
[----:B------:R-:W-:-:S02]  /*2630*/  FMUL.FTZ R25, R39, UR5 ;  /* 0x0000000527197c20 */ /* 0x000fc40008410000 */
[----:B------:R-:W-:Y:S01]  /*2640*/  HMMA.16816.F32.BF16 R64, R44, R10, R64 ;  /* 0x0000000a2c40723c */ /* 0x000fe20000041840 */
[----:B------:R-:W2:Y:S01]  /*2650*/  LDSM.16.M88.4 R8, [R192+0x5800] ;  /* 0x00580000c008783b */ /* 0x000ea20000000200 */
[----:B------:R-:W-:Y:S01]  /*2660*/  FMUL.FTZ R17, R72, UR5 ;  /* 0x0000000548117c20 */ /* 0x000fe20008410000 */
[----:B------:R-:W-:Y:S01]  /*2670*/  MUFU.TANH R36, R36 ;  /* 0x0000002400247308 */ /* 0x000fe20000002400 */
[----:B------:R-:W-:Y:S01]  /*2680*/  FMUL.FTZ R19, R73, UR5 ;  /* 0x0000000549137c20 */ /* 0x000fe20008410000 */
[----:B------:R-:W-:-:S04]  /*2690*/  DEPBAR.LE SB0, 0x0 ;  /* 0x000080000000791a */ /* 0x000fc80000000000 */
[C---:B---3--:R-:W-:Y:S02]  /*26a0*/  HMMA.16816.F32.BF16 R60, R76.reuse, R20, R60 ;  /* 0x000000144c3c723c */ /* 0x048fe4000004183c */
[----:B------:R-:W3:Y:S04]  /*26b0*/  MUFU.TANH R24, R24 ;  /* 0x0000001800187308 */ /* 0x000ee80000002400 */
[----:B------:R-:W-:Y:S01]  /*26c0*/  HMMA.16816.F32.BF16 R56, R76, R22, R56 ;  /* 0x000000164c38723c */ /* 0x000fe20000041838 */
[----:B------:R-:W-:Y:S01]  /*26d0*/  LOP3.LUT R21, R90, 0x6, RZ, 0xc0, !PT ;  /* 0x000000065a157812 */ /* 0x000fe200078ec0ff */
[----:B------:R-:W-:Y:S02]  /*26e0*/  FMUL.FTZ R20, R75, UR5 ;  /* 0x000000054b147c20 */ /* 0x000fe40008410000 */
[----:B------:R-:W5:Y:S02]  /*26f0*/  MUFU.TANH R17, R17 ;  /* 0x0000001100117308 */ /* 0x000f640000002400 */
[----:B------:R-:W-:Y:S01]  /*2700*/  HMMA.16816.F32.BF16 R80, R52, R48, R80 ;  /* 0x000000303450723c */ /* 0x000fe20000041850 */
[----:B------:R-:W-:-:S04]  /*2710*/  IMAD R22, R6, 0x40, R21 ;  /* 0x0000004006167824 */ /* 0x000fc800078e0215 */
[C---:B------:R-:W-:Y:S01]  /*2720*/  VIADD R6, R22.reuse, 0x8 ;  /* 0x0000000816067836 */ /* 0x040fe20000000000 */
[----:B----4-:R-:W-:Y:S01]  /*2730*/  HMMA.16816.F32.BF16 R84, R52, R28, R84 ;  /* 0x0000001c3454723c */ /* 0x010fe20000041854 */
[-C--:B------:R-:W-:Y:S01]  /*2740*/  ISETP.GE.AND P3, PT, R22, R95.reuse, PT ;  /* 0x0000005f1600720c */ /* 0x080fe20003f66270 */
[----:B------:R-:W-:Y:S02]  /*2750*/  MUFU.TANH R34, R34 ;  /* 0x0000002200227308 */ /* 0x000fe40000002400 */
[-C--:B------:R-:W-:Y:S01]  /*2760*/  ISETP.GE.AND P2, PT, R6, R95.reuse, PT ;  /* 0x0000005f0600720c */ /* 0x080fe20003f46270 */
[----:B------:R-:W-:Y:S01]  /*2770*/  VIADD R6, R22, 0x18 ;  /* 0x0000001816067836 */ /* 0x000fe20000000000 */
[C---:B-1----:R-:W-:Y:S01]  /*2780*/  HMMA.16816.F32.BF16 R60, R44.reuse, R12, R60 ;  /* 0x0000000c2c3c723c */ /* 0x042fe2000004183c */
[----:B------:R-:W-:Y:S01]  /*2790*/  FMUL.FTZ R28, R74, UR5 ;  /* 0x000000054a1c7c20 */ /* 0x000fe20008410000 */
[----:B---3--:R-:W-:Y:S02]  /*27a0*/  FSEL R21, R24, -INF , !P2 ;  /* 0xff80000018157808 */ /* 0x008fe40005000000 */
[----:B------:R-:W1:Y:S01]  /*27b0*/  MUFU.TANH R25, R25 ;  /* 0x0000001900197308 */ /* 0x000e620000002400 */
[----:B------:R-:W-:Y:S01]  /*27c0*/  FSEL R36, R36, -INF , !P2 ;  /* 0xff80000024247808 */ /* 0x000fe20005000000 */
[----:B------:R-:W-:Y:S01]  /*27d0*/  HMMA.16816.F32.BF16 R56, R44, R14, R56 ;  /* 0x0000000e2c38723c */ /* 0x000fe20000041838 */
[----:B------:R-:W-:Y:S01]  /*27e0*/  VIADD R12, R22, 0x1 ;  /* 0x00000001160c7836 */ /* 0x000fe20000000000 */
[----:B------:R-:W-:Y:S01]  /*27f0*/  ISETP.GE.AND P4, PT, R6, R95, PT ;  /* 0x0000005f0600720c */ /* 0x000fe20003f86270 */
[----:B------:R-:W-:Y:S01]  /*2800*/  VIADD R6, R22, 0x19 ;  /* 0x0000001916067836 */ /* 0x000fe20000000000 */
[----:B------:R-:W-:-:S02]  /*2810*/  FSEL R33, R33, -INF , !P3 ;  /* 0xff80000021217808 */ /* 0x000fc40005800000 */
[----:B------:R-:W-:Y:S01]  /*2820*/  FMUL.FTZ R26, R80, UR5 ;  /* 0x00000005501a7c20 */ /* 0x000fe20008410000 */
[----:B------:R-:W-:Y:S01]  /*2830*/  FMUL.FTZ R16, R82, UR5 ;  /* 0x0000000552107c20 */ /* 0x000fe20008410000 */
[----:B------:R-:W-:Y:S01]  /*2840*/  FSEL R14, R0, -INF , !P3 ;  /* 0xff800000000e7808 */ /* 0x000fe20005800000 */
[----:B------:R-:W-:Y:S01]  /*2850*/  VIADD R0, R22, 0x20 ;  /* 0x0000002016007836 */ /* 0x000fe20000000000 */
[-C--:B------:R-:W-:Y:S01]  /*2860*/  ISETP.GE.AND P0, PT, R12, R95.reuse, PT ;  /* 0x0000005f0c00720c */ /* 0x080fe20003f06270 */
[C---:B------:R-:W-:Y:S01]  /*2870*/  HMMA.16816.F32.BF16 R64, R52.reuse, R30, R64 ;  /* 0x0000001e3440723c */ /* 0x040fe20000041840 */
[----:B------:R-:W-:Y:S01]  /*2880*/  MUFU.TANH R26, R26 ;  /* 0x0000001a001a7308 */ /* 0x000fe20000002400 */
[----:B------:R-:W-:Y:S01]  /*2890*/  FMUL.FTZ R27, R81, UR5 ;  /* 0x00000005511b7c20 */ /* 0x000fe20008410000 */
[----:B------:R-:W-:Y:S01]  /*28a0*/  FSEL R23, R40, -INF , !P0 ;  /* 0xff80000028177808 */ /* 0x000fe20004000000 */
[----:B------:R-:W-:Y:S01]  /*28b0*/  FMUL.FTZ R18, R83, UR5 ;  /* 0x0000000553127c20 */ /* 0x000fe20008410000 */
[----:B------:R-:W-:Y:S01]  /*28c0*/  FSEL R32, R32, -INF , !P0 ;  /* 0xff80000020207808 */ /* 0x000fe20004000000 */
[----:B------:R-:W-:Y:S01]  /*28d0*/  VIADD R12, R22, 0x11 ;  /* 0x00000011160c7836 */ /* 0x000fe20000000000 */
[-C--:B------:R-:W-:Y:S01]  /*28e0*/  ISETP.GE.AND P0, PT, R0, R95.reuse, PT ;  /* 0x0000005f0000720c */ /* 0x080fe20003f06270 */
[C---:B------:R-:W-:Y:S01]  /*28f0*/  VIADD R0, R22.reuse, 0x21 ;  /* 0x0000002116007836 */ /* 0x040fe20000000000 */
[----:B------:R-:W3:Y:S01]  /*2900*/  MUFU.TANH R16, R16 ;  /* 0x0000001000107308 */ /* 0x000ee20000002400 */
[----:B------:R-:W-:Y:S01]  /*2910*/  VIADD R30, R22, 0x9 ;  /* 0x00000009161e7836 */ /* 0x000fe20000000000 */
[C---:B--2---:R-:W-:Y:S01]  /*2920*/  HMMA.16816.F32.BF16 R60, R52.reuse, R8, R60 ;  /* 0x00000008343c723c */ /* 0x044fe2000004183c */
[----:B------:R-:W-:Y:S01]  /*2930*/  FMUL.FTZ R84, R84, UR5 ;  /* 0x0000000554547c20 */ /* 0x000fe20008410000 */
[-C--:B------:R-:W-:Y:S01]  /*2940*/  ISETP.GE.AND P2, PT, R0, R95.reuse, PT ;  /* 0x0000005f0000720c */ /* 0x080fe20003f46270 */
[----:B------:R-:W-:Y:S01]  /*2950*/  VIADD R0, R22, 0x28 ;  /* 0x0000002816007836 */ /* 0x000fe20000000000 */
[-C--:B------:R-:W-:Y:S01]  /*2960*/  ISETP.GE.AND P1, PT, R30, R95.reuse, PT ;  /* 0x0000005f1e00720c */ /* 0x080fe20003f26270 */
[----:B------:R-:W-:Y:S01]  /*2970*/  VIADD R30, R22, 0x10 ;  /* 0x00000010161e7836 */ /* 0x000fe20000000000 */
[----:B------:R-:W-:Y:S01]  /*2980*/  MUFU.TANH R27, R27 ;  /* 0x0000001b001b7308 */ /* 0x000fe20000002400 */
[----:B-----5:R-:W-:Y:S01]  /*2990*/  FSEL R8, R17, -INF , !P4 ;  /* 0xff80000011087808 */ /* 0x020fe20006000000 */
[----:B------:R-:W-:Y:S01]  /*29a0*/  HMMA.16816.F32.BF16 R56, R52, R10, R56 ;  /* 0x0000000a3438723c */ /* 0x000fe20000041838 */
[----:B-1----:R-:W-:Y:S01]  /*29b0*/  FSEL R25, R25, -INF , !P1 ;  /* 0xff80000019197808 */ /* 0x002fe20004800000 */
[----:B------:R-:W-:Y:S01]  /*29c0*/  FMUL.FTZ R85, R85, UR5 ;  /* 0x0000000555557c20 */ /* 0x000fe20008410000 */
[----:B------:R-:W-:Y:S01]  /*29d0*/  FSEL R34, R34, -INF , !P1 ;  /* 0xff80000022227808 */ /* 0x000fe20004800000 */
[----:B------:R-:W-:Y:S01]  /*29e0*/  FMUL.FTZ R86, R86, UR5 ;  /* 0x0000000556567c20 */ /* 0x000fe20008410000 */
[----:B------:R-:W-:Y:S01]  /*29f0*/  FMNMX.FTZ R17, R14, R32, !PT ;  /* 0x000000200e117209 */ /* 0x000fe20007810000 */
[----:B------:R-:W1:Y:S01]  /*2a00*/  MUFU.TANH R18, R18 ;  /* 0x0000001200127308 */ /* 0x000e620000002400 */
[-C--:B------:R-:W-:Y:S01]  /*2a10*/  ISETP.GE.AND P1, PT, R0, R95.reuse, PT ;  /* 0x0000005f0000720c */ /* 0x080fe20003f26270 */
[----:B------:R-:W-:Y:S01]  /*2a20*/  VIADD R0, R22, 0x29 ;  /* 0x0000002916007836 */ /* 0x000fe20000000000 */
[----:B------:R-:W-:Y:S01]  /*2a30*/  ISETP.GE.AND P6, PT, R30, R95, PT ;  /* 0x0000005f1e00720c */ /* 0x000fe20003fc6270 */
[----:B------:R-:W-:Y:S01]  /*2a40*/  FMUL.FTZ R64, R64, UR5 ;  /* 0x0000000540407c20 */ /* 0x000fe20008410000 */
[----:B------:R-:W-:Y:S01]  /*2a50*/  FMNMX.FTZ R17, R36, R17, !PT ;  /* 0x0000001124117209 */ /* 0x000fe20007810000 */
[----:B------:R-:W-:Y:S01]  /*2a60*/  FMUL.FTZ R65, R65, UR5 ;  /* 0x0000000541417c20 */ /* 0x000fe20008410000 */
[-C--:B------:R-:W-:Y:S01]  /*2a70*/  ISETP.GE.AND P5, PT, R12, R95.reuse, PT ;  /* 0x0000005f0c00720c */ /* 0x080fe20003fa6270 */
[----:B------:R-:W2:Y:S01]  /*2a80*/  MUFU.TANH R28, R28 ;  /* 0x0000001c001c7308 */ /* 0x000ea20000002400 */
[----:B---3--:R-:W-:Y:S01]  /*2a90*/  FSEL R15, R16, -INF , !P6 ;  /* 0xff800000100f7808 */ /* 0x008fe20007000000 */
[----:B------:R-:W-:Y:S01]  /*2aa0*/  VIADD R10, R22, 0x38 ;  /* 0x00000038160a7836 */ /* 0x000fe20000000000 */
[----:B------:R-:W-:Y:S01]  /*2ab0*/  FSEL R12, R26, -INF , !P6 ;  /* 0xff8000001a0c7808 */ /* 0x000fe20007000000 */
[----:B------:R-:W-:Y:S01]  /*2ac0*/  FMUL.FTZ R60, R60, UR5 ;  /* 0x000000053c3c7c20 */ /* 0x000fe20008410000 */
[----:B------:R-:W-:Y:S01]  /*2ad0*/  ISETP.GE.AND P6, PT, R0, R95, PT ;  /* 0x0000005f0000720c */ /* 0x000fe20003fc6270 */
[----:B------:R-:W-:Y:S01]  /*2ae0*/  VIADD R0, R22, 0x30 ;  /* 0x0000003016007836 */ /* 0x000fe20000000000 */
[----:B------:R-:W-:Y:S01]  /*2af0*/  FMNMX.FTZ R17, R34, R17, !PT ;  /* 0x0000001122117209 */ /* 0x000fe20007810000 */
[----:B------:R-:W3:Y:S01]  /*2b00*/  MUFU.TANH R19, R19 ;  /* 0x0000001300137308 */ /* 0x000ee20000002400 */
[----:B------:R-:W-:Y:S01]  /*2b10*/  ISETP.GE.AND P3, PT, R6, R95, PT ;  /* 0x0000005f0600720c */ /* 0x000fe20003f66270 */
[----:B------:R-:W-:Y:S01]  /*2b20*/  FMUL.FTZ R61, R61, UR5 ;  /* 0x000000053d3d7c20 */ /* 0x000fe20008410000 */
[----:B-1----:R-:W-:Y:S01]  /*2b30*/  FSEL R13, R18, -INF , !P5 ;  /* 0xff800000120d7808 */ /* 0x002fe20006800000 */
[----:B------:R-:W-:Y:S01]  /*2b40*/  FMUL.FTZ R87, R87, UR5 ;  /* 0x0000000557577c20 */ /* 0x000fe20008410000 */
[----:B------:R-:W-:Y:S01]  /*2b50*/  FSEL R6, R27, -INF , !P5 ;  /* 0xff8000001b067808 */ /* 0x000fe20006800000 */
[----:B------:R-:W-:Y:S01]  /*2b60*/  FMUL.FTZ R56, R56, UR5 ;  /* 0x0000000538387c20 */ /* 0x000fe20008410000 */
[----:B------:R-:W-:Y:S01]  /*2b70*/  FMNMX.FTZ R17, R12, R17, !PT ;  /* 0x000000110c117209 */ /* 0x000fe20007810000 */
[----:B------:R-:W1:Y:S01]  /*2b80*/  MUFU.TANH R20, R20 ;  /* 0x0000001400147308 */ /* 0x000e620000002400 */
[----:B------:R-:W-:Y:S01]  /*2b90*/  ISETP.GE.AND P5, PT, R0, R95, PT ;  /* 0x0000005f0000720c */ /* 0x000fe20003fa6270 */
[----:B------:R-:W-:Y:S01]  /*2ba0*/  VIADD R0, R22, 0x31 ;  /* 0x0000003116007836 */ /* 0x000fe20000000000 */
[----:B------:R-:W-:Y:S01]  /*2bb0*/  FMNMX.FTZ R17, R6, R17, !PT ;  /* 0x0000001106117209 */ /* 0x000fe20007810000 */
[----:B------:R-:W-:Y:S01]  /*2bc0*/  FMUL.FTZ R57, R57, UR5 ;  /* 0x0000000539397c20 */ /* 0x000fe20008410000 */
[----:B--2---:R-:W-:Y:S01]  /*2bd0*/  FSEL R11, R28, -INF , !P4 ;  /* 0xff8000001c0b7808 */ /* 0x004fe20006000000 */
[----:B------:R-:W-:Y:S01]  /*2be0*/  FMUL.FTZ R66, R66, UR5 ;  /* 0x0000000542427c20 */ /* 0x000fe20008410000 */
[----:B------:R-:W-:Y:S01]  /*2bf0*/  ISETP.GE.AND P4, PT, R0, R95, PT ;  /* 0x0000005f0000720c */ /* 0x000fe20003f86270 */
[----:B------:R-:W2:Y:S01]  /*2c00*/  MUFU.TANH R158, R84 ;  /* 0x00000054009e7308 */ /* 0x000ea20000002400 */
[----:B---3--:R-:W-:Y:S01]  /*2c10*/  FSEL R0, R19, -INF , !P3 ;  /* 0xff80000013007808 */ /* 0x008fe20005800000 */
[----:B------:R-:W-:Y:S01]  /*2c20*/  FMUL.FTZ R67, R67, UR5 ;  /* 0x0000000543437c20 */ /* 0x000fe20008410000 */
[----:B------:R-:W-:Y:S01]  /*2c30*/  FMNMX.FTZ R17, R8, R17, !PT ;  /* 0x0000001108117209 */ /* 0x000fe20007810000 */
[----:B------:R-:W-:Y:S01]  /*2c40*/  FMUL.FTZ R62, R62, UR5 ;  /* 0x000000053e3e7c20 */ /* 0x000fe20008410000 */
[----:B------:R-:W-:Y:S01]  /*2c50*/  FMUL.FTZ R63, R63, UR5 ;  /* 0x000000053f3f7c20 */ /* 0x000fe20008410000 */
[----:B------:R-:W-:Y:S01]  /*2c60*/  FMUL.FTZ R58, R58, UR5 ;  /* 0x000000053a3a7c20 */ /* 0x000fe20008410000 */
[----:B------:R-:W-:Y:S01]  /*2c70*/  FMNMX.FTZ R17, R0, R17, !PT ;  /* 0x0000001100117209 */ /* 0x000fe20007810000 */
[----:B------:R-:W3:Y:S01]  /*2c80*/  MUFU.TANH R160, R85 ;  /* 0x0000005500a07308 */ /* 0x000ee20000002400 */
[----:B-1----:R-:W-:Y:S01]  /*2c90*/  FSEL R9, R20, -INF , !P3 ;  /* 0xff80000014097808 */ /* 0x002fe20005800000 */
[----:B------:R-:W-:Y:S01]  /*2ca0*/  VIADD R22, R22, 0x39 ;  /* 0x0000003916167836 */ /* 0x000fe20000000000 */
[----:B------:R-:W-:Y:S01]  /*2cb0*/  ISETP.GE.AND P3, PT, R10, R95, PT ;  /* 0x0000005f0a00720c */ /* 0x000fe20003f66270 */
[----:B------:R-:W-:Y:S01]  /*2cc0*/  FMUL.FTZ R59, R59, UR5 ;  /* 0x000000053b3b7c20 */ /* 0x000fe20008410000 */
[----:B------:R-:W-:-:S03]  /*2cd0*/  FMNMX.FTZ R10, R33, R23, !PT ;  /* 0x00000017210a7209 */ /* 0x000fc60007810000 */
[----:B------:R-:W1:Y:S01]  /*2ce0*/  MUFU.TANH R142, R64 ;  /* 0x00000040008e7308 */ /* 0x000e620000002400 */
[----:B--2---:R-:W-:Y:S02]  /*2cf0*/  FSEL R158, R158, -INF , !P0 ;  /* 0xff8000009e9e7808 */ /* 0x004fe40004000000 */
[----:B------:R-:W-:Y:S02]  /*2d00*/  FMNMX.FTZ R10, R21, R10, !PT ;  /* 0x0000000a150a7209 */ /* 0x000fe40007810000 */
[----:B------:R-:W-:Y:S02]  /*2d10*/  FMNMX.FTZ R17, R158, R17, !PT ;  /* 0x000000119e117209 */ /* 0x000fe40007810000 */
[----:B------:R-:W-:Y:S01]  /*2d20*/  FMNMX.FTZ R10, R25, R10, !PT ;  /* 0x0000000a190a7209 */ /* 0x000fe20007810000 */
[----:B------:R-:W2:Y:S01]  /*2d30*/  MUFU.TANH R140, R65 ;  /* 0x00000041008c7308 */ /* 0x000ea20000002400 */
[----:B---3--:R-:W-:Y:S02]  /*2d40*/  FSEL R160, R160, -INF , !P2 ;  /* 0xff800000a0a07808 */ /* 0x008fe40005000000 */
[----:B------:R-:W-:-:S02]  /*2d50*/  FMNMX.FTZ R10, R15, R10, !PT ;  /* 0x0000000a0f0a7209 */ /* 0x000fc40007810000 */
[----:B------:R-:W-:Y:S02]  /*2d60*/  FMNMX.FTZ R17, R160, R17, !PT ;  /* 0x00000011a0117209 */ /* 0x000fe40007810000 */
[----:B------:R-:W-:Y:S01]  /*2d70*/  FMNMX.FTZ R10, R13, R10, !PT ;  /* 0x0000000a0d0a7209 */ /* 0x000fe20007810000 */
[----:B------:R-:W3:Y:S01]  /*2d80*/  MUFU.TANH R179, R86 ;  /* 0x0000005600b37308 */ /* 0x000ee20000002400 */
[----:B-1----:R-:W-:Y:S02]  /*2d90*/  FSEL R142, R142, -INF , !P1 ;  /* 0xff8000008e8e7808 */ /* 0x002fe40004800000 */
[----:B------:R-:W-:Y:S02]  /*2da0*/  FMNMX.FTZ R10, R11, R10, !PT ;  /* 0x0000000a0b0a7209 */ /* 0x000fe40007810000 */
[----:B------:R-:W-:Y:S02]  /*2db0*/  FMNMX.FTZ R17, R142, R17, !PT ;  /* 0x000000118e117209 */ /* 0x000fe40007810000 */
[----:B------:R-:W-:Y:S01]  /*2dc0*/  FMNMX.FTZ R10, R9, R10, !PT ;  /* 0x0000000a090a7209 */ /* 0x000fe20007810000 */
[----:B------:R-:W1:Y:S01]  /*2dd0*/  MUFU.TANH R174, R60 ;  /* 0x0000003c00ae7308 */ /* 0x000e620000002400 */
[----:B--2---:R-:W-:-:S04]  /*2de0*/  FSEL R140, R140, -INF , !P6 ;  /* 0xff8000008c8c7808 */ /* 0x004fc80007000000 */
[----:B------:R-:W-:-:S03]  /*2df0*/  FMNMX.FTZ R17, R140, R17, !PT ;  /* 0x000000118c117209 */ /* 0x000fc60007810000 */
[----:B------:R-:W2:Y:S01]  /*2e00*/  MUFU.TANH R172, R61 ;  /* 0x0000003d00ac7308 */ /* 0x000ea20000002400 */
[----:B---3--:R-:W-:Y:S02]  /*2e10*/  FSEL R179, R179, -INF , !P0 ;  /* 0xff800000b3b37808 */ /* 0x008fe40004000000 */
[----:B------:R-:W-:Y:S02]  /*2e20*/  ISETP.GE.AND P0, PT, R95, 0x41, PT ;  /* 0x000000415f00780c */ /* 0x000fe40003f06270 */
[----:B------:R-:W-:-:S03]  /*2e30*/  FMNMX.FTZ R10, R179, R10, !PT ;  /* 0x0000000ab30a7209 */ /* 0x000fc60007810000 */
[----:B------:R-:W3:Y:S01]  /*2e40*/  MUFU.TANH R163, R87 ;  /* 0x0000005700a37308 */ /* 0x000ee20000002400 */
[----:B-1----:R-:W-:-:S04]  /*2e50*/  FSEL R174, R174, -INF , !P5 ;  /* 0xff800000aeae7808 */ /* 0x002fc80006800000 */
[----:B------:R-:W-:-:S03]  /*2e60*/  FMNMX.FTZ R17, R174, R17, !PT ;  /* 0x00000011ae117209 */ /* 0x000fc60007810000 */
[----:B------:R-:W1:Y:S01]  /*2e70*/  MUFU.TANH R170, R56 ;  /* 0x0000003800aa7308 */ /* 0x000e620000002400 */
[----:B--2---:R-:W-:-:S04]  /*2e80*/  FSEL R172, R172, -INF , !P4 ;  /* 0xff800000acac7808 */ /* 0x004fc80006000000 */
[----:B------:R-:W-:-:S03]  /*2e90*/  FMNMX.FTZ R17, R172, R17, !PT ;  /* 0x00000011ac117209 */ /* 0x000fc60007810000 */
[----:B------:R-:W2:Y:S01]  /*2ea0*/  MUFU.TANH R168, R57 ;  /* 0x0000003900a87308 */ /* 0x000ea20000002400 */
[----:B---3--:R-:W-:Y:S02]  /*2eb0*/  FSEL R163, R163, -INF , !P2 ;  /* 0xff800000a3a37808 */ /* 0x008fe40005000000 */
[----:B------:R-:W-:Y:S02]  /*2ec0*/  ISETP.GE.AND P2, PT, R22, R95, PT ;  /* 0x0000005f1600720c */ /* 0x000fe40003f46270 */
[----:B------:R-:W-:-:S03]  /*2ed0*/  FMNMX.FTZ R16, R163, R10, !PT ;  /* 0x0000000aa3107209 */ /* 0x000fc60007810000 */
[----:B------:R-:W3:Y:S01]  /*2ee0*/  MUFU.TANH R177, R66 ;  /* 0x0000004200b17308 */ /* 0x000ee20000002400 */
[----:B-1----:R-:W-:-:S04]  /*2ef0*/  FSEL R170, R170, -INF , !P3 ;  /* 0xff800000aaaa7808 */ /* 0x002fc80005800000 */
[----:B------:R-:W-:-:S03]  /*2f00*/  FMNMX.FTZ R17, R170, R17, !PT ;  /* 0x00000011aa117209 */ /* 0x000fc60007810000 */
[----:B------:R1:W4:Y:S01]  /*2f10*/  MUFU.TANH R167, R67 ;  /* 0x0000004300a77308 */ /* 0x0003220000002400 */
[----:B--2---:R-:W-:-:S04]  /*2f20*/  FSEL R168, R168, -INF , !P2 ;  /* 0xff800000a8a87808 */ /* 0x004fc80005000000 */
[----:B------:R-:W-:-:S03]  /*2f30*/  FMNMX.FTZ R10, R168, R17, !PT ;  /* 0x00000011a80a7209 */ /* 0x000fc60007810000 */
[----:B------:R1:W2:Y:S01]  /*2f40*/  MUFU.TANH R173, R62 ;  /* 0x0000003e00ad7308 */ /* 0x0002a20000002400 */
[----:B---3--:R-:W-:-:S07]  /*2f50*/  FSEL R177, R177, -INF , !P1 ;  /* 0xff800000b1b17808 */ /* 0x008fce0004800000 */
[----:B------:R1:W3:Y:S08]  /*2f60*/  MUFU.TANH R171, R63 ;  /* 0x0000003f00ab7308 */ /* 0x0002f00000002400 */
[----:B------:R1:W1:Y:S01]  /*2f70*/  MUFU.TANH R169, R58 ;  /* 0x0000003a00a97308 */ /* 0x0002620000002400 */
[----:B------:R-:W-:Y:S06]  /*2f80*/  BAR.SYNC.DEFER_BLOCKING 0x0 ;  /* 0x0000000000007b1d */ /* 0x000fec0000010000 */
[----:B--2-4-:R-:W-:Y:S05]  /*2f90*/  @!P0 BRA `(.L_x_767) ;  /* 0x0000000000848947 */ /* 0x014fea0003800000 */
[----:B------:R-:W-:Y:S01]  /*2fa0*/  LEA.HI.SX32 R20, R2, 0xfffffffe, 0x1a ;  /* 0xfffffffe02147811 */ /* 0x000fe200078fd2ff */
[----:B------:R-:W-:Y:S01]  /*2fb0*/  ULDC.64 UR6, c[0x0][0x218] ;  /* 0x0000860000067ab9 */ /* 0x000fe20000000a00 */
[C---:B------:R-:W-:Y:S01]  /*2fc0*/  IMAD.SHL.U32 R17, R88.reuse, 0x20, RZ ;  /* 0x0000002058117824 */ /* 0x040fe200078e00ff */
[----:B------:R-:W-:Y:S02]  /*2fd0*/  SHF.L.U64.HI R88, R88, 0x5, R89 ;  /* 0x0000000558587819 */ /* 0x000fe40000010259 */
[----:B------:R-:W-:Y:S01]  /*2fe0*/  SHF.R.S32.HI R18, RZ, 0x1f, R20 ;  /* 0x0000001fff127819 */ /* 0x000fe20000011414 */
[----:B------:R-:W-:Y:S02]  /*2ff0*/  IMAD R3, R3, R20, RZ ;  /* 0x0000001403037224 */ /* 0x000fe400078e02ff */
[----:B------:R-:W-:-:S04]  /*3000*/  IMAD.WIDE.U32 R26, R20, R93, R218 ;  /* 0x0000005d141a7225 */ /* 0x000fc800078e00da */
[----:B------:R-:W-:Y:S01]  /*3010*/  IMAD R3, R18, R93, R3 ;  /* 0x0000005d12037224 */ /* 0x000fe200078e0203 */
[----:B------:R-:W-:-:S03]  /*3020*/  LEA R18, P1, R26, UR6, 0x1 ;  /* 0x000000061a127c11 */ /* 0x000fc6000f8208ff */
[----:B------:R-:W-:-:S05]  /*3030*/  IMAD.IADD R3, R27, 0x1, R3 ;  /* 0x000000011b037824 */ /* 0x000fca00078e0203 */
[----:B------:R-:W-:Y:S02]  /*3040*/  LEA.HI.X R19, R26, UR7, R3, 0x1, P1 ;  /* 0x000000071a137c11 */ /* 0x000fe400088f0c03 */
[----:B------:R-:W-:-:S03]  /*3050*/  IADD3 R28, P1, R17, R18, RZ ;  /* 0x00000012111c7210 */ /* 0x000fc60007f3e0ff */
[----:B------:R-:W-:Y:S01]  /*3060*/  @!PT LDS RZ, [RZ] ;  /* 0x00000000fffff984 */ /* 0x000fe20000000800 */
[----:B------:R-:W-:Y:S01]  /*3070*/  @!PT LDS RZ, [RZ] ;  /* 0x00000000fffff984 */ /* 0x000fe20000000800 */
[----:B------:R-:W-:Y:S01]  /*3080*/  @!PT LDS RZ, [RZ] ;  /* 0x00000000fffff984 */ /* 0x000fe20000000800 */
[----:B------:R2:W-:Y:S02]  /*3090*/  LDGSTS.E.BYPASS.LTC128B.128 [R211+0x6000], desc[UR16][R18.64] ;  /* 0x0600000012d37fae */ /* 0x0005e4000b901d50 */
[C---:B------:R-:W-:Y:S01]  /*30a0*/  IMAD.X R29, R88.reuse, 0x1, R19, P1 ;  /* 0x00000001581d7824 */ /* 0x040fe200008e0613 */
[C---:B------:R-:W-:Y:S01]  /*30b0*/  IADD3 R26, P1, R17.reuse, R28, RZ ;  /* 0x0000001c111a7210 */ /* 0x040fe20007f3e0ff */
[----:B------:R2:W-:Y:S04]  /*30c0*/  LDGSTS.E.BYPASS.LTC128B.128 [R211+0x8000], desc[UR16][R18.64+0x80] ;  /* 0x0800008012d37fae */ /* 0x0005e8000b901d50 */
[C---:B------:R-:W-:Y:S01]  /*30d0*/  IMAD.X R27, R88.reuse, 0x1, R29, P1 ;  /* 0x00000001581b7824 */ /* 0x040fe200008e061d */
[----:B------:R-:W-:Y:S01]  /*30e0*/  IADD3 R30, P1, R17, R26, RZ ;  /* 0x0000001a111e7210 */ /* 0x000fe20007f3e0ff */
[----:B------:R2:W-:Y:S04]  /*30f0*/  LDGSTS.E.BYPASS.LTC128B.128 [R211+0xa000], desc[UR16][R18.64+0x100] ;  /* 0x0a00010012d37fae */ /* 0x0005e8000b901d50 */
[----:B------:R2:W-:Y:S01]  /*3100*/  LDGSTS.E.BYPASS.LTC128B.128 [R211+0x6800], desc[UR16][R28.64] ;  /* 0x068000001cd37fae */ /* 0x0005e2000b901d50 */
[----:B------:R-:W-:-:S03]  /*3110*/  IMAD.X R31, R88, 0x1, R27, P1 ;  /* 0x00000001581f7824 */ /* 0x000fc600008e061b */
        /* <DEDUP_REMOVED lines=9> */
.L_x_767:
[----:B------:R-:W4:Y:S01]  /*31b0*/  MUFU.TANH R59, R59 ;  /* 0x0000003b003b7308 */ /* 0x000f220000002400 */
[----:B------:R-:W-:Y:S01]  /*31c0*/  FSEL R167, R167, -INF , !P6 ;  /* 0xff800000a7a77808 */ /* 0x000fe20007000000 */
[----:B------:R-:W5:Y:S01]  /*31d0*/  SHFL.BFLY PT, R3, R10, 0x2, 0x1f ;  /* 0x0c401f000a037f89 */ /* 0x000f6200000e0000 */
[----:B------:R-:W-:Y:S01]  /*31e0*/  FMNMX.FTZ R16, R177, R16, !PT ;  /* 0x00000010b1107209 */ /* 0x000fe20007810000 */
[----:B------:R-:W-:Y:S01]  /*31f0*/  ULDC UR5, c[0x0][0x2ec] ;  /* 0x0000bb0000057ab9 */ /* 0x000fe20000000800 */
[----:B------:R-:W-:Y:S02]  /*3200*/  FSEL R173, R173, -INF , !P5 ;  /* 0xff800000adad7808 */ /* 0x000fe40006800000 */
[----:B------:R-:W-:Y:S02]  /*3210*/  FMNMX.FTZ R16, R167, R16, !PT ;  /* 0x00000010a7107209 */ /* 0x000fe40007810000 */
[----:B---3--:R-:W-:Y:S02]  /*3220*/  FSEL R171, R171, -INF , !P4 ;  /* 0xff800000abab7808 */ /* 0x008fe40006000000 */
[----:B------:R-:W-:-:S02]  /*3230*/  FMNMX.FTZ R16, R173, R16, !PT ;  /* 0x00000010ad107209 */ /* 0x000fc40007810000 */
[----:B-1----:R-:W-:Y:S02]  /*3240*/  FSEL R169, R169, -INF , !P3 ;  /* 0xff800000a9a97808 */ /* 0x002fe40005800000 */
[----:B------:R-:W-:Y:S02]  /*3250*/  FMNMX.FTZ R16, R171, R16, !PT ;  /* 0x00000010ab107209 */ /* 0x000fe40007810000 */
[----:B----4-:R-:W-:Y:S02]  /*3260*/  FSEL R165, R59, -INF , !P2 ;  /* 0xff8000003ba57808 */ /* 0x010fe40005000000 */
[----:B------:R-:W-:Y:S02]  /*3270*/  FMNMX.FTZ R16, R169, R16, !PT ;  /* 0x00000010a9107209 */ /* 0x000fe40007810000 */
[----:B------:R-:W-:Y:S02]  /*3280*/  IADD3 R200, R91, R4, RZ ;  /* 0x000000045bc87210 */ /* 0x000fe40007ffe0ff */
[----:B------:R-:W-:-:S02]  /*3290*/  FMNMX.FTZ R16, R165, R16, !PT ;  /* 0x00000010a5107209 */ /* 0x000fc40007810000 */
[----:B------:R-:W-:Y:S02]  /*32a0*/  LEA R200, R200, UR4, 0x1 ;  /* 0x00000004c8c87c11 */ /* 0x000fe4000f8e08ff */
[----:B-----5:R-:W-:Y:S02]  /*32b0*/  FMNMX.FTZ R17, R10, R3, !PT ;  /* 0x000000030a117209 */ /* 0x020fe40007810000 */
[----:B------:R-:W1:Y:S01]  /*32c0*/  SHFL.BFLY PT, R3, R16, 0x2, 0x1f ;  /* 0x0c401f0010037f89 */ /* 0x000e6200000e0000 */
[-C--:B------:R-:W-:Y:S02]  /*32d0*/  LEA R198, R7, R200.reuse, 0x1 ;  /* 0x000000c807c67211 */ /* 0x080fe400078e08ff */
[C---:B------:R-:W-:Y:S01]  /*32e0*/  LEA R197, R5.reuse, R200, 0x1 ;  /* 0x000000c805c57211 */ /* 0x040fe200078e08ff */
[----:B------:R-:W3:Y:S01]  /*32f0*/  SHFL.BFLY PT, R132, R17, 0x1, 0x1f ;  /* 0x0c201f0011847f89 */ /* 0x000ee200000e0000 */
        /* <DEDUP_REMOVED lines=15> */
[----:B-1----:R-:W-:Y:S02]  /*33f0*/  FMNMX.FTZ R10, R16, R3, !PT ;  /* 0x00000003100a7209 */ /* 0x002fe40007810000 */
[----:B------:R-:W-:Y:S01]  /*3400*/  IADD3 R185, R203, 0x5000, RZ ;  /* 0x00005000cbb97810 */ /* 0x000fe20007ffe0ff */
[----:B------:R-:W-:Y:S01]  /*3410*/  LDSM.16.MT88.4 R48, [R198+0xe000] ;  /* 0x00e00000c630783b */ /* 0x000fe20000004200 */
[----:B---3--:R-:W-:Y:S02]  /*3420*/  FMNMX.FTZ R132, R17, R132, !PT ;  /* 0x0000008411847209 */ /* 0x008fe40007810000 */
[----:B------:R-:W-:Y:S01]  /*3430*/  IADD3 R184, R203, 0x5800, RZ ;  /* 0x00005800cbb87810 */ /* 0x000fe20007ffe0ff */
[----:B------:R-:W1:Y:S01]  /*3440*/  SHFL.BFLY PT, R3, R10, 0x1, 0x1f ;  /* 0x0c201f000a037f89 */ /* 0x000e6200000e0000 */
[C---:B------:R-:W-:Y:S01]  /*3450*/  FSETP.NEU.FTZ.AND P1, PT, R132.reuse, -INF , PT ;  /* 0xff8000008400780b */ /* 0x040fe20003f3d000 */
[----:B------:R-:W-:-:S02]  /*3460*/  FMUL.FTZ R175, R132, UR5 ;  /* 0x0000000584af7c20 */ /* 0x000fc40008410000 */
        /* <DEDUP_REMOVED lines=16> */
[----:B--2---:R-:W1:Y:S01]  /*3570*/  LDSM.16.MT88.4 R16, [R196+0x10000] ;  /* 0x01000000c410783b */ /* 0x004e620000004200 */
        /* <DEDUP_REMOVED lines=10> */
[----:B------:R-:W-:Y:S01]  /*3620*/  LDSM.16.MT88.4 R28, [R198+0xc800] ;  /* 0x00c80000c61c783b */ /* 0x000fe20000004200 */
[--C-:B------:R-:W-:Y:S01]  /*3630*/  FFMA.FTZ R225, R168, UR5, -R175.reuse ;  /* 0x00000005a8e17c23 */ /* 0x100fe200080108af */
[--C-:B------:R-:W-:Y:S01]  /*3640*/  FFMA.FTZ R174, R174, UR5, -R175.reuse ;  /* 0x00000005aeae7c23 */ /* 0x100fe200080108af */
[--C-:B------:R-:W-:Y:S01]  /*3650*/  FFMA.FTZ R156, R33, UR5, -R166.reuse ;  /* 0x00000005219c7c23 */ /* 0x100fe200080108a6 */
[--C-:B------:R-:W-:Y:S01]  /*3660*/  FFMA.FTZ R157, R23, UR5, -R166.reuse ;  /* 0x00000005179d7c23 */ /* 0x100fe200080108a6 */
[--C-:B------:R-:W-:Y:S01]  /*3670*/  FFMA.FTZ R152, R21, UR5, -R166.reuse ;  /* 0x0000000515987c23 */ /* 0x100fe200080108a6 */
[--C-:B------:R-:W-:Y:S01]  /*3680*/  FFMA.FTZ R151, R25, UR5, -R166.reuse ;  /* 0x0000000519977c23 */ /* 0x100fe200080108a6 */
[----:B------:R-:W3:Y:S01]  /*3690*/  MUFU.EX2 R150, R150 ;  /* 0x0000009600967308 */ /* 0x000ee20000000800 */
        /* <DEDUP_REMOVED lines=27> */
[----:B------:R-:W3:Y:S01]  /*3850*/  MUFU.EX2 R151, R151 ;  /* 0x0000009700977308 */ /* 0x000ee20000000800 */
[----:B----4-:R-:W-:Y:S01]  /*3860*/  F2FP.BF16.F32.PACK_AB R97, R157, R156 ;  /* 0x0000009c9d61723e */ /* 0x010fe200000010ff */
[----:B------:R-:W-:Y:S01]  /*3870*/  FADD.FTZ R157, R156, R157 ;  /* 0x0000009d9c9d7221 */ /* 0x000fe20000010000 */
[----:B------:R-:W-:-:S05]  /*3880*/  FADD.FTZ R153, R150, R153 ;  /* 0x0000009996997221 */ /* 0x000fca0000010000 */
        /* <DEDUP_REMOVED lines=194> */
[----:B------:R-:W-:Y:S01]  /*44b0*/  ULDC.64 UR8, c[0x0][0x248] ;  /* 0x0000920000087ab9 */ /* 0x000fe20000000a00 */
[----:B------:R-:W-:Y:S01]  /*44c0*/  ULDC UR15, c[0x0][0x39c] ;  /* 0x0000e700000f7ab9 */ /* 0x000fe20000000800 */
[----:B------:R-:W-:Y:S02]  /*44d0*/  USHF.L.U64.HI UR14, UR8, 0x5, UR9 ;  /* 0x00000005080e7899 */ /* 0x000fe40008010209 */
[----:B------:R-:W-:Y:S01]  /*44e0*/  USHF.L.U32 UR5, UR8, 0x5, URZ ;  /* 0x0000000508057899 */ /* 0x000fe2000800063f */
[----:B------:R-:W-:Y:S01]  /*44f0*/  ULDC UR4, c[0x0][0x2ec] ;  /* 0x0000bb0000047ab9 */ /* 0x000fe20000000800 */
[----:B------:R-:W-:Y:S01]  /*4500*/  ULDC.64 UR12, c[0x0][0x250] ;  /* 0x00009400000c7ab9 */ /* 0x000fe20000000a00 */
[----:B------:R-:W-:Y:S01]  /*4510*/  ULDC.64 UR6, c[0x0][0x218] ;  /* 0x0000860000067ab9 */ /* 0x000fe20000000a00 */
[----:B------:R-:W-:Y:S01]  /*4520*/  ULDC.64 UR10, c[0x0][0x220] ;  /* 0x00008800000a7ab9 */ /* 0x000fe20000000a00 */
[----:B------:R-:W-:Y:S07]  /*4530*/  BRA `(.L_x_769) ;  /* 0x0000000000847947 */ /* 0x000fee0003800000 */
.L_x_771:
        /* <DEDUP_REMOVED lines=33> */
.L_x_769:
        /* <DEDUP_REMOVED lines=10> */
[C---:B------:R-:W-:Y:S02]  /*47f0*/  IADD3 R132, P0, R220.reuse, R226, RZ ;  /* 0x000000e2dc847210 */ /* 0x040fe40007f1e0ff */
[----:B------:R-:W-:Y:S02]  /*4800*/  LEA.HI.X R227, R3, UR11, R2, 0x1, P1 ;  /* 0x0000000b03e37c11 */ /* 0x000fe400088f0c02 */
[C---:B------:R-:W-:Y:S03]  /*4810*/  IADD3 R228, P1, R220.reuse, R132, RZ ;  /* 0x00000084dce47210 */ /* 0x040fe60007f3e0ff */
[----:B------:R-:W-:Y:S01]  /*4820*/  @!PT LDS RZ, [RZ] ;  /* 0x00000000fffff984 */ /* 0x000fe20000000800 */
[----:B------:R-:W-:Y:S01]  /*4830*/  @!PT LDS RZ, [RZ] ;  /* 0x00000000fffff984 */ /* 0x000fe20000000800 */
[----:B------:R-:W-:Y:S01]  /*4840*/  @!PT LDS RZ, [RZ] ;  /* 0x00000000fffff984 */ /* 0x000fe20000000800 */
[----:B------:R-:W-:Y:S01]  /*4850*/  LDGSTS.E.BYPASS.LTC128B.128 [R211+0xc000], desc[UR16][R226.64] ;  /* 0x0c000000e2d37fae */ /* 0x000fe2000b901d50 */
[C---:B------:R-:W-:Y:S01]  /*4860*/  IMAD.X R133, R213.reuse, 0x1, R227, P0 ;  /* 0x00000001d5857824 */ /* 0x040fe200000e06e3 */
[----:B------:R-:W-:Y:S03]  /*4870*/  IADD3 R2, P0, R220, R228, RZ ;  /* 0x000000e4dc027210 */ /* 0x000fe60007f1e0ff */
[----:B------:R-:W-:Y:S01]  /*4880*/  LDGSTS.E.BYPASS.LTC128B.128 [R211+0xe000], desc[UR16][R226.64+0x80] ;  /* 0x0e000080e2d37fae */ /* 0x000fe2000b901d50 */
[C---:B------:R-:W-:Y:S04]  /*4890*/  IMAD.X R229, R213.reuse, 0x1, R133, P1 ;  /* 0x00000001d5e57824 */ /* 0x040fe800008e0685 */
[----:B------:R-:W-:Y:S01]  /*48a0*/  LDGSTS.E.BYPASS.LTC128B.128 [R211+0x10000], desc[UR16][R226.64+0x100] ;  /* 0x10000100e2d37fae */ /* 0x000fe2000b901d50 */
[----:B------:R-:W-:Y:S01]  /*48b0*/  IMAD.X R3, R213, 0x1, R229, P0 ;  /* 0x00000001d5037824 */ /* 0x000fe200000e06e5 */
[----:B------:R-:W-:Y:S03]  /*48c0*/  ISETP.GT.AND P0, PT, R221, RZ, PT ;  /* 0x000000ffdd00720c */ /* 0x000fe60003f04270 */
[----:B------:R-:W-:Y:S05]  /*48d0*/  LDGSTS.E.BYPASS.LTC128B.128 [R211+0xc800], desc[UR16][R132.64] ;  /* 0x0c80000084d37fae */ /* 0x000fea000b901d50 */
[----:B------:R-:W-:Y:S05]  /*48e0*/  LDGSTS.E.BYPASS.LTC128B.128 [R211+0xe800], desc[UR16][R132.64+0x80] ;  /* 0x0e80008084d37fae */ /* 0x000fea000b901d50 */
[----:B------:R-:W-:Y:S05]  /*48f0*/  LDGSTS.E.BYPASS.LTC128B.128 [R211+0x10800], desc[UR16][R132.64+0x100] ;  /* 0x1080010084d37fae */ /* 0x000fea000b901d50 */
[----:B------:R-:W-:Y:S05]  /*4900*/  LDGSTS.E.BYPASS.LTC128B.128 [R211+0xd000], desc[UR16][R228.64] ;  /* 0x0d000000e4d37fae */ /* 0x000fea000b901d50 */
        /* <DEDUP_REMOVED lines=173> */
[----:B------:R-:W-:Y:S01]  /*53e0*/  MUFU.TANH R247, R247 ;  /* 0x000000f700f77308 */ /* 0x000fe20000002400 */
[----:B------:R-:W-:Y:S01]  /*53f0*/  FMUL.FTZ R242, R13, UR15 ;  /* 0x0000000f0df27c20 */ /* 0x000fe20008410000 */
[----:B------:R-:W-:Y:S01]  /*5400*/  FMUL.FTZ R243, R15, UR15 ;  /* 0x0000000f0ff37c20 */ /* 0x000fe20008410000 */
[----:B------:R-:W-:Y:S01]  /*5410*/  FMUL.FTZ R240, R16, UR15 ;  /* 0x0000000f10f07c20 */ /* 0x000fe20008410000 */
[----:B------:R-:W-:Y:S01]  /*5420*/  FMUL.FTZ R241, R18, UR15 ;  /* 0x0000000f12f17c20 */ /* 0x000fe20008410000 */
[----:B------:R-:W-:Y:S01]  /*5430*/  FMUL.FTZ R238, R17, UR15 ;  /* 0x0000000f11ee7c20 */ /* 0x000fe20008410000 */
[----:B------:R-:W-:Y:S01]  /*5440*/  FMUL.FTZ R239, R19, UR15 ;  /* 0x0000000f13ef7c20 */ /* 0x000fe20008410000 */
[----:B------:R-:W-:Y:S03]  /*5450*/  FMUL.FTZ R236, R20, UR15 ;  /* 0x0000000f14ec7c20 */ /* 0x000fe60008410000 */
[----:B------:R-:W3:Y:S01]  /*5460*/  MUFU.TANH R246, R246 ;  /* 0x000000f600f67308 */ /* 0x000ee20000002400 */
[----:B--2---:R-:W-:Y:S01]  /*5470*/  FMNMX.FTZ R3, R248, R135, !PT ;  /* 0x00000087f8037209 */ /* 0x004fe20007810000 */
[----:B------:R-:W-:Y:S01]  /*5480*/  FMUL.FTZ R235, R22, UR15 ;  /* 0x0000000f16eb7c20 */ /* 0x000fe20008410000 */
[----:B------:R-:W-:Y:S01]  /*5490*/  FMUL.FTZ R234, R21, UR15 ;  /* 0x0000000f15ea7c20 */ /* 0x000fe20008410000 */
[----:B------:R-:W-:Y:S01]  /*54a0*/  FMUL.FTZ R237, R23, UR15 ;  /* 0x0000000f17ed7c20 */ /* 0x000fe20008410000 */
[----:B------:R-:W-:Y:S01]  /*54b0*/  FMUL.FTZ R232, R24, UR15 ;  /* 0x0000000f18e87c20 */ /* 0x000fe20008410000 */
[C---:B-1----:R-:W-:Y:S04]  /*54c0*/  HMMA.16816.F32.BF16 R28, R176.reuse, R136, R28 ;  /* 0x00000088b01c723c */ /* 0x042fe8000004181c */
[----:B------:R1:W2:Y:S01]  /*54d0*/  MUFU.TANH R162, R2 ;  /* 0x0000000200a27308 */ /* 0x0002a20000002400 */
[----:B------:R-:W-:Y:S01]  /*54e0*/  FMUL.FTZ R233, R26, UR15 ;  /* 0x0000000f1ae97c20 */ /* 0x000fe20008410000 */
[----:B------:R-:W-:Y:S01]  /*54f0*/  FMUL.FTZ R230, R25, UR15 ;  /* 0x0000000f19e67c20 */ /* 0x000fe20008410000 */
[----:B------:R-:W-:Y:S01]  /*5500*/  FMUL.FTZ R231, R27, UR15 ;  /* 0x0000000f1be77c20 */ /* 0x000fe20008410000 */
[----:B------:R-:W-:Y:S06]  /*5510*/  HMMA.16816.F32.BF16 R32, R176, R138, R32 ;  /* 0x0000008ab020723c */ /* 0x000fec0000041820 */
[----:B------:R-:W4:Y:S01]  /*5520*/  MUFU.TANH R249, R249 ;  /* 0x000000f900f97308 */ /* 0x000f220000002400 */
[----:B---3--:R-:W-:Y:S09]  /*5530*/  FMNMX.FTZ R3, R246, R3, !PT ;  /* 0x00000003f6037209 */ /* 0x008ff20007810000 */
[----:B------:R-:W3:Y:S01]  /*5540*/  MUFU.TANH R251, R251 ;  /* 0x000000fb00fb7308 */ /* 0x000ee20000002400 */
[----:B-1----:R-:W-:Y:S02]  /*5550*/  FMNMX.FTZ R2, R247, R0, !PT ;  /* 0x00000000f7027209 */ /* 0x002fe40007810000 */
[----:B--2---:R-:W-:Y:S01]  /*5560*/  FMNMX.FTZ R3, R162, R3, !PT ;  /* 0x00000003a2037209 */ /* 0x004fe20007810000 */
[----:B------:R-:W-:Y:S06]  /*5570*/  FMUL.FTZ R226, R28, UR15 ;  /* 0x0000000f1ce27c20 */ /* 0x000fec0008410000 */
[----:B------:R-:W1:Y:S01]  /*5580*/  MUFU.TANH R252, R252 ;  /* 0x000000fc00fc7308 */ /* 0x000e620000002400 */
[----:B----4-:R-:W-:Y:S01]  /*5590*/  FMNMX.FTZ R2, R249, R2, !PT ;  /* 0x00000002f9027209 */ /* 0x010fe20007810000 */
        /* <DEDUP_REMOVED lines=59> */
.L_x_770:
[----:B------:R-:W3:Y:S01]  /*5950*/  SHFL.BFLY PT, R3, R10, 0x2, 0x1f ;  /* 0x0c401f000a037f89 */ /* 0x000ee200000e0000 */
[----:B-1--4-:R-:W-:Y:S02]  /*5960*/  FMNMX.FTZ R7, R133, R2, !PT ;  /* 0x0000000285077209 */ /* 0x012fe40007810000 */
[----:B------:R-:W-:Y:S05]  /*5970*/  IADD3 R221, R221, -0x1, RZ ;  /* 0xffffffffdddd7810 */ /* 0x000fea0007ffe0ff */
[----:B------:R-:W-:Y:S08]  /*5980*/  LDSM.16.MT88.4 R16, [R200+0xc000] ;  /* 0x00c00000c810783b */ /* 0x000ff00000004200 */
[----:B------:R-:W1:Y:S08]  /*5990*/  SHFL.BFLY PT, R2, R7, 0x2, 0x1f ;  /* 0x0c401f0007027f89 */ /* 0x000e7000000e0000 */
[----:B------:R-:W-:Y:S08]  /*59a0*/  LDSM.16.MT88.4 R24, [R198+0xc000] ;  /* 0x00c00000c618783b */ /* 0x000ff00000004200 */
[----:B--2---:R-:W-:Y:S08]  /*59b0*/  LDSM.16.MT88.4 R32, [R197+0xc000] ;  /* 0x00c00000c520783b */ /* 0x004ff00000004200 */
[----:B------:R-:W-:Y:S08]  /*59c0*/  LDSM.16.MT88.4 R136, [R196+0xc000] ;  /* 0x00c00000c488783b */ /* 0x000ff00000004200 */
[----:B------:R-:W-:Y:S08]  /*59d0*/  LDSM.16.MT88.4 R140, [R197+0xe800] ;  /* 0x00e80000c58c783b */ /* 0x000ff00000004200 */
[----:B------:R-:W-:Y:S08]  /*59e0*/  LDSM.16.MT88.4 R148, [R198+0xf800] ;  /* 0x00f80000c694783b */ /* 0x000ff00000004200 */
[----:B------:R-:W-:Y:S08]  /*59f0*/  LDSM.16.MT88.4 R152, [R197+0xf800] ;  /* 0x00f80000c598783b */ /* 0x000ff00000004200 */
[----:B------:R-:W-:Y:S01]  /*5a00*/  LDSM.16.MT88.4 R156, [R196+0xf800] ;  /* 0x00f80000c49c783b */ /* 0x000fe20000004200 */
[----:B---3--:R-:W-:Y:S02]  /*5a10*/  FMNMX.FTZ R9, R10, R3, !PT ;  /* 0x000000030a097209 */ /* 0x008fe40007810000 */
[----:B-1----:R-:W-:Y:S05]  /*5a20*/  FMNMX.FTZ R4, R7, R2, !PT ;  /* 0x0000000207047209 */ /* 0x002fea0007810000 */
        /* <DEDUP_REMOVED lines=365> */
.L_x_768:
        /* <DEDUP_REMOVED lines=210> */
.L_x_772:
        /* <DEDUP_REMOVED lines=23> */
.L_x_773:
        /* <DEDUP_REMOVED lines=113> */
.L_x_775:
[----:B------:R-:W-:Y:S05]  /*86a0*/  BSYNC B0 ;  /* 0x0000000000007941 */ /* 0x000fea0003800000 */
.L_x_774:
        /* <DEDUP_REMOVED lines=35> */
.L_x_777:
[----:B------:R-:W-:Y:S05]  /*88e0*/  BSYNC B0 ;  /* 0x0000000000007941 */ /* 0x000fea0003800000 */
.L_x_776:
        /* <DEDUP_REMOVED lines=20> */
.L_x_779:
[----:B------:R-:W-:Y:S05]  /*8a30*/  BSYNC B0 ;  /* 0x0000000000007941 */ /* 0x000fea0003800000 */
.L_x_778:
        /* <DEDUP_REMOVED lines=20> */
.L_x_781:
[----:B------:R-:W-:Y:S05]  /*8b80*/  BSYNC B0 ;  /* 0x0000000000007941 */ /* 0x000fea0003800000 */
.L_x_780:
        /* <DEDUP_REMOVED lines=17> */
.L_x_764:
        /* <DEDUP_REMOVED lines=15> */
[----:B------:R-:W-:Y:S02]  /*8d90*/  LEA.HI R0, R15, R90, RZ, 0x3 ;  /* 0x0000005a0f007211 */ /* 0x000fe400078f18ff */
[----:B------:R-:W-:Y:S01]  /*8da0*/  ISETP.NE.OR P3, PT, R209, -0x1, P0 ;  /* 0xffffffffd100780c */ /* 0x000fe20000765670 */
[-C--:B---3--:R-:W-:Y:S01]  /*8db0*/  @!P4 IMAD R12, R5, R6.reuse, RZ ;  /* 0x00000006050cc224 */ /* 0x088fe200078e02ff */
[----:B------:R-:W-:Y:S01]  /*8dc0*/  LOP3.LUT R15, R0, 0x1ffffff8, RZ, 0xc0, !PT ;  /* 0x1ffffff8000f7812 */ /* 0x000fe200078ec0ff */
[----:B------:R-:W-:Y:S02]  /*8dd0*/  @!P4 IMAD.WIDE.U32 R18, R3, R6, RZ ;  /* 0x000000060312c225 */ /* 0x000fe400078e00ff */
[----:B------:R-:W3:Y:S02]  /*8de0*/  @!P1 LDC R2, c[0x0][0x270] ;  /* 0x00009c00ff029b82 */ /* 0x000ee40000000800 */
[----:B------:R-:W-:-:S02]  /*8df0*/  IMAD.IADD R15, R90, 0x1, -R15 ;  /* 0x000000015a0f7824 */ /* 0x000fc400078e0a0f */
[----:B-1----:R-:W-:-:S04]  /*8e00*/  @P4 IMAD.WIDE.U32 R16, R209, R8, RZ ;  /* 0x00000008d1104225 */ /* 0x002fc800078e00ff */
[----:B------:R-:W1:Y:S01]  /*8e10*/  @!P0 LDC R10, c[0x0][0x2c4] ;  /* 0x0000b100ff0a8b82 */ /* 0x000e620000000800 */
[----:B------:R-:W-:Y:S02]  /*8e20*/  @P4 IMAD R9, R209, R9, R17 ;  /* 0x00000009d1094224 */ /* 0x000fe400078e0211 */
[----:B------:R-:W-:Y:S02]  /*8e30*/  @!P4 IMAD R7, R3, R7, R12 ;  /* 0x000000070307c224 */ /* 0x000fe400078e020c */
[----:B------:R-:W-:Y:S02]  /*8e40*/  IMAD.SHL.U32 R15, R15, 0x8, RZ ;  /* 0x000000080f0f7824 */ /* 0x000fe400078e00ff */
[----:B------:R-:W-:Y:S01]  /*8e50*/  @!P4 IMAD.MOV.U32 R16, RZ, RZ, R18 ;  /* 0x000000ffff10c224 */ /* 0x000fe200078e0012 */
[----:B--2---:R-:W3:Y:S01]  /*8e60*/  @P2 LDC R11, c[0x0][0x2e4] ;  /* 0x0000b900ff0b2b82 */ /* 0x004ee20000000800 */
[----:B------:R-:W-:Y:S01]  /*8e70*/  @!P4 IMAD.IADD R9, R19, 0x1, R7 ;  /* 0x000000011309c824 */ /* 0x000fe200078e0207 */
[----:B------:R-:W-:Y:S01]  /*8e80*/  SHF.R.S32.HI R7, RZ, 0x1f, R27 ;  /* 0x0000001fff077819 */ /* 0x000fe2000001141b */
[----:B------:R-:W-:Y:S01]  /*8e90*/  @P1 IMAD.MOV.U32 R8, RZ, RZ, 0x1 ;  /* 0x00000001ff081424 */ /* 0x000fe200078e00ff */
[----:B------:R-:W-:-:S02]  /*8ea0*/  IADD3 R16, P2, R15, R16, RZ ;  /* 0x000000100f107210 */ /* 0x000fc40007f5e0ff */
[----:B------:R-:W-:Y:S01]  /*8eb0*/  CS2R R18, SRZ ;  /* 0x0000000000127805 */ /* 0x000fe2000001ff00 */
[----:B------:R-:W-:Y:S01]  /*8ec0*/  IMAD R12, R7, UR4, RZ ;  /* 0x00000004070c7c24 */ /* 0x000fe2000f8e02ff */
[----:B------:R-:W2:Y:S01]  /*8ed0*/  @P1 LDC.64 R4, c[0x0][0x2c0] ;  /* 0x0000b000ff041b82 */ /* 0x000ea20000000a00 */
[----:B------:R-:W-:-:S03]  /*8ee0*/  LEA.HI.X.SX32 R17, R15, R9, 0x1, P2 ;  /* 0x000000090f117211 */ /* 0x000fc600010f0eff */
[----:B------:R-:W-:-:S04]  /*8ef0*/  IMAD.WIDE.U32 R16, R27, UR4, R16 ;  /* 0x000000041b107c25 */ /* 0x000fc8000f8e0010 */
[----:B------:R-:W4:Y:S01]  /*8f00*/  @P1 LDC R6, c[0x0][0x2c0] ;  /* 0x0000b000ff061b82 */ /* 0x000f220000000800 */
[----:B-1----:R-:W-:Y:S01]  /*8f10*/  @!P3 IMAD R209, R3, R10, RZ ;  /* 0x0000000a03d1b224 */ /* 0x002fe200078e02ff */
[----:B------:R-:W-:Y:S01]  /*8f20*/  SHF.R.S32.HI R10, RZ, 0x3, R0 ;  /* 0x00000003ff0a7819 */ /* 0x000fe20000011400 */
[----:B------:R-:W-:Y:S01]  /*8f30*/  IMAD R0, R27, UR5, R12 ;  /* 0x000000051b007c24 */ /* 0x000fe2000f8e020c */
[----:B------:R-:W-:Y:S01]  /*8f40*/  LOP3.LUT P3, RZ, R90, 0x7, RZ, 0xc0, !PT ;  /* 0x000000075aff7812 */ /* 0x000fe2000786c0ff */
[--C-:B------:R-:W-:Y:S01]  /*8f50*/  @!P0 IMAD.MOV.U32 R18, RZ, RZ, R209.reuse ;  /* 0x000000ffff128224 */ /* 0x100fe200078e00d1 */
[C---:B------:R-:W-:Y:S01]  /*8f60*/  ISETP.GE.AND P4, PT, R10.reuse, R212, PT ;  /* 0x000000d40a00720c */ /* 0x040fe20003f86270 */
[----:B---3--:R-:W-:Y:S01]  /*8f70*/  @!P1 IMAD R8, R11, R2, RZ ;  /* 0x000000020b089224 */ /* 0x008fe200078e02ff */
[----:B------:R-:W-:Y:S01]  /*8f80*/  @!P0 SHF.R.S32.HI R19, RZ, 0x1f, R209 ;  /* 0x0000001fff138819 */ /* 0x000fe200000114d1 */
[C---:B------:R-:W-:Y:S01]  /*8f90*/  VIADD R7, R10.reuse, 0x10 ;  /* 0x000000100a077836 */ /* 0x040fe20000000000 */
[C---:B------:R-:W-:Y:S01]  /*8fa0*/  ISETP.GE.OR P6, PT, R10.reuse, R212, P3 ;  /* 0x000000d40a00720c */ /* 0x040fe20001fc6670 */
[----:B------:R-:W-:Y:S01]  /*8fb0*/  IMAD R2, R3, R8, RZ ;  /* 0x0000000803027224 */ /* 0x000fe200078e02ff */
[----:B------:R-:W-:Y:S01]  /*8fc0*/  IADD3 R3, R10, 0x30, RZ ;  /* 0x000000300a037810 */ /* 0x000fe20007ffe0ff */
[----:B------:R-:W-:Y:S01]  /*8fd0*/  IMAD.IADD R9, R0, 0x1, R17 ;  /* 0x0000000100097824 */ /* 0x000fe200078e0211 */
[----:B------:R-:W-:Y:S01]  /*8fe0*/  ISETP.GE.OR P5, PT, R7, R212, P3 ;  /* 0x000000d40700720c */ /* 0x000fe20001fa6670 */
[----:B--2---:R-:W-:Y:S01]  /*8ff0*/  @P1 IMAD R4, R5, R4, RZ ;  /* 0x0000000405041224 */ /* 0x004fe200078e02ff */
[----:B------:R-:W-:Y:S01]  /*9000*/  SEL R2, R2, RZ, P0 ;  /* 0x000000ff02027207 */ /* 0x000fe20000000000 */
[----:B------:R-:W-:Y:S01]  /*9010*/  @!P1 IMAD.MOV.U32 R4, RZ, RZ, R11 ;  /* 0x000000ffff049224 */ /* 0x000fe200078e000b */
[--C-:B------:R-:W-:Y:S01]  /*9020*/  SHF.R.S32.HI R11, RZ, 0x1f, R10.reuse ;  /* 0x0000001fff0b7819 */ /* 0x100fe2000001140a */
[----:B------:R-:W-:Y:S01]  /*9030*/  VIADD R5, R10, 0x20 ;  /* 0x000000200a057836 */ /* 0x000fe20000000000 */
[-C--:B------:R-:W-:Y:S01]  /*9040*/  ISETP.GE.AND P0, PT, R3, R212.reuse, PT ;  /* 0x000000d40300720c */ /* 0x080fe20003f06270 */
[----:B------:R-:W-:Y:S01]  /*9050*/  @!P1 IMAD.MOV.U32 R6, RZ, RZ, 0x1 ;  /* 0x00000001ff069424 */ /* 0x000fe200078e00ff */
[-C--:B------:R-:W-:Y:S01]  /*9060*/  ISETP.GE.AND P1, PT, R7, R212.reuse, PT ;  /* 0x000000d40700720c */ /* 0x080fe20003f26270 */
[----:B------:R-:W-:Y:S01]  /*9070*/  IMAD.WIDE R210, R210, 0x40, R10 ;  /* 0x00000040d2d27825 */ /* 0x000fe200078e020a */
[----:B------:R-:W-:Y:S01]  /*9080*/  ISETP.GE.AND P2, PT, R5, R212, PT ;  /* 0x000000d40500720c */ /* 0x000fe20003f46270 */
        /* <DEDUP_REMOVED lines=13> */
.L_x_783:
[----:B------:R-:W-:Y:S05]  /*9160*/  BSYNC B0 ;  /* 0x0000000000007941 */ /* 0x000fea0003800000 */
.L_x_782:
        /* <DEDUP_REMOVED lines=21> */
.L_x_785:
[----:B------:R-:W-:Y:S05]  /*92c0*/  BSYNC B0 ;  /* 0x0000000000007941 */ /* 0x000fea0003800000 */
.L_x_784:
        /* <DEDUP_REMOVED lines=17> */
.L_x_787:
[----:B------:R-:W-:Y:S05]  /*93e0*/  BSYNC B0 ;  /* 0x0000000000007941 */ /* 0x000fea0003800000 */
.L_x_786:
        /* <DEDUP_REMOVED lines=19> */
.L_x_789:
[----:B------:R-:W-:Y:S05]  /*9520*/  BSYNC B0 ;  /* 0x0000000000007941 */ /* 0x000fea0003800000 */
.L_x_788:
        /* <DEDUP_REMOVED lines=11> */
.L_x_791:
[----:B------:R-:W-:Y:S05]  /*95e0*/  BSYNC B0 ;  /* 0x0000000000007941 */ /* 0x000fea0003800000 */
.L_x_790:
[----:B------:R-:W-:Y:S04]  /*95f0*/  BSSY B0, `(.L_x_792) ;  /* 0x000000a000007945 */ /* 0x000fe80003800000 */
[----:B------:R-:W-:Y:S05]  /*9600*/  @P5 BRA `(.L_x_793) ;  /* 0x0000000000205947 */ /* 0x000fea0003800000 */
[----:B------:R-:W-:Y:S01]  /*9610*/  IMAD R2, R7, R6, RZ ;  /* 0x0000000607027224 */ /* 0x000fe200078e02ff */
[----:B------:R-:W-:-:S04]  /*9620*/  ULDC.64 UR4, c[0x0][0x2b0] ;  /* 0x0000ac0000047ab9 */ /* 0x000fc80000000a00 */
[----:B------:R-:W-:-:S04]  /*9630*/  IADD3 R7, P0, R2, R0, RZ ;  /* 0x0000000002077210 */ /* 0x000fc80007f1e0ff */
[----:B------:R-:W-:Y:S02]  /*9640*/  LEA.HI.X.SX32 R2, R2, R13, 0x1, P0 ;  /* 0x0000000d02027211 */ /* 0x000fe400000f0eff */
[----:B---3--:R-:W-:-:S04]  /*9650*/  LEA R8, P0, R7, UR4, 0x2 ;  /* 0x0000000407087c11 */ /* 0x008fc8000f8010ff */
[----:B------:R-:W-:Y:S01]  /*9660*/  LEA.HI.X R9, R7, UR5, R2, 0x2, P0 ;  /* 0x0000000507097c11 */ /* 0x000fe200080f1402 */
[----:B------:R-:W-:-:S05]  /*9670*/  IMAD.MOV.U32 R7, RZ, RZ, 0x7f800000 ;  /* 0x7f800000ff077424 */ /* 0x000fca00078e00ff */
[----:B------:R4:W-:Y:S03]  /*9680*/  STG.E desc[UR16][R8.64], R7 ;  /* 0x0000000708007986 */ /* 0x0009e6000c101910 */
.L_x_793:
[----:B------:R-:W-:Y:S05]  /*9690*/  BSYNC B0 ;  /* 0x0000000000007941 */ /* 0x000fea0003800000 */
.L_x_792:
        /* <DEDUP_REMOVED lines=10> */
.L_x_795:
[----:B------:R-:W-:Y:S05]  /*9740*/  BSYNC B0 ;  /* 0x0000000000007941 */ /* 0x000fea0003800000 */
.L_x_794:
        /* <DEDUP_REMOVED lines=10> */
.L_x_796:
        /* <DEDUP_REMOVED lines=9> */
.L_x_1523:


//--------------------- .text._ZN5flash16flash_fwd_kernelI23Flash_fwd_kernel_traitsILi192ELi64ELi64ELi4ELb0ELb0EN7cutlass10bfloat16_tE19Flash_kernel_traitsILi192ELi64ELi64ELi4ES3_EELb1ELb0ELb0ELb1ELb0ELb0ELb0ELb0EEEvNS_16Flash_fwd_paramsE --------------------------
	.section	.text._ZN5flash16flash_fwd_kernelI23Flash_fwd_kernel_traitsILi192ELi64ELi64ELi4ELb0ELb0EN7cutlass10bfloat16_tE19Flash_kernel_traitsILi192ELi64ELi64ELi4ES3_EELb1ELb0ELb0ELb1ELb0ELb0ELb0ELb0EEEvNS_16Flash_fwd_paramsE,"ax",@progbits
	.align	128
        .global         _ZN5flash16flash_fwd_kernelI23Flash_fwd_kernel_traitsILi192ELi64ELi64ELi4ELb0ELb0EN7cutlass10bfloat16_tE19Flash_kernel_traitsILi192ELi64ELi64ELi4ES3_EELb1ELb0ELb0ELb1ELb0ELb0ELb0ELb0EEEvNS_16Flash_fwd_paramsE
        .type           _ZN5flash16flash_fwd_kernelI23Flash_fwd_kernel_traitsILi192ELi64ELi64ELi4ELb0ELb0EN7cutlass10bfloat16_tE19Flash_kernel_traitsILi192ELi64ELi64ELi4ES3_EELb1ELb0ELb0ELb1ELb0ELb0ELb0ELb0EEEvNS_16Flash_fwd_paramsE,@function
        .size           _ZN5flash16flash_fwd_kernelI23Flash_fwd_kernel_traitsILi192ELi64ELi64ELi4ELb0ELb0EN7cutlass10bfloat16_tE19Flash_kernel_traitsILi192ELi64ELi64ELi4ES3_EELb1ELb0ELb0ELb1ELb0ELb0ELb0ELb0EEEvNS_16Flash_fwd_paramsE,(.L_x_1524 - _ZN5flash16flash_fwd_kernelI23Flash_fwd_kernel_traitsILi192ELi64ELi64ELi4ELb0ELb0EN7cutlass10bfloat16_tE19Flash_kernel_traitsILi192ELi64ELi64ELi4ES3_EELb1ELb0ELb0ELb1ELb0ELb0ELb0ELb0EEEvNS_16Flash_fwd_paramsE)
        .other          _ZN5flash16flash_fwd_kernelI23Flash_fwd_kernel_traitsILi192ELi64ELi64ELi4ELb0ELb0EN7cutlass10bfloat16_tE19Flash_kernel_traitsILi192ELi64ELi64ELi4ES3_EELb1ELb0ELb0ELb1ELb0ELb0ELb0ELb0EEEvNS_16Flash_fwd_paramsE,@"STO_CUDA_ENTRY STV_DEFAULT"
_ZN5flash16flash_fwd_kernelI23Flash_fwd_kernel_traitsILi192ELi64ELi64ELi4ELb0ELb0EN7cutlass10bfloat16_tE19Flash_kernel_traitsILi192ELi64ELi64ELi4ES3_EELb1ELb0ELb0ELb1ELb0ELb0ELb0ELb0EEEvNS_16Flash_fwd_paramsE:
.text._ZN5flash16flash_fwd_kernelI23Flash_fwd_kernel_traitsILi192ELi64ELi64ELi4ELb0ELb0EN7cutlass10bfloat16_tE19Flash_kernel_traitsILi192ELi64ELi64ELi4ES3_EELb1ELb0ELb0ELb1ELb0ELb0ELb0ELb0EEEvNS_16Flash_fwd_paramsE:
        /* <DEDUP_REMOVED lines=39> */
[----:B------:R-:W-:Y:S02]  /*0270*/  IMAD.U32 R10, RZ, RZ, UR8 ;  /* 0x00000008ff0a7e24 */ /* 0x000fe4000f8e00ff */
[----:B------:R-:W-:Y:S01]  /*0280*/  IMAD.U32 R11, RZ, RZ, UR9 ;  /* 0x00000009ff0b7e24 */ /* 0x000fe2000f8e00ff */
[----:B------:R-:W-:Y:S01]  /*0290*/  UMOV UR15, 0xffffffff ;  /* 0xffffffff000f7882 */ /* 0x000fe20000000000 */
[----:B------:R-:W-:Y:S01]  /*02a0*/  IMAD.U32 R8, RZ, RZ, UR6 ;  /* 0x00000006ff087e24 */ /* 0x000fe2000f8e00ff */
[----:B------:R-:W-:Y:S01]  /*02b0*/  ULDC UR9, c[0x0][0x270] ;  /* 0x00009c0000097ab9 */ /* 0x000fe20000000800 */
[----:B------:R-:W-:Y:S01]  /*02c0*/  IMAD.U32 R9, RZ, RZ, UR7 ;  /* 0x00000007ff097e24 */ /* 0x000fe2000f8e00ff */
[----:B---3--:R-:W-:Y:S01]  /*02d0*/  @!P3 STG.E.64 desc[UR22][R14.64], R218 ;  /* 0x000000da0e00b986 */ /* 0x008fe2000c101b16 */
[----:B----4-:R-:W-:-:S05]  /*02e0*/  @P2 IADD3 R2, P1, R6, R0, RZ ;  /* 0x0000000006022210 */ /* 0x010fca0007f3e0ff */
[----:B------:R-:W-:Y:S01]  /*02f0*/  @P2 IMAD.X R3, RZ, RZ, R7, P1 ;  /* 0x000000ffff032224 */ /* 0x000fe200008e0607 */
[----:B------:R-:W-:Y:S02]  /*0300*/  PLOP3.LUT P1, PT, PT, PT, UP1, 0x80, 0x0 ;  /* 0x000000000000781c */ /* 0x000fe40003f2f018 */
[----:B------:R-:W-:Y:S02]  /*0310*/  PLOP3.LUT P2, PT, PT, PT, UP0, 0x80, 0x0 ;  /* 0x000000000000781c */ /* 0x000fe40003f4f008 */
[----:B------:R1:W-:Y:S04]  /*0320*/  @!P3 STG.E.64 desc[UR22][R14.64+0x8], R2 ;  /* 0x000008020e00b986 */ /* 0x0003e8000c101b16 */
[----:B------:R-:W2:Y:S04]  /*0330*/  @P0 LDG.E R7, desc[UR22][R12.64] ;  /* 0x000000160c070981 */ /* 0x000ea8000c1e1900 */
[----:B------:R-:W3:Y:S04]  /*0340*/  @P0 LDG.E R6, desc[UR22][R12.64+0x4] ;  /* 0x000004160c060981 */ /* 0x000ee8000c1e1900 */
[----:B------:R-:W4:Y:S04]  /*0350*/  @P1 LDG.E R5, desc[UR22][R10.64] ;  /* 0x000000160a051981 */ /* 0x000f28000c1e1900 */
[----:B------:R-:W5:Y:S01]  /*0360*/  @!P2 LDG.E R0, desc[UR22][R8.64] ;  /* 0x000000160800a981 */ /* 0x000f62000c1e1900 */
[----:B------:R-:W-:Y:S01]  /*0370*/  UMOV UR8, URZ ;  /* 0x0000003f00087c82 */ /* 0x000fe20008000000 */
[----:B------:R-:W-:Y:S01]  /*0380*/  UIMAD UR7, UR27, UR9, UR28 ;  /* 0x000000091b0772a4 */ /* 0x000fe2000f8e021c */
[----:B------:R-:W-:Y:S01]  /*0390*/  UMOV UR6, 0xffffffff ;  /* 0xffffffff00067882 */ /* 0x000fe20000000000 */
[----:B-1----:R-:W-:-:S04]  /*03a0*/  SHF.R.S32.HI R15, RZ, 0x1f, R4 ;  /* 0x0000001fff0f7819 */ /* 0x002fc80000011404 */
[----:B------:R-:W-:Y:S02]  /*03b0*/  LEA.HI R87, R15, R4, RZ, 0x5 ;  /* 0x000000040f577211 */ /* 0x000fe400078f28ff */
[----:B--2---:R-:W-:Y:S02]  /*03c0*/  @P0 R2UR UR15, R7 ;  /* 0x00000000070f02ca */ /* 0x004fe400000e0000 */
[----:B---3--:R-:W-:Y:S02]  /*03d0*/  @P0 R2UR UR17, R6 ;  /* 0x00000000061102ca */ /* 0x008fe400000e0000 */
[----:B------:R-:W-:Y:S02]  /*03e0*/  ISETP.NE.U32.AND P0, PT, RZ, UR4, PT ;  /* 0x00000004ff007c0c */ /* 0x000fe4000bf05070 */
[----:B----4-:R-:W-:Y:S02]  /*03f0*/  @P1 R2UR UR8, R5 ;  /* 0x00000000050812ca */ /* 0x010fe400000e0000 */
[----:B------:R-:W-:-:S02]  /*0400*/  LOP3.LUT R5, R87, 0xffffffe0, RZ, 0xc0, !PT ;  /* 0xffffffe057057812 */ /* 0x000fc400078ec0ff */
[----:B-----5:R-:W-:Y:S02]  /*0410*/  @!P2 R2UR UR6, R0 ;  /* 0x000000000006a2ca */ /* 0x020fe400000e0000 */
[----:B------:R-:W-:Y:S01]  /*0420*/  ISETP.NE.AND.EX P2, PT, RZ, UR5, PT, P0 ;  /* 0x00000005ff007c0c */ /* 0x000fe2000bf45300 */
[----:B------:R-:W-:Y:S01]  /*0430*/  USHF.L.U32 UR4, UR7, 0x5, URZ ;  /* 0x0000000507047899 */ /* 0x000fe2000800063f */
[----:B------:R-:W-:Y:S01]  /*0440*/  IMAD.IADD R6, R4, 0x1, -R5 ;  /* 0x0000000104067824 */ /* 0x000fe200078e0a05 */
[----:B------:R-:W-:Y:S02]  /*0450*/  @UP2 UIADD3 UR17, UR17, -UR15, URZ ;  /* 0x8000000f11112290 */ /* 0x000fe4000fffe03f */
[----:B------:R-:W-:Y:S02]  /*0460*/  USHF.R.S32.HI UR5, URZ, 0x1f, UR4 ;  /* 0x0000001f3f057899 */ /* 0x000fe40008011404 */
        /* <DEDUP_REMOVED lines=12> */
.L_x_797:
[----:B------:R-:W-:-:S05]  /*0530*/  ULDC UR7, c[0x0][0x2c8] ;  /* 0x0000b20000077ab9 */ /* 0x000fca0000000800 */
.L_x_798:
        /* <DEDUP_REMOVED lines=21> */
[----:B------:R-:W-:-:S06]  /*0690*/  UISETP.GE.AND UP0, UPT, UR25, 0x1, UPT ;  /* 0x000000011900788c */ /* 0x000fcc000bf06270 */
[----:B------:R-:W-:-:S13]  /*06a0*/  PLOP3.LUT P0, PT, PT, PT, UP0, 0x80, 0x0 ;  /* 0x000000000000781c */ /* 0x000fda0003f0f008 */
[----:B------:R-:W-:Y:S05]  /*06b0*/  @!P0 BRA `(.L_x_799) ;  /* 0x000000c800408947 */ /* 0x000fea0003800000 */
[----:B------:R-:W1:Y:S01]  /*06c0*/  LDC R0, c[0x0][0x278] ;  /* 0x00009e00ff007b82 */ /* 0x000e620000000800 */
[----:B------:R-:W2:Y:S01]  /*06d0*/  S2R R2, SR_CTAID.Z ;  /* 0x0000000000027919 */ /* 0x000ea20000002700 */
[----:B------:R-:W-:Y:S01]  /*06e0*/  IMAD.MOV.U32 R8, RZ, RZ, RZ ;  /* 0x000000ffff087224 */ /* 0x000fe200078e00ff */
[----:B------:R-:W-:Y:S01]  /*06f0*/  UISETP.NE.AND UP1, UPT, UR15, -0x1, UPT ;  /* 0xffffffff0f00788c */ /* 0x000fe2000bf25270 */
[----:B------:R-:W-:Y:S01]  /*0700*/  MOV R23, UR16 ;  /* 0x0000001000177c02 */ /* 0x000fe20008000f00 */
[----:B------:R-:W-:-:S06]  /*0710*/  UISETP.NE.AND UP0, UPT, UR6, -0x1, UPT ;  /* 0xffffffff0600788c */ /* 0x000fcc000bf05270 */
[----:B------:R-:W-:-:S03]  /*0720*/  PLOP3.LUT P0, PT, PT, PT, UP0, 0x80, 0x0 ;  /* 0x000000000000781c */ /* 0x000fc60003f0f008 */
[----:B------:R-:W-:Y:S01]  /*0730*/  @UP1 ULDC.64 UR4, c[0x0][0x240] ;  /* 0x0000900000041ab9 */ /* 0x000fe20000000a00 */
[----:B------:R-:W-:Y:S02]  /*0740*/  @!UP1 USHF.R.S32.HI UR7, URZ, 0x1f, UR27 ;  /* 0x0000001f3f079899 */ /* 0x000fe4000801141b */
[----:B------:R-:W-:Y:S01]  /*0750*/  @UP1 UIMAD.WIDE.U32 UR12, UR15, UR4, URZ ;  /* 0x000000040f0c12a5 */ /* 0x000fe2000f8e003f */
[----:B------:R-:W-:-:S03]  /*0760*/  @UP0 ULDC.64 UR10, c[0x0][0x248] ;  /* 0x00009200000a0ab9 */ /* 0x000fc60000000a00 */
[----:B------:R-:W-:Y:S01]  /*0770*/  @UP1 UIMAD UR14, UR15, UR5, UR13 ;  /* 0x000000050f0e12a4 */ /* 0x000fe2000f8e020d */
[----:B-1----:R-:W-:Y:S02]  /*0780*/  IABS R5, R0 ;  /* 0x0000000000057213 */ /* 0x002fe40000000000 */
[----:B------:R-:W-:Y:S01]  /*0790*/  @!UP1 ULDC.64 UR4, c[0x0][0x228] ;  /* 0x00008a0000049ab9 */ /* 0x000fe20000000a00 */
[----:B------:R-:W-:Y:S01]  /*07a0*/  ISETP.NE.AND P3, PT, R0, RZ, PT ;  /* 0x000000ff0000720c */ /* 0x000fe20003f65270 */
[----:B------:R-:W-:Y:S01]  /*07b0*/  @!UP1 UIMAD UR7, UR7, UR4, URZ ;  /* 0x00000004070792a4 */ /* 0x000fe2000f8e023f */
[----:B------:R-:W1:Y:S01]  /*07c0*/  I2F.RP R10, R5 ;  /* 0x00000005000a7306 */ /* 0x000e620000209400 */
[----:B------:R-:W-:Y:S02]  /*07d0*/  @!UP1 UIMAD.WIDE.U32 UR20, UR27, UR4, URZ ;  /* 0x000000041b1492a5 */ /* 0x000fe4000f8e003f */
[----:B------:R-:W-:Y:S01]  /*07e0*/  @UP0 UIADD3 UR4, UR8, UR6, URZ ;  /* 0x0000000608040290 */ /* 0x000fe2000fffe03f */
[----:B--2---:R-:W-:Y:S01]  /*07f0*/  IABS R2, R2 ;  /* 0x0000000200027213 */ /* 0x004fe20000000000 */
[----:B------:R-:W-:-:S02]  /*0800*/  @!UP1 UIMAD UR5, UR27, UR5, UR7 ;  /* 0x000000051b0592a4 */ /* 0x000fc4000f8e0207 */
[----:B------:R-:W-:Y:S02]  /*0810*/  @UP0 UIMAD.WIDE.U32 UR18, UR4, UR10, URZ ;  /* 0x0000000a041202a5 */ /* 0x000fe4000f8e003f */
[----:B------:R-:W-:Y:S02]  /*0820*/  @UP0 UIMAD UR4, UR4, UR11, URZ ;  /* 0x0000000b040402a4 */ /* 0x000fe4000f8e023f */
[----:B------:R-:W-:Y:S02]  /*0830*/  @!UP1 UIADD3 UR14, UR21, UR5, URZ ;  /* 0x00000005150e9290 */ /* 0x000fe4000fffe03f */
[----:B------:R-:W-:Y:S01]  /*0840*/  @UP0 UIADD3 UR4, UR19, UR4, URZ ;  /* 0x0000000413040290 */ /* 0x000fe2000fffe03f */
[----:B-1----:R-:W1:Y:S01]  /*0850*/  MUFU.RCP R9, R10 ;  /* 0x0000000a00097308 */ /* 0x002e620000001000 */
[----:B------:R-:W-:Y:S01]  /*0860*/  @!UP1 UMOV UR12, UR20 ;  /* 0x00000014000c9c82 */ /* 0x000fe20008000000 */
[----:B-1----:R-:W-:-:S06]  /*0870*/  VIADD R9, R9, 0xffffffe ;  /* 0x0ffffffe09097836 */ /* 0x002fcc0000000000 */
[----:B------:R-:W1:Y:S02]  /*0880*/  F2I.FTZ.U32.TRUNC.NTZ R9, R9 ;  /* 0x0000000900097305 */ /* 0x000e64000021f000 */
[----:B-1----:R-:W-:-:S04]  /*0890*/  IMAD.MOV R7, RZ, RZ, -R9 ;  /* 0x000000ffff077224 */ /* 0x002fc800078e0a09 */
[----:B------:R-:W-:-:S04]  /*08a0*/  IMAD R7, R7, R5, RZ ;  /* 0x0000000507077224 */ /* 0x000fc800078e02ff */
[----:B------:R-:W-:Y:S01]  /*08b0*/  IMAD.HI.U32 R8, R9, R7, R8 ;  /* 0x0000000709087227 */ /* 0x000fe200078e0008 */
[----:B------:R-:W-:-:S03]  /*08c0*/  LEA.HI R9, R15, R4, RZ, 0x6 ;  /* 0x000000040f097211 */ /* 0x000fc600078f30ff */
[----:B------:R-:W-:Y:S01]  /*08d0*/  IMAD.MOV.U32 R7, RZ, RZ, R2 ;  /* 0x000000ffff077224 */ /* 0x000fe200078e0002 */
[----:B------:R-:W-:-:S03]  /*08e0*/  LEA.HI R2, R15, R4, RZ, 0x3 ;  /* 0x000000040f027211 */ /* 0x000fc600078f18ff */
[----:B------:R-:W-:Y:S01]  /*08f0*/  IMAD.HI.U32 R199, R8, R7, RZ ;  /* 0x0000000708c77227 */ /* 0x000fe200078e00ff */
[----:B------:R-:W-:-:S03]  /*0900*/  SHF.R.S32.HI R16, RZ, 0x3, R2 ;  /* 0x00000003ff107819 */ /* 0x000fc60000011402 */
[----:B------:R-:W-:Y:S01]  /*0910*/  IMAD.MOV R8, RZ, RZ, -R199 ;  /* 0x000000ffff087224 */ /* 0x000fe200078e0ac7 */
[--C-:B------:R-:W-:Y:S01]  /*0920*/  SHF.R.S32.HI R17, RZ, 0x1f, R16.reuse ;  /* 0x0000001fff117819 */ /* 0x100fe20000011410 */
[----:B------:R-:W-:Y:S02]  /*0930*/  IMAD.SHL.U32 R11, R16, 0x40, RZ ;  /* 0x00000040100b7824 */ /* 0x000fe400078e00ff */
[----:B------:R-:W-:Y:S01]  /*0940*/  IMAD R8, R5, R8, R7 ;  /* 0x0000000805087224 */ /* 0x000fe200078e0207 */
[----:B------:R-:W-:Y:S01]  /*0950*/  LOP3.LUT R7, R0, UR28, RZ, 0x3c, !PT ;  /* 0x0000001c00077c12 */ /* 0x000fe2000f8e3cff */
[----:B------:R-:W-:Y:S01]  /*0960*/  IMAD.WIDE R22, R23, 0x40, R16 ;  /* 0x0000004017167825 */ /* 0x000fe200078e0210 */
[----:B------:R-:W-:Y:S02]  /*0970*/  LOP3.LUT R11, R11, 0x1c0, RZ, 0xc0, !PT ;  /* 0x000001c00b0b7812 */ /* 0x000fe400078ec0ff */
[----:B------:R-:W-:Y:S02]  /*0980*/  ISETP.GT.U32.AND P2, PT, R5, R8, PT ;  /* 0x000000080500720c */ /* 0x000fe40003f44070 */
[----:B------:R-:W-:-:S11]  /*0990*/  ISETP.GE.AND P1, PT, R7, RZ, PT ;  /* 0x000000ff0700720c */ /* 0x000fd60003f26270 */
[----:B------:R-:W-:-:S05]  /*09a0*/  @!P2 IMAD.IADD R8, R8, 0x1, -R5 ;  /* 0x000000010808a824 */ /* 0x000fca00078e0a05 */
[----:B------:R-:W-:Y:S02]  /*09b0*/  ISETP.GE.U32.AND P4, PT, R8, R5, PT ;  /* 0x000000050800720c */ /* 0x000fe40003f86070 */
[----:B------:R-:W-:-:S04]  /*09c0*/  LOP3.LUT R5, R2, 0xfffffff8, RZ, 0xc0, !PT ;  /* 0xfffffff802057812 */ /* 0x000fc800078ec0ff */
[----:B------:R-:W-:-:S05]  /*09d0*/  IADD3 R5, -R5, R4, RZ ;  /* 0x0000000405057210 */ /* 0x000fca0007ffe1ff */
[----:B------:R-:W-:Y:S01]  /*09e0*/  IMAD.SHL.U32 R152, R5, 0x8, RZ ;  /* 0x0000000805987824 */ /* 0x000fe200078e00ff */
        /* <DEDUP_REMOVED lines=13> */
.L_x_800:
[----:B------:R-:W-:Y:S01]  /*0ac0*/  @UP0 UIADD3 UR9, UR8, UR6, URZ ;  /* 0x0000000608090290 */ /* 0x000fe2000fffe03f */
[--C-:B------:R-:W-:Y:S01]  /*0ad0*/  LOP3.LUT R7, R11, 0x38, R152.reuse, 0xf8, !PT ;  /* 0x000000380b077812 */ /* 0x100fe200078ef898 */
[----:B------:R-:W-:Y:S01]  /*0ae0*/  USHF.R.S32.HI UR5, URZ, 0x1f, UR28 ;  /* 0x0000001f3f057899 */ /* 0x000fe2000801141c */
[----:B------:R-:W-:Y:S01]  /*0af0*/  SHF.R.U32.HI R208, RZ, 0x3, R11 ;  /* 0x00000003ffd07819 */ /* 0x000fe2000001160b */
[----:B------:R-:W-:Y:S01]  /*0b00*/  @UP0 ULDC.64 UR6, c[0x0][0x250] ;  /* 0x0000940000060ab9 */ /* 0x000fe20000000a00 */
[----:B------:R-:W-:Y:S01]  /*0b10*/  SHF.R.S32.HI R153, RZ, 0x1f, R152 ;  /* 0x0000001fff997819 */ /* 0x000fe20000011498 */
[----:B------:R-:W-:Y:S01]  /*0b20*/  @UP0 UIMAD.WIDE.U32 UR20, UR9, UR6, URZ ;  /* 0x00000006091402a5 */ /* 0x000fe2000f8e003f */
[----:B------:R-:W-:Y:S01]  /*0b30*/  LOP3.LUT R208, R7, R208, RZ, 0x3c, !PT ;  /* 0x000000d007d07212 */ /* 0x000fe200078e3cff */
[----:B------:R-:W-:Y:S01]  /*0b40*/  @UP0 UIMAD UR9, UR9, UR7, URZ ;  /* 0x00000007090902a4 */ /* 0x000fe2000f8e023f */
[----:B------:R-:W-:-:S03]  /*0b50*/  IMAD.SHL.U32 R9, R9, 0x8, RZ ;  /* 0x0000000809097824 */ /* 0x000fc600078e00ff */
[----:B------:R-:W-:Y:S01]  /*0b60*/  @UP0 UIADD3 UR9, UR21, UR9, URZ ;  /* 0x0000000915090290 */ /* 0x000fe2000fffe03f */
[----:B------:R-:W-:Y:S11]  /*0b70*/  @P0 BRA `(.L_x_801) ;  /* 0x0000000000300947 */ /* 0x000ff60003800000 */
[----:B------:R-:W-:Y:S01]  /*0b80*/  USHF.R.S32.HI UR19, URZ, 0x1f, UR8 ;  /* 0x0000001f3f137899 */ /* 0x000fe20008011408 */
[----:B------:R-:W-:Y:S01]  /*0b90*/  ULDC.64 UR6, c[0x0][0x250] ;  /* 0x0000940000067ab9 */ /* 0x000fe20000000a00 */
[----:B------:R-:W-:Y:S02]  /*0ba0*/  USHF.R.S32.HI UR13, URZ, 0x1f, UR27 ;  /* 0x0000001f3f0d7899 */ /* 0x000fe4000801141b */
[----:B------:R-:W-:Y:S02]  /*0bb0*/  UIMAD UR19, UR19, UR6, URZ ;  /* 0x00000006131372a4 */ /* 0x000fe4000f8e023f */
[----:B------:R-:W-:Y:S02]  /*0bc0*/  UIMAD.WIDE.U32 UR20, UR8, UR6, URZ ;  /* 0x00000006081472a5 */ /* 0x000fe4000f8e003f */
[----:B------:R-:W-:-:S03]  /*0bd0*/  UIMAD UR19, UR8, UR7, UR19 ;  /* 0x00000007081372a4 */ /* 0x000fc6000f8e0213 */
[----:B------:R-:W-:Y:S01]  /*0be0*/  ULDC.64 UR8, c[0x0][0x238] ;  /* 0x00008e0000087ab9 */ /* 0x000fe20000000a00 */
[----:B------:R-:W-:Y:S02]  /*0bf0*/  UIADD3 UR21, UR21, UR19, URZ ;  /* 0x0000001315157290 */ /* 0x000fe4000fffe03f */
[----:B------:R-:W-:Y:S02]  /*0c00*/  UIMAD UR13, UR13, UR8, URZ ;  /* 0x000000080d0d72a4 */ /* 0x000fe4000f8e023f */
[----:B------:R-:W-:Y:S02]  /*0c10*/  UIMAD.WIDE.U32 UR20, UR27, UR8, UR20 ;  /* 0x000000081b1472a5 */ /* 0x000fe4000f8e0014 */
[----:B------:R-:W-:-:S04]  /*0c20*/  UIMAD UR9, UR27, UR9, UR13 ;  /* 0x000000091b0972a4 */ /* 0x000fc8000f8e020d */
[----:B------:R-:W-:-:S12]  /*0c30*/  UIADD3 UR9, UR21, UR9, URZ ;  /* 0x0000000915097290 */ /* 0x000fd8000fffe03f */
.L_x_801:
[C---:B------:R-:W-:Y:S01]  /*0c40*/  IMAD R7, R17.reuse, UR10, RZ ;  /* 0x0000000a11077c24 */ /* 0x040fe2000f8e02ff */
[----:B------:R-:W-:Y:S01]  /*0c50*/  LOP3.LUT R208, R208, 0xfffffe00, R9, 0xf8, !PT ;  /* 0xfffffe00d0d07812 */ /* 0x000fe200078ef809 */
[----:B------:R-:W-:Y:S01]  /*0c60*/  IMAD R11, R17, UR6, RZ ;  /* 0x00000006110b7c24 */ /* 0x000fe2000f8e02ff */
[----:B------:R-:W-:Y:S01]  /*0c70*/  BSSY B0, `(.L_x_802) ;  /* 0x0000050000007945 */ /* 0x000fe20003800000 */
[----:B------:R-:W-:Y:S01]  /*0c80*/  IMAD.WIDE.U32 R18, R16, UR10, R152 ;  /* 0x0000000a10127c25 */ /* 0x000fe2000f8e0098 */
[----:B------:R-:W-:-:S03]  /*0c90*/  IADD3 R209, R152, 0x80, RZ ;  /* 0x0000008098d17810 */ /* 0x000fc60007ffe0ff */
[----:B------:R-:W-:-:S04]  /*0ca0*/  IMAD.WIDE.U32 R12, R16, UR6, R152 ;  /* 0x00000006100c7c25 */ /* 0x000fc8000f8e0098 */
[----:B------:R-:W-:Y:S01]  /*0cb0*/  @!P2 VIADD R199, R199, 0x1 ;  /* 0x00000001c7c7a836 */ /* 0x000fe20000000000 */
[----:B------:R-:W-:Y:S01]  /*0cc0*/  IADD3 R214, P2, R18, UR18, RZ ;  /* 0x0000001212d67c10 */ /* 0x000fe2000ff5e0ff */
[----:B------:R-:W-:Y:S01]  /*0cd0*/  IMAD R7, R16, UR11, R7 ;  /* 0x0000000b10077c24 */ /* 0x000fe2000f8e0207 */
[----:B------:R-:W-:Y:S01]  /*0ce0*/  IADD3 R212, P0, R12, UR20, RZ ;  /* 0x000000140cd47c10 */ /* 0x000fe2000ff1e0ff */
[----:B------:R-:W-:Y:S02]  /*0cf0*/  IMAD R2, R16, UR7, R11 ;  /* 0x0000000710027c24 */ /* 0x000fe4000f8e020b */
[----:B------:R-:W-:Y:S01]  /*0d00*/  @P4 VIADD R199, R199, 0x1 ;  /* 0x00000001c7c74836 */ /* 0x000fe20000000000 */
[----:B------:R-:W-:Y:S01]  /*0d10*/  IADD3.X R215, R19, UR4, R7, P2, !PT ;  /* 0x0000000413d77c10 */ /* 0x000fe200097fe407 */
[----:B------:R-:W1:Y:S01]  /*0d20*/  S2UR UR4, SR_CgaCtaId ;  /* 0x00000000000479c3 */ /* 0x000e620000008800 */
[----:B------:R-:W-:Y:S01]  /*0d30*/  IADD3.X R213, R13, UR9, R2, P0, !PT ;  /* 0x000000090dd57c10 */ /* 0x000fe200087fe402 */
[----:B------:R-:W-:Y:S01]  /*0d40*/  ULDC.64 UR8, c[0x0][0x260] ;  /* 0x0000980000087ab9 */ /* 0x000fe20000000a00 */
[----:B------:R-:W-:Y:S01]  /*0d50*/  IADD3 R8, P0, R152, UR12, RZ ;  /* 0x0000000c98087c10 */ /* 0x000fe2000ff1e0ff */
[----:B------:R-:W-:Y:S01]  /*0d60*/  ULDC.64 UR12, c[0x0][0x258] ;  /* 0x00009600000c7ab9 */ /* 0x000fe20000000a00 */
[----:B------:R-:W-:Y:S01]  /*0d70*/  @!P1 IADD3 R199, -R199, RZ, RZ ;  /* 0x000000ffc7c79210 */ /* 0x000fe20007ffe1ff */
[----:B------:R-:W-:Y:S01]  /*0d80*/  IMAD.U32 R18, RZ, RZ, UR12 ;  /* 0x0000000cff127e24 */ /* 0x000fe2000f8e00ff */
[----:B------:R-:W-:Y:S01]  /*0d90*/  UIMAD UR12, UR5, UR12, URZ ;  /* 0x0000000c050c72a4 */ /* 0x000fe2000f8e023f */
[----:B------:R-:W-:Y:S01]  /*0da0*/  @!P3 LOP3.LUT R199, RZ, R0, RZ, 0x33, !PT ;  /* 0x00000000ffc7b212 */ /* 0x000fe200078e33ff */
[C---:B------:R-:W-:Y:S01]  /*0db0*/  VIADD R12, R16.reuse, 0x20 ;  /* 0x00000020100c7836 */ /* 0x040fe20000000000 */
[----:B------:R-:W-:Y:S01]  /*0dc0*/  IADD3.X R9, R153, UR14, RZ, P0, !PT ;  /* 0x0000000e99097c10 */ /* 0x000fe200087fe4ff */
[----:B------:R-:W-:Y:S01]  /*0dd0*/  UIMAD UR13, UR28, UR13, UR12 ;  /* 0x0000000d1c0d72a4 */ /* 0x000fe2000f8e020c */
[----:B------:R-:W-:Y:S01]  /*0de0*/  SHF.R.S32.HI R0, RZ, 0x1f, R199 ;  /* 0x0000001fff007819 */ /* 0x000fe200000114c7 */
[----:B------:R-:W-:Y:S01]  /*0df0*/  UIADD3 UR12, -UR24, UR17, URZ ;  /* 0x00000011180c7290 */ /* 0x000fe2000fffe13f */
[----:B------:R-:W-:Y:S01]  /*0e00*/  IMAD.WIDE.U32 R214, R199, UR8, R214 ;  /* 0x00000008c7d67c25 */ /* 0x000fe2000f8e00d6 */
[----:B------:R-:W-:Y:S01]  /*0e10*/  UMOV UR14, 0x400 ;  /* 0x00000400000e7882 */ /* 0x000fe20000000000 */
[----:B------:R-:W-:-:S02]  /*0e20*/  IADD3 R13, R16, 0x10, RZ ;  /* 0x00000010100d7810 */ /* 0x000fc40007ffe0ff */
[----:B------:R-:W-:Y:S01]  /*0e30*/  IMAD R2, R0, UR8, RZ ;  /* 0x0000000800027c24 */ /* 0x000fe2000f8e02ff */
[----:B------:R-:W-:Y:S01]  /*0e40*/  ISETP.GE.AND P0, PT, R16, UR12, PT ;  /* 0x0000000c10007c0c */ /* 0x000fe2000bf06270 */
[----:B------:R-:W-:Y:S01]  /*0e50*/  IMAD.WIDE.U32 R18, R18, UR28, R8 ;  /* 0x0000001c12127c25 */ /* 0x000fe2000f8e0008 */
[----:B------:R-:W-:Y:S02]  /*0e60*/  IADD3 R7, R16, 0x30, RZ ;  /* 0x0000003010077810 */ /* 0x000fe40007ffe0ff */
[----:B------:R-:W-:Y:S01]  /*0e70*/  ISETP.GE.AND P1, PT, R13, UR12, PT ;  /* 0x0000000c0d007c0c */ /* 0x000fe2000bf26270 */
[----:B------:R-:W-:Y:S01]  /*0e80*/  IMAD R217, R199, UR9, R2 ;  /* 0x00000009c7d97c24 */ /* 0x000fe2000f8e0202 */
[----:B------:R-:W-:Y:S01]  /*0e90*/  ULDC.64 UR8, c[0x0][0x268] ;  /* 0x00009a0000087ab9 */ /* 0x000fe20000000a00 */
[----:B-1----:R-:W-:Y:S01]  /*0ea0*/  ULEA UR4, UR4, UR14, 0x18 ;  /* 0x0000000e04047291 */ /* 0x002fe2000f8ec03f */
[----:B------:R-:W-:Y:S01]  /*0eb0*/  IMAD R0, R0, UR8, RZ ;  /* 0x0000000800007c24 */ /* 0x000fe2000f8e02ff */
[----:B------:R-:W-:Y:S01]  /*0ec0*/  IADD3 R21, R19, UR13, RZ ;  /* 0x0000000d13157c10 */ /* 0x000fe2000fffe0ff */
[----:B------:R-:W-:Y:S01]  /*0ed0*/  IMAD.WIDE.U32 R212, R199, UR8, R212 ;  /* 0x00000008c7d47c25 */ /* 0x000fe2000f8e00d4 */
[----:B------:R-:W-:-:S02]  /*0ee0*/  ISETP.GE.AND P5, PT, R12, UR12, PT ;  /* 0x0000000c0c007c0c */ /* 0x000fc4000bfa6270 */
[----:B------:R-:W-:Y:S01]  /*0ef0*/  ISETP.GE.AND P4, PT, R7, UR12, PT ;  /* 0x0000000c07007c0c */ /* 0x000fe2000bf86270 */
[----:B------:R-:W-:Y:S01]  /*0f00*/  IMAD R199, R199, UR9, R0 ;  /* 0x00000009c7c77c24 */ /* 0x000fe2000f8e0200 */
[----:B------:R-:W-:Y:S01]  /*0f10*/  LEA R208, R208, UR4, 0x1 ;  /* 0x00000004d0d07c11 */ /* 0x000fe2000f8e08ff */
[----:B------:R-:W-:Y:S01]  /*0f20*/  VIADD R210, R152, 0x40 ;  /* 0x0000004098d27836 */ /* 0x000fe20000000000 */
[----:B------:R-:W-:Y:S09]  /*0f30*/  @P0 BRA `(.L_x_803) ;  /* 0x00000000008c0947 */ /* 0x000ff20003800000 */
        /* <DEDUP_REMOVED lines=35> */
.L_x_803:
[----:B------:R-:W-:Y:S05]  /*1170*/  BSYNC B0 ;  /* 0x0000000000007941 */ /* 0x000fea0003800000 */
.L_x_802:
        /* <DEDUP_REMOVED lines=40> */
.L_x_805:
[----:B------:R-:W-:Y:S05]  /*1400*/  BSYNC B0 ;  /* 0x0000000000007941 */ /* 0x000fea0003800000 */
.L_x_804:
        /* <DEDUP_REMOVED lines=40> */
.L_x_807:
[----:B------:R-:W-:Y:S05]  /*1690*/  BSYNC B0 ;  /* 0x0000000000007941 */ /* 0x000fea0003800000 */
.L_x_806:
[----:B------:R-:W-:Y:S01]  /*16a0*/  UIADD3 UR8, UR25, 0x3f, URZ ;  /* 0x0000003f19087890 */ /* 0x000fe2000fffe03f */
[----:B------:R-:W-:Y:S03]  /*16b0*/  BSSY B0, `(.L_x_808) ;  /* 0x0000029000007945 */ /* 0x000fe60003800000 */
[----:B------:R-:W-:-:S04]  /*16c0*/  USHF.R.S32.HI UR19, URZ, 0x1f, UR8 ;  /* 0x0000001f3f137899 */ /* 0x000fc80008011408 */
[----:B------:R-:W-:Y:S01]  /*16d0*/  ULEA.HI UR19, UR19, UR8, URZ, 0x6 ;  /* 0x0000000813137291 */ /* 0x000fe2000f8f303f */
[----:B------:R-:W-:Y:S11]  /*16e0*/  @P4 BRA `(.L_x_809) ;  /* 0x0000000000944947 */ /* 0x000ff60003800000 */
        /* <DEDUP_REMOVED lines=37> */
.L_x_809:
[----:B------:R-:W-:Y:S05]  /*1940*/  BSYNC B0 ;  /* 0x0000000000007941 */ /* 0x000fea0003800000 */
.L_x_808:
[----:B------:R-:W-:Y:S01]  /*1950*/  ULEA.HI.SX32 UR18, UR19, 0xffffffff, 0x1a ;  /* 0xffffffff13127891 */ /* 0x000fe2000f8fd23f */
[----:B------:R-:W-:Y:S01]  /*1960*/  IMAD.IADD R217, R215, 0x1, R217 ;  /* 0x00000001d7d97824 */ /* 0x000fe200078e02d9 */
[----:B------:R-:W-:Y:S01]  /*1970*/  USHF.L.U32 UR21, UR10, 0x6, URZ ;  /* 0x000000060a157899 */ /* 0x000fe2000800063f */
[----:B------:R-:W-:Y:S01]  /*1980*/  IMAD.MOV.U32 R216, RZ, RZ, R214 ;  /* 0x000000ffffd87224 */ /* 0x000fe200078e00d6 */
[----:B------:R-:W-:Y:S01]  /*1990*/  UIMAD UR26, UR18, -0x40, UR25 ;  /* 0xffffffc0121a78a4 */ /* 0x000fe2000f8e0219 */
[----:B------:R-:W-:Y:S01]  /*19a0*/  BSSY B0, `(.L_x_810) ;  /* 0x000002a000007945 */ /* 0x000fe20003800000 */
[----:B------:R-:W-:Y:S02]  /*19b0*/  USHF.L.U64.HI UR20, UR10, 0x6, UR11 ;  /* 0x000000060a147899 */ /* 0x000fe4000801020b */
[----:B------:R-:W-:Y:S01]  /*19c0*/  USHF.R.S32.HI UR29, URZ, 0x1f, UR18 ;  /* 0x0000001f3f1d7899 */ /* 0x000fe20008011412 */
[----:B------:R-:W-:Y:S01]  /*19d0*/  MOV R85, UR21 ;  /* 0x0000001500557c02 */ /* 0x000fe20008000f00 */
[----:B------:R-:W-:Y:S01]  /*19e0*/  UIMAD UR8, UR20, UR18, URZ ;  /* 0x00000012140872a4 */ /* 0x000fe2000f8e023f */
[----:B------:R-:W-:-:S02]  /*19f0*/  ISETP.GE.AND P0, PT, R16, UR26, PT ;  /* 0x0000001a10007c0c */ /* 0x000fc4000bf06270 */
[----:B------:R-:W-:Y:S01]  /*1a00*/  ISETP.GE.AND P4, PT, R13, UR26, PT ;  /* 0x0000001a0d007c0c */ /* 0x000fe2000bf86270 */
[----:B------:R-:W-:Y:S01]  /*1a10*/  UIMAD UR8, UR29, UR21, UR8 ;  /* 0x000000151d0872a4 */ /* 0x000fe2000f8e0208 */
[----:B------:R-:W-:Y:S01]  /*1a20*/  IMAD.WIDE.U32 R18, R85, UR18, R216 ;  /* 0x0000001255127c25 */ /* 0x000fe2000f8e00d8 */
[----:B------:R-:W-:Y:S02]  /*1a30*/  ISETP.GE.AND P6, PT, R12, UR26, PT ;  /* 0x0000001a0c007c0c */ /* 0x000fe4000bfc6270 */
[----:B------:R-:W-:Y:S02]  /*1a40*/  ISETP.GE.AND P5, PT, R7, UR26, PT ;  /* 0x0000001a07007c0c */ /* 0x000fe4000bfa6270 */
[----:B------:R-:W-:-:S04]  /*1a50*/  VIADD R21, R19, UR8 ;  /* 0x0000000813157c36 */ /* 0x000fc80008000000 */
[----:B------:R-:W-:Y:S07]  /*1a60*/  @P0 BRA `(.L_x_811) ;  /* 0x0000000000740947 */ /* 0x000fee0003800000 */
        /* <DEDUP_REMOVED lines=29> */
.L_x_811:
[----:B------:R-:W-:Y:S05]  /*1c40*/  BSYNC B0 ;  /* 0x0000000000007941 */ /* 0x000fea0003800000 */
.L_x_810:
        /* <DEDUP_REMOVED lines=35> */
.L_x_813:
[----:B------:R-:W-:Y:S05]  /*1e80*/  BSYNC B0 ;  /* 0x0000000000007941 */ /* 0x000fea0003800000 */
.L_x_812:
[----:B------:R-:W-:Y:S04]  /*1e90*/  BSSY B0, `(.L_x_814) ;  /* 0x0000023000007945 */ /* 0x000fe80003800000 */
        /* <DEDUP_REMOVED lines=34> */
.L_x_815:
[----:B------:R-:W-:Y:S05]  /*20c0*/  BSYNC B0 ;  /* 0x0000000000007941 */ /* 0x000fea0003800000 */
.L_x_814:
        /* <DEDUP_REMOVED lines=36> */
.L_x_817:
[----:B------:R-:W-:Y:S05]  /*2310*/  BSYNC B0 ;  /* 0x0000000000007941 */ /* 0x000fea0003800000 */
.L_x_816:
        /* <DEDUP_REMOVED lines=9> */
[----:B------:R-:W-:Y:S01]  /*23b0*/  @UP1 UMOV UR33, UR5 ;  /* 0x0000000500211c82 */ /* 0x000fe20008000000 */
[----:B------:R-:W-:Y:S01]  /*23c0*/  LEA.HI R15, R15, R4, RZ, 0x4 ;  /* 0x000000040f0f7211 */ /* 0x000fe200078f20ff */
[----:B------:R-:W-:Y:S01]  /*23d0*/  @UP1 UIMAD.WIDE.U32 UR32, UR27, UR8, UR32 ;  /* 0x000000081b2012a5 */ /* 0x000fe2000f8e0020 */
[----:B------:R-:W-:-:S04]  /*23e0*/  DEPBAR.LE SB0, 0x0 ;  /* 0x000080000000791a */ /* 0x000fc80000000000 */
[----:B------:R-:W-:Y:S02]  /*23f0*/  @UP1 UIMAD UR9, UR27, UR9, UR30 ;  /* 0x000000091b0912a4 */ /* 0x000fe4000f8e021e */
[----:B------:R-:W-:Y:S02]  /*2400*/  @UP1 ULEA UR10, UP0, UR32, UR10, 0x2 ;  /* 0x0000000a200a1291 */ /* 0x000fe4000f80103f */
[----:B------:R-:W-:Y:S01]  /*2410*/  @UP1 UIADD3 UR9, UR33, UR9, URZ ;  /* 0x0000000921091290 */ /* 0x000fe2000fffe03f */
[----:B------:R-:W-:-:S03]  /*2420*/  @UP1 ULDC UR5, c[0x0][0x2e8] ;  /* 0x0000ba0000051ab9 */ /* 0x000fc60000000800 */
[----:B------:R-:W-:Y:S01]  /*2430*/  @UP1 ULEA.HI.X UR11, UR32, UR11, UR9, 0x2, UP0 ;  /* 0x0000000b200b1291 */ /* 0x000fe200080f1409 */
[----:B--23--:R-:W-:-:S05]  /*2440*/  IMAD.U32 R10, RZ, RZ, UR10 ;  /* 0x0000000aff0a7e24 */ /* 0x00cfca000f8e00ff */
[----:B------:R-:W-:-:S05]  /*2450*/  IMAD.U32 R11, RZ, RZ, UR11 ;  /* 0x0000000bff0b7e24 */ /* 0x000fca000f8e00ff */
[----:B-1--4-:R1:W2:Y:S01]  /*2460*/  @P0 LDG.E R8, desc[UR22][R10.64] ;  /* 0x000000160a080981 */ /* 0x0122a2000c1e1900 */
[----:B------:R-:W-:Y:S01]  /*2470*/  LOP3.LUT R9, R15, 0xfffffff0, RZ, 0xc0, !PT ;  /* 0xfffffff00f097812 */ /* 0x000fe200078ec0ff */
[----:B------:R-:W-:Y:S01]  /*2480*/  UIMAD.WIDE.U32 UR8, UR18, UR6, URZ ;  /* 0x00000006120872a5 */ /* 0x000fe2000f8e003f */
[----:B------:R-:W-:Y:S01]  /*2490*/  SHF.R.S32.HI R0, RZ, 0x4, R15 ;  /* 0x00000004ff007819 */ /* 0x000fe2000001140f */
[----:B------:R-:W-:Y:S01]  /*24a0*/  IMAD.IADD R199, R213, 0x1, R199 ;  /* 0x00000001d5c77824 */ /* 0x000fe200078e02c7 */
[----:B------:R-:W-:Y:S01]  /*24b0*/  ISETP.GE.AND P2, PT, R16, UR26, PT ;  /* 0x0000001a10007c0c */ /* 0x000fe2000bf46270 */
[----:B------:R-:W-:Y:S01]  /*24c0*/  IMAD.IADD R9, R4, 0x1, -R9 ;  /* 0x0000000104097824 */ /* 0x000fe200078e0a09 */
[----:B------:R-:W-:Y:S01]  /*24d0*/  BAR.SYNC.DEFER_BLOCKING 0x0 ;  /* 0x0000000000007b1d */ /* 0x000fe20000010000 */
[----:B------:R-:W-:Y:S02]  /*24e0*/  LEA.HI R197, R15, R0, RZ, 0x1 ;  /* 0x000000000fc57211 */ /* 0x000fe400078f08ff */
[----:B------:R-:W-:-:S02]  /*24f0*/  SHF.R.S32.HI R87, RZ, 0x5, R87 ;  /* 0x00000005ff577819 */ /* 0x000fc40000011457 */
[----:B------:R-:W-:Y:S01]  /*2500*/  SHF.R.S32.HI R14, RZ, 0x1f, R9 ;  /* 0x0000001fff0e7819 */ /* 0x000fe20000011409 */
[----:B------:R-:W-:Y:S01]  /*2510*/  BSSY B0, `(.L_x_818) ;  /* 0x0000049000007945 */ /* 0x000fe20003800000 */
[----:B------:R-:W-:Y:S02]  /*2520*/  LOP3.LUT R197, R197, 0xfffffffe, RZ, 0xc0, !PT ;  /* 0xfffffffec5c57812 */ /* 0x000fe400078ec0ff */
[----:B------:R-:W-:Y:S02]  /*2530*/  LEA.HI R14, R14, R9, RZ, 0x3 ;  /* 0x000000090e0e7211 */ /* 0x000fe400078f18ff */
[----:B------:R-:W-:Y:S01]  /*2540*/  ISETP.GE.AND P6, PT, R12, UR26, PT ;  /* 0x0000001a0c007c0c */ /* 0x000fe2000bfc6270 */
[----:B------:R-:W-:Y:S01]  /*2550*/  IMAD.IADD R197, R0, 0x1, -R197 ;  /* 0x0000000100c57824 */ /* 0x000fe200078e0ac5 */
[----:B------:R-:W-:Y:S01]  /*2560*/  LOP3.LUT R2, R14, 0xfffffff8, RZ, 0xc0, !PT ;  /* 0xfffffff80e027812 */ /* 0x000fe200078ec0ff */
[----:B------:R-:W-:Y:S01]  /*2570*/  IMAD.SHL.U32 R0, R16, 0x8, RZ ;  /* 0x0000000810007824 */ /* 0x000fe200078e00ff */
[----:B------:R-:W-:Y:S01]  /*2580*/  ISETP.GE.AND P4, PT, R13, UR26, PT ;  /* 0x0000001a0d007c0c */ /* 0x000fe2000bf86270 */
[----:B------:R-:W-:Y:S01]  /*2590*/  IMAD.SHL.U32 R15, R197, 0x8, RZ ;  /* 0x00000008c50f7824 */ /* 0x000fe200078e00ff */
[----:B------:R-:W-:Y:S01]  /*25a0*/  ISETP.GE.AND P5, PT, R7, UR26, PT ;  /* 0x0000001a07007c0c */ /* 0x000fe2000bfa6270 */
[----:B------:R-:W-:-:S02]  /*25b0*/  IMAD.IADD R2, R9, 0x1, -R2 ;  /* 0x0000000109027824 */ /* 0x000fc400078e0a02 */
[----:B------:R-:W2:Y:S01]  /*25c0*/  @P0 MUFU.RCP R9, UR5 ;  /* 0x0000000500090d08 */ /* 0x000ea20008001000 */
[----:B-1----:R-:W-:Y:S01]  /*25d0*/  IMAD.SHL.U32 R11, R5, 0x40, RZ ;  /* 0x00000040050b7824 */ /* 0x002fe200078e00ff */
[----:B------:R-:W-:Y:S01]  /*25e0*/  UIMAD UR5, UR29, UR6, URZ ;  /* 0x000000061d0572a4 */ /* 0x000fe2000f8e023f */
[----:B------:R-:W-:Y:S01]  /*25f0*/  IMAD.SHL.U32 R10, R2, 0x40, RZ ;  /* 0x00000040020a7824 */ /* 0x000fe200078e00ff */
[----:B------:R1:W-:Y:S02]  /*2600*/  @P2 STS.128 [R208+0xc000], RZ ;  /* 0x00c000ffd0002388 */ /* 0x0003e40000000c00 */
[----:B------:R-:W-:Y:S01]  /*2610*/  LOP3.LUT R11, R11, 0x1c0, RZ, 0xc0, !PT ;  /* 0x000001c00b0b7812 */ /* 0x000fe200078ec0ff */
[----:B------:R-:W-:Y:S01]  /*2620*/  UIMAD UR5, UR18, UR7, UR5 ;  /* 0x00000007120572a4 */ /* 0x000fe2000f8e0205 */
[----:B------:R-:W-:Y:S01]  /*2630*/  LOP3.LUT R10, R10, 0x1c0, RZ, 0xc0, !PT ;  /* 0x000001c00a0a7812 */ /* 0x000fe200078ec0ff */
[----:B------:R1:W-:Y:S01]  /*2640*/  @P2 STS.128 [R208+0xe000], RZ ;  /* 0x00e000ffd0002388 */ /* 0x0003e20000000c00 */
[----:B------:R-:W-:Y:S01]  /*2650*/  LOP3.LUT R0, R11, 0x8, R0, 0xf8, !PT ;  /* 0x000000080b007812 */ /* 0x000fe200078ef800 */
[----:B------:R-:W-:Y:S01]  /*2660*/  UIADD3 UR5, UR9, UR5, URZ ;  /* 0x0000000509057290 */ /* 0x000fe2000fffe03f */
[----:B------:R-:W-:Y:S01]  /*2670*/  SHF.R.U32.HI R11, RZ, 0x3, R11 ;  /* 0x00000003ff0b7819 */ /* 0x000fe2000001160b */
[----:B------:R1:W-:Y:S01]  /*2680*/  @P2 STS.128 [R208+0x10000], RZ ;  /* 0x010000ffd0002388 */ /* 0x0003e20000000c00 */
[----:B------:R-:W-:-:S02]  /*2690*/  LOP3.LUT R15, R10, 0x8, R15, 0xf8, !PT ;  /* 0x000000080a0f7812 */ /* 0x000fc400078ef80f */
[----:B------:R-:W-:Y:S01]  /*26a0*/  LOP3.LUT R0, R0, R11, RZ, 0x3c, !PT ;  /* 0x0000000b00007212 */ /* 0x000fe200078e3cff */
[----:B------:R-:W-:Y:S01]  /*26b0*/  IMAD.SHL.U32 R11, R14, 0x40, RZ ;  /* 0x000000400e0b7824 */ /* 0x000fe200078e00ff */
[----:B------:R-:W-:Y:S01]  /*26c0*/  SHF.R.U32.HI R10, RZ, 0x3, R10 ;  /* 0x00000003ff0a7819 */ /* 0x000fe2000001160a */
[----:B------:R-:W-:Y:S02]  /*26d0*/  IMAD.U32 R14, RZ, RZ, UR8 ;  /* 0x00000008ff0e7e24 */ /* 0x000fe4000f8e00ff */
[----:B------:R-:W-:Y:S01]  /*26e0*/  IMAD R197, R197, 0x200, R0 ;  /* 0x00000200c5c57824 */ /* 0x000fe200078e0200 */
[----:B------:R-:W-:Y:S01]  /*26f0*/  LOP3.LUT R10, R15, R10, RZ, 0x3c, !PT ;  /* 0x0000000a0f0a7212 */ /* 0x000fe200078e3cff */
[----:B------:R-:W-:Y:S01]  /*2700*/  IMAD.U32 R15, RZ, RZ, UR9 ;  /* 0x00000009ff0f7e24 */ /* 0x000fe2000f8e00ff */
[----:B------:R-:W-:Y:S02]  /*2710*/  LEA R12, P1, R14, R212, 0x6 ;  /* 0x000000d40e0c7211 */ /* 0x000fe400078230ff */
[----:B------:R-:W-:Y:S01]  /*2720*/  LOP3.LUT R0, R10, 0xfffffe00, R11, 0xf8, !PT ;  /* 0xfffffe000a007812 */ /* 0x000fe200078ef80b */
[----:B------:R-:W-:Y:S01]  /*2730*/  IMAD.U32 R10, RZ, RZ, UR5 ;  /* 0x00000005ff0a7e24 */ /* 0x000fe2000f8e00ff */
[----:B------:R-:W-:Y:S01]  /*2740*/  UMOV UR5, URZ ;  /* 0x0000003f00057c82 */ /* 0x000fe20008000000 */
[----:B------:R-:W-:-:S02]  /*2750*/  LEA R197, R197, UR4, 0x1 ;  /* 0x00000004c5c57c11 */ /* 0x000fc4000f8e08ff */
[----:B------:R-:W-:Y:S01]  /*2760*/  IMAD R198, R87, 0x400, R0 ;  /* 0x0000040057c67824 */ /* 0x000fe200078e0200 */
[----:B------:R-:W-:-:S04]  /*2770*/  LEA.HI.X R13, R14, R199, R10, 0x6, P1 ;  /* 0x000000c70e0d7211 */ /* 0x000fc800008f340a */
[----:B------:R-:W-:Y:S01]  /*2780*/  LEA R198, R198, UR4, 0x1 ;  /* 0x00000004c6c67c11 */ /* 0x000fe2000f8e08ff */
[----:B--2---:R-:W-:-:S05]  /*2790*/  @P0 FMUL.FTZ R8, R8, R9 ;  /* 0x0000000908080220 */ /* 0x004fca0000410000 */
        /* <DEDUP_REMOVED lines=32> */
.L_x_819:
[----:B------:R-:W-:Y:S05]  /*29a0*/  BSYNC B0 ;  /* 0x0000000000007941 */ /* 0x000fea0003800000 */
.L_x_818:
[----:B------:R3:W-:Y:S01]  /*29b0*/  @P4 STS.128 [R208+0xc800], RZ ;  /* 0x00c800ffd0004388 */ /* 0x0007e20000000c00 */
[----:B------:R-:W-:Y:S03]  /*29c0*/  BSSY B0, `(.L_x_820) ;  /* 0x0000026000007945 */ /* 0x000fe60003800000 */
[----:B------:R3:W-:Y:S04]  /*29d0*/  @P4 STS.128 [R208+0xe800], RZ ;  /* 0x00e800ffd0004388 */ /* 0x0007e80000000c00 */
[----:B------:R3:W-:Y:S01]  /*29e0*/  @P4 STS.128 [R208+0x10800], RZ ;  /* 0x010800ffd0004388 */ /* 0x0007e20000000c00 */
[----:B------:R-:W-:Y:S05]  /*29f0*/  @P4 BRA `(.L_x_821) ;  /* 0x0000000000884947 */ /* 0x000fea0003800000 */
[----:B------:R-:W-:Y:S01]  /*2a00*/  ULDC UR8, c[0x0][0x2d0] ;  /* 0x0000b40000087ab9 */ /* 0x000fe20000000800 */
[----:B------:R-:W-:Y:S01]  /*2a10*/  USHF.L.U32 UR9, UR7, 0x4, URZ ;  /* 0x0000000407097899 */ /* 0x000fe2000800063f */
[----:B------:R-:W-:Y:S01]  /*2a20*/  ISETP.GE.AND P3, PT, R152, UR8, PT ;  /* 0x0000000898007c0c */ /* 0x000fe2000bf66270 */
[----:B------:R-:W-:Y:S01]  /*2a30*/  UIMAD.WIDE.U32 UR10, UR6, 0x10, URZ ;  /* 0x00000010060a78a5 */ /* 0x000fe2000f8e003f */
[----:B------:R-:W-:Y:S02]  /*2a40*/  ISETP.GE.AND P2, PT, R210, UR8, PT ;  /* 0x00000008d2007c0c */ /* 0x000fe4000bf46270 */
[----:B------:R-:W-:Y:S01]  /*2a50*/  ISETP.GE.AND P0, PT, R209, UR8, PT ;  /* 0x00000008d1007c0c */ /* 0x000fe2000bf06270 */
[----:B------:R-:W-:Y:S02]  /*2a60*/  IMAD.U32 R7, RZ, RZ, UR9 ;  /* 0x00000009ff077e24 */ /* 0x000fe4000f8e00ff */
[----:B------:R-:W-:-:S04]  /*2a70*/  IADD3 R14, P1, R12, UR10, RZ ;  /* 0x0000000a0c0e7c10 */ /* 0x000fc8000ff3e0ff */
[----:B------:R-:W-:Y:S02]  /*2a80*/  IADD3.X R7, R13, UR11, R7, P1, !PT ;  /* 0x0000000b0d077c10 */ /* 0x000fe40008ffe407 */
        /* <DEDUP_REMOVED lines=25> */
.L_x_821:
[----:B------:R-:W-:Y:S05]  /*2c20*/  BSYNC B0 ;  /* 0x0000000000007941 */ /* 0x000fea0003800000 */
.L_x_820:
        /* <DEDUP_REMOVED lines=13> */
[----:B--2-4-:R-:W2:Y:S01]  /*2d00*/  @!P3 LDC.64 R10, c[0x0][0x220] ;  /* 0x00008800ff0abb82 */ /* 0x014ea20000000a00 */
        /* <DEDUP_REMOVED lines=24> */
.L_x_823:
[----:B------:R-:W-:Y:S05]  /*2e90*/  BSYNC B0 ;  /* 0x0000000000007941 */ /* 0x000fea0003800000 */
.L_x_822:
        /* <DEDUP_REMOVED lines=8> */
[----:B------:R-:W-:Y:S01]  /*2f20*/  UIMAD UR9, UR7, 0x30, URZ ;  /* 0x00000030070978a4 */ /* 0x000fe2000f8e023f */
[----:B------:R-:W-:Y:S01]  /*2f30*/  ISETP.GE.AND P2, PT, R210, UR8, PT ;  /* 0x00000008d2007c0c */ /* 0x000fe2000bf46270 */
[----:B------:R-:W-:Y:S01]  /*2f40*/  IMAD.WIDE.U32 R14, R7, 0x30, R12 ;  /* 0x00000030070e7825 */ /* 0x000fe200078e000c */
[----:B------:R-:W-:-:S03]  /*2f50*/  ISETP.GE.AND P0, PT, R209, UR8, PT ;  /* 0x00000008d1007c0c */ /* 0x000fc6000bf06270 */
[----:B------:R-:W-:-:S06]  /*2f60*/  VIADD R12, R15, UR9 ;  /* 0x000000090f0c7c36 */ /* 0x000fcc0008000000 */
        /* <DEDUP_REMOVED lines=25> */
.L_x_825:
[----:B------:R-:W-:Y:S05]  /*3100*/  BSYNC B0 ;  /* 0x0000000000007941 */ /* 0x000fea0003800000 */
.L_x_824:
[----:B------:R-:W-:Y:S01]  /*3110*/  LDSM.16.M88.4 R52, [R198] ;  /* 0x00000000c634783b */ /* 0x000fe20000000200 */
[----:B------:R-:W-:Y:S01]  /*3120*/  R2P PR, R5, 0x6 ;  /* 0x0000000605007804 */ /* 0x000fe20000000000 */
[----:B------:R-:W-:Y:S01]  /*3130*/  IMAD.MOV.U32 R7, RZ, RZ, 0x10 ;  /* 0x00000010ff077424 */ /* 0x000fe200078e00ff */
[C---:B------:R-:W-:Y:S01]  /*3140*/  LOP3.LUT P0, RZ, R2.reuse, 0x2, RZ, 0xc0, !PT ;  /* 0x0000000202ff7812 */ /* 0x040fe2000780c0ff */
[----:B------:R-:W5:Y:S01]  /*3150*/  LDSM.16.M88.4 R36, [R197+0x6000] ;  /* 0x00600000c524783b */ /* 0x000f620000000200 */
[----:B------:R-:W-:Y:S01]  /*3160*/  VIADD R5, R197, 0x6000 ;  /* 0x00006000c5057836 */ /* 0x000fe20000000000 */
[----:B------:R-:W-:Y:S01]  /*3170*/  UISETP.GE.AND UP0, UPT, UR25, 0x41, UPT ;  /* 0x000000411900788c */ /* 0x000fe2000bf06270 */
[----:B------:R-:W-:Y:S01]  /*3180*/  SEL R7, R7, 0xfffffff0, !P0 ;  /* 0xfffffff007077807 */ /* 0x000fe20004000000 */
[----:B------:R-:W3:Y:S01]  /*3190*/  LDSM.16.M88.4 R20, [R197+0x7000] ;  /* 0x00700000c514783b */ /* 0x000ee20000000200 */
[----:B------:R-:W-:Y:S01]  /*31a0*/  VIADD R195, R197, 0x6020 ;  /* 0x00006020c5c37836 */ /* 0x000fe20000000000 */
[----:B------:R-:W-:Y:S01]  /*31b0*/  LOP3.LUT P0, RZ, R2, 0x4, RZ, 0xc0, !PT ;  /* 0x0000000402ff7812 */ /* 0x000fe2000780c0ff */
[----:B------:R-:W-:Y:S01]  /*31c0*/  IMAD.MOV.U32 R2, RZ, RZ, 0x40 ;  /* 0x00000040ff027424 */ /* 0x000fe200078e00ff */
[----:B------:R-:W3:Y:S01]  /*31d0*/  LDSM.16.M88.4 R28, [R197+0x6800] ;  /* 0x00680000c51c783b */ /* 0x000ee20000000200 */
[----:B------:R-:W-:Y:S01]  /*31e0*/  IMAD R196, R7, 0x2, R198 ;  /* 0x0000000207c47824 */ /* 0x000fe200078e02c6 */
[----:B------:R-:W-:Y:S01]  /*31f0*/  ULDC.U8 UR10, c[0x0][0x388] ;  /* 0x0000e200000a7ab9 */ /* 0x000fe20000000000 */
[----:B------:R-:W-:Y:S01]  /*3200*/  @P1 VIADD R195, R5, 0xffffffe0 ;  /* 0xffffffe005c31836 */ /* 0x000fe20000000000 */
[----:B------:R-:W3:Y:S01]  /*3210*/  LDSM.16.M88.4 R56, [R197+0x7800] ;  /* 0x00780000c538783b */ /* 0x000ee20000000200 */
[----:B------:R-:W-:Y:S01]  /*3220*/  IMAD.MOV.U32 R5, RZ, RZ, 0x20 ;  /* 0x00000020ff057424 */ /* 0x000fe200078e00ff */
[----:B------:R-:W-:Y:S01]  /*3230*/  SEL R2, R2, 0xffffffc0, !P2 ;  /* 0xffffffc002027807 */ /* 0x000fe20005000000 */
[----:B------:R-:W-:Y:S01]  /*3240*/  IMAD.SHL.U32 R4, R4, 0x2, RZ ;  /* 0x0000000204047824 */ /* 0x000fe200078e00ff */
[----:B------:R-:W-:Y:S01]  /*3250*/  LDSM.16.M88.4 R60, [R196] ;  /* 0x00000000c43c783b */ /* 0x000fe20000000200 */
[----:B------:R-:W-:Y:S01]  /*3260*/  VIADD R187, R195, 0x800 ;  /* 0x00000800c3bb7836 */ /* 0x000fe20000000000 */
[----:B------:R-:W-:Y:S01]  /*3270*/  SEL R5, R5, 0xffffffe0, !P0 ;  /* 0xffffffe005057807 */ /* 0x000fe20004000000 */
[----:B------:R-:W-:Y:S01]  /*3280*/  IMAD.IADD R191, R197, 0x1, R2 ;  /* 0x00000001c5bf7824 */ /* 0x000fe200078e0202 */
[----:B------:R-:W3:Y:S01]  /*3290*/  LDSM.16.M88.4 R48, [R195] ;  /* 0x00000000c330783b */ /* 0x000ee20000000200 */
[----:B------:R-:W-:Y:S01]  /*32a0*/  IMAD.IADD R184, R2, 0x1, R195 ;  /* 0x0000000102b87824 */ /* 0x000fe200078e02c3 */
[----:B------:R-:W-:Y:S01]  /*32b0*/  LOP3.LUT R2, R4, 0x6, RZ, 0xc0, !PT ;  /* 0x0000000604027812 */ /* 0x000fe200078ec0ff */
[C---:B------:R-:W-:Y:S01]  /*32c0*/  IMAD R194, R5.reuse, 0x2, R198 ;  /* 0x0000000205c27824 */ /* 0x040fe200078e02c6 */
[----:B-12-4-:R-:W1:Y:S01]  /*32d0*/  LDSM.16.M88.4 R8, [R195+0x1000] ;  /* 0x00100000c308783b */ /* 0x016e620000000200 */
[----:B------:R-:W-:-:S02]  /*32e0*/  IMAD R193, R5, 0x2, R196 ;  /* 0x0000000205c17824 */ /* 0x000fc400078e02c4 */
[----:B------:R-:W-:Y:S01]  /*32f0*/  IMAD.U32 R4, RZ, RZ, UR25 ;  /* 0x00000019ff047e24 */ /* 0x000fe2000f8e00ff */
[----:B------:R-:W2:Y:S01]  /*3300*/  LDSM.16.M88.4 R16, [R195+0x800] ;  /* 0x00080000c310783b */ /* 0x000ea20000000200 */
[C---:B------:R-:W-:Y:S02]  /*3310*/  VIADD R186, R195.reuse, 0x1000 ;  /* 0x00001000c3ba7836 */ /* 0x040fe40000000000 */
[C---:B------:R-:W-:Y:S01]  /*3320*/  VIADD R185, R195.reuse, 0x1800 ;  /* 0x00001800c3b97836 */ /* 0x040fe20000000000 */
[----:B------:R-:W4:Y:S01]  /*3330*/  LDSM.16.M88.4 R72, [R195+0x1800] ;  /* 0x00180000c348783b */ /* 0x000f220000000200 */
[C---:B------:R-:W-:Y:S02]  /*3340*/  VIADD R183, R195.reuse, 0x2000 ;  /* 0x00002000c3b77836 */ /* 0x040fe40000000000 */
[C---:B------:R-:W-:Y:S01]  /*3350*/  VIADD R182, R195.reuse, 0x2800 ;  /* 0x00002800c3b67836 */ /* 0x040fe20000000000 */
[----:B------:R-:W-:Y:S01]  /*3360*/  LDSM.16.M88.4 R64, [R194] ;  /* 0x00000000c240783b */ /* 0x000fe20000000200 */
[----:B------:R-:W-:-:S02]  /*3370*/  VIADD R181, R195, 0x3000 ;  /* 0x00003000c3b57836 */ /* 0x000fc40000000000 */
[C---:B------:R-:W-:Y:S01]  /*3380*/  VIADD R180, R195.reuse, 0x3800 ;  /* 0x00003800c3b47836 */ /* 0x040fe20000000000 */
[C---:B-----5:R-:W-:Y:S01]  /*3390*/  HMMA.16816.F32.BF16 R40, R52.reuse, R36, RZ ;  /* 0x000000243428723c */ /* 0x060fe200000418ff */
[----:B------:R-:W5:Y:S01]  /*33a0*/  LDSM.16.M88.4 R12, [R191+0x6000] ;  /* 0x00600000bf0c783b */ /* 0x000f620000000200 */
[C---:B------:R-:W-:Y:S02]  /*33b0*/  VIADD R179, R195.reuse, 0x4000 ;  /* 0x00004000c3b37836 */ /* 0x040fe40000000000 */
[C---:B------:R-:W-:Y:S01]  /*33c0*/  VIADD R178, R195.reuse, 0x4800 ;  /* 0x00004800c3b27836 */ /* 0x040fe20000000000 */
[----:B------:R-:W5:Y:S01]  /*33d0*/  LDSM.16.M88.4 R44, [R191+0x6800] ;  /* 0x00680000bf2c783b */ /* 0x000f620000000200 */
[----:B------:R-:W-:Y:S01]  /*33e0*/  HMMA.16816.F32.BF16 R36, R52, R38, RZ ;  /* 0x000000263424723c */ /* 0x000fe200000418ff */
[C---:B------:R-:W-:Y:S02]  /*33f0*/  VIADD R177, R195.reuse, 0x5000 ;  /* 0x00005000c3b17836 */ /* 0x040fe40000000000 */
[----:B------:R-:W-:Y:S01]  /*3400*/  LDSM.16.M88.4 R76, [R191+0x7800] ;  /* 0x00780000bf4c783b */ /* 0x000fe20000000200 */
[----:B------:R-:W-:-:S02]  /*3410*/  VIADD R176, R195, 0x5800 ;  /* 0x00005800c3b07836 */ /* 0x000fc40000000000 */
[C---:B---3--:R-:W-:Y:S01]  /*3420*/  HMMA.16816.F32.BF16 R24, R52.reuse, R20, RZ ;  /* 0x000000143418723c */ /* 0x048fe200000418ff */
[----:B------:R-:W-:Y:S04]  /*3430*/  LDSM.16.M88.4 R80, [R195+0x3800] ;  /* 0x00380000c350783b */ /* 0x000fe80000000200 */
        /* <DEDUP_REMOVED lines=94> */
[----:B-1----:R-:W-:Y:S06]  /*3a20*/  HMMA.16816.F32.BF16 R32, R44, R56, R32 ;  /* 0x000000382c20723c */ /* 0x002fec0000041820 */
[C---:B------:R-:W-:Y:S06]  /*3a30*/  HMMA.16816.F32.BF16 R68, R72.reuse, R80, R68 ;  /* 0x000000504844723c */ /* 0x040fec0000041844 */
[----:B------:R-:W-:Y:S01]  /*3a40*/  HMMA.16816.F32.BF16 R64, R72, R82, R64 ;  /* 0x000000524840723c */ /* 0x000fe20000041840 */
[----:B------:R-:W-:Y:S05]  /*3a50*/  LDSM.16.M88.4 R72, [R195+0x5800] ;  /* 0x00580000c348783b */ /* 0x000fea0000000200 */
        /* <DEDUP_REMOVED lines=9> */
[C---:B------:R-:W-:Y:S06]  /*3af0*/  HMMA.16816.F32.BF16 R68, R44.reuse, R48, R68 ;  /* 0x000000302c44723c */ /* 0x040fec0000041844 */
[----:B------:R-:W-:Y:S01]  /*3b00*/  HMMA.16816.F32.BF16 R64, R44, R50, R64 ;  /* 0x000000322c40723c */ /* 0x000fe20000041840 */
[----:B------:R-:W-:Y:S04]  /*3b10*/  LDSM.16.M88.4 R48, [R191+0xb000] ;  /* 0x00b00000bf30783b */ /* 0x000fe80000000200 */
[----:B------:R-:W-:Y:S01]  /*3b20*/  LDSM.16.M88.4 R44, [R191+0xb800] ;  /* 0x00b80000bf2c783b */ /* 0x000fe20000000200 */
[C---:B------:R-:W-:Y:S03]  /*3b30*/  HMMA.16816.F32.BF16 R28, R76.reuse, R10, R28 ;  /* 0x0000000a4c1c723c */ /* 0x040fe6000004181c */
[----:B------:R-:W-:Y:S03]  /*3b40*/  LDSM.16.M88.4 R8, [R193+0x4000] ;  /* 0x00400000c108783b */ /* 0x000fe60000000200 */
[C---:B------:R-:W-:Y:S06]  /*3b50*/  HMMA.16816.F32.BF16 R24, R76.reuse, R12, R24 ;  /* 0x0000000c4c18723c */ /* 0x040fec0000041818 */
[C---:B------:R-:W-:Y:S01]  /*3b60*/  HMMA.16816.F32.BF16 R20, R76.reuse, R14, R20 ;  /* 0x0000000e4c14723c */ /* 0x040fe20000041814 */
[----:B------:R-:W2:Y:S05]  /*3b70*/  LDSM.16.M88.4 R12, [R184+0x4800] ;  /* 0x00480000b80c783b */ /* 0x000eaa0000000200 */
[C---:B------:R-:W-:Y:S06]  /*3b80*/  HMMA.16816.F32.BF16 R36, R76.reuse, R18, R36 ;  /* 0x000000124c24723c */ /* 0x040fec0000041824 */
[----:B------:R-:W-:Y:S01]  /*3b90*/  HMMA.16816.F32.BF16 R40, R76, R16, R40 ;  /* 0x000000104c28723c */ /* 0x000fe20000041828 */
[----:B------:R-:W3:Y:S05]  /*3ba0*/  LDSM.16.M88.4 R16, [R184+0x4000] ;  /* 0x00400000b810783b */ /* 0x000eea0000000200 */
[----:B-1----:R-:W-:Y:S06]  /*3bb0*/  HMMA.16816.F32.BF16 R32, R60, R52, R32 ;  /* 0x000000343c20723c */ /* 0x002fec0000041820 */
[C---:B------:R-:W-:Y:S06]  /*3bc0*/  HMMA.16816.F32.BF16 R68, R76.reuse, R72, R68 ;  /* 0x000000484c44723c */ /* 0x040fec0000041844 */
[----:B------:R-:W-:Y:S01]  /*3bd0*/  HMMA.16816.F32.BF16 R72, R76, R74, R64 ;  /* 0x0000004a4c48723c */ /* 0x000fe20000041840 */
[----:B------:R-:W1:Y:S05]  /*3be0*/  LDSM.16.M88.4 R64, [R184+0x5000] ;  /* 0x00500000b840783b */ /* 0x000e6a0000000200 */
[----:B------:R-:W-:Y:S01]  /*3bf0*/  HMMA.16816.F32.BF16 R52, R60, R54, R28 ;  /* 0x000000363c34723c */ /* 0x000fe2000004181c */
[----:B------:R-:W4:Y:S01]  /*3c00*/  LDSM.16.M88.4 R28, [R184+0x5800] ;  /* 0x00580000b81c783b */ /* 0x000f220000000200 */
[----:B------:R-:W-:-:S04]  /*3c10*/  DEPBAR.LE SB0, 0x0 ;  /* 0x000080000000791a */ /* 0x000fc80000000000 */
[C---:B------:R-:W-:Y:S06]  /*3c20*/  HMMA.16816.F32.BF16 R36, R60.reuse, R58, R36 ;  /* 0x0000003a3c24723c */ /* 0x040fec0000041824 */
[----:B------:R-:W-:Y:S06]  /*3c30*/  HMMA.16816.F32.BF16 R40, R60, R56, R40 ;  /* 0x000000383c28723c */ /* 0x000fec0000041828 */
[----:B--2---:R-:W-:Y:S06]  /*3c40*/  HMMA.16816.F32.BF16 R32, R8, R12, R32 ;  /* 0x0000000c0820723c */ /* 0x004fec0000041820 */
[----:B------:R-:W-:Y:S01]  /*3c50*/  HMMA.16816.F32.BF16 R24, R60, R48, R24 ;  /* 0x000000303c18723c */ /* 0x000fe20000041818 */
[----:B------:R-:W-:-:S04]  /*3c60*/  SHF.R.S32.HI R13, RZ, 0x1f, R6 ;  /* 0x0000001fff0d7819 */ /* 0x000fc80000011406 */
[----:B------:R-:W-:Y:S01]  /*3c70*/  LEA.HI R6, R13, R6, RZ, 0x2 ;  /* 0x000000060d067211 */ /* 0x000fe200078f10ff */
[C---:B------:R-:W-:Y:S01]  /*3c80*/  HMMA.16816.F32.BF16 R20, R60.reuse, R50, R20 ;  /* 0x000000323c14723c */ /* 0x040fe20000041814 */
[----:B------:R-:W-:Y:S02]  /*3c90*/  IMAD.U32 R13, RZ, RZ, UR18 ;  /* 0x00000012ff0d7e24 */ /* 0x000fe4000f8e00ff */
[----:B------:R-:W-:Y:S02]  /*3ca0*/  SHF.R.S32.HI R6, RZ, 0x2, R6 ;  /* 0x00000002ff067819 */ /* 0x000fe40000011406 */
[----:B------:R-:W-:Y:S01]  /*3cb0*/  IMAD R2, R13, 0x40, R2 ;  /* 0x000000400d027824 */ /* 0x000fe200078e0202 */
[C---:B------:R-:W-:Y:S02]  /*3cc0*/  HMMA.16816.F32.BF16 R68, R60.reuse, R44, R68 ;  /* 0x0000002c3c44723c */ /* 0x040fe40000041844 */
[----:B------:R-:W-:Y:S02]  /*3cd0*/  IMAD R6, R87, 0x10, R6 ;  /* 0x0000001057067824 */ /* 0x000fe400078e0206 */
[C---:B------:R-:W-:Y:S01]  /*3ce0*/  VIADD R12, R2.reuse, 0x8 ;  /* 0x00000008020c7836 */ /* 0x040fe20000000000 */
[----:B------:R-:W-:Y:S01]  /*3cf0*/  ISETP.GE.AND P2, PT, R2, UR25, PT ;  /* 0x0000001902007c0c */ /* 0x000fe2000bf46270 */
[----:B------:R-:W-:Y:S01]  /*3d00*/  HMMA.16816.F32.BF16 R72, R60, R46, R72 ;  /* 0x0000002e3c48723c */ /* 0x000fe20000041848 */
[----:B------:R-:W-:-:S02]  /*3d10*/  VIADD R133, R6, UR24 ;  /* 0x0000001806857c36 */ /* 0x000fc40008000000 */
[----:B------:R-:W-:Y:S01]  /*3d20*/  VIADD R6, R2, 0x9 ;  /* 0x0000000902067836 */ /* 0x000fe20000000000 */
[----:B------:R-:W-:Y:S01]  /*3d30*/  ISETP.GE.AND P0, PT, R12, UR25, PT ;  /* 0x000000190c007c0c */ /* 0x000fe2000bf06270 */
[C---:B------:R-:W-:Y:S01]  /*3d40*/  VIADD R48, R2.reuse, 0x28 ;  /* 0x0000002802307836 */ /* 0x040fe20000000000 */
[----:B---3--:R-:W-:Y:S01]  /*3d50*/  HMMA.16816.F32.BF16 R36, R8, R18, R36 ;  /* 0x000000120824723c */ /* 0x008fe20000041824 */
[----:B------:R-:W-:Y:S01]  /*3d60*/  VIADD R46, R2, 0x30 ;  /* 0x00000030022e7836 */ /* 0x000fe20000000000 */
[----:B------:R-:W-:Y:S01]  /*3d70*/  ISETP.GE.AND P6, PT, R6, UR25, PT ;  /* 0x0000001906007c0c */ /* 0x000fe2000bfc6270 */
[----:B------:R-:W-:-:S03]  /*3d80*/  VIADD R44, R2, 0x38 ;  /* 0x00000038022c7836 */ /* 0x000fc60000000000 */
[----:B------:R-:W-:Y:S01]  /*3d90*/  HMMA.16816.F32.BF16 R52, R8, R14, R52 ;  /* 0x0000000e0834723c */ /* 0x000fe20000041834 */
[----:B------:R-:W-:-:S05]  /*3da0*/  VIADD R18, R2, 0x18 ;  /* 0x0000001802127836 */ /* 0x000fca0000000000 */
[----:B------:R-:W-:Y:S01]  /*3db0*/  HMMA.16816.F32.BF16 R40, R8, R16, R40 ;  /* 0x000000100828723c */ /* 0x000fe20000041828 */
[----:B------:R-:W-:Y:S01]  /*3dc0*/  IADD3 R15, R4, -UR17, R133 ;  /* 0x80000011040f7c10 */ /* 0x000fe2000fffe085 */
[----:B------:R-:W-:Y:S01]  /*3dd0*/  VIADD R14, R2, 0x1 ;  /* 0x00000001020e7836 */ /* 0x000fe20000000000 */
[----:B------:R-:W-:-:S03]  /*3de0*/  ISETP.GE.AND P3, PT, R18, UR25, PT ;  /* 0x0000001912007c0c */ /* 0x000fc6000bf66270 */
[C---:B-1----:R-:W-:Y:S01]  /*3df0*/  HMMA.16816.F32.BF16 R24, R8.reuse, R64, R24 ;  /* 0x000000400818723c */ /* 0x042fe20000041818 */
[C---:B------:R-:W-:Y:S01]  /*3e00*/  IMAD.IADD R13, R15.reuse, 0x1, -R12 ;  /* 0x000000010f0d7824 */ /* 0x040fe200078e0a0c */
[----:B------:R-:W-:Y:S01]  /*3e10*/  ISETP.GE.AND P1, PT, R14, UR25, PT ;  /* 0x000000190e007c0c */ /* 0x000fe2000bf26270 */
[C---:B------:R-:W-:Y:S02]  /*3e20*/  IMAD.IADD R16, R15.reuse, 0x1, -R14 ;  /* 0x000000010f107824 */ /* 0x040fe400078e0a0e */
[C---:B------:R-:W-:Y:S01]  /*3e30*/  IMAD.IADD R4, R15.reuse, 0x1, -R6 ;  /* 0x000000010f047824 */ /* 0x040fe200078e0a06 */
[C---:B------:R-:W-:Y:S01]  /*3e40*/  HMMA.16816.F32.BF16 R20, R8.reuse, R66, R20 ;  /* 0x000000420814723c */ /* 0x040fe20000041814 */
[----:B------:R-:W-:Y:S01]  /*3e50*/  IABS R13, R13 ;  /* 0x0000000d000d7213 */ /* 0x000fe20000000000 */
[----:B------:R-:W-:Y:S01]  /*3e60*/  IMAD.IADD R17, R15, 0x1, -R2 ;  /* 0x000000010f117824 */ /* 0x000fe200078e0a02 */
[----:B------:R-:W-:Y:S02]  /*3e70*/  IABS R16, R16 ;  /* 0x0000001000107213 */ /* 0x000fe40000000000 */
[----:B------:R-:W-:Y:S01]  /*3e80*/  I2FP.F32.S32 R13, R13 ;  /* 0x0000000d000d7245 */ /* 0x000fe20000201400 */
[----:B----4-:R-:W-:Y:S01]  /*3e90*/  HMMA.16816.F32.BF16 R68, R8, R28, R68 ;  /* 0x0000001c0844723c */ /* 0x010fe20000041844 */
[----:B------:R-:W-:-:S02]  /*3ea0*/  IABS R4, R4 ;  /* 0x0000000400047213 */ /* 0x000fc40000000000 */
[----:B------:R-:W-:Y:S01]  /*3eb0*/  I2FP.F32.S32 R16, R16 ;  /* 0x0000001000107245 */ /* 0x000fe20000201400 */
[----:B------:R-:W-:Y:S01]  /*3ec0*/  FFMA.FTZ R36, R13, -UR5, R36 ;  /* 0x800000050d247c23 */ /* 0x000fe20008010024 */
[----:B------:R-:W-:Y:S01]  /*3ed0*/  I2FP.F32.S32 R4, R4 ;  /* 0x0000000400047245 */ /* 0x000fe20000201400 */
[----:B------:R-:W-:Y:S01]  /*3ee0*/  HMMA.16816.F32.BF16 R72, R8, R30, R72 ;  /* 0x0000001e0848723c */ /* 0x000fe20000041848 */
[----:B------:R-:W-:Y:S02]  /*3ef0*/  VIADD R13, R15, 0x8 ;  /* 0x000000080f0d7836 */ /* 0x000fe40000000000 */
[----:B------:R-:W-:Y:S01]  /*3f00*/  FFMA.FTZ R41, R16, -UR5, R41 ;  /* 0x8000000510297c23 */ /* 0x000fe20008010029 */
[C---:B------:R-:W-:Y:S01]  /*3f10*/  VIADD R28, R2.reuse, 0x11 ;  /* 0x00000011021c7836 */ /* 0x040fe20000000000 */
[----:B------:R-:W-:Y:S01]  /*3f20*/  IABS R17, R17 ;  /* 0x0000001100117213 */ /* 0x000fe20000000000 */
[----:B------:R-:W-:Y:S02]  /*3f30*/  IMAD.IADD R16, R13, 0x1, -R2 ;  /* 0x000000010d107824 */ /* 0x000fe400078e0a02 */
[----:B------:R-:W-:-:S02]  /*3f40*/  VIADD R8, R2, 0x19 ;  /* 0x0000001902087836 */ /* 0x000fc40000000000 */
[----:B------:R-:W-:Y:S01]  /*3f50*/  FFMA.FTZ R31, R4, -UR5, R37 ;  /* 0x80000005041f7c23 */ /* 0x000fe20008010025 */
[C---:B------:R-:W-:Y:S01]  /*3f60*/  IMAD.IADD R4, R15.reuse, 0x1, -R28 ;  /* 0x000000010f047824 */ /* 0x040fe200078e0a1c */
[----:B------:R-:W-:Y:S01]  /*3f70*/  IABS R16, R16 ;  /* 0x0000001000107213 */ /* 0x000fe20000000000 */
[----:B------:R-:W-:Y:S01]  /*3f80*/  IMAD.IADD R10, R15, 0x1, -R8 ;  /* 0x000000010f0a7824 */ /* 0x000fe200078e0a08 */
[----:B------:R-:W-:Y:S01]  /*3f90*/  I2FP.F32.S32 R17, R17 ;  /* 0x0000001100117245 */ /* 0x000fe20000201400 */
[C---:B------:R-:W-:Y:S01]  /*3fa0*/  IMAD.IADD R14, R13.reuse, 0x1, -R14 ;  /* 0x000000010d0e7824 */ /* 0x040fe200078e0a0e */
[----:B------:R-:W-:Y:S01]  /*3fb0*/  IABS R4, R4 ;  /* 0x0000000400047213 */ /* 0x000fe20000000000 */
[----:B------:R-:W-:Y:S01]  /*3fc0*/  IMAD.IADD R19, R13, 0x1, -R6 ;  /* 0x000000010d137824 */ /* 0x000fe200078e0a06 */
[----:B------:R-:W-:Y:S01]  /*3fd0*/  IABS R10, R10 ;  /* 0x0000000a000a7213 */ /* 0x000fe20000000000 */
[----:B------:R-:W-:Y:S01]  /*3fe0*/  VIADD R30, R2, 0x10 ;  /* 0x00000010021e7836 */ /* 0x000fe20000000000 */
[----:B------:R-:W-:Y:S01]  /*3ff0*/  IABS R14, R14 ;  /* 0x0000000e000e7213 */ /* 0x000fe20000000000 */
[----:B------:R-:W-:Y:S01]  /*4000*/  FFMA.FTZ R40, R17, -UR5, R40 ;  /* 0x8000000511287c23 */ /* 0x000fe20008010028 */
[----:B------:R-:W-:Y:S01]  /*4010*/  I2FP.F32.S32 R10, R10 ;  /* 0x0000000a000a7245 */ /* 0x000fe20000201400 */
[----:B------:R-:W-:Y:S01]  /*4020*/  IMAD.IADD R17, R15, 0x1, -R30 ;  /* 0x000000010f117824 */ /* 0x000fe200078e0a1e */
[----:B------:R-:W-:Y:S01]  /*4030*/  IABS R19, R19 ;  /* 0x0000001300137213 */ /* 0x000fe20000000000 */
[----:B------:R-:W-:Y:S01]  /*4040*/  IMAD.IADD R12, R13, 0x1, -R12 ;  /* 0x000000010d0c7824 */ /* 0x000fe200078e0a0c */
[----:B------:R-:W-:Y:S01]  /*4050*/  I2FP.F32.S32 R4, R4 ;  /* 0x0000000400047245 */ /* 0x000fe20000201400 */
[----:B------:R-:W-:Y:S01]  /*4060*/  FFMA.FTZ R9, R10, -UR5, R53 ;  /* 0x800000050a097c23 */ /* 0x000fe20008010035 */
[----:B------:R-:W-:Y:S01]  /*4070*/  VIADD R10, R2, 0x20 ;  /* 0x00000020020a7836 */ /* 0x000fe20000000000 */
[----:B------:R-:W-:Y:S01]  /*4080*/  I2FP.F32.S32 R14, R14 ;  /* 0x0000000e000e7245 */ /* 0x000fe20000201400 */
[----:B------:R-:W-:-:S02]  /*4090*/  IMAD.IADD R11, R15, 0x1, -R18 ;  /* 0x000000010f0b7824 */ /* 0x000fc400078e0a12 */
[----:B------:R-:W-:Y:S01]  /*40a0*/  FFMA.FTZ R4, R4, -UR5, R33 ;  /* 0x8000000504047c23 */ /* 0x000fe20008010021 */
[----:B------:R-:W-:Y:S01]  /*40b0*/  IMAD.IADD R29, R15, 0x1, -R10 ;  /* 0x000000010f1d7824 */ /* 0x000fe200078e0a0a */
[----:B------:R-:W-:Y:S01]  /*40c0*/  ISETP.GE.AND P5, PT, R30, UR25, PT ;  /* 0x000000191e007c0c */ /* 0x000fe2000bfa6270 */
[----:B------:R-:W-:Y:S01]  /*40d0*/  FFMA.FTZ R14, R14, -UR5, R43 ;  /* 0x800000050e0e7c23 */ /* 0x000fe2000801002b */
[----:B------:R-:W-:Y:S01]  /*40e0*/  IABS R12, R12 ;  /* 0x0000000c000c7213 */ /* 0x000fe20000000000 */
[----:B------:R-:W-:Y:S01]  /*40f0*/  IMAD.IADD R18, R13, 0x1, -R18 ;  /* 0x000000010d127824 */ /* 0x000fe200078e0a12 */
[----:B------:R-:W-:Y:S02]  /*4100*/  IABS R6, R29 ;  /* 0x0000001d00067213 */ /* 0x000fe40000000000 */
[----:B------:R-:W-:Y:S02]  /*4110*/  I2FP.F32.S32 R29, R16 ;  /* 0x00000010001d7245 */ /* 0x000fe40000201400 */
[----:B------:R-:W-:-:S02]  /*4120*/  I2FP.F32.S32 R16, R19 ;  /* 0x0000001300107245 */ /* 0x000fc40000201400 */
[----:B------:R-:W-:Y:S01]  /*4130*/  I2FP.F32.S32 R33, R6 ;  /* 0x0000000600217245 */ /* 0x000fe20000201400 */
[----:B------:R-:W-:Y:S01]  /*4140*/  FFMA.FTZ R29, R29, -UR5, R42 ;  /* 0x800000051d1d7c23 */ /* 0x000fe2000801002a */
[----:B------:R-:W-:Y:S02]  /*4150*/  IMAD.IADD R6, R13, 0x1, -R30 ;  /* 0x000000010d067824 */ /* 0x000fe400078e0a1e */
[----:B------:R-:W-:Y:S01]  /*4160*/  FFMA.FTZ R16, R16, -UR5, R39 ;  /* 0x8000000510107c23 */ /* 0x000fe20008010027 */
[----:B------:R-:W-:Y:S01]  /*4170*/  FSEL R39, R40, -INF , !P2 ;  /* 0xff80000028277808 */ /* 0x000fe20005000000 */
[----:B------:R-:W-:Y:S01]  /*4180*/  FFMA.FTZ R24, R33, -UR5, R24 ;  /* 0x8000000521187c23 */ /* 0x000fe20008010018 */
[----:B------:R-:W-:Y:S02]  /*4190*/  FSEL R30, R29, -INF , !P2 ;  /* 0xff8000001d1e7808 */ /* 0x000fe40005000000 */
[----:B------:R-:W-:Y:S01]  /*41a0*/  ISETP.GE.AND P2, PT, R8, UR25, PT ;  /* 0x0000001908007c0c */ /* 0x000fe2000bf46270 */
[----:B------:R-:W-:Y:S01]  /*41b0*/  IMAD.IADD R8, R13, 0x1, -R8 ;  /* 0x000000010d087824 */ /* 0x000fe200078e0a08 */
[----:B------:R-:W-:-:S02]  /*41c0*/  FSEL R33, R41, -INF , !P1 ;  /* 0xff80000029217808 */ /* 0x000fc40004800000 */
[----:B------:R-:W-:Y:S02]  /*41d0*/  FSEL R14, R14, -INF , !P1 ;  /* 0xff8000000e0e7808 */ /* 0x000fe40004800000 */
[----:B------:R-:W-:Y:S01]  /*41e0*/  ISETP.GE.AND P1, PT, R10, UR25, PT ;  /* 0x000000190a007c0c */ /* 0x000fe2000bf26270 */
[----:B------:R-:W-:Y:S01]  /*41f0*/  IMAD.IADD R10, R13, 0x1, -R10 ;  /* 0x000000010d0a7824 */ /* 0x000fe200078e0a0a */
[----:B------:R-:W-:Y:S02]  /*4200*/  IABS R17, R17 ;  /* 0x0000001100117213 */ /* 0x000fe40000000000 */
[----:B------:R-:W-:Y:S02]  /*4210*/  IABS R8, R8 ;  /* 0x0000000800087213 */ /* 0x000fe40000000000 */
[----:B------:R-:W-:Y:S02]  /*4220*/  I2FP.F32.S32 R37, R12 ;  /* 0x0000000c00257245 */ /* 0x000fe40000201400 */
[----:B------:R-:W-:-:S02]  /*4230*/  IABS R18, R18 ;  /* 0x0000001200127213 */ /* 0x000fc40000000000 */
[----:B------:R-:W-:Y:S01]  /*4240*/  I2FP.F32.S32 R17, R17 ;  /* 0x0000001100117245 */ /* 0x000fe20000201400 */
[----:B------:R-:W-:Y:S01]  /*4250*/  FFMA.FTZ R19, R37, -UR5, R38 ;  /* 0x8000000525137c23 */ /* 0x000fe20008010026 */
[----:B------:R-:W-:Y:S01]  /*4260*/  IABS R10, R10 ;  /* 0x0000000a000a7213 */ /* 0x000fe20000000000 */
[C---:B------:R-:W-:Y:S01]  /*4270*/  VIADD R38, R2.reuse, 0x39 ;  /* 0x0000003902267836 */ /* 0x040fe20000000000 */
[----:B------:R-:W-:Y:S01]  /*4280*/  I2FP.F32.S32 R12, R8 ;  /* 0x00000008000c7245 */ /* 0x000fe20000201400 */
[----:B------:R-:W-:Y:S01]  /*4290*/  FFMA.FTZ R17, R17, -UR5, R32 ;  /* 0x8000000511117c23 */ /* 0x000fe20008010020 */
[----:B------:R-:W-:Y:S01]  /*42a0*/  I2FP.F32.S32 R37, R18 ;  /* 0x0000001200257245 */ /* 0x000fe20000201400 */
[----:B------:R-:W-:Y:S01]  /*42b0*/  VIADD R32, R2, 0x21 ;  /* 0x0000002102207836 */ /* 0x000fe20000000000 */
[----:B------:R-:W-:Y:S01]  /*42c0*/  I2FP.F32.S32 R29, R10 ;  /* 0x0000000a001d7245 */ /* 0x000fe20000201400 */
[----:B------:R-:W-:Y:S01]  /*42d0*/  FFMA.FTZ R10, R12, -UR5, R55 ;  /* 0x800000050c0a7c23 */ /* 0x000fe20008010037 */
[----:B------:R-:W-:Y:S01]  /*42e0*/  ISETP.GE.AND P4, PT, R28, UR25, PT ;  /* 0x000000191c007c0c */ /* 0x000fe2000bf86270 */
[----:B------:R-:W-:-:S02]  /*42f0*/  VIADD R12, R2, 0x29 ;  /* 0x00000029020c7836 */ /* 0x000fc40000000000 */
[----:B------:R-:W-:Y:S01]  /*4300*/  FFMA.FTZ R54, R37, -UR5, R54 ;  /* 0x8000000525367c23 */ /* 0x000fe20008010036 */
[----:B------:R-:W-:Y:S01]  /*4310*/  IMAD.IADD R28, R13, 0x1, -R28 ;  /* 0x000000010d1c7824 */ /* 0x000fe200078e0a1c */
[----:B------:R-:W-:Y:S01]  /*4320*/  FSEL R37, R36, -INF , !P0 ;  /* 0xff80000024257808 */ /* 0x000fe20004000000 */
[----:B------:R-:W-:Y:S01]  /*4330*/  IMAD.IADD R40, R15, 0x1, -R12 ;  /* 0x000000010f287824 */ /* 0x000fe200078e0a0c */
[----:B------:R-:W-:Y:S01]  /*4340*/  FSEL R36, R19, -INF , !P0 ;  /* 0xff80000013247808 */ /* 0x000fe20004000000 */
[----:B------:R-:W-:Y:S01]  /*4350*/  IMAD.IADD R42, R15, 0x1, -R32 ;  /* 0x000000010f2a7824 */ /* 0x000fe200078e0a20 */
[----:B------:R-:W-:Y:S01]  /*4360*/  IABS R11, R11 ;  /* 0x0000000b000b7213 */ /* 0x000fe20000000000 */
[----:B------:R-:W-:Y:S01]  /*4370*/  VIADD R18, R2, 0x31 ;  /* 0x0000003102127836 */ /* 0x000fe20000000000 */
[----:B------:R-:W-:Y:S01]  /*4380*/  IABS R6, R6 ;  /* 0x0000000600067213 */ /* 0x000fe20000000000 */
[----:B------:R-:W-:Y:S01]  /*4390*/  FFMA.FTZ R138, R29, -UR5, R26 ;  /* 0x800000051d8a7c23 */ /* 0x000fe2000801001a */
[----:B------:R-:W-:Y:S01]  /*43a0*/  ISETP.GE.AND P0, PT, R32, UR25, PT ;  /* 0x0000001920007c0c */ /* 0x000fe2000bf06270 */
[C---:B------:R-:W-:Y:S01]  /*43b0*/  IMAD.IADD R32, R13.reuse, 0x1, -R32 ;  /* 0x000000010d207824 */ /* 0x040fe200078e0a20 */
[----:B------:R-:W-:Y:S01]  /*43c0*/  IABS R28, R28 ;  /* 0x0000001c001c7213 */ /* 0x000fe20000000000 */
[----:B------:R-:W-:Y:S01]  /*43d0*/  IMAD.IADD R29, R13, 0x1, -R48 ;  /* 0x000000010d1d7824 */ /* 0x000fe200078e0a30 */
[----:B------:R-:W-:Y:S01]  /*43e0*/  I2FP.F32.S32 R11, R11 ;  /* 0x0000000b000b7245 */ /* 0x000fe20000201400 */
[----:B------:R-:W-:Y:S01]  /*43f0*/  IMAD.IADD R26, R15, 0x1, -R44 ;  /* 0x000000010f1a7824 */ /* 0x000fe200078e0a2c */
[----:B------:R-:W-:Y:S01]  /*4400*/  I2FP.F32.S32 R41, R6 ;  /* 0x0000000600297245 */ /* 0x000fe20000201400 */
[----:B------:R-:W-:Y:S01]  /*4410*/  IMAD.IADD R2, R13, 0x1, -R46 ;  /* 0x000000010d027824 */ /* 0x000fe200078e0a2e */
[----:B------:R-:W-:Y:S01]  /*4420*/  IABS R40, R40 ;  /* 0x0000002800287213 */ /* 0x000fe20000000000 */
[----:B------:R-:W-:Y:S01]  /*4430*/  FFMA.FTZ R11, R11, -UR5, R52 ;  /* 0x800000050b0b7c23 */ /* 0x000fe20008010034 */
[----:B------:R-:W-:Y:S01]  /*4440*/  I2FP.F32.S32 R28, R28 ;  /* 0x0000001c001c7245 */ /* 0x000fe20000201400 */
[----:B------:R-:W-:Y:S01]  /*4450*/  FFMA.FTZ R6, R41, -UR5, R34 ;  /* 0x8000000529067c23 */ /* 0x000fe20008010022 */
[----:B------:R-:W-:Y:S01]  /*4460*/  IABS R42, R42 ;  /* 0x0000002a002a7213 */ /* 0x000fe20000000000 */
[C---:B------:R-:W-:Y:S01]  /*4470*/  IMAD.IADD R41, R15.reuse, 0x1, -R48 ;  /* 0x000000010f297824 */ /* 0x040fe200078e0a30 */
[----:B------:R-:W-:Y:S01]  /*4480*/  IABS R32, R32 ;  /* 0x0000002000207213 */ /* 0x000fe20000000000 */
[----:B------:R-:W-:Y:S01]  /*4490*/  FFMA.FTZ R8, R28, -UR5, R35 ;  /* 0x800000051c087c23 */ /* 0x000fe20008010023 */
[----:B------:R-:W-:Y:S01]  /*44a0*/  FSEL R171, R24, -INF , !P1 ;  /* 0xff80000018ab7808 */ /* 0x000fe20004800000 */
[----:B------:R-:W-:Y:S01]  /*44b0*/  IMAD.MOV.U32 R24, RZ, RZ, R40 ;  /* 0x000000ffff187224 */ /* 0x000fe200078e0028 */
[----:B------:R-:W-:Y:S01]  /*44c0*/  I2FP.F32.S32 R40, R42 ;  /* 0x0000002a00287245 */ /* 0x000fe20000201400 */
[C---:B------:R-:W-:Y:S01]  /*44d0*/  IMAD.IADD R35, R15.reuse, 0x1, -R46 ;  /* 0x000000010f237824 */ /* 0x040fe200078e0a2e */
[----:B------:R-:W-:Y:S01]  /*44e0*/  I2FP.F32.S32 R32, R32 ;  /* 0x0000002000207245 */ /* 0x000fe20000201400 */
[----:B------:R-:W-:Y:S01]  /*44f0*/  IMAD.IADD R28, R15, 0x1, -R18 ;  /* 0x000000010f1c7824 */ /* 0x000fe200078e0a12 */
[----:B------:R-:W-:Y:S01]  /*4500*/  FSEL R17, R17, -INF , !P5 ;  /* 0xff80000011117808 */ /* 0x000fe20006800000 */
[----:B------:R-:W-:Y:S01]  /*4510*/  IMAD.IADD R34, R15, 0x1, -R38 ;  /* 0x000000010f227824 */ /* 0x000fe200078e0a26 */
[----:B------:R-:W-:Y:S01]  /*4520*/  FSEL R15, R4, -INF , !P4 ;  /* 0xff800000040f7808 */ /* 0x000fe20006000000 */
[----:B------:R-:W-:Y:S01]  /*4530*/  FFMA.FTZ R25, R40, -UR5, R25 ;  /* 0x8000000528197c23 */ /* 0x000fe20008010019 */
[----:B------:R-:W-:Y:S01]  /*4540*/  FSEL R6, R6, -INF , !P5 ;  /* 0xff80000006067808 */ /* 0x000fe20006800000 */
[----:B------:R-:W-:Y:S01]  /*4550*/  FFMA.FTZ R27, R32, -UR5, R27 ;  /* 0x80000005201b7c23 */ /* 0x000fe2000801001b */
[----:B------:R-:W-:Y:S01]  /*4560*/  FSEL R11, R11, -INF , !P3 ;  /* 0xff8000000b0b7808 */ /* 0x000fe20005800000 */
[----:B------:R-:W-:Y:S01]  /*4570*/  IMAD.IADD R19, R13, 0x1, -R44 ;  /* 0x000000010d137824 */ /* 0x000fe200078e0a2c */
[----:B------:R-:W-:-:S02]  /*4580*/  FSEL R4, R54, -INF , !P3 ;  /* 0xff80000036047808 */ /* 0x000fc40005800000 */
[----:B------:R-:W-:Y:S01]  /*4590*/  ISETP.GE.AND P5, PT, R12, UR25, PT ;  /* 0x000000190c007c0c */ /* 0x000fe2000bfa6270 */
[C---:B------:R-:W-:Y:S01]  /*45a0*/  IMAD.IADD R12, R13.reuse, 0x1, -R12 ;  /* 0x000000010d0c7824 */ /* 0x040fe200078e0a0c */
[----:B------:R-:W-:Y:S01]  /*45b0*/  ISETP.GE.AND P3, PT, R18, UR25, PT ;  /* 0x0000001912007c0c */ /* 0x000fe2000bf66270 */
[C---:B------:R-:W-:Y:S01]  /*45c0*/  IMAD.IADD R18, R13.reuse, 0x1, -R18 ;  /* 0x000000010d127824 */ /* 0x040fe200078e0a12 */
[----:B------:R-:W-:Y:S01]  /*45d0*/  IABS R29, R29 ;  /* 0x0000001d001d7213 */ /* 0x000fe20000000000 */
[----:B------:R-:W-:Y:S01]  /*45e0*/  IMAD.IADD R13, R13, 0x1, -R38 ;  /* 0x000000010d0d7824 */ /* 0x000fe200078e0a26 */
[----:B------:R-:W-:Y:S02]  /*45f0*/  IABS R35, R35 ;  /* 0x0000002300237213 */ /* 0x000fe40000000000 */
[----:B------:R-:W-:Y:S02]  /*4600*/  I2FP.F32.S32 R29, R29 ;  /* 0x0000001d001d7245 */ /* 0x000fe40000201400 */
[----:B------:R-:W-:-:S02]  /*4610*/  I2FP.F32.S32 R35, R35 ;  /* 0x0000002300237245 */ /* 0x000fc40000201400 */
[----:B------:R-:W-:Y:S01]  /*4620*/  FSEL R149, R25, -INF , !P0 ;  /* 0xff80000019957808 */ /* 0x000fe20004000000 */
[----:B------:R-:W-:Y:S01]  /*4630*/  FFMA.FTZ R22, R29, -UR5, R22 ;  /* 0x800000051d167c23 */ /* 0x000fe20008010016 */
[----:B------:R-:W-:Y:S01]  /*4640*/  FSEL R136, R27, -INF , !P0 ;  /* 0xff8000001b887808 */ /* 0x000fe20004000000 */
[----:B------:R-:W-:Y:S01]  /*4650*/  FFMA.FTZ R68, R35, -UR5, R68 ;  /* 0x8000000523447c23 */ /* 0x000fe20008010044 */
[----:B------:R-:W-:Y:S02]  /*4660*/  IABS R2, R2 ;  /* 0x0000000200027213 */ /* 0x000fe40000000000 */
[----:B------:R-:W-:Y:S02]  /*4670*/  PLOP3.LUT P0, PT, PT, PT, UP0, 0x80, 0x0 ;  /* 0x000000000000781c */ /* 0x000fe40003f0f008 */
[----:B------:R-:W-:Y:S02]  /*4680*/  IABS R41, R41 ;  /* 0x0000002900297213 */ /* 0x000fe40000000000 */
[----:B------:R-:W-:-:S02]  /*4690*/  IABS R28, R28 ;  /* 0x0000001c001c7213 */ /* 0x000fc40000000000 */
[----:B------:R-:W-:Y:S02]  /*46a0*/  IABS R26, R26 ;  /* 0x0000001a001a7213 */ /* 0x000fe40000000000 */
[----:B------:R-:W-:Y:S02]  /*46b0*/  IABS R34, R34 ;  /* 0x0000002200227213 */ /* 0x000fe40000000000 */
[----:B------:R-:W-:Y:S02]  /*46c0*/  IABS R12, R12 ;  /* 0x0000000c000c7213 */ /* 0x000fe40000000000 */
[----:B------:R-:W-:Y:S02]  /*46d0*/  IABS R18, R18 ;  /* 0x0000001200127213 */ /* 0x000fe40000000000 */
[----:B------:R-:W-:Y:S02]  /*46e0*/  IABS R19, R19 ;  /* 0x0000001300137213 */ /* 0x000fe40000000000 */
[----:B------:R-:W-:-:S02]  /*46f0*/  IABS R13, R13 ;  /* 0x0000000d000d7213 */ /* 0x000fc40000000000 */
[----:B------:R-:W-:Y:S02]  /*4700*/  I2FP.F32.S32 R29, R2 ;  /* 0x00000002001d7245 */ /* 0x000fe40000201400 */
[----:B------:R-:W-:Y:S02]  /*4710*/  I2FP.F32.S32 R41, R41 ;  /* 0x0000002900297245 */ /* 0x000fe40000201400 */
[----:B------:R-:W-:Y:S01]  /*4720*/  I2FP.F32.S32 R24, R24 ;  /* 0x0000001800187245 */ /* 0x000fe20000201400 */
[----:B------:R-:W-:Y:S01]  /*4730*/  FFMA.FTZ R70, R29, -UR5, R70 ;  /* 0x800000051d467c23 */ /* 0x000fe20008010046 */
        /* <DEDUP_REMOVED lines=21> */
[----:B------:R-:W-:Y:S02]  /*4890*/  FSEL R138, R138, -INF , !P1 ;  /* 0xff8000008a8a7808 */ /* 0x000fe40004800000 */
[----:B------:R-:W-:Y:S02]  /*48a0*/  ISETP.GE.AND P6, PT, R48, UR25, PT ;  /* 0x0000001930007c0c */ /* 0x000fe4000bfc6270 */
[----:B------:R-:W-:Y:S02]  /*48b0*/  ISETP.GE.AND P4, PT, R46, UR25, PT ;  /* 0x000000192e007c0c */ /* 0x000fe4000bf86270 */
[----:B------:R-:W-:-:S02]  /*48c0*/  ISETP.GE.AND P2, PT, R44, UR25, PT ;  /* 0x000000192c007c0c */ /* 0x000fc4000bf46270 */
[----:B------:R-:W-:Y:S02]  /*48d0*/  ISETP.GE.AND P1, PT, R38, UR25, PT ;  /* 0x0000001926007c0c */ /* 0x000fe4000bf26270 */
        /* <DEDUP_REMOVED lines=15> */
[----:B------:R-:W-:Y:S01]  /*49d0*/  ULEA.HI.SX32 UR19, UR19, 0xfffffffe, 0x1a ;  /* 0xfffffffe13137891 */ /* 0x000fe2000f8fd23f */
        /* <DEDUP_REMOVED lines=23> */
[----:B------:R-:W-:Y:S03]  /*4b50*/  @!P5 LDGSTS.E.BYPASS.LTC128B.128 [R208+0x6000], desc[UR22][R48.64] ;  /* 0x0600000030d0dfae */ /* 0x000fe6000b901d56 */
        /* <DEDUP_REMOVED lines=9> */
[----:B------:R2:W-:Y:S02]  /*4bf0*/  @P3 STS.128 [R208+0xa000], RZ ;  /* 0x00a000ffd0003388 */ /* 0x0005e40000000c00 */
[----:B------:R-:W4:Y:S01]  /*4c00*/  @!P3 LDC.64 R26, c[0x0][0x218] ;  /* 0x00008600ff1abb82 */ /* 0x000f220000000a00 */
[C---:B-----5:R-:W-:Y:S01]  /*4c10*/  @!P5 LEA R44, P2, R2.reuse, R12, 0x1 ;  /* 0x0000000c022cd211 */ /* 0x060fe200078408ff */
[----:B------:R-:W-:Y:S01]  /*4c20*/  @!PT LDS RZ, [RZ] ;  /* 0x00000000fffff984 */ /* 0x000fe20000000800 */
[----:B------:R-:W-:Y:S01]  /*4c30*/  @!PT LDS RZ, [RZ] ;  /* 0x00000000fffff984 */ /* 0x000fe20000000800 */
[----:B------:R-:W-:Y:S01]  /*4c40*/  @!PT LDS RZ, [RZ] ;  /* 0x00000000fffff984 */ /* 0x000fe20000000800 */
[----:B------:R5:W-:Y:S03]  /*4c50*/  @!P3 LDGSTS.E.BYPASS.LTC128B.128 [R208+0xa000], desc[UR22][R42.64+0x100] ;  /* 0x0a0001002ad0bfae */ /* 0x000be6000b901d56 */
[C---:B------:R-:W-:Y:S01]  /*4c60*/  @!P5 LEA.HI.X R45, R2.reuse, R13, R35, 0x1, P2 ;  /* 0x0000000d022dd211 */ /* 0x040fe200010f0c23 */
[----:B------:R2:W-:Y:S02]  /*4c70*/  @P5 STS.128 [R208+0x6800], RZ ;  /* 0x006800ffd0005388 */ /* 0x0005e40000000c00 */
[----:B------:R-:W2:Y:S01]  /*4c80*/  @!P4 LDC.64 R22, c[0x0][0x218] ;  /* 0x00008600ff16cb82 */ /* 0x000ea20000000a00 */
[C---:B-1----:R-:W-:Y:S01]  /*4c90*/  @!P4 LEA R40, P1, R2.reuse, R28, 0x1 ;  /* 0x0000001c0228c211 */ /* 0x042fe200078208ff */
[----:B------:R-:W-:Y:S01]  /*4ca0*/  @!PT LDS RZ, [RZ] ;  /* 0x00000000fffff984 */ /* 0x000fe20000000800 */
[----:B------:R-:W-:Y:S01]  /*4cb0*/  @!PT LDS RZ, [RZ] ;  /* 0x00000000fffff984 */ /* 0x000fe20000000800 */
[----:B------:R-:W-:Y:S01]  /*4cc0*/  @!PT LDS RZ, [RZ] ;  /* 0x00000000fffff984 */ /* 0x000fe20000000800 */
[----:B------:R1:W-:Y:S01]  /*4cd0*/  @!P5 LDGSTS.E.BYPASS.LTC128B.128 [R208+0x6800], desc[UR22][R44.64] ;  /* 0x068000002cd0dfae */ /* 0x0003e2000b901d56 */
[----:B------:R-:W-:-:S02]  /*4ce0*/  IADD3 R28, P6, R2, UR14, RZ ;  /* 0x0000000e021c7c10 */ /* 0x000fc4000ffde0ff */
[----:B------:R-:W-:Y:S01]  /*4cf0*/  @!P4 LEA.HI.X R41, R2, R29, R35, 0x1, P1 ;  /* 0x0000001d0229c211 */ /* 0x000fe200008f0c23 */
[----:B------:R1:W-:Y:S02]  /*4d00*/  @P4 STS.128 [R208+0x8800], RZ ;  /* 0x008800ffd0004388 */ /* 0x0003e40000000c00 */
[----:B------:R-:W5:Y:S02]  /*4d10*/  @!P3 LDC.64 R20, c[0x0][0x218] ;  /* 0x00008600ff14bb82 */ /* 0x000f640000000a00 */
[----:B------:R-:W-:Y:S01]  /*4d20*/  @!PT LDS RZ, [RZ] ;  /* 0x00000000fffff984 */ /* 0x000fe20000000800 */
[----:B------:R-:W-:Y:S01]  /*4d30*/  @!PT LDS RZ, [RZ] ;  /* 0x00000000fffff984 */ /* 0x000fe20000000800 */
[----:B------:R-:W-:Y:S01]  /*4d40*/  @!PT LDS RZ, [RZ] ;  /* 0x00000000fffff984 */ /* 0x000fe20000000800 */
[----:B------:R1:W-:Y:S01]  /*4d50*/  @!P4 LDGSTS.E.BYPASS.LTC128B.128 [R208+0x8800], desc[UR22][R40.64+0x80] ;  /* 0x0880008028d0cfae */ /* 0x0003e2000b901d56 */
[----:B---3--:R-:W-:-:S03]  /*4d60*/  @!P5 LEA R46, P2, R28, R24, 0x1 ;  /* 0x000000181c2ed211 */ /* 0x008fc600078408ff */
[----:B------:R1:W-:Y:S01]  /*4d70*/  @P3 STS.128 [R208+0xa800], RZ ;  /* 0x00a800ffd0003388 */ /* 0x0003e20000000c00 */
[----:B------:R-:W-:Y:S01]  /*4d80*/  IADD3.X R24, R35, UR13, RZ, P6, !PT ;  /* 0x0000000d23187c10 */ /* 0x000fe2000b7fe4ff */
[----:B------:R-:W3:Y:S01]  /*4d90*/  @!P5 LDC.64 R18, c[0x0][0x218] ;  /* 0x00008600ff12db82 */ /* 0x000ee20000000a00 */
[----:B----4-:R-:W-:Y:S02]  /*4da0*/  @!P3 LEA R26, P1, R2, R26, 0x1 ;  /* 0x0000001a021ab211 */ /* 0x010fe400078208ff */
[--C-:B------:R-:W-:Y:S02]  /*4db0*/  @!P5 LEA.HI.X R47, R28, R25, R24.reuse, 0x1, P2 ;  /* 0x000000191c2fd211 */ /* 0x100fe400010f0c18 */
[----:B------:R-:W-:Y:S02]  /*4dc0*/  @!P3 LEA.HI.X R27, R2, R27, R35, 0x1, P1 ;  /* 0x0000001b021bb211 */ /* 0x000fe400008f0c23 */
[C---:B------:R-:W-:Y:S01]  /*4dd0*/  IADD3 R2, P6, R28.reuse, UR14, RZ ;  /* 0x0000000e1c027c10 */ /* 0x040fe2000ffde0ff */
[----:B------:R-:W4:Y:S01]  /*4de0*/  @!P4 LDC.64 R12, c[0x0][0x218] ;  /* 0x00008600ff0ccb82 */ /* 0x000f220000000a00 */
[C---:B--2---:R-:W-:Y:S01]  /*4df0*/  @!P4 LEA R22, P2, R28.reuse, R22, 0x1 ;  /* 0x000000161c16c211 */ /* 0x044fe200078408ff */
[----:B------:R-:W-:Y:S01]  /*4e00*/  @!PT LDS RZ, [RZ] ;  /* 0x00000000fffff984 */ /* 0x000fe20000000800 */
[----:B------:R-:W-:Y:S01]  /*4e10*/  @!PT LDS RZ, [RZ] ;  /* 0x00000000fffff984 */ /* 0x000fe20000000800 */
[----:B------:R-:W-:Y:S01]  /*4e20*/  @!PT LDS RZ, [RZ] ;  /* 0x00000000fffff984 */ /* 0x000fe20000000800 */
[----:B------:R1:W-:Y:S03]  /*4e30*/  @!P3 LDGSTS.E.BYPASS.LTC128B.128 [R208+0xa800], desc[UR22][R26.64+0x100] ;  /* 0x0a8001001ad0bfae */ /* 0x0003e6000b901d56 */
[C---:B------:R-:W-:Y:S01]  /*4e40*/  @!P4 LEA.HI.X R23, R28.reuse, R23, R24, 0x1, P2 ;  /* 0x000000171c17c211 */ /* 0x040fe200010f0c18 */
[----:B------:R1:W-:Y:S01]  /*4e50*/  @P5 STS.128 [R208+0x7000], RZ ;  /* 0x007000ffd0005388 */ /* 0x0003e20000000c00 */
[----:B-----5:R-:W-:-:S03]  /*4e60*/  @!P3 LEA R42, P1, R28, R20, 0x1 ;  /* 0x000000141c2ab211 */ /* 0x020fc600078208ff */
        /* <DEDUP_REMOVED lines=39> */
.L_x_828:
[----:B------:R-:W-:Y:S05]  /*50e0*/  BSYNC B0 ;  /* 0x0000000000007941 */ /* 0x000fea0003800000 */
.L_x_827:
[----:B------:R-:W0:Y:S02]  /*50f0*/  LDGDEPBAR ;  /* 0x00000000000079af */ /* 0x000e240000000000 */
.L_x_826:
[----:B-12---:R-:W-:Y:S01]  /*5100*/  FMNMX.FTZ R12, R39, R33, !PT ;  /* 0x00000021270c7209 */ /* 0x006fe20007810000 */
[----:B------:R-:W-:Y:S01]  /*5110*/  IMAD.WIDE.U32 R200, R134, -0x2daee0ad, RZ ;  /* 0xd2511f5386c87825 */ /* 0x000fe200078e00ff */
[----:B------:R-:W-:Y:S01]  /*5120*/  FMNMX.FTZ R19, R30, R14, !PT ;  /* 0x0000000e1e137209 */ /* 0x000fe20007810000 */
[----:B------:R-:W-:Y:S01]  /*5130*/  USHF.L.U32 UR18, UR18, 0x1, URZ ;  /* 0x0000000112127899 */ /* 0x000fe2000800063f */
        /* <DEDUP_REMOVED lines=9> */
[----:B------:R-:W-:Y:S01]  /*51d0*/  ULDC UR6, c[0x0][0x2ec] ;  /* 0x0000bb0000067ab9 */ /* 0x000fe20000000800 */
        /* <DEDUP_REMOVED lines=9> */
[----:B------:R-:W-:Y:S01]  /*5270*/  IMAD.U32 R172, RZ, RZ, UR10 ;  /* 0x0000000affac7e24 */ /* 0x000fe2000f8e00ff */
        /* <DEDUP_REMOVED lines=17> */
[----:B------:R-:W-:Y:S01]  /*5390*/  FMNMX.FTZ R19, R203, R2, !PT ;  /* 0x00000002cb137209 */ /* 0x000fe20007810000 */
[----:B------:R-:W-:Y:S01]  /*53a0*/  IMAD.U32 R2, RZ, RZ, UR16 ;  /* 0x00000010ff027e24 */ /* 0x000fe2000f8e00ff */
[----:B------:R-:W-:Y:S02]  /*53b0*/  FMNMX.FTZ R12, R211, R12, !PT ;  /* 0x0000000cd30c7209 */ /* 0x000fe40007810000 */
[----:B------:R-:W-:Y:S01]  /*53c0*/  FMNMX.FTZ R19, R202, R19, !PT ;  /* 0x00000013ca137209 */ /* 0x000fe20007810000 */
[----:B------:R-:W-:Y:S01]  /*53d0*/  IMAD R2, R2, 0x4, R87 ;  /* 0x0000000402027824 */ /* 0x000fe200078e0257 */
[----:B------:R-:W-:Y:S01]  /*53e0*/  LOP3.LUT R135, R3, R218, RZ, 0x3c, !PT ;  /* 0x000000da03877212 */ /* 0x000fe200078e3cff */
[----:B------:R-:W1:Y:S01]  /*53f0*/  SHFL.BFLY PT, R13, R12, 0x2, 0x1f ;  /* 0x0c401f000c0d7f89 */ /* 0x000e6200000e0000 */
[----:B------:R-:W-:Y:S01]  /*5400*/  VIADD R3, R219, 0xbb67ae85 ;  /* 0xbb67ae85db037836 */ /* 0x000fe20000000000 */
[----:B------:R-:W-:Y:S01]  /*5410*/  LEA R192, R0, UR4, 0x1 ;  /* 0x0000000400c07c11 */ /* 0x000fe2000f8e08ff */
[----:B------:R-:W-:Y:S01]  /*5420*/  IMAD.WIDE.U32 R174, R2, -0x326172a9, RZ ;  /* 0xcd9e8d5702ae7825 */ /* 0x000fe200078e00ff */
[----:B------:R-:W2:Y:S01]  /*5430*/  SHFL.BFLY PT, R20, R19, 0x2, 0x1f ;  /* 0x0c401f0013147f89 */ /* 0x000ea200000e0000 */
[----:B------:R-:W-:-:S02]  /*5440*/  LEA R172, R172, UR10, 0x10 ;  /* 0x0000000aacac7c11 */ /* 0x000fc4000f8e80ff */
[--C-:B------:R-:W-:Y:S01]  /*5450*/  IMAD R189, R5, 0x2, R192.reuse ;  /* 0x0000000205bd7824 */ /* 0x100fe200078e02c0 */
[----:B------:R-:W-:Y:S01]  /*5460*/  LOP3.LUT R168, R175, R135, RZ, 0x3c, !PT ;  /* 0x00000087afa87212 */ /* 0x000fe200078e3cff */
[----:B------:R-:W-:Y:S01]  /*5470*/  IMAD R190, R7, 0x2, R192 ;  /* 0x0000000207be7824 */ /* 0x000fe200078e02c0 */
[----:B------:R-:W-:Y:S03]  /*5480*/  LDSM.16.MT88.4 R124, [R192+0xc000] ;  /* 0x00c00000c07c783b */ /* 0x000fe60000004200 */
[----:B------:R-:W-:Y:S01]  /*5490*/  IMAD.WIDE.U32 R168, R168, -0x2daee0ad, RZ ;  /* 0xd2511f53a8a87825 */ /* 0x000fe200078e00ff */
[----:B------:R-:W-:Y:S03]  /*54a0*/  LDSM.16.MT88.4 R48, [R189+0xc000] ;  /* 0x00c00000bd30783b */ /* 0x000fe60000004200 */
[----:B------:R-:W-:Y:S01]  /*54b0*/  IMAD R188, R5, 0x2, R190 ;  /* 0x0000000205bc7824 */ /* 0x000fe200078e02be */
[----:B------:R-:W-:Y:S01]  /*54c0*/  LOP3.LUT R3, R169, R200, R3, 0x96, !PT ;  /* 0x000000c8a9037212 */ /* 0x000fe200078e9603 */
[----:B------:R-:W-:Y:S04]  /*54d0*/  LDSM.16.MT88.4 R64, [R192+0xe000] ;  /* 0x00e00000c040783b */ /* 0x000fe80000004200 */
[----:B------:R-:W-:Y:S01]  /*54e0*/  IMAD.WIDE.U32 R150, R3, -0x326172a9, RZ ;  /* 0xcd9e8d5703967825 */ /* 0x000fe200078e00ff */
[----:B-1----:R-:W-:Y:S01]  /*54f0*/  FMNMX.FTZ R13, R12, R13, !PT ;  /* 0x0000000d0c0d7209 */ /* 0x002fe20007810000 */
[----:B------:R-:W-:Y:S01]  /*5500*/  LDSM.16.MT88.4 R72, [R190+0xe000] ;  /* 0x00e00000be48783b */ /* 0x000fe20000004200 */
[----:B------:R-:W-:Y:S01]  /*5510*/  LOP3.LUT R12, R201, UR18, R219, 0x96, !PT ;  /* 0x00000012c90c7c12 */ /* 0x000fe2000f8e96db */
[----:B------:R-:W-:Y:S01]  /*5520*/  UIADD3 UR18, UR18, 0x1, URZ ;  /* 0x0000000112127890 */ /* 0x000fe2000fffe03f */
[----:B--2---:R-:W-:Y:S01]  /*5530*/  FMNMX.FTZ R20, R19, R20, !PT ;  /* 0x0000001413147209 */ /* 0x004fe20007810000 */
[----:B------:R-:W1:Y:S02]  /*5540*/  SHFL.BFLY PT, R132, R13, 0x1, 0x1f ;  /* 0x0c201f000d847f89 */ /* 0x000e6400000e0000 */
[----:B------:R-:W-:-:S02]  /*5550*/  IMAD.WIDE.U32 R22, R12, -0x326172a9, RZ ;  /* 0xcd9e8d570c167825 */ /* 0x000fc400078e00ff */
[----:B------:R-:W2:Y:S01]  /*5560*/  SHFL.BFLY PT, R3, R20, 0x1, 0x1f ;  /* 0x0c201f0014037f89 */ /* 0x000ea200000e0000 */
[----:B------:R-:W-:Y:S02]  /*5570*/  LOP3.LUT R200, R201, UR18, R219, 0x96, !PT ;  /* 0x00000012c9c87c12 */ /* 0x000fe4000f8e96db */
[--C-:B------:R-:W-:Y:S01]  /*5580*/  LOP3.LUT R12, R23, R174, R170.reuse, 0x96, !PT ;  /* 0x000000ae170c7212 */ /* 0x100fe200078e96aa */
[----:B------:R-:W3:Y:S01]  /*5590*/  LDSM.16.MT88.4 R56, [R188+0xc000] ;  /* 0x00c00000bc38783b */ /* 0x000ee20000004200 */
[----:B------:R-:W-:Y:S01]  /*55a0*/  LOP3.LUT R22, R151, R22, R173, 0x96, !PT ;  /* 0x0000001697167212 */ /* 0x000fe200078e96ad */
[----:B------:R-:W-:Y:S02]  /*55b0*/  IMAD.WIDE.U32 R200, R200, -0x326172a9, RZ ;  /* 0xcd9e8d57c8c87825 */ /* 0x000fe400078e00ff */
[----:B------:R-:W4:Y:S02]  /*55c0*/  LDSM.16.MT88.4 R88, [R188+0xe000] ;  /* 0x00e00000bc58783b */ /* 0x000f240000004200 */
[----:B------:R-:W-:Y:S01]  /*55d0*/  IMAD.WIDE.U32 R18, R12, -0x2daee0ad, RZ ;  /* 0xd2511f530c127825 */ /* 0x000fe200078e00ff */
[----:B------:R-:W-:Y:S01]  /*55e0*/  LOP3.LUT R170, R201, R174, R170, 0x96, !PT ;  /* 0x000000aec9aa7212 */ /* 0x000fe200078e96aa */
[----:B------:R-:W-:Y:S02]  /*55f0*/  LDSM.16.MT88.4 R80, [R189+0xe000] ;  /* 0x00e00000bd50783b */ /* 0x000fe40000004200 */
[----:B------:R-:W-:Y:S01]  /*5600*/  IMAD.WIDE.U32 R22, R22, -0x2daee0ad, RZ ;  /* 0xd2511f5316167825 */ /* 0x000fe200078e00ff */
[----:B------:R-:W-:Y:S01]  /*5610*/  LOP3.LUT R12, R19, R168, R148, 0x96, !PT ;  /* 0x000000a8130c7212 */ /* 0x000fe200078e9694 */
[----:B------:R-:W-:Y:S02]  /*5620*/  LDSM.16.MT88.4 R104, [R190+0x10000] ;  /* 0x01000000be68783b */ /* 0x000fe40000004200 */
[----:B------:R-:W-:Y:S01]  /*5630*/  IMAD.WIDE.U32 R228, R170, -0x2daee0ad, RZ ;  /* 0xd2511f53aae47825 */ /* 0x000fe200078e00ff */
[----:B------:R-:W-:Y:S01]  /*5640*/  LOP3.LUT R18, R23, R18, R142, 0x96, !PT ;  /* 0x0000001217127212 */ /* 0x000fe200078e968e */
[----:B------:R-:W-:Y:S01]  /*5650*/  LDSM.16.MT88.4 R96, [R192+0x10000] ;  /* 0x01000000c060783b */ /* 0x000fe20000004200 */
[----:B-1----:R-:W-:Y:S01]  /*5660*/  FMNMX.FTZ R132, R13, R132, !PT ;  /* 0x000000840d847209 */ /* 0x002fe20007810000 */
[----:B------:R-:W-:Y:S01]  /*5670*/  IMAD.WIDE.U32 R12, R12, -0x326172a9, RZ ;  /* 0xcd9e8d570c0c7825 */ /* 0x000fe200078e00ff */
[----:B------:R-:W-:Y:S01]  /*5680*/  LOP3.LUT R148, R229, R168, R148, 0x96, !PT ;  /* 0x000000a8e5947212 */ /* 0x000fe200078e9694 */
[----:B------:R-:W-:Y:S01]  /*5690*/  LDSM.16.MT88.4 R120, [R189+0x10000] ;  /* 0x01000000bd78783b */ /* 0x000fe20000004200 */
[----:B--2---:R-:W-:Y:S01]  /*56a0*/  FMNMX.FTZ R3, R20, R3, !PT ;  /* 0x0000000314037209 */ /* 0x004fe20007810000 */
[----:B------:R-:W-:-:S04]  /*56b0*/  IMAD.WIDE.U32 R18, R18, -0x326172a9, RZ ;  /* 0xcd9e8d5712127825 */ /* 0x000fc800078e00ff */
[C---:B------:R-:W-:Y:S01]  /*56c0*/  FMUL.FTZ R220, R132.reuse, UR6 ;  /* 0x0000000684dc7c20 */ /* 0x040fe20008410000 */
[----:B------:R-:W-:Y:S01]  /*56d0*/  FSETP.NEU.FTZ.AND P1, PT, R132, -INF , PT ;  /* 0xff8000008400780b */ /* 0x000fe20003f3d000 */
[----:B------:R-:W-:Y:S01]  /*56e0*/  LDSM.16.MT88.4 R40, [R190+0xc000] ;  /* 0x00c00000be28783b */ /* 0x000fe20000004200 */
[--C-:B------:R-:W-:Y:S01]  /*56f0*/  LOP3.LUT R13, R13, R150, R140.reuse, 0x96, !PT ;  /* 0x000000960d0d7212 */ /* 0x100fe200078e968c */
[----:B------:R-:W-:Y:S01]  /*5700*/  FMUL.FTZ R205, R3, UR6 ;  /* 0x0000000603cd7c20 */ /* 0x000fe20008410000 */
[----:B------:R-:W-:Y:S01]  /*5710*/  LOP3.LUT R12, R19, R12, R143, 0x96, !PT ;  /* 0x0000000c130c7212 */ /* 0x000fe200078e968f */
[----:B------:R-:W-:Y:S01]  /*5720*/  IMAD.WIDE.U32 R230, R148, -0x326172a9, RZ ;  /* 0xcd9e8d5794e67825 */ /* 0x000fe200078e00ff */
[----:B------:R-:W-:Y:S02]  /*5730*/  FSEL R220, R220, RZ, P1 ;  /* 0x000000ffdcdc7208 */ /* 0x000fe40000800000 */
[----:B------:R-:W-:Y:S01]  /*5740*/  FSETP.NEU.FTZ.AND P1, PT, R3, -INF , PT ;  /* 0xff8000000300780b */ /* 0x000fe20003f3d000 */
[----:B------:R-:W-:Y:S01]  /*5750*/  IMAD.WIDE.U32 R20, R13, -0x2daee0ad, RZ ;  /* 0xd2511f530d147825 */ /* 0x000fe200078e00ff */
[----:B------:R-:W-:-:S03]  /*5760*/  LOP3.LUT R140, R231, R150, R140, 0x96, !PT ;  /* 0x00000096e78c7212 */ /* 0x000fc600078e968c */
[----:B------:R-:W-:Y:S01]  /*5770*/  FFMA.FTZ R164, R33, UR6, -R220 ;  /* 0x0000000621a47c23 */ /* 0x000fe200080108dc */
[----:B------:R-:W-:Y:S01]  /*5780*/  FSEL R205, R205, RZ, P1 ;  /* 0x000000ffcdcd7208 */ /* 0x000fe20000800000 */
[----:B------:R-:W-:-:S04]  /*5790*/  IMAD.WIDE.U32 R12, R12, -0x2daee0ad, RZ ;  /* 0xd2511f530c0c7825 */ /* 0x000fc800078e00ff */
[--C-:B------:R-:W-:Y:S01]  /*57a0*/  FFMA.FTZ R167, R39, UR6, -R220.reuse ;  /* 0x0000000627a77c23 */ /* 0x100fe200080108dc */
[--C-:B------:R-:W-:Y:S01]  /*57b0*/  FFMA.FTZ R163, R37, UR6, -R220.reuse ;  /* 0x0000000625a37c23 */ /* 0x100fe200080108dc */
[--C-:B------:R-:W-:Y:S01]  /*57c0*/  FFMA.FTZ R160, R31, UR6, -R220.reuse ;  /* 0x000000061fa07c23 */ /* 0x100fe200080108dc */
[----:B------:R-:W-:Y:S01]  /*57d0*/  FFMA.FTZ R165, R36, UR6, -R205 ;  /* 0x0000000624a57c23 */ /* 0x000fe200080108cd */
[----:B------:R-:W-:Y:S01]  /*57e0*/  LOP3.LUT R13, R13, R20, R139, 0x96, !PT ;  /* 0x000000140d0d7212 */ /* 0x000fe200078e968b */
[----:B------:R-:W-:Y:S01]  /*57f0*/  FFMA.FTZ R162, R16, UR6, -R205 ;  /* 0x0000000610a27c23 */ /* 0x000fe200080108cd */
[----:B------:R-:W-:Y:S01]  /*5800*/  LOP3.LUT R20, R21, R22, R35, 0x96, !PT ;  /* 0x0000001615147212 */ /* 0x000fe200078e9623 */
[----:B------:R-:W-:Y:S02]  /*5810*/  VIADD R33, R218, 0xb54cda56 ;  /* 0xb54cda56da217836 */ /* 0x000fe40000000000 */
[--C-:B------:R-:W-:Y:S01]  /*5820*/  FFMA.FTZ R166, R30, UR6, -R205.reuse ;  /* 0x000000061ea67c23 */ /* 0x100fe200080108cd */
[----:B------:R-:W-:Y:S01]  /*5830*/  IMAD.WIDE.U32 R24, R13, -0x326172a9, RZ ;  /* 0xcd9e8d570d187825 */ /* 0x000fe200078e00ff */
[----:B------:R-:W-:Y:S03]  /*5840*/  MUFU.EX2 R165, R165 ;  /* 0x000000a500a57308 */ /* 0x000fe60000000800 */
[----:B------:R-:W-:Y:S01]  /*5850*/  FFMA.FTZ R169, R14, UR6, -R205 ;  /* 0x000000060ea97c23 */ /* 0x000fe200080108cd */
[----:B------:R-:W-:Y:S01]  /*5860*/  FFMA.FTZ R156, R15, UR6, -R220 ;  /* 0x000000060f9c7c23 */ /* 0x000fe200080108dc */
[----:B------:R-:W-:Y:S01]  /*5870*/  IMAD.WIDE.U32 R20, R20, -0x326172a9, RZ ;  /* 0xcd9e8d5714147825 */ /* 0x000fe200078e00ff */
[----:B------:R-:W-:-:S03]  /*5880*/  SHF.R.U32.HI R19, RZ, 0x10, R24 ;  /* 0x00000010ff137819 */ /* 0x000fc60000011618 */
[--C-:B------:R-:W-:Y:S01]  /*5890*/  FFMA.FTZ R159, R6, UR6, -R205.reuse ;  /* 0x00000006069f7c23 */ /* 0x100fe200080108cd */
[----:B------:R-:W-:Y:S01]  /*58a0*/  SHF.R.U32.HI R115, RZ, 0x18, R24 ;  /* 0x00000018ff737819 */ /* 0x000fe20000011618 */
[----:B------:R-:W-:Y:S01]  /*58b0*/  FFMA.FTZ R155, R4, UR6, -R205 ;  /* 0x00000006049b7c23 */ /* 0x000fe200080108cd */
[----:B------:R-:W1:Y:S01]  /*58c0*/  MUFU.EX2 R162, R162 ;  /* 0x000000a200a27308 */ /* 0x000e620000000800 */
[----:B------:R-:W-:Y:S01]  /*58d0*/  LOP3.LUT R13, R25, R20, R33, 0x96, !PT ;  /* 0x00000014190d7212 */ /* 0x000fe200078e9621 */
[--C-:B------:R-:W-:Y:S01]  /*58e0*/  FFMA.FTZ R161, R17, UR6, -R220.reuse ;  /* 0x0000000611a17c23 */ /* 0x100fe200080108dc */
[----:B------:R-:W-:Y:S01]  /*58f0*/  LOP3.LUT R16, R19, 0xff, RZ, 0xc0, !PT ;  /* 0x000000ff13107812 */ /* 0x000fe200078ec0ff */
[--C-:B------:R-:W-:Y:S01]  /*5900*/  FFMA.FTZ R157, R11, UR6, -R220.reuse ;  /* 0x000000060b9d7c23 */ /* 0x100fe200080108dc */
[----:B------:R-:W-:Y:S01]  /*5910*/  SHF.R.U32.HI R113, RZ, 0x10, R13 ;  /* 0x00000010ff717819 */ /* 0x000fe2000001160d */
[--C-:B------:R-:W-:Y:S01]  /*5920*/  FFMA.FTZ R154, R9, UR6, -R220.reuse ;  /* 0x00000006099a7c23 */ /* 0x100fe200080108dc */
[----:B------:R-:W-:Y:S01]  /*5930*/  PRMT R115, R16, 0x5410, R115 ;  /* 0x0000541010737816 */ /* 0x000fe20000000073 */
[----:B------:R-:W-:Y:S01]  /*5940*/  MUFU.EX2 R166, R166 ;  /* 0x000000a600a67308 */ /* 0x000fe20000000800 */
[----:B------:R-:W-:Y:S01]  /*5950*/  SHF.R.U32.HI R14, RZ, 0x18, R13 ;  /* 0x00000018ff0e7819 */ /* 0x000fe2000001160d */
[--C-:B------:R-:W-:Y:S01]  /*5960*/  FFMA.FTZ R23, R10, UR6, -R205.reuse ;  /* 0x000000060a177c23 */ /* 0x100fe200080108cd */
[----:B------:R-:W-:Y:S01]  /*5970*/  LOP3.LUT R113, R113, 0xff, RZ, 0xc0, !PT ;  /* 0x000000ff71717812 */ /* 0x000fe200078ec0ff */
[----:B------:R-:W-:Y:S01]  /*5980*/  FFMA.FTZ R158, R8, UR6, -R205 ;  /* 0x00000006089e7c23 */ /* 0x000fe200080108cd */
[----:B------:R-:W-:Y:S01]  /*5990*/  HSET2.LE.AND R115, R115, R172, PT ;  /* 0x000000ac73737233 */ /* 0x000fe20003803000 */
[----:B------:R-:W-:Y:S01]  /*59a0*/  FFMA.FTZ R170, R141, UR6, -R220 ;  /* 0x000000068daa7c23 */ /* 0x000fe200080108dc */
[----:B------:R-:W-:Y:S01]  /*59b0*/  PRMT R113, R113, 0x5410, R14 ;  /* 0x0000541071717816 */ /* 0x000fe2000000000e */
[----:B------:R-:W2:Y:S01]  /*59c0*/  MUFU.EX2 R169, R169 ;  /* 0x000000a900a97308 */ /* 0x000ea20000000800 */
[----:B-1----:R-:W-:Y:S01]  /*59d0*/  F2FP.BF16.F32.PACK_AB R14, R162, R165 ;  /* 0x000000a5a20e723e */ /* 0x002fe200000010ff */
[----:B------:R-:W-:Y:S01]  /*59e0*/  IMAD.WIDE.U32 R140, R140, -0x2daee0ad, RZ ;  /* 0xd2511f538c8c7825 */ /* 0x000fe200078e00ff */
[----:B------:R-:W-:-:S03]  /*59f0*/  LOP3.LUT R22, R24, 0xffff, RZ, 0xc0, !PT ;  /* 0x0000ffff18167812 */ /* 0x000fc600078ec0ff */
[--C-:B------:R-:W-:Y:S01]  /*5a00*/  FFMA.FTZ R168, R171, UR6, -R220.reuse ;  /* 0x00000006aba87c23 */ /* 0x100fe200080108dc */
[----:B------:R-:W-:Y:S01]  /*5a10*/  LOP3.LUT R115, R115, R14, RZ, 0xc0, !PT ;  /* 0x0000000e73737212 */ /* 0x000fe200078ec0ff */
[----:B------:R-:W-:Y:S01]  /*5a20*/  FFMA.FTZ R171, R149, UR6, -R220 ;  /* 0x0000000695ab7c23 */ /* 0x000fe200080108dc */
[----:B------:R-:W-:Y:S01]  /*5a30*/  LOP3.LUT R0, R24, 0xff, RZ, 0xc0, !PT ;  /* 0x000000ff18007812 */ /* 0x000fe200078ec0ff */
[----:B------:R-:W-:Y:S01]  /*5a40*/  MUFU.EX2 R167, R167 ;  /* 0x000000a700a77308 */ /* 0x000fe20000000800 */
[----:B------:R-:W-:Y:S01]  /*5a50*/  SHF.R.U32.HI R7, RZ, 0x8, R22 ;  /* 0x00000008ff077819 */ /* 0x000fe20000011616 */
[----:B------:R-:W-:Y:S01]  /*5a60*/  LDSM.16.MT88.4 R24, [R190+0xc800] ;  /* 0x00c80000be18783b */ /* 0x000fe20000004200 */
[----:B------:R-:W-:Y:S01]  /*5a70*/  LOP3.LUT R20, R13, 0xffff, RZ, 0xc0, !PT ;  /* 0x0000ffff0d147812 */ /* 0x000fe200078ec0ff */
[----:B------:R-:W-:Y:S01]  /*5a80*/  FFMA.FTZ R201, R138, UR6, -R205 ;  /* 0x000000068ac97c23 */ /* 0x000fe200080108cd */
[----:B------:R-:W-:Y:S01]  /*5a90*/  LOP3.LUT R14, R21, R18, R221, 0x96, !PT ;  /* 0x00000012150e7212 */ /* 0x000fe200078e96dd */
[----:B------:R-:W-:Y:S01]  /*5aa0*/  FFMA.FTZ R174, R136, UR6, -R205 ;  /* 0x0000000688ae7c23 */ /* 0x000fe200080108cd */
[----:B------:R-:W-:Y:S01]  /*5ab0*/  LOP3.LUT R5, R13, 0xff, RZ, 0xc0, !PT ;  /* 0x000000ff0d057812 */ /* 0x000fe200078ec0ff */
[----:B------:R-:W1:Y:S01]  /*5ac0*/  MUFU.EX2 R164, R164 ;  /* 0x000000a400a47308 */ /* 0x000e620000000800 */
[----:B------:R-:W-:Y:S01]  /*5ad0*/  SHF.R.U32.HI R20, RZ, 0x8, R20 ;  /* 0x00000008ff147819 */ /* 0x000fe20000011614 */
[----:B------:R-:W-:Y:S01]  /*5ae0*/  IMAD.WIDE.U32 R14, R14, -0x2daee0ad, RZ ;  /* 0xd2511f530e0e7825 */ /* 0x000fe200078e00ff */
[----:B------:R-:W-:Y:S01]  /*5af0*/  PRMT R7, R0, 0x5410, R7 ;  /* 0x0000541000077816 */ /* 0x000fe20000000007 */
[----:B------:R-:W-:Y:S01]  /*5b00*/  LDSM.16.MT88.4 R16, [R192+0xc800] ;  /* 0x00c80000c010783b */ /* 0x000fe20000004200 */
[----:B------:R-:W-:Y:S01]  /*5b10*/  HSET2.LE.AND R113, R113, R172, PT ;  /* 0x000000ac71717233 */ /* 0x000fe20003803000 */
[----:B------:R-:W-:Y:S01]  /*5b20*/  FFMA.FTZ R175, R32, UR6, -R205 ;  /* 0x0000000620af7c23 */ /* 0x000fe200080108cd */
[----:B--2---:R-:W-:Y:S01]  /*5b30*/  F2FP.BF16.F32.PACK_AB R0, R169, R166 ;  /* 0x000000a6a900723e */ /* 0x004fe200000010ff */
[----:B------:R-:W-:Y:S01]  /*5b40*/  MUFU.EX2 R163, R163 ;  /* 0x000000a300a37308 */ /* 0x000fe20000000800 */
[----:B------:R-:W-:Y:S01]  /*5b50*/  PRMT R5, R5, 0x5410, R20 ;  /* 0x0000541005057816 */ /* 0x000fe20000000014 */
[----:B------:R-:W-:Y:S01]  /*5b60*/  LDSM.16.MT88.4 R28, [R188+0x10000] ;  /* 0x01000000bc1c783b */ /* 0x000fe20000004200 */
[----:B------:R-:W-:Y:S01]  /*5b70*/  LOP3.LUT R113, R113, R0, RZ, 0xc0, !PT ;  /* 0x0000000071717212 */ /* 0x000fe200078ec0ff */
[----:B------:R-:W-:Y:S01]  /*5b80*/  FADD.FTZ R166, R166, R169 ;  /* 0x000000a9a6a67221 */ /* 0x000fe20000010000 */
[----:B------:R-:W-:-:S02]  /*5b90*/  LOP3.LUT R0, R14, 0xffff, RZ, 0xc0, !PT ;  /* 0x0000ffff0e007812 */ /* 0x000fc400078ec0ff */
[--C-:B------:R-:W-:Y:S01]  /*5ba0*/  HSET2.LE.AND R114, R7, R172.reuse, PT ;  /* 0x000000ac07727233 */ /* 0x100fe20003803000 */
[----:B------:R-:W2:Y:S01]  /*5bb0*/  MUFU.EX2 R160, R160 ;  /* 0x000000a000a07308 */ /* 0x000ea20000000800 */
[----:B------:R-:W-:Y:S01]  /*5bc0*/  HSET2.LE.AND R112, R5, R172, PT ;  /* 0x000000ac05707233 */ /* 0x000fe20003803000 */
[----:B------:R-:W-:Y:S01]  /*5bd0*/  FADD.FTZ R165, R165, R166 ;  /* 0x000000a6a5a57221 */ /* 0x000fe20000010000 */
[----:B-1----:R-:W-:Y:S01]  /*5be0*/  F2FP.BF16.F32.PACK_AB R5, R164, R167 ;  /* 0x000000a7a405723e */ /* 0x002fe200000010ff */
[----:B------:R-:W-:Y:S01]  /*5bf0*/  FADD.FTZ R164, R167, R164 ;  /* 0x000000a4a7a47221 */ /* 0x000fe20000010000 */
[----:B------:R-:W-:Y:S01]  /*5c00*/  SHF.R.U32.HI R6, RZ, 0x8, R0 ;  /* 0x00000008ff067819 */ /* 0x000fe20000011600 */
[----:B------:R-:W-:Y:S01]  /*5c10*/  FADD.FTZ R162, R162, R165 ;  /* 0x000000a5a2a27221 */ /* 0x000fe20000010000 */
[----:B------:R-:W-:Y:S01]  /*5c20*/  LOP3.LUT R21, R14, 0xff, RZ, 0xc0, !PT ;  /* 0x000000ff0e157812 */ /* 0x000fe200078ec0ff */
[----:B------:R-:W-:Y:S01]  /*5c30*/  MUFU.EX2 R161, R161 ;  /* 0x000000a100a17308 */ /* 0x000fe20000000800 */
[----:B------:R-:W-:-:S02]  /*5c40*/  LOP3.LUT R112, R112, R5, RZ, 0xc0, !PT ;  /* 0x0000000570707212 */ /* 0x000fc400078ec0ff */
[----:B------:R-:W-:Y:S02]  /*5c50*/  PRMT R21, R21, 0x5410, R6 ;  /* 0x0000541015157816 */ /* 0x000fe40000000006 */
[----:B------:R-:W-:Y:S02]  /*5c60*/  SHF.R.U32.HI R0, RZ, 0x10, R14 ;  /* 0x00000010ff007819 */ /* 0x000fe4000001160e */
[----:B------:R-:W-:Y:S01]  /*5c70*/  LOP3.LUT R11, R15, R12, R207, 0x96, !PT ;  /* 0x0000000c0f0b7212 */ /* 0x000fe200078e96cf */
[----:B------:R-:W1:Y:S01]  /*5c80*/  MUFU.EX2 R156, R156 ;  /* 0x0000009c009c7308 */ /* 0x000e620000000800 */
[----:B--2---:R-:W-:Y:S01]  /*5c90*/  F2FP.BF16.F32.PACK_AB R7, R160, R163 ;  /* 0x000000a3a007723e */ /* 0x004fe200000010ff */
[----:B------:R-:W-:Y:S01]  /*5ca0*/  FADD.FTZ R163, R163, R164 ;  /* 0x000000a4a3a37221 */ /* 0x000fe20000010000 */
[----:B------:R-:W-:Y:S02]  /*5cb0*/  LOP3.LUT R10, R0, 0xff, RZ, 0xc0, !PT ;  /* 0x000000ff000a7812 */ /* 0x000fe400078ec0ff */
[----:B------:R-:W-:Y:S01]  /*5cc0*/  LOP3.LUT R114, R114, R7, RZ, 0xc0, !PT ;  /* 0x0000000772727212 */ /* 0x000fe200078ec0ff */
[----:B------:R-:W-:Y:S01]  /*5cd0*/  FADD.FTZ R160, R160, R163 ;  /* 0x000000a3a0a07221 */ /* 0x000fe20000010000 */
[----:B------:R-:W2:Y:S01]  /*5ce0*/  LDSM.16.MT88.4 R4, [R189+0xc800] ;  /* 0x00c80000bd04783b */ /* 0x000ea20000004200 */
[----:B------:R-:W-:Y:S01]  /*5cf0*/  MUFU.EX2 R157, R157 ;  /* 0x0000009d009d7308 */ /* 0x000fe20000000800 */
[----:B------:R-:W-:-:S02]  /*5d00*/  LOP3.LUT R22, R11, 0xffff, RZ, 0xc0, !PT ;  /* 0x0000ffff0b167812 */ /* 0x000fc400078ec0ff */
[----:B------:R-:W-:Y:S01]  /*5d10*/  LOP3.LUT R20, R11, 0xff, RZ, 0xc0, !PT ;  /* 0x000000ff0b147812 */ /* 0x000fe200078ec0ff */
[C---:B------:R-:W-:Y:S01]  /*5d20*/  HMMA.16816.F32.BF16 R44, R112.reuse, R48, RZ ;  /* 0x00000030702c723c */ /* 0x040fe200000418ff */
[--C-:B------:R-:W-:Y:S02]  /*5d30*/  SHF.R.U32.HI R145, RZ, 0x10, R11.reuse ;  /* 0x00000010ff917819 */ /* 0x100fe4000001160b */
[----:B------:R-:W-:Y:S01]  /*5d40*/  SHF.R.U32.HI R8, RZ, 0x18, R11 ;  /* 0x00000018ff087819 */ /* 0x000fe2000001160b */
[----:B------:R-:W5:Y:S01]  /*5d50*/  MUFU.EX2 R154, R154 ;  /* 0x0000009a009a7308 */ /* 0x000f620000000800 */
[----:B------:R-:W-:Y:S01]  /*5d60*/  SHF.R.U32.HI R11, RZ, 0x8, R22 ;  /* 0x00000008ff0b7819 */ /* 0x000fe20000011616 */
[C---:B------:R-:W-:Y:S01]  /*5d70*/  HMMA.16816.F32.BF16 R48, R112.reuse, R50, RZ ;  /* 0x000000327030723c */ /* 0x040fe200000418ff */
[----:B------:R-:W-:Y:S02]  /*5d80*/  SHF.R.U32.HI R9, RZ, 0x18, R14 ;  /* 0x00000018ff097819 */ /* 0x000fe4000001160e */
[----:B------:R-:W-:Y:S01]  /*5d90*/  LOP3.LUT R145, R145, 0xff, RZ, 0xc0, !PT ;  /* 0x000000ff91917812 */ /* 0x000fe200078ec0ff */
[----:B------:R-:W-:Y:S01]  /*5da0*/  LDSM.16.MT88.4 R12, [R188+0xc800] ;  /* 0x00c80000bc0c783b */ /* 0x000fe20000004200 */
[----:B------:R-:W-:Y:S01]  /*5db0*/  HSET2.LE.AND R146, R21, R172, PT ;  /* 0x000000ac15927233 */ /* 0x000fe20003803000 */
[----:B------:R-:W-:Y:S01]  /*5dc0*/  MUFU.EX2 R155, R155 ;  /* 0x0000009b009b7308 */ /* 0x000fe20000000800 */
[----:B------:R-:W-:Y:S01]  /*5dd0*/  PRMT R21, R20, 0x5410, R11 ;  /* 0x0000541014157816 */ /* 0x000fe2000000000b */
[----:B------:R-:W-:Y:S01]  /*5de0*/  HMMA.16816.F32.BF16 R128, R112, R124, RZ ;  /* 0x0000007c7080723c */ /* 0x000fe200000418ff */
[----:B------:R-:W-:-:S02]  /*5df0*/  PRMT R147, R10, 0x5410, R9 ;  /* 0x000054100a937816 */ /* 0x000fc40000000009 */
[----:B------:R-:W-:Y:S02]  /*5e00*/  PRMT R145, R145, 0x5410, R8 ;  /* 0x0000541091917816 */ /* 0x000fe40000000008 */
[--C-:B------:R-:W-:Y:S01]  /*5e10*/  HSET2.LE.AND R144, R21, R172.reuse, PT ;  /* 0x000000ac15907233 */ /* 0x100fe20003803000 */
[----:B------:R5:W3:Y:S01]  /*5e20*/  MUFU.EX2 R0, R23 ;  /* 0x0000001700007308 */ /* 0x000ae20000000800 */
[--C-:B------:R-:W-:Y:S01]  /*5e30*/  HSET2.LE.AND R147, R147, R172.reuse, PT ;  /* 0x000000ac93937233 */ /* 0x100fe20003803000 */
[----:B------:R-:W2:Y:S01]  /*5e40*/  LDSM.16.MT88.4 R8, [R192+0xe800] ;  /* 0x00e80000c008783b */ /* 0x000ea20000004200 */
[----:B-1----:R-:W-:Y:S01]  /*5e50*/  F2FP.BF16.F32.PACK_AB R21, R156, R161 ;  /* 0x000000a19c15723e */ /* 0x002fe200000010ff */
[C---:B------:R-:W-:Y:S01]  /*5e60*/  HMMA.16816.F32.BF16 R124, R112.reuse, R126, RZ ;  /* 0x0000007e707c723c */ /* 0x040fe200000418ff */
[----:B------:R-:W-:Y:S01]  /*5e70*/  HSET2.LE.AND R145, R145, R172, PT ;  /* 0x000000ac91917233 */ /* 0x000fe20003803000 */
[----:B------:R-:W-:Y:S01]  /*5e80*/  FADD.FTZ R161, R161, R160 ;  /* 0x000000a0a1a17221 */ /* 0x000fe20000010000 */
[----:B------:R-:W-:Y:S01]  /*5e90*/  LOP3.LUT R144, R144, R21, RZ, 0xc0, !PT ;  /* 0x0000001590907212 */ /* 0x000fe200078ec0ff */
[----:B------:R-:W-:Y:S02]  /*5ea0*/  MUFU.EX2 R159, R159 ;  /* 0x0000009f009f7308 */ /* 0x000fe40000000800 */
[----:B------:R-:W-:Y:S01]  /*5eb0*/  HMMA.16816.F32.BF16 R60, R112, R64, RZ ;  /* 0x00000040703c723c */ /* 0x000fe200000418ff */
[----:B------:R-:W-:-:S05]  /*5ec0*/  FADD.FTZ R156, R156, R161 ;  /* 0x000000a19c9c7221 */ /* 0x000fca0000010000 */
[----:B------:R-:W1:Y:S01]  /*5ed0*/  MUFU.EX2 R158, R158 ;  /* 0x0000009e009e7308 */ /* 0x000e620000000800 */
[----:B-----5:R-:W-:Y:S01]  /*5ee0*/  F2FP.BF16.F32.PACK_AB R23, R154, R157 ;  /* 0x0000009d9a17723e */ /* 0x020fe200000010ff */
[C---:B------:R-:W-:Y:S01]  /*5ef0*/  HMMA.16816.F32.BF16 R64, R112.reuse, R66, RZ ;  /* 0x000000427040723c */ /* 0x040fe200000418ff */
[----:B---3--:R-:W-:Y:S01]  /*5f00*/  F2FP.BF16.F32.PACK_AB R20, R0, R155 ;  /* 0x0000009b0014723e */ /* 0x008fe200000010ff */
[----:B------:R-:W-:Y:S01]  /*5f10*/  FADD.FTZ R157, R157, R156 ;  /* 0x0000009c9d9d7221 */ /* 0x000fe20000010000 */
[----:B------:R-:W-:Y:S02]  /*5f20*/  LOP3.LUT R146, R146, R23, RZ, 0xc0, !PT ;  /* 0x0000001792927212 */ /* 0x000fe400078ec0ff */
[----:B------:R-:W-:Y:S01]  /*5f30*/  LOP3.LUT R147, R147, R20, RZ, 0xc0, !PT ;  /* 0x0000001493937212 */ /* 0x000fe200078ec0ff */
[----:B------:R-:W-:Y:S01]  /*5f40*/  HMMA.16816.F32.BF16 R68, R112, R72, RZ ;  /* 0x000000487044723c */ /* 0x000fe200000418ff */
[----:B------:R-:W3:Y:S01]  /*5f50*/  LDSM.16.MT88.4 R20, [R190+0xe800] ;  /* 0x00e80000be14783b */ /* 0x000ee20000004200 */
[----:B------:R-:W-:Y:S01]  /*5f60*/  MUFU.EX2 R168, R168 ;  /* 0x000000a800a87308 */ /* 0x000fe20000000800 */
[----:B------:R-:W-:-:S03]  /*5f70*/  FADD.FTZ R157, R154, R157 ;  /* 0x0000009d9a9d7221 */ /* 0x000fc60000010000 */
[----:B------:R-:W-:Y:S01]  /*5f80*/  HMMA.16816.F32.BF16 R52, R112, R56, RZ ;  /* 0x000000387034723c */ /* 0x000fe200000418ff */
[----:B-1----:R-:W-:-:S03]  /*5f90*/  F2FP.BF16.F32.PACK_AB R116, R158, R159 ;  /* 0x0000009f9e74723e */ /* 0x002fc600000010ff */
[----:B------:R-:W-:Y:S01]  /*5fa0*/  MUFU.EX2 R171, R171 ;  /* 0x000000ab00ab7308 */ /* 0x000fe20000000800 */
[----:B------:R-:W-:Y:S01]  /*5fb0*/  FADD.FTZ R159, R159, R162 ;  /* 0x000000a29f9f7221 */ /* 0x000fe20000010000 */
[----:B------:R-:W-:Y:S01]  /*5fc0*/  HMMA.16816.F32.BF16 R56, R112, R58, RZ ;  /* 0x0000003a7038723c */ /* 0x000fe200000418ff */
[----:B------:R-:W-:Y:S02]  /*5fd0*/  LOP3.LUT R145, R145, R116, RZ, 0xc0, !PT ;  /* 0x0000007491917212 */ /* 0x000fe400078ec0ff */
[----:B------:R-:W-:-:S03]  /*5fe0*/  FADD.FTZ R158, R158, R159 ;  /* 0x0000009f9e9e7221 */ /* 0x000fc60000010000 */
[----:B----4-:R-:W-:Y:S01]  /*5ff0*/  HMMA.16816.F32.BF16 R84, R112, R88, RZ ;  /* 0x000000587054723c */ /* 0x010fe200000418ff */
[----:B------:R-:W-:Y:S01]  /*6000*/  MUFU.EX2 R201, R201 ;  /* 0x000000c900c97308 */ /* 0x000fe20000000800 */
[----:B------:R-:W-:-:S04]  /*6010*/  FADD.FTZ R155, R155, R158 ;  /* 0x0000009e9b9b7221 */ /* 0x000fc80000010000 */
[C---:B--2---:R-:W-:Y:S01]  /*6020*/  HMMA.16816.F32.BF16 R44, R144.reuse, R4, R44 ;  /* 0x00000004902c723c */ /* 0x044fe2000004182c */
[----:B------:R-:W-:Y:S02]  /*6030*/  FADD.FTZ R0, R0, R155 ;  /* 0x0000009b00007221 */ /* 0x000fe40000010000 */
[----:B------:R-:W1:Y:S03]  /*6040*/  MUFU.EX2 R174, R174 ;  /* 0x000000ae00ae7308 */ /* 0x000e660000000800 */
[----:B------:R-:W-:Y:S01]  /*6050*/  HMMA.16816.F32.BF16 R48, R144, R6, R48 ;  /* 0x000000069030723c */ /* 0x000fe20000041830 */
[----:B------:R-:W2:Y:S04]  /*6060*/  LDSM.16.MT88.4 R4, [R188+0xe800] ;  /* 0x00e80000bc04783b */ /* 0x000ea80000004200 */
[----:B------:R-:W-:Y:S01]  /*6070*/  MUFU.EX2 R175, R175 ;  /* 0x000000af00af7308 */ /* 0x000fe20000000800 */
[----:B------:R-:W-:Y:S06]  /*6080*/  HMMA.16816.F32.BF16 R88, R112, R90, RZ ;  /* 0x0000005a7058723c */ /* 0x000fec00000418ff */
[C---:B------:R-:W-:Y:S01]  /*6090*/  HMMA.16816.F32.BF16 R128, R144.reuse, R16, R128 ;  /* 0x000000109080723c */ /* 0x040fe20000041880 */
[----:B------:R-:W-:Y:S05]  /*60a0*/  MUFU.EX2 R170, R170 ;  /* 0x000000aa00aa7308 */ /* 0x000fea0000000800 */
[C---:B------:R-:W-:Y:S01]  /*60b0*/  HMMA.16816.F32.BF16 R124, R144.reuse, R18, R124 ;  /* 0x00000012907c723c */ /* 0x040fe2000004187c */
[----:B------:R-:W4:Y:S05]  /*60c0*/  LDSM.16.MT88.4 R16, [R189+0xe800] ;  /* 0x00e80000bd10783b */ /* 0x000f2a0000004200 */
[C---:B------:R-:W-:Y:S06]  /*60d0*/  HMMA.16816.F32.BF16 R60, R144.reuse, R8, R60 ;  /* 0x00000008903c723c */ /* 0x040fec000004183c */
[C---:B------:R-:W-:Y:S01]  /*60e0*/  HMMA.16816.F32.BF16 R64, R144.reuse, R10, R64 ;  /* 0x0000000a9040723c */ /* 0x040fe20000041840 */
[----:B------:R-:W5:Y:S05]  /*60f0*/  LDSM.16.MT88.4 R8, [R190+0x10800] ;  /* 0x01080000be08783b */ /* 0x000f6a0000004200 */
[C---:B---3--:R-:W-:Y:S06]  /*6100*/  HMMA.16816.F32.BF16 R68, R144.reuse, R20, R68 ;  /* 0x000000149044723c */ /* 0x048fec0000041844 */
[C---:B------:R-:W-:Y:S01]  /*6110*/  HMMA.16816.F32.BF16 R52, R144.reuse, R12, R52 ;  /* 0x0000000c9034723c */ /* 0x040fe20000041834 */
[----:B------:R-:W-:Y:S01]  /*6120*/  LOP3.LUT R20, R151, R200, R173, 0x96, !PT ;  /* 0x000000c897147212 */ /* 0x000fe200078e96ad */
[----:B------:R-:W-:Y:S01]  /*6130*/  FFMA.FTZ R200, R34, UR6, -R205 ;  /* 0x0000000622c87c23 */ /* 0x000fe200080108cd */
[----:B------:R-:W-:Y:S01]  /*6140*/  FFMA.FTZ R173, R137, UR6, -R220 ;  /* 0x0000000689ad7c23 */ /* 0x000fe200080108dc */
[----:B------:R-:W-:Y:S02]  /*6150*/  LDSM.16.MT88.4 R148, [R188+0x10800] ;  /* 0x01080000bc94783b */ /* 0x000fe40000004200 */
[C---:B------:R-:W-:Y:S01]  /*6160*/  HMMA.16816.F32.BF16 R56, R144.reuse, R14, R56 ;  /* 0x0000000e9038723c */ /* 0x040fe20000041838 */
[----:B------:R-:W-:Y:S01]  /*6170*/  IMAD.WIDE.U32 R20, R20, -0x2daee0ad, RZ ;  /* 0xd2511f5314147825 */ /* 0x000fe200078e00ff */
[----:B------:R-:W3:Y:S01]  /*6180*/  LDSM.16.MT88.4 R12, [R192+0x10800] ;  /* 0x01080000c00c783b */ /* 0x000ee20000004200 */
[----:B------:R-:W1:Y:S03]  /*6190*/  MUFU.EX2 R200, R200 ;  /* 0x000000c800c87308 */ /* 0x000e660000000800 */
[----:B--2---:R-:W-:Y:S01]  /*61a0*/  HMMA.16816.F32.BF16 R84, R144, R4, R84 ;  /* 0x000000049054723c */ /* 0x004fe20000041854 */
[----:B------:R-:W-:-:S02]  /*61b0*/  LOP3.LUT R228, R21, R228, R142, 0x96, !PT ;  /* 0x000000e415e47212 */ /* 0x000fc400078e968e */
[----:B------:R-:W-:Y:S02]  /*61c0*/  LOP3.LUT R232, R141, R20, R35, 0x96, !PT ;  /* 0x000000148de87212 */ /* 0x000fe400078e9623 */
[----:B------:R-:W2:Y:S01]  /*61d0*/  MUFU.EX2 R173, R173 ;  /* 0x000000ad00ad7308 */ /* 0x000ea20000000800 */
[----:B------:R-:W-:Y:S01]  /*61e0*/  HMMA.16816.F32.BF16 R88, R144, R6, R88 ;  /* 0x000000069058723c */ /* 0x000fe20000041858 */
[----:B------:R-:W1:Y:S01]  /*61f0*/  LDSM.16.MT88.4 R4, [R189+0x10800] ;  /* 0x01080000bd04783b */ /* 0x000e620000004200 */
[----:B------:R-:W-:-:S04]  /*6200*/  IMAD.WIDE.U32 R228, R228, -0x326172a9, RZ ;  /* 0xcd9e8d57e4e47825 */ /* 0x000fc800078e00ff */
[----:B------:R-:W-:Y:S01]  /*6210*/  HMMA.16816.F32.BF16 R76, R112, R80, RZ ;  /* 0x00000050704c723c */ /* 0x000fe200000418ff */
[----:B------:R-:W-:Y:S01]  /*6220*/  LOP3.LUT R230, R229, R230, R143, 0x96, !PT ;  /* 0x000000e6e5e67212 */ /* 0x000fe200078e968f */
[----:B------:R-:W-:-:S04]  /*6230*/  IMAD.WIDE.U32 R232, R232, -0x326172a9, RZ ;  /* 0xcd9e8d57e8e87825 */ /* 0x000fc800078e00ff */
[----:B------:R-:W-:Y:S01]  /*6240*/  HMMA.16816.F32.BF16 R100, R112, R104, RZ ;  /* 0x000000687064723c */ /* 0x000fe200000418ff */
[----:B------:R-:W-:-:S05]  /*6250*/  IMAD.WIDE.U32 R230, R230, -0x2daee0ad, RZ ;  /* 0xd2511f53e6e67825 */ /* 0x000fca00078e00ff */
[C---:B------:R-:W-:Y:S01]  /*6260*/  HMMA.16816.F32.BF16 R92, R112.reuse, R96, RZ ;  /* 0x00000060705c723c */ /* 0x040fe200000418ff */
[----:B------:R-:W-:Y:S02]  /*6270*/  LOP3.LUT R139, R231, R140, R139, 0x96, !PT ;  /* 0x0000008ce78b7212 */ /* 0x000fe400078e968b */
[----:B------:R-:W-:Y:S03]  /*6280*/  LDSM.16.MT88.4 R140, [R192+0xd000] ;  /* 0x00d00000c08c783b */ /* 0x000fe60000004200 */
[C---:B------:R-:W-:Y:S06]  /*6290*/  HMMA.16816.F32.BF16 R96, R112.reuse, R98, RZ ;  /* 0x000000627060723c */ /* 0x040fec00000418ff */
[C---:B------:R-:W-:Y:S06]  /*62a0*/  HMMA.16816.F32.BF16 R108, R112.reuse, R120, RZ ;  /* 0x00000078706c723c */ /* 0x040fec00000418ff */
[C---:B------:R-:W-:Y:S06]  /*62b0*/  HMMA.16816.F32.BF16 R104, R112.reuse, R106, RZ ;  /* 0x0000006a7068723c */ /* 0x040fec00000418ff */
[C---:B------:R-:W-:Y:S06]  /*62c0*/  HMMA.16816.F32.BF16 R120, R112.reuse, R122, RZ ;  /* 0x0000007a7078723c */ /* 0x040fec00000418ff */
[----:B------:R-:W-:Y:S06]  /*62d0*/  HMMA.16816.F32.BF16 R36, R112, R40, RZ ;  /* 0x000000287024723c */ /* 0x000fec00000418ff */
[----:B----4-:R-:W-:Y:S06]  /*62e0*/  HMMA.16816.F32.BF16 R76, R144, R16, R76 ;  /* 0x00000010904c723c */ /* 0x010fec000004184c */
[----:B------:R-:W-:Y:S01]  /*62f0*/  HMMA.16816.F32.BF16 R40, R112, R42, RZ ;  /* 0x0000002a7028723c */ /* 0x000fe200000418ff */
[----:B------:R-:W-:-:S02]  /*6300*/  IMAD.WIDE.U32 R16, R139, -0x326172a9, RZ ;  /* 0xcd9e8d578b107825 */ /* 0x000fc400078e00ff */
[----:B------:R-:W-:Y:S03]  /*6310*/  LDSM.16.MT88.4 R136, [R189+0xd000] ;  /* 0x00d00000bd88783b */ /* 0x000fe60000004200 */
[----:B-----5:R-:W-:Y:S06]  /*6320*/  HMMA.16816.F32.BF16 R100, R144, R8, R100 ;  /* 0x000000089064723c */ /* 0x020fec0000041864 */
[----:B------:R-:W-:Y:S01]  /*6330*/  HMMA.16816.F32.BF16 R80, R112, R82, RZ ;  /* 0x000000527050723c */ /* 0x000fe200000418ff */
[----:B------:R-:W-:-:S04]  /*6340*/  SHF.R.U32.HI R8, RZ, 0x10, R16 ;  /* 0x00000010ff087819 */ /* 0x000fc80000011610 */
[----:B------:R-:W-:Y:S01]  /*6350*/  LOP3.LUT R8, R8, 0xff, RZ, 0xc0, !PT ;  /* 0x000000ff08087812 */ /* 0x000fe200078ec0ff */
[C---:B---3--:R-:W-:Y:S06]  /*6360*/  HMMA.16816.F32.BF16 R92, R144.reuse, R12, R92 ;  /* 0x0000000c905c723c */ /* 0x048fec000004185c */
[----:B------:R-:W-:Y:S01]  /*6370*/  HMMA.16816.F32.BF16 R96, R144, R14, R96 ;  /* 0x0000000e9060723c */ /* 0x000fe20000041860 */
[----:B------:R-:W-:Y:S02]  /*6380*/  SHF.R.U32.HI R13, RZ, 0x18, R16 ;  /* 0x00000018ff0d7819 */ /* 0x000fe40000011610 */
[----:B------:R-:W-:-:S02]  /*6390*/  LOP3.LUT R12, R17, R232, R33, 0x96, !PT ;  /* 0x000000e8110c7212 */ /* 0x000fc400078e9621 */
[----:B------:R-:W-:Y:S01]  /*63a0*/  PRMT R13, R8, 0x5410, R13 ;  /* 0x00005410080d7816 */ /* 0x000fe2000000000d */
[C---:B------:R-:W-:Y:S01]  /*63b0*/  HMMA.16816.F32.BF16 R104, R144.reuse, R10, R104 ;  /* 0x0000000a9068723c */ /* 0x040fe20000041868 */
[C---:B------:R-:W-:Y:S01]  /*63c0*/  LOP3.LUT R14, R16.reuse, 0xffff, RZ, 0xc0, !PT ;  /* 0x0000ffff100e7812 */ /* 0x040fe200078ec0ff */
[----:B------:R-:W3:Y:S01]  /*63d0*/  LDSM.16.MT88.4 R8, [R190+0xd000] ;  /* 0x00d00000be08783b */ /* 0x000ee20000004200 */
[----:B------:R-:W-:Y:S02]  /*63e0*/  LOP3.LUT R15, R16, 0xff, RZ, 0xc0, !PT ;  /* 0x000000ff100f7812 */ /* 0x000fe400078ec0ff */
[----:B------:R-:W-:Y:S01]  /*63f0*/  SHF.R.U32.HI R14, RZ, 0x8, R14 ;  /* 0x00000008ff0e7819 */ /* 0x000fe2000001160e */
[----:B-1----:R-:W-:Y:S01]  /*6400*/  HMMA.16816.F32.BF16 R108, R144, R4, R108 ;  /* 0x00000004906c723c */ /* 0x002fe2000004186c */
[----:B------:R-:W-:Y:S01]  /*6410*/  HSET2.LE.AND R13, R13, R172, PT ;  /* 0x000000ac0d0d7233 */ /* 0x000fe20003803000 */
[----:B------:R-:W-:Y:S01]  /*6420*/  LDSM.16.MT88.4 R32, [R188+0xd000] ;  /* 0x00d00000bc20783b */ /* 0x000fe20000004200 */
[----:B------:R-:W-:-:S02]  /*6430*/  PRMT R15, R15, 0x5410, R14 ;  /* 0x000054100f0f7816 */ /* 0x000fc4000000000e */
[----:B------:R-:W-:Y:S01]  /*6440*/  LOP3.LUT R14, R12, 0xffff, RZ, 0xc0, !PT ;  /* 0x0000ffff0c0e7812 */ /* 0x000fe200078ec0ff */
[C---:B------:R-:W-:Y:S01]  /*6450*/  HMMA.16816.F32.BF16 R120, R144.reuse, R6, R120 ;  /* 0x000000069078723c */ /* 0x040fe20000041878 */
[----:B------:R-:W1:Y:S01]  /*6460*/  LDSM.16.MT88.4 R4, [R189+0xf000] ;  /* 0x00f00000bd04783b */ /* 0x000e620000004200 */
[----:B------:R-:W-:Y:S02]  /*6470*/  HSET2.LE.AND R15, R15, R172, PT ;  /* 0x000000ac0f0f7233 */ /* 0x000fe40003803000 */
[----:B------:R-:W-:Y:S02]  /*6480*/  SHF.R.U32.HI R14, RZ, 0x8, R14 ;  /* 0x00000008ff0e7819 */ /* 0x000fe4000001160e */
[C---:B------:R-:W-:Y:S06]  /*6490*/  HMMA.16816.F32.BF16 R36, R144.reuse, R24, R36 ;  /* 0x000000189024723c */ /* 0x040fec0000041824 */
[----:B------:R-:W-:Y:S01]  /*64a0*/  HMMA.16816.F32.BF16 R40, R144, R26, R40 ;  /* 0x0000001a9028723c */ /* 0x000fe20000041828 */
[----:B------:R-:W-:-:S04]  /*64b0*/  SHF.R.U32.HI R25, RZ, 0x10, R12 ;  /* 0x00000010ff197819 */ /* 0x000fc8000001160c */
[----:B------:R-:W-:Y:S01]  /*64c0*/  LOP3.LUT R25, R25, 0xff, RZ, 0xc0, !PT ;  /* 0x000000ff19197812 */ /* 0x000fe200078ec0ff */
[----:B------:R-:W-:Y:S01]  /*64d0*/  HMMA.16816.F32.BF16 R80, R144, R18, R80 ;  /* 0x000000129050723c */ /* 0x000fe20000041850 */
[----:B------:R-:W-:Y:S01]  /*64e0*/  LOP3.LUT R27, R12, 0xff, RZ, 0xc0, !PT ;  /* 0x000000ff0c1b7812 */ /* 0x000fe200078ec0ff */
[----:B------:R-:W-:Y:S01]  /*64f0*/  LDSM.16.MT88.4 R16, [R188+0xf000] ;  /* 0x00f00000bc10783b */ /* 0x000fe20000004200 */
[----:B------:R-:W-:Y:S02]  /*6500*/  SHF.R.U32.HI R12, RZ, 0x18, R12 ;  /* 0x00000018ff0c7819 */ /* 0x000fe4000001160c */
        /* <DEDUP_REMOVED lines=9> */
[----:B------:R-:W-:Y:S01]  /*65a0*/  F2FP.BF16.F32.PACK_AB R27, R171, R168 ;  /* 0x000000a8ab1b723e */ /* 0x000fe200000010ff */
[----:B------:R-:W-:Y:S01]  /*65b0*/  FADD.FTZ R168, R168, R157 ;  /* 0x0000009da8a87221 */ /* 0x000fe20000010000 */
[----:B------:R-:W-:Y:S01]  /*65c0*/  F2FP.BF16.F32.PACK_AB R12, R175, R200 ;  /* 0x000000c8af0c723e */ /* 0x000fe200000010ff */
[----:B------:R-:W-:Y:S01]  /*65d0*/  HMMA.16816.F32.BF16 R112, R112, R30, RZ ;  /* 0x0000001e7070723c */ /* 0x000fe200000418ff */
[----:B--2---:R-:W-:Y:S01]  /*65e0*/  F2FP.BF16.F32.PACK_AB R26, R173, R170 ;  /* 0x000000aaad1a723e */ /* 0x004fe200000010ff */
        /* <DEDUP_REMOVED lines=9> */
[----:B------:R-:W2:Y:S01]  /*6680*/  LDSM.16.MT88.4 R12, [R192+0x11000] ;  /* 0x01100000c00c783b */ /* 0x000ea20000004200 */
[----:B------:R-:W-:Y:S01]  /*6690*/  HMMA.16816.F32.BF16 R72, R144, R22, R72 ;  /* 0x000000169048723c */ /* 0x000fe20000041848 */
[----:B------:R-:W-:-:S02]  /*66a0*/  FADD.FTZ R173, R173, R170 ;  /* 0x000000aaadad7221 */ /* 0x000fc40000010000 */
[----:B------:R-:W-:Y:S03]  /*66b0*/  LDSM.16.MT88.4 R20, [R190+0xf000] ;  /* 0x00f00000be14783b */ /* 0x000fe60000004200 */
[C---:B---3--:R-:W-:Y:S06]  /*66c0*/  HMMA.16816.F32.BF16 R36, R24.reuse, R8, R36 ;  /* 0x000000081824723c */ /* 0x048fec0000041824 */
[C---:B------:R-:W-:Y:S01]  /*66d0*/  HMMA.16816.F32.BF16 R40, R24.reuse, R10, R40 ;  /* 0x0000000a1828723c */ /* 0x040fe20000041828 */
[----:B------:R-:W3:Y:S05]  /*66e0*/  LDSM.16.MT88.4 R8, [R190+0x11000] ;  /* 0x01100000be08783b */ /* 0x000eea0000004200 */
[C---:B-1----:R-:W-:Y:S06]  /*66f0*/  HMMA.16816.F32.BF16 R76, R24.reuse, R4, R76 ;  /* 0x00000004184c723c */ /* 0x042fec000004184c */
[C---:B------:R-:W-:Y:S01]  /*6700*/  HMMA.16816.F32.BF16 R80, R24.reuse, R6, R80 ;  /* 0x000000061850723c */ /* 0x040fe20000041850 */
[----:B------:R-:W1:Y:S05]  /*6710*/  LDSM.16.MT88.4 R4, [R189+0x11000] ;  /* 0x01100000bd04783b */ /* 0x000e6a0000004200 */
[----:B------:R-:W-:Y:S06]  /*6720*/  HMMA.16816.F32.BF16 R124, R24, R142, R124 ;  /* 0x0000008e187c723c */ /* 0x000fec000004187c */
[----:B------:R-:W-:Y:S01]  /*6730*/  HMMA.16816.F32.BF16 R116, R144, R148, R116 ;  /* 0x000000949074723c */ /* 0x000fe20000041874 */
[--C-:B------:R-:W-:Y:S01]  /*6740*/  FFMA.FTZ R142, R223, UR6, -R220.reuse ;  /* 0x00000006df8e7c23 */ /* 0x100fe200080108dc */
[----:B------:R-:W-:Y:S01]  /*6750*/  FFMA.FTZ R223, R211, UR6, -R220 ;  /* 0x00000006d3df7c23 */ /* 0x000fe200080108dc */
[----:B------:R-:W-:-:S03]  /*6760*/  FFMA.FTZ R143, R206, UR6, -R205 ;  /* 0x00000006ce8f7c23 */ /* 0x000fc600080108cd */
[----:B--2---:R-:W-:Y:S01]  /*6770*/  HMMA.16816.F32.BF16 R92, R24, R12, R92 ;  /* 0x0000000c185c723c */ /* 0x004fe2000004185c */
[----:B------:R-:W-:Y:S05]  /*6780*/  MUFU.EX2 R142, R142 ;  /* 0x0000008e008e7308 */ /* 0x000fea0000000800 */
[----:B------:R-:W-:Y:S01]  /*6790*/  HMMA.16816.F32.BF16 R112, R144, R150, R112 ;  /* 0x000000969070723c */ /* 0x000fe20000041870 */
[----:B------:R-:W-:Y:S01]  /*67a0*/  LOP3.LUT R12, R233, R228, R221, 0x96, !PT ;  /* 0x000000e4e90c7212 */ /* 0x000fe200078e96dd */
[----:B------:R-:W-:Y:S01]  /*67b0*/  FFMA.FTZ R221, R202, UR6, -R205 ;  /* 0x00000006cadd7c23 */ /* 0x000fe200080108cd */
[----:B------:R-:W-:Y:S03]  /*67c0*/  MUFU.EX2 R223, R223 ;  /* 0x000000df00df7308 */ /* 0x000fe60000000800 */
[----:B------:R-:W-:Y:S01]  /*67d0*/  HMMA.16816.F32.BF16 R128, R24, R140, R128 ;  /* 0x0000008c1880723c */ /* 0x000fe20000041880 */
[----:B------:R-:W-:-:S04]  /*67e0*/  IMAD.WIDE.U32 R12, R12, -0x2daee0ad, RZ ;  /* 0xd2511f530c0c7825 */ /* 0x000fc800078e00ff */
[--C-:B------:R-:W-:Y:S01]  /*67f0*/  FFMA.FTZ R144, R204, UR6, -R205.reuse ;  /* 0x00000006cc907c23 */ /* 0x100fe200080108cd */
[----:B------:R-:W-:Y:S01]  /*6800*/  FFMA.FTZ R146, R203, UR6, -R205 ;  /* 0x00000006cb927c23 */ /* 0x000fe200080108cd */
[----:B------:R-:W-:Y:S01]  /*6810*/  MUFU.EX2 R143, R143 ;  /* 0x0000008f008f7308 */ /* 0x000fe20000000800 */
[----:B------:R-:W-:Y:S01]  /*6820*/  LOP3.LUT R207, R13, R230, R207, 0x96, !PT ;  /* 0x000000e60dcf7212 */ /* 0x000fe200078e96cf */
[--C-:B------:R-:W-:Y:S01]  /*6830*/  FFMA.FTZ R140, R227, UR6, -R220.reuse ;  /* 0x00000006e38c7c23 */ /* 0x100fe200080108dc */
[----:B------:R-:W-:Y:S01]  /*6840*/  FFMA.FTZ R141, R225, UR6, -R220 ;  /* 0x00000006e18d7c23 */ /* 0x000fe200080108dc */
[C---:B------:R-:W-:Y:S04]  /*6850*/  HMMA.16816.F32.BF16 R52, R24.reuse, R32, R52 ;  /* 0x000000201834723c */ /* 0x040fe80000041834 */
[----:B------:R-:W-:Y:S02]  /*6860*/  MUFU.EX2 R140, R140 ;  /* 0x0000008c008c7308 */ /* 0x000fe40000000800 */
[----:B---3--:R-:W-:Y:S01]  /*6870*/  HMMA.16816.F32.BF16 R100, R24, R8, R100 ;  /* 0x000000081864723c */ /* 0x008fe20000041864 */
[----:B------:R-:W-:-:S05]  /*6880*/  LOP3.LUT R33, R12, 0xff, RZ, 0xc0, !PT ;  /* 0x000000ff0c217812 */ /* 0x000fca00078ec0ff */
[----:B------:R-:W2:Y:S01]  /*6890*/  MUFU.EX2 R141, R141 ;  /* 0x0000008d008d7308 */ /* 0x000ea20000000800 */
[C---:B------:R-:W-:Y:S01]  /*68a0*/  HMMA.16816.F32.BF16 R104, R24.reuse, R10, R104 ;  /* 0x0000000a1868723c */ /* 0x040fe20000041868 */
[----:B------:R-:W-:Y:S02]  /*68b0*/  LOP3.LUT R8, R12, 0xffff, RZ, 0xc0, !PT ;  /* 0x0000ffff0c087812 */ /* 0x000fe400078ec0ff */
[----:B------:R-:W-:Y:S02]  /*68c0*/  SHF.R.U32.HI R9, RZ, 0x18, R12 ;  /* 0x00000018ff097819 */ /* 0x000fe4000001160c */
[----:B------:R-:W-:Y:S01]  /*68d0*/  SHF.R.U32.HI R8, RZ, 0x8, R8 ;  /* 0x00000008ff087819 */ /* 0x000fe20000011608 */
[----:B-1----:R-:W-:Y:S01]  /*68e0*/  HMMA.16816.F32.BF16 R108, R24, R4, R108 ;  /* 0x00000004186c723c */ /* 0x002fe2000004186c */
[----:B------:R-:W1:Y:S01]  /*68f0*/  MUFU.EX2 R144, R144 ;  /* 0x0000009000907308 */ /* 0x000e620000000800 */
[----:B------:R-:W-:Y:S02]  /*6900*/  SHF.R.U32.HI R10, RZ, 0x10, R12 ;  /* 0x00000010ff0a7819 */ /* 0x000fe4000001160c */
[----:B------:R-:W-:-:S02]  /*6910*/  SHF.R.U32.HI R12, RZ, 0x10, R207 ;  /* 0x00000010ff0c7819 */ /* 0x000fc400000116cf */
[C---:B------:R-:W-:Y:S01]  /*6920*/  HMMA.16816.F32.BF16 R96, R24.reuse, R14, R96 ;  /* 0x0000000e1860723c */ /* 0x040fe20000041860 */
[C---:B------:R-:W-:Y:S02]  /*6930*/  LOP3.LUT R4, R207.reuse, 0xffff, RZ, 0xc0, !PT ;  /* 0x0000ffffcf047812 */ /* 0x040fe400078ec0ff */
[----:B------:R-:W-:Y:S01]  /*6940*/  MUFU.EX2 R146, R146 ;  /* 0x0000009200927308 */ /* 0x000fe20000000800 */
[----:B------:R-:W-:Y:S02]  /*6950*/  LOP3.LUT R11, R207, 0xff, RZ, 0xc0, !PT ;  /* 0x000000ffcf0b7812 */ /* 0x000fe400078ec0ff */
[----:B------:R-:W-:Y:S01]  /*6960*/  LOP3.LUT R10, R10, 0xff, RZ, 0xc0, !PT ;  /* 0x000000ff0a0a7812 */ /* 0x000fe200078ec0ff */
[C---:B------:R-:W-:Y:S01]  /*6970*/  HMMA.16816.F32.BF16 R120, R24.reuse, R6, R120 ;  /* 0x000000061878723c */ /* 0x040fe20000041878 */
[----:B------:R-:W-:Y:S02]  /*6980*/  SHF.R.U32.HI R14, RZ, 0x8, R4 ;  /* 0x00000008ff0e7819 */ /* 0x000fe40000011604 */
[----:B------:R-:W-:Y:S01]  /*6990*/  SHF.R.U32.HI R5, RZ, 0x18, R207 ;  /* 0x00000018ff057819 */ /* 0x000fe200000116cf */
[----:B------:R-:W3:Y:S01]  /*69a0*/  MUFU.EX2 R221, R221 ;  /* 0x000000dd00dd7308 */ /* 0x000ee20000000800 */
[----:B------:R-:W-:Y:S01]  /*69b0*/  LOP3.LUT R4, R12, 0xff, RZ, 0xc0, !PT ;  /* 0x000000ff0c047812 */ /* 0x000fe200078ec0ff */
[----:B------:R-:W-:Y:S01]  /*69c0*/  HMMA.16816.F32.BF16 R60, R24, R28, R60 ;  /* 0x0000001c183c723c */ /* 0x000fe2000004183c */
[----:B------:R-:W-:-:S02]  /*69d0*/  PRMT R9, R10, 0x5410, R9 ;  /* 0x000054100a097816 */ /* 0x000fc40000000009 */
[----:B------:R-:W-:Y:S02]  /*69e0*/  PRMT R11, R11, 0x5410, R14 ;  /* 0x000054100b0b7816 */ /* 0x000fe4000000000e */
[----:B------:R-:W-:Y:S01]  /*69f0*/  PRMT R33, R33, 0x5410, R8 ;  /* 0x0000541021217816 */ /* 0x000fe20000000008 */
[C---:B------:R-:W-:Y:S01]  /*6a00*/  HMMA.16816.F32.BF16 R64, R24.reuse, R30, R64 ;  /* 0x0000001e1840723c */ /* 0x040fe20000041840 */
[----:B------:R-:W-:Y:S01]  /*6a10*/  PRMT R5, R4, 0x5410, R5 ;  /* 0x0000541004057816 */ /* 0x000fe20000000005 */
[----:B------:R-:W4:Y:S01]  /*6a20*/  LDSM.16.MT88.4 R28, [R188+0x11000] ;  /* 0x01100000bc1c783b */ /* 0x000f220000004200 */
[--C-:B------:R-:W-:Y:S02]  /*6a30*/  HSET2.LE.AND R4, R11, R172.reuse, PT ;  /* 0x000000ac0b047233 */ /* 0x100fe40003803000 */
[--C-:B------:R-:W-:Y:S01]  /*6a40*/  HSET2.LE.AND R7, R9, R172.reuse, PT ;  /* 0x000000ac09077233 */ /* 0x100fe20003803000 */
[C---:B------:R-:W-:Y:S01]  /*6a50*/  HMMA.16816.F32.BF16 R68, R24.reuse, R20, R68 ;  /* 0x000000141844723c */ /* 0x040fe20000041844 */
[--C-:B------:R-:W-:Y:S01]  /*6a60*/  HSET2.LE.AND R6, R33, R172.reuse, PT ;  /* 0x000000ac21067233 */ /* 0x100fe20003803000 */
[----:B------:R-:W-:Y:S01]  /*6a70*/  LDSM.16.MT88.4 R12, [R189+0xd800] ;  /* 0x00d80000bd0c783b */ /* 0x000fe20000004200 */
[----:B--2---:R-:W-:Y:S01]  /*6a80*/  F2FP.BF16.F32.PACK_AB R11, R141, R140 ;  /* 0x0000008c8d0b723e */ /* 0x004fe200000010ff */
[----:B------:R-:W-:Y:S01]  /*6a90*/  FADD.FTZ R140, R140, R173 ;  /* 0x000000ad8c8c7221 */ /* 0x000fe20000010000 */
[----:B------:R-:W-:Y:S01]  /*6aa0*/  HSET2.LE.AND R5, R5, R172, PT ;  /* 0x000000ac05057233 */ /* 0x000fe20003803000 */
[C---:B------:R-:W-:Y:S01]  /*6ab0*/  HMMA.16816.F32.BF16 R72, R24.reuse, R22, R72 ;  /* 0x000000161848723c */ /* 0x040fe20000041848 */
[----:B-1----:R-:W-:Y:S01]  /*6ac0*/  F2FP.BF16.F32.PACK_AB R10, R144, R143 ;  /* 0x0000008f900a723e */ /* 0x002fe200000010ff */
[----:B------:R-:W1:Y:S01]  /*6ad0*/  LDSM.16.MT88.4 R20, [R192+0xd800] ;  /* 0x00d80000c014783b */ /* 0x000e620000004200 */
[----:B------:R-:W-:Y:S01]  /*6ae0*/  F2FP.BF16.F32.PACK_AB R9, R223, R142 ;  /* 0x0000008edf09723e */ /* 0x000fe200000010ff */
[----:B------:R-:W-:Y:S01]  /*6af0*/  FADD.FTZ R143, R143, R200 ;  /* 0x000000c88f8f7221 */ /* 0x000fe20000010000 */
[----:B---3--:R-:W-:Y:S01]  /*6b00*/  F2FP.BF16.F32.PACK_AB R8, R221, R146 ;  /* 0x00000092dd08723e */ /* 0x008fe200000010ff */
        /* <DEDUP_REMOVED lines=8> */
[----:B------:R-:W2:Y:S01]  /*6b90*/  LDSM.16.MT88.4 R16, [R190+0xd800] ;  /* 0x00d80000be10783b */ /* 0x000ea20000004200 */
        /* <DEDUP_REMOVED lines=37> */
[C---:B------:R-:W-:Y:S06]  /*6df0*/  HMMA.16816.F32.BF16 R104, R4.reuse, R18, R104 ;  /* 0x000000120468723c */ /* 0x040fec0000041868 */
[C---:B------:R-:W-:Y:S06]  /*6e00*/  HMMA.16816.F32.BF16 R108, R4.reuse, R12, R108 ;  /* 0x0000000c046c723c */ /* 0x040fec000004186c */
[C---:B------:R-:W-:Y:S06]  /*6e10*/  HMMA.16816.F32.BF16 R120, R4.reuse, R14, R120 ;  /* 0x0000000e0478723c */ /* 0x040fec0000041878 */
[C---:B---3--:R-:W-:Y:S06]  /*6e20*/  HMMA.16816.F32.BF16 R116, R4.reuse, R8, R116 ;  /* 0x000000080474723c */ /* 0x048fec0000041874 */
[----:B------:R-:W-:Y:S01]  /*6e30*/  HMMA.16816.F32.BF16 R112, R4, R10, R112 ;  /* 0x0000000a0470723c */ /* 0x000fe20000041870 */
[----:B------:R-:W-:-:S08]  /*6e40*/  NOP ;  /* 0x0000000000007918 */ /* 0x000fd00000000000 */
[----:B------:R-:W-:-:S15]  /*6e50*/  @!P0 BRA `(.L_x_829) ;  /* 0x0000004400048947 */ /* 0x000fde0003800000 */
[----:B------:R-:W1:Y:S01]  /*6e60*/  S2R R0, SR_TID.X ;  /* 0x0000000000007919 */ /* 0x000e620000002100 */
[----:B------:R-:W-:Y:S01]  /*6e70*/  ULDC UR4, c[0x0][0x2d0] ;  /* 0x0000b40000047ab9 */ /* 0x000fe20000000800 */
[----:B------:R-:W-:Y:S01]  /*6e80*/  IMAD.WIDE.U32 R226, R2, -0x326172a9, RZ ;  /* 0xcd9e8d5702e27825 */ /* 0x000fe200078e00ff */
[----:B------:R-:W-:Y:S01]  /*6e90*/  ISETP.GE.AND P4, PT, R152, UR4, PT ;  /* 0x0000000498007c0c */ /* 0x000fe2000bf86270 */
[----:B------:R-:W-:Y:S01]  /*6ea0*/  UIADD3 UR24, UR25, 0x3f, URZ ;  /* 0x0000003f19187890 */ /* 0x000fe2000fffe03f */
[----:B------:R-:W-:Y:S01]  /*6eb0*/  MOV R211, 0x7054 ;  /* 0x0000705400d37802 */ /* 0x000fe20000000f00 */
[----:B------:R-:W-:Y:S01]  /*6ec0*/  IMAD.U32 R220, RZ, RZ, UR25 ;  /* 0x00000019ffdc7e24 */ /* 0x000fe2000f8e00ff */
[----:B------:R-:W-:Y:S01]  /*6ed0*/  LOP3.LUT R224, R227, R135, RZ, 0x3c, !PT ;  /* 0x00000087e3e07212 */ /* 0x000fe200078e3cff */
[----:B------:R-:W-:Y:S01]  /*6ee0*/  USHF.R.S32.HI UR4, URZ, 0x1f, UR24 ;  /* 0x0000001f3f047899 */ /* 0x000fe20008011418 */
[----:B------:R-:W-:Y:S01]  /*6ef0*/  IMAD.WIDE.U32 R228, R134, -0x2daee0ad, RZ ;  /* 0xd2511f5386e47825 */ /* 0x000fe200078e00ff */
[----:B------:R-:W-:Y:S01]  /*6f00*/  ULDC.64 UR8, c[0x0][0x250] ;  /* 0x0000940000087ab9 */ /* 0x000fe20000000a00 */
[----:B------:R-:W-:Y:S01]  /*6f10*/  ULDC UR11, c[0x0][0x2d0] ;  /* 0x0000b400000b7ab9 */ /* 0x000fe20000000800 */
[----:B------:R-:W-:Y:S01]  /*6f20*/  ULEA.HI UR24, UR4, UR24, URZ, 0x6 ;  /* 0x0000001804187291 */ /* 0x000fe2000f8f303f */
[----:B------:R-:W-:Y:S01]  /*6f30*/  IMAD.WIDE.U32 R224, R224, -0x2daee0ad, RZ ;  /* 0xd2511f53e0e07825 */ /* 0x000fe200078e00ff */
[----:B------:R-:W-:-:S02]  /*6f40*/  USHF.L.U64.HI UR19, UR8, 0x4, UR9 ;  /* 0x0000000408137899 */ /* 0x000fc40008010209 */
[----:B------:R-:W2:Y:S01]  /*6f50*/  @!P4 LDC.64 R206, c[0x0][0x220] ;  /* 0x00008800ffcecb82 */ /* 0x000ea20000000a00 */
[----:B------:R-:W-:Y:S02]  /*6f60*/  USHF.L.U32 UR20, UR8, 0x4, URZ ;  /* 0x0000000408147899 */ /* 0x000fe4000800063f */
[----:B------:R-:W-:Y:S01]  /*6f70*/  ULEA.HI.SX32 UR24, UR24, 0xfffffffe, 0x1a ;  /* 0xfffffffe18187891 */ /* 0x000fe2000f8fd23f */
[----:B------:R-:W-:Y:S01]  /*6f80*/  ULDC UR4, c[0x0][0x2ec] ;  /* 0x0000bb0000047ab9 */ /* 0x000fe20000000800 */
[----:B------:R-:W-:-:S03]  /*6f90*/  ULDC.64 UR6, c[0x0][0x248] ;  /* 0x0000920000067ab9 */ /* 0x000fc60000000a00 */
[----:B------:R-:W3:Y:S08]  /*6fa0*/  @!P4 LDC.64 R204, c[0x0][0x220] ;  /* 0x00008800ffcccb82 */ /* 0x000ef00000000a00 */
[----:B------:R-:W4:Y:S01]  /*6fb0*/  @!P4 LDC.64 R202, c[0x0][0x220] ;  /* 0x00008800ffcacb82 */ /* 0x000f220000000a00 */
[----:B-1----:R-:W-:-:S05]  /*6fc0*/  LOP3.LUT R0, R0, 0x3, RZ, 0xc0, !PT ;  /* 0x0000000300007812 */ /* 0x002fca00078ec0ff */
[----:B------:R-:W-:Y:S02]  /*6fd0*/  IMAD R133, R0, -0x2, R133 ;  /* 0xfffffffe00857824 */ /* 0x000fe400078e0285 */
[----:B------:R-:W1:Y:S01]  /*6fe0*/  @!P4 LDC.64 R200, c[0x0][0x220] ;  /* 0x00008800ffc8cb82 */ /* 0x000e620000000a00 */
[----:B------:R-:W-:Y:S02]  /*6ff0*/  IMAD.MOV.U32 R0, RZ, RZ, R3 ;  /* 0x000000ffff007224 */ /* 0x000fe400078e0003 */
[----:B------:R-:W-:Y:S02]  /*7000*/  IADD3 R220, R220, -UR17, R133 ;  /* 0x80000011dcdc7c10 */ /* 0x000fe4000fffe085 */
[----:B------:R-:W-:Y:S01]  /*7010*/  MOV R133, R132 ;  /* 0x0000008400857202 */ /* 0x000fe20000000f00 */
[----:B------:R-:W-:Y:S06]  /*7020*/  BRA `(.L_x_830) ;  /* 0x0000000400cc7947 */ /* 0x000fec0003800000 */
.L_x_832:
        /* <DEDUP_REMOVED lines=14> */
[----:B------:R-:W5:Y:S01]  /*7110*/  @!P4 LDC.64 R136, c[0x0][0x218] ;  /* 0x00008600ff88cb82 */ /* 0x000f620000000a00 */
[C---:B------:R-:W-:Y:S03]  /*7120*/  IADD3 R148, P6, R149.reuse, UR14, RZ ;  /* 0x0000000e95947c10 */ /* 0x040fe6000ffde0ff */
        /* <DEDUP_REMOVED lines=13> */
[----:B------:R-:W-:Y:S01]  /*7200*/  @!P4 LDGSTS.E.BYPASS.LTC128B.128 [R208+0x6000], desc[UR22][R160.64] ;  /* 0x06000000a0d0cfae */ /* 0x000fe2000b901d56 */
[C---:B-----5:R-:W-:Y:S02]  /*7210*/  @!P4 LEA R152, P1, R148.reuse, R136, 0x1 ;  /* 0x000000889498c211 */ /* 0x060fe400078208ff */
[----:B------:R-:W-:Y:S01]  /*7220*/  @!P2 LEA.HI.X R157, R149, R139, R150, 0x1, P0 ;  /* 0x0000008b959da211 */ /* 0x000fe200000f0c96 */
[----:B------:R3:W-:Y:S01]  /*7230*/  @P3 STS.128 [R208+0x8000], RZ ;  /* 0x008000ffd0003388 */ /* 0x0007e20000000c00 */
[----:B-1----:R-:W-:Y:S01]  /*7240*/  @!P3 LEA R154, P0, R148, R134, 0x1 ;  /* 0x00000086949ab211 */ /* 0x002fe200078008ff */
[----:B------:R-:W1:Y:S01]  /*7250*/  @!P2 LDC.64 R140, c[0x0][0x218] ;  /* 0x00008600ff8cab82 */ /* 0x000e620000000a00 */
[----:B------:R-:W-:Y:S01]  /*7260*/  IADD3.X R150, R150, UR13, RZ, P6, !PT ;  /* 0x0000000d96967c10 */ /* 0x000fe2000b7fe4ff */
[----:B------:R-:W-:Y:S01]  /*7270*/  @!PT LDS RZ, [RZ] ;  /* 0x00000000fffff984 */ /* 0x000fe20000000800 */
[----:B------:R-:W-:Y:S01]  /*7280*/  @!PT LDS RZ, [RZ] ;  /* 0x00000000fffff984 */ /* 0x000fe20000000800 */
[----:B------:R-:W-:Y:S01]  /*7290*/  @!PT LDS RZ, [RZ] ;  /* 0x00000000fffff984 */ /* 0x000fe20000000800 */
[----:B------:R-:W-:Y:S03]  /*72a0*/  @!P3 LDGSTS.E.BYPASS.LTC128B.128 [R208+0x8000], desc[UR22][R158.64+0x80] ;  /* 0x080000809ed0bfae */ /* 0x000fe6000b901d56 */
[C-C-:B------:R-:W-:Y:S01]  /*72b0*/  @!P4 LEA.HI.X R153, R148.reuse, R137, R150.reuse, 0x1, P1 ;  /* 0x000000899499c211 */ /* 0x140fe200008f0c96 */
[----:B------:R3:W-:Y:S01]  /*72c0*/  @P2 STS.128 [R208+0xa000], RZ ;  /* 0x00a000ffd0002388 */ /* 0x0007e20000000c00 */
[C-C-:B------:R-:W-:Y:S01]  /*72d0*/  @!P3 LEA.HI.X R155, R148.reuse, R135, R150.reuse, 0x1, P0 ;  /* 0x00000087949bb211 */ /* 0x140fe200000f0c96 */
[----:B------:R-:W4:Y:S01]  /*72e0*/  @!P4 LDC.64 R138, c[0x0][0x218] ;  /* 0x00008600ff8acb82 */ /* 0x000f220000000a00 */
[C---:B------:R-:W-:Y:S01]  /*72f0*/  @!P2 LEA R146, P0, R148.reuse, R146, 0x1 ;  /* 0x000000929492a211 */ /* 0x040fe200078008ff */
[----:B------:R-:W-:Y:S01]  /*7300*/  @!PT LDS RZ, [RZ] ;  /* 0x00000000fffff984 */ /* 0x000fe20000000800 */
[----:B------:R-:W-:Y:S01]  /*7310*/  @!PT LDS RZ, [RZ] ;  /* 0x00000000fffff984 */ /* 0x000fe20000000800 */
[----:B------:R-:W-:Y:S01]  /*7320*/  @!PT LDS RZ, [RZ] ;  /* 0x00000000fffff984 */ /* 0x000fe20000000800 */
[----:B------:R5:W-:Y:S01]  /*7330*/  @!P2 LDGSTS.E.BYPASS.LTC128B.128 [R208+0xa000], desc[UR22][R156.64+0x100] ;  /* 0x0a0001009cd0afae */ /* 0x000be2000b901d56 */
[C---:B------:R-:W-:Y:S02]  /*7340*/  IADD3 R149, P1, R148.reuse, UR14, RZ ;  /* 0x0000000e94957c10 */ /* 0x040fe4000ff3e0ff */
[----:B------:R-:W-:Y:S01]  /*7350*/  @!P2 LEA.HI.X R147, R148, R147, R150, 0x1, P0 ;  /* 0x000000939493a211 */ /* 0x000fe200000f0c96 */
[----:B------:R3:W-:Y:S01]  /*7360*/  @P4 STS.128 [R208+0x6800], RZ ;  /* 0x006800ffd0004388 */ /* 0x0007e20000000c00 */
[----:B------:R-:W-:Y:S01]  /*7370*/  IADD3.X R150, R150, UR13, RZ, P1, !PT ;  /* 0x0000000d96967c10 */ /* 0x000fe20008ffe4ff */
[----:B------:R-:W3:Y:S01]  /*7380*/  @!P3 LDC.64 R136, c[0x0][0x218] ;  /* 0x00008600ff88bb82 */ /* 0x000ee20000000a00 */
[C---:B--2---:R-:W-:Y:S01]  /*7390*/  @!P3 LEA R142, P6, R149.reuse, R142, 0x1 ;  /* 0x0000008e958eb211 */ /* 0x044fe200078c08ff */
[----:B------:R-:W-:Y:S01]  /*73a0*/  @!PT LDS RZ, [RZ] ;  /* 0x00000000fffff984 */ /* 0x000fe20000000800 */
[----:B------:R-:W-:Y:S01]  /*73b0*/  @!PT LDS RZ, [RZ] ;  /* 0x00000000fffff984 */ /* 0x000fe20000000800 */
[----:B------:R-:W-:Y:S01]  /*73c0*/  @!PT LDS RZ, [RZ] ;  /* 0x00000000fffff984 */ /* 0x000fe20000000800 */
[----:B------:R2:W-:Y:S03]  /*73d0*/  @!P4 LDGSTS.E.BYPASS.LTC128B.128 [R208+0x6800], desc[UR22][R152.64] ;  /* 0x0680000098d0cfae */ /* 0x0005e6000b901d56 */
[C-C-:B------:R-:W-:Y:S01]  /*73e0*/  @!P3 LEA.HI.X R143, R149.reuse, R143, R150.reuse, 0x1, P6 ;  /* 0x0000008f958fb211 */ /* 0x140fe200030f0c96 */
[----:B------:R2:W-:Y:S02]  /*73f0*/  @P3 STS.128 [R208+0x8800], RZ ;  /* 0x008800ffd0003388 */ /* 0x0005e40000000c00 */
[----:B------:R-:W2:Y:S01]  /*7400*/  @!P2 LDC.64 R134, c[0x0][0x218] ;  /* 0x00008600ff86ab82 */ /* 0x000ea20000000a00 */
[C---:B-1----:R-:W-:Y:S01]  /*7410*/  @!P2 LEA R140, P1, R149.reuse, R140, 0x1 ;  /* 0x0000008c958ca211 */ /* 0x042fe200078208ff */
[----:B------:R-:W-:Y:S01]  /*7420*/  @!PT LDS RZ, [RZ] ;  /* 0x00000000fffff984 */ /* 0x000fe20000000800 */
[----:B------:R-:W-:Y:S01]  /*7430*/  @!PT LDS RZ, [RZ] ;  /* 0x00000000fffff984 */ /* 0x000fe20000000800 */
[----:B------:R-:W-:Y:S01]  /*7440*/  @!PT LDS RZ, [RZ] ;  /* 0x00000000fffff984 */ /* 0x000fe20000000800 */
[----:B------:R1:W-:Y:S03]  /*7450*/  @!P3 LDGSTS.E.BYPASS.LTC128B.128 [R208+0x8800], desc[UR22][R154.64+0x80] ;  /* 0x088000809ad0bfae */ /* 0x0003e6000b901d56 */
[C-C-:B------:R-:W-:Y:S01]  /*7460*/  @!P2 LEA.HI.X R141, R149.reuse, R141, R150.reuse, 0x1, P1 ;  /* 0x0000008d958da211 */ /* 0x140fe200008f0c96 */
[----:B------:R1:W-:Y:S04]  /*7470*/  @P2 STS.128 [R208+0xa800], RZ ;  /* 0x00a800ffd0002388 */ /* 0x0003e80000000c00 */
[----:B------:R-:W-:Y:S01]  /*7480*/  @!PT LDS RZ, [RZ] ;  /* 0x00000000fffff984 */ /* 0x000fe20000000800 */
[----:B------:R-:W-:Y:S01]  /*7490*/  @!PT LDS RZ, [RZ] ;  /* 0x00000000fffff984 */ /* 0x000fe20000000800 */
[----:B------:R-:W-:Y:S01]  /*74a0*/  @!PT LDS RZ, [RZ] ;  /* 0x00000000fffff984 */ /* 0x000fe20000000800 */
[----:B------:R1:W-:Y:S01]  /*74b0*/  @!P2 LDGSTS.E.BYPASS.LTC128B.128 [R208+0xa800], desc[UR22][R146.64+0x100] ;  /* 0x0a80010092d0afae */ /* 0x0003e2000b901d56 */
[C---:B-----5:R-:W-:Y:S03]  /*74c0*/  @!P4 LEA R156, P0, R149.reuse, R144, 0x1 ;  /* 0x00000090959cc211 */ /* 0x060fe600078008ff */
[----:B------:R1:W-:Y:S01]  /*74d0*/  @P4 STS.128 [R208+0x7000], RZ ;  /* 0x007000ffd0004388 */ /* 0x0003e20000000c00 */
[C---:B------:R-:W-:Y:S02]  /*74e0*/  @!P4 LEA.HI.X R157, R149.reuse, R145, R150, 0x1, P0 ;  /* 0x00000091959dc211 */ /* 0x040fe400000f0c96 */
[----:B------:R-:W-:Y:S03]  /*74f0*/  IADD3 R144, P0, R149, UR14, RZ ;  /* 0x0000000e95907c10 */ /* 0x000fe6000ff1e0ff */
[----:B------:R-:W-:Y:S01]  /*7500*/  @!PT LDS RZ, [RZ] ;  /* 0x00000000fffff984 */ /* 0x000fe20000000800 */
[----:B------:R-:W-:Y:S01]  /*7510*/  @!PT LDS RZ, [RZ] ;  /* 0x00000000fffff984 */ /* 0x000fe20000000800 */
[----:B------:R-:W-:Y:S01]  /*7520*/  @!PT LDS RZ, [RZ] ;  /* 0x00000000fffff984 */ /* 0x000fe20000000800 */
[----:B------:R1:W-:Y:S01]  /*7530*/  @!P4 LDGSTS.E.BYPASS.LTC128B.128 [R208+0x7000], desc[UR22][R156.64] ;  /* 0x070000009cd0cfae */ /* 0x0003e2000b901d56 */
[C---:B----4-:R-:W-:Y:S02]  /*7540*/  @!P4 LEA R138, P6, R144.reuse, R138, 0x1 ;  /* 0x0000008a908ac211 */ /* 0x050fe400078c08ff */
[----:B---3--:R-:W-:Y:S01]  /*7550*/  @!P3 LEA R136, P1, R144, R136, 0x1 ;  /* 0x000000889088b211 */ /* 0x008fe200078208ff */
[----:B------:R1:W-:Y:S01]  /*7560*/  @P3 STS.128 [R208+0x9000], RZ ;  /* 0x009000ffd0003388 */ /* 0x0003e20000000c00 */
[----:B------:R-:W-:Y:S02]  /*7570*/  IADD3.X R150, R150, UR13, RZ, P0, !PT ;  /* 0x0000000d96967c10 */ /* 0x000fe400087fe4ff */
[C---:B--2---:R-:W-:Y:S01]  /*7580*/  @!P2 LEA R134, P0, R144.reuse, R134, 0x1 ;  /* 0x000000869086a211 */ /* 0x044fe200078008ff */
[----:B------:R-:W-:Y:S01]  /*7590*/  @!PT LDS RZ, [RZ] ;  /* 0x00000000fffff984 */ /* 0x000fe20000000800 */
[----:B------:R-:W-:Y:S01]  /*75a0*/  @!PT LDS RZ, [RZ] ;  /* 0x00000000fffff984 */ /* 0x000fe20000000800 */
[----:B------:R-:W-:Y:S01]  /*75b0*/  @!PT LDS RZ, [RZ] ;  /* 0x00000000fffff984 */ /* 0x000fe20000000800 */
[----:B------:R1:W-:Y:S01]  /*75c0*/  @!P3 LDGSTS.E.BYPASS.LTC128B.128 [R208+0x9000], desc[UR22][R142.64+0x80] ;  /* 0x090000808ed0bfae */ /* 0x0003e2000b901d56 */
[C-C-:B------:R-:W-:Y:S02]  /*75d0*/  @!P4 LEA.HI.X R139, R144.reuse, R139, R150.reuse, 0x1, P6 ;  /* 0x0000008b908bc211 */ /* 0x140fe400030f0c96 */
        /* <DEDUP_REMOVED lines=24> */
.L_x_830:
[----:B------:R-:W-:Y:S01]  /*7760*/  ISETP.GE.AND P3, PT, R210, UR11, PT ;  /* 0x0000000bd2007c0c */ /* 0x000fe2000bf66270 */
[----:B------:R-:W-:Y:S01]  /*7770*/  USHF.R.S32.HI UR18, URZ, 0x1f, UR24 ;  /* 0x0000001f3f127899 */ /* 0x000fe20008011418 */
[----:B------:R-:W-:Y:S01]  /*7780*/  ISETP.GE.AND P2, PT, R209, UR11, PT ;  /* 0x0000000bd1007c0c */ /* 0x000fe2000bf46270 */
[----:B------:R-:W-:Y:S04]  /*7790*/  DEPBAR.LE SB0, 0x0 ;  /* 0x000080000000791a */ /* 0x000fe80000000000 */
[----:B------:R-:W-:Y:S01]  /*77a0*/  BAR.SYNC.DEFER_BLOCKING 0x0 ;  /* 0x0000000000007b1d */ /* 0x000fe20000010000 */
[----:B------:R-:W-:Y:S02]  /*77b0*/  UIMAD UR18, UR18, UR8, URZ ;  /* 0x00000008121272a4 */ /* 0x000fe4000f8e023f */
[----:B------:R-:W-:Y:S02]  /*77c0*/  UIMAD.WIDE.U32 UR26, UR24, UR8, URZ ;  /* 0x00000008181a72a5 */ /* 0x000fe4000f8e003f */
[----:B------:R-:W-:Y:S04]  /*77d0*/  UIMAD UR18, UR24, UR9, UR18 ;  /* 0x00000009181272a4 */ /* 0x000fe8000f8e0212 */
[----:B------:R-:W-:Y:S01]  /*77e0*/  UIADD3 UR18, UR27, UR18, URZ ;  /* 0x000000121b127290 */ /* 0x000fe2000fffe03f */
[----:B------:R-:W-:Y:S02]  /*77f0*/  IMAD.U32 R2, RZ, RZ, UR26 ;  /* 0x0000001aff027e24 */ /* 0x000fe4000f8e00ff */
[----:B------:R-:W-:Y:S03]  /*7800*/  IMAD.U32 R3, RZ, RZ, UR27 ;  /* 0x0000001bff037e24 */ /* 0x000fe6000f8e00ff */
[----:B------:R-:W-:Y:S01]  /*7810*/  IMAD.U32 R222, RZ, RZ, UR18 ;  /* 0x00000012ffde7e24 */ /* 0x000fe2000f8e00ff */
[C---:B------:R-:W-:Y:S04]  /*7820*/  LEA R175, P0, R2.reuse, R212, 0x6 ;  /* 0x000000d402af7211 */ /* 0x040fe800078030ff */
[----:B------:R-:W-:Y:S02]  /*7830*/  LEA.HI.X R222, R2, R199, R222, 0x6, P0 ;  /* 0x000000c702de7211 */ /* 0x000fe400000f34de */
[C---:B--2---:R-:W-:Y:S01]  /*7840*/  @!P4 LEA R240, P1, R175.reuse, R206, 0x1 ;  /* 0x000000ceaff0c211 */ /* 0x044fe200078208ff */
[----:B------:R-:W-:Y:S01]  /*7850*/  @P4 STS.128 [R208+0xc000], RZ ;  /* 0x00c000ffd0004388 */ /* 0x000fe20000000c00 */
[----:B------:R-:W2:Y:S02]  /*7860*/  @!P3 LDC.64 R172, c[0x0][0x220] ;  /* 0x00008800ffacbb82 */ /* 0x000ea40000000a00 */
[C-C-:B------:R-:W-:Y:S02]  /*7870*/  @!P4 LEA.HI.X R241, R175.reuse, R207, R222.reuse, 0x1, P1 ;  /* 0x000000cfaff1c211 */ /* 0x140fe400008f0cde */
[C---:B------:R-:W-:Y:S03]  /*7880*/  IADD3 R132, P5, R175.reuse, UR20, RZ ;  /* 0x00000014af847c10 */ /* 0x040fe6000ffbe0ff */
[----:B------:R-:W-:Y:S01]  /*7890*/  @!PT LDS RZ, [RZ] ;  /* 0x00000000fffff984 */ /* 0x000fe20000000800 */
[----:B------:R-:W-:Y:S01]  /*78a0*/  @!PT LDS RZ, [RZ] ;  /* 0x00000000fffff984 */ /* 0x000fe20000000800 */
[----:B------:R-:W-:Y:S01]  /*78b0*/  @!PT LDS RZ, [RZ] ;  /* 0x00000000fffff984 */ /* 0x000fe20000000800 */
[----:B------:R-:W-:Y:S01]  /*78c0*/  @!P4 LDGSTS.E.BYPASS.LTC128B.128 [R208+0xc000], desc[UR22][R240.64] ;  /* 0x0c000000f0d0cfae */ /* 0x000fe2000b901d56 */
[----:B---3--:R-:W-:Y:S01]  /*78d0*/  @!P4 LEA R236, P1, R132, R204, 0x1 ;  /* 0x000000cc84ecc211 */ /* 0x008fe200078208ff */
[----:B------:R-:W3:Y:S02]  /*78e0*/  @!P2 LDC.64 R134, c[0x0][0x220] ;  /* 0x00008800ff86ab82 */ /* 0x000ee40000000a00 */
[----:B------:R-:W-:Y:S06]  /*78f0*/  @P3 STS.128 [R208+0xe000], RZ ;  /* 0x00e000ffd0003388 */ /* 0x000fec0000000c00 */
[----:B------:R-:W5:Y:S08]  /*7900*/  @!P3 LDC.64 R2, c[0x0][0x220] ;  /* 0x00008800ff02bb82 */ /* 0x000f700000000a00 */
[----:B------:R-:W4:Y:S01]  /*7910*/  @!P2 LDC.64 R230, c[0x0][0x220] ;  /* 0x00008800ffe6ab82 */ /* 0x000f220000000a00 */
        /* <DEDUP_REMOVED lines=8> */
[----:B------:R-:W-:Y:S03]  /*79a0*/  @!P2 LEA.HI.X R239, R175, R135, R222, 0x1, P0 ;  /* 0x00000087afefa211 */ /* 0x000fe600000f0cde */
[----:B------:R-:W-:Y:S01]  /*79b0*/  @P2 STS.128 [R208+0x10000], RZ ;  /* 0x010000ffd0002388 */ /* 0x000fe20000000c00 */
[----:B------:R-:W-:Y:S01]  /*79c0*/  IADD3.X R222, R222, UR19, RZ, P5, !PT ;  /* 0x00000013dede7c10 */ /* 0x000fe2000affe4ff */
[----:B------:R-:W1:Y:S02]  /*79d0*/  @!P3 LDC.64 R174, c[0x0][0x220] ;  /* 0x00008800ffaebb82 */ /* 0x000e640000000a00 */
        /* <DEDUP_REMOVED lines=12> */
[C---:B----4-:R-:W-:Y:S01]  /*7aa0*/  @!P2 LEA R230, P0, R132.reuse, R230, 0x1 ;  /* 0x000000e684e6a211 */ /* 0x050fe200078008ff */
[----:B------:R-:W4:Y:S02]  /*7ab0*/  @!P3 LDC.64 R134, c[0x0][0x220] ;  /* 0x00008800ff86bb82 */ /* 0x000f240000000a00 */
[----:B------:R-:W-:Y:S01]  /*7ac0*/  @P3 STS.128 [R208+0xe800], RZ ;  /* 0x00e800ffd0003388 */ /* 0x000fe20000000c00 */
[C---:B------:R-:W-:Y:S03]  /*7ad0*/  @!P2 LEA.HI.X R231, R132.reuse, R231, R222, 0x1, P0 ;  /* 0x000000e784e7a211 */ /* 0x040fe600000f0cde */
[----:B------:R-:W-:Y:S01]  /*7ae0*/  @!PT LDS RZ, [RZ] ;  /* 0x00000000fffff984 */ /* 0x000fe20000000800 */
[----:B------:R-:W-:Y:S01]  /*7af0*/  @!PT LDS RZ, [RZ] ;  /* 0x00000000fffff984 */ /* 0x000fe20000000800 */
[----:B------:R-:W-:Y:S01]  /*7b00*/  @!PT LDS RZ, [RZ] ;  /* 0x00000000fffff984 */ /* 0x000fe20000000800 */
[----:B------:R-:W-:Y:S02]  /*7b10*/  @!P3 LDGSTS.E.BYPASS.LTC128B.128 [R208+0xe800], desc[UR22][R234.64+0x80] ;  /* 0x0e800080ead0bfae */ /* 0x000fe4000b901d56 */
[----:B------:R-:W5:Y:S01]  /*7b20*/  @!P2 LDC.64 R2, c[0x0][0x220] ;  /* 0x00008800ff02ab82 */ /* 0x000f620000000a00 */
[----:B---3--:R-:W-:Y:S01]  /*7b30*/  IADD3 R232, P1, R132, UR20, RZ ;  /* 0x0000001484e87c10 */ /* 0x008fe2000ff3e0ff */
[----:B------:R-:W-:Y:S03]  /*7b40*/  @P2 STS.128 [R208+0x10800], RZ ;  /* 0x010800ffd0002388 */ /* 0x000fe60000000c00 */
[----:B------:R-:W-:Y:S01]  /*7b50*/  @!P4 LEA R240, P0, R232, R202, 0x1 ;  /* 0x000000cae8f0c211 */ /* 0x000fe200078008ff */
[----:B------:R-:W-:Y:S01]  /*7b60*/  @!PT LDS RZ, [RZ] ;  /* 0x00000000fffff984 */ /* 0x000fe20000000800 */
[----:B------:R-:W-:Y:S01]  /*7b70*/  @!PT LDS RZ, [RZ] ;  /* 0x00000000fffff984 */ /* 0x000fe20000000800 */
[----:B------:R-:W-:Y:S01]  /*7b80*/  @!PT LDS RZ, [RZ] ;  /* 0x00000000fffff984 */ /* 0x000fe20000000800 */
[----:B------:R-:W-:Y:S01]  /*7b90*/  @!P2 LDGSTS.E.BYPASS.LTC128B.128 [R208+0x10800], desc[UR22][R230.64+0x100] ;  /* 0x10800100e6d0afae */ /* 0x000fe2000b901d56 */
[----:B------:R-:W-:Y:S02]  /*7ba0*/  IADD3.X R222, R222, UR19, RZ, P1, !PT ;  /* 0x00000013dede7c10 */ /* 0x000fe40008ffe4ff */
[C---:B-1----:R-:W-:Y:S01]  /*7bb0*/  @!P3 LEA R174, P1, R232.reuse, R174, 0x1 ;  /* 0x000000aee8aeb211 */ /* 0x042fe200078208ff */
[----:B------:R-:W-:Y:S01]  /*7bc0*/  @P4 STS.128 [R208+0xd000], RZ ;  /* 0x00d000ffd0004388 */ /* 0x000fe20000000c00 */
[C-C-:B------:R-:W-:Y:S02]  /*7bd0*/  @!P4 LEA.HI.X R241, R232.reuse, R203, R222.reuse, 0x1, P0 ;  /* 0x000000cbe8f1c211 */ /* 0x140fe400000f0cde */
[C-C-:B------:R-:W-:Y:S02]  /*7be0*/  @!P3 LEA.HI.X R175, R232.reuse, R175, R222.reuse, 0x1, P1 ;  /* 0x000000afe8afb211 */ /* 0x140fe400008f0cde */
[C---:B--2---:R-:W-:Y:S01]  /*7bf0*/  @!P2 LEA R172, P0, R232.reuse, R172, 0x1 ;  /* 0x000000ace8aca211 */ /* 0x044fe200078008ff */
        /* <DEDUP_REMOVED lines=13> */
[C---:B----4-:R-:W-:Y:S02]  /*7cd0*/  @!P3 LEA R134, P1, R132.reuse, R134, 0x1 ;  /* 0x000000868486b211 */ /* 0x050fe400078208ff */
[C-C-:B------:R-:W-:Y:S01]  /*7ce0*/  @!P4 LEA.HI.X R233, R132.reuse, R201, R222.reuse, 0x1, P5 ;  /* 0x000000c984e9c211 */ /* 0x140fe200028f0cde */
[----:B------:R-:W-:Y:S01]  /*7cf0*/  @P2 STS.128 [R208+0x11000], RZ ;  /* 0x011000ffd0002388 */ /* 0x000fe20000000c00 */
[C-C-:B------:R-:W-:Y:S02]  /*7d00*/  @!P3 LEA.HI.X R135, R132.reuse, R135, R222.reuse, 0x1, P1 ;  /* 0x000000878487b211 */ /* 0x140fe400008f0cde */
[C---:B-----5:R-:W-:Y:S01]  /*7d10*/  @!P2 LEA R2, P0, R132.reuse, R2, 0x1 ;  /* 0x000000028402a211 */ /* 0x060fe200078008ff */
[----:B------:R-:W-:Y:S01]  /*7d20*/  @!PT LDS RZ, [RZ] ;  /* 0x00000000fffff984 */ /* 0x000fe20000000800 */
[----:B------:R-:W-:Y:S01]  /*7d30*/  @!PT LDS RZ, [RZ] ;  /* 0x00000000fffff984 */ /* 0x000fe20000000800 */
[----:B------:R-:W-:Y:S01]  /*7d40*/  @!PT LDS RZ, [RZ] ;  /* 0x00000000fffff984 */ /* 0x000fe20000000800 */
[----:B------:R1:W-:Y:S03]  /*7d50*/  @!P2 LDGSTS.E.BYPASS.LTC128B.128 [R208+0x11000], desc[UR22][R172.64+0x100] ;  /* 0x11000100acd0afae */ /* 0x0003e6000b901d56 */
[----:B------:R-:W-:Y:S01]  /*7d60*/  @!P2 LEA.HI.X R3, R132, R3, R222, 0x1, P0 ;  /* 0x000000038403a211 */ /* 0x000fe200000f0cde */
[----:B------:R-:W-:Y:S04]  /*7d70*/  @P4 STS.128 [R208+0xd800], RZ ;  /* 0x00d800ffd0004388 */ /* 0x000fe80000000c00 */
[----:B------:R-:W-:Y:S01]  /*7d80*/  @!PT LDS RZ, [RZ] ;  /* 0x00000000fffff984 */ /* 0x000fe20000000800 */
[----:B------:R-:W-:Y:S01]  /*7d90*/  @!PT LDS RZ, [RZ] ;  /* 0x00000000fffff984 */ /* 0x000fe20000000800 */
[----:B------:R-:W-:Y:S01]  /*7da0*/  @!PT LDS RZ, [RZ] ;  /* 0x00000000fffff984 */ /* 0x000fe20000000800 */
[----:B------:R2:W-:Y:S04]  /*7db0*/  @!P4 LDGSTS.E.BYPASS.LTC128B.128 [R208+0xd800], desc[UR22][R232.64] ;  /* 0x0d800000e8d0cfae */ /* 0x0005e8000b901d56 */
        /* <DEDUP_REMOVED lines=11> */
[----:B------:R-:W4:Y:S04]  /*7e70*/  LDSM.16.M88.4 R140, [R197+0x6000] ;  /* 0x00600000c58c783b */ /* 0x000f280000000200 */
[----:B------:R-:W5:Y:S04]  /*7e80*/  LDSM.16.M88.4 R144, [R197+0x6800] ;  /* 0x00680000c590783b */ /* 0x000f680000000200 */
[----:B------:R-:W2:Y:S04]  /*7e90*/  LDSM.16.M88.4 R148, [R197+0x7000] ;  /* 0x00700000c594783b */ /* 0x000ea80000000200 */
[----:B------:R-:W3:Y:S04]  /*7ea0*/  LDSM.16.M88.4 R152, [R197+0x7800] ;  /* 0x00780000c598783b */ /* 0x000ee80000000200 */
[----:B------:R-:W0:Y:S04]  /*7eb0*/  LDGDEPBAR ;  /* 0x00000000000079af */ /* 0x000e280000000000 */
[----:B------:R-:W-:Y:S04]  /*7ec0*/  LDSM.16.M88.4 R156, [R196] ;  /* 0x00000000c49c783b */ /* 0x000fe80000000200 */
[----:B------:R-:W3:Y:S04]  /*7ed0*/  LDSM.16.M88.4 R160, [R195] ;  /* 0x00000000c3a0783b */ /* 0x000ee80000000200 */
[----:B------:R-:W3:Y:S04]  /*7ee0*/  LDSM.16.M88.4 R164, [R187] ;  /* 0x00000000bba4783b */ /* 0x000ee80000000200 */
[----:B------:R-:W3:Y:S04]  /*7ef0*/  LDSM.16.M88.4 R168, [R186] ;  /* 0x00000000baa8783b */ /* 0x000ee80000000200 */
[----:B-1----:R-:W-:Y:S01]  /*7f00*/  LDSM.16.M88.4 R172, [R197+0xa000] ;  /* 0x00a00000c5ac783b */ /* 0x002fe20000000200 */
[C---:B----4-:R-:W-:Y:S06]  /*7f10*/  HMMA.16816.F32.BF16 R4, R136.reuse, R140, RZ ;  /* 0x0000008c8804723c */ /* 0x050fec00000418ff */
[C---:B------:R-:W-:Y:S01]  /*7f20*/  HMMA.16816.F32.BF16 R8, R136.reuse, R142, RZ ;  /* 0x0000008e8808723c */ /* 0x040fe200000418ff */
[----:B------:R-:W1:Y:S05]  /*7f30*/  LDSM.16.M88.4 R140, [R185] ;  /* 0x00000000b98c783b */ /* 0x000e6a0000000200 */
[C---:B-----5:R-:W-:Y:S06]  /*7f40*/  HMMA.16816.F32.BF16 R12, R136.reuse, R144, RZ ;  /* 0x00000090880c723c */ /* 0x060fec00000418ff */
[C---:B------:R-:W-:Y:S01]  /*7f50*/  HMMA.16816.F32.BF16 R16, R136.reuse, R146, RZ ;  /* 0x000000928810723c */ /* 0x040fe200000418ff */
[----:B------:R-:W-:Y:S05]  /*7f60*/  LDSM.16.M88.4 R144, [R194] ;  /* 0x00000000c290783b */ /* 0x000fea0000000200 */
[C---:B--2---:R-:W-:Y:S06]  /*7f70*/  HMMA.16816.F32.BF16 R20, R136.reuse, R148, RZ ;  /* 0x000000948814723c */ /* 0x044fec00000418ff */
[C---:B------:R-:W-:Y:S01]  /*7f80*/  HMMA.16816.F32.BF16 R24, R136.reuse, R150, RZ ;  /* 0x000000968818723c */ /* 0x040fe200000418ff */
[----:B------:R-:W2:Y:S05]  /*7f90*/  LDSM.16.M88.4 R148, [R191+0x6000] ;  /* 0x00600000bf94783b */ /* 0x000eaa0000000200 */
[C---:B---3--:R-:W-:Y:S06]  /*7fa0*/  HMMA.16816.F32.BF16 R28, R136.reuse, R152, RZ ;  /* 0x00000098881c723c */ /* 0x048fec00000418ff */
[----:B------:R-:W-:Y:S01]  /*7fb0*/  HMMA.16816.F32.BF16 R32, R136, R154, RZ ;  /* 0x0000009a8820723c */ /* 0x000fe200000418ff */
[----:B------:R-:W3:Y:S04]  /*7fc0*/  LDSM.16.M88.4 R136, [R191+0x6800] ;  /* 0x00680000bf88783b */ /* 0x000ee80000000200 */
[----:B------:R-:W4:Y:S01]  /*7fd0*/  LDSM.16.M88.4 R152, [R191+0x7000] ;  /* 0x00700000bf98783b */ /* 0x000f220000000200 */
[C---:B------:R-:W-:Y:S06]  /*7fe0*/  HMMA.16816.F32.BF16 R4, R156.reuse, R160, R4 ;  /* 0x000000a09c04723c */ /* 0x040fec0000041804 */
[C---:B------:R-:W-:Y:S01]  /*7ff0*/  HMMA.16816.F32.BF16 R8, R156.reuse, R162, R8 ;  /* 0x000000a29c08723c */ /* 0x040fe20000041808 */
[----:B------:R-:W5:Y:S05]  /*8000*/  LDSM.16.M88.4 R160, [R191+0x7800] ;  /* 0x00780000bfa0783b */ /* 0x000f6a0000000200 */
[C---:B------:R-:W-:Y:S06]  /*8010*/  HMMA.16816.F32.BF16 R12, R156.reuse, R164, R12 ;  /* 0x000000a49c0c723c */ /* 0x040fec000004180c */
[C---:B------:R-:W-:Y:S01]  /*8020*/  HMMA.16816.F32.BF16 R16, R156.reuse, R166, R16 ;  /* 0x000000a69c10723c */ /* 0x040fe20000041810 */
[----:B------:R-:W-:Y:S05]  /*8030*/  LDSM.16.M88.4 R164, [R193] ;  /* 0x00000000c1a4783b */ /* 0x000fea0000000200 */
[C---:B------:R-:W-:Y:S06]  /*8040*/  HMMA.16816.F32.BF16 R20, R156.reuse, R168, R20 ;  /* 0x000000a89c14723c */ /* 0x040fec0000041814 */
[C---:B------:R-:W-:Y:S01]  /*8050*/  HMMA.16816.F32.BF16 R24, R156.reuse, R170, R24 ;  /* 0x000000aa9c18723c */ /* 0x040fe20000041818 */
[----:B------:R-:W5:Y:S05]  /*8060*/  LDSM.16.M88.4 R168, [R184] ;  /* 0x00000000b8a8783b */ /* 0x000f6a0000000200 */
[C---:B-1----:R-:W-:Y:S06]  /*8070*/  HMMA.16816.F32.BF16 R28, R156.reuse, R140, R28 ;  /* 0x0000008c9c1c723c */ /* 0x042fec000004181c */
[----:B------:R-:W-:Y:S01]  /*8080*/  HMMA.16816.F32.BF16 R32, R156, R142, R32 ;  /* 0x0000008e9c20723c */ /* 0x000fe20000041820 */
[----:B------:R-:W1:Y:S04]  /*8090*/  LDSM.16.M88.4 R140, [R184+0x800] ;  /* 0x00080000b88c783b */ /* 0x000e680000000200 */
[----:B------:R-:W-:Y:S01]  /*80a0*/  LDSM.16.M88.4 R156, [R197+0x8000] ;  /* 0x00800000c59c783b */ /* 0x000fe20000000200 */
[C---:B--2---:R-:W-:Y:S06]  /*80b0*/  HMMA.16816.F32.BF16 R4, R144.reuse, R148, R4 ;  /* 0x000000949004723c */ /* 0x044fec0000041804 */
        /* <DEDUP_REMOVED lines=12> */
[C---:B------:R-:W-:Y:S06]  /*8180*/  HMMA.16816.F32.BF16 R4, R164.reuse, R168, R4 ;  /* 0x000000a8a404723c */ /* 0x040fec0000041804 */
[C---:B------:R-:W-:Y:S01]  /*8190*/  HMMA.16816.F32.BF16 R8, R164.reuse, R170, R8 ;  /* 0x000000aaa408723c */ /* 0x040fe20000041808 */
[----:B------:R-:W-:Y:S05]  /*81a0*/  LDSM.16.M88.4 R168, [R183] ;  /* 0x00000000b7a8783b */ /* 0x000fea0000000200 */
[C---:B-1----:R-:W-:Y:S06]  /*81b0*/  HMMA.16816.F32.BF16 R12, R164.reuse, R140, R12 ;  /* 0x0000008ca40c723c */ /* 0x042fec000004180c */
[C---:B------:R-:W-:Y:S01]  /*81c0*/  HMMA.16816.F32.BF16 R16, R164.reuse, R142, R16 ;  /* 0x0000008ea410723c */ /* 0x040fe20000041810 */
[----:B------:R-:W1:Y:S05]  /*81d0*/  LDSM.16.M88.4 R140, [R197+0x9800] ;  /* 0x00980000c58c783b */ /* 0x000e6a0000000200 */
[C---:B--2---:R-:W-:Y:S06]  /*81e0*/  HMMA.16816.F32.BF16 R20, R164.reuse, R148, R20 ;  /* 0x00000094a414723c */ /* 0x044fec0000041814 */
[C---:B------:R-:W-:Y:S01]  /*81f0*/  HMMA.16816.F32.BF16 R24, R164.reuse, R150, R24 ;  /* 0x00000096a418723c */ /* 0x040fe20000041818 */
[----:B------:R-:W2:Y:S05]  /*8200*/  LDSM.16.M88.4 R148, [R196+0x2000] ;  /* 0x00200000c494783b */ /* 0x000eaa0000000200 */
[C---:B---3--:R-:W-:Y:S06]  /*8210*/  HMMA.16816.F32.BF16 R28, R164.reuse, R136, R28 ;  /* 0x00000088a41c723c */ /* 0x048fec000004181c */
[----:B------:R-:W-:Y:S01]  /*8220*/  HMMA.16816.F32.BF16 R32, R164, R138, R32 ;  /* 0x0000008aa420723c */ /* 0x000fe20000041820 */
[----:B------:R-:W3:Y:S04]  /*8230*/  LDSM.16.M88.4 R136, [R182] ;  /* 0x00000000b688783b */ /* 0x000ee80000000200 */
[----:B------:R-:W-:Y:S01]  /*8240*/  LDSM.16.M88.4 R164, [R191+0x8000] ;  /* 0x00800000bfa4783b */ /* 0x000fe20000000200 */
[C---:B----4-:R-:W-:Y:S06]  /*8250*/  HMMA.16816.F32.BF16 R4, R152.reuse, R156, R4 ;  /* 0x0000009c9804723c */ /* 0x050fec0000041804 */
[C---:B------:R-:W-:Y:S01]  /*8260*/  HMMA.16816.F32.BF16 R8, R152.reuse, R158, R8 ;  /* 0x0000009e9808723c */ /* 0x040fe20000041808 */
[----:B------:R-:W4:Y:S05]  /*8270*/  LDSM.16.M88.4 R156, [R181] ;  /* 0x00000000b59c783b */ /* 0x000f2a0000000200 */
[C---:B-----5:R-:W-:Y:S06]  /*8280*/  HMMA.16816.F32.BF16 R12, R152.reuse, R144, R12 ;  /* 0x00000090980c723c */ /* 0x060fec000004180c */
[C---:B------:R-:W-:Y:S01]  /*8290*/  HMMA.16816.F32.BF16 R16, R152.reuse, R146, R16 ;  /* 0x000000929810723c */ /* 0x040fe20000041810 */
[----:B------:R-:W5:Y:S05]  /*82a0*/  LDSM.16.M88.4 R144, [R180] ;  /* 0x00000000b490783b */ /* 0x000f6a0000000200 */
[C---:B------:R-:W-:Y:S06]  /*82b0*/  HMMA.16816.F32.BF16 R20, R152.reuse, R160, R20 ;  /* 0x000000a09814723c */ /* 0x040fec0000041814 */
[C---:B------:R-:W-:Y:S01]  /*82c0*/  HMMA.16816.F32.BF16 R24, R152.reuse, R162, R24 ;  /* 0x000000a29818723c */ /* 0x040fe20000041818 */
[----:B------:R-:W5:Y:S05]  /*82d0*/  LDSM.16.M88.4 R160, [R194+0x2000] ;  /* 0x00200000c2a0783b */ /* 0x000f6a0000000200 */
[C---:B-1----:R-:W-:Y:S06]  /*82e0*/  HMMA.16816.F32.BF16 R28, R152.reuse, R140, R28 ;  /* 0x0000008c981c723c */ /* 0x042fec000004181c */
[----:B------:R-:W-:Y:S01]  /*82f0*/  HMMA.16816.F32.BF16 R32, R152, R142, R32 ;  /* 0x0000008e9820723c */ /* 0x000fe20000041820 */
[----:B------:R-:W1:Y:S04]  /*8300*/  LDSM.16.M88.4 R140, [R191+0x8800] ;  /* 0x00880000bf8c783b */ /* 0x000e680000000200 */
[----:B------:R-:W1:Y:S01]  /*8310*/  LDSM.16.M88.4 R152, [R191+0x9000] ;  /* 0x00900000bf98783b */ /* 0x000e620000000200 */
[C---:B--2---:R-:W-:Y:S06]  /*8320*/  HMMA.16816.F32.BF16 R4, R148.reuse, R168, R4 ;  /* 0x000000a89404723c */ /* 0x044fec0000041804 */
        /* <DEDUP_REMOVED lines=20> */
[----:B------:R-:W5:Y:S05]  /*8470*/  LDSM.16.M88.4 R152, [R197+0xa800] ;  /* 0x00a80000c598783b */ /* 0x000f6a0000000200 */
[C---:B--2---:R-:W-:Y:S06]  /*8480*/  HMMA.16816.F32.BF16 R28, R160.reuse, R136, R28 ;  /* 0x00000088a01c723c */ /* 0x044fec000004181c */
[----:B------:R-:W-:Y:S01]  /*8490*/  HMMA.16816.F32.BF16 R32, R160, R138, R32 ;  /* 0x0000008aa020723c */ /* 0x000fe20000041820 */
[----:B------:R-:W2:Y:S04]  /*84a0*/  LDSM.16.M88.4 R136, [R197+0xb000] ;  /* 0x00b00000c588783b */ /* 0x000ea80000000200 */
[----:B------:R-:W2:Y:S01]  /*84b0*/  LDSM.16.M88.4 R160, [R197+0xb800] ;  /* 0x00b80000c5a0783b */ /* 0x000ea20000000200 */
[C---:B---3--:R-:W-:Y:S06]  /*84c0*/  HMMA.16816.F32.BF16 R4, R156.reuse, R168, R4 ;  /* 0x000000a89c04723c */ /* 0x048fec0000041804 */
[C---:B------:R-:W-:Y:S01]  /*84d0*/  HMMA.16816.F32.BF16 R8, R156.reuse, R170, R8 ;  /* 0x000000aa9c08723c */ /* 0x040fe20000041808 */
[----:B------:R-:W-:Y:S05]  /*84e0*/  LDSM.16.M88.4 R168, [R191+0xa000] ;  /* 0x00a00000bfa8783b */ /* 0x000fea0000000200 */
[C---:B----4-:R-:W-:Y:S06]  /*84f0*/  HMMA.16816.F32.BF16 R12, R156.reuse, R144, R12 ;  /* 0x000000909c0c723c */ /* 0x050fec000004180c */
[C---:B------:R-:W-:Y:S01]  /*8500*/  HMMA.16816.F32.BF16 R16, R156.reuse, R146, R16 ;  /* 0x000000929c10723c */ /* 0x040fe20000041810 */
[----:B------:R-:W-:Y:S05]  /*8510*/  LDSM.16.M88.4 R144, [R179] ;  /* 0x00000000b390783b */ /* 0x000fea0000000200 */
[C---:B-1----:R-:W-:Y:S06]  /*8520*/  HMMA.16816.F32.BF16 R20, R156.reuse, R140, R20 ;  /* 0x0000008c9c14723c */ /* 0x042fec0000041814 */
[C---:B------:R-:W-:Y:S01]  /*8530*/  HMMA.16816.F32.BF16 R24, R156.reuse, R142, R24 ;  /* 0x0000008e9c18723c */ /* 0x040fe20000041818 */
[----:B------:R-:W1:Y:S05]  /*8540*/  LDSM.16.M88.4 R140, [R196+0x4000] ;  /* 0x00400000c48c783b */ /* 0x000e6a0000000200 */
[C---:B------:R-:W-:Y:S06]  /*8550*/  HMMA.16816.F32.BF16 R28, R156.reuse, R148, R28 ;  /* 0x000000949c1c723c */ /* 0x040fec000004181c */
[----:B------:R-:W-:Y:S01]  /*8560*/  HMMA.16816.F32.BF16 R32, R156, R150, R32 ;  /* 0x000000969c20723c */ /* 0x000fe20000041820 */
[----:B------:R-:W3:Y:S04]  /*8570*/  LDSM.16.M88.4 R148, [R178] ;  /* 0x00000000b294783b */ /* 0x000ee80000000200 */
[----:B------:R-:W4:Y:S01]  /*8580*/  LDSM.16.M88.4 R156, [R177] ;  /* 0x00000000b19c783b */ /* 0x000f220000000200 */
[C---:B------:R-:W-:Y:S06]  /*8590*/  HMMA.16816.F32.BF16 R4, R164.reuse, R172, R4 ;  /* 0x000000aca404723c */ /* 0x040fec0000041804 */
[C---:B------:R-:W-:Y:S01]  /*85a0*/  HMMA.16816.F32.BF16 R8, R164.reuse, R174, R8 ;  /* 0x000000aea408723c */ /* 0x040fe20000041808 */
[----:B------:R-:W-:Y:S05]  /*85b0*/  LDSM.16.M88.4 R172, [R191+0xa800] ;  /* 0x00a80000bfac783b */ /* 0x000fea0000000200 */
[C---:B-----5:R-:W-:Y:S06]  /*85c0*/  HMMA.16816.F32.BF16 R12, R164.reuse, R152, R12 ;  /* 0x00000098a40c723c */ /* 0x060fec000004180c */
[C---:B------:R-:W-:Y:S01]  /*85d0*/  HMMA.16816.F32.BF16 R16, R164.reuse, R154, R16 ;  /* 0x0000009aa410723c */ /* 0x040fe20000041810 */
[----:B------:R-:W5:Y:S05]  /*85e0*/  LDSM.16.M88.4 R152, [R176] ;  /* 0x00000000b098783b */ /* 0x000f6a0000000200 */
[C---:B--2---:R-:W-:Y:S06]  /*85f0*/  HMMA.16816.F32.BF16 R20, R164.reuse, R136, R20 ;  /* 0x00000088a414723c */ /* 0x044fec0000041814 */
[C---:B------:R-:W-:Y:S01]  /*8600*/  HMMA.16816.F32.BF16 R24, R164.reuse, R138, R24 ;  /* 0x0000008aa418723c */ /* 0x040fe20000041818 */
[----:B------:R-:W2:Y:S05]  /*8610*/  LDSM.16.M88.4 R136, [R194+0x4000] ;  /* 0x00400000c288783b */ /* 0x000eaa0000000200 */
[C---:B------:R-:W-:Y:S06]  /*8620*/  HMMA.16816.F32.BF16 R28, R164.reuse, R160, R28 ;  /* 0x000000a0a41c723c */ /* 0x040fec000004181c */
[----:B------:R-:W-:Y:S01]  /*8630*/  HMMA.16816.F32.BF16 R32, R164, R162, R32 ;  /* 0x000000a2a420723c */ /* 0x000fe20000041820 */
[----:B------:R-:W2:Y:S05]  /*8640*/  LDSM.16.M88.4 R160, [R191+0xb000] ;  /* 0x00b00000bfa0783b */ /* 0x000eaa0000000200 */
[C---:B-1----:R-:W-:Y:S06]  /*8650*/  HMMA.16816.F32.BF16 R4, R140.reuse, R144, R4 ;  /* 0x000000908c04723c */ /* 0x042fec0000041804 */
[C---:B------:R-:W-:Y:S01]  /*8660*/  HMMA.16816.F32.BF16 R8, R140.reuse, R146, R8 ;  /* 0x000000928c08723c */ /* 0x040fe20000041808 */
[----:B------:R-:W1:Y:S05]  /*8670*/  LDSM.16.M88.4 R144, [R191+0xb800] ;  /* 0x00b80000bf90783b */ /* 0x000e6a0000000200 */
[C---:B---3--:R-:W-:Y:S06]  /*8680*/  HMMA.16816.F32.BF16 R12, R140.reuse, R148, R12 ;  /* 0x000000948c0c723c */ /* 0x048fec000004180c */
[C---:B------:R-:W-:Y:S01]  /*8690*/  HMMA.16816.F32.BF16 R16, R140.reuse, R150, R16 ;  /* 0x000000968c10723c */ /* 0x040fe20000041810 */
[----:B------:R-:W-:Y:S05]  /*86a0*/  LDSM.16.M88.4 R148, [R184+0x4000] ;  /* 0x00400000b894783b */ /* 0x000fea0000000200 */
[C---:B----4-:R-:W-:Y:S06]  /*86b0*/  HMMA.16816.F32.BF16 R20, R140.reuse, R156, R20 ;  /* 0x0000009c8c14723c */ /* 0x050fec0000041814 */
[C---:B------:R-:W-:Y:S06]  /*86c0*/  HMMA.16816.F32.BF16 R24, R140.reuse, R158, R24 ;  /* 0x0000009e8c18723c */ /* 0x040fec0000041818 */
[C---:B-----5:R-:W-:Y:S06]  /*86d0*/  HMMA.16816.F32.BF16 R28, R140.reuse, R152, R28 ;  /* 0x000000988c1c723c */ /* 0x060fec000004181c */
[----:B------:R-:W-:Y:S01]  /*86e0*/  HMMA.16816.F32.BF16 R32, R140, R154, R32 ;  /* 0x0000009a8c20723c */ /* 0x000fe20000041820 */
[----:B------:R-:W3:Y:S04]  /*86f0*/  LDSM.16.M88.4 R140, [R193+0x4000] ;  /* 0x00400000c18c783b */ /* 0x000ee80000000200 */
[----:B------:R-:W4:Y:S01]  /*8700*/  LDSM.16.M88.4 R152, [R184+0x4800] ;  /* 0x00480000b898783b */ /* 0x000f220000000200 */
[C---:B--2---:R-:W-:Y:S06]  /*8710*/  HMMA.16816.F32.BF16 R4, R136.reuse, R168, R4 ;  /* 0x000000a88804723c */ /* 0x044fec0000041804 */
[C---:B------:R-:W-:Y:S06]  /*8720*/  HMMA.16816.F32.BF16 R8, R136.reuse, R170, R8 ;  /* 0x000000aa8808723c */ /* 0x040fec0000041808 */
[C---:B------:R-:W-:Y:S06]  /*8730*/  HMMA.16816.F32.BF16 R12, R136.reuse, R172, R12 ;  /* 0x000000ac880c723c */ /* 0x040fec000004180c */
[C---:B------:R-:W-:Y:S01]  /*8740*/  HMMA.16816.F32.BF16 R16, R136.reuse, R174, R16 ;  /* 0x000000ae8810723c */ /* 0x040fe20000041810 */
[----:B------:R-:W-:Y:S04]  /*8750*/  IMAD.U32 R173, RZ, RZ, UR24 ;  /* 0x00000018ffad7e24 */ /* 0x000fe8000f8e00ff */
[----:B------:R-:W-:Y:S01]  /*8760*/  IMAD R173, R173, -0x40, R220 ;  /* 0xffffffc0adad7824 */ /* 0x000fe200078e02dc */
[C---:B------:R-:W-:Y:S05]  /*8770*/  HMMA.16816.F32.BF16 R20, R136.reuse, R160, R20 ;  /* 0x000000a08814723c */ /* 0x040fea0000041814 */
[----:B------:R-:W-:Y:S01]  /*8780*/  IABS R238, R173 ;  /* 0x000000ad00ee7213 */ /* 0x000fe20000000000 */
[C---:B------:R-:W-:Y:S05]  /*8790*/  HMMA.16816.F32.BF16 R24, R136.reuse, R162, R24 ;  /* 0x000000a28818723c */ /* 0x040fea0000041818 */
[----:B------:R-:W-:Y:S01]  /*87a0*/  VIADD R231, R173, 0x8 ;  /* 0x00000008ade77836 */ /* 0x000fe20000000000 */
[C---:B-1----:R-:W-:Y:S04]  /*87b0*/  HMMA.16816.F32.BF16 R28, R136.reuse, R144, R28 ;  /* 0x00000090881c723c */ /* 0x042fe8000004181c */
[----:B------:R-:W-:Y:S01]  /*87c0*/  ISETP.GE.AND P1, PT, R231, RZ, PT ;  /* 0x000000ffe700720c */ /* 0x000fe20003f26270 */
[C---:B------:R-:W-:Y:S01]  /*87d0*/  VIADD R232, R173.reuse, 0x7 ;  /* 0x00000007ade87836 */ /* 0x040fe20000000000 */
[----:B------:R-:W-:Y:S01]  /*87e0*/  HMMA.16816.F32.BF16 R32, R136, R146, R32 ;  /* 0x000000928820723c */ /* 0x000fe20000041820 */
[----:B------:R-:W1:Y:S03]  /*87f0*/  LDSM.16.M88.4 R136, [R184+0x5000] ;  /* 0x00500000b888783b */ /* 0x000e660000000200 */
[----:B------:R-:W-:Y:S01]  /*8800*/  ISETP.GE.AND P0, PT, R232, RZ, PT ;  /* 0x000000ffe800720c */ /* 0x000fe20003f06270 */
[----:B------:R-:W2:Y:S01]  /*8810*/  LDSM.16.M88.4 R144, [R184+0x5800] ;  /* 0x00580000b890783b */ /* 0x000ea20000000200 */
[----:B------:R-:W-:Y:S04]  /*8820*/  DEPBAR.LE SB0, 0x0 ;  /* 0x000080000000791a */ /* 0x000fe80000000000 */
[----:B------:R-:W-:Y:S01]  /*8830*/  BAR.SYNC.DEFER_BLOCKING 0x0 ;  /* 0x0000000000007b1d */ /* 0x000fe20000010000 */
[C---:B------:R-:W-:Y:S01]  /*8840*/  @!P1 IADD3 R231, -R173.reuse, -0x8, RZ ;  /* 0xfffffff8ade79810 */ /* 0x040fe20007ffe1ff */
[C---:B---3--:R-:W-:Y:S05]  /*8850*/  HMMA.16816.F32.BF16 R4, R140.reuse, R148, R4 ;  /* 0x000000948c04723c */ /* 0x048fea0000041804 */
[C---:B------:R-:W-:Y:S01]  /*8860*/  @!P0 IADD3 R232, -R173.reuse, -0x7, RZ ;  /* 0xfffffff9ade88810 */ /* 0x040fe20007ffe1ff */
[C---:B------:R-:W-:Y:S01]  /*8870*/  VIADD R237, R173.reuse, 0xffffffff ;  /* 0xffffffffaded7836 */ /* 0x040fe20000000000 */
[----:B------:R-:W-:Y:S01]  /*8880*/  I2FP.F32.S32 R231, R231 ;  /* 0x000000e700e77245 */ /* 0x000fe20000201400 */
[----:B------:R-:W-:Y:S01]  /*8890*/  VIADD R236, R173, 0xfffffff8 ;  /* 0xfffffff8adec7836 */ /* 0x000fe20000000000 */
[C---:B------:R-:W-:Y:S03]  /*88a0*/  HMMA.16816.F32.BF16 R8, R140.reuse, R150, R8 ;  /* 0x000000968c08723c */ /* 0x040fe60000041808 */
[----:B------:R-:W-:Y:S01]  /*88b0*/  ISETP.GE.AND P6, PT, R237, RZ, PT ;  /* 0x000000ffed00720c */ /* 0x000fe20003fc6270 */
[C---:B------:R-:W-:Y:S01]  /*88c0*/  VIADD R235, R173.reuse, 0xfffffff7 ;  /* 0xfffffff7adeb7836 */ /* 0x040fe20000000000 */
[----:B------:R-:W-:Y:S01]  /*88d0*/  ISETP.GE.AND P5, PT, R236, RZ, PT ;  /* 0x000000ffec00720c */ /* 0x000fe20003fa6270 */
[C---:B------:R-:W-:Y:S01]  /*88e0*/  VIADD R234, R173.reuse, 0xfffffff0 ;  /* 0xfffffff0adea7836 */ /* 0x040fe20000000000 */
[----:B------:R-:W-:Y:S01]  /*88f0*/  I2FP.F32.S32 R232, R232 ;  /* 0x000000e800e87245 */ /* 0x000fe20000201400 */
[----:B------:R-:W-:Y:S01]  /*8900*/  VIADD R233, R173, 0xffffffef ;  /* 0xffffffefade97836 */ /* 0x000fe20000000000 */
[----:B------:R-:W-:Y:S01]  /*8910*/  ISETP.GE.AND P1, PT, R235, RZ, PT ;  /* 0x000000ffeb00720c */ /* 0x000fe20003f26270 */
[C---:B----4-:R-:W-:Y:S03]  /*8920*/  HMMA.16816.F32.BF16 R12, R140.reuse, R152, R12 ;  /* 0x000000988c0c723c */ /* 0x050fe6000004180c */
[----:B------:R-:W-:Y:S01]  /*8930*/  ISETP.GE.AND P0, PT, R234, RZ, PT ;  /* 0x000000ffea00720c */ /* 0x000fe20003f06270 */
[C---:B------:R-:W-:Y:S02]  /*8940*/  VIADD R230, R173.reuse, 0xffffffe8 ;  /* 0xffffffe8ade67836 */ /* 0x040fe40000000000 */
[----:B------:R-:W-:Y:S01]  /*8950*/  FFMA.FTZ R7, R232, -UR5, R7 ;  /* 0x80000005e8077c23 */ /* 0x000fe20008010007 */
[C---:B------:R-:W-:Y:S01]  /*8960*/  @!P6 IADD3 R237, -R173.reuse, 0x1, RZ ;  /* 0x00000001adede810 */ /* 0x040fe20007ffe1ff */
[C---:B------:R-:W-:Y:S03]  /*8970*/  VIADD R222, R173.reuse, 0xffffffe7 ;  /* 0xffffffe7adde7836 */ /* 0x040fe60000000000 */
[C---:B------:R-:W-:Y:S01]  /*8980*/  @!P5 IADD3 R236, -R173.reuse, 0x8, RZ ;  /* 0x00000008adecd810 */ /* 0x040fe20007ffe1ff */
[C---:B------:R-:W-:Y:S03]  /*8990*/  HMMA.16816.F32.BF16 R16, R140.reuse, R154, R16 ;  /* 0x0000009a8c10723c */ /* 0x040fe60000041810 */
[C---:B------:R-:W-:Y:S01]  /*89a0*/  @!P1 IADD3 R235, -R173.reuse, 0x9, RZ ;  /* 0x00000009adeb9810 */ /* 0x040fe20007ffe1ff */
[----:B------:R-:W-:Y:S01]  /*89b0*/  VIADD R175, R173, 0xffffffe0 ;  /* 0xffffffe0adaf7836 */ /* 0x000fe20000000000 */
[----:B------:R-:W-:Y:S01]  /*89c0*/  ISETP.GE.AND P6, PT, R233, RZ, PT ;  /* 0x000000ffe900720c */ /* 0x000fe20003fc6270 */
[C---:B------:R-:W-:Y:S01]  /*89d0*/  VIADD R174, R173.reuse, 0xffffffdf ;  /* 0xffffffdfadae7836 */ /* 0x040fe20000000000 */
[----:B------:R-:W-:Y:S01]  /*89e0*/  ISETP.GE.AND P5, PT, R230, RZ, PT ;  /* 0x000000ffe600720c */ /* 0x000fe20003fa6270 */
[C---:B------:R-:W-:Y:S01]  /*89f0*/  VIADD R3, R173.reuse, 0xffffffd8 ;  /* 0xffffffd8ad037836 */ /* 0x040fe20000000000 */
[----:B------:R-:W-:Y:S01]  /*8a00*/  ISETP.GE.AND P1, PT, R222, RZ, PT ;  /* 0x000000ffde00720c */ /* 0x000fe20003f26270 */
[C---:B-1----:R-:W-:Y:S03]  /*8a10*/  HMMA.16816.F32.BF16 R20, R140.reuse, R136, R20 ;  /* 0x000000888c14723c */ /* 0x042fe60000041814 */
[C---:B------:R-:W-:Y:S01]  /*8a20*/  @!P0 IADD3 R234, -R173.reuse, 0x10, RZ ;  /* 0x00000010adea8810 */ /* 0x040fe20007ffe1ff */
[----:B------:R-:W-:Y:S01]  /*8a30*/  VIADD R2, R173, 0xffffffd7 ;  /* 0xffffffd7ad027836 */ /* 0x000fe20000000000 */
[----:B------:R-:W-:Y:S01]  /*8a40*/  ISETP.GE.AND P0, PT, R175, RZ, PT ;  /* 0x000000ffaf00720c */ /* 0x000fe20003f06270 */
[C---:B------:R-:W-:Y:S01]  /*8a50*/  VIADD R172, R173.reuse, 0xffffffd0 ;  /* 0xffffffd0adac7836 */ /* 0x040fe20000000000 */
[----:B------:R-:W-:Y:S01]  /*8a60*/  I2FP.F32.S32 R232, R237 ;  /* 0x000000ed00e87245 */ /* 0x000fe20000201400 */
[C---:B------:R-:W-:Y:S01]  /*8a70*/  VIADD R135, R173.reuse, 0xffffffcf ;  /* 0xffffffcfad877836 */ /* 0x040fe20000000000 */
[C---:B------:R-:W-:Y:S03]  /*8a80*/  HMMA.16816.F32.BF16 R24, R140.reuse, R138, R24 ;  /* 0x0000008a8c18723c */ /* 0x040fe60000041818 */
[C---:B------:R-:W-:Y:S01]  /*8a90*/  @!P6 IADD3 R233, -R173.reuse, 0x11, RZ ;  /* 0x00000011ade9e810 */ /* 0x040fe20007ffe1ff */
[C---:B------:R-:W-:Y:S01]  /*8aa0*/  VIADD R134, R173.reuse, 0xffffffc8 ;  /* 0xffffffc8ad867836 */ /* 0x040fe20000000000 */
[C---:B------:R-:W-:Y:S01]  /*8ab0*/  @!P5 IADD3 R230, -R173.reuse, 0x18, RZ ;  /* 0x00000018ade6d810 */ /* 0x040fe20007ffe1ff */
[C---:B------:R-:W-:Y:S01]  /*8ac0*/  VIADD R132, R173.reuse, 0xffffffc7 ;  /* 0xffffffc7ad847836 */ /* 0x040fe20000000000 */
[----:B------:R-:W-:Y:S01]  /*8ad0*/  @!P1 IADD3 R222, -R173, 0x19, RZ ;  /* 0x00000019adde9810 */ /* 0x000fe20007ffe1ff */
[----:B------:R-:W-:Y:S01]  /*8ae0*/  FFMA.FTZ R6, R231, -UR5, R6 ;  /* 0x80000005e7067c23 */ /* 0x000fe20008010006 */
[----:B------:R-:W-:Y:S01]  /*8af0*/  ISETP.GE.AND P6, PT, R174, RZ, PT ;  /* 0x000000ffae00720c */ /* 0x000fe20003fc6270 */
[C---:B--2---:R-:W-:Y:S03]  /*8b00*/  HMMA.16816.F32.BF16 R28, R140.reuse, R144, R28 ;  /* 0x000000908c1c723c */ /* 0x044fe6000004181c */
[----:B------:R-:W-:Y:S01]  /*8b10*/  ISETP.GE.AND P5, PT, R3, RZ, PT ;  /* 0x000000ff0300720c */ /* 0x000fe20003fa6270 */
[----:B------:R-:W-:Y:S01]  /*8b20*/  FFMA.FTZ R5, R232, -UR5, R5 ;  /* 0x80000005e8057c23 */ /* 0x000fe20008010005 */
[----:B------:R-:W-:Y:S01]  /*8b30*/  ISETP.GE.AND P1, PT, R2, RZ, PT ;  /* 0x000000ff0200720c */ /* 0x000fe20003f26270 */
[----:B------:R-:W-:Y:S01]  /*8b40*/  FFMA.FTZ R11, R232, -UR5, R11 ;  /* 0x80000005e80b7c23 */ /* 0x000fe2000801000b */
[C---:B------:R-:W-:Y:S01]  /*8b50*/  @!P0 IADD3 R175, -R173.reuse, 0x20, RZ ;  /* 0x00000020adaf8810 */ /* 0x040fe20007ffe1ff */
[----:B------:R-:W-:Y:S03]  /*8b60*/  HMMA.16816.F32.BF16 R32, R140, R146, R32 ;  /* 0x000000928c20723c */ /* 0x000fe60000041820 */
[----:B------:R-:W-:Y:S02]  /*8b70*/  ISETP.GE.AND P0, PT, R172, RZ, PT ;  /* 0x000000ffac00720c */ /* 0x000fe40003f06270 */
[----:B------:R-:W-:Y:S02]  /*8b80*/  @!P6 IADD3 R174, -R173, 0x21, RZ ;  /* 0x00000021adaee810 */ /* 0x000fe40007ffe1ff */
[----:B------:R-:W-:Y:S04]  /*8b90*/  ISETP.GE.AND P6, PT, R135, RZ, PT ;  /* 0x000000ff8700720c */ /* 0x000fe80003fc6270 */
[C---:B------:R-:W-:Y:S02]  /*8ba0*/  @!P5 IADD3 R3, -R173.reuse, 0x28, RZ ;  /* 0x00000028ad03d810 */ /* 0x040fe40007ffe1ff */
[C---:B------:R-:W-:Y:S02]  /*8bb0*/  @!P1 IADD3 R2, -R173.reuse, 0x29, RZ ;  /* 0x00000029ad029810 */ /* 0x040fe40007ffe1ff */
[----:B------:R-:W-:Y:S02]  /*8bc0*/  ISETP.GE.AND P5, PT, R134, RZ, PT ;  /* 0x000000ff8600720c */ /* 0x000fe40003fa6270 */
[----:B------:R-:W-:Y:S02]  /*8bd0*/  ISETP.GE.AND P1, PT, R132, RZ, PT ;  /* 0x000000ff8400720c */ /* 0x000fe40003f26270 */
[C---:B------:R-:W-:Y:S02]  /*8be0*/  @!P0 IADD3 R172, -R173.reuse, 0x30, RZ ;  /* 0x00000030adac8810 */ /* 0x040fe40007ffe1ff */
[----:B------:R-:W-:Y:S02]  /*8bf0*/  @!P6 IADD3 R135, -R173, 0x31, RZ ;  /* 0x00000031ad87e810 */ /* 0x000fe40007ffe1ff */
[----:B------:R-:W-:Y:S02]  /*8c00*/  I2FP.F32.S32 R231, R236 ;  /* 0x000000ec00e77245 */ /* 0x000fe40000201400 */
[----:B------:R-:W-:Y:S02]  /*8c10*/  I2FP.F32.S32 R236, R235 ;  /* 0x000000eb00ec7245 */ /* 0x000fe40000201400 */
[----:B------:R-:W-:Y:S01]  /*8c20*/  I2FP.F32.S32 R222, R222 ;  /* 0x000000de00de7245 */ /* 0x000fe20000201400 */
[----:B------:R-:W-:Y:S01]  /*8c30*/  FFMA.FTZ R8, R231, -UR5, R8 ;  /* 0x80000005e7087c23 */ /* 0x000fe20008010008 */
[----:B------:R-:W-:Y:S01]  /*8c40*/  @!P5 IADD3 R134, -R173, 0x38, RZ ;  /* 0x00000038ad86d810 */ /* 0x000fe20007ffe1ff */
[----:B------:R-:W-:Y:S01]  /*8c50*/  FFMA.FTZ R14, R231, -UR5, R14 ;  /* 0x80000005e70e7c23 */ /* 0x000fe2000801000e */
[----:B------:R-:W-:Y:S01]  /*8c60*/  @!P1 IADD3 R132, -R173, 0x39, RZ ;  /* 0x00000039ad849810 */ /* 0x000fe20007ffe1ff */
[----:B------:R-:W-:Y:S01]  /*8c70*/  FFMA.FTZ R9, R236, -UR5, R9 ;  /* 0x80000005ec097c23 */ /* 0x000fe20008010009 */
[----:B------:R-:W-:Y:S01]  /*8c80*/  I2FP.F32.S32 R173, R238 ;  /* 0x000000ee00ad7245 */ /* 0x000fe20000201400 */
[C---:B------:R-:W-:Y:S01]  /*8c90*/  FFMA.FTZ R17, R222.reuse, -UR5, R17 ;  /* 0x80000005de117c23 */ /* 0x040fe20008010011 */
[----:B------:R-:W-:Y:S01]  /*8ca0*/  I2FP.F32.S32 R231, R230 ;  /* 0x000000e600e77245 */ /* 0x000fe20000201400 */
[----:B------:R-:W-:Y:S01]  /*8cb0*/  FFMA.FTZ R23, R222, -UR5, R23 ;  /* 0x80000005de177c23 */ /* 0x000fe20008010017 */
[----:B------:R-:W-:Y:S01]  /*8cc0*/  I2FP.F32.S32 R232, R233 ;  /* 0x000000e900e87245 */ /* 0x000fe20000201400 */
[C---:B------:R-:W-:Y:S01]  /*8cd0*/  FFMA.FTZ R4, R173.reuse, -UR5, R4 ;  /* 0x80000005ad047c23 */ /* 0x040fe20008010004 */
[----:B------:R-:W-:Y:S01]  /*8ce0*/  I2FP.F32.S32 R222, R174 ;  /* 0x000000ae00de7245 */ /* 0x000fe20000201400 */
[----:B------:R-:W-:Y:S01]  /*8cf0*/  FFMA.FTZ R10, R173, -UR5, R10 ;  /* 0x80000005ad0a7c23 */ /* 0x000fe2000801000a */
[----:B------:R-:W-:Y:S01]  /*8d00*/  I2FP.F32.S32 R173, R234 ;  /* 0x000000ea00ad7245 */ /* 0x000fe20000201400 */
[----:B------:R-:W-:Y:S01]  /*8d10*/  FFMA.FTZ R13, R232, -UR5, R13 ;  /* 0x80000005e80d7c23 */ /* 0x000fe2000801000d */
[----:B------:R-:W-:Y:S01]  /*8d20*/  FMNMX.FTZ R234, R4, R133, !PT ;  /* 0x0000008504ea7209 */ /* 0x000fe20007810000 */
[----:B------:R-:W-:Y:S01]  /*8d30*/  FFMA.FTZ R16, R231, -UR5, R16 ;  /* 0x80000005e7107c23 */ /* 0x000fe20008010010 */
[----:B------:R-:W-:Y:S01]  /*8d40*/  I2FP.F32.S32 R175, R175 ;  /* 0x000000af00af7245 */ /* 0x000fe20000201400 */
[C---:B------:R-:W-:Y:S01]  /*8d50*/  FFMA.FTZ R12, R173.reuse, -UR5, R12 ;  /* 0x80000005ad0c7c23 */ /* 0x040fe2000801000c */
[----:B------:R-:W-:Y:S01]  /*8d60*/  ISETP.LT.AND P5, PT, RZ, UR24, PT ;  /* 0x00000018ff007c0c */ /* 0x000fe2000bfa1270 */
[----:B------:R-:W-:Y:S01]  /*8d70*/  FFMA.FTZ R18, R173, -UR5, R18 ;  /* 0x80000005ad127c23 */ /* 0x000fe20008010012 */
[----:B------:R-:W-:Y:S01]  /*8d80*/  FMNMX.FTZ R173, R5, R234, !PT ;  /* 0x000000ea05ad7209 */ /* 0x000fe20007810000 */
[----:B------:R-:W-:Y:S01]  /*8d90*/  FFMA.FTZ R22, R231, -UR5, R22 ;  /* 0x80000005e7167c23 */ /* 0x000fe20008010016 */
[----:B------:R-:W-:Y:S01]  /*8da0*/  I2FP.F32.S32 R132, R132 ;  /* 0x0000008400847245 */ /* 0x000fe20000201400 */
[C---:B------:R-:W-:Y:S01]  /*8db0*/  FFMA.FTZ R20, R175.reuse, -UR5, R20 ;  /* 0x80000005af147c23 */ /* 0x040fe20008010014 */
[----:B------:R-:W-:Y:S01]  /*8dc0*/  FMNMX.FTZ R230, R8, R173, !PT ;  /* 0x000000ad08e67209 */ /* 0x000fe20007810000 */
[----:B------:R-:W-:Y:S01]  /*8dd0*/  FFMA.FTZ R26, R175, -UR5, R26 ;  /* 0x80000005af1a7c23 */ /* 0x000fe2000801001a */
[----:B------:R-:W-:Y:S01]  /*8de0*/  FFMA.FTZ R15, R236, -UR5, R15 ;  /* 0x80000005ec0f7c23 */ /* 0x000fe2000801000f */
[C---:B------:R-:W-:Y:S01]  /*8df0*/  FFMA.FTZ R21, R222.reuse, -UR5, R21 ;  /* 0x80000005de157c23 */ /* 0x040fe20008010015 */
[----:B------:R-:W-:Y:S01]  /*8e00*/  FMNMX.FTZ R173, R9, R230, !PT ;  /* 0x000000e609ad7209 */ /* 0x000fe20007810000 */
[----:B------:R-:W-:Y:S01]  /*8e10*/  FFMA.FTZ R27, R222, -UR5, R27 ;  /* 0x80000005de1b7c23 */ /* 0x000fe2000801001b */
[----:B------:R-:W-:Y:S01]  /*8e20*/  FMNMX.FTZ R230, R6, R0, !PT ;  /* 0x0000000006e67209 */ /* 0x000fe20007810000 */
[----:B------:R-:W-:Y:S01]  /*8e30*/  FFMA.FTZ R19, R232, -UR5, R19 ;  /* 0x80000005e8137c23 */ /* 0x000fe20008010013 */
[----:B------:R-:W-:Y:S01]  /*8e40*/  FMNMX.FTZ R174, R12, R173, !PT ;  /* 0x000000ad0cae7209 */ /* 0x000fe20007810000 */
[----:B------:R-:W-:Y:S01]  /*8e50*/  FFMA.FTZ R33, R132, -UR5, R33 ;  /* 0x8000000584217c23 */ /* 0x000fe20008010021 */
[----:B------:R-:W-:Y:S02]  /*8e60*/  FMNMX.FTZ R231, R7, R230, !PT ;  /* 0x000000e607e77209 */ /* 0x000fe40007810000 */
[----:B------:R-:W-:Y:S02]  /*8e70*/  FMNMX.FTZ R173, R13, R174, !PT ;  /* 0x000000ae0dad7209 */ /* 0x000fe40007810000 */
[----:B------:R-:W-:Y:S02]  /*8e80*/  FMNMX.FTZ R174, R10, R231, !PT ;  /* 0x000000e70aae7209 */ /* 0x000fe40007810000 */
[----:B------:R-:W-:Y:S02]  /*8e90*/  FMNMX.FTZ R230, R16, R173, !PT ;  /* 0x000000ad10e67209 */ /* 0x000fe40007810000 */
[----:B------:R-:W-:Y:S02]  /*8ea0*/  I2FP.F32.S32 R173, R3 ;  /* 0x0000000300ad7245 */ /* 0x000fe40000201400 */
[----:B------:R-:W-:Y:S02]  /*8eb0*/  FMNMX.FTZ R3, R11, R174, !PT ;  /* 0x000000ae0b037209 */ /* 0x000fe40007810000 */
[----:B------:R-:W-:Y:S01]  /*8ec0*/  FMNMX.FTZ R175, R17, R230, !PT ;  /* 0x000000e611af7209 */ /* 0x000fe20007810000 */
[C---:B------:R-:W-:Y:S01]  /*8ed0*/  FFMA.FTZ R24, R173.reuse, -UR5, R24 ;  /* 0x80000005ad187c23 */ /* 0x040fe20008010018 */
[----:B------:R-:W-:Y:S01]  /*8ee0*/  I2FP.F32.S32 R174, R2 ;  /* 0x0000000200ae7245 */ /* 0x000fe20000201400 */
[----:B------:R-:W-:Y:S01]  /*8ef0*/  FFMA.FTZ R30, R173, -UR5, R30 ;  /* 0x80000005ad1e7c23 */ /* 0x000fe2000801001e */
[----:B------:R-:W-:Y:S02]  /*8f00*/  FMNMX.FTZ R2, R14, R3, !PT ;  /* 0x000000030e027209 */ /* 0x000fe40007810000 */
[----:B------:R-:W-:Y:S01]  /*8f10*/  FMNMX.FTZ R222, R20, R175, !PT ;  /* 0x000000af14de7209 */ /* 0x000fe20007810000 */
[----:B------:R-:W-:Y:S01]  /*8f20*/  FFMA.FTZ R25, R174, -UR5, R25 ;  /* 0x80000005ae197c23 */ /* 0x000fe20008010019 */
[----:B------:R-:W-:Y:S02]  /*8f30*/  FMNMX.FTZ R231, R15, R2, !PT ;  /* 0x000000020fe77209 */ /* 0x000fe40007810000 */
[----:B------:R-:W-:Y:S02]  /*8f40*/  FMNMX.FTZ R175, R21, R222, !PT ;  /* 0x000000de15af7209 */ /* 0x000fe40007810000 */
[----:B------:R-:W-:Y:S02]  /*8f50*/  I2FP.F32.S32 R3, R172 ;  /* 0x000000ac00037245 */ /* 0x000fe40000201400 */
[----:B------:R-:W-:Y:S02]  /*8f60*/  FMNMX.FTZ R222, R18, R231, !PT ;  /* 0x000000e712de7209 */ /* 0x000fe40007810000 */
[----:B------:R-:W-:Y:S01]  /*8f70*/  FMNMX.FTZ R172, R24, R175, !PT ;  /* 0x000000af18ac7209 */ /* 0x000fe20007810000 */
[----:B------:R-:W-:Y:S01]  /*8f80*/  FFMA.FTZ R28, R3, -UR5, R28 ;  /* 0x80000005031c7c23 */ /* 0x000fe2000801001c */
        /* <DEDUP_REMOVED lines=8> */
[----:B------:R-:W-:Y:S02]  /*9010*/  FMNMX.FTZ R135, R23, R134, !PT ;  /* 0x0000008617877209 */ /* 0x000fe40007810000 */
[----:B------:R-:W-:Y:S02]  /*9020*/  FMNMX.FTZ R173, R29, R172, !PT ;  /* 0x000000ac1dad7209 */ /* 0x000fe40007810000 */
[----:B------:R-:W-:Y:S02]  /*9030*/  FMNMX.FTZ R132, R26, R135, !PT ;  /* 0x000000871a847209 */ /* 0x000fe40007810000 */
[----:B------:R-:W-:Y:S02]  /*9040*/  FMNMX.FTZ R134, R32, R173, !PT ;  /* 0x000000ad20867209 */ /* 0x000fe40007810000 */
[----:B------:R-:W-:Y:S02]  /*9050*/  FMNMX.FTZ R173, R27, R132, !PT ;  /* 0x000000841bad7209 */ /* 0x000fe40007810000 */
[----:B------:R-:W-:Y:S01]  /*9060*/  FMNMX.FTZ R132, R33, R134, !PT ;  /* 0x0000008621847209 */ /* 0x000fe20007810000 */
[----:B------:R-:W-:Y:S06]  /*9070*/  @P5 BRA `(.L_x_832) ;  /* 0xffffffdc00ec5947 */ /* 0x000fec000383ffff */
.L_x_831:
[----:B------:R-:W-:Y:S01]  /*9080*/  FFMA.FTZ R31, R174, -UR5, R31 ;  /* 0x80000005ae1f7c23 */ /* 0x000fe2000801001f */
[----:B-1----:R-:W-:Y:S01]  /*9090*/  FMNMX.FTZ R134, R30, R173, !PT ;  /* 0x000000ad1e867209 */ /* 0x002fe20007810000 */
[----:B------:R-:W-:Y:S01]  /*90a0*/  FFMA.FTZ R34, R3, -UR5, R34 ;  /* 0x8000000503227c23 */ /* 0x000fe20008010022 */
[----:B------:R-:W1:Y:S01]  /*90b0*/  SHFL.BFLY PT, R137, R132, 0x2, 0x1f ;  /* 0x0c401f0084897f89 */ /* 0x000e6200000e0000 */
[----:B------:R-:W-:Y:S01]  /*90c0*/  FFMA.FTZ R35, R2, -UR5, R35 ;  /* 0x8000000502237c23 */ /* 0x000fe20008010023 */
[----:B------:R-:W-:Y:S01]  /*90d0*/  FMNMX.FTZ R3, R31, R134, !PT ;  /* 0x000000861f037209 */ /* 0x000fe20007810000 */
[----:B------:R-:W-:Y:S01]  /*90e0*/  USHF.L.U32 UR18, UR24, 0x1, URZ ;  /* 0x0000000118127899 */ /* 0x000fe2000800063f */
[----:B------:R-:W-:Y:S04]  /*90f0*/  IADD3 R233, R218, 0x3c6ef372, RZ ;  /* 0x3c6ef372dae97810 */ /* 0x000fe80007ffe0ff */
[----:B------:R-:W-:Y:S01]  /*9100*/  LDSM.16.MT88.4 R140, [R192+0xc000] ;  /* 0x00c00000c08c783b */ /* 0x000fe20000004200 */
[----:B------:R-:W-:Y:S01]  /*9110*/  FMNMX.FTZ R2, R34, R3, !PT ;  /* 0x0000000322027209 */ /* 0x000fe20007810000 */
[----:B------:R-:W-:Y:S01]  /*9120*/  UIADD3 UR24, UR24, -0x1, URZ ;  /* 0xffffffff18187890 */ /* 0x000fe2000fffe03f */
[C---:B------:R-:W-:Y:S02]  /*9130*/  IADD3 R235, R218.reuse, -0x61c88647, RZ ;  /* 0x9e3779b9daeb7810 */ /* 0x040fe40007ffe0ff */
[----:B------:R-:W-:Y:S02]  /*9140*/  FMNMX.FTZ R135, R35, R2, !PT ;  /* 0x0000000223877209 */ /* 0x000fe40007810000 */
[C---:B------:R-:W-:Y:S01]  /*9150*/  IADD3 R230, R219.reuse, 0x32370b8f, RZ ;  /* 0x32370b8fdbe67810 */ /* 0x040fe20007ffe0ff */
[----:B------:R-:W-:Y:S01]  /*9160*/  LDSM.16.MT88.4 R144, [R190+0xc000] ;  /* 0x00c00000be90783b */ /* 0x000fe20000004200 */
[C---:B------:R-:W-:Y:S02]  /*9170*/  IADD3 R157, R219.reuse, 0x76cf5d0a, RZ ;  /* 0x76cf5d0adb9d7810 */ /* 0x040fe40007ffe0ff */
[C---:B------:R-:W-:Y:S02]  /*9180*/  IADD3 R155, R218.reuse, 0x78dde6e4, RZ ;  /* 0x78dde6e4da9b7810 */ /* 0x040fe40007ffe0ff */
[C---:B------:R-:W-:Y:S02]  /*9190*/  IADD3 R156, R218.reuse, -0x255992d5, RZ ;  /* 0xdaa66d2bda9c7810 */ /* 0x040fe40007ffe0ff */
[C---:B------:R-:W-:Y:S01]  /*91a0*/  IADD3 R153, R219.reuse, -0x56f99767, RZ ;  /* 0xa9066899db997810 */ /* 0x040fe20007ffe0ff */
[----:B------:R-:W2:Y:S01]  /*91b0*/  SHFL.BFLY PT, R2, R135, 0x2, 0x1f ;  /* 0x0c401f0087027f89 */ /* 0x000ea200000e0000 */
[C---:B------:R-:W-:Y:S02]  /*91c0*/  IADD3 R154, R219.reuse, -0x126145ec, RZ ;  /* 0xed9eba14db9a7810 */ /* 0x040fe40007ffe0ff */
[----:B------:R-:W-:Y:S05]  /*91d0*/  IADD3 R152, R218, -0x4ab325aa, RZ ;  /* 0xb54cda56da987810 */ /* 0x000fea0007ffe0ff */
[----:B------:R-:W-:Y:S01]  /*91e0*/  LDSM.16.MT88.4 R148, [R189+0xc000] ;  /* 0x00c00000bd94783b */ /* 0x000fe20000004200 */
[----:B------:R-:W-:Y:S02]  /*91f0*/  MOV R166, UR10 ;  /* 0x0000000a00a67c02 */ /* 0x000fe40008000f00 */
[C---:B------:R-:W-:Y:S02]  /*9200*/  IADD3 R236, R219.reuse, 0x646e171e, RZ ;  /* 0x646e171edbec7810 */ /* 0x040fe40007ffe0ff */
[----:B------:R-:W-:Y:S02]  /*9210*/  PRMT R166, R166, R211, UR10 ;  /* 0x0000000aa6a67e16 */ /* 0x000fe400080000d3 */
[----:B------:R-:W-:Y:S02]  /*9220*/  IADD3 R232, R218, 0x1715609d, RZ ;  /* 0x1715609ddae87810 */ /* 0x000fe40007ffe0ff */
[----:B-1----:R-:W-:Y:S02]  /*9230*/  FMNMX.FTZ R139, R132, R137, !PT ;  /* 0x00000089848b7209 */ /* 0x002fe40007810000 */
[----:B------:R-:W-:Y:S03]  /*9240*/  IADD3 R137, R219, -0x4498517b, RZ ;  /* 0xbb67ae85db897810 */ /* 0x000fe60007ffe0ff */
[----:B------:R-:W1:Y:S01]  /*9250*/  SHFL.BFLY PT, R136, R139, 0x1, 0x1f ;  /* 0x0c201f008b887f89 */ /* 0x000e6200000e0000 */
[----:B------:R-:W-:Y:S02]  /*9260*/  LOP3.LUT R158, R225, R228, R137, 0x96, !PT ;  /* 0x000000e4e19e7212 */ /* 0x000fe400078e9689 */
[----:B--2---:R-:W-:Y:S03]  /*9270*/  FMNMX.FTZ R134, R135, R2, !PT ;  /* 0x0000000287867209 */ /* 0x004fe60007810000 */
[----:B------:R-:W-:Y:S01]  /*9280*/  IMAD.WIDE.U32 R158, R158, -0x326172a9, RZ ;  /* 0xcd9e8d579e9e7825 */ /* 0x000fe200078e00ff */
[----:B------:R-:W-:Y:S01]  /*9290*/  LOP3.LUT R2, R229, UR18, R219, 0x96, !PT ;  /* 0x00000012e5027c12 */ /* 0x000fe2000f8e96db */
[----:B------:R-:W-:Y:S01]  /*92a0*/  UIADD3 UR18, UR18, 0x1, URZ ;  /* 0x0000000112127890 */ /* 0x000fe2000fffe03f */
[----:B------:R-:W2:Y:S03]  /*92b0*/  SHFL.BFLY PT, R3, R134, 0x1, 0x1f ;  /* 0x0c201f0086037f89 */ /* 0x000ea600000e0000 */
[----:B------:R-:W-:Y:S03]  /*92c0*/  IMAD.WIDE.U32 R170, R2, -0x326172a9, RZ ;  /* 0xcd9e8d5702aa7825 */ /* 0x000fe600078e00ff */
[----:B------:R-:W-:Y:S02]  /*92d0*/  LOP3.LUT R170, R159, R170, R233, 0x96, !PT ;  /* 0x000000aa9faa7212 */ /* 0x000fe400078e96e9 */
[----:B------:R-:W-:Y:S03]  /*92e0*/  LOP3.LUT R135, R171, R226, R235, 0x96, !PT ;  /* 0x000000e2ab877212 */ /* 0x000fe600078e96eb */
[----:B------:R-:W-:Y:S01]  /*92f0*/  IMAD.WIDE.U32 R170, R170, -0x2daee0ad, RZ ;  /* 0xd2511f53aaaa7825 */ /* 0x000fe200078e00ff */
[----:B-1----:R-:W-:Y:S03]  /*9300*/  FMNMX.FTZ R132, R139, R136, !PT ;  /* 0x000000888b847209 */ /* 0x002fe60007810000 */
[----:B------:R-:W-:Y:S01]  /*9310*/  IMAD.WIDE.U32 R172, R135, -0x2daee0ad, RZ ;  /* 0xd2511f5387ac7825 */ /* 0x000fe200078e00ff */
[C---:B------:R-:W-:Y:S03]  /*9320*/  FSETP.NEU.FTZ.AND P0, PT, R132.reuse, -INF , PT ;  /* 0xff8000008400780b */ /* 0x040fe60003f1d000 */
[C---:B------:R-:W-:Y:S01]  /*9330*/  FADD.FTZ R133, -R132.reuse, R133 ;  /* 0x0000008584857221 */ /* 0x040fe20000010100 */
[----:B------:R-:W-:Y:S01]  /*9340*/  FMUL.FTZ R169, R132, UR4 ;  /* 0x0000000484a97c20 */ /* 0x000fe20008410000 */
[----:B------:R-:W-:Y:S02]  /*9350*/  LOP3.LUT R172, R171, R172, R230, 0x96, !PT ;  /* 0x000000acabac7212 */ /* 0x000fe400078e96e6 */
[----:B------:R-:W-:Y:S01]  /*9360*/  FMUL.FTZ R2, R133, UR4 ;  /* 0x0000000485027c20 */ /* 0x000fe20008410000 */
[----:B------:R-:W-:Y:S02]  /*9370*/  LOP3.LUT R133, R173, R224, R157, 0x96, !PT ;  /* 0x000000e0ad857212 */ /* 0x000fe400078e969d */
[----:B------:R-:W-:Y:S01]  /*9380*/  FSEL R169, R169, RZ, P0 ;  /* 0x000000ffa9a97208 */ /* 0x000fe20000000000 */
[----:B------:R-:W-:Y:S01]  /*9390*/  IMAD.WIDE.U32 R172, R172, -0x326172a9, RZ ;  /* 0xcd9e8d57acac7825 */ /* 0x000fe200078e00ff */
[----:B--2---:R-:W-:Y:S01]  /*93a0*/  FMNMX.FTZ R3, R134, R3, !PT ;  /* 0x0000000386037209 */ /* 0x004fe20007810000 */
[----:B------:R-:W1:Y:S02]  /*93b0*/  MUFU.EX2 R2, R2 ;  /* 0x0000000200027308 */ /* 0x000e640000000800 */
[----:B------:R-:W-:Y:S04]  /*93c0*/  IMAD.WIDE.U32 R134, R133, -0x326172a9, RZ ;  /* 0xcd9e8d5785867825 */ /* 0x000fe800078e00ff */
[--C-:B------:R-:W-:Y:S01]  /*93d0*/  FFMA.FTZ R162, R8, UR4, -R169.reuse ;  /* 0x0000000408a27c23 */ /* 0x100fe200080108a9 */
[----:B------:R-:W-:Y:S01]  /*93e0*/  FSETP.NEU.FTZ.AND P0, PT, R3, -INF , PT ;  /* 0xff8000000300780b */ /* 0x000fe20003f1d000 */
[--C-:B------:R-:W-:Y:S01]  /*93f0*/  FFMA.FTZ R161, R9, UR4, -R169.reuse ;  /* 0x0000000409a17c23 */ /* 0x100fe200080108a9 */
[----:B------:R-:W-:Y:S01]  /*9400*/  FMUL.FTZ R168, R3, UR4 ;  /* 0x0000000403a87c20 */ /* 0x000fe20008410000 */
[----:B------:R-:W-:Y:S01]  /*9410*/  LOP3.LUT R8, R135, R158, R156, 0x96, !PT ;  /* 0x0000009e87087212 */ /* 0x000fe200078e969c */
[----:B------:R-:W-:Y:S01]  /*9420*/  FFMA.FTZ R167, R4, UR4, -R169 ;  /* 0x0000000404a77c23 */ /* 0x000fe200080108a9 */
[----:B------:R-:W-:Y:S01]  /*9430*/  LOP3.LUT R134, R173, R134, R155, 0x96, !PT ;  /* 0x00000086ad867212 */ /* 0x000fe200078e969b */
[--C-:B------:R-:W-:Y:S01]  /*9440*/  FFMA.FTZ R163, R5, UR4, -R169.reuse ;  /* 0x0000000405a37c23 */ /* 0x100fe200080108a9 */
[----:B------:R-:W-:Y:S01]  /*9450*/  FSEL R168, R168, RZ, P0 ;  /* 0x000000ffa8a87208 */ /* 0x000fe20000000000 */
[----:B------:R-:W-:Y:S01]  /*9460*/  IMAD.WIDE.U32 R136, R8, -0x2daee0ad, RZ ;  /* 0xd2511f5308887825 */ /* 0x000fe200078e00ff */
[----:B------:R-:W-:Y:S03]  /*9470*/  MUFU.EX2 R162, R162 ;  /* 0x000000a200a27308 */ /* 0x000fe60000000800 */
[----:B------:R-:W-:Y:S01]  /*9480*/  FFMA.FTZ R174, R12, UR4, -R169 ;  /* 0x000000040cae7c23 */ /* 0x000fe200080108a9 */
[----:B------:R-:W-:Y:S01]  /*9490*/  IMAD.WIDE.U32 R134, R134, -0x2daee0ad, RZ ;  /* 0xd2511f5386867825 */ /* 0x000fe200078e00ff */
[----:B------:R-:W-:Y:S03]  /*94a0*/  LOP3.LUT R170, R137, R170, R154, 0x96, !PT ;  /* 0x000000aa89aa7212 */ /* 0x000fe600078e969a */
[--C-:B------:R-:W-:Y:S01]  /*94b0*/  FFMA.FTZ R160, R10, UR4, -R168.reuse ;  /* 0x000000040aa07c23 */ /* 0x100fe200080108a8 */
[--C-:B------:R-:W-:Y:S01]  /*94c0*/  FFMA.FTZ R165, R6, UR4, -R168.reuse ;  /* 0x0000000406a57c23 */ /* 0x100fe200080108a8 */
[----:B------:R-:W-:Y:S01]  /*94d0*/  LOP3.LUT R8, R135, R136, R153, 0x96, !PT ;  /* 0x0000008887087212 */ /* 0x000fe200078e9699 */
[--C-:B------:R-:W-:Y:S01]  /*94e0*/  FFMA.FTZ R164, R7, UR4, -R168.reuse ;  /* 0x0000000407a47c23 */ /* 0x100fe200080108a8 */
[----:B------:R-:W-:Y:S04]  /*94f0*/  IMAD.WIDE.U32 R170, R170, -0x326172a9, RZ ;  /* 0xcd9e8d57aaaa7825 */ /* 0x000fe800078e00ff */
[----:B------:R-:W-:Y:S01]  /*9500*/  FFMA.FTZ R11, R11, UR4, -R168 ;  /* 0x000000040b0b7c23 */ /* 0x000fe200080108a8 */
[----:B------:R-:W2:Y:S01]  /*9510*/  MUFU.EX2 R161, R161 ;  /* 0x000000a100a17308 */ /* 0x000ea20000000800 */
[----:B-1----:R-:W-:Y:S01]  /*9520*/  FMUL.FTZ R36, R2, R36 ;  /* 0x0000002402247220 */ /* 0x002fe20000410000 */
[----:B------:R-:W-:Y:S04]  /*9530*/  IMAD.WIDE.U32 R8, R8, -0x326172a9, RZ ;  /* 0xcd9e8d5708087825 */ /* 0x000fe800078e00ff */
[C---:B------:R-:W-:Y:S01]  /*9540*/  FMUL.FTZ R37, R2.reuse, R37 ;  /* 0x0000002502257220 */ /* 0x040fe20000410000 */
[C---:B------:R-:W-:Y:S01]  /*9550*/  FMUL.FTZ R40, R2.reuse, R40 ;  /* 0x0000002802287220 */ /* 0x040fe20000410000 */
[----:B------:R-:W-:Y:S01]  /*9560*/  FMUL.FTZ R41, R2, R41 ;  /* 0x0000002902297220 */ /* 0x000fe20000410000 */
[C---:B------:R-:W-:Y:S01]  /*9570*/  LOP3.LUT R4, R8.reuse, 0xffff, RZ, 0xc0, !PT ;  /* 0x0000ffff08047812 */ /* 0x040fe200078ec0ff */
[----:B------:R-:W-:Y:S01]  /*9580*/  MUFU.EX2 R135, R11 ;  /* 0x0000000b00877308 */ /* 0x000fe20000000800 */
[----:B------:R-:W-:Y:S01]  /*9590*/  LOP3.LUT R5, R8, 0xff, RZ, 0xc0, !PT ;  /* 0x000000ff08057812 */ /* 0x000fe200078ec0ff */
[C---:B------:R-:W-:Y:S01]  /*95a0*/  FMUL.FTZ R44, R2.reuse, R44 ;  /* 0x0000002c022c7220 */ /* 0x040fe20000410000 */
[----:B------:R-:W-:Y:S01]  /*95b0*/  SHF.R.U32.HI R4, RZ, 0x8, R4 ;  /* 0x00000008ff047819 */ /* 0x000fe20000011604 */
[C---:B------:R-:W-:Y:S01]  /*95c0*/  FMUL.FTZ R45, R2.reuse, R45 ;  /* 0x0000002d022d7220 */ /* 0x040fe20000410000 */
[----:B------:R-:W-:Y:S01]  /*95d0*/  LOP3.LUT R137, R9, R170, R152, 0x96, !PT ;  /* 0x000000aa09897212 */ /* 0x000fe200078e9698 */
[C---:B------:R-:W-:Y:S01]  /*95e0*/  FMUL.FTZ R9, R2.reuse, R125 ;  /* 0x0000007d02097220 */ /* 0x040fe20000410000 */
[----:B------:R-:W-:Y:S01]  /*95f0*/  PRMT R5, R5, 0x5410, R4 ;  /* 0x0000541005057816 */ /* 0x000fe20000000004 */
[----:B------:R-:W-:Y:S02]  /*9600*/  FADD.FTZ R4, -R3, R0 ;  /* 0x0000000003047221 */ /* 0x000fe40000010100 */
[----:B------:R-:W1:Y:S01]  /*9610*/  MUFU.EX2 R160, R160 ;  /* 0x000000a000a07308 */ /* 0x000e620000000800 */
[--C-:B------:R-:W-:Y:S01]  /*9620*/  SHF.R.U32.HI R10, RZ, 0x10, R8.reuse ;  /* 0x00000010ff0a7819 */ /* 0x100fe20000011608 */
[----:B------:R-:W-:Y:S01]  /*9630*/  FMUL.FTZ R48, R2, R48 ;  /* 0x0000003002307220 */ /* 0x000fe20000410000 */
[----:B------:R-:W-:Y:S01]  /*9640*/  FMUL.FTZ R0, R4, UR4 ;  /* 0x0000000404007c20 */ /* 0x000fe20008410000 */
[----:B------:R-:W-:Y:S01]  /*9650*/  SHF.R.U32.HI R139, RZ, 0x18, R8 ;  /* 0x00000018ff8b7819 */ /* 0x000fe20000011608 */
[C---:B------:R-:W-:Y:S01]  /*9660*/  FMUL.FTZ R49, R2.reuse, R49 ;  /* 0x0000003102317220 */ /* 0x040fe20000410000 */
[C---:B------:R-:W-:Y:S01]  /*9670*/  LOP3.LUT R8, R137.reuse, 0xffff, RZ, 0xc0, !PT ;  /* 0x0000ffff89087812 */ /* 0x040fe200078ec0ff */
[C---:B------:R-:W-:Y:S03]  /*9680*/  FMUL.FTZ R52, R2.reuse, R52 ;  /* 0x0000003402347220 */ /* 0x040fe60000410000 */
        /* <DEDUP_REMOVED lines=26> */
[C---:B------:R-:W-:Y:S01]  /*9830*/  FMUL.FTZ R69, R2.reuse, R69 ;  /* 0x0000004502457220 */ /* 0x040fe20000410000 */
[----:B--2---:R-:W-:Y:S01]  /*9840*/  F2FP.BF16.F32.PACK_AB R7, R161, R162 ;  /* 0x000000a2a107723e */ /* 0x004fe200000010ff */
[C---:B------:R-:W-:Y:S01]  /*9850*/  FMUL.FTZ R72, R2.reuse, R72 ;  /* 0x0000004802487220 */ /* 0x040fe20000410000 */
        /* <DEDUP_REMOVED lines=18> */
[C---:B------:R-:W-:Y:S01]  /*9980*/  FMUL.FTZ R89, R2.reuse, R89 ;  /* 0x0000005902597220 */ /* 0x040fe20000410000 */
        /* <DEDUP_REMOVED lines=18> */
[----:B------:R-:W-:Y:S04]  /*9ab0*/  LDSM.16.MT88.4 R144, [R188+0xe000] ;  /* 0x00e00000bc90783b */ /* 0x000fe80000004200 */
        /* <DEDUP_REMOVED lines=9> */
[C---:B------:R-:W-:Y:S05]  /*9b50*/  HMMA.16816.F32.BF16 R48, R136.reuse, R150, R48 ;  /* 0x000000968830723c */ /* 0x040fea0000041830 */
        /* <DEDUP_REMOVED lines=22> */
[C---:B------:R-:W-:Y:S01]  /*9cc0*/  FMUL.FTZ R90, R0.reuse, R90 ;  /* 0x0000005a005a7220 */ /* 0x040fe20000410000 */
[----:B------:R-:W-:Y:S01]  /*9cd0*/  FMUL.FTZ R91, R0, R91 ;  /* 0x0000005b005b7220 */ /* 0x000fe20000410000 */
[----:B------:R-:W-:Y:S01]  /*9ce0*/  FMUL.FTZ R93, R2, R93 ;  /* 0x0000005d025d7220 */ /* 0x000fe20000410000 */
[C---:B-1----:R-:W-:Y:S03]  /*9cf0*/  HMMA.16816.F32.BF16 R76, R136.reuse, R128, R76 ;  /* 0x00000080884c723c */ /* 0x042fe6000004184c */
[C---:B------:R-:W-:Y:S01]  /*9d00*/  FMUL.FTZ R94, R0.reuse, R94 ;  /* 0x0000005e005e7220 */ /* 0x040fe20000410000 */
[----:B------:R-:W-:Y:S01]  /*9d10*/  FMUL.FTZ R95, R0, R95 ;  /* 0x0000005f005f7220 */ /* 0x000fe20000410000 */
[C---:B------:R-:W-:Y:S01]  /*9d20*/  FMUL.FTZ R96, R2.reuse, R96 ;  /* 0x0000006002607220 */ /* 0x040fe20000410000 */
[C---:B------:R-:W-:Y:S01]  /*9d30*/  HMMA.16816.F32.BF16 R80, R136.reuse, R130, R80 ;  /* 0x000000828850723c */ /* 0x040fe20000041850 */
[----:B------:R-:W1:Y:S04]  /*9d40*/  LDSM.16.MT88.4 R128, [R189+0x10000] ;  /* 0x01000000bd80783b */ /* 0x000e680000004200 */
[----:B------:R-:W-:Y:S01]  /*9d50*/  FMUL.FTZ R97, R2, R97 ;  /* 0x0000006102617220 */ /* 0x000fe20000410000 */
[C---:B------:R-:W-:Y:S05]  /*9d60*/  HMMA.16816.F32.BF16 R84, R136.reuse, R144, R84 ;  /* 0x000000908854723c */ /* 0x040fea0000041854 */
[C---:B------:R-:W-:Y:S01]  /*9d70*/  FMUL.FTZ R98, R0.reuse, R98 ;  /* 0x0000006200627220 */ /* 0x040fe20000410000 */
[C---:B------:R-:W-:Y:S01]  /*9d80*/  HMMA.16816.F32.BF16 R88, R136.reuse, R146, R88 ;  /* 0x000000928858723c */ /* 0x040fe20000041858 */
[----:B------:R-:W-:Y:S04]  /*9d90*/  LDSM.16.MT88.4 R144, [R188+0xc800] ;  /* 0x00c80000bc90783b */ /* 0x000fe80000004200 */
[----:B------:R-:W-:Y:S01]  /*9da0*/  FMUL.FTZ R99, R0, R99 ;  /* 0x0000006300637220 */ /* 0x000fe20000410000 */
[C---:B--2---:R-:W-:Y:S05]  /*9db0*/  HMMA.16816.F32.BF16 R92, R136.reuse, R124, R92 ;  /* 0x0000007c885c723c */ /* 0x044fea000004185c */
[C---:B------:R-:W-:Y:S01]  /*9dc0*/  FMUL.FTZ R100, R2.reuse, R100 ;  /* 0x0000006402647220 */ /* 0x040fe20000410000 */
[C---:B------:R-:W-:Y:S01]  /*9dd0*/  HMMA.16816.F32.BF16 R96, R136.reuse, R126, R96 ;  /* 0x0000007e8860723c */ /* 0x040fe20000041860 */
[----:B------:R-:W2:Y:S04]  /*9de0*/  LDSM.16.MT88.4 R124, [R188+0x10000] ;  /* 0x01000000bc7c783b */ /* 0x000ea80000004200 */
[----:B------:R-:W-:Y:S01]  /*9df0*/  FMUL.FTZ R101, R2, R101 ;  /* 0x0000006502657220 */ /* 0x000fe20000410000 */
[C---:B------:R-:W-:Y:S01]  /*9e00*/  FMUL.FTZ R102, R0.reuse, R102 ;  /* 0x0000006600667220 */ /* 0x040fe20000410000 */
[----:B------:R-:W-:Y:S01]  /*9e10*/  FMUL.FTZ R103, R0, R103 ;  /* 0x0000006700677220 */ /* 0x000fe20000410000 */
[C---:B------:R-:W-:Y:S03]  /*9e20*/  FMUL.FTZ R104, R2.reuse, R104 ;  /* 0x0000006802687220 */ /* 0x040fe60000410000 */
[----:B------:R-:W-:Y:S01]  /*9e30*/  FMUL.FTZ R105, R2, R105 ;  /* 0x0000006902697220 */ /* 0x000fe20000410000 */
[C---:B------:R-:W-:Y:S01]  /*9e40*/  FMUL.FTZ R106, R0.reuse, R106 ;  /* 0x0000006a006a7220 */ /* 0x040fe20000410000 */
[----:B------:R-:W-:Y:S01]  /*9e50*/  FMUL.FTZ R107, R0, R107 ;  /* 0x0000006b006b7220 */ /* 0x000fe20000410000 */
[C---:B---3--:R-:W-:Y:S03]  /*9e60*/  HMMA.16816.F32.BF16 R100, R136.reuse, R140, R100 ;  /* 0x0000008c8864723c */ /* 0x048fe60000041864 */
[C---:B------:R-:W-:Y:S01]  /*9e70*/  FMUL.FTZ R108, R2.reuse, R108 ;  /* 0x0000006c026c7220 */ /* 0x040fe20000410000 */
[----:B------:R-:W-:Y:S01]  /*9e80*/  FMUL.FTZ R109, R2, R109 ;  /* 0x0000006d026d7220 */ /* 0x000fe20000410000 */
[C---:B------:R-:W-:Y:S01]  /*9e90*/  FMUL.FTZ R110, R0.reuse, R110 ;  /* 0x0000006e006e7220 */ /* 0x040fe20000410000 */
[C---:B------:R-:W-:Y:S05]  /*9ea0*/  HMMA.16816.F32.BF16 R104, R136.reuse, R142, R104 ;  /* 0x0000008e8868723c */ /* 0x040fea0000041868 */
[----:B------:R-:W-:Y:S01]  /*9eb0*/  FMUL.FTZ R111, R0, R111 ;  /* 0x0000006f006f7220 */ /* 0x000fe20000410000 */
[----:B------:R-:W-:Y:S01]  /*9ec0*/  LOP3.LUT R172, R171, R172, R232, 0x96, !PT ;  /* 0x000000acabac7212 */ /* 0x000fe200078e96e8 */
[--C-:B------:R-:W-:Y:S01]  /*9ed0*/  FFMA.FTZ R170, R16, UR4, -R169.reuse ;  /* 0x0000000410aa7c23 */ /* 0x100fe200080108a9 */
[----:B------:R-:W-:Y:S03]  /*9ee0*/  FMUL.FTZ R16, R2, R120 ;  /* 0x0000007802107220 */ /* 0x000fe60000410000 */
[----:B------:R-:W-:Y:S01]  /*9ef0*/  IMAD.WIDE.U32 R140, R172, -0x2daee0ad, RZ ;  /* 0xd2511f53ac8c7825 */ /* 0x000fe200078e00ff */
[C---:B-1----:R-:W-:Y:S01]  /*9f00*/  HMMA.16816.F32.BF16 R108, R136.reuse, R128, R108 ;  /* 0x00000080886c723c */ /* 0x042fe2000004186c */
[----:B------:R-:W-:Y:S02]  /*9f10*/  MUFU.EX2 R170, R170 ;  /* 0x000000aa00aa7308 */ /* 0x000fe40000000800 */
[--C-:B------:R-:W-:Y:S01]  /*9f20*/  FFMA.FTZ R171, R17, UR4, -R169.reuse ;  /* 0x0000000411ab7c23 */ /* 0x100fe200080108a9 */
[--C-:B------:R-:W-:Y:S01]  /*9f30*/  FFMA.FTZ R173, R18, UR4, -R168.reuse ;  /* 0x0000000412ad7c23 */ /* 0x100fe200080108a8 */
[----:B------:R-:W-:Y:S01]  /*9f40*/  FFMA.FTZ R172, R19, UR4, -R168 ;  /* 0x0000000413ac7c23 */ /* 0x000fe200080108a8 */
[----:B------:R-:W-:Y:S01]  /*9f50*/  FMUL.FTZ R17, R2, R121 ;  /* 0x0000007902117220 */ /* 0x000fe20000410000 */
[C---:B------:R-:W-:Y:S01]  /*9f60*/  FMUL.FTZ R18, R0.reuse, R122 ;  /* 0x0000007a00127220 */ /* 0x040fe20000410000 */
[----:B------:R-:W-:Y:S03]  /*9f70*/  FMUL.FTZ R19, R0, R123 ;  /* 0x0000007b00137220 */ /* 0x000fe60000410000 */
[----:B------:R-:W-:Y:S01]  /*9f80*/  MUFU.EX2 R171, R171 ;  /* 0x000000ab00ab7308 */ /* 0x000fe20000000800 */
[----:B------:R-:W1:Y:S01]  /*9f90*/  LDSM.16.MT88.4 R120, [R192+0xc800] ;  /* 0x00c80000c078783b */ /* 0x000e620000004200 */
[----:B------:R-:W-:Y:S01]  /*9fa0*/  LOP3.LUT R128, R140, 0xffff, RZ, 0xc0, !PT ;  /* 0x0000ffff8c807812 */ /* 0x000fe200078ec0ff */
[----:B------:R-:W-:Y:S01]  /*9fb0*/  FFMA.FTZ R175, R13, UR4, -R169 ;  /* 0x000000040daf7c23 */ /* 0x000fe200080108a9 */
[----:B------:R-:W-:Y:S01]  /*9fc0*/  SHF.R.U32.HI R129, RZ, 0x10, R140 ;  /* 0x00000010ff817819 */ /* 0x000fe2000001168c */
[----:B------:R-:W-:Y:S01]  /*9fd0*/  FFMA.FTZ R231, R14, UR4, -R168 ;  /* 0x000000040ee77c23 */ /* 0x000fe200080108a8 */
[C---:B------:R-:W-:Y:S04]  /*9fe0*/  HMMA.16816.F32.BF16 R16, R136.reuse, R130, R16 ;  /* 0x000000828810723c */ /* 0x040fe80000041810 */
[----:B------:R-:W-:Y:S01]  /*9ff0*/  MUFU.EX2 R173, R173 ;  /* 0x000000ad00ad7308 */ /* 0x000fe20000000800 */
[----:B------:R-:W-:Y:S01]  /*a000*/  SHF.R.U32.HI R128, RZ, 0x8, R128 ;  /* 0x00000008ff807819 */ /* 0x000fe20000011680 */
[----:B------:R-:W-:Y:S01]  /*a010*/  FFMA.FTZ R222, R15, UR4, -R168 ;  /* 0x000000040fde7c23 */ /* 0x000fe200080108a8 */
[----:B------:R-:W-:Y:S01]  /*a020*/  LOP3.LUT R149, R140, 0xff, RZ, 0xc0, !PT ;  /* 0x000000ff8c957812 */ /* 0x000fe200078ec0ff */
[----:B------:R-:W-:Y:S03]  /*a030*/  FMUL.FTZ R13, R2, R117 ;  /* 0x00000075020d7220 */ /* 0x000fe60000410000 */
[----:B------:R-:W-:Y:S01]  /*a040*/  LOP3.LUT R12, R129, 0xff, RZ, 0xc0, !PT ;  /* 0x000000ff810c7812 */ /* 0x000fe200078ec0ff */
[C---:B------:R-:W-:Y:S02]  /*a050*/  FMUL.FTZ R14, R0.reuse, R118 ;  /* 0x00000076000e7220 */ /* 0x040fe40000410000 */
[----:B------:R-:W3:Y:S01]  /*a060*/  MUFU.EX2 R175, R175 ;  /* 0x000000af00af7308 */ /* 0x000ee20000000800 */
[----:B------:R-:W-:Y:S01]  /*a070*/  PRMT R149, R149, 0x5410, R128 ;  /* 0x0000541095957816 */ /* 0x000fe20000000080 */
[----:B------:R-:W-:Y:S01]  /*a080*/  FMUL.FTZ R15, R0, R119 ;  /* 0x00000077000f7220 */ /* 0x000fe20000410000 */
[----:B------:R-:W-:Y:S01]  /*a090*/  SHF.R.U32.HI R133, RZ, 0x18, R140 ;  /* 0x00000018ff857819 */ /* 0x000fe2000001168c */
[----:B------:R-:W4:Y:S01]  /*a0a0*/  LDSM.16.MT88.4 R128, [R190+0xc800] ;  /* 0x00c80000be80783b */ /* 0x000f220000004200 */
[----:B------:R-:W-:Y:S01]  /*a0b0*/  LOP3.LUT R134, R141, R134, R236, 0x96, !PT ;  /* 0x000000868d867212 */ /* 0x000fe200078e96ec */
[----:B------:R-:W-:Y:S01]  /*a0c0*/  FMUL.FTZ R112, R2, R112 ;  /* 0x0000007002707220 */ /* 0x000fe20000410000 */
[----:B------:R-:W-:Y:S03]  /*a0d0*/  PRMT R133, R12, 0x5410, R133 ;  /* 0x000054100c857816 */ /* 0x000fe60000000085 */
[----:B------:R-:W-:Y:S01]  /*a0e0*/  MUFU.EX2 R231, R231 ;  /* 0x000000e700e77308 */ /* 0x000fe20000000800 */
[----:B------:R-:W-:Y:S01]  /*a0f0*/  SHF.R.U32.HI R140, RZ, 0x10, R134 ;  /* 0x00000010ff8c7819 */ /* 0x000fe20000011686 */
[----:B------:R-:W-:Y:S01]  /*a100*/  FMUL.FTZ R12, R2, R116 ;  /* 0x00000074020c7220 */ /* 0x000fe20000410000 */
[----:B------:R-:W-:Y:S01]  /*a110*/  LOP3.LUT R148, R134, 0xffff, RZ, 0xc0, !PT ;  /* 0x0000ffff86947812 */ /* 0x000fe200078ec0ff */
[----:B------:R-:W-:Y:S01]  /*a120*/  FMUL.FTZ R113, R2, R113 ;  /* 0x0000007102717220 */ /* 0x000fe20000410000 */
[----:B------:R-:W-:Y:S01]  /*a130*/  LOP3.LUT R151, R134, 0xff, RZ, 0xc0, !PT ;  /* 0x000000ff86977812 */ /* 0x000fe200078ec0ff */
[----:B------:R-:W-:Y:S01]  /*a140*/  FMUL.FTZ R114, R0, R114 ;  /* 0x0000007200727220 */ /* 0x000fe20000410000 */
[----:B------:R-:W-:Y:S03]  /*a150*/  SHF.R.U32.HI R148, RZ, 0x8, R148 ;  /* 0x00000008ff947819 */ /* 0x000fe60000011694 */
[----:B------:R-:W5:Y:S01]  /*a160*/  MUFU.EX2 R222, R222 ;  /* 0x000000de00de7308 */ /* 0x000f620000000800 */
[C---:B--2---:R-:W-:Y:S03]  /*a170*/  HMMA.16816.F32.BF16 R12, R136.reuse, R124, R12 ;  /* 0x0000007c880c723c */ /* 0x044fe6000004180c */
[----:B------:R-:W-:Y:S01]  /*a180*/  LOP3.LUT R117, R140, 0xff, RZ, 0xc0, !PT ;  /* 0x000000ff8c757812 */ /* 0x000fe200078ec0ff */
[----:B------:R-:W-:Y:S01]  /*a190*/  FMUL.FTZ R115, R0, R115 ;  /* 0x0000007300737220 */ /* 0x000fe20000410000 */
[----:B------:R-:W-:Y:S01]  /*a1a0*/  SHF.R.U32.HI R134, RZ, 0x18, R134 ;  /* 0x00000018ff867819 */ /* 0x000fe20000011686 */
[----:B------:R-:W2:Y:S03]  /*a1b0*/  LDSM.16.MT88.4 R140, [R189+0xc800] ;  /* 0x00c80000bd8c783b */ /* 0x000ea60000004200 */
[----:B------:R-:W1:Y:S02]  /*a1c0*/  MUFU.EX2 R172, R172 ;  /* 0x000000ac00ac7308 */ /* 0x000e640000000800 */
[----:B------:R-:W-:Y:S01]  /*a1d0*/  PRMT R151, R151, 0x5410, R148 ;  /* 0x0000541097977816 */ /* 0x000fe20000000094 */
[----:B------:R-:W-:Y:S03]  /*a1e0*/  HMMA.16816.F32.BF16 R112, R136, R126, R112 ;  /* 0x0000007e8870723c */ /* 0x000fe60000041870 */
[----:B------:R-:W-:Y:S01]  /*a1f0*/  PRMT R117, R117, 0x5410, R134 ;  /* 0x0000541075757816 */ /* 0x000fe20000000086 */
[----:B------:R-:W-:Y:S01]  /*a200*/  LDSM.16.MT88.4 R136, [R192+0x10800] ;  /* 0x01080000c088783b */ /* 0x000fe20000004200 */
[--C-:B------:R-:W-:Y:S01]  /*a210*/  HSET2.LE.AND R118, R149, R166.reuse, PT ;  /* 0x000000a695767233 */ /* 0x100fe20003803000 */
[----:B------:R-:W-:Y:S01]  /*a220*/  FFMA.FTZ R234, R24, UR4, -R169 ;  /* 0x0000000418ea7c23 */ /* 0x000fe200080108a9 */
[--C-:B------:R-:W-:Y:S01]  /*a230*/  HSET2.LE.AND R116, R151, R166.reuse, PT ;  /* 0x000000a697747233 */ /* 0x100fe20003803000 */
[----:B------:R-:W-:Y:S03]  /*a240*/  FFMA.FTZ R237, R27, UR4, -R168 ;  /* 0x000000041bed7c23 */ /* 0x000fe600080108a8 */
[--C-:B------:R-:W-:Y:S01]  /*a250*/  HSET2.LE.AND R119, R133, R166.reuse, PT ;  /* 0x000000a685777233 */ /* 0x100fe20003803000 */
[----:B------:R-:W2:Y:S01]  /*a260*/  LDSM.16.MT88.4 R148, [R192+0xe800] ;  /* 0x00e80000c094783b */ /* 0x000ea20000004200 */
[--C-:B------:R-:W-:Y:S01]  /*a270*/  HSET2.LE.AND R117, R117, R166.reuse, PT ;  /* 0x000000a675757233 */ /* 0x100fe20003803000 */
[----:B------:R-:W-:Y:S01]  /*a280*/  MUFU.EX2 R234, R234 ;  /* 0x000000ea00ea7308 */ /* 0x000fe20000000800 */
[----:B---3--:R-:W-:Y:S01]  /*a290*/  F2FP.BF16.F32.PACK_AB R125, R175, R174 ;  /* 0x000000aeaf7d723e */ /* 0x008fe200000010ff */
[----:B------:R-:W-:Y:S01]  /*a2a0*/  FFMA.FTZ R167, R2, R223, R167 ;  /* 0x000000df02a77223 */ /* 0x000fe200000100a7 */
[----:B-----5:R-:W-:Y:S01]  /*a2b0*/  F2FP.BF16.F32.PACK_AB R124, R222, R231 ;  /* 0x000000e7de7c723e */ /* 0x020fe200000010ff */
[----:B------:R-:W-:Y:S01]  /*a2c0*/  FFMA.FTZ R165, R0, R221, R165 ;  /* 0x000000dd00a57223 */ /* 0x000fe200000100a5 */
[----:B------:R-:W-:Y:S01]  /*a2d0*/  F2FP.BF16.F32.PACK_AB R133, R171, R170 ;  /* 0x000000aaab85723e */ /* 0x000fe200000010ff */
[----:B------:R-:W-:Y:S01]  /*a2e0*/  FADD.FTZ R167, R163, R167 ;  /* 0x000000a7a3a77221 */ /* 0x000fe20000010000 */
[----:B-1----:R-:W-:Y:S03]  /*a2f0*/  F2FP.BF16.F32.PACK_AB R134, R172, R173 ;  /* 0x000000adac86723e */ /* 0x002fe600000010ff */
[----:B------:R-:W-:Y:S01]  /*a300*/  MUFU.EX2 R237, R237 ;  /* 0x000000ed00ed7308 */ /* 0x000fe20000000800 */
        /* <DEDUP_REMOVED lines=8> */
[----:B------:R-:W1:Y:S01]  /*a390*/  LDSM.16.MT88.4 R124, [R190+0xe800] ;  /* 0x00e80000be7c783b */ /* 0x000e620000004200 */
[----:B------:R-:W-:Y:S01]  /*a3a0*/  LOP3.LUT R133, R229, UR18, R219, 0x96, !PT ;  /* 0x00000012e5857c12 */ /* 0x000fe2000f8e96db */
[----:B------:R-:W-:Y:S01]  /*a3b0*/  MUFU.EX2 R134, R134 ;  /* 0x0000008600867308 */ /* 0x000fe20000000800 */
[----:B------:R-:W-:Y:S01]  /*a3c0*/  MOV R0, R3 ;  /* 0x0000000300007202 */ /* 0x000fe20000000f00 */
[----:B------:R-:W-:Y:S01]  /*a3d0*/  FADD.FTZ R161, R161, R162 ;  /* 0x000000a2a1a17221 */ /* 0x000fe20000010000 */
[C---:B------:R-:W-:Y:S05]  /*a3e0*/  HMMA.16816.F32.BF16 R4, R116.reuse, R120, R4 ;  /* 0x000000787404723c */ /* 0x040fea0000041804 */
        /* <DEDUP_REMOVED lines=9> */
[C---:B--2---:R-:W-:Y:S05]  /*a480*/  HMMA.16816.F32.BF16 R44, R116.reuse, R140, R44 ;  /* 0x0000008c742c723c */ /* 0x044fea000004182c */
[----:B------:R-:W-:Y:S01]  /*a490*/  FADD.FTZ R222, R222, R231 ;  /* 0x000000e7dede7221 */ /* 0x000fe20000010000 */
[C---:B------:R-:W-:Y:S05]  /*a4a0*/  HMMA.16816.F32.BF16 R48, R116.reuse, R142, R48 ;  /* 0x0000008e7430723c */ /* 0x040fea0000041830 */
[----:B------:R-:W-:Y:S01]  /*a4b0*/  IMAD.WIDE.U32 R140, R133, -0x326172a9, RZ ;  /* 0xcd9e8d57858c7825 */ /* 0x000fe200078e00ff */
[C---:B------:R-:W-:Y:S05]  /*a4c0*/  HMMA.16816.F32.BF16 R52, R116.reuse, R144, R52 ;  /* 0x000000907434723c */ /* 0x040fea0000041834 */
[----:B------:R-:W-:Y:S01]  /*a4d0*/  LOP3.LUT R140, R159, R140, R233, 0x96, !PT ;  /* 0x0000008c9f8c7212 */ /* 0x000fe200078e96e9 */
[C---:B------:R-:W-:Y:S01]  /*a4e0*/  HMMA.16816.F32.BF16 R56, R116.reuse, R146, R56 ;  /* 0x000000927438723c */ /* 0x040fe20000041838 */
[----:B------:R-:W-:Y:S04]  /*a4f0*/  LDSM.16.MT88.4 R144, [R192+0xf000] ;  /* 0x00f00000c090783b */ /* 0x000fe80000004200 */
[----:B------:R-:W-:Y:S01]  /*a500*/  LOP3.LUT R235, R141, R226, R235, 0x96, !PT ;  /* 0x000000e28deb7212 */ /* 0x000fe200078e96eb */
[C---:B------:R-:W-:Y:S05]  /*a510*/  HMMA.16816.F32.BF16 R60, R116.reuse, R148, R60 ;  /* 0x00000094743c723c */ /* 0x040fea000004183c */
[----:B------:R-:W-:Y:S01]  /*a520*/  IMAD.WIDE.U32 R140, R140, -0x2daee0ad, RZ ;  /* 0xd2511f538c8c7825 */ /* 0x000fe200078e00ff */
[C---:B------:R-:W-:Y:S05]  /*a530*/  HMMA.16816.F32.BF16 R64, R116.reuse, R150, R64 ;  /* 0x000000967440723c */ /* 0x040fea0000041840 */
[----:B------:R-:W-:Y:S01]  /*a540*/  IMAD.WIDE.U32 R242, R235, -0x2daee0ad, RZ ;  /* 0xd2511f53ebf27825 */ /* 0x000fe200078e00ff */
[C---:B-1----:R-:W-:Y:S05]  /*a550*/  HMMA.16816.F32.BF16 R68, R116.reuse, R124, R68 ;  /* 0x0000007c7444723c */ /* 0x042fea0000041844 */
[----:B------:R-:W-:Y:S01]  /*a560*/  LOP3.LUT R242, R141, R242, R230, 0x96, !PT ;  /* 0x000000f28df27212 */ /* 0x000fe200078e96e6 */
[C---:B------:R-:W-:Y:S01]  /*a570*/  HMMA.16816.F32.BF16 R72, R116.reuse, R126, R72 ;  /* 0x0000007e7448723c */ /* 0x040fe20000041848 */
[----:B------:R-:W1:Y:S04]  /*a580*/  LDSM.16.MT88.4 R124, [R190+0x10800] ;  /* 0x01080000be7c783b */ /* 0x000e680000004200 */
[----:B------:R-:W-:Y:S01]  /*a590*/  LOP3.LUT R157, R243, R224, R157, 0x96, !PT ;  /* 0x000000e0f39d7212 */ /* 0x000fe200078e969d */
[C---:B---3--:R-:W-:Y:S05]  /*a5a0*/  HMMA.16816.F32.BF16 R76, R116.reuse, R120, R76 ;  /* 0x00000078744c723c */ /* 0x048fea000004184c */
[----:B------:R-:W-:Y:S01]  /*a5b0*/  IMAD.WIDE.U32 R240, R157, -0x326172a9, RZ ;  /* 0xcd9e8d579df07825 */ /* 0x000fe200078e00ff */
[C---:B------:R-:W-:Y:S05]  /*a5c0*/  HMMA.16816.F32.BF16 R80, R116.reuse, R122, R80 ;  /* 0x0000007a7450723c */ /* 0x040fea0000041850 */
[----:B------:R-:W-:Y:S01]  /*a5d0*/  IMAD.WIDE.U32 R242, R242, -0x326172a9, RZ ;  /* 0xcd9e8d57f2f27825 */ /* 0x000fe200078e00ff */
[C---:B----4-:R-:W-:Y:S05]  /*a5e0*/  HMMA.16816.F32.BF16 R84, R116.reuse, R128, R84 ;  /* 0x000000807454723c */ /* 0x050fea0000041854 */
[----:B------:R-:W-:Y:S01]  /*a5f0*/  LOP3.LUT R156, R241, R158, R156, 0x96, !PT ;  /* 0x0000009ef19c7212 */ /* 0x000fe200078e969c */
[C---:B------:R-:W-:Y:S01]  /*a600*/  HMMA.16816.F32.BF16 R88, R116.reuse, R130, R88 ;  /* 0x000000827458723c */ /* 0x040fe20000041858 */
[----:B------:R-:W-:Y:S04]  /*a610*/  LDSM.16.MT88.4 R128, [R192+0xd000] ;  /* 0x00d00000c080783b */ /* 0x000fe80000004200 */
[----:B------:R-:W-:Y:S01]  /*a620*/  LOP3.LUT R240, R243, R240, R155, 0x96, !PT ;  /* 0x000000f0f3f07212 */ /* 0x000fe200078e969b */
[C---:B------:R-:W-:Y:S05]  /*a630*/  HMMA.16816.F32.BF16 R92, R116.reuse, R136, R92 ;  /* 0x00000088745c723c */ /* 0x040fea000004185c */
[----:B------:R-:W-:Y:S01]  /*a640*/  IMAD.WIDE.U32 R156, R156, -0x2daee0ad, RZ ;  /* 0xd2511f539c9c7825 */ /* 0x000fe200078e00ff */
[C---:B------:R-:W-:Y:S01]  /*a650*/  HMMA.16816.F32.BF16 R96, R116.reuse, R138, R96 ;  /* 0x0000008a7460723c */ /* 0x040fe20000041860 */
[----:B------:R-:W-:Y:S04]  /*a660*/  LDSM.16.MT88.4 R136, [R189+0xd000] ;  /* 0x00d00000bd88783b */ /* 0x000fe80000004200 */
[----:B------:R-:W-:Y:S01]  /*a670*/  IMAD.WIDE.U32 R240, R240, -0x2daee0ad, RZ ;  /* 0xd2511f53f0f07825 */ /* 0x000fe200078e00ff */
[C---:B-1----:R-:W-:Y:S05]  /*a680*/  HMMA.16816.F32.BF16 R100, R116.reuse, R124, R100 ;  /* 0x0000007c7464723c */ /* 0x042fea0000041864 */
[----:B------:R-:W-:Y:S01]  /*a690*/  LOP3.LUT R238, R157, R140, R154, 0x96, !PT ;  /* 0x0000008c9dee7212 */ /* 0x000fe200078e969a */
[C---:B------:R-:W-:Y:S01]  /*a6a0*/  HMMA.16816.F32.BF16 R104, R116.reuse, R126, R104 ;  /* 0x0000007e7468723c */ /* 0x040fe20000041868 */
[----:B------:R-:W-:Y:S04]  /*a6b0*/  LDSM.16.MT88.4 R124, [R190+0xd000] ;  /* 0x00d00000be7c783b */ /* 0x000fe80000004200 */
[----:B------:R-:W-:Y:S01]  /*a6c0*/  LOP3.LUT R148, R241, R156, R153, 0x96, !PT ;  /* 0x0000009cf1947212 */ /* 0x000fe200078e9699 */
[----:B------:R-:W-:Y:S05]  /*a6d0*/  IMAD.WIDE.U32 R238, R238, -0x326172a9, RZ ;  /* 0xcd9e8d57eeee7825 */ /* 0x000fea00078e00ff */
[--C-:B------:R-:W-:Y:S01]  /*a6e0*/  FFMA.FTZ R133, R20, UR4, -R169.reuse ;  /* 0x0000000414857c23 */ /* 0x100fe200080108a9 */
[----:B------:R-:W-:Y:S01]  /*a6f0*/  LDSM.16.MT88.4 R140, [R188+0xd000] ;  /* 0x00d00000bc8c783b */ /* 0x000fe20000004200 */
[----:B------:R-:W-:Y:S04]  /*a700*/  IMAD.WIDE.U32 R148, R148, -0x326172a9, RZ ;  /* 0xcd9e8d5794947825 */ /* 0x000fe800078e00ff */
[--C-:B------:R-:W-:Y:S01]  /*a710*/  FFMA.FTZ R230, R22, UR4, -R168.reuse ;  /* 0x0000000416e67c23 */ /* 0x100fe200080108a8 */
[----:B------:R-:W1:Y:S01]  /*a720*/  MUFU.EX2 R133, R133 ;  /* 0x0000008500857308 */ /* 0x000e620000000800 */
[----:B------:R-:W-:Y:S01]  /*a730*/  FFMA.FTZ R233, R23, UR4, -R168 ;  /* 0x0000000417e97c23 */ /* 0x000fe200080108a8 */
[----:B------:R-:W-:Y:S01]  /*a740*/  FFMA.FTZ R235, R25, UR4, -R169 ;  /* 0x0000000419eb7c23 */ /* 0x000fe200080108a9 */
[----:B------:R-:W-:Y:S01]  /*a750*/  LOP3.LUT R152, R149, R238, R152, 0x96, !PT ;  /* 0x000000ee95987212 */ /* 0x000fe200078e9698 */
[----:B------:R-:W2:Y:S01]  /*a760*/  LDSM.16.MT88.4 R20, [R189+0x10800] ;  /* 0x01080000bd14783b */ /* 0x000ea20000004200 */
[----:B------:R-:W-:Y:S01]  /*a770*/  FFMA.FTZ R238, R26, UR4, -R168 ;  /* 0x000000041aee7c23 */ /* 0x000fe200080108a8 */
[----:B------:R-:W-:Y:S01]  /*a780*/  LOP3.LUT R24, R148, 0xffff, RZ, 0xc0, !PT ;  /* 0x0000ffff94187812 */ /* 0x000fe200078ec0ff */
[----:B------:R-:W-:Y:S01]  /*a790*/  FADD.FTZ R170, R170, R175 ;  /* 0x000000afaaaa7221 */ /* 0x000fe20000010000 */
[C---:B------:R-:W-:Y:S02]  /*a7a0*/  LOP3.LUT R121, R152.reuse, 0xffff, RZ, 0xc0, !PT ;  /* 0x0000ffff98797812 */ /* 0x040fe400078ec0ff */
[----:B------:R-:W-:Y:S01]  /*a7b0*/  MUFU.EX2 R230, R230 ;  /* 0x000000e600e67308 */ /* 0x000fe20000000800 */
[----:B------:R-:W-:Y:S01]  /*a7c0*/  LOP3.LUT R120, R152, 0xff, RZ, 0xc0, !PT ;  /* 0x000000ff98787812 */ /* 0x000fe200078ec0ff */
[----:B------:R-:W-:Y:S01]  /*a7d0*/  FADD.FTZ R173, R173, R222 ;  /* 0x000000deadad7221 */ /* 0x000fe20000010000 */
[----:B------:R-:W-:Y:S01]  /*a7e0*/  SHF.R.U32.HI R121, RZ, 0x8, R121 ;  /* 0x00000008ff797819 */ /* 0x000fe20000011679 */
[----:B------:R-:W-:Y:S01]  /*a7f0*/  FADD.FTZ R170, R171, R170 ;  /* 0x000000aaabaa7221 */ /* 0x000fe20000010000 */
[--C-:B------:R-:W-:Y:S01]  /*a800*/  SHF.R.U32.HI R151, RZ, 0x10, R152.reuse ;  /* 0x00000010ff977819 */ /* 0x100fe20000011698 */
[----:B------:R-:W-:Y:S01]  /*a810*/  FADD.FTZ R173, R172, R173 ;  /* 0x000000adacad7221 */ /* 0x000fe20000010000 */
[----:B------:R-:W-:Y:S03]  /*a820*/  PRMT R25, R120, 0x5410, R121 ;  /* 0x0000541078197816 */ /* 0x000fe60000000079 */
[----:B------:R-:W3:Y:S01]  /*a830*/  MUFU.EX2 R233, R233 ;  /* 0x000000e900e97308 */ /* 0x000ee20000000800 */
[----:B------:R-:W4:Y:S01]  /*a840*/  LDSM.16.MT88.4 R120, [R188+0x10800] ;  /* 0x01080000bc78783b */ /* 0x000f220000004200 */
[----:B------:R-:W-:Y:S02]  /*a850*/  SHF.R.U32.HI R152, RZ, 0x18, R152 ;  /* 0x00000018ff987819 */ /* 0x000fe40000011698 */
[----:B------:R-:W-:Y:S02]  /*a860*/  LOP3.LUT R151, R151, 0xff, RZ, 0xc0, !PT ;  /* 0x000000ff97977812 */ /* 0x000fe400078ec0ff */
[----:B------:R-:W-:Y:S04]  /*a870*/  SHF.R.U32.HI R149, RZ, 0x10, R148 ;  /* 0x00000010ff957819 */ /* 0x000fe80000011694 */
[----:B------:R-:W5:Y:S01]  /*a880*/  MUFU.EX2 R235, R235 ;  /* 0x000000eb00eb7308 */ /* 0x000f620000000800 */
[----:B------:R-:W-:Y:S02]  /*a890*/  PRMT R151, R151, 0x5410, R152 ;  /* 0x0000541097977816 */ /* 0x000fe40000000098 */
[----:B------:R-:W-:Y:S01]  /*a8a0*/  LDSM.16.MT88.4 R152, [R189+0xf000] ;  /* 0x00f00000bd98783b */ /* 0x000fe20000004200 */
[----:B------:R-:W-:Y:S02]  /*a8b0*/  LOP3.LUT R149, R149, 0xff, RZ, 0xc0, !PT ;  /* 0x000000ff95957812 */ /* 0x000fe400078ec0ff */
[----:B------:R-:W-:Y:S04]  /*a8c0*/  SHF.R.U32.HI R26, RZ, 0x8, R24 ;  /* 0x00000008ff1a7819 */ /* 0x000fe80000011618 */
[----:B------:R-:W5:Y:S01]  /*a8d0*/  MUFU.EX2 R238, R238 ;  /* 0x000000ee00ee7308 */ /* 0x000f620000000800 */
[--C-:B------:R-:W-:Y:S02]  /*a8e0*/  HSET2.LE.AND R24, R25, R166.reuse, PT ;  /* 0x000000a619187233 */ /* 0x100fe40003803000 */
[----:B------:R-:W-:Y:S02]  /*a8f0*/  LOP3.LUT R157, R148, 0xff, RZ, 0xc0, !PT ;  /* 0x000000ff949d7812 */ /* 0x000fe400078ec0ff */
[----:B------:R-:W-:Y:S02]  /*a900*/  SHF.R.U32.HI R148, RZ, 0x18, R148 ;  /* 0x00000018ff947819 */ /* 0x000fe40000011694 */
[----:B------:R-:W-:Y:S02]  /*a910*/  PRMT R157, R157, 0x5410, R26 ;  /* 0x000054109d9d7816 */ /* 0x000fe4000000001a */
[----:B------:R-:W-:Y:S01]  /*a920*/  PRMT R27, R149, 0x5410, R148 ;  /* 0x00005410951b7816 */ /* 0x000fe20000000094 */
[C---:B--2---:R-:W-:Y:S03]  /*a930*/  HMMA.16816.F32.BF16 R108, R116.reuse, R20, R108 ;  /* 0x00000014746c723c */ /* 0x044fe6000004186c */
[----:B-1----:R-:W-:Y:S01]  /*a940*/  F2FP.BF16.F32.PACK_AB R25, R134, R133 ;  /* 0x000000858619723e */ /* 0x002fe200000010ff */
[----:B------:R-:W-:Y:S01]  /*a950*/  FADD.FTZ R133, R133, R170 ;  /* 0x000000aa85857221 */ /* 0x000fe20000010000 */
[--C-:B------:R-:W-:Y:S01]  /*a960*/  HSET2.LE.AND R26, R157, R166.reuse, PT ;  /* 0x000000a69d1a7233 */ /* 0x100fe20003803000 */
[C---:B------:R-:W-:Y:S01]  /*a970*/  HMMA.16816.F32.BF16 R16, R116.reuse, R22, R16 ;  /* 0x000000167410723c */ /* 0x040fe20000041810 */
[----:B------:R-:W-:Y:S04]  /*a980*/  LDSM.16.MT88.4 R156, [R188+0xf000] ;  /* 0x00f00000bc9c783b */ /* 0x000fe80000004200 */
[----:B------:R-:W-:Y:S01]  /*a990*/  LOP3.LUT R24, R24, R25, RZ, 0xc0, !PT ;  /* 0x0000001918187212 */ /* 0x000fe200078ec0ff */
[----:B------:R-:W-:Y:S01]  /*a9a0*/  FADD.FTZ R133, R134, R133 ;  /* 0x0000008586857221 */ /* 0x000fe20000010000 */
[--C-:B------:R-:W-:Y:S01]  /*a9b0*/  HSET2.LE.AND R25, R151, R166.reuse, PT ;  /* 0x000000a697197233 */ /* 0x100fe20003803000 */
[C---:B----4-:R-:W-:Y:S01]  /*a9c0*/  HMMA.16816.F32.BF16 R12, R116.reuse, R120, R12 ;  /* 0x00000078740c723c */ /* 0x050fe2000004180c */
[----:B------:R-:W1:Y:S02]  /*a9d0*/  LDSM.16.MT88.4 R148, [R190+0xf000] ;  /* 0x00f00000be94783b */ /* 0x000e640000004200 */
[----:B---3--:R-:W-:Y:S01]  /*a9e0*/  F2FP.BF16.F32.PACK_AB R20, R233, R230 ;  /* 0x000000e6e914723e */ /* 0x008fe200000010ff */
[----:B------:R-:W-:Y:S01]  /*a9f0*/  FADD.FTZ R230, R230, R173 ;  /* 0x000000ade6e67221 */ /* 0x000fe20000010000 */
[--C-:B------:R-:W-:Y:S01]  /*aa00*/  HSET2.LE.AND R27, R27, R166.reuse, PT ;  /* 0x000000a61b1b7233 */ /* 0x100fe20003803000 */
[----:B------:R-:W-:Y:S03]  /*aa10*/  HMMA.16816.F32.BF16 R112, R116, R122, R112 ;  /* 0x0000007a7470723c */ /* 0x000fe60000041870 */
[----:B------:R-:W-:Y:S02]  /*aa20*/  LDSM.16.MT88.4 R116, [R190+0x11000] ;  /* 0x01100000be74783b */ /* 0x000fe40000004200 */
[----:B------:R-:W-:Y:S01]  /*aa30*/  LOP3.LUT R25, R25, R20, RZ, 0xc0, !PT ;  /* 0x0000001419197212 */ /* 0x000fe200078ec0ff */
[----:B------:R-:W-:Y:S01]  /*aa40*/  FADD.FTZ R233, R233, R230 ;  /* 0x000000e6e9e97221 */ /* 0x000fe20000010000 */
[----:B-----5:R-:W-:Y:S01]  /*aa50*/  F2FP.BF16.F32.PACK_AB R21, R235, R234 ;  /* 0x000000eaeb15723e */ /* 0x020fe200000010ff */
[----:B------:R-:W-:Y:S03]  /*aa60*/  FADD.FTZ R234, R234, R133 ;  /* 0x00000085eaea7221 */ /* 0x000fe60000010000 */
[----:B------:R-:W-:Y:S01]  /*aa70*/  F2FP.BF16.F32.PACK_AB R20, R237, R238 ;  /* 0x000000eeed14723e */ /* 0x000fe200000010ff */
[----:B------:R-:W-:Y:S01]  /*aa80*/  LDSM.16.MT88.4 R120, [R189+0x11000] ;  /* 0x01100000bd78783b */ /* 0x000fe20000004200 */
[----:B------:R-:W-:Y:S01]  /*aa90*/  LOP3.LUT R26, R26, R21, RZ, 0xc0, !PT ;  /* 0x000000151a1a7212 */ /* 0x000fe200078ec0ff */
[----:B------:R-:W-:Y:S01]  /*aaa0*/  FADD.FTZ R238, R238, R233 ;  /* 0x000000e9eeee7221 */ /* 0x000fe20000010000 */
[----:B------:R-:W-:Y:S01]  /*aab0*/  LOP3.LUT R27, R27, R20, RZ, 0xc0, !PT ;  /* 0x000000141b1b7212 */ /* 0x000fe200078ec0ff */
[----:B------:R-:W-:Y:S01]  /*aac0*/  FADD.FTZ R235, R235, R234 ;  /* 0x000000eaebeb7221 */ /* 0x000fe20000010000 */
[----:B------:R-:W-:Y:S01]  /*aad0*/  MOV R133, R132 ;  /* 0x0000008400857202 */ /* 0x000fe20000000f00 */
[----:B------:R-:W-:Y:S02]  /*aae0*/  FADD.FTZ R237, R237, R238 ;  /* 0x000000eeeded7221 */ /* 0x000fe40000010000 */
[----:B------:R-:W2:Y:S02]  /*aaf0*/  LDSM.16.MT88.4 R20, [R192+0x11000] ;  /* 0x01100000c014783b */ /* 0x000ea40000004200 */
[C---:B------:R-:W-:Y:S06]  /*ab00*/  HMMA.16816.F32.BF16 R4, R24.reuse, R128, R4 ;  /* 0x000000801804723c */ /* 0x040fec0000041804 */
[C---:B------:R-:W-:Y:S06]  /*ab10*/  HMMA.16816.F32.BF16 R8, R24.reuse, R130, R8 ;  /* 0x000000821808723c */ /* 0x040fec0000041808 */
[C---:B------:R-:W-:Y:S06]  /*ab20*/  HMMA.16816.F32.BF16 R36, R24.reuse, R124, R36 ;  /* 0x0000007c1824723c */ /* 0x040fec0000041824 */
        /* <DEDUP_REMOVED lines=13> */
[C---:B-1----:R-:W-:Y:S05]  /*ac00*/  HMMA.16816.F32.BF16 R68, R24.reuse, R148, R68 ;  /* 0x000000941844723c */ /* 0x042fea0000041844 */
[----:B------:R-:W-:Y:S01]  /*ac10*/  MUFU.EX2 R142, R142 ;  /* 0x0000008e008e7308 */ /* 0x000fe20000000800 */
[--C-:B------:R-:W-:Y:S01]  /*ac20*/  FFMA.FTZ R145, R34, UR4, -R168.reuse ;  /* 0x0000000422917c23 */ /* 0x100fe200080108a8 */
[C---:B------:R-:W-:Y:S04]  /*ac30*/  HMMA.16816.F32.BF16 R72, R24.reuse, R150, R72 ;  /* 0x000000961848723c */ /* 0x040fe80000041848 */
[--C-:B------:R-:W-:Y:S02]  /*ac40*/  FFMA.FTZ R143, R31, UR4, -R168.reuse ;  /* 0x000000041f8f7c23 */ /* 0x100fe400080108a8 */
[C---:B------:R-:W-:Y:S02]  /*ac50*/  HMMA.16816.F32.BF16 R76, R24.reuse, R152, R76 ;  /* 0x00000098184c723c */ /* 0x040fe4000004184c */
[----:B------:R-:W-:Y:S03]  /*ac60*/  MUFU.EX2 R144, R144 ;  /* 0x0000009000907308 */ /* 0x000fe60000000800 */
[----:B------:R-:W-:Y:S01]  /*ac70*/  FFMA.FTZ R168, R35, UR4, -R168 ;  /* 0x0000000423a87c23 */ /* 0x000fe200080108a8 */
[C---:B------:R-:W-:Y:S06]  /*ac80*/  HMMA.16816.F32.BF16 R80, R24.reuse, R154, R80 ;  /* 0x0000009a1850723c */ /* 0x040fec0000041850 */
[----:B------:R-:W-:Y:S01]  /*ac90*/  MUFU.EX2 R145, R145 ;  /* 0x0000009100917308 */ /* 0x000fe20000000800 */
[--C-:B------:R-:W-:Y:S01]  /*aca0*/  FFMA.FTZ R141, R29, UR4, -R169.reuse ;  /* 0x000000041d8d7c23 */ /* 0x100fe200080108a9 */
[C---:B------:R-:W-:Y:S03]  /*acb0*/  HMMA.16816.F32.BF16 R84, R24.reuse, R156, R84 ;  /* 0x0000009c1854723c */ /* 0x040fe60000041854 */
[----:B------:R-:W-:Y:S03]  /*acc0*/  FFMA.FTZ R169, R33, UR4, -R169 ;  /* 0x0000000421a97c23 */ /* 0x000fe600080108a9 */
[C---:B------:R-:W-:Y:S01]  /*acd0*/  HMMA.16816.F32.BF16 R88, R24.reuse, R158, R88 ;  /* 0x0000009e1858723c */ /* 0x040fe20000041858 */
[----:B------:R-:W-:Y:S01]  /*ace0*/  LDSM.16.MT88.4 R32, [R190+0xd800] ;  /* 0x00d80000be20783b */ /* 0x000fe20000004200 */
[----:B------:R-:W-:Y:S03]  /*acf0*/  MUFU.EX2 R168, R168 ;  /* 0x000000a800a87308 */ /* 0x000fe60000000800 */
[----:B------:R-:W-:Y:S01]  /*ad00*/  LOP3.LUT R30, R239, R242, R232, 0x96, !PT ;  /* 0x000000f2ef1e7212 */ /* 0x000fe200078e96e8 */
[C---:B--2---:R-:W-:Y:S06]  /*ad10*/  HMMA.16816.F32.BF16 R92, R24.reuse, R20, R92 ;  /* 0x00000014185c723c */ /* 0x044fec000004185c */
[----:B------:R-:W1:Y:S05]  /*ad20*/  MUFU.EX2 R169, R169 ;  /* 0x000000a900a97308 */ /* 0x000e6a0000000800 */
[----:B------:R-:W-:Y:S01]  /*ad30*/  IMAD.WIDE.U32 R30, R30, -0x2daee0ad, RZ ;  /* 0xd2511f531e1e7825 */ /* 0x000fe200078e00ff */
[C---:B------:R-:W-:Y:S01]  /*ad40*/  HMMA.16816.F32.BF16 R96, R24.reuse, R22, R96 ;  /* 0x000000161860723c */ /* 0x040fe20000041860 */
[----:B------:R-:W2:Y:S02]  /*ad50*/  LDSM.16.MT88.4 R20, [R188+0x11000] ;  /* 0x01100000bc14783b */ /* 0x000ea40000004200 */
[C---:B------:R-:W-:Y:S03]  /*ad60*/  LOP3.LUT R29, R30.reuse, 0xffff, RZ, 0xc0, !PT ;  /* 0x0000ffff1e1d7812 */ /* 0x040fe600078ec0ff */
[C---:B------:R-:W-:Y:S01]  /*ad70*/  HMMA.16816.F32.BF16 R100, R24.reuse, R116, R100 ;  /* 0x000000741864723c */ /* 0x040fe20000041864 */
[----:B------:R-:W3:Y:S04]  /*ad80*/  MUFU.EX2 R141, R141 ;  /* 0x0000008d008d7308 */ /* 0x000ee80000000800 */
[----:B------:R-:W-:Y:S01]  /*ad90*/  LOP3.LUT R131, R30, 0xff, RZ, 0xc0, !PT ;  /* 0x000000ff1e837812 */ /* 0x000fe200078ec0ff */
[C---:B------:R-:W-:Y:S01]  /*ada0*/  HMMA.16816.F32.BF16 R104, R24.reuse, R118, R104 ;  /* 0x000000761868723c */ /* 0x040fe20000041868 */
[----:B------:R-:W4:Y:S04]  /*adb0*/  LDSM.16.MT88.4 R116, [R189+0xd800] ;  /* 0x00d80000bd74783b */ /* 0x000f280000004200 */
[----:B------:R-:W5:Y:S01]  /*adc0*/  MUFU.EX2 R143, R143 ;  /* 0x0000008f008f7308 */ /* 0x000f620000000800 */
[----:B------:R-:W-:Y:S01]  /*add0*/  LOP3.LUT R236, R31, R240, R236, 0x96, !PT ;  /* 0x000000f01fec7212 */ /* 0x000fe200078e96ec */
[C---:B------:R-:W-:Y:S04]  /*ade0*/  HMMA.16816.F32.BF16 R108, R24.reuse, R120, R108 ;  /* 0x00000078186c723c */ /* 0x040fe8000004186c */
[--C-:B------:R-:W-:Y:S02]  /*adf0*/  SHF.R.U32.HI R31, RZ, 0x18, R30.reuse ;  /* 0x00000018ff1f7819 */ /* 0x100fe4000001161e */
[C---:B------:R-:W-:Y:S05]  /*ae00*/  HMMA.16816.F32.BF16 R16, R24.reuse, R122, R16 ;  /* 0x0000007a1810723c */ /* 0x040fea0000041810 */
[----:B------:R-:W-:Y:S02]  /*ae10*/  SHF.R.U32.HI R120, RZ, 0x8, R29 ;  /* 0x00000008ff787819 */ /* 0x000fe4000001161d */
[----:B------:R-:W-:Y:S04]  /*ae20*/  SHF.R.U32.HI R28, RZ, 0x10, R30 ;  /* 0x00000010ff1c7819 */ /* 0x000fe8000001161e */
[C---:B------:R-:W-:Y:S02]  /*ae30*/  LOP3.LUT R30, R236.reuse, 0xffff, RZ, 0xc0, !PT ;  /* 0x0000ffffec1e7812 */ /* 0x040fe400078ec0ff */
[----:B------:R-:W-:Y:S02]  /*ae40*/  SHF.R.U32.HI R29, RZ, 0x10, R236 ;  /* 0x00000010ff1d7819 */ /* 0x000fe400000116ec */
[----:B------:R-:W-:Y:S01]  /*ae50*/  LOP3.LUT R129, R236, 0xff, RZ, 0xc0, !PT ;  /* 0x000000ffec817812 */ /* 0x000fe200078ec0ff */
[C---:B--2---:R-:W-:Y:S03]  /*ae60*/  HMMA.16816.F32.BF16 R12, R24.reuse, R20, R12 ;  /* 0x00000014180c723c */ /* 0x044fe6000004180c */
[----:B------:R-:W-:Y:S02]  /*ae70*/  SHF.R.U32.HI R30, RZ, 0x8, R30 ;  /* 0x00000008ff1e7819 */ /* 0x000fe4000001161e */
[----:B------:R-:W-:Y:S01]  /*ae80*/  LOP3.LUT R28, R28, 0xff, RZ, 0xc0, !PT ;  /* 0x000000ff1c1c7812 */ /* 0x000fe200078ec0ff */
[----:B------:R-:W-:Y:S01]  /*ae90*/  HMMA.16816.F32.BF16 R112, R24, R22, R112 ;  /* 0x000000161870723c */ /* 0x000fe20000041870 */
[----:B------:R-:W-:Y:S04]  /*aea0*/  LDSM.16.MT88.4 R24, [R192+0x11800] ;  /* 0x01180000c018783b */ /* 0x000fe80000004200 */
[----:B------:R-:W-:Y:S02]  /*aeb0*/  SHF.R.U32.HI R236, RZ, 0x18, R236 ;  /* 0x00000018ffec7819 */ /* 0x000fe400000116ec */
[----:B------:R-:W-:Y:S04]  /*aec0*/  LOP3.LUT R29, R29, 0xff, RZ, 0xc0, !PT ;  /* 0x000000ff1d1d7812 */ /* 0x000fe800078ec0ff */
[----:B------:R-:W-:Y:S02]  /*aed0*/  PRMT R131, R131, 0x5410, R120 ;  /* 0x0000541083837816 */ /* 0x000fe40000000078 */
[----:B------:R-:W-:Y:S01]  /*aee0*/  PRMT R31, R28, 0x5410, R31 ;  /* 0x000054101c1f7816 */ /* 0x000fe2000000001f */
[----:B------:R-:W2:Y:S01]  /*aef0*/  LDSM.16.MT88.4 R120, [R188+0xd800] ;  /* 0x00d80000bc78783b */ /* 0x000ea20000004200 */
[----:B------:R-:W-:Y:S02]  /*af00*/  PRMT R129, R129, 0x5410, R30 ;  /* 0x0000541081817816 */ /* 0x000fe4000000001e */
[----:B------:R-:W-:Y:S02]  /*af10*/  PRMT R29, R29, 0x5410, R236 ;  /* 0x000054101d1d7816 */ /* 0x000fe400000000ec */
[--C-:B------:R-:W-:Y:S02]  /*af20*/  HSET2.LE.AND R30, R131, R166.reuse, PT ;  /* 0x000000a6831e7233 */ /* 0x100fe40003803000 */
[--C-:B------:R-:W-:Y:S02]  /*af30*/  HSET2.LE.AND R31, R31, R166.reuse, PT ;  /* 0x000000a61f1f7233 */ /* 0x100fe40003803000 */
[--C-:B------:R-:W-:Y:S02]  /*af40*/  HSET2.LE.AND R28, R129, R166.reuse, PT ;  /* 0x000000a6811c7233 */ /* 0x100fe40003803000 */
[----:B------:R-:W-:Y:S02]  /*af50*/  HSET2.LE.AND R29, R29, R166, PT ;  /* 0x000000a61d1d7233 */ /* 0x000fe40003803000 */
[----:B-1----:R-:W-:Y:S02]  /*af60*/  F2FP.BF16.F32.PACK_AB R21, R169, R144 ;  /* 0x00000090a915723e */ /* 0x002fe400000010ff */
[----:B------:R-:W-:Y:S02]  /*af70*/  F2FP.BF16.F32.PACK_AB R20, R168, R145 ;  /* 0x00000091a814723e */ /* 0x000fe400000010ff */
[----:B---3--:R-:W-:Y:S01]  /*af80*/  F2FP.BF16.F32.PACK_AB R129, R141, R140 ;  /* 0x0000008c8d81723e */ /* 0x008fe200000010ff */
[----:B------:R-:W-:Y:S01]  /*af90*/  FADD.FTZ R140, R140, R235 ;  /* 0x000000eb8c8c7221 */ /* 0x000fe20000010000 */
[----:B-----5:R-:W-:Y:S01]  /*afa0*/  F2FP.BF16.F32.PACK_AB R128, R143, R142 ;  /* 0x0000008e8f80723e */ /* 0x020fe200000010ff */
[----:B------:R-:W-:Y:S01]  /*afb0*/  FADD.FTZ R142, R142, R237 ;  /* 0x000000ed8e8e7221 */ /* 0x000fe20000010000 */
[----:B------:R-:W-:Y:S01]  /*afc0*/  LOP3.LUT R30, R30, R21, RZ, 0xc0, !PT ;  /* 0x000000151e1e7212 */ /* 0x000fe200078ec0ff */
[----:B------:R-:W-:Y:S01]  /*afd0*/  FADD.FTZ R141, R141, R140 ;  /* 0x0000008c8d8d7221 */ /* 0x000fe20000010000 */
[----:B------:R-:W-:Y:S01]  /*afe0*/  LOP3.LUT R31, R31, R20, RZ, 0xc0, !PT ;  /* 0x000000141f1f7212 */ /* 0x000fe200078ec0ff */
[----:B------:R-:W-:Y:S01]  /*aff0*/  FADD.FTZ R142, R143, R142 ;  /* 0x0000008e8f8e7221 */ /* 0x000fe20000010000 */
[----:B------:R-:W-:Y:S01]  /*b000*/  LOP3.LUT R28, R28, R129, RZ, 0xc0, !PT ;  /* 0x000000811c1c7212 */ /* 0x000fe200078ec0ff */
[----:B------:R-:W1:Y:S01]  /*b010*/  LDSM.16.MT88.4 R20, [R190+0xf800] ;  /* 0x00f80000be14783b */ /* 0x000e620000004200 */
[----:B------:R-:W-:Y:S01]  /*b020*/  LOP3.LUT R29, R29, R128, RZ, 0xc0, !PT ;  /* 0x000000801d1d7212 */ /* 0x000fe200078ec0ff */
[----:B------:R-:W-:Y:S01]  /*b030*/  FADD.FTZ R144, R144, R141 ;  /* 0x0000008d90907221 */ /* 0x000fe20000010000 */
[----:B------:R-:W-:Y:S03]  /*b040*/  FADD.FTZ R145, R145, R142 ;  /* 0x0000008e91917221 */ /* 0x000fe60000010000 */
[----:B------:R-:W-:Y:S01]  /*b050*/  FADD.FTZ R223, R169, R144 ;  /* 0x00000090a9df7221 */ /* 0x000fe20000010000 */
[----:B------:R-:W-:Y:S01]  /*b060*/  FADD.FTZ R221, R168, R145 ;  /* 0x00000091a8dd7221 */ /* 0x000fe20000010000 */
[C---:B------:R-:W-:Y:S01]  /*b070*/  HMMA.16816.F32.BF16 R128, R28.reuse, R124, R4 ;  /* 0x0000007c1c80723c */ /* 0x040fe20000041804 */
[----:B------:R-:W3:Y:S05]  /*b080*/  LDSM.16.MT88.4 R4, [R189+0xf800] ;  /* 0x00f80000bd04783b */ /* 0x000eea0000004200 */
[C---:B------:R-:W-:Y:S03]  /*b090*/  HMMA.16816.F32.BF16 R124, R28.reuse, R126, R8 ;  /* 0x0000007e1c7c723c */ /* 0x040fe60000041808 */
[----:B------:R-:W5:Y:S03]  /*b0a0*/  LDSM.16.MT88.4 R8, [R188+0xf800] ;  /* 0x00f80000bc08783b */ /* 0x000f660000004200 */
[C---:B------:R-:W-:Y:S06]  /*b0b0*/  HMMA.16816.F32.BF16 R36, R28.reuse, R32, R36 ;  /* 0x000000201c24723c */ /* 0x040fec0000041824 */
[C---:B------:R-:W-:Y:S01]  /*b0c0*/  HMMA.16816.F32.BF16 R40, R28.reuse, R34, R40 ;  /* 0x000000221c28723c */ /* 0x040fe20000041828 */
[----:B------:R-:W5:Y:S05]  /*b0d0*/  LDSM.16.MT88.4 R32, [R190+0x11800] ;  /* 0x01180000be20783b */ /* 0x000f6a0000004200 */
[C---:B----4-:R-:W-:Y:S06]  /*b0e0*/  HMMA.16816.F32.BF16 R44, R28.reuse, R116, R44 ;  /* 0x000000741c2c723c */ /* 0x050fec000004182c */
[C---:B------:R-:W-:Y:S06]  /*b0f0*/  HMMA.16816.F32.BF16 R48, R28.reuse, R118, R48 ;  /* 0x000000761c30723c */ /* 0x040fec0000041830 */
[C---:B--2---:R-:W-:Y:S06]  /*b100*/  HMMA.16816.F32.BF16 R52, R28.reuse, R120, R52 ;  /* 0x000000781c34723c */ /* 0x044fec0000041834 */
[C---:B------:R-:W-:Y:S01]  /*b110*/  HMMA.16816.F32.BF16 R56, R28.reuse, R122, R56 ;  /* 0x0000007a1c38723c */ /* 0x040fe20000041838 */
[----:B------:R-:W2:Y:S05]  /*b120*/  LDSM.16.MT88.4 R120, [R189+0x11800] ;  /* 0x01180000bd78783b */ /* 0x000eaa0000004200 */
[C---:B------:R-:W-:Y:S06]  /*b130*/  HMMA.16816.F32.BF16 R60, R28.reuse, R136, R60 ;  /* 0x000000881c3c723c */ /* 0x040fec000004183c */
[C---:B------:R-:W-:Y:S06]  /*b140*/  HMMA.16816.F32.BF16 R64, R28.reuse, R138, R64 ;  /* 0x0000008a1c40723c */ /* 0x040fec0000041840 */
[C---:B-1----:R-:W-:Y:S06]  /*b150*/  HMMA.16816.F32.BF16 R68, R28.reuse, R20, R68 ;  /* 0x000000141c44723c */ /* 0x042fec0000041844 */
[C---:B------:R-:W-:Y:S01]  /*b160*/  HMMA.16816.F32.BF16 R72, R28.reuse, R22, R72 ;  /* 0x000000161c48723c */ /* 0x040fe20000041848 */
[----:B------:R-:W1:Y:S05]  /*b170*/  LDSM.16.MT88.4 R20, [R188+0x11800] ;  /* 0x01180000bc14783b */ /* 0x000e6a0000004200 */
[C---:B---3--:R-:W-:Y:S06]  /*b180*/  HMMA.16816.F32.BF16 R76, R28.reuse, R4, R76 ;  /* 0x000000041c4c723c */ /* 0x048fec000004184c */
[C---:B------:R-:W-:Y:S06]  /*b190*/  HMMA.16816.F32.BF16 R80, R28.reuse, R6, R80 ;  /* 0x000000061c50723c */ /* 0x040fec0000041850 */
[C---:B-----5:R-:W-:Y:S06]  /*b1a0*/  HMMA.16816.F32.BF16 R84, R28.reuse, R8, R84 ;  /* 0x000000081c54723c */ /* 0x060fec0000041854 */
[C---:B------:R-:W-:Y:S06]  /*b1b0*/  HMMA.16816.F32.BF16 R88, R28.reuse, R10, R88 ;  /* 0x0000000a1c58723c */ /* 0x040fec0000041858 */
[C---:B------:R-:W-:Y:S06]  /*b1c0*/  HMMA.16816.F32.BF16 R92, R28.reuse, R24, R92 ;  /* 0x000000181c5c723c */ /* 0x040fec000004185c */
[C---:B------:R-:W-:Y:S06]  /*b1d0*/  HMMA.16816.F32.BF16 R96, R28.reuse, R26, R96 ;  /* 0x0000001a1c60723c */ /* 0x040fec0000041860 */
[C---:B------:R-:W-:Y:S06]  /*b1e0*/  HMMA.16816.F32.BF16 R100, R28.reuse, R32, R100 ;  /* 0x000000201c64723c */ /* 0x040fec0000041864 */
[C---:B------:R-:W-:Y:S06]  /*b1f0*/  HMMA.16816.F32.BF16 R104, R28.reuse, R34, R104 ;  /* 0x000000221c68723c */ /* 0x040fec0000041868 */
[C---:B--2---:R-:W-:Y:S06]  /*b200*/  HMMA.16816.F32.BF16 R108, R28.reuse, R120, R108 ;  /* 0x000000781c6c723c */ /* 0x044fec000004186c */
[C---:B------:R-:W-:Y:S06]  /*b210*/  HMMA.16816.F32.BF16 R120, R28.reuse, R122, R16 ;  /* 0x0000007a1c78723c */ /* 0x040fec0000041810 */
[C---:B-1----:R-:W-:Y:S06]  /*b220*/  HMMA.16816.F32.BF16 R116, R28.reuse, R20, R12 ;  /* 0x000000141c74723c */ /* 0x042fec000004180c */
[----:B------:R-:W-:Y:S01]  /*b230*/  HMMA.16816.F32.BF16 R112, R28, R22, R112 ;  /* 0x000000161c70723c */ /* 0x000fe20000041870 */
[----:B------:R-:W-:Y:S11]  /*b240*/  @!UPT UIADD3 URZ, URZ, URZ, URZ ;  /* 0x0000003f3f3ff290 */ /* 0x000ff6000fffe03f */
[----:B------:R-:W-:Y:S01]  /*b250*/  @!UPT UIADD3 URZ, URZ, URZ, URZ ;  /* 0x0000003f3f3ff290 */ /* 0x000fe2000fffe03f */
[----:B------:R-:W-:Y:S11]  /*b260*/  @P5 BRA `(.L_x_830) ;  /* 0xffffffc4003c5947 */ /* 0x000ff6000383ffff */
.L_x_829:
        /* <DEDUP_REMOVED lines=150> */
[----:B------:R-:W-:Y:S01]  /*bbd0*/  @UP0 ULDC.64 UR4, c[0x0][0x298] ;  /* 0x0000a60000040ab9 */ /* 0x000fe20000000a00 */
[----:B------:R-:W-:Y:S01]  /*bbe0*/  F2FP.BF16.F32.PACK_AB R56, R57, R56 ;  /* 0x000000383938723e */ /* 0x000fe200000010ff */
[----:B------:R1:W-:Y:S01]  /*bbf0*/  STS [R17+0x400], R42 ;  /* 0x0004002a11007388 */ /* 0x0003e20000000800 */
[----:B------:R-:W-:Y:S01]  /*bc00*/  F2FP.BF16.F32.PACK_AB R58, R59, R58 ;  /* 0x0000003a3b3a723e */ /* 0x000fe200000010ff */
[----:B------:R-:W-:Y:S01]  /*bc10*/  @UP0 UIMAD.WIDE.U32 UR10, UR15, UR4, URZ ;  /* 0x000000040f0a02a5 */ /* 0x000fe2000f8e003f */
[----:B------:R-:W-:Y:S01]  /*bc20*/  IADD3 R25, R17, R8, RZ ;  /* 0x0000000811197210 */ /* 0x000fe20007ffe0ff */
        /* <DEDUP_REMOVED lines=65> */
[----:B------:R-:W2:Y:S01]  /*c040*/  S2R R6, SR_TID.X ;  /* 0x0000000000067919 */ /* 0x000ea20000002100 */
[----:B------:R-:W-:Y:S02]  /*c050*/  F2FP.BF16.F32.PACK_AB R110, R111, R110 ;  /* 0x0000006e6f6e723e */ /* 0x000fe400000010ff */
[----:B------:R-:W-:Y:S01]  /*c060*/  F2FP.BF16.F32.PACK_AB R120, R121, R120 ;  /* 0x000000787978723e */ /* 0x000fe200000010ff */
[----:B------:R1:W-:Y:S01]  /*c070*/  STS [R21+0x2000], R80 ;  /* 0x0020005015007388 */ /* 0x0003e20000000800 */
[----:B------:R-:W-:Y:S02]  /*c080*/  F2FP.BF16.F32.PACK_AB R122, R123, R122 ;  /* 0x0000007a7b7a723e */ /* 0x000fe400000010ff */
[----:B------:R-:W-:Y:S02]  /*c090*/  F2FP.BF16.F32.PACK_AB R116, R117, R116 ;  /* 0x000000747574723e */ /* 0x000fe400000010ff */
[----:B------:R-:W-:-:S02]  /*c0a0*/  F2FP.BF16.F32.PACK_AB R118, R119, R118 ;  /* 0x000000767776723e */ /* 0x000fc400000010ff */
[----:B------:R-:W-:Y:S02]  /*c0b0*/  F2FP.BF16.F32.PACK_AB R112, R9, R112 ;  /* 0x000000700970723e */ /* 0x000fe400000010ff */
[----:B------:R-:W-:Y:S01]  /*c0c0*/  F2FP.BF16.F32.PACK_AB R114, R115, R114 ;  /* 0x000000727372723e */ /* 0x000fe200000010ff */
[----:B------:R-:W-:Y:S06]  /*c0d0*/  @P1 BRA `(.L_x_833) ;  /* 0x00000000001c1947 */ /* 0x000fec0003800000 */
[----:B------:R-:W3:Y:S01]  /*c0e0*/  S2UR UR7, SR_CTAID.Y ;  /* 0x00000000000779c3 */ /* 0x000ee20000002600 */
[----:B------:R-:W-:Y:S01]  /*c0f0*/  ULDC.64 UR4, c[0x0][0x290] ;  /* 0x0000a40000047ab9 */ /* 0x000fe20000000a00 */
[----:B---3--:R-:W-:Y:S02]  /*c100*/  USHF.R.S32.HI UR6, URZ, 0x1f, UR7 ;  /* 0x0000001f3f067899 */ /* 0x008fe40008011407 */
[----:B------:R-:W-:Y:S02]  /*c110*/  UIMAD.WIDE.U32 UR10, UR7, UR4, URZ ;  /* 0x00000004070a72a5 */ /* 0x000fe4000f8e003f */
[----:B------:R-:W-:-:S04]  /*c120*/  UIMAD UR6, UR6, UR4, URZ ;  /* 0x00000004060672a4 */ /* 0x000fc8000f8e023f */
[----:B------:R-:W-:-:S04]  /*c130*/  UIMAD UR5, UR7, UR5, UR6 ;  /* 0x00000005070572a4 */ /* 0x000fc8000f8e0206 */
[----:B------:R-:W-:-:S12]  /*c140*/  UIADD3 UR7, UR11, UR5, URZ ;  /* 0x000000050b077290 */ /* 0x000fd8000fffe03f */
.L_x_833:
[----:B------:R-:W-:Y:S01]  /*c150*/  ULDC.U8 UR5, c[0x0][0x3d9] ;  /* 0x0000f64000057ab9 */ /* 0x000fe20000000000 */
[----:B------:R-:W3:Y:S01]  /*c160*/  S2UR UR4, SR_CTAID.X ;  /* 0x00000000000479c3 */ /* 0x000ee20000002500 */
[----:B------:R-:W-:Y:S01]  /*c170*/  ISETP.NE.AND P1, PT, RZ, UR5, PT ;  /* 0x00000005ff007c0c */ /* 0x000fe2000bf25270 */
[----:B------:R-:W-:Y:S01]  /*c180*/  STS [R21+0x2400], R82 ;  /* 0x0024005215007388 */ /* 0x000fe20000000800 */
[----:B------:R-:W-:Y:S01]  /*c190*/  ULDC.U8 UR9, c[0x0][0x3d8] ;  /* 0x0000f60000097ab9 */ /* 0x000fe20000000000 */
[----:B------:R-:W-:Y:S02]  /*c1a0*/  LOP3.LUT R14, R7, 0xffffffe0, RZ, 0xc0, !PT ;  /* 0xffffffe0070e7812 */ /* 0x000fe400078ec0ff */
[----:B------:R-:W-:Y:S01]  /*c1b0*/  STS [R23+0x2000], R84 ;  /* 0x0020005417007388 */ /* 0x000fe20000000800 */
[----:B------:R-:W-:Y:S02]  /*c1c0*/  ISETP.NE.AND P2, PT, RZ, UR9, PT ;  /* 0x00000009ff007c0c */ /* 0x000fe4000bf45270 */
[----:B------:R-:W-:Y:S01]  /*c1d0*/  LEA.HI R0, R0, R5, RZ, 0x3 ;  /* 0x0000000500007211 */ /* 0x000fe200078f18ff */
[----:B------:R-:W-:Y:S01]  /*c1e0*/  STS [R23+0x2400], R86 ;  /* 0x0024005617007388 */ /* 0x000fe20000000800 */
[----:B------:R-:W-:Y:S01]  /*c1f0*/  ISETP.EQ.AND P2, PT, RZ, UR5, P2 ;  /* 0x00000005ff007c0c */ /* 0x000fe20009742270 */
[----:B------:R-:W-:-:S02]  /*c200*/  IMAD.IADD R7, R5, 0x1, -R14 ;  /* 0x0000000105077824 */ /* 0x000fc400078e0a0e */
[----:B------:R-:W4:Y:S01]  /*c210*/  @P1 LDC.64 R8, c[0x0][0x2c0] ;  /* 0x0000b000ff081b82 */ /* 0x000f220000000a00 */
[----:B------:R-:W-:Y:S04]  /*c220*/  STS [R25+0x2000], R88 ;  /* 0x0020005819007388 */ /* 0x000fe80000000800 */
[----:B------:R-:W-:Y:S03]  /*c230*/  STS [R25+0x2400], R90 ;  /* 0x0024005a19007388 */ /* 0x000fe60000000800 */
[----:B------:R-:W1:Y:S01]  /*c240*/  @P1 LDC R22, c[0x0][0x2c0] ;  /* 0x0000b000ff161b82 */ /* 0x000e620000000800 */
[----:B------:R-:W-:Y:S01]  /*c250*/  STS [R11+0x4000], R92 ;  /* 0x0040005c0b007388 */ /* 0x000fe20000000800 */
[----:B---3--:R-:W-:Y:S01]  /*c260*/  UIMAD UR6, UR4, -0x40, UR17 ;  /* 0xffffffc0040678a4 */ /* 0x008fe2000f8e0211 */
[----:B------:R-:W-:-:S02]  /*c270*/  @!P2 PLOP3.LUT P5, PT, PT, PT, PT, 0x8, 0x0 ;  /* 0x000000000000a81c */ /* 0x000fc40003fae170 */
[----:B------:R-:W-:Y:S01]  /*c280*/  @!P2 CS2R R28, SRZ ;  /* 0x00000000001ca805 */ /* 0x000fe2000001ff00 */
[----:B------:R1:W-:Y:S01]  /*c290*/  STS [R11+0x4400], R94 ;  /* 0x0044005e0b007388 */ /* 0x0003e20000000800 */
[----:B------:R-:W3:Y:S03]  /*c2a0*/  S2R R20, SR_CTAID.Y ;  /* 0x0000000000147919 */ /* 0x000ee60000002600 */
[----:B------:R-:W-:Y:S01]  /*c2b0*/  STS [R13+0x4000], R96 ;  /* 0x004000600d007388 */ /* 0x000fe20000000800 */
[----:B----4-:R-:W-:-:S03]  /*c2c0*/  @P1 IMAD R24, R9, R8, RZ ;  /* 0x0000000809181224 */ /* 0x010fc600078e02ff */
[----:B------:R2:W-:Y:S04]  /*c2d0*/  STS [R13+0x4400], R98 ;  /* 0x004400620d007388 */ /* 0x0005e80000000800 */
[----:B------:R-:W-:Y:S04]  /*c2e0*/  STS [R15+0x4000], R100 ;  /* 0x004000640f007388 */ /* 0x000fe80000000800 */
[----:B------:R-:W-:Y:S04]  /*c2f0*/  STS [R15+0x4400], R102 ;  /* 0x004400660f007388 */ /* 0x000fe80000000800 */
[----:B------:R-:W-:Y:S01]  /*c300*/  STS [R17+0x4000], R104 ;  /* 0x0040006811007388 */ /* 0x000fe20000000800 */
[----:B-1----:R-:W1:Y:S03]  /*c310*/  S2R R11, SR_CTAID.Z ;  /* 0x00000000000b7919 */ /* 0x002e660000002700 */
[----:B------:R-:W-:Y:S04]  /*c320*/  STS [R17+0x4400], R106 ;  /* 0x0044006a11007388 */ /* 0x000fe80000000800 */
[----:B------:R-:W-:Y:S01]  /*c330*/  STS [R19+0x4000], R108 ;  /* 0x0040006c13007388 */ /* 0x000fe20000000800 */
[----:B--2---:R-:W-:-:S03]  /*c340*/  SHF.R.S32.HI R13, RZ, 0x1f, R6 ;  /* 0x0000001fff0d7819 */ /* 0x004fc60000011406 */
[----:B------:R-:W-:Y:S01]  /*c350*/  STS [R19+0x4400], R110 ;  /* 0x0044006e13007388 */ /* 0x000fe20000000800 */
[CC--:B------:R-:W-:Y:S02]  /*c360*/  LEA.HI R12, R13.reuse, R6.reuse, RZ, 0x5 ;  /* 0x000000060d0c7211 */ /* 0x0c0fe400078f28ff */
[----:B------:R-:W-:Y:S01]  /*c370*/  LEA.HI R5, R13, R6, RZ, 0x3 ;  /* 0x000000060d057211 */ /* 0x000fe200078f18ff */
[----:B------:R-:W-:Y:S01]  /*c380*/  STS [R21+0x4000], R120 ;  /* 0x0040007815007388 */ /* 0x000fe20000000800 */
[----:B------:R-:W-:Y:S02]  /*c390*/  LOP3.LUT R13, R12, 0xffffffe0, RZ, 0xc0, !PT ;  /* 0xffffffe00c0d7812 */ /* 0x000fe400078ec0ff */
[----:B------:R-:W-:Y:S01]  /*c3a0*/  LOP3.LUT R9, R5, 0xfffffff8, RZ, 0xc0, !PT ;  /* 0xfffffff805097812 */ /* 0x000fe200078ec0ff */
[----:B------:R2:W-:Y:S02]  /*c3b0*/  STS [R21+0x4400], R122 ;  /* 0x0044007a15007388 */ /* 0x0005e40000000800 */
[----:B------:R-:W-:-:S02]  /*c3c0*/  IMAD.IADD R8, R6, 0x1, -R13 ;  /* 0x0000000106087824 */ /* 0x000fc400078e0a0d */
[----:B------:R-:W-:Y:S04]  /*c3d0*/  STS [R23+0x4000], R116 ;  /* 0x0040007417007388 */ /* 0x000fe80000000800 */
[----:B------:R-:W-:Y:S04]  /*c3e0*/  STS [R23+0x4400], R118 ;  /* 0x0044007617007388 */ /* 0x000fe80000000800 */
[----:B------:R-:W-:Y:S04]  /*c3f0*/  STS [R25+0x4000], R112 ;  /* 0x0040007019007388 */ /* 0x000fe80000000800 */
[----:B------:R4:W-:Y:S01]  /*c400*/  STS [R25+0x4400], R114 ;  /* 0x0044007219007388 */ /* 0x0009e20000000800 */
[----:B--2---:R-:W-:Y:S01]  /*c410*/  SHF.R.S32.HI R21, RZ, 0x3, R0 ;  /* 0x00000003ff157819 */ /* 0x004fe20000011400 */
[----:B----4-:R-:W-:Y:S01]  /*c420*/  @P1 IMAD.MOV.U32 R25, RZ, RZ, 0x1 ;  /* 0x00000001ff191424 */ /* 0x010fe200078e00ff */
[----:B-1-3--:R-:W-:Y:S06]  /*c430*/  @!P2 BRA `(.L_x_834) ;  /* 0x000000000020a947 */ /* 0x00afec0003800000 */
        /* <DEDUP_REMOVED lines=8> */
.L_x_834:
[----:B------:R-:W-:Y:S05]  /*c4c0*/  @P1 BRA `(.L_x_835) ;  /* 0x0000000000181947 */ /* 0x000fea0003800000 */
[----:B------:R-:W1:Y:S01]  /*c4d0*/  LDC R24, c[0x0][0x2c4] ;  /* 0x0000b100ff187b82 */ /* 0x000e620000000800 */
[----:B------:R-:W-:Y:S02]  /*c4e0*/  ISETP.NE.AND P1, PT, RZ, UR9, PT ;  /* 0x00000009ff007c0c */ /* 0x000fe4000bf25270 */
[----:B------:R-:W-:-:S05]  /*c4f0*/  MOV R22, 0x1 ;  /* 0x0000000100167802 */ /* 0x000fca0000000f00 */
[----:B------:R-:W2:Y:S08]  /*c500*/  LDC R25, c[0x0][0x270] ;  /* 0x00009c00ff197b82 */ /* 0x000eb00000000800 */
[----:B-1----:R-:W2:Y:S02]  /*c510*/  @P1 LDC R24, c[0x0][0x2e4] ;  /* 0x0000b900ff181b82 */ /* 0x002ea40000000800 */
[----:B--2---:R-:W-:-:S07]  /*c520*/  IMAD R25, R24, R25, RZ ;  /* 0x0000001918197224 */ /* 0x004fce00078e02ff */
.L_x_835:
[----:B------:R-:W-:Y:S01]  /*c530*/  BAR.SYNC.DEFER_BLOCKING 0x0 ;  /* 0x0000000000007b1d */ /* 0x000fe20000010000 */
[----:B------:R-:W-:Y:S01]  /*c540*/  SHF.R.S32.HI R27, RZ, 0x1f, R10 ;  /* 0x0000001fff1b7819 */ /* 0x000fe2000001140a */
[----:B------:R-:W-:Y:S01]  /*c550*/  IMAD.IADD R9, R6, 0x1, -R9 ;  /* 0x0000000106097824 */ /* 0x000fe200078e0a09 */
[----:B------:R-:W-:Y:S01]  /*c560*/  ISETP.GE.AND P2, PT, R21, UR6, PT ;  /* 0x0000000615007c0c */ /* 0x000fe2000bf46270 */
[----:B------:R-:W-:Y:S01]  /*c570*/  IMAD R20, R20, R25, RZ ;  /* 0x0000001914147224 */ /* 0x000fe200078e02ff */
[----:B------:R-:W-:-:S03]  /*c580*/  SHF.R.S32.HI R21, RZ, 0x1f, R8 ;  /* 0x0000001fff157819 */ /* 0x000fc60000011408 */
[----:B------:R-:W1:Y:S01]  /*c590*/  @P4 LDC R23, c[0x0][0x2e8] ;  /* 0x0000ba00ff174b82 */ /* 0x000e620000000800 */
[----:B------:R-:W2:Y:S01]  /*c5a0*/  @P4 MUFU.LG2 R4, R4 ;  /* 0x0000000400044308 */ /* 0x000ea20000000c00 */
[----:B------:R-:W-:Y:S01]  /*c5b0*/  LEA.HI R27, R27, R10, RZ, 0x2 ;  /* 0x0000000a1b1b7211 */ /* 0x000fe200078f10ff */
[----:B------:R-:W-:Y:S01]  /*c5c0*/  BSSY B0, `(.L_x_836) ;  /* 0x0000030000007945 */ /* 0x000fe20003800000 */
[----:B------:R-:W-:Y:S02]  /*c5d0*/  LEA.HI.SX32 R0, R0, 0x10, 0x1d ;  /* 0x0000001000007811 */ /* 0x000fe400078feaff */
[----:B------:R-:W-:Y:S01]  /*c5e0*/  LEA.HI R21, R21, R8, RZ, 0x2 ;  /* 0x0000000815157211 */ /* 0x000fe200078f10ff */
[----:B------:R-:W-:Y:S01]  /*c5f0*/  IMAD R8, R22, UR4, RZ ;  /* 0x0000000416087c24 */ /* 0x000fe2000f8e02ff */
[----:B------:R-:W3:Y:S01]  /*c600*/  @P0 LDC R6, c[0x0][0x2e8] ;  /* 0x0000ba00ff060b82 */ /* 0x000ee20000000800 */
[----:B------:R-:W4:Y:S01]  /*c610*/  @P0 MUFU.LG2 R2, R2 ;  /* 0x0000000200020308 */ /* 0x000f220000000c00 */
[----:B------:R-:W-:-:S02]  /*c620*/  LOP3.LUT R27, R27, 0xffffffc, RZ, 0xc0, !PT ;  /* 0x0ffffffc1b1b7812 */ /* 0x000fc400078ec0ff */
[----:B------:R-:W-:Y:S02]  /*c630*/  ISETP.GE.AND P3, PT, R0, UR6, PT ;  /* 0x0000000600007c0c */ /* 0x000fe4000bf66270 */
[----:B------:R-:W-:Y:S01]  /*c640*/  SHF.R.S32.HI R0, RZ, 0x2, R21 ;  /* 0x00000002ff007819 */ /* 0x000fe20000011415 */
[----:B------:R-:W-:Y:S01]  /*c650*/  IMAD.IADD R27, R10, 0x1, -R27 ;  /* 0x000000010a1b7824 */ /* 0x000fe200078e0a1b */
[----:B------:R-:W-:Y:S01]  /*c660*/  LOP3.LUT P1, RZ, R7, 0x3, RZ, 0xc0, !PT ;  /* 0x0000000307ff7812 */ /* 0x000fe2000782c0ff */
[----:B------:R-:W-:Y:S01]  /*c670*/  IMAD.SHL.U32 R10, R8, 0x40, RZ ;  /* 0x00000040080a7824 */ /* 0x000fe200078e00ff */
[----:B------:R1:W3:Y:S01]  /*c680*/  LDS.128 R16, [R208+0x1800] ;  /* 0x00180000d0107984 */ /* 0x0002e20000000c00 */
[----:B------:R-:W-:Y:S01]  /*c690*/  SEL R20, R20, RZ, !P5 ;  /* 0x000000ff14147207 */ /* 0x000fe20006800000 */
[----:B--2---:R-:W-:Y:S01]  /*c6a0*/  @P4 FMUL.FTZ R25, R4, 0.69314718246459960938 ;  /* 0x3f31721804194820 */ /* 0x004fe20000410000 */
[----:B------:R-:W-:Y:S01]  /*c6b0*/  IMAD R21, R27, 0x10, R0 ;  /* 0x000000101b157824 */ /* 0x000fe200078e0200 */
[----:B------:R2:W2:Y:S01]  /*c6c0*/  LDS.128 R12, [R208+0x3800] ;  /* 0x00380000d00c7984 */ /* 0x0004a20000000c00 */
[----:B------:R-:W-:-:S02]  /*c6d0*/  IMAD.MOV.U32 R7, RZ, RZ, 0x7f800000 ;  /* 0x7f800000ff077424 */ /* 0x000fc400078e00ff */
[----:B-1----:R-:W-:Y:S01]  /*c6e0*/  @P4 FFMA.FTZ R7, R132, R23, R25 ;  /* 0x0000001784074223 */ /* 0x002fe20000010019 */
[----:B------:R-:W-:Y:S01]  /*c6f0*/  IMAD R27, R11, R24, R20 ;  /* 0x000000180b1b7224 */ /* 0x000fe200078e0214 */
[----:B------:R-:W-:Y:S01]  /*c700*/  SHF.R.S32.HI R23, RZ, 0x1f, R10 ;  /* 0x0000001fff177819 */ /* 0x000fe2000001140a */
[----:B----4-:R-:W-:Y:S01]  /*c710*/  @P0 FMUL.FTZ R2, R2, 0.69314718246459960938 ;  /* 0x3f31721802020820 */ /* 0x010fe20000410000 */
[----:B------:R-:W-:Y:S02]  /*c720*/  IMAD.MOV.U32 R8, RZ, RZ, 0x7f800000 ;  /* 0x7f800000ff087424 */ /* 0x000fe400078e00ff */
[--C-:B------:R-:W-:Y:S01]  /*c730*/  IADD3 R10, P5, P4, R10, R28, R27.reuse ;  /* 0x0000001c0a0a7210 */ /* 0x100fe20007cbe01b */
[----:B------:R-:W-:Y:S01]  /*c740*/  IMAD.SHL.U32 R0, R9, 0x8, RZ ;  /* 0x0000000809007824 */ /* 0x000fe200078e00ff */
[----:B------:R-:W-:Y:S01]  /*c750*/  SHF.R.S32.HI R28, RZ, 0x1f, R27 ;  /* 0x0000001fff1c7819 */ /* 0x000fe2000001141b */
[----:B---3--:R-:W-:Y:S01]  /*c760*/  @P0 FFMA.FTZ R8, R3, R6, R2 ;  /* 0x0000000603080223 */ /* 0x008fe20000010002 */
[----:B------:R-:W-:-:S02]  /*c770*/  SHF.R.S32.HI R6, RZ, 0x3, R5 ;  /* 0x00000003ff067819 */ /* 0x000fc40000011405 */
        /* <DEDUP_REMOVED lines=20> */
.L_x_837:
[----:B------:R-:W-:Y:S05]  /*c8c0*/  BSYNC B0 ;  /* 0x0000000000007941 */ /* 0x000fea0003800000 */
.L_x_836:
[C---:B-1----:R-:W-:Y:S01]  /*c8d0*/  VIADD R3, R6.reuse, 0x20 ;  /* 0x0000002006037836 */ /* 0x042fe20000000000 */
[----:B------:R-:W-:Y:S01]  /*c8e0*/  SHF.R.S32.HI R4, RZ, 0x1f, R0 ;  /* 0x0000001fff047819 */ /* 0x000fe20000011400 */
[----:B------:R-:W-:Y:S01]  /*c8f0*/  VIADD R2, R6, 0x30 ;  /* 0x0000003006027836 */ /* 0x000fe20000000000 */
[----:B------:R-:W-:Y:S01]  /*c900*/  IADD3 R26, P0, R0, UR10, RZ ;  /* 0x0000000a001a7c10 */ /* 0x000fe2000ff1e0ff */
[----:B------:R-:W-:Y:S01]  /*c910*/  ULDC.64 UR4, c[0x0][0x2a0] ;  /* 0x0000a80000047ab9 */ /* 0x000fe20000000a00 */
[----:B------:R-:W-:Y:S01]  /*c920*/  SHF.R.S32.HI R5, RZ, 0x1f, R11 ;  /* 0x0000001fff057819 */ /* 0x000fe2000001140b */
[----:B------:R1:W3:Y:S01]  /*c930*/  LDS.128 R20, [R208] ;  /* 0x00000000d0147984 */ /* 0x0002e20000000c00 */
[----:B------:R-:W-:Y:S01]  /*c940*/  IADD3.X R27, R4, UR7, RZ, P0, !PT ;  /* 0x00000007041b7c10 */ /* 0x000fe200087fe4ff */
[----:B------:R-:W-:Y:S01]  /*c950*/  BSSY B0, `(.L_x_838) ;  /* 0x000001d000007945 */ /* 0x000fe20003800000 */
[----:B------:R-:W-:Y:S02]  /*c960*/  ISETP.GE.AND P1, PT, R3, UR12, PT ;  /* 0x0000000c03007c0c */ /* 0x000fe4000bf26270 */
[----:B------:R-:W-:Y:S01]  /*c970*/  ISETP.GE.AND P0, PT, R2, UR12, PT ;  /* 0x0000000c02007c0c */ /* 0x000fe2000bf06270 */
[----:B------:R-:W-:Y:S01]  /*c980*/  IMAD R2, R5, UR4, RZ ;  /* 0x0000000405027c24 */ /* 0x000fe2000f8e02ff */
[----:B------:R-:W-:Y:S01]  /*c990*/  SHF.R.S32.HI R7, RZ, 0x1f, R6 ;  /* 0x0000001fff077819 */ /* 0x000fe20000011406 */
[----:B------:R-:W-:Y:S01]  /*c9a0*/  IMAD.WIDE.U32 R26, R11, UR4, R26 ;  /* 0x000000040b1a7c25 */ /* 0x000fe2000f8e001a */
[----:B------:R-:W-:-:S03]  /*c9b0*/  MOV R3, UR16 ;  /* 0x0000001000037c02 */ /* 0x000fc60008000f00 */
[----:B------:R-:W-:Y:S02]  /*c9c0*/  IMAD R29, R11, UR5, R2 ;  /* 0x000000050b1d7c24 */ /* 0x000fe4000f8e0202 */
[----:B------:R-:W-:Y:S01]  /*c9d0*/  IMAD.WIDE R2, R3, 0x40, R6 ;  /* 0x0000004003027825 */ /* 0x000fe200078e0206 */
[----:B------:R1:W4:Y:S03]  /*c9e0*/  LDS.128 R8, [R208+0x2000] ;  /* 0x00200000d0087984 */ /* 0x0003260000000c00 */
[----:B------:R-:W-:Y:S01]  /*c9f0*/  IMAD.IADD R29, R27, 0x1, R29 ;  /* 0x000000011b1d7824 */ /* 0x000fe200078e021d */
[----:B------:R1:W1:Y:S01]  /*ca00*/  LDS.128 R4, [R208+0x4000] ;  /* 0x00400000d0047984 */ /* 0x0002620000000c00 */
        /* <DEDUP_REMOVED lines=16> */
[----:B-1----:R3:W-:Y:S02]  /*cb10*/  @!P4 STG.E.128 desc[UR22][R32.64+0x100], R4 ;  /* 0x000100042000c986 */ /* 0x0027e4000c101d16 */
.L_x_839:
[----:B------:R-:W-:Y:S05]  /*cb20*/  BSYNC B0 ;  /* 0x0000000000007941 */ /* 0x000fea0003800000 */
.L_x_838:
[----:B---3--:R3:W2:Y:S01]  /*cb30*/  LDS.128 R20, [R208+0x800] ;  /* 0x00080000d0147984 */ /* 0x0086a20000000c00 */
[----:B------:R-:W-:Y:S03]  /*cb40*/  BSSY B0, `(.L_x_840) ;  /* 0x0000017000007945 */ /* 0x000fe60003800000 */
[----:B----4-:R3:W4:Y:S04]  /*cb50*/  LDS.128 R8, [R208+0x2800] ;  /* 0x00280000d0087984 */ /* 0x0107280000000c00 */
[----:B-1----:R3:W1:Y:S01]  /*cb60*/  LDS.128 R4, [R208+0x4800] ;  /* 0x00480000d0047984 */ /* 0x0026620000000c00 */
        /* <DEDUP_REMOVED lines=18> */
[----:B----4-:R2:W-:Y:S04]  /*cc90*/  @!P3 STG.E.128 desc[UR22][R32.64+0x80], R8 ;  /* 0x000080082000b986 */ /* 0x0105e8000c101d16 */
[----:B-1----:R2:W-:Y:S02]  /*cca0*/  @!P2 STG.E.128 desc[UR22][R32.64+0x100], R4 ;  /* 0x000100042000a986 */ /* 0x0025e4000c101d16 */
.L_x_841:
[----:B------:R-:W-:Y:S05]  /*ccb0*/  BSYNC B0 ;  /* 0x0000000000007941 */ /* 0x000fea0003800000 */
.L_x_840:
[----:B--2---:R2:W2:Y:S01]  /*ccc0*/  LDS.128 R20, [R208+0x1000] ;  /* 0x00100000d0147984 */ /* 0x0044a20000000c00 */
[----:B------:R-:W-:Y:S03]  /*ccd0*/  BSSY B0, `(.L_x_842) ;  /* 0x0000017000007945 */ /* 0x000fe60003800000 */
[----:B----4-:R4:W2:Y:S04]  /*cce0*/  LDS.128 R8, [R208+0x3000] ;  /* 0x00300000d0087984 */ /* 0x0108a80000000c00 */
        /* <DEDUP_REMOVED lines=19> */
[----:B------:R2:W-:Y:S04]  /*ce20*/  @!P2 STG.E.128 desc[UR22][R32.64+0x80], R8 ;  /* 0x000080082000a986 */ /* 0x0005e8000c101d16 */
[----:B-1----:R2:W-:Y:S02]  /*ce30*/  @!P1 STG.E.128 desc[UR22][R32.64+0x100], R4 ;  /* 0x0001000420009986 */ /* 0x0025e4000c101d16 */
.L_x_843:
[----:B------:R-:W-:Y:S05]  /*ce40*/  BSYNC B0 ;  /* 0x0000000000007941 */ /* 0x000fea0003800000 */
.L_x_842:
        /* <DEDUP_REMOVED lines=23> */
.L_x_799:
[----:B------:R-:W1:Y:S01]  /*cfc0*/  S2R R6, SR_TID.X ;  /* 0x0000000000067919 */ /* 0x000e620000002100 */
[----:B------:R-:W-:Y:S01]  /*cfd0*/  ULDC.U8 UR8, c[0x0][0x3d9] ;  /* 0x0000f64000087ab9 */ /* 0x000fe20000000000 */
[----:B------:R-:W-:Y:S01]  /*cfe0*/  UISETP.NE.AND UP3, UPT, UR15, -0x1, UPT ;  /* 0xffffffff0f00788c */ /* 0x000fe2000bf65270 */
[----:B------:R-:W-:Y:S01]  /*cff0*/  BSSY B0, `(.L_x_844) ;  /* 0x0000054000007945 */ /* 0x000fe20003800000 */
[----:B------:R-:W-:Y:S02]  /*d000*/  UISETP.NE.AND UP2, UPT, UR8, URZ, UPT ;  /* 0x0000003f0800728c */ /* 0x000fe4000bf45270 */
[----:B------:R-:W-:-:S07]  /*d010*/  UIADD3 UR17, -UR24, UR17, URZ ;  /* 0x0000001118117290 */ /* 0x000fce000fffe13f */
[----:B------:R-:W-:Y:S02]  /*d020*/  @!UP3 USHF.R.S32.HI UR11, URZ, 0x1f, UR27 ;  /* 0x0000001f3f0bb899 */ /* 0x000fe4000801141b */
[----:B------:R-:W-:Y:S01]  /*d030*/  @UP2 ULDC.64 UR4, c[0x0][0x2c0] ;  /* 0x0000b00000042ab9 */ /* 0x000fe20000000a00 */
[----:B------:R-:W-:Y:S01]  /*d040*/  @UP3 ULDC.64 UR6, c[0x0][0x298] ;  /* 0x0000a60000063ab9 */ /* 0x000fe20000000a00 */
[----:B------:R-:W-:Y:S02]  /*d050*/  @UP2 UIMAD UR10, UR5, UR4, URZ ;  /* 0x00000004050a22a4 */ /* 0x000fe4000f8e023f */
[----:B------:R-:W-:Y:S01]  /*d060*/  @UP3 UIMAD.WIDE.U32 UR12, UR15, UR6, URZ ;  /* 0x000000060f0c32a5 */ /* 0x000fe2000f8e003f */
[----:B------:R-:W-:Y:S02]  /*d070*/  @!UP3 ULDC.64 UR4, c[0x0][0x290] ;  /* 0x0000a4000004bab9 */ /* 0x000fe40000000a00 */
[----:B------:R-:W-:Y:S02]  /*d080*/  @!UP3 UIMAD UR6, UR11, UR4, URZ ;  /* 0x000000040b06b2a4 */ /* 0x000fe4000f8e023f */
[----:B------:R-:W-:Y:S01]  /*d090*/  @UP3 UIMAD UR7, UR15, UR7, UR13 ;  /* 0x000000070f0732a4 */ /* 0x000fe2000f8e020d */
[----:B------:R-:W-:Y:S01]  /*d0a0*/  ULDC.U8 UR11, c[0x0][0x3d8] ;  /* 0x0000f600000b7ab9 */ /* 0x000fe20000000000 */
[----:B------:R-:W-:-:S02]  /*d0b0*/  @!UP3 UIMAD UR13, UR27, UR5, UR6 ;  /* 0x000000051b0db2a4 */ /* 0x000fc4000f8e0206 */
[----:B------:R-:W-:Y:S01]  /*d0c0*/  UISETP.NE.AND UP0, UPT, UR11, URZ, !UP2 ;  /* 0x0000003f0b00728c */ /* 0x000fe2000d705270 */
[----:B-1----:R-:W-:Y:S01]  /*d0d0*/  LEA.HI R16, R15, R6, RZ, 0x3 ;  /* 0x000000060f107211 */ /* 0x002fe200078f18ff */
[----:B------:R-:W-:Y:S01]  /*d0e0*/  UISETP.NE.AND UP1, UPT, UR11, URZ, UPT ;  /* 0x0000003f0b00728c */ /* 0x000fe2000bf25270 */
[----:B------:R-:W-:Y:S01]  /*d0f0*/  IMAD.U32 R15, RZ, RZ, UR16 ;  /* 0x00000010ff0f7e24 */ /* 0x000fe2000f8e00ff */
[----:B------:R-:W-:Y:S01]  /*d100*/  @!UP3 UIMAD.WIDE.U32 UR18, UR27, UR4, URZ ;  /* 0x000000041b12b2a5 */ /* 0x000fe2000f8e003f */
[----:B------:R-:W-:Y:S01]  /*d110*/  LOP3.LUT R3, R16, 0xfffffff8, RZ, 0xc0, !PT ;  /* 0xfffffff810037812 */ /* 0x000fe200078ec0ff */
[----:B------:R-:W-:Y:S01]  /*d120*/  UISETP.EQ.AND UP1, UPT, UR8, URZ, UP1 ;  /* 0x0000003f0800728c */ /* 0x000fe20008f22270 */
[----:B------:R-:W-:Y:S01]  /*d130*/  SHF.R.S32.HI R16, RZ, 0x3, R16 ;  /* 0x00000003ff107819 */ /* 0x000fe20000011410 */
[----:B------:R-:W-:Y:S02]  /*d140*/  USHF.R.S32.HI UR6, URZ, 0x1f, UR28 ;  /* 0x0000001f3f067899 */ /* 0x000fe4000801141c */
[----:B------:R-:W-:Y:S01]  /*d150*/  IMAD.IADD R6, R6, 0x1, -R3 ;  /* 0x0000000106067824 */ /* 0x000fe200078e0a03 */
[----:B------:R-:W-:Y:S01]  /*d160*/  @!UP2 ULDC UR8, c[0x0][0x2c4] ;  /* 0x0000b1000008aab9 */ /* 0x000fe20000000800 */
[----:B------:R-:W-:Y:S01]  /*d170*/  @UP0 ULDC UR8, c[0x0][0x2e4] ;  /* 0x0000b90000080ab9 */ /* 0x000fe20000000800 */
[----:B------:R-:W-:Y:S01]  /*d180*/  ULDC.64 UR4, c[0x0][0x2a0] ;  /* 0x0000a80000047ab9 */ /* 0x000fe20000000a00 */
[----:B------:R-:W-:Y:S01]  /*d190*/  UISETP.NE.OR UP0, UPT, UR15, -0x1, !UP1 ;  /* 0xffffffff0f00788c */ /* 0x000fe2000cf05670 */
[C---:B------:R-:W-:Y:S01]  /*d1a0*/  ISETP.NE.AND P3, PT, R6.reuse, RZ, PT ;  /* 0x000000ff0600720c */ /* 0x040fe20003f65270 */
[----:B------:R-:W-:Y:S01]  /*d1b0*/  UIMAD UR6, UR6, UR4, URZ ;  /* 0x00000004060672a4 */ /* 0x000fe2000f8e023f */
[----:B------:R-:W-:Y:S01]  /*d1c0*/  IMAD.U32 R10, RZ, RZ, UR4 ;  /* 0x00000004ff0a7e24 */ /* 0x000fe2000f8e00ff */
[----:B------:R-:W-:Y:S01]  /*d1d0*/  @!UP3 UIADD3 UR7, UR19, UR13, URZ ;  /* 0x0000000d1307b290 */ /* 0x000fe2000fffe03f */
[----:B------:R-:W-:Y:S01]  /*d1e0*/  IMAD.SHL.U32 R6, R6, 0x8, RZ ;  /* 0x0000000806067824 */ /* 0x000fe200078e00ff */
[----:B------:R-:W-:Y:S01]  /*d1f0*/  @UP2 UMOV UR4, 0x1 ;  /* 0x0000000100042882 */ /* 0x000fe20000000000 */
[----:B------:R-:W-:Y:S01]  /*d200*/  @!UP2 UIMAD UR4, UR8, UR9, URZ ;  /* 0x000000090804a2a4 */ /* 0x000fe2000f8e023f */
[--C-:B------:R-:W-:Y:S01]  /*d210*/  SHF.R.S32.HI R17, RZ, 0x1f, R16.reuse ;  /* 0x0000001fff117819 */ /* 0x100fe20000011410 */
[----:B------:R-:W-:Y:S01]  /*d220*/  @!UP3 UMOV UR12, UR18 ;  /* 0x00000012000cbc82 */ /* 0x000fe20008000000 */
[----:B------:R-:W-:Y:S01]  /*d230*/  @UP1 ULDC UR11, c[0x0][0x2c4] ;  /* 0x0000b100000b1ab9 */ /* 0x000fe20000000800 */
[C---:B------:R-:W-:Y:S01]  /*d240*/  IADD3 R2, P0, R6.reuse, UR12, RZ ;  /* 0x0000000c06027c10 */ /* 0x040fe2000ff1e0ff */
[----:B------:R-:W-:Y:S01]  /*d250*/  UIMAD UR4, UR27, UR4, URZ ;  /* 0x000000041b0472a4 */ /* 0x000fe2000f8e023f */
[----:B------:R-:W-:Y:S01]  /*d260*/  IMAD.WIDE R14, R15, 0x40, R16 ;  /* 0x000000400f0e7825 */ /* 0x000fe200078e0210 */
[----:B------:R-:W-:Y:S01]  /*d270*/  UIMAD UR5, UR28, UR5, UR6 ;  /* 0x000000051c0572a4 */ /* 0x000fe2000f8e0206 */
[----:B------:R-:W-:Y:S01]  /*d280*/  LEA.HI.X.SX32 R3, R6, UR7, 0x1, P0 ;  /* 0x0000000706037c11 */ /* 0x000fe200080f0eff */
[----:B------:R-:W-:Y:S01]  /*d290*/  @!UP0 UIMAD UR15, UR27, UR11, URZ ;  /* 0x0000000b1b0f82a4 */ /* 0x000fe2000f8e023f */
[----:B------:R-:W-:Y:S01]  /*d2a0*/  ISETP.GE.AND P0, PT, R16, UR17, PT ;  /* 0x0000001110007c0c */ /* 0x000fe2000bf06270 */
[----:B------:R-:W-:Y:S01]  /*d2b0*/  @UP2 ULDC UR6, c[0x0][0x2c0] ;  /* 0x0000b00000062ab9 */ /* 0x000fe20000000800 */
[----:B------:R-:W-:Y:S01]  /*d2c0*/  USEL UR4, UR4, URZ, !UP1 ;  /* 0x0000003f04047287 */ /* 0x000fe2000c800000 */
[----:B------:R-:W-:Y:S01]  /*d2d0*/  IMAD.WIDE.U32 R10, R10, UR28, R2 ;  /* 0x0000001c0a0a7c25 */ /* 0x000fe2000f8e0002 */
[----:B------:R-:W-:Y:S01]  /*d2e0*/  @!UP2 UMOV UR6, 0x1 ;  /* 0x000000010006a882 */ /* 0x000fe20000000000 */
[----:B------:R-:W-:Y:S01]  /*d2f0*/  @!UP2 UMOV UR10, UR8 ;  /* 0x00000008000aac82 */ /* 0x000fe20008000000 */
[----:B------:R-:W-:Y:S01]  /*d300*/  UIMAD UR7, UR24, UR6, URZ ;  /* 0x00000006180772a4 */ /* 0x000fe2000f8e023f */
[C---:B------:R-:W-:Y:S01]  /*d310*/  VIADD R3, R16.reuse, 0x10 ;  /* 0x0000001010037836 */ /* 0x040fe20000000000 */
[----:B------:R-:W-:Y:S01]  /*d320*/  UIMAD UR10, UR28, UR10, UR4 ;  /* 0x0000000a1c0a72a4 */ /* 0x000fe2000f8e0204 */
[----:B------:R-:W-:Y:S01]  /*d330*/  IADD3 R2, R16, 0x20, RZ ;  /* 0x0000002010027810 */ /* 0x000fe20007ffe0ff */
[----:B------:R-:W-:Y:S01]  /*d340*/  @!UP1 UMOV UR20, URZ ;  /* 0x0000003f00149c82 */ /* 0x000fe20008000000 */
[----:B------:R-:W-:Y:S01]  /*d350*/  @!UP1 UMOV UR21, URZ ;  /* 0x0000003f00159c82 */ /* 0x000fe20008000000 */
[----:B------:R-:W-:Y:S01]  /*d360*/  @UP1 UMOV UR20, UR15 ;  /* 0x0000000f00141c82 */ /* 0x000fe20008000000 */
[----:B------:R-:W-:Y:S01]  /*d370*/  @UP1 USHF.R.S32.HI UR21, URZ, 0x1f, UR15 ;  /* 0x0000001f3f151899 */ /* 0x000fe2000801140f */
[----:B------:R-:W-:Y:S01]  /*d380*/  VIADD R13, R11, UR5 ;  /* 0x000000050b0d7c36 */ /* 0x000fe20008000000 */
[----:B------:R-:W-:Y:S01]  /*d390*/  USHF.R.S32.HI UR4, URZ, 0x1f, UR7 ;  /* 0x0000001f3f047899 */ /* 0x000fe20008011407 */
[----:B------:R-:W-:Y:S01]  /*d3a0*/  ISETP.GE.AND P2, PT, R3, UR17, PT ;  /* 0x0000001103007c0c */ /* 0x000fe2000bf46270 */
[----:B------:R-:W-:Y:S01]  /*d3b0*/  USHF.R.S32.HI UR8, URZ, 0x1f, UR10 ;  /* 0x0000001f3f087899 */ /* 0x000fe2000801140a */
[----:B------:R-:W-:Y:S01]  /*d3c0*/  ISETP.GE.AND P1, PT, R2, UR17, PT ;  /* 0x0000001102007c0c */ /* 0x000fe2000bf26270 */
[----:B------:R-:W-:Y:S01]  /*d3d0*/  UIADD3 UR7, UP1, UP0, UR7, UR20, UR10 ;  /* 0x0000001407077290 */ /* 0x000fe2000f83e00a */
[----:B------:R-:W-:Y:S01]  /*d3e0*/  VIADD R0, R16, 0x30 ;  /* 0x0000003010007836 */ /* 0x000fe20000000000 */
[C---:B------:R-:W-:Y:S01]  /*d3f0*/  IADD3 R4, R6.reuse, 0x80, RZ ;  /* 0x0000008006047810 */ /* 0x040fe20007ffe0ff */
[----:B------:R-:W-:Y:S01]  /*d400*/  VIADD R5, R6, 0x40 ;  /* 0x0000004006057836 */ /* 0x000fe20000000000 */
        /* <DEDUP_REMOVED lines=18> */
.L_x_845:
[----:B------:R-:W-:Y:S05]  /*d530*/  BSYNC B0 ;  /* 0x0000000000007941 */ /* 0x000fea0003800000 */
.L_x_844:
[----:B------:R-:W-:Y:S01]  /*d540*/  BSSY B0, `(.L_x_846) ;  /* 0x0000016000007945 */ /* 0x000fe20003800000 */
[----:B------:R-:W-:-:S03]  /*d550*/  ISETP.GE.AND P0, PT, R0, UR17, PT ;  /* 0x0000001100007c0c */ /* 0x000fc6000bf06270 */
[----:B------:R-:W-:Y:S10]  /*d560*/  @P2 BRA `(.L_x_847) ;  /* 0x00000000004c2947 */ /* 0x000ff40003800000 */
[----:B------:R-:W-:Y:S01]  /*d570*/  IADD3 R8, P2, R14, 0x10, RZ ;  /* 0x000000100e087810 */ /* 0x000fe20007f5e0ff */
[----:B------:R-:W-:Y:S01]  /*d580*/  ULDC.64 UR4, c[0x0][0x298] ;  /* 0x0000a60000047ab9 */ /* 0x000fe20000000a00 */
[----:B-1----:R-:W-:Y:S01]  /*d590*/  MOV R19, R13 ;  /* 0x0000000d00137202 */ /* 0x002fe20000000f00 */
        /* <DEDUP_REMOVED lines=16> */
.L_x_847:
[----:B------:R-:W-:Y:S05]  /*d6a0*/  BSYNC B0 ;  /* 0x0000000000007941 */ /* 0x000fea0003800000 */
.L_x_846:
[----:B------:R-:W-:Y:S01]  /*d6b0*/  BSSY B0, `(.L_x_848) ;  /* 0x0000016000007945 */ /* 0x000fe20003800000 */
[----:B------:R-:W-:-:S03]  /*d6c0*/  ISETP.GE.OR P6, PT, R16, UR17, P3 ;  /* 0x0000001110007c0c */ /* 0x000fc60009fc6670 */
[----:B------:R-:W-:Y:S10]  /*d6d0*/  @P1 BRA `(.L_x_849) ;  /* 0x00000000004c1947 */ /* 0x000ff40003800000 */
[----:B--2---:R-:W-:Y:S01]  /*d6e0*/  IADD3 R8, P1, R14, 0x20, RZ ;  /* 0x000000200e087810 */ /* 0x004fe20007f3e0ff */
        /* <DEDUP_REMOVED lines=18> */
.L_x_849:
[----:B------:R-:W-:Y:S05]  /*d810*/  BSYNC B0 ;  /* 0x0000000000007941 */ /* 0x000fea0003800000 */
.L_x_848:
        /* <DEDUP_REMOVED lines=9> */
[----:B--23--:R-:W-:Y:S01]  /*d8b0*/  IMAD.X R8, RZ, RZ, R15, P0 ;  /* 0x000000ffff087224 */ /* 0x00cfe200000e060f */
        /* <DEDUP_REMOVED lines=13> */
.L_x_851:
[----:B------:R-:W-:Y:S05]  /*d990*/  BSYNC B0 ;  /* 0x0000000000007941 */ /* 0x000fea0003800000 */
.L_x_850:
        /* <DEDUP_REMOVED lines=10> */
.L_x_853:
[----:B------:R-:W-:Y:S05]  /*da40*/  BSYNC B0 ;  /* 0x0000000000007941 */ /* 0x000fea0003800000 */
.L_x_852:
[----:B------:R-:W-:Y:S04]  /*da50*/  BSSY B0, `(.L_x_854) ;  /* 0x000000a000007945 */ /* 0x000fe80003800000 */
[----:B------:R-:W-:Y:S05]  /*da60*/  @P5 BRA `(.L_x_855) ;  /* 0x0000000000205947 */ /* 0x000fea0003800000 */
[----:B------:R-:W-:Y:S01]  /*da70*/  IMAD R3, R3, UR6, RZ ;  /* 0x0000000603037c24 */ /* 0x000fe2000f8e02ff */
[----:B------:R-:W-:-:S04]  /*da80*/  ULDC.64 UR4, c[0x0][0x2b0] ;  /* 0x0000ac0000047ab9 */ /* 0x000fc80000000a00 */
[----:B------:R-:W-:-:S04]  /*da90*/  IADD3 R4, P0, R3, UR7, RZ ;  /* 0x0000000703047c10 */ /* 0x000fc8000ff1e0ff */
[----:B------:R-:W-:Y:S02]  /*daa0*/  LEA.HI.X.SX32 R3, R3, UR20, 0x1, P0 ;  /* 0x0000001403037c11 */ /* 0x000fe400080f0eff */
[----:B-1----:R-:W-:-:S04]  /*dab0*/  LEA R6, P0, R4, UR4, 0x2 ;  /* 0x0000000404067c11 */ /* 0x002fc8000f8010ff */
[----:B------:R-:W-:Y:S01]  /*dac0*/  LEA.HI.X R7, R4, UR5, R3, 0x2, P0 ;  /* 0x0000000504077c11 */ /* 0x000fe200080f1403 */
[----:B------:R-:W-:-:S05]  /*dad0*/  IMAD.MOV.U32 R3, RZ, RZ, 0x7f800000 ;  /* 0x7f800000ff037424 */ /* 0x000fca00078e00ff */
[----:B------:R1:W-:Y:S03]  /*dae0*/  STG.E desc[UR22][R6.64], R3 ;  /* 0x0000000306007986 */ /* 0x0003e6000c101916 */
.L_x_855:
[----:B------:R-:W-:Y:S05]  /*daf0*/  BSYNC B0 ;  /* 0x0000000000007941 */ /* 0x000fea0003800000 */
.L_x_854:
        /* <DEDUP_REMOVED lines=10> */
.L_x_857:
[----:B------:R-:W-:Y:S05]  /*dba0*/  BSYNC B0 ;  /* 0x0000000000007941 */ /* 0x000fea0003800000 */
.L_x_856:
        /* <DEDUP_REMOVED lines=10> */
.L_x_858:
        /* <DEDUP_REMOVED lines=11> */
.L_x_1524:


//--------------------- .text._ZN5flash16flash_fwd_kernelI23Flash_fwd_kernel_traitsILi192ELi64ELi64ELi4ELb0ELb0EN7cutlass10bfloat16_tE19Flash_kernel_traitsILi192ELi64ELi64ELi4ES3_EELb1ELb0ELb0ELb0ELb0ELb0ELb0ELb1EEEvNS_16Flash_fwd_paramsE --------------------------
	.section	.text._ZN5flash16flash_fwd_kernelI23Flash_fwd_kernel_traitsILi192ELi64ELi64ELi4ELb0ELb0EN7cutlass10bfloat16_tE19Flash_kernel_traitsILi192ELi64ELi64ELi4ES3_EELb1ELb0ELb0ELb0ELb0ELb0ELb0ELb1EEEvNS_16Flash_fwd_paramsE,"ax",@progbits
	.align	128
        .global         _ZN5flash16flash_fwd_kernelI23Flash_fwd_kernel_traitsILi192ELi64ELi64ELi4ELb0ELb0EN7cutlass10bfloat16_tE19Flash_kernel_traitsILi192ELi64ELi64ELi4ES3_EELb1ELb0ELb0ELb0ELb0ELb0ELb0ELb1EEEvNS_16Flash_fwd_paramsE
        .type           _ZN5flash16flash_fwd_kernelI23Flash_fwd_kernel_traitsILi192ELi64ELi64ELi4ELb0ELb0EN7cutlass10bfloat16_tE19Flash_kernel_traitsILi192ELi64ELi64ELi4ES3_EELb1ELb0ELb0ELb0ELb0ELb0ELb0ELb1EEEvNS_16Flash_fwd_paramsE,@function
        .size           _ZN5flash16flash_fwd_kernelI23Flash_fwd_kernel_traitsILi192ELi64ELi64ELi4ELb0ELb0EN7cutlass10bfloat16_tE19Flash_kernel_traitsILi192ELi64ELi64ELi4ES3_EELb1ELb0ELb0ELb0ELb0ELb0ELb0ELb1EEEvNS_16Flash_fwd_paramsE,(.L_x_1525 - _ZN5flash16flash_fwd_kernelI23Flash_fwd_kernel_traitsILi192ELi64ELi64ELi4ELb0ELb0EN7cutlass10bfloat16_tE19Flash_kernel_traitsILi192ELi64ELi64ELi4ES3_EELb1ELb0ELb0ELb0ELb0ELb0ELb0ELb1EEEvNS_16Flash_fwd_paramsE)
        .other          _ZN5flash16flash_fwd_kernelI23Flash_fwd_kernel_traitsILi192ELi64ELi64ELi4ELb0ELb0EN7cutlass10bfloat16_tE19Flash_kernel_traitsILi192ELi64ELi64ELi4ES3_EELb1ELb0ELb0ELb0ELb0ELb0ELb0ELb1EEEvNS_16Flash_fwd_paramsE,@"STO_CUDA_ENTRY STV_DEFAULT"
_ZN5flash16flash_fwd_kernelI23Flash_fwd_kernel_traitsILi192ELi64ELi64ELi4ELb0ELb0EN7cutlass10bfloat16_tE19Flash_kernel_traitsILi192ELi64ELi64ELi4ES3_EELb1ELb0ELb0ELb0ELb0ELb0ELb0ELb1EEEvNS_16Flash_fwd_paramsE:
.text._ZN5flash16flash_fwd_kernelI23Flash_fwd_kernel_traitsILi192ELi64ELi64ELi4ELb0ELb0EN7cutlass10bfloat16_tE19Flash_kernel_traitsILi192ELi64ELi64ELi4ES3_EELb1ELb0ELb0ELb0ELb0ELb0ELb0ELb1EEEvNS_16Flash_fwd_paramsE:
[----:B------:R-:W1:Y:S08]  /*0000*/  LDC R1, c[0x0][0x28] ;  /* 0x00000a00ff017b82 */ /* 0x000e700000000800 */
[----:B------:R-:W2:Y:S01]  /*0010*/  LDC R9, c[0x0][0x3a8] ;  /* 0x0000ea00ff097b82 */ /* 0x000ea20000000800 */
[----:B------:R-:W-:Y:S01]  /*0020*/  ULDC.U8 UR4, c[0x0][0x3b4] ;  /* 0x0000ed0000047ab9 */ /* 0x000fe20000000000 */
[----:B------:R-:W-:Y:S01]  /*0030*/  ULDC.64 UR22, c[0x0][0x3a0] ;  /* 0x0000e80000167ab9 */ /* 0x000fe20000000a00 */
[----:B------:R-:W-:Y:S01]  /*0040*/  ISETP.NE.AND P2, PT, RZ, UR4, PT ;  /* 0x00000004ff007c0c */ /* 0x000fe2000bf45270 */
[----:B------:R-:W-:Y:S01]  /*0050*/  IMAD.U32 R2, RZ, RZ, UR22 ;  /* 0x00000016ff027e24 */ /* 0x000fe2000f8e00ff */
[----:B------:R-:W-:Y:S01]  /*0060*/  ULDC.64 UR20, c[0x0][0x208] ;  /* 0x0000820000147ab9 */ /* 0x000fe20000000a00 */
[----:B------:R-:W-:-:S02]  /*0070*/  IMAD.U32 R3, RZ, RZ, UR23 ;  /* 0x00000017ff037e24 */ /* 0x000fc4000f8e00ff */
[----:B------:R-:W3:Y:S01]  /*0080*/  LDC R8, c[0x0][0x3ac] ;  /* 0x0000eb00ff087b82 */ /* 0x000ee20000000800 */
[----:B------:R-:W4:Y:S01]  /*0090*/  S2R R99, SR_TID.X ;  /* 0x0000000000637919 */ /* 0x000f220000002100 */
[----:B------:R-:W-:Y:S01]  /*00a0*/  ULDC.64 UR6, c[0x0][0x2f0] ;  /* 0x0000bc0000067ab9 */ /* 0x000fe20000000a00 */
[----:B------:R-:W-:Y:S01]  /*00b0*/  ULDC.64 UR8, c[0x0][0x2f0] ;  /* 0x0000bc0000087ab9 */ /* 0x000fe20000000a00 */
[----:B-1----:R-:W-:-:S04]  /*00c0*/  VIADD R1, R1, 0xffffff40 ;  /* 0xffffff4001017836 */ /* 0x002fc80000000000 */
[----:B------:R2:W5:Y:S01]  /*00d0*/  @P2 LDG.E.64 R4, desc[UR20][R2.64] ;  /* 0x0000001402042981 */ /* 0x000562000c1e1b00 */
[----:B------:R-:W-:Y:S08]  /*00e0*/  S2UR UR13, SR_CTAID.X ;  /* 0x00000000000d79c3 */ /* 0x000ff00000002500 */
[----:B------:R-:W1:Y:S08]  /*00f0*/  S2UR UR24, SR_CTAID.Y ;  /* 0x00000000001879c3 */ /* 0x000e700000002600 */
[----:B------:R-:W4:Y:S01]  /*0100*/  S2UR UR15, SR_CTAID.Z ;  /* 0x00000000000f79c3 */ /* 0x000f220000002700 */
[----:B--2---:R-:W-:-:S07]  /*0110*/  @P2 IMAD.MOV.U32 R2, RZ, RZ, R9 ;  /* 0x000000ffff022224 */ /* 0x004fce00078e0009 */
[----:B------:R-:W2:Y:S01]  /*0120*/  @P2 LDC R0, c[0x0][0x3b0] ;  /* 0x0000ec00ff002b82 */ /* 0x000ea20000000800 */
[----:B---3--:R-:W-:-:S06]  /*0130*/  @P2 IMAD.MOV.U32 R3, RZ, RZ, R8 ;  /* 0x000000ffff032224 */ /* 0x008fcc00078e0008 */
[----:B------:R-:W2:Y:S01]  /*0140*/  @P2 LDG.E.64 R2, desc[UR20][R2.64] ;  /* 0x0000001402022981 */ /* 0x000ea2000c1e1b00 */
[----:B------:R-:W-:Y:S02]  /*0150*/  UISETP.NE.U32.AND UP2, UPT, UR6, URZ, UPT ;  /* 0x0000003f0600728c */ /* 0x000fe4000bf45070 */
[----:B-1----:R-:W-:Y:S02]  /*0160*/  UIMAD.WIDE UR8, UR24, 0x4, UR8 ;  /* 0x00000004180878a5 */ /* 0x002fe4000f8e0208 */
[----:B------:R-:W-:Y:S01]  /*0170*/  UISETP.NE.AND.EX UP2, UPT, UR7, URZ, UPT, UP2 ;  /* 0x0000003f0700728c */ /* 0x000fe2000bf45320 */
[----:B------:R-:W-:Y:S01]  /*0180*/  ULDC.U8 UR6, c[0x0][0x3c2] ;  /* 0x0000f08000067ab9 */ /* 0x000fe20000000000 */
[----:B----4-:R-:W-:Y:S02]  /*0190*/  ULOP3.LUT UR4, UR15, UR13, UR24, 0xfe, !UPT ;  /* 0x0000000d0f047292 */ /* 0x010fe4000f8efe18 */
[----:B------:R-:W-:Y:S02]  /*01a0*/  UISETP.NE.AND UP3, UPT, UR6, URZ, UPT ;  /* 0x0000003f0600728c */ /* 0x000fe4000bf65270 */
[----:B------:R-:W-:Y:S01]  /*01b0*/  PLOP3.LUT P0, PT, PT, PT, UP2, 0x80, 0x0 ;  /* 0x000000000000781c */ /* 0x000fe20003f0f028 */
[----:B------:R-:W-:Y:S01]  /*01c0*/  ULDC.64 UR6, c[0x0][0x2f8] ;  /* 0x0000be0000067ab9 */ /* 0x000fe20000000a00 */
[----:B------:R-:W-:Y:S01]  /*01d0*/  LOP3.LUT P3, RZ, R99, UR4, RZ, 0xfc, !PT ;  /* 0x0000000463ff7c12 */ /* 0x000fe2000f86fcff */
[----:B------:R-:W-:-:S02]  /*01e0*/  ULDC.64 UR4, c[0x0][0x300] ;  /* 0x0000c00000047ab9 */ /* 0x000fc40000000a00 */
[----:B------:R-:W-:-:S04]  /*01f0*/  UISETP.NE.U32.AND UP1, UPT, UR4, URZ, UPT ;  /* 0x0000003f0400728c */ /* 0x000fc8000bf25070 */
[----:B------:R-:W-:-:S03]  /*0200*/  UISETP.NE.AND.EX UP1, UPT, UR5, URZ, UPT, UP1 ;  /* 0x0000003f0500728c */ /* 0x000fc6000bf25310 */
[----:B------:R-:W-:Y:S02]  /*0210*/  ULDC.64 UR4, c[0x0][0x2f8] ;  /* 0x0000be0000047ab9 */ /* 0x000fe40000000a00 */
[----:B------:R-:W-:Y:S01]  /*0220*/  UISETP.EQ.U32.AND UP0, UPT, UR4, URZ, UPT ;  /* 0x0000003f0400728c */ /* 0x000fe2000bf02070 */
[----:B------:R-:W1:Y:S03]  /*0230*/  @!P3 LDC.64 R6, c[0x0][0x3b8] ;  /* 0x0000ee00ff06bb82 */ /* 0x000e660000000a00 */
[----:B------:R-:W-:Y:S02]  /*0240*/  UISETP.EQ.OR.EX UP0, UPT, UR5, URZ, !UP3, UP0 ;  /* 0x0000003f0500728c */ /* 0x000fe4000df02700 */
[----:B------:R-:W-:Y:S01]  /*0250*/  UIMAD.WIDE UR6, UR24, 0x4, UR6 ;  /* 0x00000004180678a5 */ /* 0x000fe2000f8e0206 */
[----:B-----5:R-:W-:Y:S02]  /*0260*/  @P2 R2UR UR22, R4 ;  /* 0x00000000041622ca */ /* 0x020fe400000e0000 */
[----:B------:R-:W-:-:S11]  /*0270*/  @P2 R2UR UR23, R5 ;  /* 0x00000000051722ca */ /* 0x000fd600000e0000 */
[----:B------:R-:W-:Y:S02]  /*0280*/  IMAD.U32 R4, RZ, RZ, UR22 ;  /* 0x00000016ff047e24 */ /* 0x000fe4000f8e00ff */
[----:B------:R-:W-:-:S05]  /*0290*/  IMAD.U32 R5, RZ, RZ, UR23 ;  /* 0x00000017ff057e24 */ /* 0x000fca000f8e00ff */
[----:B-1----:R1:W-:Y:S01]  /*02a0*/  @!P3 STG.E.64 desc[UR20][R6.64], R4 ;  /* 0x000000040600b986 */ /* 0x0023e2000c101b14 */
[----:B--2---:R-:W-:Y:S01]  /*02b0*/  @P2 IADD3 R9, P1, R2, R0, RZ ;  /* 0x0000000002092210 */ /* 0x004fe20007f3e0ff */
[----:B------:R-:W-:-:S04]  /*02c0*/  IMAD.U32 R2, RZ, RZ, UR8 ;  /* 0x00000008ff027e24 */ /* 0x000fc8000f8e00ff */
[----:B------:R-:W-:Y:S01]  /*02d0*/  @P2 IMAD.X R8, RZ, RZ, R3, P1 ;  /* 0x000000ffff082224 */ /* 0x000fe200008e0603 */
[----:B------:R-:W-:Y:S01]  /*02e0*/  PLOP3.LUT P1, PT, PT, PT, UP1, 0x80, 0x0 ;  /* 0x000000000000781c */ /* 0x000fe20003f2f018 */
[----:B------:R-:W-:Y:S01]  /*02f0*/  IMAD.U32 R3, RZ, RZ, UR9 ;  /* 0x00000009ff037e24 */ /* 0x000fe2000f8e00ff */
[----:B------:R-:W-:Y:S01]  /*0300*/  @UP1 ULDC.64 UR8, c[0x0][0x300] ;  /* 0x0000c00000081ab9 */ /* 0x000fe20000000a00 */
[----:B-1----:R-:W-:Y:S02]  /*0310*/  @!P3 IMAD.MOV.U32 R4, RZ, RZ, R9 ;  /* 0x000000ffff04b224 */ /* 0x002fe400078e0009 */
[----:B------:R-:W-:-:S05]  /*0320*/  @!P3 IMAD.MOV.U32 R5, RZ, RZ, R8 ;  /* 0x000000ffff05b224 */ /* 0x000fca00078e0008 */
[----:B------:R1:W-:Y:S01]  /*0330*/  @!P3 STG.E.64 desc[UR20][R6.64+0x8], R4 ;  /* 0x000008040600b986 */ /* 0x0003e2000c101b14 */
[----:B------:R-:W-:Y:S01]  /*0340*/  PLOP3.LUT P2, PT, PT, PT, UP0, 0x80, 0x0 ;  /* 0x000000000000781c */ /* 0x000fe20003f4f008 */
[----:B------:R-:W-:Y:S02]  /*0350*/  @UP1 UIMAD.WIDE UR8, UR24, 0x4, UR8 ;  /* 0x00000004180818a5 */ /* 0x000fe4000f8e0208 */
[----:B-1----:R-:W2:Y:S04]  /*0360*/  @P0 LDG.E R7, desc[UR20][R2.64] ;  /* 0x0000001402070981 */ /* 0x002ea8000c1e1900 */
[----:B------:R1:W3:Y:S01]  /*0370*/  @P0 LDG.E R6, desc[UR20][R2.64+0x4] ;  /* 0x0000041402060981 */ /* 0x0002e2000c1e1900 */
[----:B------:R-:W-:Y:S02]  /*0380*/  IMAD.U32 R4, RZ, RZ, UR8 ;  /* 0x00000008ff047e24 */ /* 0x000fe4000f8e00ff */
[----:B------:R-:W-:-:S05]  /*0390*/  IMAD.U32 R5, RZ, RZ, UR9 ;  /* 0x00000009ff057e24 */ /* 0x000fca000f8e00ff */
[----:B------:R-:W4:Y:S01]  /*03a0*/  @P1 LDG.E R4, desc[UR20][R4.64] ;  /* 0x0000001404041981 */ /* 0x000f22000c1e1900 */
[----:B-1----:R-:W-:Y:S02]  /*03b0*/  IMAD.U32 R2, RZ, RZ, UR6 ;  /* 0x00000006ff027e24 */ /* 0x002fe4000f8e00ff */
[----:B------:R-:W-:-:S05]  /*03c0*/  IMAD.U32 R3, RZ, RZ, UR7 ;  /* 0x00000007ff037e24 */ /* 0x000fca000f8e00ff */
[----:B------:R-:W5:Y:S01]  /*03d0*/  @!P2 LDG.E R0, desc[UR20][R2.64] ;  /* 0x000000140200a981 */ /* 0x000f62000c1e1900 */
[----:B------:R-:W-:Y:S01]  /*03e0*/  UMOV UR12, 0xffffffff ;  /* 0xffffffff000c7882 */ /* 0x000fe20000000000 */
[----:B------:R-:W-:Y:S01]  /*03f0*/  UMOV UR25, URZ ;  /* 0x0000003f00197c82 */ /* 0x000fe20008000000 */
[----:B------:R-:W-:Y:S01]  /*0400*/  UMOV UR8, 0xffffffff ;  /* 0xffffffff00087882 */ /* 0x000fe20000000000 */
[----:B------:R-:W-:Y:S02]  /*0410*/  SHF.R.S32.HI R20, RZ, 0x1f, R99 ;  /* 0x0000001fff147819 */ /* 0x000fe40000011463 */
[----:B--2---:R-:W-:Y:S02]  /*0420*/  @P0 R2UR UR12, R7 ;  /* 0x00000000070c02ca */ /* 0x004fe400000e0000 */
[----:B---3--:R-:W-:Y:S02]  /*0430*/  @P0 R2UR UR14, R6 ;  /* 0x00000000060e02ca */ /* 0x008fe400000e0000 */
[----:B------:R-:W-:-:S04]  /*0440*/  ISETP.NE.U32.AND P0, PT, RZ, UR4, PT ;  /* 0x00000004ff007c0c */ /* 0x000fc8000bf05070 */
[----:B------:R-:W-:Y:S01]  /*0450*/  ISETP.NE.AND.EX P0, PT, RZ, UR5, PT, P0 ;  /* 0x00000005ff007c0c */ /* 0x000fe2000bf05300 */
[----:B------:R-:W-:-:S06]  /*0460*/  ULDC.U8 UR5, c[0x0][0x388] ;  /* 0x0000e20000057ab9 */ /* 0x000fcc0000000000 */
[----:B------:R-:W-:Y:S01]  /*0470*/  @UP2 UIADD3 UR14, UR14, -UR12, URZ ;  /* 0x8000000c0e0e2290 */ /* 0x000fe2000fffe03f */
[----:B----4-:R-:W-:Y:S02]  /*0480*/  @P1 R2UR UR25, R4 ;  /* 0x00000000041912ca */ /* 0x010fe400000e0000 */
[----:B------:R-:W-:-:S04]  /*0490*/  LEA.HI R6, R20, R99, RZ, 0x5 ;  /* 0x0000006314067211 */ /* 0x000fc800078f28ff */
[----:B------:R-:W-:Y:S01]  /*04a0*/  @!UP2 ULDC UR14, c[0x0][0x2c4] ;  /* 0x0000b100000eaab9 */ /* 0x000fe20000000800 */
[----:B-----5:R-:W-:Y:S01]  /*04b0*/  @!P2 R2UR UR8, R0 ;  /* 0x000000000008a2ca */ /* 0x020fe200000e0000 */
[----:B------:R-:W-:-:S14]  /*04c0*/  @!P0 BRA `(.L_x_859) ;  /* 0x00000000001c8947 */ /* 0x000fdc0003800000 */
[----:B------:R-:W-:-:S13]  /*04d0*/  PLOP3.LUT P0, PT, PT, PT, UP3, 0x80, 0x0 ;  /* 0x000000000000781c */ /* 0x000fda0003f0f038 */
[----:B------:R-:W2:Y:S04]  /*04e0*/  @P0 LDG.E R0, desc[UR20][R2.64+0x4] ;  /* 0x0000041402000981 */ /* 0x000ea8000c1e1900 */
[----:B------:R-:W3:Y:S01]  /*04f0*/  @!P0 LDG.E R2, desc[UR20][R2.64] ;  /* 0x0000001402028981 */ /* 0x000ee2000c1e1900 */
[----:B--2---:R-:W-:-:S13]  /*0500*/  @P0 R2UR UR9, R0 ;  /* 0x00000000000902ca */ /* 0x004fda00000e0000 */
[----:B------:R-:W-:-:S07]  /*0510*/  @UP3 UIADD3 UR9, UR9, -UR8, URZ ;  /* 0x8000000809093290 */ /* 0x000fce000fffe03f */
[----:B---3--:R-:W-:Y:S01]  /*0520*/  @!P0 R2UR UR9, R2 ;  /* 0x00000000020982ca */ /* 0x008fe200000e0000 */
[----:B------:R-:W-:-:S14]  /*0530*/  BRA `(.L_x_860) ;  /* 0x0000000000047947 */ /* 0x000fdc0003800000 */
.L_x_859:
[----:B------:R-:W-:-:S05]  /*0540*/  ULDC UR9, c[0x0][0x2c8] ;  /* 0x0000b20000097ab9 */ /* 0x000fca0000000800 */
.L_x_860:
        /* <DEDUP_REMOVED lines=30> */
[----:B------:R-:W-:Y:S01]  /*0730*/  LOP3.LUT R4, R6, 0xffffffe0, RZ, 0xc0, !PT ;  /* 0xffffffe006047812 */ /* 0x000fe200078ec0ff */
[----:B------:R-:W-:Y:S01]  /*0740*/  ULDC UR9, c[0x0][0x270] ;  /* 0x00009c0000097ab9 */ /* 0x000fe20000000800 */
[----:B------:R-:W-:Y:S01]  /*0750*/  UISETP.NE.AND UP0, UPT, UR8, -0x1, UPT ;  /* 0xffffffff0800788c */ /* 0x000fe2000bf05270 */
[----:B------:R-:W-:Y:S01]  /*0760*/  SHF.R.S32.HI R98, RZ, 0x5, R6 ;  /* 0x00000005ff627819 */ /* 0x000fe20000011406 */
[----:B------:R-:W-:Y:S01]  /*0770*/  UIMAD UR9, UR24, UR9, UR15 ;  /* 0x00000009180972a4 */ /* 0x000fe2000f8e020f */
[----:B------:R-:W-:Y:S01]  /*0780*/  IMAD.U32 R10, RZ, RZ, UR13 ;  /* 0x0000000dff0a7e24 */ /* 0x000fe2000f8e00ff */
[----:B------:R-:W-:Y:S01]  /*0790*/  ULDC UR18, c[0x0][0x2d8] ;  /* 0x0000b60000127ab9 */ /* 0x000fe20000000800 */
[----:B------:R-:W-:-:S02]  /*07a0*/  USHF.R.S32.HI UR17, URZ, 0x6, UR17 ;  /* 0x000000063f117899 */ /* 0x000fc40008011411 */
[----:B------:R-:W-:Y:S01]  /*07b0*/  USHF.L.U32 UR10, UR9, 0x5, URZ ;  /* 0x00000005090a7899 */ /* 0x000fe2000800063f */
[----:B------:R-:W-:Y:S02]  /*07c0*/  @UP1 ULDC.64 UR6, c[0x0][0x240] ;  /* 0x0000900000061ab9 */ /* 0x000fe40000000a00 */
[----:B------:R-:W-:Y:S02]  /*07d0*/  @UP1 UIMAD.WIDE.U32 UR28, UR12, UR6, URZ ;  /* 0x000000060c1c12a5 */ /* 0x000fe4000f8e003f */
[----:B------:R-:W-:Y:S02]  /*07e0*/  USHF.R.S32.HI UR6, URZ, 0x1f, UR10 ;  /* 0x0000001f3f067899 */ /* 0x000fe4000801140a */
[----:B------:R-:W-:Y:S02]  /*07f0*/  @UP1 UIMAD UR16, UR12, UR7, UR29 ;  /* 0x000000070c1012a4 */ /* 0x000fe4000f8e021d */
[----:B------:R-:W-:Y:S01]  /*0800*/  @UP0 UIADD3 UR27, UR25, UR8, URZ ;  /* 0x00000008191b0290 */ /* 0x000fe2000fffe03f */
[----:B-1----:R-:W-:-:S04]  /*0810*/  IABS R15, R17 ;  /* 0x00000011000f7213 */ /* 0x002fc80000000000 */
[----:B------:R-:W1:Y:S08]  /*0820*/  I2F.RP R2, R15 ;  /* 0x0000000f00027306 */ /* 0x000e700000209400 */
[----:B-1----:R-:W1:Y:S02]  /*0830*/  MUFU.RCP R2, R2 ;  /* 0x0000000200027308 */ /* 0x002e640000001000 */
[----:B-1----:R-:W-:-:S06]  /*0840*/  VIADD R2, R2, 0xffffffe ;  /* 0x0ffffffe02027836 */ /* 0x002fcc0000000000 */
[----:B------:R-:W1:Y:S02]  /*0850*/  F2I.FTZ.U32.TRUNC.NTZ R3, R2 ;  /* 0x0000000200037305 */ /* 0x000e64000021f000 */
[----:B-1----:R-:W-:Y:S02]  /*0860*/  IMAD.MOV R0, RZ, RZ, -R3 ;  /* 0x000000ffff007224 */ /* 0x002fe400078e0a03 */
[----:B------:R-:W-:Y:S02]  /*0870*/  IMAD.MOV.U32 R2, RZ, RZ, RZ ;  /* 0x000000ffff027224 */ /* 0x000fe400078e00ff */
[----:B------:R-:W-:-:S04]  /*0880*/  IMAD R0, R0, R15, RZ ;  /* 0x0000000f00007224 */ /* 0x000fc800078e02ff */
[----:B------:R-:W-:-:S04]  /*0890*/  IMAD.HI.U32 R0, R3, R0, R2 ;  /* 0x0000000003007227 */ /* 0x000fc800078e0002 */
[----:B------:R-:W-:Y:S01]  /*08a0*/  IMAD.IADD R2, R99, 0x1, -R4 ;  /* 0x0000000163027824 */ /* 0x000fe200078e0a04 */
[----:B--2---:R-:W-:Y:S02]  /*08b0*/  IABS R4, R5 ;  /* 0x0000000500047213 */ /* 0x004fe40000000000 */
[----:B------:R-:W-:Y:S02]  /*08c0*/  LEA.HI R5, R20, R99, RZ, 0x3 ;  /* 0x0000006314057211 */ /* 0x000fe400078f18ff */
[--C-:B------:R-:W-:Y:S01]  /*08d0*/  SHF.R.S32.HI R3, RZ, 0x1f, R2.reuse ;  /* 0x0000001fff037819 */ /* 0x100fe20000011402 */
[----:B------:R-:W-:Y:S01]  /*08e0*/  IMAD.HI.U32 R0, R0, R4, RZ ;  /* 0x0000000400007227 */ /* 0x000fe200078e00ff */
[----:B------:R-:W-:Y:S01]  /*08f0*/  IADD3 R103, P1, P0, R9, UR10, R2 ;  /* 0x0000000a09677c10 */ /* 0x000fe2000f83e002 */
[----:B------:R-:W-:Y:S01]  /*0900*/  @!UP1 USHF.R.S32.HI UR10, URZ, 0x1f, UR24 ;  /* 0x0000001f3f0a9899 */ /* 0x000fe20008011418 */
[----:B------:R-:W-:Y:S02]  /*0910*/  SHF.R.S32.HI R12, RZ, 0x3, R5 ;  /* 0x00000003ff0c7819 */ /* 0x000fe40000011405 */
[----:B------:R-:W-:Y:S01]  /*0920*/  IADD3.X R101, R8, UR6, R3, P1, P0 ;  /* 0x0000000608657c10 */ /* 0x000fe20008fe0403 */
[----:B------:R-:W-:Y:S01]  /*0930*/  IMAD.MOV R3, RZ, RZ, -R0 ;  /* 0x000000ffff037224 */ /* 0x000fe200078e0a00 */
[----:B------:R1:W-:Y:S01]  /*0940*/  STL [R1+0xa4], R103 ;  /* 0x0000a46701007387 */ /* 0x0003e20000100800 */
[----:B------:R-:W-:Y:S01]  /*0950*/  @!UP1 ULDC.64 UR6, c[0x0][0x228] ;  /* 0x00008a0000069ab9 */ /* 0x000fe20000000a00 */
[----:B------:R-:W-:Y:S01]  /*0960*/  LOP3.LUT R5, R5, 0xfffffff8, RZ, 0xc0, !PT ;  /* 0xfffffff805057812 */ /* 0x000fe200078ec0ff */
[----:B------:R-:W-:Y:S01]  /*0970*/  IMAD R3, R15, R3, R4 ;  /* 0x000000030f037224 */ /* 0x000fe200078e0204 */
[----:B------:R-:W-:Y:S01]  /*0980*/  SHF.R.S32.HI R4, RZ, 0x1f, R6 ;  /* 0x0000001fff047819 */ /* 0x000fe20000011406 */
[----:B------:R-:W-:Y:S01]  /*0990*/  @!UP1 UIMAD UR10, UR10, UR6, URZ ;  /* 0x000000060a0a92a4 */ /* 0x000fe2000f8e023f */
[----:B------:R-:W-:Y:S01]  /*09a0*/  PLOP3.LUT P0, PT, PT, PT, UP0, 0x80, 0x0 ;  /* 0x000000000000781c */ /* 0x000fe20003f0f008 */
[----:B------:R-:W-:Y:S01]  /*09b0*/  IMAD.IADD R29, R99, 0x1, -R5 ;  /* 0x00000001631d7824 */ /* 0x000fe200078e0a05 */
[----:B------:R-:W-:Y:S01]  /*09c0*/  LEA.HI R4, R4, R98, RZ, 0x2 ;  /* 0x0000006204047211 */ /* 0x000fe200078f10ff */
[----:B------:R-:W-:Y:S01]  /*09d0*/  @!UP1 UIMAD UR7, UR24, UR7, UR10 ;  /* 0x00000007180792a4 */ /* 0x000fe2000f8e020a */
[----:B------:R-:W-:Y:S01]  /*09e0*/  IMAD.SHL.U32 R5, R12, 0x40, RZ ;  /* 0x000000400c057824 */ /* 0x000fe200078e00ff */
[----:B------:R-:W-:Y:S01]  /*09f0*/  @!UP1 UIMAD.WIDE.U32 UR32, UR24, UR6, URZ ;  /* 0x00000006182092a5 */ /* 0x000fe2000f8e003f */
[----:B------:R-:W-:Y:S01]  /*0a00*/  LOP3.LUT R4, R4, 0xffffffc, RZ, 0xc0, !PT ;  /* 0x0ffffffc04047812 */ /* 0x000fe200078ec0ff */
[----:B------:R-:W-:Y:S01]  /*0a10*/  @UP0 ULDC.64 UR10, c[0x0][0x248] ;  /* 0x00009200000a0ab9 */ /* 0x000fe20000000a00 */
[----:B------:R-:W-:Y:S01]  /*0a20*/  ULDC UR6, c[0x0][0x2d4] ;  /* 0x0000b50000067ab9 */ /* 0x000fe20000000800 */
[----:B------:R-:W-:Y:S01]  /*0a30*/  @UP0 UIMAD.WIDE.U32 UR30, UR27, UR10, URZ ;  /* 0x0000000a1b1e02a5 */ /* 0x000fe2000f8e003f */
[----:B------:R-:W-:Y:S01]  /*0a40*/  SHF.R.S32.HI R6, RZ, 0x1f, R2 ;  /* 0x0000001fff067819 */ /* 0x000fe20000011402 */
[----:B------:R-:W-:Y:S01]  /*0a50*/  UIMAD UR6, UR9, UR6, UR4 ;  /* 0x00000006090672a4 */ /* 0x000fe2000f8e0204 */
[----:B------:R-:W-:Y:S01]  /*0a60*/  IMAD.SHL.U32 R118, R29, 0x8, RZ ;  /* 0x000000081d767824 */ /* 0x000fe200078e00ff */
[----:B------:R-:W-:Y:S01]  /*0a70*/  @UP0 UIMAD UR27, UR27, UR11, URZ ;  /* 0x0000000b1b1b02a4 */ /* 0x000fe2000f8e023f */
[----:B------:R-:W-:Y:S01]  /*0a80*/  SHF.R.S32.HI R13, RZ, 0x1f, R12 ;  /* 0x0000001fff0d7819 */ /* 0x000fe2000001140c */
[----:B------:R-:W-:Y:S01]  /*0a90*/  IMAD.IADD R7, R98, 0x1, -R4 ;  /* 0x0000000162077824 */ /* 0x000fe200078e0a04 */
[----:B------:R-:W-:Y:S01]  /*0aa0*/  LOP3.LUT R5, R5, 0x1c0, RZ, 0xc0, !PT ;  /* 0x000001c005057812 */ /* 0x000fe200078ec0ff */
[----:B------:R-:W-:Y:S01]  /*0ab0*/  UIMAD UR26, UR6, UR18, URZ ;  /* 0x00000012061a72a4 */ /* 0x000fe2000f8e023f */
[----:B------:R-:W-:Y:S01]  /*0ac0*/  LEA.HI R4, R6, R2, RZ, 0x2 ;  /* 0x0000000206047211 */ /* 0x000fe200078f10ff */
[----:B------:R-:W-:Y:S01]  /*0ad0*/  @UP0 UIADD3 UR27, UR31, UR27, URZ ;  /* 0x0000001b1f1b0290 */ /* 0x000fe2000fffe03f */
[----:B------:R-:W-:Y:S01]  /*0ae0*/  LOP3.LUT R8, R5, 0x38, R118, 0xf8, !PT ;  /* 0x0000003805087812 */ /* 0x000fe200078ef876 */
[----:B------:R-:W-:Y:S01]  /*0af0*/  @!UP1 UIADD3 UR16, UR33, UR7, URZ ;  /* 0x0000000721109290 */ /* 0x000fe2000fffe03f */
[----:B------:R-:W-:Y:S01]  /*0b00*/  SHF.R.U32.HI R6, RZ, 0x3, R5 ;  /* 0x00000003ff067819 */ /* 0x000fe20000011605 */
[----:B------:R-:W-:Y:S01]  /*0b10*/  @!UP1 UMOV UR28, UR32 ;  /* 0x00000020001c9c82 */ /* 0x000fe20008000000 */
[----:B------:R-:W-:Y:S01]  /*0b20*/  IMAD.WIDE R10, R10, 0x40, R12 ;  /* 0x000000400a0a7825 */ /* 0x000fe200078e020c */
[----:B------:R-:W-:-:S02]  /*0b30*/  ISETP.GT.U32.AND P2, PT, R15, R3, PT ;  /* 0x000000030f00720c */ /* 0x000fc40003f44070 */
[----:B------:R-:W-:Y:S01]  /*0b40*/  SHF.R.S32.HI R5, RZ, 0x2, R4 ;  /* 0x00000002ff057819 */ /* 0x000fe20000011404 */
[----:B-1----:R-:W-:Y:S10]  /*0b50*/  @P0 BRA `(.L_x_862) ;  /* 0x0000000000300947 */ /* 0x002ff40003800000 */
        /* <DEDUP_REMOVED lines=12> */
.L_x_862:
[----:B------:R-:W-:Y:S01]  /*0c20*/  @UP0 UIADD3 UR6, UR25, UR8, URZ ;  /* 0x0000000819060290 */ /* 0x000fe2000fffe03f */
[----:B------:R-:W-:Y:S01]  /*0c30*/  @!P2 IMAD.IADD R3, R3, 0x1, -R15 ;  /* 0x000000010303a824 */ /* 0x000fe200078e0a0f */
[----:B------:R-:W-:Y:S01]  /*0c40*/  LOP3.LUT R9, R17, UR15, RZ, 0x3c, !PT ;  /* 0x0000000f11097c12 */ /* 0x000fe2000f8e3cff */
[----:B------:R-:W-:Y:S01]  /*0c50*/  @UP0 ULDC.64 UR8, c[0x0][0x250] ;  /* 0x0000940000080ab9 */ /* 0x000fe20000000a00 */
[----:B------:R-:W-:Y:S01]  /*0c60*/  LOP3.LUT R4, R4, 0x7ffffffc, RZ, 0xc0, !PT ;  /* 0x7ffffffc04047812 */ /* 0x000fe200078ec0ff */
[----:B------:R-:W-:Y:S01]  /*0c70*/  @UP0 UIMAD.WIDE.U32 UR32, UR6, UR8, URZ ;  /* 0x00000008062002a5 */ /* 0x000fe2000f8e003f */
[----:B------:R-:W-:Y:S01]  /*0c80*/  ISETP.GE.U32.AND P4, PT, R3, R15, PT ;  /* 0x0000000f0300720c */ /* 0x000fe20003f86070 */
[----:B------:R-:W-:Y:S01]  /*0c90*/  @UP0 UIMAD UR6, UR6, UR9, URZ ;  /* 0x00000009060602a4 */ /* 0x000fe2000f8e023f */
[----:B------:R-:W-:Y:S01]  /*0ca0*/  LEA.HI R3, R20, R99, RZ, 0x6 ;  /* 0x0000006314037211 */ /* 0x000fe200078f30ff */
[----:B------:R-:W-:Y:S01]  /*0cb0*/  USHF.R.S32.HI UR29, URZ, 0x1f, UR15 ;  /* 0x0000001f3f1d7899 */ /* 0x000fe2000801140f */
[----:B------:R-:W-:Y:S01]  /*0cc0*/  ISETP.GE.AND P1, PT, R9, RZ, PT ;  /* 0x000000ff0900720c */ /* 0x000fe20003f26270 */
[----:B------:R-:W-:Y:S01]  /*0cd0*/  @UP0 UIADD3 UR6, UR33, UR6, URZ ;  /* 0x0000000621060290 */ /* 0x000fe2000fffe03f */
[----:B------:R-:W-:Y:S01]  /*0ce0*/  LOP3.LUT R14, R8, R6, RZ, 0x3c, !PT ;  /* 0x00000006080e7212 */ /* 0x000fe200078e3cff */
[----:B------:R-:W-:Y:S01]  /*0cf0*/  IMAD R18, R7, 0x10, R5 ;  /* 0x0000001007127824 */ /* 0x000fe200078e0205 */
[----:B------:R-:W-:Y:S01]  /*0d00*/  ISETP.NE.AND P3, PT, R17, RZ, PT ;  /* 0x000000ff1100720c */ /* 0x000fe20003f65270 */
[----:B------:R-:W-:Y:S01]  /*0d10*/  IMAD.IADD R16, R2, 0x1, -R4 ;  /* 0x0000000102107824 */ /* 0x000fe200078e0a04 */
[----:B------:R-:W-:Y:S01]  /*0d20*/  SHF.R.S32.HI R119, RZ, 0x1f, R118 ;  /* 0x0000001fff777819 */ /* 0x000fe20000011476 */
[----:B------:R-:W-:Y:S01]  /*0d30*/  IMAD.SHL.U32 R9, R3, 0x8, RZ ;  /* 0x0000000803097824 */ /* 0x000fe200078e00ff */
[----:B------:R-:W-:Y:S09]  /*0d40*/  @P0 BRA `(.L_x_863) ;  /* 0x0000000000300947 */ /* 0x000ff20003800000 */
        /* <DEDUP_REMOVED lines=12> */
.L_x_863:
[C---:B------:R-:W-:Y:S01]  /*0e10*/  IMAD R7, R13.reuse, UR10, RZ ;  /* 0x0000000a0d077c24 */ /* 0x040fe2000f8e02ff */
[----:B------:R-:W-:Y:S01]  /*0e20*/  @!P2 IADD3 R0, R0, 0x1, RZ ;  /* 0x000000010000a810 */ /* 0x000fe20007ffe0ff */
[----:B------:R-:W-:Y:S01]  /*0e30*/  IMAD R6, R13, UR8, RZ ;  /* 0x000000080d067c24 */ /* 0x000fe2000f8e02ff */
[----:B------:R-:W-:Y:S01]  /*0e40*/  LOP3.LUT R9, R14, 0xfffffe00, R9, 0xf8, !PT ;  /* 0xfffffe000e097812 */ /* 0x000fe200078ef809 */
[--C-:B------:R-:W-:Y:S01]  /*0e50*/  IMAD.WIDE.U32 R4, R12, UR10, R118.reuse ;  /* 0x0000000a0c047c25 */ /* 0x100fe2000f8e0076 */
[----:B------:R-:W-:Y:S01]  /*0e60*/  ULDC.64 UR24, c[0x0][0x260] ;  /* 0x0000980000187ab9 */ /* 0x000fe20000000a00 */
[----:B------:R-:W-:Y:S01]  /*0e70*/  IADD3 R107, R118, 0x40, RZ ;  /* 0x00000040766b7810 */ /* 0x000fe20007ffe0ff */
[----:B------:R-:W-:Y:S01]  /*0e80*/  BSSY B0, `(.L_x_864) ;  /* 0x000004f000007945 */ /* 0x000fe20003800000 */
[----:B------:R-:W-:Y:S01]  /*0e90*/  IMAD.WIDE.U32 R2, R12, UR8, R118 ;  /* 0x000000080c027c25 */ /* 0x000fe2000f8e0076 */
[----:B------:R-:W-:-:S03]  /*0ea0*/  SHF.L.U32 R16, R16, 0x1, RZ ;  /* 0x0000000110107819 */ /* 0x000fc600000006ff */
[C---:B------:R-:W-:Y:S02]  /*0eb0*/  IMAD R7, R12.reuse, UR11, R7 ;  /* 0x0000000b0c077c24 */ /* 0x040fe4000f8e0207 */
[----:B------:R-:W-:Y:S01]  /*0ec0*/  IMAD R8, R12, UR9, R6 ;  /* 0x000000090c087c24 */ /* 0x000fe2000f8e0206 */
[----:B------:R-:W-:Y:S01]  /*0ed0*/  IADD3 R6, P2, R4, UR30, RZ ;  /* 0x0000001e04067c10 */ /* 0x000fe2000ff5e0ff */
[----:B------:R-:W-:Y:S01]  /*0ee0*/  @P4 VIADD R0, R0, 0x1 ;  /* 0x0000000100004836 */ /* 0x000fe20000000000 */
[----:B------:R-:W-:Y:S01]  /*0ef0*/  IADD3 R4, P0, R2, UR32, RZ ;  /* 0x0000002002047c10 */ /* 0x000fe2000ff1e0ff */
[C---:B------:R-:W-:Y:S01]  /*0f00*/  VIADD R106, R118.reuse, 0x80 ;  /* 0x00000080766a7836 */ /* 0x040fe20000000000 */
[----:B------:R-:W-:Y:S01]  /*0f10*/  IADD3.X R7, R5, UR27, R7, P2, !PT ;  /* 0x0000001b05077c10 */ /* 0x000fe200097fe407 */
[----:B------:R-:W1:Y:S01]  /*0f20*/  S2UR UR27, SR_CgaCtaId ;  /* 0x00000000001b79c3 */ /* 0x000e620000008800 */
[----:B------:R-:W-:Y:S01]  /*0f30*/  IADD3.X R5, R3, UR6, R8, P0, !PT ;  /* 0x0000000603057c10 */ /* 0x000fe200087fe408 */
[----:B------:R-:W-:Y:S01]  /*0f40*/  ULDC.64 UR6, c[0x0][0x258] ;  /* 0x0000960000067ab9 */ /* 0x000fe20000000a00 */
[----:B------:R-:W-:Y:S01]  /*0f50*/  IADD3 R2, P0, R118, UR28, RZ ;  /* 0x0000001c76027c10 */ /* 0x000fe2000ff1e0ff */
[----:B------:R-:W-:Y:S01]  /*0f60*/  UIMAD UR28, UR29, UR6, URZ ;  /* 0x000000061d1c72a4 */ /* 0x000fe2000f8e023f */
[----:B------:R-:W-:Y:S01]  /*0f70*/  @!P1 IADD3 R0, -R0, RZ, RZ ;  /* 0x000000ff00009210 */ /* 0x000fe20007ffe1ff */
[----:B------:R-:W-:Y:S01]  /*0f80*/  IMAD.U32 R14, RZ, RZ, UR6 ;  /* 0x00000006ff0e7e24 */ /* 0x000fe2000f8e00ff */
[----:B------:R-:W-:Y:S01]  /*0f90*/  @!P3 LOP3.LUT R0, RZ, R17, RZ, 0x33, !PT ;  /* 0x00000011ff00b212 */ /* 0x000fe200078e33ff */
[----:B------:R-:W-:Y:S01]  /*0fa0*/  UIMAD UR28, UR15, UR7, UR28 ;  /* 0x000000070f1c72a4 */ /* 0x000fe2000f8e021c */
[----:B------:R-:W-:Y:S01]  /*0fb0*/  IADD3.X R3, R119, UR16, RZ, P0, !PT ;  /* 0x0000001077037c10 */ /* 0x000fe200087fe4ff */
[----:B------:R-:W-:Y:S01]  /*0fc0*/  UIADD3 UR16, UR17, -0x1, URZ ;  /* 0xffffffff11107890 */ /* 0x000fe2000fffe03f */
[----:B------:R-:W-:Y:S01]  /*0fd0*/  SHF.R.S32.HI R8, RZ, 0x1f, R0 ;  /* 0x0000001fff087819 */ /* 0x000fe20000011400 */
[----:B------:R-:W-:Y:S01]  /*0fe0*/  ULDC.64 UR6, c[0x0][0x268] ;  /* 0x00009a0000067ab9 */ /* 0x000fe20000000a00 */
[----:B------:R-:W-:Y:S01]  /*0ff0*/  IMAD.WIDE.U32 R30, R0, UR24, R6 ;  /* 0x00000018001e7c25 */ /* 0x000fe2000f8e0006 */
[----:B------:R-:W-:-:S03]  /*1000*/  IADD3 R17, R12, 0x10, RZ ;  /* 0x000000100c117810 */ /* 0x000fc60007ffe0ff */
[----:B------:R-:W-:Y:S01]  /*1010*/  IMAD.WIDE.U32 R26, R0, UR6, R4 ;  /* 0x00000006001a7c25 */ /* 0x000fe2000f8e0004 */
[----:B------:R2:W-:Y:S03]  /*1020*/  STL.64 [R1+0x68], R30 ;  /* 0x0000681e01007387 */ /* 0x0005e60000100a00 */
[----:B------:R-:W-:Y:S01]  /*1030*/  IMAD.WIDE.U32 R14, R14, UR15, R2 ;  /* 0x0000000f0e0e7c25 */ /* 0x000fe2000f8e0002 */
[----:B------:R2:W-:Y:S01]  /*1040*/  STL.64 [R1+0x60], R26 ;  /* 0x0000601a01007387 */ /* 0x0005e20000100a00 */
[----:B------:R-:W-:Y:S02]  /*1050*/  UIMAD UR15, UR16, -0x40, UR19 ;  /* 0xffffffc0100f78a4 */ /* 0x000fe4000f8e0213 */
[C---:B------:R-:W-:Y:S01]  /*1060*/  IMAD R2, R8.reuse, UR24, RZ ;  /* 0x0000001808027c24 */ /* 0x040fe2000f8e02ff */
[----:B------:R-:W-:Y:S01]  /*1070*/  UIADD3 UR24, -UR4, UR14, URZ ;  /* 0x0000000e04187290 */ /* 0x000fe2000fffe13f */
[----:B------:R2:W-:Y:S01]  /*1080*/  STL [R1+0x24], R107 ;  /* 0x0000246b01007387 */ /* 0x0005e20000100800 */
[----:B------:R-:W-:Y:S01]  /*1090*/  IMAD R8, R8, UR6, RZ ;  /* 0x0000000608087c24 */ /* 0x000fe2000f8e02ff */
[----:B------:R-:W-:Y:S01]  /*10a0*/  UMOV UR4, 0x400 ;  /* 0x0000040000047882 */ /* 0x000fe20000000000 */
[----:B------:R-:W-:Y:S01]  /*10b0*/  IMAD R24, R0, UR25, R2 ;  /* 0x0000001900187c24 */ /* 0x000fe2000f8e0202 */
[----:B------:R2:W-:Y:S01]  /*10c0*/  STL [R1+0x30], R106 ;  /* 0x0000306a01007387 */ /* 0x0005e20000100800 */
[----:B------:R-:W-:Y:S01]  /*10d0*/  ISETP.GE.AND P0, PT, R12, UR24, PT ;  /* 0x000000180c007c0c */ /* 0x000fe2000bf06270 */
[----:B-1----:R-:W-:Y:S01]  /*10e0*/  ULEA UR4, UR27, UR4, 0x18 ;  /* 0x000000041b047291 */ /* 0x002fe2000f8ec03f */
[----:B------:R-:W-:-:S02]  /*10f0*/  IMAD R25, R0, UR7, R8 ;  /* 0x0000000700197c24 */ /* 0x000fc4000f8e0208 */
[----:B------:R-:W-:-:S03]  /*1100*/  VIADD R23, R12, 0x20 ;  /* 0x000000200c177836 */ /* 0x000fc60000000000 */
[----:B------:R-:W-:Y:S02]  /*1110*/  LEA R203, R9, UR4, 0x1 ;  /* 0x0000000409cb7c11 */ /* 0x000fe4000f8e08ff */
[----:B------:R-:W-:-:S04]  /*1120*/  IADD3 R9, R15, UR28, RZ ;  /* 0x0000001c0f097c10 */ /* 0x000fc8000fffe0ff */
[----:B------:R-:W-:Y:S05]  /*1130*/  @P0 BRA `(.L_x_865) ;  /* 0x00000000008c0947 */ /* 0x000fea0003800000 */
        /* <DEDUP_REMOVED lines=35> */
.L_x_865:
[----:B------:R-:W-:Y:S05]  /*1370*/  BSYNC B0 ;  /* 0x0000000000007941 */ /* 0x000fea0003800000 */
.L_x_864:
[C---:B------:R-:W-:Y:S01]  /*1380*/  ISETP.GE.AND P2, PT, R17.reuse, UR24, PT ;  /* 0x0000001811007c0c */ /* 0x040fe2000bf46270 */
[----:B------:R-:W-:Y:S01]  /*1390*/  ULEA UR6, UR17, UR26, 0x6 ;  /* 0x0000001a11067291 */ /* 0x000fe2000f8e303f */
[----:B------:R-:W-:Y:S01]  /*13a0*/  IMAD R96, R18, UR18, R16 ;  /* 0x0000001212607c24 */ /* 0x000fe2000f8e0210 */
[----:B------:R-:W-:Y:S01]  /*13b0*/  BSSY B0, `(.L_x_866) ;  /* 0x000002e000007945 */ /* 0x000fe20003800000 */
[----:B------:R-:W-:Y:S01]  /*13c0*/  ISETP.GE.AND P6, PT, R17, UR15, PT ;  /* 0x0000000f11007c0c */ /* 0x000fe2000bfc6270 */
[----:B------:R-:W-:Y:S01]  /*13d0*/  UIADD3 UR6, UR6, -0x40, URZ ;  /* 0xffffffc006067890 */ /* 0x000fe2000fffe03f */
[----:B------:R-:W-:Y:S01]  /*13e0*/  ISETP.GE.AND P1, PT, R23, UR24, PT ;  /* 0x0000001817007c0c */ /* 0x000fe2000bf26270 */
[----:B------:R-:W-:-:S04]  /*13f0*/  VIADD R22, R12, 0x30 ;  /* 0x000000300c167836 */ /* 0x000fc80000000000 */
[----:B------:R-:W-:Y:S01]  /*1400*/  IADD3 R102, P0, R96, UR6, RZ ;  /* 0x0000000660667c10 */ /* 0x000fe2000ff1e0ff */
[----:B------:R-:W-:Y:S01]  /*1410*/  IMAD.U32 R100, RZ, RZ, UR6 ;  /* 0x00000006ff647e24 */ /* 0x000fe2000f8e00ff */
[----:B------:R-:W-:Y:S11]  /*1420*/  @P2 BRA `(.L_x_867) ;  /* 0x0000000000982947 */ /* 0x000ff60003800000 */
[----:B------:R-:W-:Y:S01]  /*1430*/  ULDC UR25, c[0x0][0x2d0] ;  /* 0x0000b40000197ab9 */ /* 0x000fe20000000800 */
[----:B------:R-:W-:Y:S01]  /*1440*/  IADD3 R0, P2, R10, 0x10, RZ ;  /* 0x000000100a007810 */ /* 0x000fe20007f5e0ff */
[----:B------:R-:W-:Y:S01]  /*1450*/  ULDC.64 UR6, c[0x0][0x240] ;  /* 0x0000900000067ab9 */ /* 0x000fe20000000a00 */
[----:B------:R-:W-:Y:S01]  /*1460*/  ISETP.GE.AND P5, PT, R118, UR25, PT ;  /* 0x0000001976007c0c */ /* 0x000fe2000bfa6270 */
[----:B-1-3--:R-:W-:Y:S01]  /*1470*/  IMAD.MOV.U32 R3, RZ, RZ, R9 ;  /* 0x000000ffff037224 */ /* 0x00afe200078e0009 */
[----:B------:R-:W-:Y:S01]  /*1480*/  ISETP.GE.AND P4, PT, R107, UR25, PT ;  /* 0x000000196b007c0c */ /* 0x000fe2000bf86270 */
[----:B------:R-:W-:Y:S01]  /*1490*/  IMAD.X R2, RZ, RZ, R11, P2 ;  /* 0x000000ffff027224 */ /* 0x000fe200010e060b */
[----:B------:R-:W-:-:S03]  /*14a0*/  ISETP.GE.AND P2, PT, R106, UR25, PT ;  /* 0x000000196a007c0c */ /* 0x000fc6000bf46270 */
[----:B------:R-:W-:Y:S02]  /*14b0*/  IMAD R16, R2, UR6, RZ ;  /* 0x0000000602107c24 */ /* 0x000fe4000f8e02ff */
[----:B------:R-:W-:-:S04]  /*14c0*/  IMAD.MOV.U32 R2, RZ, RZ, R14 ;  /* 0x000000ffff027224 */ /* 0x000fc800078e000e */
[----:B------:R-:W1:Y:S01]  /*14d0*/  @!P5 LDC.64 R6, c[0x0][0x210] ;  /* 0x00008400ff06db82 */ /* 0x000e620000000a00 */
[C---:B------:R-:W-:Y:S01]  /*14e0*/  IMAD.WIDE.U32 R2, R0.reuse, UR6, R2 ;  /* 0x0000000600027c25 */ /* 0x040fe2000f8e0002 */
[----:B------:R4:W-:Y:S03]  /*14f0*/  @P5 STS.128 [R203+0x800], RZ ;  /* 0x000800ffcb005388 */ /* 0x0009e60000000c00 */
[----:B------:R-:W-:-:S03]  /*1500*/  IMAD R0, R0, UR7, R16 ;  /* 0x0000000700007c24 */ /* 0x000fc6000f8e0210 */
[----:B------:R-:W3:Y:S01]  /*1510*/  @!P4 LDC.64 R4, c[0x0][0x210] ;  /* 0x00008400ff04cb82 */ /* 0x000ee20000000a00 */
[----:B------:R-:W-:Y:S01]  /*1520*/  IMAD.IADD R0, R3, 0x1, R0 ;  /* 0x0000000103007824 */ /* 0x000fe200078e0200 */
        /* <DEDUP_REMOVED lines=22> */
.L_x_867:
[----:B------:R-:W-:Y:S05]  /*1690*/  BSYNC B0 ;  /* 0x0000000000007941 */ /* 0x000fea0003800000 */
.L_x_866:
[----:B------:R-:W-:Y:S01]  /*16a0*/  BSSY B0, `(.L_x_868) ;  /* 0x000002a000007945 */ /* 0x000fe20003800000 */
[----:B------:R-:W-:Y:S02]  /*16b0*/  ISETP.GE.AND P2, PT, R22, UR24, PT ;  /* 0x0000001816007c0c */ /* 0x000fe4000bf46270 */
[----:B------:R-:W-:Y:S01]  /*16c0*/  LEA.HI R20, R20, R99, RZ, 0x4 ;  /* 0x0000006314147211 */ /* 0x000fe200078f20ff */
[----:B------:R-:W-:Y:S05]  /*16d0*/  @P1 BRA `(.L_x_869) ;  /* 0x0000000000981947 */ /* 0x000fea0003800000 */
        /* <DEDUP_REMOVED lines=10> */
[----:B----4-:R-:W1:Y:S01]  /*1780*/  @!P5 LDC.64 R6, c[0x0][0x210] ;  /* 0x00008400ff06db82 */ /* 0x010e620000000a00 */
[C---:B------:R-:W-:Y:S01]  /*1790*/  IMAD.WIDE.U32 R2, R0.reuse, UR6, R2 ;  /* 0x0000000600027c25 */ /* 0x040fe2000f8e0002 */
[----:B------:R3:W-:Y:S03]  /*17a0*/  @P5 STS.128 [R203+0x1000], RZ ;  /* 0x001000ffcb005388 */ /* 0x0007e60000000c00 */
[----:B------:R-:W-:-:S03]  /*17b0*/  IMAD R0, R0, UR7, R16 ;  /* 0x0000000700007c24 */ /* 0x000fc6000f8e0210 */
[----:B------:R-:W4:Y:S01]  /*17c0*/  @!P4 LDC.64 R4, c[0x0][0x210] ;  /* 0x00008400ff04cb82 */ /* 0x000f220000000a00 */
[----:B------:R-:W-:Y:S01]  /*17d0*/  IMAD.IADD R0, R3, 0x1, R0 ;  /* 0x0000000103007824 */ /* 0x000fe200078e0200 */
        /* <DEDUP_REMOVED lines=22> */
.L_x_869:
[----:B------:R-:W-:Y:S05]  /*1940*/  BSYNC B0 ;  /* 0x0000000000007941 */ /* 0x000fea0003800000 */
.L_x_868:
[----:B------:R-:W-:Y:S01]  /*1950*/  LOP3.LUT R16, R20, 0xfffffff0, RZ, 0xc0, !PT ;  /* 0xfffffff014107812 */ /* 0x000fe200078ec0ff */
[----:B------:R-:W-:Y:S01]  /*1960*/  BSSY B0, `(.L_x_870) ;  /* 0x000002b000007945 */ /* 0x000fe20003800000 */
[----:B------:R-:W-:Y:S02]  /*1970*/  ISETP.GE.AND P1, PT, R17, UR15, PT ;  /* 0x0000000f11007c0c */ /* 0x000fe4000bf26270 */
[----:B------:R-:W-:Y:S01]  /*1980*/  SHF.R.S32.HI R21, RZ, 0x4, R20 ;  /* 0x00000004ff157819 */ /* 0x000fe20000011414 */
[----:B------:R-:W-:Y:S01]  /*1990*/  IMAD.IADD R16, R99, 0x1, -R16 ;  /* 0x0000000163107824 */ /* 0x000fe200078e0a10 */
        /* <DEDUP_REMOVED lines=8> */
[----:B------:R-:W-:Y:S01]  /*1a20*/  ISETP.GE.AND P2, PT, R106, UR24, PT ;  /* 0x000000186a007c0c */ /* 0x000fe2000bf46270 */
[----:B------:R-:W-:Y:S02]  /*1a30*/  IMAD.MOV.U32 R3, RZ, RZ, R9 ;  /* 0x000000ffff037224 */ /* 0x000fe400078e0009 */
[----:B------:R-:W-:-:S02]  /*1a40*/  IMAD R10, R10, UR6, RZ ;  /* 0x000000060a0a7c24 */ /* 0x000fc4000f8e02ff */
[----:B----4-:R-:W-:-:S04]  /*1a50*/  IMAD.WIDE.U32 R6, R0, UR6, R2 ;  /* 0x0000000600067c25 */ /* 0x010fc8000f8e0002 */
        /* <DEDUP_REMOVED lines=27> */
.L_x_871:
[----:B------:R-:W-:Y:S05]  /*1c10*/  BSYNC B0 ;  /* 0x0000000000007941 */ /* 0x000fea0003800000 */
.L_x_870:
[----:B------:R-:W-:Y:S01]  /*1c20*/  IMAD.IADD R105, R31, 0x1, R24 ;  /* 0x000000011f697824 */ /* 0x000fe200078e0218 */
[----:B------:R-:W-:Y:S01]  /*1c30*/  USHF.L.U32 UR25, UR10, 0x6, URZ ;  /* 0x000000060a197899 */ /* 0x000fe2000800063f */
[----:B------:R-:W-:Y:S01]  /*1c40*/  IMAD.MOV.U32 R104, RZ, RZ, R30 ;  /* 0x000000ffff687224 */ /* 0x000fe200078e001e */
[----:B------:R-:W-:Y:S01]  /*1c50*/  USHF.L.U64.HI UR24, UR10, 0x6, UR11 ;  /* 0x000000060a187899 */ /* 0x000fe2000801020b */
[----:B------:R-:W-:Y:S01]  /*1c60*/  ISETP.GE.AND P2, PT, R12, UR15, PT ;  /* 0x0000000f0c007c0c */ /* 0x000fe2000bf46270 */
[----:B------:R-:W-:Y:S01]  /*1c70*/  USHF.R.S32.HI UR28, URZ, 0x1f, UR16 ;  /* 0x0000001f3f1c7899 */ /* 0x000fe20008011410 */
[----:B-1-3--:R-:W-:Y:S01]  /*1c80*/  SHF.R.S32.HI R2, RZ, 0x1f, R16 ;  /* 0x0000001fff027819 */ /* 0x00afe20000011410 */
[----:B------:R1:W-:Y:S01]  /*1c90*/  STL.64 [R1+0x58], R104 ;  /* 0x0000586801007387 */ /* 0x0003e20000100a00 */
[----:B------:R-:W-:Y:S01]  /*1ca0*/  UIMAD UR6, UR24, UR16, URZ ;  /* 0x00000010180672a4 */ /* 0x000fe2000f8e023f */
[----:B------:R-:W-:Y:S01]  /*1cb0*/  IMAD.U32 R97, RZ, RZ, UR25 ;  /* 0x00000019ff617e24 */ /* 0x000fe2000f8e00ff */
[----:B------:R-:W-:Y:S01]  /*1cc0*/  LEA.HI R17, R2, R16, RZ, 0x3 ;  /* 0x0000001002117211 */ /* 0x000fe200078f18ff */
[----:B------:R-:W-:Y:S01]  /*1cd0*/  BSSY B0, `(.L_x_872) ;  /* 0x0000027000007945 */ /* 0x000fe20003800000 */
[----:B------:R-:W-:Y:S01]  /*1ce0*/  UIMAD UR6, UR28, UR25, UR6 ;  /* 0x000000191c0672a4 */ /* 0x000fe2000f8e0206 */
[----:B------:R-:W-:Y:S01]  /*1cf0*/  LEA.HI R0, R20, R21, RZ, 0x1 ;  /* 0x0000001514007211 */ /* 0x000fe200078f08ff */
[----:B------:R-:W-:Y:S01]  /*1d00*/  IMAD.WIDE.U32 R2, R97, UR16, R104 ;  /* 0x0000001061027c25 */ /* 0x000fe2000f8e0068 */
[----:B----4-:R-:W-:-:S02]  /*1d10*/  LOP3.LUT R4, R17, 0xfffffff8, RZ, 0xc0, !PT ;  /* 0xfffffff811047812 */ /* 0x010fc400078ec0ff */
[----:B------:R-:W-:Y:S02]  /*1d20*/  LOP3.LUT R0, R0, 0xfffffffe, RZ, 0xc0, !PT ;  /* 0xfffffffe00007812 */ /* 0x000fe400078ec0ff */
[----:B------:R-:W-:Y:S01]  /*1d30*/  IADD3 R5, R3, UR6, RZ ;  /* 0x0000000603057c10 */ /* 0x000fe2000fffe0ff */
[----:B------:R-:W-:Y:S01]  /*1d40*/  IMAD.IADD R28, R16, 0x1, -R4 ;  /* 0x00000001101c7824 */ /* 0x000fe200078e0a04 */
[----:B------:R-:W-:Y:S01]  /*1d50*/  IADD3 R21, R21, -R0, RZ ;  /* 0x8000000015157210 */ /* 0x000fe20007ffe0ff */
[----:B------:R-:W-:Y:S06]  /*1d60*/  @P2 BRA `(.L_x_873) ;  /* 0x0000000000742947 */ /* 0x000fec0003800000 */
[----:B------:R-:W-:Y:S02]  /*1d70*/  ULDC UR6, c[0x0][0x2d0] ;  /* 0x0000b40000067ab9 */ /* 0x000fe40000000800 */
[----:B------:R-:W-:Y:S02]  /*1d80*/  ISETP.GE.AND P5, PT, R118, UR6, PT ;  /* 0x0000000676007c0c */ /* 0x000fe4000bfa6270 */
[----:B------:R-:W-:Y:S02]  /*1d90*/  ISETP.GE.AND P4, PT, R107, UR6, PT ;  /* 0x000000066b007c0c */ /* 0x000fe4000bf86270 */
[----:B------:R-:W-:-:S09]  /*1da0*/  ISETP.GE.AND P2, PT, R106, UR6, PT ;  /* 0x000000066a007c0c */ /* 0x000fd2000bf46270 */
[----:B------:R-:W3:Y:S01]  /*1db0*/  @!P5 LDC.64 R8, c[0x0][0x218] ;  /* 0x00008600ff08db82 */ /* 0x000ee20000000a00 */
[----:B------:R4:W-:Y:S07]  /*1dc0*/  @P5 STS.128 [R203+0x6000], RZ ;  /* 0x006000ffcb005388 */ /* 0x0009ee0000000c00 */
[----:B------:R-:W5:Y:S01]  /*1dd0*/  @!P4 LDC.64 R6, c[0x0][0x218] ;  /* 0x00008600ff06cb82 */ /* 0x000f620000000a00 */
[----:B---3--:R-:W-:-:S04]  /*1de0*/  @!P5 LEA R8, P3, R2, R8, 0x1 ;  /* 0x000000080208d211 */ /* 0x008fc800078608ff */
[C---:B------:R-:W-:Y:S02]  /*1df0*/  @!P5 LEA.HI.X R9, R2.reuse, R9, R5, 0x1, P3 ;  /* 0x000000090209d211 */ /* 0x040fe400018f0c05 */
[----:B-----5:R-:W-:-:S03]  /*1e00*/  @!P4 LEA R6, P3, R2, R6, 0x1 ;  /* 0x000000060206c211 */ /* 0x020fc600078608ff */
        /* <DEDUP_REMOVED lines=19> */
.L_x_873:
[----:B------:R-:W-:Y:S05]  /*1f40*/  BSYNC B0 ;  /* 0x0000000000007941 */ /* 0x000fea0003800000 */
.L_x_872:
[----:B------:R-:W-:Y:S01]  /*1f50*/  USHF.L.U64.HI UR26, UR10, 0x4, UR11 ;  /* 0x000000040a1a7899 */ /* 0x000fe2000801020b */
[----:B------:R-:W-:Y:S01]  /*1f60*/  BSSY B0, `(.L_x_874) ;  /* 0x0000023000007945 */ /* 0x000fe20003800000 */
[----:B------:R-:W-:Y:S01]  /*1f70*/  USHF.L.U32 UR27, UR10, 0x4, URZ ;  /* 0x000000040a1b7899 */ /* 0x000fe2000800063f */
[----:B------:R-:W-:Y:S02]  /*1f80*/  SHF.L.U32 R11, R28, 0x6, RZ ;  /* 0x000000061c0b7819 */ /* 0x000fe400000006ff */
[----:B------:R-:W-:Y:S09]  /*1f90*/  @P6 BRA `(.L_x_875) ;  /* 0x00000000007c6947 */ /* 0x000ff20003800000 */
[----:B------:R-:W-:Y:S01]  /*1fa0*/  ULDC UR6, c[0x0][0x2d0] ;  /* 0x0000b40000067ab9 */ /* 0x000fe20000000800 */
[----:B------:R-:W-:Y:S02]  /*1fb0*/  IADD3 R0, P3, R2, UR27, RZ ;  /* 0x0000001b02007c10 */ /* 0x000fe4000ff7e0ff */
[----:B------:R-:W-:Y:S02]  /*1fc0*/  ISETP.GE.AND P5, PT, R118, UR6, PT ;  /* 0x0000000676007c0c */ /* 0x000fe4000bfa6270 */
[----:B------:R-:W-:Y:S02]  /*1fd0*/  ISETP.GE.AND P4, PT, R107, UR6, PT ;  /* 0x000000066b007c0c */ /* 0x000fe4000bf86270 */
[----:B------:R-:W-:Y:S02]  /*1fe0*/  ISETP.GE.AND P2, PT, R106, UR6, PT ;  /* 0x000000066a007c0c */ /* 0x000fe4000bf46270 */
[----:B------:R-:W-:-:S07]  /*1ff0*/  IADD3.X R10, R5, UR26, RZ, P3, !PT ;  /* 0x0000001a050a7c10 */ /* 0x000fce0009ffe4ff */
[----:B----4-:R-:W4:Y:S01]  /*2000*/  @!P5 LDC.64 R8, c[0x0][0x218] ;  /* 0x00008600ff08db82 */ /* 0x010f220000000a00 */
[----:B------:R1:W-:Y:S07]  /*2010*/  @P5 STS.128 [R203+0x6800], RZ ;  /* 0x006800ffcb005388 */ /* 0x0003ee0000000c00 */
[----:B---3--:R-:W3:Y:S01]  /*2020*/  @!P4 LDC.64 R6, c[0x0][0x218] ;  /* 0x00008600ff06cb82 */ /* 0x008ee20000000a00 */
[----:B----4-:R-:W-:-:S04]  /*2030*/  @!P5 LEA R8, P6, R0, R8, 0x1 ;  /* 0x000000080008d211 */ /* 0x010fc800078c08ff */
        /* <DEDUP_REMOVED lines=21> */
.L_x_875:
[----:B------:R-:W-:Y:S05]  /*2190*/  BSYNC B0 ;  /* 0x0000000000007941 */ /* 0x000fea0003800000 */
.L_x_874:
[----:B------:R-:W-:Y:S01]  /*21a0*/  ISETP.GE.AND P2, PT, R23, UR15, PT ;  /* 0x0000000f17007c0c */ /* 0x000fe2000bf46270 */
[----:B-1-34-:R-:W-:Y:S01]  /*21b0*/  IMAD.SHL.U32 R6, R21, 0x8, RZ ;  /* 0x0000000815067824 */ /* 0x01afe200078e00ff */
[----:B------:R-:W-:Y:S01]  /*21c0*/  LOP3.LUT R0, R11, 0x1c0, RZ, 0xc0, !PT ;  /* 0x000001c00b007812 */ /* 0x000fe200078ec0ff */
[----:B------:R-:W-:Y:S01]  /*21d0*/  BSSY B0, `(.L_x_876) ;  /* 0x0000026000007945 */ /* 0x000fe20003800000 */
[----:B------:R-:W-:Y:S02]  /*21e0*/  ISETP.GE.AND P6, PT, R22, UR15, PT ;  /* 0x0000000f16007c0c */ /* 0x000fe4000bfc6270 */
[----:B------:R-:W-:Y:S02]  /*21f0*/  LOP3.LUT R16, R0, 0x8, R6, 0xf8, !PT ;  /* 0x0000000800107812 */ /* 0x000fe400078ef806 */
[----:B------:R-:W-:-:S05]  /*2200*/  SHF.R.U32.HI R11, RZ, 0x3, R0 ;  /* 0x00000003ff0b7819 */ /* 0x000fca0000011600 */
        /* <DEDUP_REMOVED lines=9> */
[----:B------:R-:W1:Y:S01]  /*22a0*/  @!P5 LDC.64 R8, c[0x0][0x218] ;  /* 0x00008600ff08db82 */ /* 0x000e620000000a00 */
[----:B------:R3:W-:Y:S07]  /*22b0*/  @P5 STS.128 [R203+0x7000], RZ ;  /* 0x007000ffcb005388 */ /* 0x0007ee0000000c00 */
        /* <DEDUP_REMOVED lines=23> */
.L_x_877:
[----:B------:R-:W-:Y:S05]  /*2430*/  BSYNC B0 ;  /* 0x0000000000007941 */ /* 0x000fea0003800000 */
.L_x_876:
        /* <DEDUP_REMOVED lines=11> */
[----:B-1-3--:R-:W1:Y:S01]  /*24f0*/  @!P5 LDC.64 R6, c[0x0][0x218] ;  /* 0x00008600ff06db82 */ /* 0x00ae620000000a00 */
        /* <DEDUP_REMOVED lines=24> */
.L_x_879:
[----:B------:R-:W-:Y:S05]  /*2680*/  BSYNC B0 ;  /* 0x0000000000007941 */ /* 0x000fea0003800000 */
.L_x_878:
[----:B------:R-:W0:Y:S01]  /*2690*/  LDGDEPBAR ;  /* 0x00000000000079af */ /* 0x000e220000000000 */
[C---:B------:R-:W-:Y:S01]  /*26a0*/  ISETP.GE.AND P3, PT, R12.reuse, UR15, PT ;  /* 0x0000000f0c007c0c */ /* 0x040fe2000bf66270 */
[----:B---3--:R-:W-:Y:S01]  /*26b0*/  IMAD.IADD R8, R27, 0x1, R25 ;  /* 0x000000011b087824 */ /* 0x008fe200078e0219 */
[----:B------:R-:W-:Y:S01]  /*26c0*/  UIMAD UR6, UR28, UR8, URZ ;  /* 0x000000081c0672a4 */ /* 0x000fe2000f8e023f */
[----:B------:R-:W-:Y:S01]  /*26d0*/  IMAD.SHL.U32 R0, R29, 0x40, RZ ;  /* 0x000000401d007824 */ /* 0x000fe200078e00ff */
[----:B------:R-:W-:Y:S01]  /*26e0*/  UIMAD.WIDE.U32 UR10, UR16, UR8, URZ ;  /* 0x00000008100a72a5 */ /* 0x000fe2000f8e003f */
[----:B-1--4-:R-:W-:Y:S01]  /*26f0*/  IMAD.SHL.U32 R4, R12, 0x8, RZ ;  /* 0x000000080c047824 */ /* 0x012fe200078e00ff */
[----:B------:R1:W-:Y:S01]  /*2700*/  STL [R1+0x34], R8 ;  /* 0x0000340801007387 */ /* 0x0003e20000100800 */
[----:B------:R-:W-:Y:S01]  /*2710*/  UIMAD UR6, UR16, UR9, UR6 ;  /* 0x00000009100672a4 */ /* 0x000fe2000f8e0206 */
[----:B------:R-:W-:Y:S01]  /*2720*/  LOP3.LUT R0, R0, 0x1c0, RZ, 0xc0, !PT ;  /* 0x000001c000007812 */ /* 0x000fe200078ec0ff */
[----:B------:R-:W-:Y:S01]  /*2730*/  IMAD.SHL.U32 R5, R17, 0x40, RZ ;  /* 0x0000004011057824 */ /* 0x000fe200078e00ff */
[----:B------:R-:W-:Y:S01]  /*2740*/  LOP3.LUT R7, R16, R11, RZ, 0x3c, !PT ;  /* 0x0000000b10077212 */ /* 0x000fe200078e3cff */
[----:B------:R-:W-:Y:S01]  /*2750*/  UIADD3 UR6, UR11, UR6, URZ ;  /* 0x000000060b067290 */ /* 0x000fe2000fffe03f */
[----:B------:R-:W-:Y:S01]  /*2760*/  IMAD.U32 R2, RZ, RZ, UR10 ;  /* 0x0000000aff027e24 */ /* 0x000fe2000f8e00ff */
[----:B------:R-:W-:Y:S01]  /*2770*/  LOP3.LUT R4, R0, 0x8, R4, 0xf8, !PT ;  /* 0x0000000800047812 */ /* 0x000fe200078ef804 */
[----:B------:R-:W-:Y:S01]  /*2780*/  IMAD.U32 R3, RZ, RZ, UR11 ;  /* 0x0000000bff037e24 */ /* 0x000fe2000f8e00ff */
[----:B------:R-:W-:Y:S01]  /*2790*/  SHF.R.U32.HI R0, RZ, 0x3, R0 ;  /* 0x00000003ff007819 */ /* 0x000fe20000011600 */
[----:B------:R-:W-:Y:S01]  /*27a0*/  BSSY B0, `(.L_x_880) ;  /* 0x000002a000007945 */ /* 0x000fe20003800000 */
[----:B------:R-:W-:Y:S01]  /*27b0*/  IMAD.U32 R3, RZ, RZ, UR6 ;  /* 0x00000006ff037e24 */ /* 0x000fe2000f8e00ff */
[----:B------:R-:W-:-:S02]  /*27c0*/  LEA R6, P2, R2, R26, 0x6 ;  /* 0x0000001a02067211 */ /* 0x000fc400078430ff */
[----:B------:R-:W-:Y:S02]  /*27d0*/  LOP3.LUT R5, R7, 0xfffffe00, R5, 0xf8, !PT ;  /* 0xfffffe0007057812 */ /* 0x000fe400078ef805 */
[----:B------:R-:W-:Y:S01]  /*27e0*/  ISETP.GE.AND P6, PT, R23, UR15, PT ;  /* 0x0000000f17007c0c */ /* 0x000fe2000bfc6270 */
[----:B------:R-:W-:-:S04]  /*27f0*/  DEPBAR.LE SB0, 0x0 ;  /* 0x000080000000791a */ /* 0x000fc80000000000 */
[----:B------:R-:W-:Y:S01]  /*2800*/  BAR.SYNC.DEFER_BLOCKING 0x0 ;  /* 0x0000000000007b1d */ /* 0x000fe20000010000 */
[----:B------:R-:W-:Y:S02]  /*2810*/  LOP3.LUT R0, R4, R0, RZ, 0x3c, !PT ;  /* 0x0000000004007212 */ /* 0x000fe400078e3cff */
[----:B------:R-:W-:-:S03]  /*2820*/  LEA.HI.X R7, R2, R8, R3, 0x6, P2 ;  /* 0x0000000802077211 */ /* 0x000fc600010f3403 */
        /* <DEDUP_REMOVED lines=8> */
[----:B-1----:R-:W1:Y:S01]  /*28b0*/  @!P5 LDC.64 R8, c[0x0][0x220] ;  /* 0x00008800ff08db82 */ /* 0x002e620000000a00 */
        /* <DEDUP_REMOVED lines=24> */
.L_x_881:
[----:B------:R-:W-:Y:S05]  /*2a40*/  BSYNC B0 ;  /* 0x0000000000007941 */ /* 0x000fea0003800000 */
.L_x_880:
[----:B------:R1:W-:Y:S01]  /*2a50*/  @P1 STS.128 [R203+0xc800], RZ ;  /* 0x00c800ffcb001388 */ /* 0x0003e20000000c00 */
[----:B------:R-:W-:Y:S01]  /*2a60*/  IMAD R0, R21, 0x200, R0 ;  /* 0x0000020015007824 */ /* 0x000fe200078e0200 */
[----:B------:R-:W-:Y:S01]  /*2a70*/  BSSY B0, `(.L_x_882) ;  /* 0x000002a000007945 */ /* 0x000fe20003800000 */
[----:B---34-:R-:W-:Y:S01]  /*2a80*/  IMAD R2, R98, 0x400, R5 ;  /* 0x0000040062027824 */ /* 0x018fe200078e0205 */
[----:B------:R1:W-:Y:S01]  /*2a90*/  @P1 STS.128 [R203+0xe800], RZ ;  /* 0x00e800ffcb001388 */ /* 0x0003e20000000c00 */
[----:B------:R-:W-:Y:S02]  /*2aa0*/  ISETP.GE.AND P5, PT, R22, UR15, PT ;  /* 0x0000000f16007c0c */ /* 0x000fe4000bfa6270 */
[----:B------:R-:W-:Y:S01]  /*2ab0*/  LEA R180, R0, UR4, 0x1 ;  /* 0x0000000400b47c11 */ /* 0x000fe2000f8e08ff */
[----:B------:R1:W-:Y:S01]  /*2ac0*/  @P1 STS.128 [R203+0x10800], RZ ;  /* 0x010800ffcb001388 */ /* 0x0003e20000000c00 */
[----:B------:R-:W-:Y:S01]  /*2ad0*/  LEA R187, R2, UR4, 0x1 ;  /* 0x0000000402bb7c11 */ /* 0x000fe2000f8e08ff */
[----:B------:R-:W-:Y:S08]  /*2ae0*/  @P1 BRA `(.L_x_883) ;  /* 0x0000000000881947 */ /* 0x000ff00003800000 */
[----:B------:R-:W-:Y:S01]  /*2af0*/  ULDC UR6, c[0x0][0x2d0] ;  /* 0x0000b40000067ab9 */ /* 0x000fe20000000800 */
[----:B------:R-:W-:Y:S01]  /*2b00*/  USHF.L.U32 UR7, UR9, 0x4, URZ ;  /* 0x0000000409077899 */ /* 0x000fe2000800063f */
[----:B------:R-:W-:Y:S01]  /*2b10*/  ISETP.GE.AND P4, PT, R118, UR6, PT ;  /* 0x0000000676007c0c */ /* 0x000fe2000bf86270 */
[----:B------:R-:W-:Y:S01]  /*2b20*/  UIMAD.WIDE.U32 UR10, UR8, 0x10, URZ ;  /* 0x00000010080a78a5 */ /* 0x000fe2000f8e003f */
[----:B------:R-:W-:-:S03]  /*2b30*/  ISETP.GE.AND P3, PT, R107, UR6, PT ;  /* 0x000000066b007c0c */ /* 0x000fc6000bf66270 */
[----:B------:R-:W-:Y:S02]  /*2b40*/  IMAD.U32 R4, RZ, RZ, UR7 ;  /* 0x00000007ff047e24 */ /* 0x000fe4000f8e00ff */
[----:B------:R-:W-:-:S04]  /*2b50*/  IADD3 R0, P1, R6, UR10, RZ ;  /* 0x0000000a06007c10 */ /* 0x000fc8000ff3e0ff */
[----:B------:R-:W-:Y:S02]  /*2b60*/  IADD3.X R4, R7, UR11, R4, P1, !PT ;  /* 0x0000000b07047c10 */ /* 0x000fe40008ffe404 */
[----:B-1----:R-:W1:Y:S01]  /*2b70*/  @!P4 LDC.64 R8, c[0x0][0x220] ;  /* 0x00008800ff08cb82 */ /* 0x002e620000000a00 */
[----:B------:R-:W-:Y:S01]  /*2b80*/  ISETP.GE.AND P1, PT, R106, UR6, PT ;  /* 0x000000066a007c0c */ /* 0x000fe2000bf26270 */
[----:B------:R3:W-:Y:S06]  /*2b90*/  @P4 STS.128 [R203+0xc800], RZ ;  /* 0x00c800ffcb004388 */ /* 0x0007ec0000000c00 */
        /* <DEDUP_REMOVED lines=23> */
.L_x_883:
[----:B------:R-:W-:Y:S05]  /*2d10*/  BSYNC B0 ;  /* 0x0000000000007941 */ /* 0x000fea0003800000 */
.L_x_882:
[----:B------:R1:W-:Y:S01]  /*2d20*/  @P6 STS.128 [R203+0xd000], RZ ;  /* 0x00d000ffcb006388 */ /* 0x0003e20000000c00 */
[----:B------:R-:W-:Y:S03]  /*2d30*/  BSSY B0, `(.L_x_884) ;  /* 0x0000025000007945 */ /* 0x000fe60003800000 */
[----:B------:R1:W-:Y:S04]  /*2d40*/  @P6 STS.128 [R203+0xf000], RZ ;  /* 0x00f000ffcb006388 */ /* 0x0003e80000000c00 */
[----:B------:R1:W-:Y:S01]  /*2d50*/  @P6 STS.128 [R203+0x11000], RZ ;  /* 0x011000ffcb006388 */ /* 0x0003e20000000c00 */
[----:B------:R-:W-:Y:S05]  /*2d60*/  @P6 BRA `(.L_x_885) ;  /* 0x0000000000846947 */ /* 0x000fea0003800000 */
[----:B------:R-:W-:Y:S01]  /*2d70*/  ULDC UR6, c[0x0][0x2d0] ;  /* 0x0000b40000067ab9 */ /* 0x000fe20000000800 */
[----:B---34-:R-:W-:Y:S01]  /*2d80*/  IMAD.U32 R2, RZ, RZ, UR8 ;  /* 0x00000008ff027e24 */ /* 0x018fe2000f8e00ff */
[----:B------:R-:W-:Y:S01]  /*2d90*/  ISETP.GE.AND P4, PT, R118, UR6, PT ;  /* 0x0000000676007c0c */ /* 0x000fe2000bf86270 */
[----:B------:R-:W-:Y:S01]  /*2da0*/  IMAD.U32 R4, RZ, RZ, UR9 ;  /* 0x00000009ff047e24 */ /* 0x000fe2000f8e00ff */
[----:B------:R-:W-:Y:S02]  /*2db0*/  ISETP.GE.AND P3, PT, R107, UR6, PT ;  /* 0x000000066b007c0c */ /* 0x000fe4000bf66270 */
[----:B------:R-:W-:-:S04]  /*2dc0*/  LEA R0, P1, R2, R6, 0x5 ;  /* 0x0000000602007211 */ /* 0x000fc800078228ff */
[----:B------:R-:W-:Y:S02]  /*2dd0*/  LEA.HI.X R4, R2, R7, R4, 0x5, P1 ;  /* 0x0000000702047211 */ /* 0x000fe400008f2c04 */
[----:B------:R-:W-:-:S03]  /*2de0*/  ISETP.GE.AND P1, PT, R106, UR6, PT ;  /* 0x000000066a007c0c */ /* 0x000fc6000bf26270 */
        /* <DEDUP_REMOVED lines=25> */
.L_x_885:
[----:B------:R-:W-:Y:S05]  /*2f80*/  BSYNC B0 ;  /* 0x0000000000007941 */ /* 0x000fea0003800000 */
.L_x_884:
        /* <DEDUP_REMOVED lines=13> */
[----:B-1-3--:R-:W1:Y:S01]  /*3060*/  @!P4 LDC.64 R8, c[0x0][0x220] ;  /* 0x00008800ff08cb82 */ /* 0x00ae620000000a00 */
[----:B------:R3:W-:Y:S07]  /*3070*/  @P4 STS.128 [R203+0xd800], RZ ;  /* 0x00d800ffcb004388 */ /* 0x0007ee0000000c00 */
[----:B----4-:R-:W4:Y:S01]  /*3080*/  @!P3 LDC.64 R2, c[0x0][0x220] ;  /* 0x00008800ff02bb82 */ /* 0x010f220000000a00 */
        /* <DEDUP_REMOVED lines=22> */
.L_x_887:
[----:B------:R-:W-:Y:S05]  /*31f0*/  BSYNC B0 ;  /* 0x0000000000007941 */ /* 0x000fea0003800000 */
.L_x_886:
[----:B-1-3--:R-:W-:Y:S01]  /*3200*/  LDSM.16.M88.4 R8, [R187] ;  /* 0x00000000bb08783b */ /* 0x00afe20000000200 */
[----:B------:R-:W-:Y:S01]  /*3210*/  R2P PR, R29, 0x6 ;  /* 0x000000061d007804 */ /* 0x000fe20000000000 */
[----:B------:R-:W-:Y:S01]  /*3220*/  IMAD.MOV.U32 R4, RZ, RZ, 0x10 ;  /* 0x00000010ff047424 */ /* 0x000fe200078e00ff */
[----:B------:R-:W-:Y:S01]  /*3230*/  LOP3.LUT P3, RZ, R28, 0x2, RZ, 0xc0, !PT ;  /* 0x000000021cff7812 */ /* 0x000fe2000786c0ff */
[----:B------:R-:W1:Y:S01]  /*3240*/  LDSM.16.M88.4 R20, [R180+0x6000] ;  /* 0x00600000b414783b */ /* 0x000e620000000200 */
[----:B------:R-:W-:Y:S01]  /*3250*/  VIADD R0, R180, 0x6000 ;  /* 0x00006000b4007836 */ /* 0x000fe20000000000 */
[----:B------:R-:W-:Y:S01]  /*3260*/  UISETP.GE.AND UP0, UPT, UR19, 0x41, UPT ;  /* 0x000000411300788c */ /* 0x000fe2000bf06270 */
[----:B------:R-:W-:Y:S01]  /*3270*/  SEL R4, R4, 0xfffffff0, !P3 ;  /* 0xfffffff004047807 */ /* 0x000fe20005800000 */
[----:B------:R-:W3:Y:S01]  /*3280*/  LDSM.16.M88.4 R16, [R180+0x6800] ;  /* 0x00680000b410783b */ /* 0x000ee20000000200 */
[----:B------:R-:W-:Y:S02]  /*3290*/  VIADD R191, R180, 0x6020 ;  /* 0x00006020b4bf7836 */ /* 0x000fe40000000000 */
[----:B----4-:R-:W-:Y:S01]  /*32a0*/  IMAD.MOV.U32 R2, RZ, RZ, 0x20 ;  /* 0x00000020ff027424 */ /* 0x010fe200078e00ff */
[----:B--2---:R-:W2:Y:S01]  /*32b0*/  LDSM.16.M88.4 R24, [R180+0x7000] ;  /* 0x00700000b418783b */ /* 0x004ea20000000200 */
[----:B------:R-:W-:-:S02]  /*32c0*/  IMAD R188, R4, 0x2, R187 ;  /* 0x0000000204bc7824 */ /* 0x000fc400078e02bb */
[----:B------:R-:W-:Y:S01]  /*32d0*/  @P1 VIADD R191, R0, 0xffffffe0 ;  /* 0xffffffe000bf1836 */ /* 0x000fe20000000000 */
[----:B------:R-:W4:Y:S01]  /*32e0*/  LDSM.16.M88.4 R44, [R180+0x7800] ;  /* 0x00780000b42c783b */ /* 0x000f220000000200 */
[----:B------:R-:W-:Y:S01]  /*32f0*/  IMAD.MOV.U32 R0, RZ, RZ, 0x40 ;  /* 0x00000040ff007424 */ /* 0x000fe200078e00ff */
[----:B------:R-:W-:Y:S01]  /*3300*/  LOP3.LUT P1, RZ, R28, 0x4, RZ, 0xc0, !PT ;  /* 0x000000041cff7812 */ /* 0x000fe2000782c0ff */
[----:B------:R-:W-:Y:S01]  /*3310*/  IMAD.SHL.U32 R3, R99, 0x2, RZ ;  /* 0x0000000263037824 */ /* 0x000fe200078e00ff */
[----:B------:R-:W-:Y:S01]  /*3320*/  LDSM.16.M88.4 R12, [R188] ;  /* 0x00000000bc0c783b */ /* 0x000fe20000000200 */
[C---:B------:R-:W-:Y:S01]  /*3330*/  VIADD R202, R191.reuse, 0x800 ;  /* 0x00000800bfca7836 */ /* 0x040fe20000000000 */
[----:B------:R-:W-:Y:S01]  /*3340*/  SEL R2, R2, 0xffffffe0, !P1 ;  /* 0xffffffe002027807 */ /* 0x000fe20004800000 */
[C---:B------:R-:W-:Y:S01]  /*3350*/  VIADD R201, R191.reuse, 0x1000 ;  /* 0x00001000bfc97836 */ /* 0x040fe20000000000 */
[----:B------:R-:W5:Y:S01]  /*3360*/  LDSM.16.M88.4 R60, [R191] ;  /* 0x00000000bf3c783b */ /* 0x000f620000000200 */
[----:B------:R-:W-:Y:S01]  /*3370*/  SEL R0, R0, 0xffffffc0, !P2 ;  /* 0xffffffc000007807 */ /* 0x000fe20005000000 */
[----:B------:R-:W-:Y:S01]  /*3380*/  VIADD R200, R191, 0x1800 ;  /* 0x00001800bfc87836 */ /* 0x000fe20000000000 */
[----:B------:R-:W-:Y:S01]  /*3390*/  LOP3.LUT R3, R3, 0x6, RZ, 0xc0, !PT ;  /* 0x0000000603037812 */ /* 0x000fe200078ec0ff */
[----:B------:R-:W5:Y:S01]  /*33a0*/  LDSM.16.M88.4 R40, [R191+0x800] ;  /* 0x00080000bf28783b */ /* 0x000f620000000200 */
[----:B------:R-:W-:-:S02]  /*33b0*/  IMAD R190, R2, 0x2, R187 ;  /* 0x0000000202be7824 */ /* 0x000fc400078e02bb */
[----:B------:R-:W-:Y:S01]  /*33c0*/  IMAD.IADD R186, R180, 0x1, R0 ;  /* 0x00000001b4ba7824 */ /* 0x000fe200078e0200 */
[----:B------:R-:W5:Y:S01]  /*33d0*/  LDSM.16.M88.4 R56, [R191+0x1000] ;  /* 0x00100000bf38783b */ /* 0x000f620000000200 */
[----:B------:R-:W-:Y:S02]  /*33e0*/  IMAD R189, R2, 0x2, R188 ;  /* 0x0000000202bd7824 */ /* 0x000fe400078e02bc */
[----:B------:R-:W-:Y:S01]  /*33f0*/  IMAD.IADD R185, R0, 0x1, R191 ;  /* 0x0000000100b97824 */ /* 0x000fe200078e02bf */
[----:B------:R-:W5:Y:S01]  /*3400*/  LDSM.16.M88.4 R72, [R191+0x1800] ;  /* 0x00180000bf48783b */ /* 0x000f620000000200 */
[----:B------:R-:W-:Y:S02]  /*3410*/  IMAD.U32 R0, RZ, RZ, UR16 ;  /* 0x00000010ff007e24 */ /* 0x000fe4000f8e00ff */
[----:B------:R-:W-:Y:S01]  /*3420*/  VIADD R199, R191, 0x2000 ;  /* 0x00002000bfc77836 */ /* 0x000fe20000000000 */
[----:B------:R-:W-:Y:S01]  /*3430*/  LDSM.16.M88.4 R76, [R186+0x6000] ;  /* 0x00600000ba4c783b */ /* 0x000fe20000000200 */
[----:B------:R-:W-:-:S02]  /*3440*/  IMAD R0, R0, 0x40, R3 ;  /* 0x0000004000007824 */ /* 0x000fc400078e0203 */
[----:B------:R-:W-:Y:S01]  /*3450*/  VIADD R198, R191, 0x2800 ;  /* 0x00002800bfc67836 */ /* 0x000fe20000000000 */
[C---:B-1----:R-:W-:Y:S01]  /*3460*/  HMMA.16816.F32.BF16 R52, R8.reuse, R20, RZ ;  /* 0x000000140834723c */ /* 0x042fe200000418ff */
[----:B------:R-:W-:Y:S01]  /*3470*/  LDSM.16.M88.4 R84, [R186+0x6800] ;  /* 0x00680000ba54783b */ /* 0x000fe20000000200 */
[C---:B------:R-:W-:Y:S02]  /*3480*/  VIADD R3, R0.reuse, 0x9 ;  /* 0x0000000900037836 */ /* 0x040fe40000000000 */
[C---:B------:R-:W-:Y:S01]  /*3490*/  VIADD R7, R0.reuse, 0x1 ;  /* 0x0000000100077836 */ /* 0x040fe20000000000 */
[----:B------:R-:W-:Y:S01]  /*34a0*/  LDSM.16.M88.4 R80, [R186+0x7000] ;  /* 0x00700000ba50783b */ /* 0x000fe20000000200 */
[C---:B------:R-:W-:Y:S01]  /*34b0*/  HMMA.16816.F32.BF16 R48, R8.reuse, R22, RZ ;  /* 0x000000160830723c */ /* 0x040fe200000418ff */
[----:B------:R-:W-:Y:S01]  /*34c0*/  ISETP.GE.AND P3, PT, R3, UR19, PT ;  /* 0x0000001303007c0c */ /* 0x000fe2000bf66270 */
[----:B------:R-:W-:Y:S01]  /*34d0*/  VIADD R6, R0, 0x8 ;  /* 0x0000000800067836 */ /* 0x000fe20000000000 */
[----:B------:R-:W1:Y:S01]  /*34e0*/  LDSM.16.M88.4 R20, [R190] ;  /* 0x00000000be14783b */ /* 0x000e620000000200 */
[----:B------:R-:W-:Y:S01]  /*34f0*/  SHF.R.S32.HI R3, RZ, 0x1f, R96 ;  /* 0x0000001fff037819 */ /* 0x000fe20000011460 */
[----:B------:R-:W-:Y:S01]  /*3500*/  VIADD R197, R191, 0x3000 ;  /* 0x00003000bfc57836 */ /* 0x000fe20000000000 */
[C---:B---3--:R-:W-:Y:S01]  /*3510*/  HMMA.16816.F32.BF16 R36, R8.reuse, R16, RZ ;  /* 0x000000100824723c */ /* 0x048fe200000418ff */
[----:B------:R-:W3:Y:S01]  /*3520*/  LDSM.16.M88.4 R68, [R186+0x7800] ;  /* 0x00780000ba44783b */ /* 0x000ee20000000200 */
[----:B------:R-:W-:Y:S01]  /*3530*/  LEA.HI.X.SX32 R208, R100, R3, 0x1, P0 ;  /* 0x0000000364d07211 */ /* 0x000fe200000f0eff */
[C---:B------:R-:W-:Y:S01]  /*3540*/  VIADD R3, R0.reuse, 0x19 ;  /* 0x0000001900037836 */ /* 0x040fe20000000000 */
[C---:B------:R-:W-:Y:S01]  /*3550*/  ISETP.GE.AND P0, PT, R0.reuse, UR19, PT ;  /* 0x0000001300007c0c */ /* 0x040fe2000bf06270 */
[----:B------:R-:W-:Y:S01]  /*3560*/  LDSM.16.M88.4 R88, [R180+0x8000] ;  /* 0x00800000b458783b */ /* 0x000fe20000000200 */
[C---:B------:R-:W-:Y:S01]  /*3570*/  HMMA.16816.F32.BF16 R32, R8.reuse, R18, RZ ;  /* 0x000000120820723c */ /* 0x040fe200000418ff */
[----:B------:R-:W-:Y:S01]  /*3580*/  ISETP.GE.AND P5, PT, R7, UR19, PT ;  /* 0x0000001307007c0c */ /* 0x000fe2000bfa6270 */
[----:B------:R-:W-:Y:S01]  /*3590*/  VIADD R7, R0, 0x10 ;  /* 0x0000001000077836 */ /* 0x000fe20000000000 */
[----:B------:R-:W-:Y:S01]  /*35a0*/  LDSM.16.M88.4 R92, [R191+0x2800] ;  /* 0x00280000bf5c783b */ /* 0x000fe20000000200 */
[----:B------:R-:W-:Y:S01]  /*35b0*/  ISETP.GE.AND P4, PT, R6, UR19, PT ;  /* 0x0000001306007c0c */ /* 0x000fe2000bf86270 */
[----:B------:R-:W-:Y:S01]  /*35c0*/  VIADD R6, R0, 0x11 ;  /* 0x0000001100067836 */ /* 0x000fe20000000000 */
[C---:B--2---:R-:W-:Y:S01]  /*35d0*/  HMMA.16816.F32.BF16 R28, R8.reuse, R24, RZ ;  /* 0x00000018081c723c */ /* 0x044fe200000418ff */
[----:B------:R-:W-:Y:S01]  /*35e0*/  ISETP.GE.AND P2, PT, R7, UR19, PT ;  /* 0x0000001307007c0c */ /* 0x000fe2000bf46270 */
[----:B------:R-:W0:Y:S01]  /*35f0*/  LDGDEPBAR ;  /* 0x00000000000079af */ /* 0x000e220000000000 */
[C---:B------:R-:W-:Y:S01]  /*3600*/  VIADD R196, R191.reuse, 0x3800 ;  /* 0x00003800bfc47836 */ /* 0x040fe20000000000 */
[----:B------:R-:W-:Y:S01]  /*3610*/  ISETP.GE.AND P1, PT, R6, UR19, PT ;  /* 0x0000001306007c0c */ /* 0x000fe2000bf26270 */
[----:B------:R-:W-:Y:S01]  /*3620*/  VIADD R6, R0, 0x18 ;  /* 0x0000001800067836 */ /* 0x000fe20000000000 */
[----:B------:R-:W-:Y:S01]  /*3630*/  HMMA.16816.F32.BF16 R24, R8, R26, RZ ;  /* 0x0000001a0818723c */ /* 0x000fe200000418ff */
[----:B------:R-:W-:-:S02]  /*3640*/  VIADD R195, R191, 0x4000 ;  /* 0x00004000bfc37836 */ /* 0x000fc40000000000 */
[C---:B------:R-:W-:Y:S01]  /*3650*/  VIADD R194, R191.reuse, 0x4800 ;  /* 0x00004800bfc27836 */ /* 0x040fe20000000000 */
[----:B------:R-:W-:Y:S01]  /*3660*/  ISETP.GE.AND P6, PT, R6, UR19, PT ;  /* 0x0000001306007c0c */ /* 0x000fe2000bfc6270 */
[----:B------:R-:W-:Y:S01]  /*3670*/  VIADD R6, R0, 0x20 ;  /* 0x0000002000067836 */ /* 0x000fe20000000000 */
[----:B----4-:R-:W-:Y:S01]  /*3680*/  HMMA.16816.F32.BF16 R16, R8, R44, RZ ;  /* 0x0000002c0810723c */ /* 0x010fe200000418ff */
[C---:B------:R-:W-:Y:S02]  /*3690*/  VIADD R193, R191.reuse, 0x5000 ;  /* 0x00005000bfc17836 */ /* 0x040fe40000000000 */
[----:B------:R-:W-:-:S03]  /*36a0*/  VIADD R192, R191, 0x5800 ;  /* 0x00005800bfc07836 */ /* 0x000fc60000000000 */
[----:B------:R-:W-:Y:S06]  /*36b0*/  HMMA.16816.F32.BF16 R8, R8, R46, RZ ;  /* 0x0000002e0808723c */ /* 0x000fec00000418ff */
[C---:B-----5:R-:W-:Y:S06]  /*36c0*/  HMMA.16816.F32.BF16 R64, R12.reuse, R60, R52 ;  /* 0x0000003c0c40723c */ /* 0x060fec0000041834 */
[C---:B------:R-:W-:Y:S06]  /*36d0*/  HMMA.16816.F32.BF16 R60, R12.reuse, R62, R48 ;  /* 0x0000003e0c3c723c */ /* 0x040fec0000041830 */
[C---:B------:R-:W-:Y:S06]  /*36e0*/  HMMA.16816.F32.BF16 R52, R12.reuse, R40, R36 ;  /* 0x000000280c34723c */ /* 0x040fec0000041824 */
[C---:B------:R-:W-:Y:S01]  /*36f0*/  HMMA.16816.F32.BF16 R48, R12.reuse, R42, R32 ;  /* 0x0000002a0c30723c */ /* 0x040fe20000041820 */
[----:B------:R-:W-:Y:S05]  /*3700*/  LDSM.16.M88.4 R32, [R185] ;  /* 0x00000000b920783b */ /* 0x000fea0000000200 */
[C---:B------:R-:W-:Y:S06]  /*3710*/  HMMA.16816.F32.BF16 R40, R12.reuse, R58, R24 ;  /* 0x0000003a0c28723c */ /* 0x040fec0000041818 */
[C---:B------:R-:W-:Y:S06]  /*3720*/  HMMA.16816.F32.BF16 R44, R12.reuse, R56, R28 ;  /* 0x000000380c2c723c */ /* 0x040fec000004181c */
[C---:B------:R-:W-:Y:S01]  /*3730*/  HMMA.16816.F32.BF16 R24, R12.reuse, R74, R8 ;  /* 0x0000004a0c18723c */ /* 0x040fe20000041808 */
[----:B------:R-:W2:Y:S05]  /*3740*/  LDSM.16.M88.4 R8, [R189] ;  /* 0x00000000bd08783b */ /* 0x000eaa0000000200 */
[----:B------:R-:W-:Y:S01]  /*3750*/  HMMA.16816.F32.BF16 R28, R12, R72, R16 ;  /* 0x000000480c1c723c */ /* 0x000fe20000041810 */
[----:B------:R-:W-:Y:S04]  /*3760*/  LDSM.16.M88.4 R72, [R185+0x1000] ;  /* 0x00100000b948783b */ /* 0x000fe80000000200 */
[----:B------:R-:W-:Y:S01]  /*3770*/  LDSM.16.M88.4 R16, [R187+0x2000] ;  /* 0x00200000bb10783b */ /* 0x000fe20000000200 */
[C---:B-1----:R-:W-:Y:S03]  /*3780*/  HMMA.16816.F32.BF16 R12, R20.reuse, R76, R64 ;  /* 0x0000004c140c723c */ /* 0x042fe60000041840 */
[----:B------:R-:W1:Y:S03]  /*3790*/  LDSM.16.M88.4 R64, [R185+0x800] ;  /* 0x00080000b940783b */ /* 0x000e660000000200 */
[C---:B------:R-:W-:Y:S01]  /*37a0*/  HMMA.16816.F32.BF16 R36, R20.reuse, R78, R60 ;  /* 0x0000004e1424723c */ /* 0x040fe2000004183c */
[----:B------:R-:W-:Y:S05]  /*37b0*/  LDSM.16.M88.4 R76, [R180+0x9000] ;  /* 0x00900000b44c783b */ /* 0x000fea0000000200 */
[C---:B------:R-:W-:Y:S06]  /*37c0*/  HMMA.16816.F32.BF16 R56, R20.reuse, R84, R52 ;  /* 0x000000541438723c */ /* 0x040fec0000041834 */
[C---:B------:R-:W-:Y:S01]  /*37d0*/  HMMA.16816.F32.BF16 R52, R20.reuse, R86, R48 ;  /* 0x000000561434723c */ /* 0x040fe20000041830 */
[----:B------:R-:W4:Y:S05]  /*37e0*/  LDSM.16.M88.4 R84, [R185+0x1800] ;  /* 0x00180000b954783b */ /* 0x000f2a0000000200 */
[C---:B------:R-:W-:Y:S06]  /*37f0*/  HMMA.16816.F32.BF16 R44, R20.reuse, R80, R44 ;  /* 0x00000050142c723c */ /* 0x040fec000004182c */
[C---:B------:R-:W-:Y:S01]  /*3800*/  HMMA.16816.F32.BF16 R48, R20.reuse, R82, R40 ;  /* 0x000000521430723c */ /* 0x040fe20000041828 */
[----:B------:R-:W5:Y:S05]  /*3810*/  LDSM.16.M88.4 R80, [R180+0x8800] ;  /* 0x00880000b450783b */ /* 0x000f6a0000000200 */
[C---:B---3--:R-:W-:Y:S06]  /*3820*/  HMMA.16816.F32.BF16 R60, R20.reuse, R68, R28 ;  /* 0x00000044143c723c */ /* 0x048fec000004181c */
[----:B------:R-:W-:Y:S01]  /*3830*/  HMMA.16816.F32.BF16 R40, R20, R70, R24 ;  /* 0x000000461428723c */ /* 0x000fe20000041818 */
[----:B------:R-:W-:Y:S04]  /*3840*/  LDSM.16.M88.4 R20, [R188+0x2000] ;  /* 0x00200000bc14783b */ /* 0x000fe80000000200 */
[----:B------:R-:W-:Y:S01]  /*3850*/  LDSM.16.M88.4 R68, [R191+0x2000] ;  /* 0x00200000bf44783b */ /* 0x000fe20000000200 */
[C---:B--2---:R-:W-:Y:S06]  /*3860*/  HMMA.16816.F32.BF16 R28, R8.reuse, R32, R12 ;  /* 0x00000020081c723c */ /* 0x044fec000004180c */
[C---:B------:R-:W-:Y:S06]  /*3870*/  HMMA.16816.F32.BF16 R24, R8.reuse, R34, R36 ;  /* 0x000000220818723c */ /* 0x040fec0000041824 */
[C---:B-1----:R-:W-:Y:S06]  /*3880*/  HMMA.16816.F32.BF16 R12, R8.reuse, R64, R56 ;  /* 0x00000040080c723c */ /* 0x042fec0000041838 */
[C---:B------:R-:W-:Y:S01]  /*3890*/  HMMA.16816.F32.BF16 R36, R8.reuse, R66, R52 ;  /* 0x000000420824723c */ /* 0x040fe20000041834 */
[----:B------:R-:W1:Y:S05]  /*38a0*/  LDSM.16.M88.4 R64, [R180+0x9800] ;  /* 0x00980000b440783b */ /* 0x000e6a0000000200 */
[C---:B------:R-:W-:Y:S06]  /*38b0*/  HMMA.16816.F32.BF16 R44, R8.reuse, R72, R44 ;  /* 0x00000048082c723c */ /* 0x040fec000004182c */
[C---:B------:R-:W-:Y:S01]  /*38c0*/  HMMA.16816.F32.BF16 R52, R8.reuse, R74, R48 ;  /* 0x0000004a0834723c */ /* 0x040fe20000041830 */
[----:B------:R-:W2:Y:S05]  /*38d0*/  LDSM.16.M88.4 R72, [R191+0x3000] ;  /* 0x00300000bf48783b */ /* 0x000eaa0000000200 */
[C---:B----4-:R-:W-:Y:S01]  /*38e0*/  HMMA.16816.F32.BF16 R56, R8.reuse, R84, R60 ;  /* 0x000000540838723c */ /* 0x050fe2000004183c */
[----:B------:R-:W-:Y:S05]  /*38f0*/  LDSM.16.M88.4 R60, [R186+0x8800] ;  /* 0x00880000ba3c783b */ /* 0x000fea0000000200 */
[----:B------:R-:W-:Y:S01]  /*3900*/  HMMA.16816.F32.BF16 R48, R8, R86, R40 ;  /* 0x000000560830723c */ /* 0x000fe20000041828 */
[----:B------:R-:W3:Y:S05]  /*3910*/  LDSM.16.M88.4 R84, [R191+0x3800] ;  /* 0x00380000bf54783b */ /* 0x000eea0000000200 */
[C---:B------:R-:W-:Y:S06]  /*3920*/  HMMA.16816.F32.BF16 R40, R16.reuse, R88, R28 ;  /* 0x000000581028723c */ /* 0x040fec000004181c */
[C---:B------:R-:W-:Y:S01]  /*3930*/  HMMA.16816.F32.BF16 R32, R16.reuse, R90, R24 ;  /* 0x0000005a1020723c */ /* 0x040fe20000041818 */
[----:B------:R-:W-:Y:S05]  /*3940*/  LDSM.16.M88.4 R88, [R186+0x8000] ;  /* 0x00800000ba58783b */ /* 0x000fea0000000200 */
[C---:B-----5:R-:W-:Y:S01]  /*3950*/  HMMA.16816.F32.BF16 R28, R16.reuse, R80, R12 ;  /* 0x00000050101c723c */ /* 0x060fe2000004180c */
[----:B------:R-:W4:Y:S05]  /*3960*/  LDSM.16.M88.4 R12, [R190+0x2000] ;  /* 0x00200000be0c783b */ /* 0x000f2a0000000200 */
        /* <DEDUP_REMOVED lines=8> */
[C---:B------:R-:W-:Y:S06]  /*39f0*/  HMMA.16816.F32.BF16 R48, R20.reuse, R68, R40 ;  /* 0x000000441430723c */ /* 0x040fec0000041828 */
[C---:B------:R-:W-:Y:S01]  /*3a00*/  HMMA.16816.F32.BF16 R40, R20.reuse, R70, R32 ;  /* 0x000000461428723c */ /* 0x040fe20000041820 */
[----:B------:R-:W5:Y:S05]  /*3a10*/  LDSM.16.M88.4 R68, [R186+0x9800] ;  /* 0x00980000ba44783b */ /* 0x000f6a0000000200 */
[C---:B------:R-:W-:Y:S06]  /*3a20*/  HMMA.16816.F32.BF16 R36, R20.reuse, R92, R28 ;  /* 0x0000005c1424723c */ /* 0x040fec000004181c */
[C---:B------:R-:W-:Y:S01]  /*3a30*/  HMMA.16816.F32.BF16 R32, R20.reuse, R94, R24 ;  /* 0x0000005e1420723c */ /* 0x040fe20000041818 */
[----:B------:R-:W-:Y:S05]  /*3a40*/  LDSM.16.M88.4 R92, [R191+0x5000] ;  /* 0x00500000bf5c783b */ /* 0x000fea0000000200 */
[C---:B--2---:R-:W-:Y:S01]  /*3a50*/  HMMA.16816.F32.BF16 R28, R20.reuse, R72, R8 ;  /* 0x00000048141c723c */ /* 0x044fe20000041808 */
[----:B------:R-:W2:Y:S05]  /*3a60*/  LDSM.16.M88.4 R8, [R189+0x2000] ;  /* 0x00200000bd08783b */ /* 0x000eaa0000000200 */
[C---:B------:R-:W-:Y:S01]  /*3a70*/  HMMA.16816.F32.BF16 R24, R20.reuse, R74, R44 ;  /* 0x0000004a1418723c */ /* 0x040fe2000004182c */
[----:B------:R-:W2:Y:S05]  /*3a80*/  LDSM.16.M88.4 R72, [R185+0x2800] ;  /* 0x00280000b948783b */ /* 0x000eaa0000000200 */
[C---:B---3--:R-:W-:Y:S06]  /*3a90*/  HMMA.16816.F32.BF16 R16, R20.reuse, R84, R52 ;  /* 0x000000541410723c */ /* 0x048fec0000041834 */
[----:B------:R-:W-:Y:S01]  /*3aa0*/  HMMA.16816.F32.BF16 R56, R20, R86, R56 ;  /* 0x000000561438723c */ /* 0x000fe20000041838 */
[----:B------:R-:W-:Y:S04]  /*3ab0*/  LDSM.16.M88.4 R84, [R185+0x3800] ;  /* 0x00380000b954783b */ /* 0x000fe80000000200 */
[----:B------:R-:W-:Y:S01]  /*3ac0*/  LDSM.16.M88.4 R20, [R187+0x4000] ;  /* 0x00400000bb14783b */ /* 0x000fe20000000200 */
[C---:B----4-:R-:W-:Y:S06]  /*3ad0*/  HMMA.16816.F32.BF16 R52, R12.reuse, R88, R48 ;  /* 0x000000580c34723c */ /* 0x050fec0000041830 */
[C---:B------:R-:W-:Y:S01]  /*3ae0*/  HMMA.16816.F32.BF16 R48, R12.reuse, R90, R40 ;  /* 0x0000005a0c30723c */ /* 0x040fe20000041828 */
[----:B------:R-:W3:Y:S05]  /*3af0*/  LDSM.16.M88.4 R88, [R185+0x3000] ;  /* 0x00300000b958783b */ /* 0x000eea0000000200 */
[C---:B------:R-:W-:Y:S06]  /*3b00*/  HMMA.16816.F32.BF16 R44, R12.reuse, R60, R36 ;  /* 0x0000003c0c2c723c */ /* 0x040fec0000041824 */
[C---:B------:R-:W-:Y:S06]  /*3b10*/  HMMA.16816.F32.BF16 R40, R12.reuse, R62, R32 ;  /* 0x0000003e0c28723c */ /* 0x040fec0000041820 */
[C---:B-1----:R-:W-:Y:S06]  /*3b20*/  HMMA.16816.F32.BF16 R36, R12.reuse, R64, R28 ;  /* 0x000000400c24723c */ /* 0x042fec000004181c */
[C---:B------:R-:W-:Y:S01]  /*3b30*/  HMMA.16816.F32.BF16 R60, R12.reuse, R66, R24 ;  /* 0x000000420c3c723c */ /* 0x040fe20000041818 */
[----:B------:R-:W1:Y:S05]  /*3b40*/  LDSM.16.M88.4 R64, [R180+0xa800] ;  /* 0x00a80000b440783b */ /* 0x000e6a0000000200 */
[C---:B-----5:R-:W-:Y:S01]  /*3b50*/  HMMA.16816.F32.BF16 R32, R12.reuse, R68, R16 ;  /* 0x000000440c20723c */ /* 0x060fe20000041810 */
[----:B------:R-:W-:Y:S05]  /*3b60*/  LDSM.16.M88.4 R16, [R188+0x4000] ;  /* 0x00400000bc10783b */ /* 0x000fea0000000200 */
[----:B------:R-:W-:Y:S01]  /*3b70*/  HMMA.16816.F32.BF16 R28, R12, R70, R56 ;  /* 0x000000460c1c723c */ /* 0x000fe20000041838 */
[----:B------:R-:W4:Y:S04]  /*3b80*/  LDSM.16.M88.4 R56, [R180+0xb000] ;  /* 0x00b00000b438783b */ /* 0x000f280000000200 */
[----:B------:R-:W5:Y:S01]  /*3b90*/  LDSM.16.M88.4 R68, [R180+0xb800] ;  /* 0x00b80000b444783b */ /* 0x000f620000000200 */
[C---:B--2---:R-:W-:Y:S06]  /*3ba0*/  HMMA.16816.F32.BF16 R24, R8.reuse, R80, R52 ;  /* 0x000000500818723c */ /* 0x044fec0000041834 */
[C---:B------:R-:W-:Y:S01]  /*3bb0*/  HMMA.16816.F32.BF16 R12, R8.reuse, R82, R48 ;  /* 0x00000052080c723c */ /* 0x040fe20000041830 */
[----:B------:R-:W-:Y:S05]  /*3bc0*/  LDSM.16.M88.4 R80, [R191+0x4800] ;  /* 0x00480000bf50783b */ /* 0x000fea0000000200 */
[C---:B------:R-:W-:Y:S06]  /*3bd0*/  HMMA.16816.F32.BF16 R44, R8.reuse, R72, R44 ;  /* 0x00000048082c723c */ /* 0x040fec000004182c */
[C---:B------:R-:W-:Y:S01]  /*3be0*/  HMMA.16816.F32.BF16 R40, R8.reuse, R74, R40 ;  /* 0x0000004a0828723c */ /* 0x040fe20000041828 */
[----:B------:R-:W2:Y:S05]  /*3bf0*/  LDSM.16.M88.4 R72, [R191+0x4000] ;  /* 0x00400000bf48783b */ /* 0x000eaa0000000200 */
[C---:B---3--:R-:W-:Y:S06]  /*3c00*/  HMMA.16816.F32.BF16 R52, R8.reuse, R88, R36 ;  /* 0x000000580834723c */ /* 0x048fec0000041824 */
[C---:B------:R-:W-:Y:S06]  /*3c10*/  HMMA.16816.F32.BF16 R48, R8.reuse, R84, R32 ;  /* 0x000000540830723c */ /* 0x040fec0000041820 */
[----:B------:R-:W-:Y:S01]  /*3c20*/  HMMA.16816.F32.BF16 R36, R8, R86, R28 ;  /* 0x000000560824723c */ /* 0x000fe2000004181c */
[----:B------:R-:W-:Y:S05]  /*3c30*/  LDSM.16.M88.4 R84, [R186+0xa000] ;  /* 0x00a00000ba54783b */ /* 0x000fea0000000200 */
[----:B------:R-:W-:Y:S06]  /*3c40*/  HMMA.16816.F32.BF16 R32, R20, R76, R24 ;  /* 0x0000004c1420723c */ /* 0x000fec0000041818 */
[----:B------:R-:W-:Y:S01]  /*3c50*/  HMMA.16816.F32.BF16 R60, R8, R90, R60 ;  /* 0x0000005a083c723c */ /* 0x000fe2000004183c */
[----:B------:R-:W-:Y:S05]  /*3c60*/  LDSM.16.M88.4 R88, [R191+0x5800] ;  /* 0x00580000bf58783b */ /* 0x000fea0000000200 */
[C---:B------:R-:W-:Y:S01]  /*3c70*/  HMMA.16816.F32.BF16 R28, R20.reuse, R78, R12 ;  /* 0x0000004e141c723c */ /* 0x040fe2000004180c */
[----:B------:R-:W3:Y:S04]  /*3c80*/  LDSM.16.M88.4 R12, [R190+0x4000] ;  /* 0x00400000be0c783b */ /* 0x000ee80000000200 */
[----:B------:R-:W-:Y:S01]  /*3c90*/  LDSM.16.M88.4 R76, [R185+0x4000] ;  /* 0x00400000b94c783b */ /* 0x000fe20000000200 */
[C---:B-1----:R-:W-:Y:S06]  /*3ca0*/  HMMA.16816.F32.BF16 R8, R20.reuse, R66, R40 ;  /* 0x000000421408723c */ /* 0x042fec0000041828 */
[C---:B------:R-:W-:Y:S01]  /*3cb0*/  HMMA.16816.F32.BF16 R24, R20.reuse, R64, R44 ;  /* 0x000000401418723c */ /* 0x040fe2000004182c */
[----:B------:R-:W1:Y:S05]  /*3cc0*/  LDSM.16.M88.4 R64, [R186+0xa800] ;  /* 0x00a80000ba40783b */ /* 0x000e6a0000000200 */
[C---:B----4-:R-:W-:Y:S06]  /*3cd0*/  HMMA.16816.F32.BF16 R40, R20.reuse, R56, R52 ;  /* 0x000000381428723c */ /* 0x050fec0000041834 */
[----:B-----5:R-:W-:Y:S06]  /*3ce0*/  HMMA.16816.F32.BF16 R52, R20, R70, R36 ;  /* 0x000000461434723c */ /* 0x020fec0000041824 */
[----:B--2---:R-:W-:Y:S06]  /*3cf0*/  HMMA.16816.F32.BF16 R36, R16, R72, R32 ;  /* 0x000000481024723c */ /* 0x004fec0000041820 */
[C---:B------:R-:W-:Y:S06]  /*3d00*/  HMMA.16816.F32.BF16 R60, R20.reuse, R58, R60 ;  /* 0x0000003a143c723c */ /* 0x040fec000004183c */
[----:B------:R-:W-:Y:S01]  /*3d10*/  HMMA.16816.F32.BF16 R56, R20, R68, R48 ;  /* 0x000000441438723c */ /* 0x000fe20000041830 */
[----:B------:R-:W-:Y:S05]  /*3d20*/  LDSM.16.M88.4 R68, [R186+0xb000] ;  /* 0x00b00000ba44783b */ /* 0x000fea0000000200 */
[C---:B------:R-:W-:Y:S01]  /*3d30*/  HMMA.16816.F32.BF16 R44, R16.reuse, R74, R28 ;  /* 0x0000004a102c723c */ /* 0x040fe2000004181c */
[----:B------:R-:W-:Y:S05]  /*3d40*/  LDSM.16.M88.4 R72, [R186+0xb800] ;  /* 0x00b80000ba48783b */ /* 0x000fea0000000200 */
[C---:B------:R-:W-:Y:S01]  /*3d50*/  HMMA.16816.F32.BF16 R32, R16.reuse, R82, R8 ;  /* 0x000000521020723c */ /* 0x040fe20000041808 */
[----:B------:R-:W2:Y:S05]  /*3d60*/  LDSM.16.M88.4 R8, [R189+0x4000] ;  /* 0x00400000bd08783b */ /* 0x000eaa0000000200 */
[----:B------:R-:W-:Y:S01]  /*3d70*/  HMMA.16816.F32.BF16 R48, R16, R80, R24 ;  /* 0x000000501030723c */ /* 0x000fe20000041818 */
[----:B------:R-:W4:Y:S05]  /*3d80*/  LDSM.16.M88.4 R80, [R185+0x4800] ;  /* 0x00480000b950783b */ /* 0x000f2a0000000200 */
[----:B---3--:R-:W-:Y:S06]  /*3d90*/  HMMA.16816.F32.BF16 R36, R12, R84, R36 ;  /* 0x000000540c24723c */ /* 0x008fec0000041824 */
[C---:B------:R-:W-:Y:S06]  /*3da0*/  HMMA.16816.F32.BF16 R28, R16.reuse, R92, R40 ;  /* 0x0000005c101c723c */ /* 0x040fec0000041828 */
[C---:B------:R-:W-:Y:S06]  /*3db0*/  HMMA.16816.F32.BF16 R24, R16.reuse, R94, R60 ;  /* 0x0000005e1018723c */ /* 0x040fec000004183c */
[C---:B------:R-:W-:Y:S06]  /*3dc0*/  HMMA.16816.F32.BF16 R20, R16.reuse, R88, R56 ;  /* 0x000000581014723c */ /* 0x040fec0000041838 */
[----:B------:R-:W-:Y:S06]  /*3dd0*/  HMMA.16816.F32.BF16 R40, R16, R90, R52 ;  /* 0x0000005a1028723c */ /* 0x000fec0000041834 */
[C---:B------:R-:W-:Y:S06]  /*3de0*/  HMMA.16816.F32.BF16 R44, R12.reuse, R86, R44 ;  /* 0x000000560c2c723c */ /* 0x040fec000004182c */
[C---:B-1----:R-:W-:Y:S06]  /*3df0*/  HMMA.16816.F32.BF16 R48, R12.reuse, R64, R48 ;  /* 0x000000400c30723c */ /* 0x042fec0000041830 */
[----:B------:R-:W-:Y:S01]  /*3e00*/  HMMA.16816.F32.BF16 R52, R12, R66, R32 ;  /* 0x000000420c34723c */ /* 0x000fe20000041820 */
[----:B------:R-:W1:Y:S04]  /*3e10*/  LDSM.16.M88.4 R64, [R185+0x5000] ;  /* 0x00500000b940783b */ /* 0x000e680000000200 */
[----:B------:R-:W3:Y:S01]  /*3e20*/  LDSM.16.M88.4 R32, [R185+0x5800] ;  /* 0x00580000b920783b */ /* 0x000ee20000000200 */
[----:B--2---:R-:W-:Y:S01]  /*3e30*/  HMMA.16816.F32.BF16 R16, R8, R76, R36 ;  /* 0x0000004c0810723c */ /* 0x004fe20000041824 */
[----:B------:R-:W-:-:S05]  /*3e40*/  DEPBAR.LE SB0, 0x0 ;  /* 0x000080000000791a */ /* 0x000fca0000000000 */
[C---:B------:R-:W-:Y:S06]  /*3e50*/  HMMA.16816.F32.BF16 R56, R12.reuse, R68, R28 ;  /* 0x000000440c38723c */ /* 0x040fec000004181c */
[C---:B------:R-:W-:Y:S06]  /*3e60*/  HMMA.16816.F32.BF16 R60, R12.reuse, R70, R24 ;  /* 0x000000460c3c723c */ /* 0x040fec0000041818 */
[C---:B------:R-:W-:Y:S06]  /*3e70*/  HMMA.16816.F32.BF16 R68, R12.reuse, R72, R20 ;  /* 0x000000480c44723c */ /* 0x040fec0000041814 */
[----:B------:R-:W-:Y:S01]  /*3e80*/  HMMA.16816.F32.BF16 R40, R12, R74, R40 ;  /* 0x0000004a0c28723c */ /* 0x000fe20000041828 */
[----:B------:R-:W-:-:S02]  /*3e90*/  FSEL R38, R16, -INF , !P0 ;  /* 0xff80000010267808 */ /* 0x000fc40004000000 */
[----:B------:R-:W-:-:S03]  /*3ea0*/  FSEL R36, R17, -INF , !P5 ;  /* 0xff80000011247808 */ /* 0x000fc60006800000 */
[C---:B------:R-:W-:Y:S06]  /*3eb0*/  HMMA.16816.F32.BF16 R12, R8.reuse, R78, R44 ;  /* 0x0000004e080c723c */ /* 0x040fec000004182c */
[C---:B----4-:R-:W-:Y:S01]  /*3ec0*/  HMMA.16816.F32.BF16 R20, R8.reuse, R80, R48 ;  /* 0x000000500814723c */ /* 0x050fe20000041830 */
[----:B------:R-:W-:Y:S02]  /*3ed0*/  FSEL R45, R18, -INF , !P0 ;  /* 0xff800000122d7808 */ /* 0x000fe40004000000 */
[----:B------:R-:W-:Y:S01]  /*3ee0*/  ISETP.GE.AND P0, PT, R3, UR19, PT ;  /* 0x0000001303007c0c */ /* 0x000fe2000bf06270 */
[----:B------:R-:W-:Y:S01]  /*3ef0*/  VIADD R3, R0, 0x21 ;  /* 0x0000002100037836 */ /* 0x000fe20000000000 */
[----:B------:R-:W-:Y:S01]  /*3f00*/  FSEL R44, R19, -INF , !P5 ;  /* 0xff800000132c7808 */ /* 0x000fe20006800000 */
[----:B------:R-:W-:Y:S01]  /*3f10*/  HMMA.16816.F32.BF16 R28, R8, R82, R52 ;  /* 0x00000052081c723c */ /* 0x000fe20000041834 */
[----:B------:R-:W-:Y:S01]  /*3f20*/  ISETP.GE.AND P5, PT, R6, UR19, PT ;  /* 0x0000001306007c0c */ /* 0x000fe2000bfa6270 */
[----:B------:R-:W-:-:S04]  /*3f30*/  VIADD R6, R0, 0x28 ;  /* 0x0000002800067836 */ /* 0x000fc80000000000 */
[C---:B-1----:R-:W-:Y:S06]  /*3f40*/  HMMA.16816.F32.BF16 R24, R8.reuse, R64, R56 ;  /* 0x000000400818723c */ /* 0x042fec0000041838 */
[----:B------:R-:W-:Y:S01]  /*3f50*/  FSEL R47, R14, -INF , !P4 ;  /* 0xff8000000e2f7808 */ /* 0x000fe20006000000 */
[----:B------:R-:W-:Y:S01]  /*3f60*/  HMMA.16816.F32.BF16 R16, R8, R66, R60 ;  /* 0x000000420810723c */ /* 0x000fe2000004183c */
[----:B------:R-:W-:Y:S02]  /*3f70*/  FSEL R39, R12, -INF , !P4 ;  /* 0xff8000000c277808 */ /* 0x000fe40006000000 */
[----:B------:R-:W-:-:S02]  /*3f80*/  FSEL R46, R15, -INF , !P3 ;  /* 0xff8000000f2e7808 */ /* 0x000fc40005800000 */
[----:B------:R-:W-:Y:S02]  /*3f90*/  FSEL R37, R13, -INF , !P3 ;  /* 0xff8000000d257808 */ /* 0x000fe40005800000 */
[C---:B---3--:R-:W-:Y:S01]  /*3fa0*/  HMMA.16816.F32.BF16 R12, R8.reuse, R32, R68 ;  /* 0x00000020080c723c */ /* 0x048fe20000041844 */
[----:B------:R-:W-:Y:S01]  /*3fb0*/  ISETP.GE.AND P4, PT, R3, UR19, PT ;  /* 0x0000001303007c0c */ /* 0x000fe2000bf86270 */
[----:B------:R-:W-:Y:S01]  /*3fc0*/  VIADD R3, R0, 0x29 ;  /* 0x0000002900037836 */ /* 0x000fe20000000000 */
[----:B------:R-:W-:Y:S02]  /*3fd0*/  FSEL R58, R22, -INF , !P2 ;  /* 0xff800000163a7808 */ /* 0x000fe40005000000 */
[----:B------:R-:W-:Y:S01]  /*3fe0*/  FSEL R55, R20, -INF , !P2 ;  /* 0xff80000014377808 */ /* 0x000fe20005000000 */
[----:B------:R-:W-:Y:S01]  /*3ff0*/  HMMA.16816.F32.BF16 R8, R8, R34, R40 ;  /* 0x000000220808723c */ /* 0x000fe20000041828 */
[----:B------:R-:W-:Y:S01]  /*4000*/  ISETP.GE.AND P2, PT, R3, UR19, PT ;  /* 0x0000001303007c0c */ /* 0x000fe2000bf46270 */
[----:B------:R-:W-:Y:S01]  /*4010*/  VIADD R3, R0, 0x31 ;  /* 0x0000003100037836 */ /* 0x000fe20000000000 */
[----:B------:R-:W-:-:S02]  /*4020*/  FSEL R92, R30, -INF , !P6 ;  /* 0xff8000001e5c7808 */ /* 0x000fc40007000000 */
[----:B------:R-:W-:Y:S02]  /*4030*/  FSEL R57, R28, -INF , !P6 ;  /* 0xff8000001c397808 */ /* 0x000fe40007000000 */
[----:B------:R-:W-:Y:S01]  /*4040*/  ISETP.GE.AND P6, PT, R3, UR19, PT ;  /* 0x0000001303007c0c */ /* 0x000fe2000bfc6270 */
[----:B------:R-:W-:Y:S01]  /*4050*/  VIADD R3, R0, 0x38 ;  /* 0x0000003800037836 */ /* 0x000fe20000000000 */
[----:B------:R-:W-:Y:S02]  /*4060*/  FSEL R100, R31, -INF , !P0 ;  /* 0xff8000001f647808 */ /* 0x000fe40004000000 */
[----:B------:R-:W-:Y:S02]  /*4070*/  FSEL R56, R29, -INF , !P0 ;  /* 0xff8000001d387808 */ /* 0x000fe40004000000 */
[----:B------:R-:W-:Y:S02]  /*4080*/  ISETP.GE.AND P0, PT, R3, UR19, PT ;  /* 0x0000001303007c0c */ /* 0x000fe4000bf06270 */
[----:B------:R-:W-:Y:S01]  /*4090*/  ISETP.GE.AND P3, PT, R6, UR19, PT ;  /* 0x0000001306007c0c */ /* 0x000fe2000bf66270 */
[C---:B------:R-:W-:Y:S01]  /*40a0*/  VIADD R6, R0.reuse, 0x30 ;  /* 0x0000003000067836 */ /* 0x040fe20000000000 */
[----:B------:R-:W-:Y:S01]  /*40b0*/  FSEL R84, R23, -INF , !P1 ;  /* 0xff80000017547808 */ /* 0x000fe20004800000 */
[----:B------:R-:W-:Y:S01]  /*40c0*/  VIADD R0, R0, 0x39 ;  /* 0x0000003900007836 */ /* 0x000fe20000000000 */
[----:B------:R-:W-:-:S02]  /*40d0*/  FSEL R54, R21, -INF , !P1 ;  /* 0xff80000015367808 */ /* 0x000fc40004800000 */
[----:B------:R-:W-:Y:S02]  /*40e0*/  FSEL R169, R26, -INF , !P5 ;  /* 0xff8000001aa97808 */ /* 0x000fe40006800000 */
[----:B------:R-:W-:Y:S02]  /*40f0*/  FSEL R117, R24, -INF , !P5 ;  /* 0xff80000018757808 */ /* 0x000fe40006800000 */
[----:B------:R-:W-:Y:S02]  /*4100*/  FSEL R174, R10, -INF , !P0 ;  /* 0xff8000000aae7808 */ /* 0x000fe40004000000 */
[----:B------:R-:W-:Y:S02]  /*4110*/  FSEL R163, R8, -INF , !P0 ;  /* 0xff80000008a37808 */ /* 0x000fe40004000000 */
[----:B------:R-:W-:Y:S02]  /*4120*/  PLOP3.LUT P0, PT, PT, PT, UP0, 0x80, 0x0 ;  /* 0x000000000000781c */ /* 0x000fe40003f0f008 */
        /* <DEDUP_REMOVED lines=42> */
[C---:B------:R-:W-:Y:S01]  /*43d0*/  @!P4 LEA.HI.X R11, R6.reuse, R11, R0, 0x1, P1 ;  /* 0x0000000b060bc211 */ /* 0x040fe200008f0c00 */
[----:B------:R2:W-:Y:S02]  /*43e0*/  @P4 STS.128 [R203+0x8000], RZ ;  /* 0x008000ffcb004388 */ /* 0x0005e40000000c00 */
[----:B------:R-:W3:Y:S02]  /*43f0*/  @!P3 LDC.64 R16, c[0x0][0x218] ;  /* 0x00008600ff10bb82 */ /* 0x000ee40000000a00 */
[----:B------:R-:W-:Y:S01]  /*4400*/  @!PT LDS RZ, [RZ] ;  /* 0x00000000fffff984 */ /* 0x000fe20000000800 */
[----:B------:R-:W-:Y:S01]  /*4410*/  @!PT LDS RZ, [RZ] ;  /* 0x00000000fffff984 */ /* 0x000fe20000000800 */
[----:B------:R-:W-:Y:S01]  /*4420*/  @!PT LDS RZ, [RZ] ;  /* 0x00000000fffff984 */ /* 0x000fe20000000800 */
[----:B------:R4:W-:Y:S04]  /*4430*/  @!P4 LDGSTS.E.BYPASS.LTC128B.128 [R203+0x8000], desc[UR20][R10.64+0x80] ;  /* 0x080000800acbcfae */ /* 0x0009e8000b901d54 */
[----:B------:R2:W-:Y:S02]  /*4440*/  @P3 STS.128 [R203+0xa000], RZ ;  /* 0x00a000ffcb003388 */ /* 0x0005e40000000c00 */
[----:B------:R-:W2:Y:S08]  /*4450*/  @!P5 LDC.64 R22, c[0x0][0x218] ;  /* 0x00008600ff16db82 */ /* 0x000eb00000000a00 */
[----:B------:R-:W2:Y:S08]  /*4460*/  @!P4 LDC.64 R24, c[0x0][0x218] ;  /* 0x00008600ff18cb82 */ /* 0x000eb00000000a00 */
[----:B------:R-:W2:Y:S01]  /*4470*/  @!P3 LDC.64 R28, c[0x0][0x218] ;  /* 0x00008600ff1cbb82 */ /* 0x000ea20000000a00 */
[----:B----4-:R-:W-:-:S02]  /*4480*/  @!P3 LEA R10, P1, R6, R12, 0x1 ;  /* 0x0000000c060ab211 */ /* 0x010fc400078208ff */
[----:B-1----:R-:W-:-:S05]  /*4490*/  @!P5 LEA R12, P2, R3, R14, 0x1 ;  /* 0x0000000e030cd211 */ /* 0x002fca00078408ff */
[----:B------:R-:W1:Y:S01]  /*44a0*/  @!P5 LDC.64 R20, c[0x0][0x218] ;  /* 0x00008600ff14db82 */ /* 0x000e620000000a00 */
[----:B------:R-:W-:Y:S02]  /*44b0*/  @!P3 LEA.HI.X R11, R6, R13, R0, 0x1, P1 ;  /* 0x0000000d060bb211 */ /* 0x000fe400008f0c00 */
[C---:B-----5:R-:W-:Y:S02]  /*44c0*/  @!P4 LEA R8, P1, R3.reuse, R18, 0x1 ;  /* 0x000000120308c211 */ /* 0x060fe400078208ff */
[C---:B------:R-:W-:Y:S01]  /*44d0*/  IADD3 R0, P6, R3.reuse, UR27, RZ ;  /* 0x0000001b03007c10 */ /* 0x040fe2000ffde0ff */
[----:B------:R-:W-:Y:S01]  /*44e0*/  @!PT LDS RZ, [RZ] ;  /* 0x00000000fffff984 */ /* 0x000fe20000000800 */
[----:B------:R-:W-:Y:S01]  /*44f0*/  @!PT LDS RZ, [RZ] ;  /* 0x00000000fffff984 */ /* 0x000fe20000000800 */
[----:B------:R-:W-:Y:S01]  /*4500*/  @!PT LDS RZ, [RZ] ;  /* 0x00000000fffff984 */ /* 0x000fe20000000800 */
[----:B------:R3:W-:Y:S01]  /*4510*/  @!P3 LDGSTS.E.BYPASS.LTC128B.128 [R203+0xa000], desc[UR20][R10.64+0x100] ;  /* 0x0a0001000acbbfae */ /* 0x0007e2000b901d54 */
[C-C-:B------:R-:W-:Y:S01]  /*4520*/  @!P4 LEA.HI.X R9, R3.reuse, R19, R7.reuse, 0x1, P1 ;  /* 0x000000130309c211 */ /* 0x140fe200008f0c07 */
[----:B------:R-:W4:Y:S01]  /*4530*/  @!P4 LDC.64 R26, c[0x0][0x218] ;  /* 0x00008600ff1acb82 */ /* 0x000f220000000a00 */
[----:B------:R-:W-:Y:S01]  /*4540*/  @!P5 LEA.HI.X R13, R3, R15, R7, 0x1, P2 ;  /* 0x0000000f030dd211 */ /* 0x000fe200010f0c07 */
[----:B------:R1:W-:Y:S01]  /*4550*/  @P5 STS.128 [R203+0x6800], RZ ;  /* 0x006800ffcb005388 */ /* 0x0003e20000000c00 */
[----:B------:R-:W-:-:S03]  /*4560*/  IADD3.X R6, R7, UR26, RZ, P6, !PT ;  /* 0x0000001a07067c10 */ /* 0x000fc6000b7fe4ff */
        /* <DEDUP_REMOVED lines=10> */
[----:B---3--:R-:W-:-:S02]  /*4610*/  @!P3 LEA R10, P1, R3, R16, 0x1 ;  /* 0x00000010030ab211 */ /* 0x008fc400078208ff */
[C---:B--2---:R-:W-:Y:S02]  /*4620*/  @!P5 LEA R16, P2, R0.reuse, R22, 0x1 ;  /* 0x000000160010d211 */ /* 0x044fe400078408ff */
[----:B------:R-:W-:Y:S02]  /*4630*/  @!P3 LEA.HI.X R11, R3, R17, R7, 0x1, P1 ;  /* 0x00000011030bb211 */ /* 0x000fe400008f0c07 */
[C-C-:B------:R-:W-:Y:S02]  /*4640*/  @!P5 LEA.HI.X R17, R0.reuse, R23, R6.reuse, 0x1, P2 ;  /* 0x000000170011d211 */ /* 0x140fe400010f0c06 */
[C---:B------:R-:W-:Y:S01]  /*4650*/  @!P4 LEA R14, P2, R0.reuse, R24, 0x1 ;  /* 0x00000018000ec211 */ /* 0x040fe200078408ff */
[----:B------:R-:W-:Y:S01]  /*4660*/  @!PT LDS RZ, [RZ] ;  /* 0x00000000fffff984 */ /* 0x000fe20000000800 */
[----:B------:R-:W-:Y:S01]  /*4670*/  @!PT LDS RZ, [RZ] ;  /* 0x00000000fffff984 */ /* 0x000fe20000000800 */
[----:B------:R-:W-:Y:S01]  /*4680*/  @!PT LDS RZ, [RZ] ;  /* 0x00000000fffff984 */ /* 0x000fe20000000800 */
[----:B------:R1:W-:Y:S01]  /*4690*/  @!P3 LDGSTS.E.BYPASS.LTC128B.128 [R203+0xa800], desc[UR20][R10.64+0x100] ;  /* 0x0a8001000acbbfae */ /* 0x0003e2000b901d54 */
[C---:B-----5:R-:W-:Y:S02]  /*46a0*/  @!P3 LEA R12, P1, R0.reuse, R28, 0x1 ;  /* 0x0000001c000cb211 */ /* 0x060fe400078208ff */
[C---:B------:R-:W-:Y:S01]  /*46b0*/  IADD3 R3, P6, R0.reuse, UR27, RZ ;  /* 0x0000001b00037c10 */ /* 0x040fe2000ffde0ff */
[----:B------:R2:W-:Y:S01]  /*46c0*/  @P5 STS.128 [R203+0x7000], RZ ;  /* 0x007000ffcb005388 */ /* 0x0005e20000000c00 */
[----:B------:R-:W-:-:S02]  /*46d0*/  @!P4 LEA.HI.X R15, R0, R25, R6, 0x1, P2 ;  /* 0x00000019000fc211 */ /* 0x000fc400010f0c06 */
[----:B------:R-:W-:Y:S01]  /*46e0*/  @!P3 LEA.HI.X R13, R0, R29, R6, 0x1, P1 ;  /* 0x0000001d000db211 */ /* 0x000fe200008f0c06 */
[----:B------:R-:W-:Y:S01]  /*46f0*/  @!PT LDS RZ, [RZ] ;  /* 0x00000000fffff984 */ /* 0x000fe20000000800 */
[----:B------:R-:W-:Y:S01]  /*4700*/  @!PT LDS RZ, [RZ] ;  /* 0x00000000fffff984 */ /* 0x000fe20000000800 */
[----:B------:R-:W-:Y:S01]  /*4710*/  @!PT LDS RZ, [RZ] ;  /* 0x00000000fffff984 */ /* 0x000fe20000000800 */
[----:B------:R2:W-:Y:S01]  /*4720*/  @!P5 LDGSTS.E.BYPASS.LTC128B.128 [R203+0x7000], desc[UR20][R16.64] ;  /* 0x0700000010cbdfae */ /* 0x0005e2000b901d54 */
[----:B------:R-:W-:Y:S02]  /*4730*/  IADD3.X R6, R6, UR26, RZ, P6, !PT ;  /* 0x0000001a06067c10 */ /* 0x000fe4000b7fe4ff */
[C---:B----4-:R-:W-:Y:S01]  /*4740*/  @!P4 LEA R8, P1, R3.reuse, R26, 0x1 ;  /* 0x0000001a0308c211 */ /* 0x050fe200078208ff */
[----:B------:R2:W-:Y:S03]  /*4750*/  @P4 STS.128 [R203+0x9000], RZ ;  /* 0x009000ffcb004388 */ /* 0x0005e60000000c00 */
[C---:B------:R-:W-:Y:S01]  /*4760*/  @!P4 LEA.HI.X R9, R3.reuse, R27, R6, 0x1, P1 ;  /* 0x0000001b0309c211 */ /* 0x040fe200008f0c06 */
        /* <DEDUP_REMOVED lines=8> */
[----:B------:R2:W-:Y:S01]  /*47f0*/  @!P3 LDGSTS.E.BYPASS.LTC128B.128 [R203+0xb000], desc[UR20][R12.64+0x100] ;  /* 0x0b0001000ccbbfae */ /* 0x0005e2000b901d54 */
[----:B-1----:R-:W-:-:S03]  /*4800*/  @!P5 LEA R10, P2, R3, R20, 0x1 ;  /* 0x00000014030ad211 */ /* 0x002fc600078408ff */
[----:B------:R2:W-:Y:S01]  /*4810*/  @P5 STS.128 [R203+0x7800], RZ ;  /* 0x007800ffcb005388 */ /* 0x0005e20000000c00 */
        /* <DEDUP_REMOVED lines=19> */
.L_x_890:
[----:B------:R-:W-:Y:S05]  /*4950*/  BSYNC B0 ;  /* 0x0000000000007941 */ /* 0x000fea0003800000 */
.L_x_889:
[----:B------:R-:W0:Y:S02]  /*4960*/  LDGDEPBAR ;  /* 0x00000000000079af */ /* 0x000e240000000000 */
.L_x_888:
[----:B------:R-:W-:Y:S01]  /*4970*/  FMNMX.FTZ R0, R38, R36, !PT ;  /* 0x0000002426007209 */ /* 0x000fe20007810000 */
[----:B------:R-:W-:Y:S01]  /*4980*/  IMAD.U32 R7, RZ, RZ, UR13 ;  /* 0x0000000dff077e24 */ /* 0x000fe2000f8e00ff */
[----:B------:R-:W-:Y:S01]  /*4990*/  USHF.L.U32 UR24, UR16, 0x1, URZ ;  /* 0x0000000110187899 */ /* 0x000fe2000800063f */
[----:B------:R-:W-:Y:S01]  /*49a0*/  STL [R1+0xb8], R186 ;  /* 0x0000b8ba01007387 */ /* 0x000fe20000100800 */
[----:B------:R-:W-:Y:S01]  /*49b0*/  FMNMX.FTZ R0, R39, R0, !PT ;  /* 0x0000000027007209 */ /* 0x000fe20007810000 */
[----:B-12---:R-:W-:Y:S01]  /*49c0*/  IMAD R8, R7, 0x4, R98 ;  /* 0x0000000407087824 */ /* 0x006fe200078e0262 */
[----:B------:R-:W-:Y:S01]  /*49d0*/  LOP3.LUT R7, R101, UR22, RZ, 0x3c, !PT ;  /* 0x0000001665077c12 */ /* 0x000fe2000f8e3cff */
[----:B------:R-:W-:Y:S01]  /*49e0*/  UIADD3 UR6, UR23, -0x4498517b, URZ ;  /* 0xbb67ae8517067890 */ /* 0x000fe2000fffe03f */
[----:B------:R-:W-:Y:S01]  /*49f0*/  FMNMX.FTZ R0, R37, R0, !PT ;  /* 0x0000000025007209 */ /* 0x000fe20007810000 */
[----:B------:R-:W-:Y:S01]  /*4a00*/  IMAD.WIDE.U32 R52, R8, -0x326172a9, RZ ;  /* 0xcd9e8d5708347825 */ /* 0x000fe200078e00ff */
[----:B------:R-:W-:Y:S01]  /*4a10*/  ULOP3.LUT UR7, UR24, UR23, URZ, 0x3c, !UPT ;  /* 0x0000001718077292 */ /* 0x000fe2000f8e3c3f */
[----:B------:R-:W-:Y:S01]  /*4a20*/  STL [R1+0xb4], R185 ;  /* 0x0000b4b901007387 */ /* 0x000fe20000100800 */
[----:B------:R-:W-:Y:S01]  /*4a30*/  FMNMX.FTZ R0, R55, R0, !PT ;  /* 0x0000000037007209 */ /* 0x000fe20007810000 */
[----:B------:R-:W-:Y:S01]  /*4a40*/  IMAD.WIDE.U32 R140, R103, -0x2daee0ad, RZ ;  /* 0xd2511f53678c7825 */ /* 0x000fe200078e00ff */
[----:B------:R-:W-:Y:S01]  /*4a50*/  UIADD3 UR16, UR22, -0x61c88647, URZ ;  /* 0x9e3779b916107890 */ /* 0x000fe2000fffe03f */
[----:B------:R-:W-:Y:S01]  /*4a60*/  STL [R1+0xb0], R180 ;  /* 0x0000b0b401007387 */ /* 0x000fe20000100800 */
[----:B------:R-:W-:Y:S01]  /*4a70*/  FMNMX.FTZ R0, R54, R0, !PT ;  /* 0x0000000036007209 */ /* 0x000fe20007810000 */
[----:B------:R-:W-:Y:S01]  /*4a80*/  UIADD3 UR15, UR22, 0x3c6ef372, URZ ;  /* 0x3c6ef372160f7890 */ /* 0x000fe2000fffe03f */
[----:B------:R-:W-:Y:S01]  /*4a90*/  LEA R181, R5, UR4, 0x1 ;  /* 0x0000000405b57c11 */ /* 0x000fe2000f8e08ff */
[----:B------:R-:W-:Y:S01]  /*4aa0*/  STL [R1+0xac], R119 ;  /* 0x0000ac7701007387 */ /* 0x000fe20000100800 */
[----:B------:R-:W-:Y:S01]  /*4ab0*/  FMNMX.FTZ R0, R57, R0, !PT ;  /* 0x0000000039007209 */ /* 0x000fe20007810000 */
[----:B------:R-:W-:Y:S01]  /*4ac0*/  UIADD3 UR11, UR23, 0x76cf5d0a, URZ ;  /* 0x76cf5d0a170b7890 */ /* 0x000fe2000fffe03f */
[----:B------:R-:W-:Y:S01]  /*4ad0*/  IMAD.U32 R5, RZ, RZ, UR5 ;  /* 0x00000005ff057e24 */ /* 0x000fe2000f8e00ff */
[----:B------:R-:W-:Y:S01]  /*4ae0*/  STL [R1+0xa8], R118 ;  /* 0x0000a87601007387 */ /* 0x000fe20000100800 */
[----:B------:R-:W-:Y:S01]  /*4af0*/  FMNMX.FTZ R3, R56, R0, !PT ;  /* 0x0000000038037209 */ /* 0x000fe20007810000 */
[----:B------:R-:W-:Y:S01]  /*4b00*/  UIADD3 UR9, UR23, 0x32370b8f, URZ ;  /* 0x32370b8f17097890 */ /* 0x000fe2000fffe03f */
[----:B------:R-:W-:Y:S01]  /*4b10*/  FMNMX.FTZ R0, R45, R44, !PT ;  /* 0x0000002c2d007209 */ /* 0x000fe20007810000 */
[----:B------:R-:W-:Y:S01]  /*4b20*/  STL [R1+0x8], R8 ;  /* 0x0000080801007387 */ /* 0x000fe20000100800 */
[----:B------:R-:W-:Y:S01]  /*4b30*/  FMNMX.FTZ R3, R117, R3, !PT ;  /* 0x0000000375037209 */ /* 0x000fe20007810000 */
[----:B------:R-:W-:Y:S01]  /*4b40*/  UIADD3 UR10, UR22, -0x255992d5, URZ ;  /* 0xdaa66d2b160a7890 */ /* 0x000fe2000fffe03f */
[----:B------:R-:W-:Y:S01]  /*4b50*/  FMNMX.FTZ R0, R47, R0, !PT ;  /* 0x000000002f007209 */ /* 0x000fe20007810000 */
[----:B------:R-:W-:Y:S01]  /*4b60*/  STL [R1+0x1c], R7 ;  /* 0x00001c0701007387 */ /* 0x000fe20000100800 */
[----:B------:R-:W-:Y:S01]  /*4b70*/  FMNMX.FTZ R6, R142, R3, !PT ;  /* 0x000000038e067209 */ /* 0x000fe20007810000 */
[----:B------:R-:W-:Y:S01]  /*4b80*/  UIADD3 UR8, UR22, 0x78dde6e4, URZ ;  /* 0x78dde6e416087890 */ /* 0x000fe2000fffe03f */
[----:B------:R-:W-:Y:S01]  /*4b90*/  FMNMX.FTZ R0, R46, R0, !PT ;  /* 0x000000002e007209 */ /* 0x000fe20007810000 */
[----:B------:R-:W-:Y:S01]  /*4ba0*/  ULDC UR25, c[0x0][0x2ec] ;  /* 0x0000bb0000197ab9 */ /* 0x000fe20000000800 */
[----:B------:R-:W-:Y:S01]  /*4bb0*/  FMNMX.FTZ R6, R143, R6, !PT ;  /* 0x000000068f067209 */ /* 0x000fe20007810000 */
[----:B------:R-:W-:Y:S01]  /*4bc0*/  UIADD3 UR19, UR22, -0x4ab325aa, URZ ;  /* 0xb54cda5616137890 */ /* 0x000fe2000fffe03f */
[----:B------:R-:W-:Y:S01]  /*4bd0*/  FMNMX.FTZ R0, R58, R0, !PT ;  /* 0x000000003a007209 */ /* 0x000fe20007810000 */
[--C-:B------:R-:W-:Y:S01]  /*4be0*/  IMAD R182, R4, 0x2, R181.reuse ;  /* 0x0000000204b67824 */ /* 0x100fe200078e02b5 */
[----:B------:R-:W-:Y:S01]  /*4bf0*/  FMNMX.FTZ R6, R144, R6, !PT ;  /* 0x0000000690067209 */ /* 0x000fe20007810000 */
[----:B------:R-:W-:Y:S01]  /*4c00*/  IMAD R184, R2, 0x2, R181 ;  /* 0x0000000202b87824 */ /* 0x000fe200078e02b5 */
[----:B------:R-:W-:Y:S01]  /*4c10*/  FMNMX.FTZ R0, R84, R0, !PT ;  /* 0x0000000054007209 */ /* 0x000fe20007810000 */
[----:B------:R-:W-:Y:S01]  /*4c20*/  IMAD R183, R2, 0x2, R182 ;  /* 0x0000000202b77824 */ /* 0x000fe200078e02b6 */
[----:B------:R-:W-:Y:S01]  /*4c30*/  FMNMX.FTZ R6, R161, R6, !PT ;  /* 0x00000006a1067209 */ /* 0x000fe20007810000 */
[----:B------:R-:W-:Y:S01]  /*4c40*/  LDSM.16.MT88.4 R20, [R181+0xc000] ;  /* 0x00c00000b514783b */ /* 0x000fe20000004200 */
[----:B------:R-:W-:Y:S01]  /*4c50*/  FMNMX.FTZ R0, R92, R0, !PT ;  /* 0x000000005c007209 */ /* 0x000fe20007810000 */
[----:B------:R-:W-:Y:S01]  /*4c60*/  UIADD3 UR4, UR22, 0x1715609d, URZ ;  /* 0x1715609d16047890 */ /* 0x000fe2000fffe03f */
        /* <DEDUP_REMOVED lines=11> */
[----:B------:R-:W-:-:S02]  /*4d20*/  ULOP3.LUT UR24, UR24, UR23, URZ, 0x3c, !UPT ;  /* 0x0000001718187292 */ /* 0x000fc4000f8e3c3f */
[----:B------:R-:W1:Y:S01]  /*4d30*/  SHFL.BFLY PT, R6, R0, 0x2, 0x1f ;  /* 0x0c401f0000067f89 */ /* 0x000e6200000e0000 */
[----:B------:R-:W-:-:S04]  /*4d40*/  FMNMX.FTZ R3, R171, R3, !PT ;  /* 0x00000003ab037209 */ /* 0x000fc80007810000 */
[----:B------:R-:W-:-:S04]  /*4d50*/  FMNMX.FTZ R3, R172, R3, !PT ;  /* 0x00000003ac037209 */ /* 0x000fc80007810000 */
[----:B------:R-:W-:-:S04]  /*4d60*/  FMNMX.FTZ R3, R176, R3, !PT ;  /* 0x00000003b0037209 */ /* 0x000fc80007810000 */
[----:B------:R-:W-:-:S04]  /*4d70*/  FMNMX.FTZ R3, R175, R3, !PT ;  /* 0x00000003af037209 */ /* 0x000fc80007810000 */
[----:B------:R-:W-:-:S04]  /*4d80*/  FMNMX.FTZ R3, R174, R3, !PT ;  /* 0x00000003ae037209 */ /* 0x000fc80007810000 */
[----:B------:R-:W-:Y:S02]  /*4d90*/  FMNMX.FTZ R3, R173, R3, !PT ;  /* 0x00000003ad037209 */ /* 0x000fe40007810000 */
[----:B-1----:R-:W-:-:S03]  /*4da0*/  FMNMX.FTZ R0, R0, R6, !PT ;  /* 0x0000000600007209 */ /* 0x002fc60007810000 */
[----:B------:R-:W1:Y:S01]  /*4db0*/  SHFL.BFLY PT, R9, R3, 0x2, 0x1f ;  /* 0x0c401f0003097f89 */ /* 0x000e6200000e0000 */
[----:B------:R-:W-:-:S03]  /*4dc0*/  LOP3.LUT R6, R53, R7, RZ, 0x3c, !PT ;  /* 0x0000000735067212 */ /* 0x000fc600078e3cff */
[----:B------:R-:W2:Y:S02]  /*4dd0*/  SHFL.BFLY PT, R116, R0, 0x1, 0x1f ;  /* 0x0c201f0000747f89 */ /* 0x000ea400000e0000 */
[----:B------:R-:W-:Y:S01]  /*4de0*/  IMAD.WIDE.U32 R34, R6, -0x2daee0ad, RZ ;  /* 0xd2511f5306227825 */ /* 0x000fe200078e00ff */
[----:B------:R-:W-:Y:S01]  /*4df0*/  LOP3.LUT R6, R141, UR7, RZ, 0x3c, !PT ;  /* 0x000000078d067c12 */ /* 0x000fe2000f8e3cff */
[----:B------:R-:W-:-:S03]  /*4e00*/  UIADD3 UR7, UR23, -0x126145ec, URZ ;  /* 0xed9eba1417077890 */ /* 0x000fc6000fffe03f */
[----:B------:R-:W-:Y:S01]  /*4e10*/  LOP3.LUT R8, R35, UR6, R140, 0x96, !PT ;  /* 0x0000000623087c12 */ /* 0x000fe2000f8e968c */
[----:B------:R-:W-:Y:S01]  /*4e20*/  IMAD.WIDE.U32 R6, R6, -0x326172a9, RZ ;  /* 0xcd9e8d5706067825 */ /* 0x000fe200078e00ff */
[----:B------:R-:W-:-:S03]  /*4e30*/  UIADD3 UR6, UR23, -0x56f99767, URZ ;  /* 0xa906689917067890 */ /* 0x000fc6000fffe03f */
[----:B------:R-:W-:Y:S01]  /*4e40*/  IMAD.WIDE.U32 R32, R8, -0x326172a9, RZ ;  /* 0xcd9e8d5708207825 */ /* 0x000fe200078e00ff */
[----:B------:R-:W-:-:S04]  /*4e50*/  LOP3.LUT R7, R7, UR16, R52, 0x96, !PT ;  /* 0x0000001007077c12 */ /* 0x000fc8000f8e9634 */
[----:B------:R-:W-:Y:S01]  /*4e60*/  LOP3.LUT R8, R33, UR15, R6, 0x96, !PT ;  /* 0x0000000f21087c12 */ /* 0x000fe2000f8e9606 */
[----:B------:R-:W-:Y:S01]  /*4e70*/  IMAD.WIDE.U32 R6, R7, -0x2daee0ad, RZ ;  /* 0xd2511f5307067825 */ /* 0x000fe200078e00ff */
[----:B-1----:R-:W-:-:S03]  /*4e80*/  FMNMX.FTZ R3, R3, R9, !PT ;  /* 0x0000000903037209 */ /* 0x002fc60007810000 */
[----:B------:R-:W-:Y:S01]  /*4e90*/  IMAD.WIDE.U32 R8, R8, -0x2daee0ad, RZ ;  /* 0xd2511f5308087825 */ /* 0x000fe200078e00ff */
[----:B------:R-:W-:Y:S02]  /*4ea0*/  LOP3.LUT R7, R7, UR11, R34, 0x96, !PT ;  /* 0x0000000b07077c12 */ /* 0x000fe4000f8e9622 */
[----:B--2---:R-:W-:Y:S01]  /*4eb0*/  FMNMX.FTZ R116, R0, R116, !PT ;  /* 0x0000007400747209 */ /* 0x004fe20007810000 */
[----:B------:R-:W1:Y:S01]  /*4ec0*/  SHFL.BFLY PT, R10, R3, 0x1, 0x1f ;  /* 0x0c201f00030a7f89 */ /* 0x000e6200000e0000 */
[----:B------:R-:W-:Y:S01]  /*4ed0*/  LOP3.LUT R0, R9, UR9, R6, 0x96, !PT ;  /* 0x0000000909007c12 */ /* 0x000fe2000f8e9606 */
[----:B------:R-:W-:Y:S01]  /*4ee0*/  IMAD.WIDE.U32 R6, R7, -0x326172a9, RZ ;  /* 0xcd9e8d5707067825 */ /* 0x000fe200078e00ff */
[----:B------:R-:W-:-:S03]  /*4ef0*/  FSETP.NEU.FTZ.AND P1, PT, R116, -INF , PT ;  /* 0xff8000007400780b */ /* 0x000fc60003f3d000 */
[----:B------:R-:W-:Y:S01]  /*4f00*/  FMUL.FTZ R13, R116, UR25 ;  /* 0x00000019740d7c20 */ /* 0x000fe20008410000 */
[----:B------:R-:W-:Y:S01]  /*4f10*/  IMAD.WIDE.U32 R18, R0, -0x326172a9, RZ ;  /* 0xcd9e8d5700127825 */ /* 0x000fe200078e00ff */
[----:B------:R-:W-:-:S03]  /*4f20*/  LOP3.LUT R7, R7, UR10, R32, 0x96, !PT ;  /* 0x0000000a07077c12 */ /* 0x000fc6000f8e9620 */
[----:B------:R-:W-:Y:S02]  /*4f30*/  FSEL R13, R13, RZ, P1 ;  /* 0x000000ff0d0d7208 */ /* 0x000fe40000800000 */
[----:B------:R-:W-:Y:S01]  /*4f40*/  LOP3.LUT R0, R19, UR8, R6, 0x96, !PT ;  /* 0x0000000813007c12 */ /* 0x000fe2000f8e9606 */
[----:B------:R-:W-:-:S04]  /*4f50*/  IMAD.WIDE.U32 R6, R7, -0x2daee0ad, RZ ;  /* 0xd2511f5307067825 */ /* 0x000fc800078e00ff */
[----:B------:R-:W-:Y:S01]  /*4f60*/  FFMA.FTZ R9, R38, UR25, -R13 ;  /* 0x0000001926097c23 */ /* 0x000fe2000801080d */
[----:B------:R-:W-:-:S04]  /*4f70*/  IMAD.WIDE.U32 R50, R0, -0x2daee0ad, RZ ;  /* 0xd2511f5300327825 */ /* 0x000fc800078e00ff */
[----:B------:R-:W-:Y:S01]  /*4f80*/  FFMA.FTZ R0, R39, UR25, -R13 ;  /* 0x0000001927007c23 */ /* 0x000fe2000801080d */
[----:B------:R-:W-:Y:S01]  /*4f90*/  LOP3.LUT R7, R7, UR7, R8, 0x96, !PT ;  /* 0x0000000707077c12 */ /* 0x000fe2000f8e9608 */
[----:B------:R2:W-:Y:S01]  /*4fa0*/  MUFU.EX2 R59, R9 ;  /* 0x00000009003b7308 */ /* 0x0005e20000000800 */
[----:B------:R-:W-:-:S03]  /*4fb0*/  LOP3.LUT R16, R51, UR6, R6, 0x96, !PT ;  /* 0x0000000633107c12 */ /* 0x000fc6000f8e9606 */
[----:B------:R-:W-:Y:S01]  /*4fc0*/  IMAD.WIDE.U32 R48, R7, -0x326172a9, RZ ;  /* 0xcd9e8d5707307825 */ /* 0x000fe200078e00ff */
[----:B-1----:R-:W-:-:S03]  /*4fd0*/  FMNMX.FTZ R3, R3, R10, !PT ;  /* 0x0000000a03037209 */ /* 0x002fc60007810000 */
[----:B------:R-:W-:Y:S01]  /*4fe0*/  IMAD.WIDE.U32 R16, R16, -0x326172a9, RZ ;  /* 0xcd9e8d5710107825 */ /* 0x000fe200078e00ff */
[----:B------:R1:W-:Y:S03]  /*4ff0*/  MUFU.EX2 R211, R0 ;  /* 0x0000000000d37308 */ /* 0x0003e60000000800 */
[C---:B------:R-:W-:Y:S01]  /*5000*/  FMUL.FTZ R12, R3.reuse, UR25 ;  /* 0x00000019030c7c20 */ /* 0x040fe20008410000 */
[----:B------:R-:W-:Y:S02]  /*5010*/  FSETP.NEU.FTZ.AND P1, PT, R3, -INF , PT ;  /* 0xff8000000300780b */ /* 0x000fe40003f3d000 */
[----:B------:R-:W-:Y:S02]  /*5020*/  LOP3.LUT R6, R16, 0xffff, RZ, 0xc0, !PT ;  /* 0x0000ffff10067812 */ /* 0x000fe400078ec0ff */
[----:B------:R-:W-:Y:S02]  /*5030*/  FSEL R12, R12, RZ, P1 ;  /* 0x000000ff0c0c7208 */ /* 0x000fe40000800000 */
[----:B------:R-:W-:Y:S01]  /*5040*/  SHF.R.U32.HI R6, RZ, 0x8, R6 ;  /* 0x00000008ff067819 */ /* 0x000fe20000011606 */
[----:B--2---:R-:W-:Y:S01]  /*5050*/  FFMA.FTZ R9, R36, UR25, -R13 ;  /* 0x0000001924097c23 */ /* 0x004fe2000801080d */
[----:B------:R-:W-:Y:S01]  /*5060*/  SHF.R.U32.HI R14, RZ, 0x18, R16 ;  /* 0x00000018ff0e7819 */ /* 0x000fe20000011610 */
[--C-:B------:R-:W-:Y:S01]  /*5070*/  FFMA.FTZ R8, R45, UR25, -R12.reuse ;  /* 0x000000192d087c23 */ /* 0x100fe2000801080c */
[----:B------:R-:W-:Y:S01]  /*5080*/  FFMA.FTZ R7, R44, UR25, -R12 ;  /* 0x000000192c077c23 */ /* 0x000fe2000801080c */
[----:B------:R-:W-:Y:S01]  /*5090*/  MUFU.EX2 R178, R9 ;  /* 0x0000000900b27308 */ /* 0x000fe20000000800 */
[----:B------:R-:W-:-:S02]  /*50a0*/  SHF.R.U32.HI R250, RZ, 0x10, R16 ;  /* 0x00000010fffa7819 */ /* 0x000fc40000011610 */
[----:B------:R-:W-:Y:S01]  /*50b0*/  SHF.R.U32.HI R249, RZ, 0x18, R16 ;  /* 0x00000018fff97819 */ /* 0x000fe20000011610 */
[----:B-1----:R-:W-:Y:S02]  /*50c0*/  FFMA.FTZ R0, R37, UR25, -R13 ;  /* 0x0000001925007c23 */ /* 0x002fe4000801080d */
[----:B------:R-:W-:Y:S02]  /*50d0*/  LDSM.16.MT88.4 R36, [R184+0xc000] ;  /* 0x00c00000b824783b */ /* 0x000fe40000004200 */
[----:B------:R1:W-:Y:S08]  /*50e0*/  MUFU.EX2 R185, R0 ;  /* 0x0000000000b97308 */ /* 0x0003f00000000800 */
[----:B------:R2:W-:Y:S08]  /*50f0*/  MUFU.EX2 R177, R8 ;  /* 0x0000000800b17308 */ /* 0x0005f00000000800 */
[----:B------:R3:W4:Y:S01]  /*5100*/  MUFU.EX2 R204, R7 ;  /* 0x0000000700cc7308 */ /* 0x0007220000000800 */
[----:B-1----:R-:W-:-:S04]  /*5110*/  LOP3.LUT R0, R16, 0xff, RZ, 0xc0, !PT ;  /* 0x000000ff10007812 */ /* 0x002fc800078ec0ff */
[----:B------:R-:W-:Y:S02]  /*5120*/  PRMT R15, R0, 0x5410, R6 ;  /* 0x00005410000f7816 */ /* 0x000fe40000000006 */
[----:B------:R-:W-:Y:S02]  /*5130*/  SHF.R.U32.HI R6, RZ, 0x10, R16 ;  /* 0x00000010ff067819 */ /* 0x000fe40000011610 */
[----:B------:R-:W-:Y:S01]  /*5140*/  LOP3.LUT R0, R17, UR19, R48, 0x96, !PT ;  /* 0x0000001311007c12 */ /* 0x000fe2000f8e9630 */
[----:B--2---:R-:W-:Y:S01]  /*5150*/  FFMA.FTZ R8, R47, UR25, -R12 ;  /* 0x000000192f087c23 */ /* 0x004fe2000801080c */
[----:B------:R-:W-:Y:S02]  /*5160*/  LOP3.LUT R9, R6, 0xff, RZ, 0xc0, !PT ;  /* 0x000000ff06097812 */ /* 0x000fe400078ec0ff */
[C---:B------:R-:W-:Y:S01]  /*5170*/  LOP3.LUT R6, R0.reuse, 0xffff, RZ, 0xc0, !PT ;  /* 0x0000ffff00067812 */ /* 0x040fe200078ec0ff */
[----:B------:R-:W-:Y:S01]  /*5180*/  MUFU.EX2 R206, R8 ;  /* 0x0000000800ce7308 */ /* 0x000fe20000000800 */
[----:B------:R-:W-:-:S02]  /*5190*/  LOP3.LUT R11, R0, 0xff, RZ, 0xc0, !PT ;  /* 0x000000ff000b7812 */ /* 0x000fc400078ec0ff */
[----:B------:R-:W-:Y:S02]  /*51a0*/  SHF.R.U32.HI R6, RZ, 0x8, R6 ;  /* 0x00000008ff067819 */ /* 0x000fe40000011606 */
[----:B---3--:R-:W-:Y:S02]  /*51b0*/  SHF.R.U32.HI R7, RZ, 0x10, R0 ;  /* 0x00000010ff077819 */ /* 0x008fe40000011600 */
[----:B------:R-:W-:Y:S01]  /*51c0*/  PRMT R11, R11, 0x5410, R6 ;  /* 0x000054100b0b7816 */ /* 0x000fe20000000006 */
[----:B------:R-:W-:Y:S01]  /*51d0*/  FFMA.FTZ R6, R46, UR25, -R12 ;  /* 0x000000192e067c23 */ /* 0x000fe2000801080c */
[----:B------:R-:W-:Y:S01]  /*51e0*/  SHF.R.U32.HI R10, RZ, 0x18, R0 ;  /* 0x00000018ff0a7819 */ /* 0x000fe20000011600 */
[----:B------:R-:W-:Y:S01]  /*51f0*/  LDSM.16.MT88.4 R44, [R181+0xe000] ;  /* 0x00e00000b52c783b */ /* 0x000fe20000004200 */
[----:B------:R-:W-:Y:S01]  /*5200*/  LOP3.LUT R0, R7, 0xff, RZ, 0xc0, !PT ;  /* 0x000000ff07007812 */ /* 0x000fe200078ec0ff */
[----:B------:R-:W1:Y:S01]  /*5210*/  MUFU.EX2 R205, R6 ;  /* 0x0000000600cd7308 */ /* 0x000e620000000800 */
[----:B----4-:R-:W-:-:S02]  /*5220*/  F2FP.BF16.F32.PACK_AB R2, R204, R177 ;  /* 0x000000b1cc02723e */ /* 0x010fc400000010ff */
[----:B------:R-:W-:Y:S02]  /*5230*/  PRMT R7, R0, 0x5410, R10 ;  /* 0x0000541000077816 */ /* 0x000fe4000000000a */
[----:B------:R-:W-:Y:S02]  /*5240*/  F2FP.BF16.F32.PACK_AB R0, R178, R59 ;  /* 0x0000003bb200723e */ /* 0x000fe400000010ff */
[----:B------:R-:W-:Y:S02]  /*5250*/  PRMT R154, R2, 0x7610, R154 ;  /* 0x00007610029a7816 */ /* 0x000fe4000000009a */
[C---:B------:R-:W-:Y:S02]  /*5260*/  PRMT R153, R0.reuse, 0x7610, R153 ;  /* 0x0000761000997816 */ /* 0x040fe40000000099 */
[----:B------:R-:W-:Y:S02]  /*5270*/  PRMT R155, R0, 0x7632, R155 ;  /* 0x00007632009b7816 */ /* 0x000fe4000000009b */
[----:B------:R-:W-:-:S02]  /*5280*/  LEA R0, R5, UR5, 0x10 ;  /* 0x0000000505007c11 */ /* 0x000fc4000f8e80ff */
[----:B------:R-:W-:Y:S02]  /*5290*/  PRMT R157, R2, 0x7632, R157 ;  /* 0x00007632029d7816 */ /* 0x000fe4000000009d */
[----:B-1----:R-:W-:Y:S02]  /*52a0*/  F2FP.BF16.F32.PACK_AB R4, R205, R206 ;  /* 0x000000cecd04723e */ /* 0x002fe400000010ff */
[----:B------:R-:W-:Y:S02]  /*52b0*/  F2FP.BF16.F32.PACK_AB R5, R185, R211 ;  /* 0x000000d3b905723e */ /* 0x000fe400000010ff */
[----:B------:R-:W-:Y:S02]  /*52c0*/  HSET2.LE.AND R2, R11, R0, PT ;  /* 0x000000000b027233 */ /* 0x000fe40003803000 */
[C---:B------:R-:W-:Y:S02]  /*52d0*/  PRMT R160, R4.reuse, 0x7610, R160 ;  /* 0x0000761004a07816 */ /* 0x040fe400000000a0 */
[----:B------:R-:W-:-:S02]  /*52e0*/  PRMT R159, R4, 0x7632, R159 ;  /* 0x00007632049f7816 */ /* 0x000fc4000000009f */
[----:B------:R-:W-:Y:S02]  /*52f0*/  PRMT R4, R153, 0x5410, R155 ;  /* 0x0000541099047816 */ /* 0x000fe4000000009b */
[C---:B------:R-:W-:Y:S02]  /*5300*/  PRMT R158, R5.reuse, 0x7610, R158 ;  /* 0x00007610059e7816 */ /* 0x040fe4000000009e */
[----:B------:R-:W-:Y:S02]  /*5310*/  PRMT R156, R5, 0x7632, R156 ;  /* 0x00007632059c7816 */ /* 0x000fe4000000009c */
[----:B------:R-:W-:Y:S02]  /*5320*/  HSET2.LE.AND R5, R7, R0, PT ;  /* 0x0000000007057233 */ /* 0x000fe40003803000 */
[----:B------:R-:W-:Y:S02]  /*5330*/  LOP3.LUT R4, R2, R4, RZ, 0xc0, !PT ;  /* 0x0000000402047212 */ /* 0x000fe400078ec0ff */
[----:B------:R-:W-:-:S02]  /*5340*/  PRMT R9, R9, 0x5410, R14 ;  /* 0x0000541009097816 */ /* 0x000fc4000000000e */
[----:B------:R-:W-:Y:S02]  /*5350*/  PRMT R2, R154, 0x5410, R157 ;  /* 0x000054109a027816 */ /* 0x000fe4000000009d */
[--C-:B------:R-:W-:Y:S02]  /*5360*/  HSET2.LE.AND R6, R15, R0.reuse, PT ;  /* 0x000000000f067233 */ /* 0x100fe40003803000 */
[----:B------:R-:W-:Y:S02]  /*5370*/  LOP3.LUT R5, R5, R2, RZ, 0xc0, !PT ;  /* 0x0000000205057212 */ /* 0x000fe400078ec0ff */
[----:B------:R-:W-:Y:S02]  /*5380*/  HSET2.LE.AND R2, R9, R0, PT ;  /* 0x0000000009027233 */ /* 0x000fe40003803000 */
[----:B------:R-:W1:Y:S01]  /*5390*/  LDSM.16.MT88.4 R8, [R184+0xe000] ;  /* 0x00e00000b808783b */ /* 0x000e620000004200 */
[----:B------:R-:W-:-:S04]  /*53a0*/  PRMT R7, R158, 0x5410, R156 ;  /* 0x000054109e077816 */ /* 0x000fc8000000009c */
[----:B------:R-:W-:Y:S02]  /*53b0*/  LOP3.LUT R6, R6, R7, RZ, 0xc0, !PT ;  /* 0x0000000706067212 */ /* 0x000fe400078ec0ff */
[----:B------:R-:W-:-:S04]  /*53c0*/  PRMT R7, R160, 0x5410, R159 ;  /* 0x00005410a0077816 */ /* 0x000fc8000000009f */
[----:B------:R-:W-:Y:S01]  /*53d0*/  LOP3.LUT R7, R2, R7, RZ, 0xc0, !PT ;  /* 0x0000000702077212 */ /* 0x000fe200078ec0ff */
[----:B------:R-:W-:Y:S01]  /*53e0*/  FFMA.FTZ R2, R55, UR25, -R13 ;  /* 0x0000001937027c23 */ /* 0x000fe2000801080d */
[----:B------:R-:W-:-:S03]  /*53f0*/  IMAD.MOV.U32 R55, RZ, RZ, R59 ;  /* 0x000000ffff377224 */ /* 0x000fc600078e003b */
[----:B------:R2:W-:Y:S02]  /*5400*/  MUFU.EX2 R118, R2 ;  /* 0x0000000200767308 */ /* 0x0005e40000000800 */
[C---:B------:R-:W-:Y:S06]  /*5410*/  HMMA.16816.F32.BF16 R108, R4.reuse, R28, RZ ;  /* 0x0000001c046c723c */ /* 0x040fec00000418ff */
[C---:B------:R-:W-:Y:S01]  /*5420*/  HMMA.16816.F32.BF16 R128, R4.reuse, R30, RZ ;  /* 0x0000001e0480723c */ /* 0x040fe200000418ff */
[----:B------:R-:W3:Y:S05]  /*5430*/  LDSM.16.MT88.4 R28, [R181+0x10000] ;  /* 0x01000000b51c783b */ /* 0x000eea0000004200 */
[----:B------:R-:W-:Y:S01]  /*5440*/  HMMA.16816.F32.BF16 R124, R4, R20, RZ ;  /* 0x00000014047c723c */ /* 0x000fe200000418ff */
[----:B--2---:R-:W-:Y:S01]  /*5450*/  FFMA.FTZ R2, R54, UR25, -R13 ;  /* 0x0000001936027c23 */ /* 0x004fe2000801080d */
[----:B------:R-:W-:-:S04]  /*5460*/  IMAD.MOV.U32 R54, RZ, RZ, R102 ;  /* 0x000000ffff367224 */ /* 0x000fc800078e0066 */
[C---:B------:R-:W-:Y:S01]  /*5470*/  HMMA.16816.F32.BF16 R132, R4.reuse, R22, RZ ;  /* 0x000000160484723c */ /* 0x040fe200000418ff */
[----:B------:R2:W-:Y:S01]  /*5480*/  MUFU.EX2 R248, R2 ;  /* 0x0000000200f87308 */ /* 0x0005e20000000800 */
[----:B------:R-:W4:Y:S04]  /*5490*/  LDSM.16.MT88.4 R20, [R183+0xe000] ;  /* 0x00e00000b714783b */ /* 0x000f280000004200 */
[C---:B-1----:R-:W-:Y:S06]  /*54a0*/  HMMA.16816.F32.BF16 R68, R4.reuse, R8, RZ ;  /* 0x000000080444723c */ /* 0x042fec00000418ff */
[----:B------:R-:W-:Y:S01]  /*54b0*/  HMMA.16816.F32.BF16 R88, R4, R10, RZ ;  /* 0x0000000a0458723c */ /* 0x000fe200000418ff */
[----:B------:R-:W-:Y:S01]  /*54c0*/  FFMA.FTZ R8, R56, UR25, -R13 ;  /* 0x0000001938087c23 */ /* 0x000fe2000801080d */
[----:B------:R-:W-:-:S03]  /*54d0*/  FFMA.FTZ R9, R58, UR25, -R12 ;  /* 0x000000193a097c23 */ /* 0x000fc6000801080c */
[----:B------:R-:W-:Y:S01]  /*54e0*/  MUFU.EX2 R186, R8 ;  /* 0x0000000800ba7308 */ /* 0x000fe20000000800 */
[----:B--2---:R-:W-:Y:S01]  /*54f0*/  FFMA.FTZ R2, R57, UR25, -R13 ;  /* 0x0000001939027c23 */ /* 0x004fe2000801080d */
[----:B------:R-:W-:Y:S01]  /*5500*/  FFMA.FTZ R10, R84, UR25, -R12 ;  /* 0x00000019540a7c23 */ /* 0x000fe2000801080c */
[C---:B------:R-:W-:Y:S05]  /*5510*/  HMMA.16816.F32.BF16 R120, R4.reuse, R40, RZ ;  /* 0x000000280478723c */ /* 0x040fea00000418ff */
[----:B------:R1:W-:Y:S01]  /*5520*/  MUFU.EX2 R180, R2 ;  /* 0x0000000200b47308 */ /* 0x0003e20000000800 */
[C---:B------:R-:W-:Y:S01]  /*5530*/  HMMA.16816.F32.BF16 R80, R4.reuse, R42, RZ ;  /* 0x0000002a0450723c */ /* 0x040fe200000418ff */
[----:B------:R-:W-:Y:S05]  /*5540*/  LDSM.16.MT88.4 R40, [R183+0x10000] ;  /* 0x01000000b728783b */ /* 0x000fea0000004200 */
[C---:B------:R-:W-:Y:S01]  /*5550*/  HMMA.16816.F32.BF16 R112, R4.reuse, R36, RZ ;  /* 0x000000240470723c */ /* 0x040fe200000418ff */
[----:B------:R2:W-:Y:S05]  /*5560*/  MUFU.EX2 R209, R9 ;  /* 0x0000000900d17308 */ /* 0x0005ea0000000800 */
[----:B------:R-:W-:Y:S01]  /*5570*/  HMMA.16816.F32.BF16 R76, R4, R38, RZ ;  /* 0x00000026044c723c */ /* 0x000fe200000418ff */
[----:B------:R-:W-:Y:S02]  /*5580*/  LDSM.16.MT88.4 R36, [R184+0x10000] ;  /* 0x01000000b824783b */ /* 0x000fe40000004200 */
[----:B------:R4:W4:Y:S01]  /*5590*/  MUFU.EX2 R210, R10 ;  /* 0x0000000a00d27308 */ /* 0x0009220000000800 */
[----:B-1----:R-:W-:-:S02]  /*55a0*/  LOP3.LUT R2, R49, UR4, R18, 0x96, !PT ;  /* 0x0000000431027c12 */ /* 0x002fc4000f8e9612 */
[----:B------:R-:W-:Y:S03]  /*55b0*/  HMMA.16816.F32.BF16 R96, R4, R24, RZ ;  /* 0x000000180460723c */ /* 0x000fe600000418ff */
[----:B------:R-:W-:-:S03]  /*55c0*/  IMAD.WIDE.U32 R14, R2, -0x2daee0ad, RZ ;  /* 0xd2511f53020e7825 */ /* 0x000fc600078e00ff */
[C---:B------:R-:W-:Y:S01]  /*55d0*/  HMMA.16816.F32.BF16 R60, R4.reuse, R26, RZ ;  /* 0x0000001a043c723c */ /* 0x040fe200000418ff */
[----:B------:R-:W1:Y:S01]  /*55e0*/  LDSM.16.MT88.4 R24, [R182+0x10000] ;  /* 0x01000000b618783b */ /* 0x000e620000004200 */
[----:B------:R-:W-:Y:S02]  /*55f0*/  LOP3.LUT R8, R14, 0xffff, RZ, 0xc0, !PT ;  /* 0x0000ffff0e087812 */ /* 0x000fe400078ec0ff */
[----:B------:R-:W-:Y:S02]  /*5600*/  LOP3.LUT R2, R15, UR28, R50, 0x96, !PT ;  /* 0x0000001c0f027c12 */ /* 0x000fe4000f8e9632 */
[----:B--2---:R-:W-:Y:S01]  /*5610*/  SHF.R.U32.HI R9, RZ, 0x10, R14 ;  /* 0x00000010ff097819 */ /* 0x004fe2000001160e */
[----:B---3--:R-:W-:Y:S01]  /*5620*/  HMMA.16816.F32.BF16 R56, R4, R28, RZ ;  /* 0x0000001c0438723c */ /* 0x008fe200000418ff */
[----:B------:R-:W-:Y:S02]  /*5630*/  SHF.R.U32.HI R18, RZ, 0x8, R8 ;  /* 0x00000008ff127819 */ /* 0x000fe40000011608 */
[----:B------:R-:W-:-:S02]  /*5640*/  LOP3.LUT R8, R2, 0xffff, RZ, 0xc0, !PT ;  /* 0x0000ffff02087812 */ /* 0x000fc400078ec0ff */
[----:B----4-:R-:W-:Y:S01]  /*5650*/  LOP3.LUT R10, R9, 0xff, RZ, 0xc0, !PT ;  /* 0x000000ff090a7812 */ /* 0x010fe200078ec0ff */
[----:B------:R-:W-:Y:S01]  /*5660*/  FFMA.FTZ R9, R92, UR25, -R12 ;  /* 0x000000195c097c23 */ /* 0x000fe2000801080c */
[----:B------:R-:W-:Y:S01]  /*5670*/  LOP3.LUT R11, R2, 0xff, RZ, 0xc0, !PT ;  /* 0x000000ff020b7812 */ /* 0x000fe200078ec0ff */
[C---:B------:R-:W-:Y:S01]  /*5680*/  HMMA.16816.F32.BF16 R84, R4.reuse, R30, RZ ;  /* 0x0000001e0454723c */ /* 0x040fe200000418ff */
[----:B------:R-:W-:Y:S01]  /*5690*/  SHF.R.U32.HI R8, RZ, 0x8, R8 ;  /* 0x00000008ff087819 */ /* 0x000fe20000011608 */
[----:B------:R2:W-:Y:S01]  /*56a0*/  MUFU.EX2 R179, R9 ;  /* 0x0000000900b37308 */ /* 0x0005e20000000800 */
[----:B------:R-:W-:Y:S01]  /*56b0*/  SHF.R.U32.HI R19, RZ, 0x18, R14 ;  /* 0x00000018ff137819 */ /* 0x000fe2000001160e */
[----:B------:R-:W3:Y:S01]  /*56c0*/  LDSM.16.MT88.4 R28, [R181+0xc800] ;  /* 0x00c80000b51c783b */ /* 0x000ee20000004200 */
[----:B------:R-:W-:Y:S01]  /*56d0*/  PRMT R11, R11, 0x5410, R8 ;  /* 0x000054100b0b7816 */ /* 0x000fe20000000008 */
[----:B------:R-:W-:Y:S01]  /*56e0*/  HMMA.16816.F32.BF16 R64, R4, R20, RZ ;  /* 0x000000140440723c */ /* 0x000fe200000418ff */
[----:B------:R-:W-:-:S02]  /*56f0*/  SHF.R.U32.HI R8, RZ, 0x10, R2 ;  /* 0x00000010ff087819 */ /* 0x000fc40000011602 */
[----:B------:R-:W-:Y:S02]  /*5700*/  PRMT R19, R10, 0x5410, R19 ;  /* 0x000054100a137816 */ /* 0x000fe40000000013 */
[----:B------:R-:W-:Y:S01]  /*5710*/  SHF.R.U32.HI R10, RZ, 0x18, R2 ;  /* 0x00000018ff0a7819 */ /* 0x000fe20000011602 */
[C---:B------:R-:W-:Y:S01]  /*5720*/  HMMA.16816.F32.BF16 R104, R4.reuse, R44, RZ ;  /* 0x0000002c0468723c */ /* 0x040fe200000418ff */
[----:B------:R-:W-:Y:S02]  /*5730*/  LOP3.LUT R2, R8, 0xff, RZ, 0xc0, !PT ;  /* 0x000000ff08027812 */ /* 0x000fe400078ec0ff */
[----:B------:R-:W-:Y:S02]  /*5740*/  F2FP.BF16.F32.PACK_AB R8, R210, R209 ;  /* 0x000000d1d208723e */ /* 0x000fe400000010ff */
[----:B------:R-:W-:Y:S01]  /*5750*/  PRMT R10, R2, 0x5410, R10 ;  /* 0x00005410020a7816 */ /* 0x000fe2000000000a */
[----:B------:R-:W-:Y:S01]  /*5760*/  HMMA.16816.F32.BF16 R72, R4, R46, RZ ;  /* 0x0000002e0448723c */ /* 0x000fe200000418ff */
[----:B--2---:R-:W-:Y:S01]  /*5770*/  FFMA.FTZ R9, R100, UR25, -R12 ;  /* 0x0000001964097c23 */ /* 0x004fe2000801080c */
[----:B------:R-:W-:-:S02]  /*5780*/  HSET2.LE.AND R2, R11, R0, PT ;  /* 0x000000000b027233 */ /* 0x000fc40003803000 */
[C---:B------:R-:W-:Y:S01]  /*5790*/  PRMT R150, R8.reuse, 0x7610, R150 ;  /* 0x0000761008967816 */ /* 0x040fe20000000096 */
[----:B------:R2:W4:Y:S01]  /*57a0*/  MUFU.EX2 R119, R9 ;  /* 0x0000000900777308 */ /* 0x0005220000000800 */
[----:B------:R-:W-:Y:S01]  /*57b0*/  PRMT R149, R8, 0x7632, R149 ;  /* 0x0000763208957816 */ /* 0x000fe20000000095 */
[C---:B------:R-:W-:Y:S01]  /*57c0*/  HMMA.16816.F32.BF16 R44, R4.reuse, R22, RZ ;  /* 0x00000016042c723c */ /* 0x040fe200000418ff */
[----:B------:R-:W-:Y:S02]  /*57d0*/  LOP3.LUT R20, R14, 0xff, RZ, 0xc0, !PT ;  /* 0x000000ff0e147812 */ /* 0x000fe400078ec0ff */
[----:B------:R-:W-:Y:S02]  /*57e0*/  LOP3.LUT R35, R15, UR28, R50, 0x96, !PT ;  /* 0x0000001c0f237c12 */ /* 0x000fe4000f8e9632 */
[----:B------:R-:W-:Y:S01]  /*57f0*/  PRMT R18, R20, 0x5410, R18 ;  /* 0x0000541014127816 */ /* 0x000fe20000000012 */
[----:B-1----:R-:W-:Y:S01]  /*5800*/  HMMA.16816.F32.BF16 R92, R4, R24, RZ ;  /* 0x00000018045c723c */ /* 0x002fe200000418ff */
[----:B------:R-:W1:Y:S01]  /*5810*/  LDSM.16.MT88.4 R20, [R184+0xc800] ;  /* 0x00c80000b814783b */ /* 0x000e620000004200 */
[----:B------:R-:W-:-:S02]  /*5820*/  LOP3.LUT R252, R14, 0xffff, RZ, 0xc0, !PT ;  /* 0x0000ffff0efc7812 */ /* 0x000fc400078ec0ff */
[----:B------:R-:W-:Y:S02]  /*5830*/  SHF.R.U32.HI R251, RZ, 0x18, R14 ;  /* 0x00000018fffb7819 */ /* 0x000fe4000001160e */
[----:B------:R-:W-:Y:S01]  /*5840*/  HMMA.16816.F32.BF16 R100, R4, R26, RZ ;  /* 0x0000001a0464723c */ /* 0x000fe200000418ff */
[----:B------:R-:W1:Y:S01]  /*5850*/  LDSM.16.MT88.4 R24, [R182+0xc800] ;  /* 0x00c80000b618783b */ /* 0x000e620000004200 */
[----:B--2---:R-:W-:-:S04]  /*5860*/  F2FP.BF16.F32.PACK_AB R9, R248, R118 ;  /* 0x00000076f809723e */ /* 0x004fc800000010ff */
[C---:B------:R-:W-:Y:S01]  /*5870*/  HMMA.16816.F32.BF16 R136, R4.reuse, R36, RZ ;  /* 0x000000240488723c */ /* 0x040fe200000418ff */
[C---:B------:R-:W-:Y:S02]  /*5880*/  PRMT R152, R9.reuse, 0x7610, R152 ;  /* 0x0000761009987816 */ /* 0x040fe40000000098 */
[----:B------:R-:W-:Y:S02]  /*5890*/  PRMT R151, R9, 0x7632, R151 ;  /* 0x0000763209977816 */ /* 0x000fe40000000097 */
[----:B------:R-:W-:Y:S01]  /*58a0*/  PRMT R9, R150, 0x5410, R149 ;  /* 0x0000541096097816 */ /* 0x000fe20000000095 */
[C---:B------:R-:W-:Y:S01]  /*58b0*/  HMMA.16816.F32.BF16 R164, R4.reuse, R38, RZ ;  /* 0x0000002604a4723c */ /* 0x040fe200000418ff */
[----:B------:R-:W-:Y:S01]  /*58c0*/  PRMT R8, R152, 0x5410, R151 ;  /* 0x0000541098087816 */ /* 0x000fe20000000097 */
[----:B------:R-:W-:Y:S03]  /*58d0*/  LDSM.16.MT88.4 R36, [R182+0x10800] ;  /* 0x01080000b624783b */ /* 0x000fe60000004200 */
[----:B------:R-:W-:Y:S01]  /*58e0*/  LOP3.LUT R8, R2, R8, RZ, 0xc0, !PT ;  /* 0x0000000802087212 */ /* 0x000fe200078ec0ff */
[----:B------:R-:W-:Y:S01]  /*58f0*/  HMMA.16816.F32.BF16 R244, R4, R40, RZ ;  /* 0x0000002804f4723c */ /* 0x000fe200000418ff */
[----:B------:R-:W-:-:S02]  /*5900*/  HSET2.LE.AND R2, R10, R0, PT ;  /* 0x000000000a027233 */ /* 0x000fc40003803000 */
[----:B------:R-:W-:-:S03]  /*5910*/  F2FP.BF16.F32.PACK_AB R10, R186, R180 ;  /* 0x000000b4ba0a723e */ /* 0x000fc600000010ff */
[----:B------:R-:W-:Y:S01]  /*5920*/  LOP3.LUT R9, R2, R9, RZ, 0xc0, !PT ;  /* 0x0000000902097212 */ /* 0x000fe200078ec0ff */
[----:B------:R-:W-:Y:S01]  /*5930*/  HMMA.16816.F32.BF16 R240, R4, R42, RZ ;  /* 0x0000002a04f0723c */ /* 0x000fe200000418ff */
[----:B----4-:R-:W-:Y:S01]  /*5940*/  F2FP.BF16.F32.PACK_AB R2, R119, R179 ;  /* 0x000000b37702723e */ /* 0x010fe200000010ff */
[----:B------:R-:W-:Y:S01]  /*5950*/  IMAD.MOV.U32 R40, RZ, RZ, R206 ;  /* 0x000000ffff287224 */ /* 0x000fe200078e00ce */
[C---:B------:R-:W-:Y:S02]  /*5960*/  PRMT R148, R10.reuse, 0x7610, R148 ;  /* 0x000076100a947816 */ /* 0x040fe40000000094 */
[----:B------:R-:W-:Y:S02]  /*5970*/  PRMT R147, R10, 0x7632, R147 ;  /* 0x000076320a937816 */ /* 0x000fe40000000093 */
[C---:B------:R-:W-:Y:S01]  /*5980*/  PRMT R146, R2.reuse, 0x7610, R146 ;  /* 0x0000761002927816 */ /* 0x040fe20000000092 */
[----:B------:R-:W-:Y:S01]  /*5990*/  IMAD.MOV.U32 R43, RZ, RZ, R205 ;  /* 0x000000ffff2b7224 */ /* 0x000fe200078e00cd */
[----:B------:R-:W-:Y:S01]  /*59a0*/  PRMT R145, R2, 0x7632, R145 ;  /* 0x0000763202917816 */ /* 0x000fe20000000091 */
[----:B------:R-:W-:Y:S01]  /*59b0*/  IMAD.MOV.U32 R42, RZ, RZ, R204 ;  /* 0x000000ffff2a7224 */ /* 0x000fe200078e00cc */
[----:B------:R-:W-:-:S02]  /*59c0*/  HSET2.LE.AND R2, R18, R0, PT ;  /* 0x0000000012027233 */ /* 0x000fc40003803000 */
[----:B------:R-:W-:Y:S02]  /*59d0*/  PRMT R5, R148, 0x5410, R147 ;  /* 0x0000541094057816 */ /* 0x000fe40000000093 */
[----:B------:R-:W-:Y:S02]  /*59e0*/  HSET2.LE.AND R4, R19, R0, PT ;  /* 0x0000000013047233 */ /* 0x000fe40003803000 */
[----:B------:R-:W-:Y:S02]  /*59f0*/  LOP3.LUT R10, R2, R5, RZ, 0xc0, !PT ;  /* 0x00000005020a7212 */ /* 0x000fe400078ec0ff */
[----:B------:R-:W-:-:S04]  /*5a00*/  PRMT R2, R146, 0x5410, R145 ;  /* 0x0000541092027816 */ /* 0x000fc80000000091 */
[----:B------:R-:W-:Y:S02]  /*5a10*/  LOP3.LUT R11, R4, R2, RZ, 0xc0, !PT ;  /* 0x00000002040b7212 */ /* 0x000fe400078ec0ff */
[----:B------:R-:W2:Y:S01]  /*5a20*/  LDSM.16.MT88.4 R4, [R183+0xc800] ;  /* 0x00c80000b704783b */ /* 0x000ea20000004200 */
[----:B------:R-:W-:-:S04]  /*5a30*/  LOP3.LUT R2, R141, UR24, RZ, 0x3c, !PT ;  /* 0x000000188d027c12 */ /* 0x000fc8000f8e3cff */
[C---:B---3--:R-:W-:Y:S06]  /*5a40*/  HMMA.16816.F32.BF16 R124, R8.reuse, R28, R124 ;  /* 0x0000001c087c723c */ /* 0x048fec000004187c */
[C---:B------:R-:W-:Y:S01]  /*5a50*/  HMMA.16816.F32.BF16 R224, R8.reuse, R30, R132 ;  /* 0x0000001e08e0723c */ /* 0x040fe20000041884 */
[----:B------:R-:W3:Y:S05]  /*5a60*/  LDSM.16.MT88.4 R28, [R182+0xe800] ;  /* 0x00e80000b61c783b */ /* 0x000eea0000004200 */
[C---:B-1----:R-:W-:Y:S06]  /*5a70*/  HMMA.16816.F32.BF16 R236, R8.reuse, R20, R112 ;  /* 0x0000001408ec723c */ /* 0x042fec0000041870 */
[----:B------:R-:W-:Y:S01]  /*5a80*/  HMMA.16816.F32.BF16 R220, R8, R22, R76 ;  /* 0x0000001608dc723c */ /* 0x000fe2000004184c */
[----:B------:R-:W1:Y:S01]  /*5a90*/  LDSM.16.MT88.4 R20, [R184+0xe800] ;  /* 0x00e80000b814783b */ /* 0x000e620000004200 */
[----:B------:R-:W-:-:S02]  /*5aa0*/  IMAD.MOV.U32 R113, RZ, RZ, R186 ;  /* 0x000000ffff717224 */ /* 0x000fc400078e00ba */
[----:B------:R-:W-:Y:S02]  /*5ab0*/  IMAD.MOV.U32 R112, RZ, RZ, R209 ;  /* 0x000000ffff707224 */ /* 0x000fe400078e00d1 */
[C---:B------:R-:W-:Y:S01]  /*5ac0*/  HMMA.16816.F32.BF16 R212, R8.reuse, R24, R120 ;  /* 0x0000001808d4723c */ /* 0x040fe20000041878 */
[----:B------:R-:W-:Y:S02]  /*5ad0*/  IMAD.MOV.U32 R186, RZ, RZ, R208 ;  /* 0x000000ffffba7224 */ /* 0x000fe400078e00d0 */
[----:B------:R-:W-:Y:S02]  /*5ae0*/  IMAD.MOV.U32 R114, RZ, RZ, R185 ;  /* 0x000000ffff727224 */ /* 0x000fe400078e00b9 */
[----:B------:R-:W-:Y:S01]  /*5af0*/  IMAD.MOV.U32 R115, RZ, RZ, R119 ;  /* 0x000000ffff737224 */ /* 0x000fe200078e0077 */
[----:B------:R-:W-:Y:S01]  /*5b00*/  HMMA.16816.F32.BF16 R120, R8, R26, R80 ;  /* 0x0000001a0878723c */ /* 0x000fe20000041850 */
[----:B------:R-:W4:Y:S01]  /*5b10*/  LDSM.16.MT88.4 R24, [R181+0xe800] ;  /* 0x00e80000b518783b */ /* 0x000f220000004200 */
[----:B------:R-:W-:-:S04]  /*5b20*/  IMAD.MOV.U32 R53, RZ, RZ, R113 ;  /* 0x000000ffff357224 */ /* 0x000fc800078e0071 */
[C---:B--2---:R-:W-:Y:S06]  /*5b30*/  HMMA.16816.F32.BF16 R204, R8.reuse, R4, R108 ;  /* 0x0000000408cc723c */ /* 0x044fec000004186c */
[----:B------:R-:W-:Y:S01]  /*5b40*/  HMMA.16816.F32.BF16 R76, R8, R6, R128 ;  /* 0x00000006084c723c */ /* 0x000fe20000041880 */
[----:B------:R-:W-:-:S05]  /*5b50*/  IMAD.WIDE.U32 R4, R2, -0x326172a9, RZ ;  /* 0xcd9e8d5702047825 */ /* 0x000fca00078e00ff */
[----:B---3--:R-:W-:Y:S01]  /*5b60*/  HMMA.16816.F32.BF16 R96, R8, R28, R96 ;  /* 0x0000001c0860723c */ /* 0x008fe20000041860 */
[----:B------:R-:W-:Y:S01]  /*5b70*/  LOP3.LUT R5, R5, UR16, R52, 0x96, !PT ;  /* 0x0000001005057c12 */ /* 0x000fe2000f8e9634 */
[----:B------:R-:W-:Y:S01]  /*5b80*/  IMAD.MOV.U32 R52, RZ, RZ, R114 ;  /* 0x000000ffff347224 */ /* 0x000fe200078e0072 */
[----:B------:R-:W-:-:S03]  /*5b90*/  LOP3.LUT R2, R33, UR15, R4, 0x96, !PT ;  /* 0x0000000f21027c12 */ /* 0x000fc6000f8e9604 */
[----:B------:R-:W-:Y:S01]  /*5ba0*/  HMMA.16816.F32.BF16 R108, R8, R30, R60 ;  /* 0x0000001e086c723c */ /* 0x000fe2000004183c */
[----:B------:R-:W2:Y:S01]  /*5bb0*/  LDSM.16.MT88.4 R28, [R181+0x10800] ;  /* 0x01080000b51c783b */ /* 0x000ea20000004200 */
[----:B------:R-:W-:-:S04]  /*5bc0*/  IMAD.WIDE.U32 R4, R5, -0x2daee0ad, RZ ;  /* 0xd2511f5305047825 */ /* 0x000fc800078e00ff */
[----:B------:R-:W-:Y:S01]  /*5bd0*/  IMAD.WIDE.U32 R6, R2, -0x2daee0ad, RZ ;  /* 0xd2511f5302067825 */ /* 0x000fe200078e00ff */
[C---:B-1----:R-:W-:Y:S01]  /*5be0*/  HMMA.16816.F32.BF16 R128, R8.reuse, R22, R88 ;  /* 0x000000160880723c */ /* 0x042fe20000041858 */
[C-C-:B------:R-:W-:Y:S02]  /*5bf0*/  LOP3.LUT R2, R5.reuse, UR11, R34.reuse, 0x96, !PT ;  /* 0x0000000b05027c12 */ /* 0x140fe4000f8e9622 */
[----:B------:R-:W-:Y:S02]  /*5c00*/  LOP3.LUT R5, R5, UR11, R34, 0x96, !PT ;  /* 0x0000000b05057c12 */ /* 0x000fe4000f8e9622 */
[----:B------:R-:W-:Y:S01]  /*5c10*/  LOP3.LUT R60, R17, UR19, R48, 0x96, !PT ;  /* 0x00000013113c7c12 */ /* 0x000fe2000f8e9630 */
[----:B------:R-:W-:Y:S01]  /*5c20*/  IMAD.WIDE.U32 R18, R2, -0x326172a9, RZ ;  /* 0xcd9e8d5702127825 */ /* 0x000fe200078e00ff */
[C-C-:B------:R-:W-:Y:S01]  /*5c30*/  LOP3.LUT R22, R7.reuse, UR9, R4.reuse, 0x96, !PT ;  /* 0x0000000907167c12 */ /* 0x140fe2000f8e9604 */
[----:B------:R-:W-:Y:S01]  /*5c40*/  HMMA.16816.F32.BF16 R228, R8, R20, R68 ;  /* 0x0000001408e4723c */ /* 0x000fe20000041844 */
[----:B------:R-:W-:-:S02]  /*5c50*/  LOP3.LUT R2, R7, UR9, R4, 0x96, !PT ;  /* 0x0000000907027c12 */ /* 0x000fc4000f8e9604 */
[----:B------:R-:W-:Y:S01]  /*5c60*/  LOP3.LUT R63, R16, 0xffff, RZ, 0xc0, !PT ;  /* 0x0000ffff103f7812 */ /* 0x000fe200078ec0ff */
[----:B------:R-:W-:Y:S02]  /*5c70*/  IMAD.WIDE.U32 R22, R22, -0x326172a9, RZ ;  /* 0xcd9e8d5716167825 */ /* 0x000fe400078e00ff */
[C---:B----4-:R-:W-:Y:S01]  /*5c80*/  HMMA.16816.F32.BF16 R232, R8.reuse, R24, R104 ;  /* 0x0000001808e8723c */ /* 0x050fe20000041868 */
[----:B------:R-:W-:Y:S01]  /*5c90*/  LOP3.LUT R21, R19, UR10, R32, 0x96, !PT ;  /* 0x0000000a13157c12 */ /* 0x000fe2000f8e9620 */
[----:B------:R-:W-:Y:S01]  /*5ca0*/  IMAD.MOV.U32 R70, RZ, RZ, R211 ;  /* 0x000000ffff467224 */ /* 0x000fe200078e00d3 */
[----:B------:R-:W-:Y:S01]  /*5cb0*/  LOP3.LUT R20, R23, UR8, R18, 0x96, !PT ;  /* 0x0000000817147c12 */ /* 0x000fe2000f8e9612 */
[----:B------:R-:W-:Y:S02]  /*5cc0*/  IMAD.WIDE.U32 R18, R5, -0x326172a9, RZ ;  /* 0xcd9e8d5705127825 */ /* 0x000fe400078e00ff */
[----:B------:R-:W-:Y:S01]  /*5cd0*/  HMMA.16816.F32.BF16 R216, R8, R26, R72 ;  /* 0x0000001a08d8723c */ /* 0x000fe20000041848 */
[----:B------:R-:W1:Y:S01]  /*5ce0*/  LDSM.16.MT88.4 R24, [R183+0xe800] ;  /* 0x00e80000b718783b */ /* 0x000e620000004200 */
[----:B------:R-:W-:Y:S01]  /*5cf0*/  IMAD.WIDE.U32 R4, R21, -0x2daee0ad, RZ ;  /* 0xd2511f5315047825 */ /* 0x000fe200078e00ff */
[----:B------:R-:W-:-:S02]  /*5d00*/  LOP3.LUT R7, R19, UR10, R32, 0x96, !PT ;  /* 0x0000000a13077c12 */ /* 0x000fc4000f8e9620 */
[----:B------:R-:W-:Y:S01]  /*5d10*/  LOP3.LUT R19, R14, 0xff, RZ, 0xc0, !PT ;  /* 0x000000ff0e137812 */ /* 0x000fe200078ec0ff */
[----:B------:R-:W-:Y:S01]  /*5d20*/  IMAD.MOV.U32 R69, RZ, RZ, R210 ;  /* 0x000000ffff457224 */ /* 0x000fe200078e00d2 */
[----:B------:R-:W-:Y:S01]  /*5d30*/  LOP3.LUT R5, R5, UR7, R6, 0x96, !PT ;  /* 0x0000000705057c12 */ /* 0x000fe2000f8e9606 */
[----:B------:R-:W-:Y:S01]  /*5d40*/  IMAD.MOV.U32 R71, RZ, RZ, R248 ;  /* 0x000000ffff477224 */ /* 0x000fe200078e00f8 */
[----:B------:R-:W-:Y:S01]  /*5d50*/  ISETP.LE.U32.AND P3, PT, R19, UR5, PT ;  /* 0x0000000513007c0c */ /* 0x000fe2000bf63070 */
[----:B------:R-:W-:Y:S01]  /*5d60*/  HMMA.16816.F32.BF16 R72, R8, R38, R100 ;  /* 0x000000260848723c */ /* 0x000fe20000041864 */
[----:B------:R-:W-:-:S05]  /*5d70*/  LOP3.LUT R248, R16, 0xff, RZ, 0xc0, !PT ;  /* 0x000000ff10f87812 */ /* 0x000fca00078ec0ff */
[C---:B--2---:R-:W-:Y:S06]  /*5d80*/  HMMA.16816.F32.BF16 R104, R8.reuse, R28, R56 ;  /* 0x0000001c0868723c */ /* 0x044fec0000041838 */
[----:B------:R-:W-:Y:S01]  /*5d90*/  HMMA.16816.F32.BF16 R208, R8, R30, R84 ;  /* 0x0000001e08d0723c */ /* 0x000fe20000041854 */
[----:B------:R-:W-:-:S04]  /*5da0*/  IMAD.WIDE.U32 R56, R20, -0x2daee0ad, RZ ;  /* 0xd2511f5314387825 */ /* 0x000fc800078e00ff */
[----:B------:R-:W-:Y:S01]  /*5db0*/  IMAD.WIDE.U32 R20, R2, -0x326172a9, RZ ;  /* 0xcd9e8d5702147825 */ /* 0x000fe200078e00ff */
[----:B------:R-:W-:Y:S01]  /*5dc0*/  LOP3.LUT R4, R57, UR6, R4, 0x96, !PT ;  /* 0x0000000639047c12 */ /* 0x000fe2000f8e9604 */
[----:B------:R-:W-:Y:S01]  /*5dd0*/  HMMA.16816.F32.BF16 R80, R8, R36, R92 ;  /* 0x000000240850723c */ /* 0x000fe2000004185c */
[----:B------:R-:W-:Y:S01]  /*5de0*/  SHF.R.U32.HI R86, RZ, 0x10, R14 ;  /* 0x00000010ff567819 */ /* 0x000fe2000001160e */
[----:B------:R-:W-:Y:S01]  /*5df0*/  IMAD.WIDE.U32 R14, R5, -0x326172a9, RZ ;  /* 0xcd9e8d57050e7825 */ /* 0x000fe200078e00ff */
[----:B------:R-:W-:-:S03]  /*5e00*/  LOP3.LUT R2, R21, UR8, R18, 0x96, !PT ;  /* 0x0000000815027c12 */ /* 0x000fc6000f8e9612 */
[----:B------:R-:W-:Y:S01]  /*5e10*/  IMAD.WIDE.U32 R4, R4, -0x326172a9, RZ ;  /* 0xcd9e8d5704047825 */ /* 0x000fe200078e00ff */
[----:B------:R-:W-:-:S03]  /*5e20*/  LOP3.LUT R62, R15, UR4, R22, 0x96, !PT ;  /* 0x000000040f3e7c12 */ /* 0x000fc6000f8e9616 */
[----:B------:R-:W-:Y:S01]  /*5e30*/  IMAD.MOV.U32 R87, RZ, RZ, R118 ;  /* 0x000000ffff577224 */ /* 0x000fe200078e0076 */
[----:B------:R-:W-:Y:S01]  /*5e40*/  LOP3.LUT R22, R5, UR19, R14, 0x96, !PT ;  /* 0x0000001305167c12 */ /* 0x000fe2000f8e960e */
[----:B------:R-:W-:Y:S01]  /*5e50*/  IMAD.WIDE.U32 R14, R2, -0x2daee0ad, RZ ;  /* 0xd2511f53020e7825 */ /* 0x000fe200078e00ff */
[C---:B------:R-:W-:Y:S01]  /*5e60*/  LOP3.LUT R57, R4.reuse, 0xff, RZ, 0xc0, !PT ;  /* 0x000000ff04397812 */ /* 0x040fe200078ec0ff */
[C---:B-1----:R-:W-:Y:S01]  /*5e70*/  HMMA.16816.F32.BF16 R88, R8.reuse, R26, R44 ;  /* 0x0000001a0858723c */ /* 0x042fe2000004182c */
[----:B------:R-:W-:Y:S02]  /*5e80*/  LOP3.LUT R59, R4, 0xffff, RZ, 0xc0, !PT ;  /* 0x0000ffff043b7812 */ /* 0x000fe400078ec0ff */
[--C-:B------:R-:W-:Y:S02]  /*5e90*/  SHF.R.U32.HI R61, RZ, 0x10, R4.reuse ;  /* 0x00000010ff3d7819 */ /* 0x100fe40000011604 */
[----:B------:R-:W-:Y:S01]  /*5ea0*/  SHF.R.U32.HI R58, RZ, 0x18, R4 ;  /* 0x00000018ff3a7819 */ /* 0x000fe20000011604 */
[----:B------:R-:W-:Y:S01]  /*5eb0*/  IMAD.WIDE.U32 R4, R7, -0x2daee0ad, RZ ;  /* 0xd2511f5307047825 */ /* 0x000fe200078e00ff */
[----:B------:R-:W-:Y:S01]  /*5ec0*/  HMMA.16816.F32.BF16 R132, R8, R24, R64 ;  /* 0x000000180884723c */ /* 0x000fe20000041840 */
[----:B------:R-:W1:Y:S02]  /*5ed0*/  LDSM.16.MT88.4 R24, [R184+0x10800] ;  /* 0x01080000b818783b */ /* 0x000e640000004200 */
[----:B------:R-:W-:Y:S01]  /*5ee0*/  IMAD.MOV.U32 R44, RZ, RZ, R186 ;  /* 0x000000ffff2c7224 */ /* 0x000fe200078e00ba */
[----:B------:R-:W-:Y:S01]  /*5ef0*/  LOP3.LUT R6, R5, UR7, R6, 0x96, !PT ;  /* 0x0000000705067c12 */ /* 0x000fe2000f8e9606 */
[----:B------:R-:W-:Y:S01]  /*5f00*/  IMAD.MOV.U32 R45, RZ, RZ, R180 ;  /* 0x000000ffff2d7224 */ /* 0x000fe200078e00b4 */
[----:B------:R-:W-:Y:S01]  /*5f10*/  LOP3.LUT R2, R15, UR6, R4, 0x96, !PT ;  /* 0x000000060f027c12 */ /* 0x000fe2000f8e9604 */
[----:B------:R-:W-:-:S02]  /*5f20*/  IMAD.MOV.U32 R67, RZ, RZ, R71 ;  /* 0x000000ffff437224 */ /* 0x000fc400078e0047 */
[----:B------:R-:W-:Y:S01]  /*5f30*/  IMAD.MOV.U32 R47, RZ, RZ, R115 ;  /* 0x000000ffff2f7224 */ /* 0x000fe200078e0073 */
[----:B------:R-:W-:Y:S01]  /*5f40*/  ISETP.LE.U32.AND P5, PT, R57, UR5, PT ;  /* 0x0000000539007c0c */ /* 0x000fe2000bfa3070 */
[----:B------:R-:W-:Y:S01]  /*5f50*/  IMAD.WIDE.U32 R6, R6, -0x326172a9, RZ ;  /* 0xcd9e8d5706067825 */ /* 0x000fe200078e00ff */
[----:B------:R-:W-:Y:S01]  /*5f60*/  ISETP.LE.U32.AND P2, PT, R58, UR5, PT ;  /* 0x000000053a007c0c */ /* 0x000fe2000bf43070 */
[----:B------:R-:W-:Y:S02]  /*5f70*/  USHF.L.U32 UR34, UR18, 0x3, URZ ;  /* 0x0000000312227899 */ /* 0x000fe4000800063f */
[----:B------:R-:W-:Y:S01]  /*5f80*/  IMAD.WIDE.U32 R4, R2, -0x326172a9, RZ ;  /* 0xcd9e8d5702047825 */ /* 0x000fe200078e00ff */
[----:B------:R-:W-:-:S03]  /*5f90*/  LOP3.LUT R7, R7, UR4, R20, 0x96, !PT ;  /* 0x0000000407077c12 */ /* 0x000fc6000f8e9614 */
[----:B------:R-:W-:Y:S01]  /*5fa0*/  FFMA.FTZ R2, R117, UR25, -R13 ;  /* 0x0000001975027c23 */ /* 0x000fe2000801080d */
[----:B------:R-:W-:Y:S01]  /*5fb0*/  ULDC.64 UR6, c[0x0][0x2a8] ;  /* 0x0000aa0000067ab9 */ /* 0x000fe20000000a00 */
[----:B------:R-:W-:Y:S01]  /*5fc0*/  IMAD.MOV.U32 R71, RZ, RZ, R54 ;  /* 0x000000ffff477224 */ /* 0x000fe200078e0036 */
[----:B------:R-:W-:Y:S01]  /*5fd0*/  LOP3.LUT R6, R5, UR19, R6, 0x96, !PT ;  /* 0x0000001305067c12 */ /* 0x000fe2000f8e9606 */
[----:B------:R2:W-:Y:S01]  /*5fe0*/  MUFU.EX2 R85, R2 ;  /* 0x0000000200557308 */ /* 0x0005e20000000800 */
[C---:B------:R-:W-:Y:S01]  /*5ff0*/  LOP3.LUT R17, R4.reuse, 0xffff, RZ, 0xc0, !PT ;  /* 0x0000ffff04117812 */ /* 0x040fe200078ec0ff */
[----:B------:R-:W-:Y:S01]  /*6000*/  IMAD.MOV.U32 R54, RZ, RZ, R55 ;  /* 0x000000ffff367224 */ /* 0x000fe200078e0037 */
[----:B------:R-:W-:Y:S01]  /*6010*/  LOP3.LUT R21, R4, 0xff, RZ, 0xc0, !PT ;  /* 0x000000ff04157812 */ /* 0x000fe200078ec0ff */
[----:B------:R-:W-:Y:S01]  /*6020*/  IMAD.MOV.U32 R55, RZ, RZ, R177 ;  /* 0x000000ffff377224 */ /* 0x000fe200078e00b1 */
[--C-:B------:R-:W-:Y:S01]  /*6030*/  SHF.R.U32.HI R20, RZ, 0x10, R4.reuse ;  /* 0x00000010ff147819 */ /* 0x100fe20000011604 */
[----:B------:R-:W-:Y:S01]  /*6040*/  IMAD.MOV.U32 R65, RZ, RZ, R69 ;  /* 0x000000ffff417224 */ /* 0x000fe200078e0045 */
[----:B------:R-:W-:Y:S01]  /*6050*/  SHF.R.U32.HI R19, RZ, 0x18, R4 ;  /* 0x00000018ff137819 */ /* 0x000fe20000011604 */
[----:B------:R-:W-:-:S04]  /*6060*/  IMAD.WIDE.U32 R4, R7, -0x2daee0ad, RZ ;  /* 0xd2511f5307047825 */ /* 0x000fc800078e00ff */
[----:B------:R-:W-:Y:S01]  /*6070*/  FFMA.FTZ R7, R143, UR25, -R13 ;  /* 0x000000198f077c23 */ /* 0x000fe2000801080d */
[----:B------:R-:W-:Y:S01]  /*6080*/  IMAD.MOV.U32 R66, RZ, RZ, R70 ;  /* 0x000000ffff427224 */ /* 0x000fe200078e0046 */
[----:B------:R-:W-:Y:S02]  /*6090*/  LOP3.LUT R16, R4, 0xff, RZ, 0xc0, !PT ;  /* 0x000000ff04107812 */ /* 0x000fe400078ec0ff */
[----:B------:R3:W4:Y:S01]  /*60a0*/  MUFU.EX2 R68, R7 ;  /* 0x0000000700447308 */ /* 0x0007220000000800 */
[--C-:B------:R-:W-:Y:S01]  /*60b0*/  SHF.R.U32.HI R15, RZ, 0x10, R4.reuse ;  /* 0x00000010ff0f7819 */ /* 0x100fe20000011604 */
[----:B------:R-:W-:Y:S02]  /*60c0*/  IMAD.MOV.U32 R69, RZ, RZ, R43 ;  /* 0x000000ffff457224 */ /* 0x000fe400078e002b */
[----:B--2---:R-:W-:Y:S01]  /*60d0*/  FFMA.FTZ R2, R142, UR25, -R13 ;  /* 0x000000198e027c23 */ /* 0x004fe2000801080d */
[----:B------:R-:W-:Y:S01]  /*60e0*/  SHF.R.U32.HI R18, RZ, 0x18, R4 ;  /* 0x00000018ff127819 */ /* 0x000fe20000011604 */
[----:B------:R-:W-:Y:S01]  /*60f0*/  IMAD.MOV.U32 R70, RZ, RZ, R40 ;  /* 0x000000ffff467224 */ /* 0x000fe200078e0028 */
[----:B-1----:R-:W-:Y:S01]  /*6100*/  HMMA.16816.F32.BF16 R48, R8, R24, R136 ;  /* 0x000000180830723c */ /* 0x002fe20000041888 */
[----:B------:R-:W-:Y:S01]  /*6110*/  IMAD.MOV.U32 R102, RZ, RZ, R65 ;  /* 0x000000ffff667224 */ /* 0x000fe200078e0041 */
[----:B------:R1:W-:Y:S01]  /*6120*/  MUFU.EX2 R84, R2 ;  /* 0x0000000200547308 */ /* 0x0003e20000000800 */
[----:B------:R-:W-:-:S02]  /*6130*/  IMAD.MOV.U32 R101, RZ, RZ, R67 ;  /* 0x000000ffff657224 */ /* 0x000fc400078e0043 */
[----:B---3--:R-:W-:-:S05]  /*6140*/  FFMA.FTZ R7, R163, UR25, -R13 ;  /* 0x00000019a3077c23 */ /* 0x008fca000801080d */
[----:B------:R2:W-:Y:S01]  /*6150*/  MUFU.EX2 R185, R7 ;  /* 0x0000000700b97308 */ /* 0x0005e20000000800 */
[----:B-1----:R-:W-:Y:S02]  /*6160*/  LOP3.LUT R2, R5, UR28, R14, 0x96, !PT ;  /* 0x0000001c05027c12 */ /* 0x002fe4000f8e960e */
[----:B------:R-:W-:Y:S01]  /*6170*/  LOP3.LUT R14, R4, 0xffff, RZ, 0xc0, !PT ;  /* 0x0000ffff040e7812 */ /* 0x000fe200078ec0ff */
[----:B------:R-:W-:Y:S01]  /*6180*/  FFMA.FTZ R5, R144, UR25, -R13 ;  /* 0x0000001990057c23 */ /* 0x000fe2000801080d */
[----:B------:R-:W-:-:S03]  /*6190*/  SHF.R.U32.HI R4, RZ, 0x8, R17 ;  /* 0x00000008ff047819 */ /* 0x000fc60000011611 */
[----:B------:R1:W3:Y:S01]  /*61a0*/  MUFU.EX2 R41, R5 ;  /* 0x0000000500297308 */ /* 0x0002e20000000800 */
[----:B------:R-:W-:Y:S02]  /*61b0*/  PRMT R21, R21, 0x5410, R4 ;  /* 0x0000541015157816 */ /* 0x000fe40000000004 */
[----:B------:R-:W-:Y:S02]  /*61c0*/  LOP3.LUT R4, R20, 0xff, RZ, 0xc0, !PT ;  /* 0x000000ff14047812 */ /* 0x000fe400078ec0ff */
[----:B--2---:R-:W-:Y:S02]  /*61d0*/  LOP3.LUT R7, R6, 0xff, RZ, 0xc0, !PT ;  /* 0x000000ff06077812 */ /* 0x004fe400078ec0ff */
[----:B------:R-:W-:Y:S02]  /*61e0*/  PRMT R19, R4, 0x5410, R19 ;  /* 0x0000541004137816 */ /* 0x000fe40000000013 */
[----:B------:R-:W-:-:S04]  /*61f0*/  SHF.R.U32.HI R4, RZ, 0x8, R14 ;  /* 0x00000008ff047819 */ /* 0x000fc8000001160e */
[----:B------:R-:W-:Y:S02]  /*6200*/  PRMT R16, R16, 0x5410, R4 ;  /* 0x0000541010107816 */ /* 0x000fe40000000004 */
[----:B------:R-:W-:Y:S01]  /*6210*/  LOP3.LUT R4, R6, 0xffff, RZ, 0xc0, !PT ;  /* 0x0000ffff06047812 */ /* 0x000fe200078ec0ff */
[--C-:B-1----:R-:W-:Y:S02]  /*6220*/  FFMA.FTZ R5, R161, UR25, -R13.reuse ;  /* 0x00000019a1057c23 */ /* 0x102fe4000801080d */
[----:B------:R-:W-:Y:S02]  /*6230*/  HSET2.LE.AND R16, R16, R0, PT ;  /* 0x0000000010107233 */ /* 0x000fe40003803000 */
[----:B------:R1:W-:Y:S01]  /*6240*/  MUFU.EX2 R46, R5 ;  /* 0x00000005002e7308 */ /* 0x0003e20000000800 */
[----:B------:R-:W-:Y:S01]  /*6250*/  SHF.R.U32.HI R14, RZ, 0x8, R4 ;  /* 0x00000008ff0e7819 */ /* 0x000fe20000011604 */
[----:B------:R-:W-:Y:S01]  /*6260*/  FFMA.FTZ R4, R168, UR25, -R13 ;  /* 0x00000019a8047c23 */ /* 0x000fe2000801080d */
[----:B------:R-:W-:-:S05]  /*6270*/  IMAD.MOV.U32 R168, RZ, RZ, R55 ;  /* 0x000000ffffa87224 */ /* 0x000fca00078e0037 */
[----:B------:R2:W-:Y:S01]  /*6280*/  MUFU.EX2 R119, R4 ;  /* 0x0000000400777308 */ /* 0x0005e20000000800 */
[----:B-1----:R-:W-:-:S07]  /*6290*/  FFMA.FTZ R5, R162, UR25, -R13 ;  /* 0x00000019a2057c23 */ /* 0x002fce000801080d */
[----:B------:R1:W3:Y:S01]  /*62a0*/  MUFU.EX2 R64, R5 ;  /* 0x0000000500407308 */ /* 0x0002e20000000800 */
[----:B--2---:R-:W-:Y:S02]  /*62b0*/  LOP3.LUT R4, R2, 0xffff, RZ, 0xc0, !PT ;  /* 0x0000ffff02047812 */ /* 0x004fe400078ec0ff */
[----:B-1----:R-:W-:-:S04]  /*62c0*/  LOP3.LUT R5, R15, 0xff, RZ, 0xc0, !PT ;  /* 0x000000ff0f057812 */ /* 0x002fc800078ec0ff */
[----:B------:R-:W-:Y:S02]  /*62d0*/  PRMT R17, R5, 0x5410, R18 ;  /* 0x0000541005117816 */ /* 0x000fe40000000012 */
[----:B------:R-:W-:Y:S02]  /*62e0*/  SHF.R.U32.HI R5, RZ, 0x10, R6 ;  /* 0x00000010ff057819 */ /* 0x000fe40000011606 */
[----:B------:R-:W-:Y:S02]  /*62f0*/  PRMT R18, R7, 0x5410, R14 ;  /* 0x0000541007127816 */ /* 0x000fe4000000000e */
[----:B------:R-:W-:Y:S01]  /*6300*/  SHF.R.U32.HI R7, RZ, 0x18, R6 ;  /* 0x00000018ff077819 */ /* 0x000fe20000011606 */
[----:B------:R-:W-:Y:S01]  /*6310*/  FFMA.FTZ R6, R169, UR25, -R12 ;  /* 0x00000019a9067c23 */ /* 0x000fe2000801080c */
[----:B------:R-:W-:Y:S01]  /*6320*/  LOP3.LUT R5, R5, 0xff, RZ, 0xc0, !PT ;  /* 0x000000ff05057812 */ /* 0x000fe200078ec0ff */
[----:B----4-:R-:W-:Y:S01]  /*6330*/  IMAD.MOV.U32 R169, RZ, RZ, R68 ;  /* 0x000000ffffa97224 */ /* 0x010fe200078e0044 */
[----:B------:R-:W-:Y:S01]  /*6340*/  HSET2.LE.AND R17, R17, R0, PT ;  /* 0x0000000011117233 */ /* 0x000fe20003803000 */
[----:B------:R1:W-:Y:S01]  /*6350*/  MUFU.EX2 R177, R6 ;  /* 0x0000000600b17308 */ /* 0x0003e20000000800 */
[----:B------:R-:W-:Y:S01]  /*6360*/  PRMT R15, R5, 0x5410, R7 ;  /* 0x00005410050f7816 */ /* 0x000fe20000000007 */
[----:B------:R-:W-:Y:S01]  /*6370*/  IMAD.MOV.U32 R68, RZ, RZ, R42 ;  /* 0x000000ffff447224 */ /* 0x000fe200078e002a */
[----:B------:R-:W-:-:S02]  /*6380*/  SHF.R.U32.HI R5, RZ, 0x8, R4 ;  /* 0x00000008ff057819 */ /* 0x000fc40000011604 */
[----:B------:R-:W-:Y:S02]  /*6390*/  LOP3.LUT R4, R2, 0xff, RZ, 0xc0, !PT ;  /* 0x000000ff02047812 */ /* 0x000fe400078ec0ff */
[--C-:B------:R-:W-:Y:S02]  /*63a0*/  HSET2.LE.AND R7, R19, R0.reuse, PT ;  /* 0x0000000013077233 */ /* 0x100fe40003803000 */
[----:B------:R-:W-:Y:S02]  /*63b0*/  PRMT R13, R4, 0x5410, R5 ;  /* 0x00005410040d7816 */ /* 0x000fe40000000005 */
[--C-:B------:R-:W-:Y:S02]  /*63c0*/  SHF.R.U32.HI R4, RZ, 0x10, R2.reuse ;  /* 0x00000010ff047819 */ /* 0x100fe40000011602 */
[----:B------:R-:W-:Y:S02]  /*63d0*/  SHF.R.U32.HI R5, RZ, 0x18, R2 ;  /* 0x00000018ff057819 */ /* 0x000fe40000011602 */
[----:B------:R-:W-:Y:S01]  /*63e0*/  LOP3.LUT R2, R4, 0xff, RZ, 0xc0, !PT ;  /* 0x000000ff04027812 */ /* 0x000fe200078ec0ff */
[--C-:B------:R-:W-:Y:S01]  /*63f0*/  FFMA.FTZ R4, R171, UR25, -R12.reuse ;  /* 0x00000019ab047c23 */ /* 0x100fe2000801080c */
[----:B-1----:R-:W-:Y:S01]  /*6400*/  FFMA.FTZ R6, R170, UR25, -R12 ;  /* 0x00000019aa067c23 */ /* 0x002fe2000801080c */
[--C-:B------:R-:W-:Y:S01]  /*6410*/  HSET2.LE.AND R13, R13, R0.reuse, PT ;  /* 0x000000000d0d7233 */ /* 0x100fe20003803000 */
[----:B------:R-:W-:Y:S01]  /*6420*/  IMAD.MOV.U32 R170, RZ, RZ, R54 ;  /* 0x000000ffffaa7224 */ /* 0x000fe200078e0036 */
[----:B------:R-:W-:Y:S01]  /*6430*/  PRMT R14, R2, 0x5410, R5 ;  /* 0x00005410020e7816 */ /* 0x000fe20000000005 */
[----:B------:R1:W2:Y:S01]  /*6440*/  MUFU.EX2 R28, R6 ;  /* 0x00000006001c7308 */ /* 0x0002a20000000800 */
[--C-:B------:R-:W-:Y:S01]  /*6450*/  HSET2.LE.AND R5, R15, R0.reuse, PT ;  /* 0x000000000f057233 */ /* 0x100fe20003803000 */
[----:B------:R-:W-:Y:S01]  /*6460*/  IMAD.MOV.U32 R171, RZ, RZ, R71 ;  /* 0x000000ffffab7224 */ /* 0x000fe200078e0047 */
[--C-:B------:R-:W-:Y:S01]  /*6470*/  HSET2.LE.AND R2, R18, R0.reuse, PT ;  /* 0x0000000012027233 */ /* 0x100fe20003803000 */
[----:B------:R-:W-:Y:S01]  /*6480*/  FFMA.FTZ R18, R174, UR25, -R12 ;  /* 0x00000019ae127c23 */ /* 0x000fe2000801080c */
[----:B------:R-:W-:Y:S01]  /*6490*/  HSET2.LE.AND R15, R14, R0, PT ;  /* 0x000000000e0f7233 */ /* 0x000fe20003803000 */
[----:B---3--:R-:W-:-:S02]  /*64a0*/  IMAD.MOV.U32 R174, RZ, RZ, R41 ;  /* 0x000000ffffae7224 */ /* 0x008fc400078e0029 */
[----:B------:R-:W-:Y:S01]  /*64b0*/  FFMA.FTZ R14, R175, UR25, -R12 ;  /* 0x00000019af0e7c23 */ /* 0x000fe2000801080c */
[----:B------:R3:W-:Y:S01]  /*64c0*/  MUFU.EX2 R100, R4 ;  /* 0x0000000400647308 */ /* 0x0007e20000000800 */
[----:B------:R-:W-:Y:S01]  /*64d0*/  HMMA.16816.F32.BF16 R40, R8, R26, R164 ;  /* 0x0000001a0828723c */ /* 0x000fe200000418a4 */
[----:B------:R-:W-:-:S06]  /*64e0*/  IMAD.MOV.U32 R175, RZ, RZ, R68 ;  /* 0x000000ffffaf7224 */ /* 0x000fcc00078e0044 */
[----:B------:R-:W-:Y:S01]  /*64f0*/  IMAD.MOV.U32 R167, RZ, RZ, R64 ;  /* 0x000000ffffa77224 */ /* 0x000fe200078e0040 */
[----:B-1----:R-:W-:Y:S01]  /*6500*/  HSET2.LE.AND R6, R21, R0, PT ;  /* 0x0000000015067233 */ /* 0x002fe20003803000 */
[----:B------:R-:W-:Y:S01]  /*6510*/  FFMA.FTZ R0, R176, UR25, -R12 ;  /* 0x00000019b0007c23 */ /* 0x000fe2000801080c */
[----:B------:R-:W-:Y:S01]  /*6520*/  MUFU.EX2 R186, R14 ;  /* 0x0000000e00ba7308 */ /* 0x000fe20000000800 */
[----:B------:R-:W-:Y:S02]  /*6530*/  IMAD.MOV.U32 R64, RZ, RZ, R112 ;  /* 0x000000ffff407224 */ /* 0x000fe400078e0070 */
[----:B------:R-:W-:Y:S02]  /*6540*/  IMAD.MOV.U32 R164, RZ, RZ, R52 ;  /* 0x000000ffffa47224 */ /* 0x000fe400078e0034 */
[----:B------:R-:W-:Y:S02]  /*6550*/  IMAD.MOV.U32 R165, RZ, RZ, R53 ;  /* 0x000000ffffa57224 */ /* 0x000fe400078e0035 */
[--C-:B---3--:R-:W-:Y:S01]  /*6560*/  FFMA.FTZ R4, R172, UR25, -R12.reuse ;  /* 0x00000019ac047c23 */ /* 0x108fe2000801080c */
[----:B------:R-:W-:Y:S01]  /*6570*/  FFMA.FTZ R12, R173, UR25, -R12 ;  /* 0x00000019ad0c7c23 */ /* 0x000fe2000801080c */
[----:B------:R2:W1:Y:S01]  /*6580*/  MUFU.EX2 R19, R0 ;  /* 0x0000000000137308 */ /* 0x0004620000000800 */
[----:B------:R-:W-:-:S02]  /*6590*/  IMAD.MOV.U32 R103, RZ, RZ, R64 ;  /* 0x000000ffff677224 */ /* 0x000fc400078e0040 */
[----:B------:R-:W-:Y:S02]  /*65a0*/  IMAD.MOV.U32 R173, RZ, RZ, R66 ;  /* 0x000000ffffad7224 */ /* 0x000fe400078e0042 */
[----:B------:R-:W-:Y:S02]  /*65b0*/  IMAD.MOV.U32 R176, RZ, RZ, R69 ;  /* 0x000000ffffb07224 */ /* 0x000fe400078e0045 */
[----:B------:R-:W-:Y:S01]  /*65c0*/  IMAD.MOV.U32 R172, RZ, RZ, R70 ;  /* 0x000000ffffac7224 */ /* 0x000fe200078e0046 */
[----:B------:R3:W4:Y:S08]  /*65d0*/  MUFU.EX2 R36, R4 ;  /* 0x0000000400247308 */ /* 0x0007300000000800 */
[----:B------:R-:W-:Y:S01]  /*65e0*/  MUFU.EX2 R180, R18 ;  /* 0x0000001200b47308 */ /* 0x000fe20000000800 */
[----:B--2---:R-:W-:Y:S01]  /*65f0*/  F2FP.BF16.F32.PACK_AB R0, R28, R177 ;  /* 0x000000b11c00723e */ /* 0x004fe200000010ff */
[----:B-1----:R-:W-:-:S03]  /*6600*/  IMAD.MOV.U32 R166, RZ, RZ, R19 ;  /* 0x000000ffffa67224 */ /* 0x002fc600078e0013 */
[C---:B------:R-:W-:Y:S02]  /*6610*/  PRMT R142, R0.reuse, 0x7632, R142 ;  /* 0x00007632008e7816 */ /* 0x040fe4000000008e */
[----:B------:R-:W-:Y:S01]  /*6620*/  PRMT R141, R0, 0x7610, R141 ;  /* 0x00007610008d7816 */ /* 0x000fe2000000008d */
[----:B------:R-:W1:Y:S01]  /*6630*/  MUFU.EX2 R118, R12 ;  /* 0x0000000c00767308 */ /* 0x000e620000000800 */
[----:B---3--:R-:W-:-:S04]  /*6640*/  F2FP.BF16.F32.PACK_AB R4, R84, R85 ;  /* 0x000000555404723e */ /* 0x008fc800000010ff */
[C---:B------:R-:W-:Y:S02]  /*6650*/  PRMT R144, R4.reuse, 0x7610, R144 ;  /* 0x0000761004907816 */ /* 0x040fe40000000090 */
[----:B------:R-:W-:-:S04]  /*6660*/  PRMT R143, R4, 0x7632, R143 ;  /* 0x00007632048f7816 */ /* 0x000fc8000000008f */
[----:B------:R-:W-:-:S04]  /*6670*/  PRMT R0, R144, 0x5410, R143 ;  /* 0x0000541090007816 */ /* 0x000fc8000000008f */
[----:B------:R-:W-:Y:S02]  /*6680*/  LOP3.LUT R4, R2, R0, RZ, 0xc0, !PT ;  /* 0x0000000002047212 */ /* 0x000fe400078ec0ff */
[----:B------:R-:W-:Y:S02]  /*6690*/  PRMT R0, R141, 0x5410, R142 ;  /* 0x000054108d007816 */ /* 0x000fe4000000008e */
[----:B----4-:R-:W-:Y:S02]  /*66a0*/  F2FP.BF16.F32.PACK_AB R2, R36, R100 ;  /* 0x000000642402723e */ /* 0x010fe400000010ff */
[----:B------:R-:W-:Y:S02]  /*66b0*/  LOP3.LUT R5, R5, R0, RZ, 0xc0, !PT ;  /* 0x0000000005057212 */ /* 0x000fe400078ec0ff */
[----:B------:R-:W-:Y:S02]  /*66c0*/  F2FP.BF16.F32.PACK_AB R0, R174, R169 ;  /* 0x000000a9ae00723e */ /* 0x000fe400000010ff */
[----:B------:R-:W-:-:S02]  /*66d0*/  PRMT R138, R2, 0x7632, R138 ;  /* 0x00007632028a7816 */ /* 0x000fc4000000008a */
[C---:B------:R-:W-:Y:S02]  /*66e0*/  PRMT R140, R0.reuse, 0x7610, R140 ;  /* 0x00007610008c7816 */ /* 0x040fe4000000008c */
[----:B------:R-:W-:Y:S02]  /*66f0*/  PRMT R139, R0, 0x7632, R139 ;  /* 0x00007632008b7816 */ /* 0x000fe4000000008b */
[----:B------:R-:W-:Y:S02]  /*6700*/  F2FP.BF16.F32.PACK_AB R0, R167, R46 ;  /* 0x0000002ea700723e */ /* 0x000fe400000010ff */
[----:B------:R-:W-:Y:S02]  /*6710*/  PRMT R137, R2, 0x7610, R137 ;  /* 0x0000761002897816 */ /* 0x000fe40000000089 */
[C---:B------:R-:W-:Y:S02]  /*6720*/  PRMT R136, R0.reuse, 0x7610, R136 ;  /* 0x0000761000887816 */ /* 0x040fe40000000088 */
[----:B------:R-:W-:-:S02]  /*6730*/  PRMT R117, R0, 0x7632, R117 ;  /* 0x0000763200757816 */ /* 0x000fc40000000075 */
[----:B------:R-:W-:Y:S02]  /*6740*/  PRMT R0, R140, 0x5410, R139 ;  /* 0x000054108c007816 */ /* 0x000fe4000000008b */
[----:B------:R-:W-:Y:S02]  /*6750*/  F2FP.BF16.F32.PACK_AB R2, R119, R185 ;  /* 0x000000b97702723e */ /* 0x000fe400000010ff */
[----:B------:R-:W-:Y:S02]  /*6760*/  LOP3.LUT R6, R6, R0, RZ, 0xc0, !PT ;  /* 0x0000000006067212 */ /* 0x000fe400078ec0ff */
[----:B------:R-:W-:Y:S02]  /*6770*/  PRMT R0, R137, 0x5410, R138 ;  /* 0x0000541089007816 */ /* 0x000fe4000000008a */
[----:B------:R-:W-:Y:S02]  /*6780*/  PRMT R32, R2, 0x7610, R32 ;  /* 0x0000761002207816 */ /* 0x000fe40000000020 */
[----:B------:R-:W-:-:S02]  /*6790*/  LOP3.LUT R7, R7, R0, RZ, 0xc0, !PT ;  /* 0x0000000007077212 */ /* 0x000fc400078ec0ff */
[----:B------:R-:W-:Y:S02]  /*67a0*/  PRMT R0, R136, 0x5410, R117 ;  /* 0x0000541088007816 */ /* 0x000fe40000000075 */
[----:B------:R-:W-:Y:S01]  /*67b0*/  PRMT R23, R2, 0x7632, R23 ;  /* 0x0000763202177816 */ /* 0x000fe20000000017 */
[----:B------:R-:W-:Y:S01]  /*67c0*/  IMAD.MOV.U32 R2, RZ, RZ, R87 ;  /* 0x000000ffff027224 */ /* 0x000fe200078e0057 */
[----:B------:R-:W-:Y:S02]  /*67d0*/  LOP3.LUT R112, R13, R0, RZ, 0xc0, !PT ;  /* 0x000000000d707212 */ /* 0x000fe400078ec0ff */
[----:B------:R-:W-:-:S04]  /*67e0*/  F2FP.BF16.F32.PACK_AB R0, R186, R166 ;  /* 0x000000a6ba00723e */ /* 0x000fc800000010ff */
[C---:B------:R-:W-:Y:S02]  /*67f0*/  PRMT R34, R0.reuse, 0x7632, R34 ;  /* 0x0000763200227816 */ /* 0x040fe40000000022 */
[----:B------:R-:W-:Y:S02]  /*6800*/  PRMT R33, R0, 0x7610, R33 ;  /* 0x0000761000217816 */ /* 0x000fe40000000021 */
[----:B-1----:R-:W-:-:S04]  /*6810*/  F2FP.BF16.F32.PACK_AB R0, R118, R180 ;  /* 0x000000b47600723e */ /* 0x002fc800000010ff */
[C---:B------:R-:W-:Y:S02]  /*6820*/  PRMT R21, R0.reuse, 0x7610, R21 ;  /* 0x0000761000157816 */ /* 0x040fe40000000015 */
[----:B------:R-:W-:Y:S02]  /*6830*/  PRMT R20, R0, 0x7632, R20 ;  /* 0x0000763200147816 */ /* 0x000fe40000000014 */
[----:B------:R-:W-:-:S04]  /*6840*/  PRMT R0, R33, 0x5410, R34 ;  /* 0x0000541021007816 */ /* 0x000fc80000000022 */
[----:B------:R-:W-:Y:S02]  /*6850*/  LOP3.LUT R113, R15, R0, RZ, 0xc0, !PT ;  /* 0x000000000f717212 */ /* 0x000fe400078ec0ff */
[----:B------:R-:W1:Y:S01]  /*6860*/  LDSM.16.MT88.4 R12, [R183+0x10800] ;  /* 0x01080000b70c783b */ /* 0x000e620000004200 */
[----:B------:R-:W-:-:S04]  /*6870*/  PRMT R0, R32, 0x5410, R23 ;  /* 0x0000541020007816 */ /* 0x000fc80000000017 */
[----:B------:R-:W-:Y:S02]  /*6880*/  LOP3.LUT R114, R16, R0, RZ, 0xc0, !PT ;  /* 0x0000000010727212 */ /* 0x000fe400078ec0ff */
[----:B------:R-:W-:-:S04]  /*6890*/  PRMT R0, R21, 0x5410, R20 ;  /* 0x0000541015007816 */ /* 0x000fc80000000014 */
[----:B------:R-:W-:Y:S01]  /*68a0*/  LOP3.LUT R115, R17, R0, RZ, 0xc0, !PT ;  /* 0x0000000011737212 */ /* 0x000fe200078ec0ff */
[----:B------:R-:W-:Y:S01]  /*68b0*/  IMAD.MOV.U32 R0, RZ, RZ, R47 ;  /* 0x000000ffff007224 */ /* 0x000fe200078e002f */
[C---:B-1----:R-:W-:Y:S06]  /*68c0*/  HMMA.16816.F32.BF16 R24, R8.reuse, R12, R244 ;  /* 0x0000000c0818723c */ /* 0x042fec00000418f4 */
[----:B------:R-:W-:Y:S01]  /*68d0*/  HMMA.16816.F32.BF16 R16, R8, R14, R240 ;  /* 0x0000000e0810723c */ /* 0x000fe200000418f0 */
[----:B------:R-:W1:Y:S01]  /*68e0*/  LDSM.16.MT88.4 R12, [R181+0xd000] ;  /* 0x00d00000b50c783b */ /* 0x000e620000004200 */
[----:B------:R-:W-:-:S02]  /*68f0*/  IMAD.MOV.U32 R244, RZ, RZ, R44 ;  /* 0x000000fffff47224 */ /* 0x000fc400078e002c */
[----:B------:R-:W-:Y:S01]  /*6900*/  IMAD.MOV.U32 R245, RZ, RZ, R45 ;  /* 0x000000fffff57224 */ /* 0x000fe200078e002d */
[----:B------:R-:W2:Y:S01]  /*6910*/  LDSM.16.MT88.4 R8, [R182+0xd000] ;  /* 0x00d00000b608783b */ /* 0x000ea20000004200 */
[----:B------:R-:W-:Y:S02]  /*6920*/  IMAD.MOV.U32 R246, RZ, RZ, R36 ;  /* 0x000000fffff67224 */ /* 0x000fe400078e0024 */
[----:B------:R-:W-:Y:S02]  /*6930*/  IMAD.MOV.U32 R240, RZ, RZ, R28 ;  /* 0x000000fffff07224 */ /* 0x000fe400078e001c */
[----:B------:R-:W-:Y:S02]  /*6940*/  IMAD.MOV.U32 R247, RZ, RZ, R46 ;  /* 0x000000fffff77224 */ /* 0x000fe400078e002e */
[----:B------:R-:W-:Y:S02]  /*6950*/  IMAD.MOV.U32 R243, RZ, RZ, R86 ;  /* 0x000000fffff37224 */ /* 0x000fe400078e0056 */
[----:B------:R-:W-:-:S02]  /*6960*/  IMAD.MOV.U32 R242, RZ, RZ, R100 ;  /* 0x000000fffff27224 */ /* 0x000fc400078e0064 */
[----:B------:R-:W-:Y:S01]  /*6970*/  IMAD.MOV.U32 R241, RZ, RZ, R169 ;  /* 0x000000fffff17224 */ /* 0x000fe200078e00a9 */
[C---:B-1----:R-:W-:Y:S06]  /*6980*/  HMMA.16816.F32.BF16 R124, R4.reuse, R12, R124 ;  /* 0x0000000c047c723c */ /* 0x042fec000004187c */
[C---:B------:R-:W-:Y:S01]  /*6990*/  HMMA.16816.F32.BF16 R28, R4.reuse, R14, R224 ;  /* 0x0000000e041c723c */ /* 0x040fe200000418e0 */
[----:B------:R-:W1:Y:S05]  /*69a0*/  LDSM.16.MT88.4 R12, [R184+0xd000] ;  /* 0x00d00000b80c783b */ /* 0x000e6a0000004200 */
[----:B--2---:R-:W-:Y:S01]  /*69b0*/  HMMA.16816.F32.BF16 R36, R4, R8, R212 ;  /* 0x000000080424723c */ /* 0x004fe200000418d4 */
[----:B------:R-:W-:Y:S01]  /*69c0*/  IMAD.MOV.U32 R224, RZ, RZ, R0 ;  /* 0x000000ffffe07224 */ /* 0x000fe200078e0000 */
[----:B------:R-:W-:Y:S01]  /*69d0*/  LOP3.LUT R0, R22, 0xff, RZ, 0xc0, !PT ;  /* 0x000000ff16007812 */ /* 0x000fe200078ec0ff */
[----:B------:R-:W-:-:S02]  /*69e0*/  IMAD.MOV.U32 R227, RZ, RZ, R84 ;  /* 0x000000ffffe37224 */ /* 0x000fc400078e0054 */
[----:B------:R-:W-:Y:S01]  /*69f0*/  IMAD.MOV.U32 R225, RZ, RZ, R85 ;  /* 0x000000ffffe17224 */ /* 0x000fe200078e0055 */
[----:B------:R-:W-:Y:S01]  /*6a00*/  ISETP.LE.U32.AND P6, PT, R0, UR5, PT ;  /* 0x0000000500007c0c */ /* 0x000fe2000bfc3070 */
[----:B------:R-:W-:Y:S01]  /*6a10*/  HMMA.16816.F32.BF16 R44, R4, R10, R120 ;  /* 0x0000000a042c723c */ /* 0x000fe20000041878 */
[----:B------:R-:W-:Y:S01]  /*6a20*/  LOP3.LUT R0, R22, 0xffff, RZ, 0xc0, !PT ;  /* 0x0000ffff16007812 */ /* 0x000fe200078ec0ff */
[----:B------:R-:W2:Y:S01]  /*6a30*/  LDSM.16.MT88.4 R8, [R183+0xd000] ;  /* 0x00d00000b708783b */ /* 0x000ea20000004200 */
[----:B------:R-:W-:Y:S02]  /*6a40*/  IMAD.MOV.U32 R212, RZ, RZ, R102 ;  /* 0x000000ffffd47224 */ /* 0x000fe400078e0066 */
[----:B------:R-:W-:Y:S01]  /*6a50*/  SHF.R.U32.HI R0, RZ, 0x8, R0 ;  /* 0x00000008ff007819 */ /* 0x000fe20000011600 */
[----:B------:R-:W-:Y:S01]  /*6a60*/  IMAD.MOV.U32 R213, RZ, RZ, R245 ;  /* 0x000000ffffd57224 */ /* 0x000fe200078e00f5 */
[----:B------:R-:W-:Y:S01]  /*6a70*/  LDSM.16.MT88.4 R120, [R181+0xd800] ;  /* 0x00d80000b578783b */ /* 0x000fe20000004200 */
[----:B------:R-:W-:Y:S01]  /*6a80*/  IMAD.MOV.U32 R245, RZ, RZ, R247 ;  /* 0x000000fffff57224 */ /* 0x000fe200078e00f7 */
[----:B------:R-:W-:Y:S01]  /*6a90*/  LOP3.LUT R0, R0, 0xffff, RZ, 0xc0, !PT ;  /* 0x0000ffff00007812 */ /* 0x000fe200078ec0ff */
[----:B------:R-:W-:-:S02]  /*6aa0*/  IMAD.MOV.U32 R215, RZ, RZ, R165 ;  /* 0x000000ffffd77224 */ /* 0x000fc400078e00a5 */
[----:B------:R-:W-:Y:S01]  /*6ab0*/  IMAD.MOV.U32 R226, RZ, RZ, R177 ;  /* 0x000000ffffe27224 */ /* 0x000fe200078e00b1 */
[----:B------:R-:W-:Y:S01]  /*6ac0*/  ISETP.LE.U32.AND P1, PT, R0, UR5, PT ;  /* 0x0000000500007c0c */ /* 0x000fe2000bf23070 */
[C---:B-1----:R-:W-:Y:S06]  /*6ad0*/  HMMA.16816.F32.BF16 R52, R4.reuse, R12, R236 ;  /* 0x0000000c0434723c */ /* 0x042fec00000418ec */
[----:B------:R-:W-:Y:S01]  /*6ae0*/  HMMA.16816.F32.BF16 R64, R4, R14, R220 ;  /* 0x0000000e0440723c */ /* 0x000fe200000418dc */
[----:B------:R-:W1:Y:S01]  /*6af0*/  LDSM.16.MT88.4 R12, [R181+0xf000] ;  /* 0x00f00000b50c783b */ /* 0x000e620000004200 */
[----:B------:R-:W-:Y:S01]  /*6b00*/  SHF.R.U32.HI R0, RZ, 0x18, R22 ;  /* 0x00000018ff007819 */ /* 0x000fe20000011616 */
[----:B------:R-:W-:-:S02]  /*6b10*/  @!P6 HFMA2.BF16_V2 R162, -RZ.H0_H0, RZ.H0_H0, -R144.H0_H0 ;  /* 0x200000ffffa2e231 */ /* 0x000fc40000340990 */
[----:B------:R-:W-:Y:S01]  /*6b20*/  IMAD.MOV.U32 R239, RZ, RZ, R101 ;  /* 0x000000ffffef7224 */ /* 0x000fe200078e0065 */
[----:B------:R-:W-:Y:S01]  /*6b30*/  ISETP.LE.U32.AND P4, PT, R0, UR5, PT ;  /* 0x0000000500007c0c */ /* 0x000fe2000bf83070 */
[----:B------:R-:W-:Y:S01]  /*6b40*/  @!P1 HFMA2.BF16_V2 R163, -RZ.H0_H0, RZ.H0_H0, -R143.H0_H0 ;  /* 0x200000ffffa39231 */ /* 0x000fe2000034098f */
[----:B------:R-:W-:Y:S01]  /*6b50*/  SHF.R.U32.HI R0, RZ, 0x10, R22 ;  /* 0x00000010ff007819 */ /* 0x000fe20000011616 */
[C---:B--2---:R-:W-:Y:S01]  /*6b60*/  HMMA.16816.F32.BF16 R68, R4.reuse, R8, R204 ;  /* 0x000000080444723c */ /* 0x044fe200000418cc */
[----:B------:R-:W-:Y:S02]  /*6b70*/  IMAD.MOV.U32 R238, RZ, RZ, R103 ;  /* 0x000000ffffee7224 */ /* 0x000fe400078e0067 */
[----:B------:R-:W-:Y:S01]  /*6b80*/  LOP3.LUT R0, R0, 0xff, RZ, 0xc0, !PT ;  /* 0x000000ff00007812 */ /* 0x000fe200078ec0ff */
[----:B------:R-:W-:Y:S01]  /*6b90*/  IMAD.MOV.U32 R236, RZ, RZ, R171 ;  /* 0x000000ffffec7224 */ /* 0x000fe200078e00ab */
[----:B------:R-:W-:Y:S01]  /*6ba0*/  @!P6 PRMT R144, R162, 0x5410, RZ ;  /* 0x00005410a290e816 */ /* 0x000fe200000000ff */
[----:B------:R-:W-:Y:S01]  /*6bb0*/  HMMA.16816.F32.BF16 R76, R4, R10, R76 ;  /* 0x0000000a044c723c */ /* 0x000fe2000004184c */
[----:B------:R-:W-:Y:S01]  /*6bc0*/  ISETP.LE.U32.AND P6, PT, R0, UR5, PT ;  /* 0x0000000500007c0c */ /* 0x000fe2000bfc3070 */
[----:B------:R-:W2:Y:S01]  /*6bd0*/  LDSM.16.MT88.4 R8, [R182+0xf000] ;  /* 0x00f00000b608783b */ /* 0x000ea20000004200 */
[----:B------:R-:W-:Y:S01]  /*6be0*/  SHF.R.U32.HI R0, RZ, 0x8, R59 ;  /* 0x00000008ff007819 */ /* 0x000fe2000001163b */
[----:B------:R-:W-:-:S02]  /*6bf0*/  IMAD.MOV.U32 R221, RZ, RZ, R173 ;  /* 0x000000ffffdd7224 */ /* 0x000fc400078e00ad */
[----:B------:R-:W-:Y:S01]  /*6c00*/  IMAD.MOV.U32 R220, RZ, RZ, R172 ;  /* 0x000000ffffdc7224 */ /* 0x000fe200078e00ac */
[----:B------:R-:W-:Y:S01]  /*6c10*/  LOP3.LUT R0, R0, 0xffff, RZ, 0xc0, !PT ;  /* 0x0000ffff00007812 */ /* 0x000fe200078ec0ff */
[----:B------:R-:W-:Y:S01]  /*6c20*/  @!P4 HFMA2.BF16_V2 R161, -RZ.H0_H0, RZ.H0_H0, -R142.H0_H0 ;  /* 0x200000ffffa1c231 */ /* 0x000fe2000034098e */
[----:B------:R-:W-:Y:S01]  /*6c30*/  @!P1 PRMT R143, R163, 0x5410, RZ ;  /* 0x00005410a38f9816 */ /* 0x000fe200000000ff */
[----:B------:R-:W-:Y:S01]  /*6c40*/  IMAD.MOV.U32 R237, RZ, RZ, R244 ;  /* 0x000000ffffed7224 */ /* 0x000fe200078e00f4 */
[----:B------:R-:W-:Y:S01]  /*6c50*/  ISETP.LE.U32.AND P1, PT, R0, UR5, PT ;  /* 0x0000000500007c0c */ /* 0x000fe2000bf23070 */
[----:B------:R-:W-:Y:S01]  /*6c60*/  IMAD.MOV.U32 R244, RZ, RZ, R246 ;  /* 0x000000fffff47224 */ /* 0x000fe200078e00f6 */
[----:B------:R-:W-:Y:S01]  /*6c70*/  LOP3.LUT R0, R61, 0xff, RZ, 0xc0, !PT ;  /* 0x000000ff3d007812 */ /* 0x000fe200078ec0ff */
[----:B------:R-:W-:Y:S01]  /*6c80*/  IMAD.MOV.U32 R223, RZ, RZ, R164 ;  /* 0x000000ffffdf7224 */ /* 0x000fe200078e00a4 */
[----:B------:R-:W-:Y:S01]  /*6c90*/  @!P4 PRMT R142, R161, 0x5410, RZ ;  /* 0x00005410a18ec816 */ /* 0x000fe200000000ff */
[----:B------:R-:W-:Y:S01]  /*6ca0*/  IMAD.MOV.U32 R246, RZ, RZ, R166 ;  /* 0x000000fffff67224 */ /* 0x000fe200078e00a6 */
[----:B------:R-:W-:Y:S01]  /*6cb0*/  ISETP.LE.U32.AND P4, PT, R0, UR5, PT ;  /* 0x0000000500007c0c */ /* 0x000fe2000bf83070 */
[----:B------:R-:W-:-:S02]  /*6cc0*/  IMAD.MOV.U32 R247, RZ, RZ, R167 ;  /* 0x000000fffff77224 */ /* 0x000fc400078e00a7 */
[----:B------:R-:W-:Y:S02]  /*6cd0*/  IMAD.MOV.U32 R222, RZ, RZ, R176 ;  /* 0x000000ffffde7224 */ /* 0x000fe400078e00b0 */
[----:B------:R-:W-:Y:S01]  /*6ce0*/  IMAD.MOV.U32 R214, RZ, RZ, R179 ;  /* 0x000000ffffd67224 */ /* 0x000fe200078e00b3 */
[C---:B-1----:R-:W-:Y:S01]  /*6cf0*/  HMMA.16816.F32.BF16 R92, R4.reuse, R14, R216 ;  /* 0x0000000e045c723c */ /* 0x042fe200000418d8 */
[----:B------:R1:W3:Y:S04]  /*6d00*/  LDL.LU.S16 R216, [R1+0xc] ;  /* 0x00000c0001d87983 */ /* 0x0002e80000300600 */
[----:B------:R1:W4:Y:S01]  /*6d10*/  LDL.LU.S16 R0, [R1+0x4] ;  /* 0x0000040001007983 */ /* 0x0003220000300600 */
[----:B------:R-:W-:Y:S01]  /*6d20*/  HMMA.16816.F32.BF16 R84, R4, R12, R232 ;  /* 0x0000000c0454723c */ /* 0x000fe200000418e8 */
[----:B------:R-:W-:-:S02]  /*6d30*/  IMAD.MOV.U32 R219, RZ, RZ, R243 ;  /* 0x000000ffffdb7224 */ /* 0x000fc400078e00f3 */
[----:B------:R-:W1:Y:S01]  /*6d40*/  LDSM.16.MT88.4 R12, [R184+0xf000] ;  /* 0x00f00000b80c783b */ /* 0x000e620000004200 */
[----:B------:R-:W-:-:S03]  /*6d50*/  IMAD.MOV.U32 R243, RZ, RZ, R174 ;  /* 0x000000fffff37224 */ /* 0x000fc600078e00ae */
[----:B------:R-:W-:Y:S02]  /*6d60*/  IMAD.MOV.U32 R233, RZ, RZ, R170 ;  /* 0x000000ffffe97224 */ /* 0x000fe400078e00aa */
[----:B------:R-:W-:Y:S01]  /*6d70*/  IMAD.MOV.U32 R234, RZ, RZ, R168 ;  /* 0x000000ffffea7224 */ /* 0x000fe200078e00a8 */
[----:B--2---:R-:W-:Y:S01]  /*6d80*/  HMMA.16816.F32.BF16 R100, R4, R10, R108 ;  /* 0x0000000a0464723c */ /* 0x004fe2000004186c */
[----:B------:R-:W-:Y:S02]  /*6d90*/  IMAD.MOV.U32 R235, RZ, RZ, R175 ;  /* 0x000000ffffeb7224 */ /* 0x000fe400078e00af */
[----:B------:R-:W-:-:S03]  /*6da0*/  IMAD.MOV.U32 R232, RZ, RZ, R178 ;  /* 0x000000ffffe87224 */ /* 0x000fc600078e00b2 */
[C---:B-1----:R-:W-:Y:S06]  /*6db0*/  HMMA.16816.F32.BF16 R108, R4.reuse, R12, R228 ;  /* 0x0000000c046c723c */ /* 0x042fec00000418e4 */
[C---:B------:R-:W-:Y:S01]  /*6dc0*/  HMMA.16816.F32.BF16 R128, R4.reuse, R14, R128 ;  /* 0x0000000e0480723c */ /* 0x040fe20000041880 */
[----:B------:R-:W1:Y:S05]  /*6dd0*/  LDSM.16.MT88.4 R12, [R181+0x11000] ;  /* 0x01100000b50c783b */ /* 0x000e6a0000004200 */
[C---:B-1----:R-:W-:Y:S06]  /*6de0*/  HMMA.16816.F32.BF16 R168, R4.reuse, R12, R104 ;  /* 0x0000000c04a8723c */ /* 0x042fec0000041868 */
[----:B------:R-:W-:Y:S01]  /*6df0*/  HMMA.16816.F32.BF16 R96, R4, R8, R96 ;  /* 0x000000080460723c */ /* 0x000fe20000041860 */
[----:B------:R-:W-:Y:S01]  /*6e00*/  LDSM.16.MT88.4 R8, [R183+0xf000] ;  /* 0x00f00000b708783b */ /* 0x000fe20000004200 */
[----:B----4-:R-:W-:-:S04]  /*6e10*/  @!P5 HFMA2.BF16_V2 R0, -RZ.H0_H0, RZ.H0_H0, -R140.H0_H0 ;  /* 0x200000ffff00d231 */ /* 0x010fc8000034098c */
[C---:B------:R-:W-:Y:S01]  /*6e20*/  HMMA.16816.F32.BF16 R208, R4.reuse, R14, R208 ;  /* 0x0000000e04d0723c */ /* 0x040fe200000418d0 */
[----:B------:R-:W1:Y:S01]  /*6e30*/  LDSM.16.MT88.4 R12, [R184+0x11000] ;  /* 0x01100000b80c783b */ /* 0x000e620000004200 */
[----:B------:R-:W-:Y:S02]  /*6e40*/  IMAD.MOV.U32 R218, RZ, RZ, R219 ;  /* 0x000000ffffda7224 */ /* 0x000fe400078e00db */
[----:B---3--:R-:W-:Y:S01]  /*6e50*/  @!P6 HFMA2.BF16_V2 R216, -RZ.H0_H0, RZ.H0_H0, -R141.H0_H0 ;  /* 0x200000ffffd8e231 */ /* 0x008fe2000034098d */
[----:B------:R-:W-:Y:S01]  /*6e60*/  UIMAD.WIDE UR34, UR34, 0x2, URZ ;  /* 0x00000002222278a5 */ /* 0x000fe2000f8e023f */
[----:B------:R-:W-:Y:S01]  /*6e70*/  LDSM.16.MT88.4 R104, [R182+0x11800] ;  /* 0x01180000b668783b */ /* 0x000fe20000004200 */
[C---:B-1----:R-:W-:Y:S06]  /*6e80*/  HMMA.16816.F32.BF16 R172, R4.reuse, R12, R48 ;  /* 0x0000000c04ac723c */ /* 0x042fec0000041830 */
[C---:B------:R-:W-:Y:S06]  /*6e90*/  HMMA.16816.F32.BF16 R132, R4.reuse, R8, R132 ;  /* 0x000000080484723c */ /* 0x040fec0000041884 */
[----:B------:R-:W-:Y:S01]  /*6ea0*/  HMMA.16816.F32.BF16 R164, R4, R10, R88 ;  /* 0x0000000a04a4723c */ /* 0x000fe20000041858 */
[----:B------:R-:W-:Y:S01]  /*6eb0*/  LDSM.16.MT88.4 R8, [R182+0x11000] ;  /* 0x01100000b608783b */ /* 0x000fe20000004200 */
[----:B------:R-:W-:-:S03]  /*6ec0*/  IMAD.MOV.U32 R219, RZ, RZ, R232 ;  /* 0x000000ffffdb7224 */ /* 0x000fc600078e00e8 */
[----:B------:R-:W-:Y:S01]  /*6ed0*/  LDSM.16.MT88.4 R48, [R184+0xd800] ;  /* 0x00d80000b830783b */ /* 0x000fe20000004200 */
[----:B------:R-:W-:Y:S03]  /*6ee0*/  HMMA.16816.F32.BF16 R12, R4, R14, R40 ;  /* 0x0000000e040c723c */ /* 0x000fe60000041828 */
[----:B------:R-:W1:Y:S03]  /*6ef0*/  LDSM.16.MT88.4 R40, [R182+0xd800] ;  /* 0x00d80000b628783b */ /* 0x000e660000004200 */
[C---:B------:R-:W-:Y:S01]  /*6f00*/  HMMA.16816.F32.BF16 R124, R112.reuse, R120, R124 ;  /* 0x00000078707c723c */ /* 0x040fe2000004187c */
[----:B------:R-:W-:Y:S05]  /*6f10*/  LDSM.16.MT88.4 R88, [R183+0xf800] ;  /* 0x00f80000b758783b */ /* 0x000fea0000004200 */
[C---:B-1----:R-:W-:Y:S06]  /*6f20*/  HMMA.16816.F32.BF16 R36, R112.reuse, R40, R36 ;  /* 0x000000287024723c */ /* 0x042fec0000041824 */
[----:B------:R-:W-:Y:S07]  /*6f30*/  HMMA.16816.F32.BF16 R40, R112, R42, R44 ;  /* 0x0000002a7028723c */ /* 0x000fee000004182c */
[----:B------:R-:W-:-:S02]  /*6f40*/  PRMT R46, R0, 0x7610, R46 ;  /* 0x00007610002e7816 */ /* 0x000fc4000000002e */
[----:B------:R1:W2:Y:S01]  /*6f50*/  LDL.LU.S16 R0, [R1+0x10] ;  /* 0x0000100001007983 */ /* 0x0002a20000300600 */
[C---:B------:R-:W-:Y:S06]  /*6f60*/  HMMA.16816.F32.BF16 R204, R4.reuse, R8, R80 ;  /* 0x0000000804cc723c */ /* 0x040fec0000041850 */
[----:B------:R-:W-:Y:S01]  /*6f70*/  HMMA.16816.F32.BF16 R176, R4, R10, R72 ;  /* 0x0000000a04b0723c */ /* 0x000fe20000041848 */
[----:B------:R-:W3:Y:S01]  /*6f80*/  LDSM.16.MT88.4 R8, [R183+0x11000] ;  /* 0x01100000b708783b */ /* 0x000ee20000004200 */
[----:B------:R-:W-:Y:S02]  /*6f90*/  IMAD.MOV.U32 R232, RZ, RZ, R233 ;  /* 0x000000ffffe87224 */ /* 0x000fe400078e00e9 */
[----:B------:R-:W-:Y:S01]  /*6fa0*/  IMAD.MOV.U32 R233, RZ, RZ, R235 ;  /* 0x000000ffffe97224 */ /* 0x000fe200078e00eb */
[----:B------:R-:W-:Y:S01]  /*6fb0*/  @!P5 PRMT R140, R46, 0x5410, RZ ;  /* 0x000054102e8cd816 */ /* 0x000fe200000000ff */
[----:B------:R-:W-:Y:S01]  /*6fc0*/  IMAD.MOV.U32 R235, RZ, RZ, R221 ;  /* 0x000000ffffeb7224 */ /* 0x000fe200078e00dd */
[----:B------:R1:W4:Y:S01]  /*6fd0*/  LDL.LU.S16 R46, [R1+0x14] ;  /* 0x00001400012e7983 */ /* 0x0003220000300600 */
[----:B------:R-:W-:-:S02]  /*6fe0*/  IMAD.MOV.U32 R221, RZ, RZ, R223 ;  /* 0x000000ffffdd7224 */ /* 0x000fc400078e00df */
[----:B------:R-:W-:Y:S01]  /*6ff0*/  IMAD.MOV.U32 R223, RZ, RZ, R237 ;  /* 0x000000ffffdf7224 */ /* 0x000fe200078e00ed */
[----:B------:R-:W-:Y:S01]  /*7000*/  PRMT R47, R216, 0x7610, R47 ;  /* 0x00007610d82f7816 */ /* 0x000fe2000000002f */
[----:B------:R-:W-:Y:S01]  /*7010*/  IMAD.MOV.U32 R237, RZ, RZ, R2 ;  /* 0x000000ffffed7224 */ /* 0x000fe200078e0002 */
[----:B------:R-:W-:Y:S01]  /*7020*/  HMMA.16816.F32.BF16 R120, R112, R122, R28 ;  /* 0x0000007a7078723c */ /* 0x000fe2000004181c */
[----:B------:R-:W-:Y:S04]  /*7030*/  LDSM.16.MT88.4 R72, [R182+0xf800] ;  /* 0x00f80000b648783b */ /* 0x000fe80000004200 */
[----:B------:R-:W-:Y:S01]  /*7040*/  LDSM.16.MT88.4 R80, [R184+0xf800] ;  /* 0x00f80000b850783b */ /* 0x000fe20000004200 */
[C---:B---3--:R-:W-:Y:S06]  /*7050*/  HMMA.16816.F32.BF16 R24, R4.reuse, R8, R24 ;  /* 0x000000080418723c */ /* 0x048fec0000041818 */
[----:B------:R-:W-:Y:S07]  /*7060*/  HMMA.16816.F32.BF16 R16, R4, R10, R16 ;  /* 0x0000000a0410723c */ /* 0x000fee0000041810 */
[----:B------:R-:W-:-:S04]  /*7070*/  IMAD.WIDE.U32 R4, R62, -0x2daee0ad, RZ ;  /* 0xd2511f533e047825 */ /* 0x000fc800078e00ff */
[----:B--2---:R-:W-:-:S05]  /*7080*/  @!P1 HFMA2.BF16_V2 R0, -RZ.H0_H0, RZ.H0_H0, -R139.H0_H0 ;  /* 0x200000ffff009231 */ /* 0x004fca000034098b */
[----:B------:R-:W-:Y:S02]  /*7090*/  PRMT R6, R0, 0x7610, R6 ;  /* 0x0000761000067816 */ /* 0x000fe40000000006 */
[----:B------:R-:W-:Y:S02]  /*70a0*/  LOP3.LUT R0, R5, UR28, R56, 0x96, !PT ;  /* 0x0000001c05007c12 */ /* 0x000fe4000f8e9638 */
[----:B------:R-:W-:Y:S01]  /*70b0*/  @!P1 PRMT R139, R6, 0x5410, RZ ;  /* 0x00005410068b9816 */ /* 0x000fe200000000ff */
[----:B------:R-:W2:Y:S01]  /*70c0*/  LDSM.16.MT88.4 R56, [R183+0xd800] ;  /* 0x00d80000b738783b */ /* 0x000ea20000004200 */
[----:B------:R-:W-:-:S04]  /*70d0*/  SHF.R.U32.HI R2, RZ, 0x18, R0 ;  /* 0x00000018ff027819 */ /* 0x000fc80000011600 */
[----:B------:R-:W-:Y:S02]  /*70e0*/  ISETP.LE.U32.AND P5, PT, R2, UR5, PT ;  /* 0x0000000502007c0c */ /* 0x000fe4000bfa3070 */
[----:B------:R1:W3:Y:S01]  /*70f0*/  LDL.LU.S16 R2, [R1+0x18] ;  /* 0x0000180001027983 */ /* 0x0002e20000300600 */
[----:B------:R-:W-:Y:S01]  /*7100*/  LOP3.LUT R6, R0, 0xff, RZ, 0xc0, !PT ;  /* 0x000000ff00067812 */ /* 0x000fe200078ec0ff */
[----:B----4-:R-:W-:Y:S01]  /*7110*/  @!P2 HFMA2.BF16_V2 R46, -RZ.H0_H0, RZ.H0_H0, -R138.H0_H0 ;  /* 0x200000ffff2ea231 */ /* 0x010fe2000034098a */
[----:B------:R-:W-:Y:S02]  /*7120*/  @!P6 PRMT R141, R47, 0x5410, RZ ;  /* 0x000054102f8de816 */ /* 0x000fe400000000ff */
[----:B------:R-:W-:Y:S02]  /*7130*/  ISETP.LE.U32.AND P6, PT, R6, UR5, PT ;  /* 0x0000000506007c0c */ /* 0x000fe4000bfc3070 */
[----:B------:R-:W-:-:S04]  /*7140*/  PRMT R45, R46, 0x7610, R45 ;  /* 0x000076102e2d7816 */ /* 0x000fc8000000002d */
[----:B------:R-:W-:Y:S01]  /*7150*/  @!P2 PRMT R138, R45, 0x5410, RZ ;  /* 0x000054102d8aa816 */ /* 0x000fe200000000ff */
[----:B---3--:R-:W-:-:S05]  /*7160*/  @!P4 HFMA2.BF16_V2 R2, -RZ.H0_H0, RZ.H0_H0, -R137.H0_H0 ;  /* 0x200000ffff02c231 */ /* 0x008fca0000340989 */
[----:B------:R-:W-:Y:S02]  /*7170*/  PRMT R44, R2, 0x7610, R44 ;  /* 0x00007610022c7816 */ /* 0x000fe4000000002c */
[----:B------:R-:W-:Y:S02]  /*7180*/  LOP3.LUT R2, R0, 0xffff, RZ, 0xc0, !PT ;  /* 0x0000ffff00027812 */ /* 0x000fe400078ec0ff */
[----:B------:R-:W-:Y:S02]  /*7190*/  SHF.R.U32.HI R0, RZ, 0x10, R0 ;  /* 0x00000010ff007819 */ /* 0x000fe40000011600 */
[----:B------:R-:W-:Y:S02]  /*71a0*/  SHF.R.U32.HI R6, RZ, 0x8, R2 ;  /* 0x00000008ff067819 */ /* 0x000fe40000011602 */
[----:B------:R-:W-:Y:S02]  /*71b0*/  LOP3.LUT R2, R0, 0xff, RZ, 0xc0, !PT ;  /* 0x000000ff00027812 */ /* 0x000fe400078ec0ff */
[----:B------:R-:W-:-:S04]  /*71c0*/  LOP3.LUT R0, R6, 0xffff, RZ, 0xc0, !PT ;  /* 0x0000ffff06007812 */ /* 0x000fc800078ec0ff */
[----:B------:R-:W-:Y:S02]  /*71d0*/  ISETP.LE.U32.AND P2, PT, R0, UR5, PT ;  /* 0x0000000500007c0c */ /* 0x000fe4000bf43070 */
[----:B------:R1:W3:Y:S01]  /*71e0*/  LDL.LU.S16 R0, [R1+0x20] ;  /* 0x0000200001007983 */ /* 0x0002e20000300600 */
[----:B------:R-:W-:Y:S02]  /*71f0*/  ISETP.LE.U32.AND P1, PT, R2, UR5, PT ;  /* 0x0000000502007c0c */ /* 0x000fe4000bf23070 */
[----:B------:R-:W-:Y:S02]  /*7200*/  @!P4 PRMT R137, R44, 0x5410, RZ ;  /* 0x000054102c89c816 */ /* 0x000fe400000000ff */
[----:B------:R-:W-:Y:S01]  /*7210*/  HMMA.16816.F32.BF16 R44, R112, R48, R52 ;  /* 0x00000030702c723c */ /* 0x000fe20000041834 */
[----:B---3--:R-:W-:-:S05]  /*7220*/  @!P6 HFMA2.BF16_V2 R0, -RZ.H0_H0, RZ.H0_H0, -R136.H0_H0 ;  /* 0x200000ffff00e231 */ /* 0x008fca0000340988 */
[----:B------:R-:W-:-:S04]  /*7230*/  PRMT R2, R0, 0x7610, R2 ;  /* 0x0000761000027816 */ /* 0x000fc80000000002 */
[----:B------:R-:W-:Y:S02]  /*7240*/  @!P6 PRMT R136, R2, 0x5410, RZ ;  /* 0x000054100288e816 */ /* 0x000fe400000000ff */
[----:B------:R1:W3:Y:S04]  /*7250*/  LDL.LU.S16 R2, [R1+0x28] ;  /* 0x0000280001027983 */ /* 0x0002e80000300600 */
[----:B------:R1:W4:Y:S01]  /*7260*/  LDL.LU.S16 R54, [R1+0x2c] ;  /* 0x00002c0001367983 */ /* 0x0003220000300600 */
[----:B------:R-:W-:-:S04]  /*7270*/  LOP3.LUT R0, R35, 0xff, RZ, 0xc0, !PT ;  /* 0x000000ff23007812 */ /* 0x000fc800078ec0ff */
[----:B------:R-:W-:Y:S02]  /*7280*/  ISETP.LE.U32.AND P4, PT, R0, UR5, PT ;  /* 0x0000000500007c0c */ /* 0x000fe4000bf83070 */
[----:B------:R-:W-:Y:S01]  /*7290*/  SHF.R.U32.HI R0, RZ, 0x18, R35 ;  /* 0x00000018ff007819 */ /* 0x000fe20000011623 */
[----:B----4-:R-:W-:-:S05]  /*72a0*/  @!P5 HFMA2.BF16_V2 R54, -RZ.H0_H0, RZ.H0_H0, -R34.H0_H0 ;  /* 0x200000ffff36d231 */ /* 0x010fca0000340922 */
[----:B------:R-:W-:Y:S02]  /*72b0*/  PRMT R48, R54, 0x7610, R48 ;  /* 0x0000761036307816 */ /* 0x000fe40000000030 */
[----:B------:R1:W4:Y:S01]  /*72c0*/  LDL.LU.S16 R54, [R1+0x38] ;  /* 0x0000380001367983 */ /* 0x0003220000300600 */
[----:B---3--:R-:W-:Y:S01]  /*72d0*/  @!P2 HFMA2.BF16_V2 R2, -RZ.H0_H0, RZ.H0_H0, -R117.H0_H0 ;  /* 0x200000ffff02a231 */ /* 0x008fe20000340975 */
[----:B------:R-:W-:Y:S02]  /*72e0*/  ISETP.LE.U32.AND P6, PT, R0, UR5, PT ;  /* 0x0000000500007c0c */ /* 0x000fe4000bfc3070 */
[----:B------:R-:W-:Y:S02]  /*72f0*/  LOP3.LUT R0, R35, 0xffff, RZ, 0xc0, !PT ;  /* 0x0000ffff23007812 */ /* 0x000fe400078ec0ff */
[----:B------:R-:W-:Y:S02]  /*7300*/  PRMT R49, R2, 0x7610, R49 ;  /* 0x0000761002317816 */ /* 0x000fe40000000031 */
[----:B------:R-:W-:-:S02]  /*7310*/  SHF.R.U32.HI R2, RZ, 0x10, R35 ;  /* 0x00000010ff027819 */ /* 0x000fc40000011623 */
[----:B------:R-:W-:Y:S02]  /*7320*/  SHF.R.U32.HI R0, RZ, 0x8, R0 ;  /* 0x00000008ff007819 */ /* 0x000fe40000011600 */
[----:B------:R-:W-:Y:S02]  /*7330*/  LOP3.LUT R2, R2, 0xff, RZ, 0xc0, !PT ;  /* 0x000000ff02027812 */ /* 0x000fe400078ec0ff */
[----:B------:R-:W-:Y:S02]  /*7340*/  @!P2 PRMT R117, R49, 0x5410, RZ ;  /* 0x000054103175a816 */ /* 0x000fe400000000ff */
[----:B------:R-:W-:Y:S02]  /*7350*/  LOP3.LUT R0, R0, 0xffff, RZ, 0xc0, !PT ;  /* 0x0000ffff00007812 */ /* 0x000fe400078ec0ff */
[----:B------:R-:W-:Y:S02]  /*7360*/  ISETP.LE.U32.AND P2, PT, R2, UR5, PT ;  /* 0x0000000502007c0c */ /* 0x000fe4000bf43070 */
[----:B------:R-:W-:-:S02]  /*7370*/  LOP3.LUT R2, R60, 0xffff, RZ, 0xc0, !PT ;  /* 0x0000ffff3c027812 */ /* 0x000fc400078ec0ff */
[----:B------:R-:W-:Y:S02]  /*7380*/  @!P5 PRMT R34, R48, 0x5410, RZ ;  /* 0x000054103022d816 */ /* 0x000fe400000000ff */
[----:B------:R-:W-:Y:S02]  /*7390*/  ISETP.LE.U32.AND P5, PT, R0, UR5, PT ;  /* 0x0000000500007c0c */ /* 0x000fe4000bfa3070 */
[----:B------:R-:W-:-:S04]  /*73a0*/  SHF.R.U32.HI R0, RZ, 0x8, R2 ;  /* 0x00000008ff007819 */ /* 0x000fc80000011602 */
[----:B------:R-:W-:Y:S01]  /*73b0*/  LOP3.LUT R0, R0, 0xffff, RZ, 0xc0, !PT ;  /* 0x0000ffff00007812 */ /* 0x000fe200078ec0ff */
[----:B----4-:R-:W-:-:S05]  /*73c0*/  @!P1 HFMA2.BF16_V2 R54, -RZ.H0_H0, RZ.H0_H0, -R33.H0_H0 ;  /* 0x200000ffff369231 */ /* 0x010fca0000340921 */
[----:B------:R-:W-:Y:S02]  /*73d0*/  PRMT R53, R54, 0x7610, R53 ;  /* 0x0000761036357816 */ /* 0x000fe40000000035 */
[----:B------:R1:W3:Y:S02]  /*73e0*/  LDL.LU.S16 R54, [R1+0x3c] ;  /* 0x00003c0001367983 */ /* 0x0002e40000300600 */
[----:B------:R-:W-:Y:S02]  /*73f0*/  @!P1 PRMT R33, R53, 0x5410, RZ ;  /* 0x0000541035219816 */ /* 0x000fe400000000ff */
[----:B------:R-:W-:Y:S02]  /*7400*/  ISETP.LE.U32.AND P1, PT, R0, UR5, PT ;  /* 0x0000000500007c0c */ /* 0x000fe4000bf23070 */
[----:B------:R1:W4:Y:S01]  /*7410*/  LDL.LU.S16 R0, [R1+0x40] ;  /* 0x0000400001007983 */ /* 0x0003220000300600 */
[----:B---3--:R-:W-:Y:S02]  /*7420*/  @!P4 HFMA2.BF16_V2 R54, -RZ.H0_H0, RZ.H0_H0, -R152.H0_H0 ;  /* 0x200000ffff36c231 */ /* 0x008fe40000340998 */
[----:B----4-:R-:W-:-:S03]  /*7430*/  @!P5 HFMA2.BF16_V2 R0, -RZ.H0_H0, RZ.H0_H0, -R151.H0_H0 ;  /* 0x200000ffff00d231 */ /* 0x010fc60000340997 */
[----:B------:R-:W-:Y:S02]  /*7440*/  PRMT R52, R54, 0x7610, R52 ;  /* 0x0000761036347816 */ /* 0x000fe40000000034 */
[----:B------:R-:W-:Y:S02]  /*7450*/  PRMT R2, R0, 0x7610, R2 ;  /* 0x0000761000027816 */ /* 0x000fe40000000002 */
[----:B------:R-:W-:Y:S02]  /*7460*/  LOP3.LUT R0, R60, 0xff, RZ, 0xc0, !PT ;  /* 0x000000ff3c007812 */ /* 0x000fe400078ec0ff */
[----:B------:R-:W-:Y:S02]  /*7470*/  @!P4 PRMT R152, R52, 0x5410, RZ ;  /* 0x000054103498c816 */ /* 0x000fe400000000ff */
[----:B------:R-:W-:Y:S02]  /*7480*/  ISETP.LE.U32.AND P4, PT, R0, UR5, PT ;  /* 0x0000000500007c0c */ /* 0x000fe4000bf83070 */
[----:B------:R1:W3:Y:S02]  /*7490*/  LDL.LU.S16 R0, [R1+0x44] ;  /* 0x0000440001007983 */ /* 0x0002e40000300600 */
[----:B---3--:R-:W-:-:S05]  /*74a0*/  @!P2 HFMA2.BF16_V2 R0, -RZ.H0_H0, RZ.H0_H0, -R150.H0_H0 ;  /* 0x200000ffff00a231 */ /* 0x008fca0000340996 */
[----:B------:R-:W-:-:S04]  /*74b0*/  PRMT R35, R0, 0x7610, R35 ;  /* 0x0000761000237816 */ /* 0x000fc80000000023 */
[----:B------:R-:W-:Y:S02]  /*74c0*/  @!P2 PRMT R150, R35, 0x5410, RZ ;  /* 0x000054102396a816 */ /* 0x000fe400000000ff */
[----:B------:R1:W3:Y:S02]  /*74d0*/  LDL.LU.S16 R35, [R1+0x4c] ;  /* 0x00004c0001237983 */ /* 0x0002e40000300600 */
[----:B---3--:R-:W-:-:S05]  /*74e0*/  @!P6 HFMA2.BF16_V2 R35, -RZ.H0_H0, RZ.H0_H0, -R149.H0_H0 ;  /* 0x200000ffff23e231 */ /* 0x008fca0000340995 */
[----:B------:R-:W-:Y:S02]  /*74f0*/  PRMT R31, R35, 0x7610, R31 ;  /* 0x00007610231f7816 */ /* 0x000fe4000000001f */
[----:B------:R1:W3:Y:S01]  /*7500*/  LDL.LU.S16 R35, [R1+0x48] ;  /* 0x0000480001237983 */ /* 0x0002e20000300600 */
[----:B------:R-:W-:Y:S02]  /*7510*/  @!P5 PRMT R151, R2, 0x5410, RZ ;  /* 0x000054100297d816 */ /* 0x000fe400000000ff */
[--C-:B------:R-:W-:Y:S02]  /*7520*/  SHF.R.U32.HI R0, RZ, 0x18, R60.reuse ;  /* 0x00000018ff007819 */ /* 0x100fe4000001163c */
[----:B------:R-:W-:Y:S02]  /*7530*/  SHF.R.U32.HI R2, RZ, 0x10, R60 ;  /* 0x00000010ff027819 */ /* 0x000fe4000001163c */
[----:B------:R-:W-:Y:S02]  /*7540*/  ISETP.LE.U32.AND P5, PT, R0, UR5, PT ;  /* 0x0000000500007c0c */ /* 0x000fe4000bfa3070 */
[----:B------:R-:W-:-:S04]  /*7550*/  LOP3.LUT R0, R2, 0xff, RZ, 0xc0, !PT ;  /* 0x000000ff02007812 */ /* 0x000fc800078ec0ff */
[----:B------:R-:W-:Y:S01]  /*7560*/  ISETP.LE.U32.AND P2, PT, R0, UR5, PT ;  /* 0x0000000500007c0c */ /* 0x000fe2000bf43070 */
[----:B---3--:R-:W-:-:S05]  /*7570*/  @!P4 HFMA2.BF16_V2 R35, -RZ.H0_H0, RZ.H0_H0, -R153.H0_H0 ;  /* 0x200000ffff23c231 */ /* 0x008fca0000340999 */
[----:B------:R-:W-:Y:S02]  /*7580*/  PRMT R0, R35, 0x7610, R0 ;  /* 0x0000761023007816 */ /* 0x000fe40000000000 */
        /* <DEDUP_REMOVED lines=9> */
[----:B------:R-:W-:Y:S02]  /*7620*/  @!P4 PRMT R153, R0, 0x5410, RZ ;  /* 0x000054100099c816 */ /* 0x000fe400000000ff */
[----:B------:R-:W-:Y:S01]  /*7630*/  SHF.R.U32.HI R0, RZ, 0x8, R63 ;  /* 0x00000008ff007819 */ /* 0x000fe2000001163f */
[----:B---3--:R-:W-:-:S05]  /*7640*/  @!P5 HFMA2.BF16_V2 R7, -RZ.H0_H0, RZ.H0_H0, -R157.H0_H0 ;  /* 0x200000ffff07d231 */ /* 0x008fca000034099d */
[----:B------:R-:W-:-:S04]  /*7650*/  PRMT R2, R7, 0x7610, R2 ;  /* 0x0000761007027816 */ /* 0x000fc80000000002 */
[----:B------:R-:W-:Y:S02]  /*7660*/  @!P5 PRMT R157, R2, 0x5410, RZ ;  /* 0x00005410029dd816 */ /* 0x000fe400000000ff */
[----:B------:R1:W3:Y:S04]  /*7670*/  LDL.LU.S16 R2, [R1+0x74] ;  /* 0x0000740001027983 */ /* 0x0002e80000300600 */
[----:B------:R1:W4:Y:S01]  /*7680*/  LDL.LU.S16 R31, [R1+0x78] ;  /* 0x00007800011f7983 */ /* 0x0003220000300600 */
[----:B------:R-:W-:Y:S02]  /*7690*/  ISETP.LE.U32.AND P4, PT, R248, UR5, PT ;  /* 0x00000005f8007c0c */ /* 0x000fe4000bf83070 */
[----:B------:R-:W-:-:S04]  /*76a0*/  LOP3.LUT R0, R0, 0xffff, RZ, 0xc0, !PT ;  /* 0x0000ffff00007812 */ /* 0x000fc800078ec0ff */
[----:B------:R-:W-:Y:S02]  /*76b0*/  ISETP.LE.U32.AND P1, PT, R0, UR5, PT ;  /* 0x0000000500007c0c */ /* 0x000fe4000bf23070 */
[----:B------:R-:W-:-:S04]  /*76c0*/  LOP3.LUT R0, R250, 0xff, RZ, 0xc0, !PT ;  /* 0x000000fffa007812 */ /* 0x000fc800078ec0ff */
[----:B------:R-:W-:Y:S02]  /*76d0*/  ISETP.LE.U32.AND P5, PT, R0, UR5, PT ;  /* 0x0000000500007c0c */ /* 0x000fe4000bfa3070 */
[----:B------:R-:W-:-:S04]  /*76e0*/  SHF.R.U32.HI R0, RZ, 0x8, R252 ;  /* 0x00000008ff007819 */ /* 0x000fc800000116fc */
[----:B------:R-:W-:Y:S01]  /*76f0*/  LOP3.LUT R0, R0, 0xffff, RZ, 0xc0, !PT ;  /* 0x0000ffff00007812 */ /* 0x000fe200078ec0ff */
[----:B---3--:R-:W-:Y:S02]  /*7700*/  @!P4 HFMA2.BF16_V2 R2, -RZ.H0_H0, RZ.H0_H0, -R158.H0_H0 ;  /* 0x200000ffff02c231 */ /* 0x008fe4000034099e */
[----:B----4-:R-:W-:-:S03]  /*7710*/  @!P1 HFMA2.BF16_V2 R31, -RZ.H0_H0, RZ.H0_H0, -R156.H0_H0 ;  /* 0x200000ffff1f9231 */ /* 0x010fc6000034099c */
[----:B------:R-:W-:-:S04]  /*7720*/  PRMT R30, R2, 0x7610, R30 ;  /* 0x00007610021e7816 */ /* 0x000fc8000000001e */
[----:B------:R-:W-:Y:S02]  /*7730*/  @!P4 PRMT R158, R30, 0x5410, RZ ;  /* 0x000054101e9ec816 */ /* 0x000fe400000000ff */
[----:B------:R-:W-:Y:S01]  /*7740*/  PRMT R29, R31, 0x7610, R29 ;  /* 0x000076101f1d7816 */ /* 0x000fe2000000001d */
[----:B------:R1:W3:Y:S01]  /*7750*/  LDL.LU.S16 R30, [R1+0x7c] ;  /* 0x00007c00011e7983 */ /* 0x0002e20000300600 */
[----:B------:R-:W-:Y:S02]  /*7760*/  ISETP.LE.U32.AND P4, PT, R0, UR5, PT ;  /* 0x0000000500007c0c */ /* 0x000fe4000bf83070 */
[----:B------:R-:W-:Y:S02]  /*7770*/  LOP3.LUT R0, R218, 0xff, RZ, 0xc0, !PT ;  /* 0x000000ffda007812 */ /* 0x000fe400078ec0ff */
[----:B------:R-:W-:Y:S02]  /*7780*/  @!P1 PRMT R156, R29, 0x5410, RZ ;  /* 0x000054101d9c9816 */ /* 0x000fe400000000ff */
[----:B------:R1:W4:Y:S01]  /*7790*/  LDL.LU.S16 R29, [R1+0x80] ;  /* 0x00008000011d7983 */ /* 0x0003220000300600 */
[----:B------:R-:W-:-:S03]  /*77a0*/  ISETP.LE.U32.AND P1, PT, R0, UR5, PT ;  /* 0x0000000500007c0c */ /* 0x000fc6000bf23070 */
[----:B------:R1:W2:Y:S01]  /*77b0*/  LDL.LU.S16 R0, [R1+0x84] ;  /* 0x0000840001007983 */ /* 0x0002a20000300600 */
[----:B------:R-:W-:Y:S02]  /*77c0*/  @!P2 PRMT R154, R6, 0x5410, RZ ;  /* 0x00005410069aa816 */ /* 0x000fe400000000ff */
[----:B------:R-:W-:Y:S02]  /*77d0*/  ISETP.LE.U32.AND P2, PT, R249, UR5, PT ;  /* 0x00000005f9007c0c */ /* 0x000fe4000bf43070 */
[----:B------:R-:W-:Y:S02]  /*77e0*/  LOP3.LUT R7, R4, 0xffff, RZ, 0xc0, !PT ;  /* 0x0000ffff04077812 */ /* 0x000fe400078ec0ff */
[--C-:B------:R-:W-:Y:S02]  /*77f0*/  SHF.R.U32.HI R5, RZ, 0x10, R4.reuse ;  /* 0x00000010ff057819 */ /* 0x100fe40000011604 */
[----:B------:R-:W-:-:S07]  /*7800*/  SHF.R.U32.HI R2, RZ, 0x18, R4 ;  /* 0x00000018ff027819 */ /* 0x000fce0000011604 */
[----:B----4-:R-:W-:Y:S02]  /*7810*/  @!P2 HFMA2.BF16_V2 R29, -RZ.H0_H0, RZ.H0_H0, -R159.H0_H0 ;  /* 0x200000ffff1da231 */ /* 0x010fe4000034099f */
[----:B--2---:R-:W-:-:S03]  /*7820*/  @!P3 HFMA2.BF16_V2 R0, -RZ.H0_H0, RZ.H0_H0, -R148.H0_H0 ;  /* 0x200000ffff00b231 */ /* 0x004fc60000340994 */
[----:B------:R-:W-:Y:S02]  /*7830*/  PRMT R10, R29, 0x7610, R10 ;  /* 0x000076101d0a7816 */ /* 0x000fe4000000000a */
[----:B------:R-:W-:Y:S02]  /*7840*/  PRMT R9, R0, 0x7610, R9 ;  /* 0x0000761000097816 */ /* 0x000fe40000000009 */
[----:B------:R-:W-:Y:S02]  /*7850*/  LOP3.LUT R0, R5, 0xff, RZ, 0xc0, !PT ;  /* 0x000000ff05007812 */ /* 0x000fe400078ec0ff */
[----:B------:R-:W-:Y:S02]  /*7860*/  @!P2 PRMT R159, R10, 0x5410, RZ ;  /* 0x000054100a9fa816 */ /* 0x000fe400000000ff */
[----:B------:R-:W-:Y:S02]  /*7870*/  @!P3 PRMT R148, R9, 0x5410, RZ ;  /* 0x000054100994b816 */ /* 0x000fe400000000ff */
[----:B------:R-:W-:-:S02]  /*7880*/  ISETP.LE.U32.AND P2, PT, R2, UR5, PT ;  /* 0x0000000502007c0c */ /* 0x000fc4000bf43070 */
[----:B------:R-:W-:Y:S01]  /*7890*/  ISETP.LE.U32.AND P3, PT, R0, UR5, PT ;  /* 0x0000000500007c0c */ /* 0x000fe2000bf63070 */
[----:B------:R1:W2:Y:S01]  /*78a0*/  LDL.LU.S16 R2, [R1+0x88] ;  /* 0x0000880001027983 */ /* 0x0002a20000300600 */
[----:B------:R-:W-:-:S03]  /*78b0*/  SHF.R.U32.HI R0, RZ, 0x8, R7 ;  /* 0x00000008ff007819 */ /* 0x000fc60000011607 */
[----:B------:R1:W4:Y:S01]  /*78c0*/  LDL.LU.S16 R7, [R1+0x8c] ;  /* 0x00008c0001077983 */ /* 0x0003220000300600 */
[----:B---3--:R-:W-:Y:S01]  /*78d0*/  @!P5 HFMA2.BF16_V2 R30, -RZ.H0_H0, RZ.H0_H0, -R160.H0_H0 ;  /* 0x200000ffff1ed231 */ /* 0x008fe200003409a0 */
[----:B------:R-:W-:-:S04]  /*78e0*/  LOP3.LUT R6, R4, 0xff, RZ, 0xc0, !PT ;  /* 0x000000ff04067812 */ /* 0x000fc800078ec0ff */
[----:B------:R-:W-:Y:S01]  /*78f0*/  PRMT R11, R30, 0x7610, R11 ;  /* 0x000076101e0b7816 */ /* 0x000fe2000000000b */
[----:B----4-:R-:W-:-:S05]  /*7900*/  @!P1 HFMA2.BF16_V2 R7, -RZ.H0_H0, RZ.H0_H0, -R146.H0_H0 ;  /* 0x200000ffff079231 */ /* 0x010fca0000340992 */
[----:B------:R-:W-:Y:S02]  /*7910*/  PRMT R4, R7, 0x7610, R4 ;  /* 0x0000761007047816 */ /* 0x000fe40000000004 */
[----:B------:R1:W3:Y:S04]  /*7920*/  LDL.LU.S16 R7, [R1+0x90] ;  /* 0x0000900001077983 */ /* 0x0002e80000300600 */
[----:B------:R1:W4:Y:S04]  /*7930*/  LDL.LU.S16 R35, [R1+0x94] ;  /* 0x0000940001237983 */ /* 0x0003280000300600 */
[----:B------:R1:W4:Y:S04]  /*7940*/  LDL.LU.S16 R31, [R1+0xa0] ;  /* 0x0000a000011f7983 */ /* 0x0003280000300600 */
[----:B------:R1:W4:Y:S04]  /*7950*/  LDL.LU.S16 R30, [R1+0x9c] ;  /* 0x00009c00011e7983 */ /* 0x0003280000300600 */
[----:B------:R1:W4:Y:S01]  /*7960*/  LDL.LU.S16 R29, [R1+0x98] ;  /* 0x00009800011d7983 */ /* 0x0003220000300600 */
[----:B------:R-:W-:Y:S01]  /*7970*/  ISETP.LE.U32.AND P6, PT, R251, UR5, PT ;  /* 0x00000005fb007c0c */ /* 0x000fe2000bfc3070 */
[----:B--2---:R-:W-:-:S02]  /*7980*/  @!P4 HFMA2.BF16_V2 R2, -RZ.H0_H0, RZ.H0_H0, -R147.H0_H0 ;  /* 0x200000ffff02c231 */ /* 0x004fc40000340993 */
[----:B------:R-:W-:-:S03]  /*7990*/  FADD.FTZ R5, R234, R233 ;  /* 0x000000e9ea057221 */ /* 0x000fc60000010000 */
[----:B------:R-:W-:Y:S01]  /*79a0*/  PRMT R8, R2, 0x7610, R8 ;  /* 0x0000761002087816 */ /* 0x000fe20000000008 */
[----:B------:R-:W-:Y:S01]  /*79b0*/  FADD.FTZ R2, R232, R219 ;  /* 0x000000dbe8027221 */ /* 0x000fe20000010000 */
[----:B------:R-:W-:Y:S01]  /*79c0*/  LOP3.LUT R0, R0, 0xffff, RZ, 0xc0, !PT ;  /* 0x0000ffff00007812 */ /* 0x000fe200078ec0ff */
[----:B------:R-:W-:Y:S02]  /*79d0*/  FADD.FTZ R5, R220, R5 ;  /* 0x00000005dc057221 */ /* 0x000fe40000010000 */
[----:B------:R-:W-:Y:S01]  /*79e0*/  FADD.FTZ R2, R235, R2 ;  /* 0x00000002eb027221 */ /* 0x000fe20000010000 */
[----:B------:R-:W-:Y:S02]  /*79f0*/  @!P4 PRMT R147, R8, 0x5410, RZ ;  /* 0x000054100893c816 */ /* 0x000fe400000000ff */
[----:B------:R-:W-:Y:S01]  /*7a00*/  ISETP.LE.U32.AND P4, PT, R0, UR5, PT ;  /* 0x0000000500007c0c */ /* 0x000fe2000bf83070 */
[----:B------:R-:W-:Y:S01]  /*7a10*/  FADD.FTZ R0, R221, R2 ;  /* 0x00000002dd007221 */ /* 0x000fe20000010000 */
[----:B------:R-:W-:Y:S01]  /*7a20*/  HMMA.16816.F32.BF16 R52, R112, R56, R68 ;  /* 0x000000387034723c */ /* 0x000fe20000041844 */
[----:B------:R-:W-:-:S05]  /*7a30*/  FADD.FTZ R2, R222, R5 ;  /* 0x00000005de027221 */ /* 0x000fca0000010000 */
[C---:B------:R-:W-:Y:S01]  /*7a40*/  HMMA.16816.F32.BF16 R68, R112.reuse, R72, R96 ;  /* 0x000000487044723c */ /* 0x040fe20000041860 */
[----:B------:R-:W-:Y:S01]  /*7a50*/  FADD.FTZ R0, R237, R0 ;  /* 0x00000000ed007221 */ /* 0x000fe20000010000 */
[----:B------:R-:W-:Y:S01]  /*7a60*/  @!P5 PRMT R160, R11, 0x5410, RZ ;  /* 0x000054100ba0d816 */ /* 0x000fe200000000ff */
[----:B------:R-:W-:Y:S03]  /*7a70*/  LDSM.16.MT88.4 R96, [R181+0x11800] ;  /* 0x01180000b560783b */ /* 0x000fe60000004200 */
[C---:B------:R-:W-:Y:S01]  /*7a80*/  HMMA.16816.F32.BF16 R72, R112.reuse, R74, R100 ;  /* 0x0000004a7048723c */ /* 0x040fe20000041864 */
[----:B------:R-:W-:Y:S01]  /*7a90*/  ISETP.LE.U32.AND P5, PT, R6, UR5, PT ;  /* 0x0000000506007c0c */ /* 0x000fe2000bfa3070 */
[----:B------:R-:W-:Y:S01]  /*7aa0*/  LDSM.16.MT88.4 R8, [R183+0x11800] ;  /* 0x01180000b708783b */ /* 0x000fe20000004200 */
[----:B------:R-:W-:Y:S02]  /*7ab0*/  @!P1 PRMT R146, R4, 0x5410, RZ ;  /* 0x0000541004929816 */ /* 0x000fe400000000ff */
[C---:B------:R-:W-:Y:S01]  /*7ac0*/  LEA R4, P1, R236.reuse, UR6, 0x1 ;  /* 0x00000006ec047c11 */ /* 0x040fe2000f8208ff */
[----:B------:R-:W-:Y:S01]  /*7ad0*/  HMMA.16816.F32.BF16 R48, R112, R50, R64 ;  /* 0x000000327030723c */ /* 0x000fe20000041840 */
[----:B------:R-:W2:Y:S02]  /*7ae0*/  LDSM.16.MT88.4 R64, [R181+0xf800] ;  /* 0x00f80000b540783b */ /* 0x000ea40000004200 */
[----:B------:R-:W-:-:S03]  /*7af0*/  LEA.HI.X R5, R236, UR7, R223, 0x1, P1 ;  /* 0x00000007ec057c11 */ /* 0x000fc600088f0cdf */
[C---:B------:R-:W-:Y:S06]  /*7b00*/  HMMA.16816.F32.BF16 R56, R112.reuse, R58, R76 ;  /* 0x0000003a7038723c */ /* 0x040fec000004184c */
[C---:B------:R-:W-:Y:S01]  /*7b10*/  HMMA.16816.F32.BF16 R76, R112.reuse, R80, R108 ;  /* 0x00000050704c723c */ /* 0x040fe2000004186c */
[----:B------:R-:W1:Y:S04]  /*7b20*/  LDSM.16.MT88.4 R108, [R184+0x11800] ;  /* 0x01180000b86c783b */ /* 0x000e680000004200 */
[----:B------:R1:W-:Y:S04]  /*7b30*/  STG.E.U16 desc[UR20][R4.64], R153 ;  /* 0x0000009904007986 */ /* 0x0003e8000c101514 */
[----:B------:R1:W-:Y:S01]  /*7b40*/  STG.E.U16 desc[UR20][R4.64+0x2], R155 ;  /* 0x0000029b04007986 */ /* 0x0003e2000c101514 */
[C---:B------:R-:W-:Y:S06]  /*7b50*/  HMMA.16816.F32.BF16 R80, R112.reuse, R82, R128 ;  /* 0x000000527050723c */ /* 0x040fec0000041880 */
[C---:B--2---:R-:W-:Y:S06]  /*7b60*/  HMMA.16816.F32.BF16 R60, R112.reuse, R64, R84 ;  /* 0x00000040703c723c */ /* 0x044fec0000041854 */
[C---:B------:R-:W-:Y:S06]  /*7b70*/  HMMA.16816.F32.BF16 R64, R112.reuse, R66, R92 ;  /* 0x000000427040723c */ /* 0x040fec000004185c */
[C---:B------:R-:W-:Y:S06]  /*7b80*/  HMMA.16816.F32.BF16 R84, R112.reuse, R88, R132 ;  /* 0x000000587054723c */ /* 0x040fec0000041884 */
[C---:B------:R-:W-:Y:S06]  /*7b90*/  HMMA.16816.F32.BF16 R92, R112.reuse, R96, R168 ;  /* 0x00000060705c723c */ /* 0x040fec00000418a8 */
[C---:B-1----:R-:W-:Y:S06]  /*7ba0*/  HMMA.16816.F32.BF16 R128, R112.reuse, R108, R172 ;  /* 0x0000006c7080723c */ /* 0x042fec00000418ac */
[C---:B------:R-:W-:Y:S06]  /*7bb0*/  HMMA.16816.F32.BF16 R88, R112.reuse, R90, R164 ;  /* 0x0000005a7058723c */ /* 0x040fec00000418a4 */
[C---:B------:R-:W-:Y:S06]  /*7bc0*/  HMMA.16816.F32.BF16 R96, R112.reuse, R98, R208 ;  /* 0x000000627060723c */ /* 0x040fec00000418d0 */
[C---:B------:R-:W-:Y:S06]  /*7bd0*/  HMMA.16816.F32.BF16 R108, R112.reuse, R110, R12 ;  /* 0x0000006e706c723c */ /* 0x040fec000004180c */
[----:B------:R-:W-:Y:S01]  /*7be0*/  HMMA.16816.F32.BF16 R132, R112, R8, R24 ;  /* 0x000000087084723c */ /* 0x000fe20000041818 */
[----:B---3--:R-:W-:-:S05]  /*7bf0*/  @!P6 HFMA2.BF16_V2 R7, -RZ.H0_H0, RZ.H0_H0, -R145.H0_H0 ;  /* 0x200000ffff07e231 */ /* 0x008fca0000340991 */
[----:B------:R-:W-:Y:S01]  /*7c00*/  PRMT R100, R7, 0x7610, R100 ;  /* 0x0000761007647816 */ /* 0x000fe20000000064 */
[----:B------:R-:W-:Y:S01]  /*7c10*/  FADD.FTZ R7, R238, R2 ;  /* 0x00000002ee077221 */ /* 0x000fe20000010000 */
[----:B----4-:R-:W-:-:S05]  /*7c20*/  @!P2 HFMA2.BF16_V2 R29, -RZ.H0_H0, RZ.H0_H0, -R20.H0_H0 ;  /* 0x200000ffff1da231 */ /* 0x010fca0000340914 */
[----:B------:R-:W-:-:S04]  /*7c30*/  PRMT R2, R29, 0x7610, R2 ;  /* 0x000076101d027816 */ /* 0x000fc80000000002 */
[----:B------:R-:W-:Y:S01]  /*7c40*/  @!P2 PRMT R20, R2, 0x5410, RZ ;  /* 0x000054100214a816 */ /* 0x000fe200000000ff */
[----:B------:R-:W-:Y:S01]  /*7c50*/  FADD.FTZ R2, R239, R0 ;  /* 0x00000000ef027221 */ /* 0x000fe20000010000 */
[----:B------:R-:W-:-:S03]  /*7c60*/  FADD.FTZ R0, R212, R7 ;  /* 0x00000007d4007221 */ /* 0x000fc60000010000 */
[----:B------:R-:W-:Y:S01]  /*7c70*/  FADD.FTZ R2, R213, R2 ;  /* 0x00000002d5027221 */ /* 0x000fe20000010000 */
[----:B------:R-:W-:-:S03]  /*7c80*/  FADD.FTZ R0, R214, R0 ;  /* 0x00000000d6007221 */ /* 0x000fc60000010000 */
[----:B------:R-:W-:Y:S01]  /*7c90*/  FADD.FTZ R2, R215, R2 ;  /* 0x00000002d7027221 */ /* 0x000fe20000010000 */
[----:B------:R-:W-:Y:S01]  /*7ca0*/  FADD.FTZ R0, R224, R0 ;  /* 0x00000000e0007221 */ /* 0x000fe20000010000 */
[----:B------:R-:W-:Y:S02]  /*7cb0*/  @!P3 HFMA2.BF16_V2 R30, -RZ.H0_H0, RZ.H0_H0, -R21.H0_H0 ;  /* 0x200000ffff1eb231 */ /* 0x000fe40000340915 */
[----:B------:R-:W-:Y:S01]  /*7cc0*/  FADD.FTZ R2, R225, R2 ;  /* 0x00000002e1027221 */ /* 0x000fe20000010000 */
[----:B------:R-:W-:-:S03]  /*7cd0*/  FADD.FTZ R0, R226, R0 ;  /* 0x00000000e2007221 */ /* 0x000fc60000010000 */
[----:B------:R-:W-:Y:S01]  /*7ce0*/  FADD.FTZ R2, R227, R2 ;  /* 0x00000002e3027221 */ /* 0x000fe20000010000 */
[----:B------:R-:W-:Y:S01]  /*7cf0*/  FADD.FTZ R0, R240, R0 ;  /* 0x00000000f0007221 */ /* 0x000fe20000010000 */
[----:B------:R-:W-:Y:S02]  /*7d00*/  PRMT R6, R30, 0x7610, R6 ;  /* 0x000076101e067816 */ /* 0x000fe40000000006 */
[----:B------:R-:W-:Y:S01]  /*7d10*/  FADD.FTZ R2, R241, R2 ;  /* 0x00000002f1027221 */ /* 0x000fe20000010000 */
[----:B------:R-:W-:Y:S01]  /*7d20*/  FADD.FTZ R0, R242, R0 ;  /* 0x00000000f2007221 */ /* 0x000fe20000010000 */
[----:B------:R-:W-:Y:S02]  /*7d30*/  @!P3 PRMT R21, R6, 0x5410, RZ ;  /* 0x000054100615b816 */ /* 0x000fe400000000ff */
[----:B------:R-:W-:Y:S01]  /*7d40*/  IADD3 R6, P1, R4, UR34, RZ ;  /* 0x0000002204067c10 */ /* 0x000fe2000ff3e0ff */
[----:B------:R-:W-:Y:S01]  /*7d50*/  FADD.FTZ R2, R243, R2 ;  /* 0x00000002f3027221 */ /* 0x000fe20000010000 */
[----:B------:R-:W-:-:S02]  /*7d60*/  FADD.FTZ R0, R244, R0 ;  /* 0x00000000f4007221 */ /* 0x000fc40000010000 */
[----:B------:R-:W-:Y:S01]  /*7d70*/  IADD3.X R7, R5, UR35, RZ, P1, !PT ;  /* 0x0000002305077c10 */ /* 0x000fe20008ffe4ff */
[----:B------:R-:W-:Y:S01]  /*7d80*/  FADD.FTZ R2, R245, R2 ;  /* 0x00000002f5027221 */ /* 0x000fe20000010000 */
[----:B------:R-:W-:Y:S01]  /*7d90*/  FADD.FTZ R0, R246, R0 ;  /* 0x00000000f6007221 */ /* 0x000fe20000010000 */
[----:B------:R-:W-:Y:S02]  /*7da0*/  @!P5 HFMA2.BF16_V2 R35, -RZ.H0_H0, RZ.H0_H0, -R32.H0_H0 ;  /* 0x200000ffff23d231 */ /* 0x000fe40000340920 */
[----:B------:R-:W-:Y:S01]  /*7db0*/  @!P4 HFMA2.BF16_V2 R31, -RZ.H0_H0, RZ.H0_H0, -R23.H0_H0 ;  /* 0x200000ffff1fc231 */ /* 0x000fe20000340917 */
[----:B------:R1:W-:Y:S01]  /*7dc0*/  STG.E.U16 desc[UR20][R6.64], R154 ;  /* 0x0000009a06007986 */ /* 0x0003e2000c101514 */
[----:B------:R-:W-:Y:S01]  /*7dd0*/  FADD.FTZ R2, R247, R2 ;  /* 0x00000002f7027221 */ /* 0x000fe20000010000 */
[----:B------:R-:W-:Y:S01]  /*7de0*/  @!P6 PRMT R145, R100, 0x5410, RZ ;  /* 0x000054106491e816 */ /* 0x000fe200000000ff */
[----:B------:R-:W-:Y:S01]  /*7df0*/  FADD.FTZ R0, R186, R0 ;  /* 0x00000000ba007221 */ /* 0x000fe20000010000 */
[----:B------:R1:W-:Y:S01]  /*7e00*/  STG.E.U16 desc[UR20][R6.64+0x2], R157 ;  /* 0x0000029d06007986 */ /* 0x0003e2000c101514 */
[----:B------:R-:W-:-:S03]  /*7e10*/  PRMT R28, R35, 0x7610, R28 ;  /* 0x00007610231c7816 */ /* 0x000fc6000000001c */
[----:B------:R1:W-:Y:S01]  /*7e20*/  STG.E.U16 desc[UR20][R4.64+0x10], R158 ;  /* 0x0000109e04007986 */ /* 0x0003e2000c101514 */
[----:B------:R-:W-:-:S03]  /*7e30*/  PRMT R22, R31, 0x7610, R22 ;  /* 0x000076101f167816 */ /* 0x000fc60000000016 */
[----:B------:R1:W-:Y:S01]  /*7e40*/  STG.E.U16 desc[UR20][R4.64+0x12], R156 ;  /* 0x0000129c04007986 */ /* 0x0003e2000c101514 */
[----:B------:R-:W-:-:S03]  /*7e50*/  FADD.FTZ R2, R185, R2 ;  /* 0x00000002b9027221 */ /* 0x000fc60000010000 */
[----:B------:R1:W-:Y:S01]  /*7e60*/  STG.E.U16 desc[UR20][R6.64+0x10], R160 ;  /* 0x000010a006007986 */ /* 0x0003e2000c101514 */
[----:B------:R-:W-:-:S03]  /*7e70*/  FADD.FTZ R0, R180, R0 ;  /* 0x00000000b4007221 */ /* 0x000fc60000010000 */
[----:B------:R1:W-:Y:S04]  /*7e80*/  STG.E.U16 desc[UR20][R6.64+0x12], R159 ;  /* 0x0000129f06007986 */ /* 0x0003e8000c101514 */
[----:B------:R1:W-:Y:S04]  /*7e90*/  STG.E.U16 desc[UR20][R4.64+0x20], R152 ;  /* 0x0000209804007986 */ /* 0x0003e8000c101514 */
[----:B------:R1:W-:Y:S04]  /*7ea0*/  STG.E.U16 desc[UR20][R4.64+0x22], R151 ;  /* 0x0000229704007986 */ /* 0x0003e8000c101514 */
[----:B------:R1:W-:Y:S04]  /*7eb0*/  STG.E.U16 desc[UR20][R6.64+0x20], R150 ;  /* 0x0000209606007986 */ /* 0x0003e8000c101514 */
[----:B------:R1:W-:Y:S01]  /*7ec0*/  STG.E.U16 desc[UR20][R6.64+0x22], R149 ;  /* 0x0000229506007986 */ /* 0x0003e2000c101514 */
[----:B------:R-:W-:-:S03]  /*7ed0*/  @!P5 PRMT R32, R28, 0x5410, RZ ;  /* 0x000054101c20d816 */ /* 0x000fc600000000ff */
[----:B------:R1:W-:Y:S01]  /*7ee0*/  STG.E.U16 desc[UR20][R4.64+0x30], R148 ;  /* 0x0000309404007986 */ /* 0x0003e2000c101514 */
[----:B------:R-:W-:-:S03]  /*7ef0*/  @!P4 PRMT R23, R22, 0x5410, RZ ;  /* 0x000054101617c816 */ /* 0x000fc600000000ff */
        /* <DEDUP_REMOVED lines=8> */
[----:B------:R1:W-:Y:S04]  /*7f80*/  STG.E.U16 desc[UR20][R6.64+0x42], R142 ;  /* 0x0000428e06007986 */ /* 0x0003e8000c101514 */
[----:B------:R1:W5:Y:S04]  /*7f90*/  LDL.LU R186, [R1+0xb8] ;  /* 0x0000b80001ba7983 */ /* 0x0003680000300800 */
        /* <DEDUP_REMOVED lines=14> */
[----:B------:R1:W-:Y:S04]  /*8080*/  STL [R1+0x4], R2 ;  /* 0x0000040201007387 */ /* 0x0003e80000100800 */
[----:B------:R1:W-:Y:S04]  /*8090*/  STG.E.U16 desc[UR20][R6.64+0x70], R21 ;  /* 0x0000701506007986 */ /* 0x0003e8000c101514 */
[----:B------:R1:W-:Y:S04]  /*80a0*/  STG.E.U16 desc[UR20][R6.64+0x72], R20 ;  /* 0x0000721406007986 */ /* 0x0003e8000c101514 */
[----:B------:R1:W-:Y:S01]  /*80b0*/  STL [R1], R0 ;  /* 0x0000000001007387 */ /* 0x0003e20000100800 */
[C---:B------:R-:W-:Y:S06]  /*80c0*/  HMMA.16816.F32.BF16 R100, R112.reuse, R104, R204 ;  /* 0x000000687064723c */ /* 0x040fec00000418cc */
[C---:B------:R-:W-:Y:S06]  /*80d0*/  HMMA.16816.F32.BF16 R104, R112.reuse, R106, R176 ;  /* 0x0000006a7068723c */ /* 0x040fec00000418b0 */
[----:B------:R-:W-:Y:S01]  /*80e0*/  HMMA.16816.F32.BF16 R112, R112, R10, R16 ;  /* 0x0000000a7070723c */ /* 0x000fe20000041810 */
[----:B------:R-:W-:-:S08]  /*80f0*/  NOP ;  /* 0x0000000000007918 */ /* 0x000fd00000000000 */
[----:B------:R-:W-:-:S15]  /*8100*/  @!P0 BRA `(.L_x_891) ;  /* 0x0000004c00b08947 */ /* 0x000fde0003800000 */
[----:B------:R-:W2:Y:S01]  /*8110*/  LDL.LU R245, [R1+0x8] ;  /* 0x0000080001f57983 */ /* 0x000ea20000300800 */
[----:B------:R-:W-:Y:S01]  /*8120*/  ULDC UR4, c[0x0][0x2d0] ;  /* 0x0000b40000047ab9 */ /* 0x000fe20000000800 */
[----:B------:R-:W-:Y:S01]  /*8130*/  IADD3 R205, P0, R4, -0x80, RZ ;  /* 0xffffff8004cd7810 */ /* 0x000fe20007f1e0ff */
[----:B-1----:R-:W-:Y:S01]  /*8140*/  IMAD.MOV.U32 R117, RZ, RZ, R3 ;  /* 0x000000ffff757224 */ /* 0x002fe200078e0003 */
[----:B------:R-:W3:Y:S01]  /*8150*/  LDL.LU R246, [R1+0x1c] ;  /* 0x00001c0001f67983 */ /* 0x000ee20000300800 */
[----:B------:R-:W-:Y:S01]  /*8160*/  MOV R0, R116 ;  /* 0x0000007400007202 */ /* 0x000fe20000000f00 */
[----:B------:R-:W-:Y:S01]  /*8170*/  ULDC.64 UR8, c[0x0][0x250] ;  /* 0x0000940000087ab9 */ /* 0x000fe20000000a00 */
[----:B------:R-:W-:Y:S01]  /*8180*/  UIADD3 UR32, UR17, -0x2, URZ ;  /* 0xfffffffe11207890 */ /* 0x000fe2000fffe03f */
[----:B------:R-:W4:Y:S01]  /*8190*/  LDL.LU R247, [R1+0xa4] ;  /* 0x0000a40001f77983 */ /* 0x000f220000300800 */
[----:B-----5:R-:W-:Y:S01]  /*81a0*/  ISETP.GE.AND P1, PT, R118, UR4, PT ;  /* 0x0000000476007c0c */ /* 0x020fe2000bf26270 */
[----:B------:R-:W-:Y:S01]  /*81b0*/  ULDC UR29, c[0x0][0x2d0] ;  /* 0x0000b400001d7ab9 */ /* 0x000fe20000000800 */
[----:B------:R-:W-:Y:S01]  /*81c0*/  IADD3.X R204, R5, -0x1, RZ, P0, !PT ;  /* 0xffffffff05cc7810 */ /* 0x000fe200007fe4ff */
[----:B------:R-:W-:-:S02]  /*81d0*/  USHF.L.U64.HI UR30, UR8, 0x4, UR9 ;  /* 0x00000004081e7899 */ /* 0x000fc40008010209 */
[----:B------:R-:W-:Y:S01]  /*81e0*/  USHF.L.U32 UR31, UR8, 0x4, URZ ;  /* 0x00000004081f7899 */ /* 0x000fe2000800063f */
[----:B------:R-:W-:Y:S01]  /*81f0*/  ULDC UR4, c[0x0][0x2ec] ;  /* 0x0000bb0000047ab9 */ /* 0x000fe20000000800 */
[----:B------:R-:W-:-:S06]  /*8200*/  ULDC.64 UR6, c[0x0][0x248] ;  /* 0x0000920000067ab9 */ /* 0x000fcc0000000a00 */
[----:B------:R-:W1:Y:S08]  /*8210*/  @!P1 LDC.64 R6, c[0x0][0x220] ;  /* 0x00008800ff069b82 */ /* 0x000e700000000a00 */
[----:B------:R-:W1:Y:S08]  /*8220*/  @!P1 LDC.64 R10, c[0x0][0x220] ;  /* 0x00008800ff0a9b82 */ /* 0x000e700000000a00 */
[----:B------:R-:W1:Y:S02]  /*8230*/  @!P1 LDC.64 R8, c[0x0][0x220] ;  /* 0x00008800ff089b82 */ /* 0x000e640000000a00 */
[----:B-1----:R1:W-:Y:S04]  /*8240*/  @!P1 STL.64 [R1+0x50], R6 ;  /* 0x0000500601009387 */ /* 0x0023e80000100a00 */
[----:B------:R-:W-:Y:S04]  /*8250*/  @!P1 STL.64 [R1+0x48], R10 ;  /* 0x0000480a01009387 */ /* 0x000fe80000100a00 */
[----:B------:R-:W-:Y:S01]  /*8260*/  @!P1 STL.64 [R1+0x40], R8 ;  /* 0x0000400801009387 */ /* 0x000fe20000100a00 */
[----:B-1----:R-:W1:Y:S03]  /*8270*/  @!P1 LDC.64 R6, c[0x0][0x220] ;  /* 0x00008800ff069b82 */ /* 0x002e660000000a00 */
[----:B-1----:R2:W-:Y:S02]  /*8280*/  @!P1 STL.64 [R1+0x38], R6 ;  /* 0x0000380601009387 */ /* 0x0025e40000100a00 */
[----:B--2---:R-:W-:-:S05]  /*8290*/  IMAD.WIDE.U32 R6, R245, -0x326172a9, RZ ;  /* 0xcd9e8d57f5067825 */ /* 0x004fca00078e00ff */
[----:B------:R1:W-:Y:S01]  /*82a0*/  STL.64 [R1+0x28], R6 ;  /* 0x0000280601007387 */ /* 0x0003e20000100a00 */
[----:B---3--:R-:W-:Y:S01]  /*82b0*/  LOP3.LUT R210, R7, R246, RZ, 0x3c, !PT ;  /* 0x000000f607d27212 */ /* 0x008fe200078e3cff */
[----:B----4-:R-:W-:-:S04]  /*82c0*/  IMAD.WIDE.U32 R212, R247, -0x2daee0ad, RZ ;  /* 0xd2511f53f7d47825 */ /* 0x010fc800078e00ff */
[----:B------:R-:W-:Y:S01]  /*82d0*/  IMAD.WIDE.U32 R210, R210, -0x2daee0ad, RZ ;  /* 0xd2511f53d2d27825 */ /* 0x000fe200078e00ff */
[----:B------:R-:W-:Y:S06]  /*82e0*/  BRA `(.L_x_892) ;  /* 0x0000000400d47947 */ /* 0x000fec0003800000 */
.L_x_894:
[----:B------:R-:W2:Y:S01]  /*82f0*/  LDL.64 R208, [R1+0x68] ;  /* 0x0000680001d07983 */ /* 0x000ea20000100a00 */
[----:B------:R-:W1:Y:S01]  /*8300*/  @!P1 LDC.64 R136, c[0x0][0x218] ;  /* 0x00008600ff889b82 */ /* 0x000e620000000a00 */
[----:B------:R-:W-:Y:S02]  /*8310*/  UIADD3 UR11, UR32, -0x1, URZ ;  /* 0xffffffff200b7890 */ /* 0x000fe4000fffe03f */
[----:B------:R-:W3:Y:S02]  /*8320*/  LDL.64 R206, [R1+0x58] ;  /* 0x0000580001ce7983 */ /* 0x000ee40000100a00 */
[----:B------:R-:W-:Y:S02]  /*8330*/  USHF.R.S32.HI UR10, URZ, 0x1f, UR11 ;  /* 0x0000001f3f0a7899 */ /* 0x000fe4000801140b */
[----:B------:R4:W-:Y:S01]  /*8340*/  @P1 STS.128 [R203+0x6000], RZ ;  /* 0x006000ffcb001388 */ /* 0x0009e20000000c00 */
[----:B------:R-:W-:Y:S01]  /*8350*/  UIMAD.WIDE.U32 UR16, UR11, UR6, URZ ;  /* 0x000000060b1072a5 */ /* 0x000fe2000f8e003f */
[----:B------:R-:W5:Y:S01]  /*8360*/  @!P4 LDC.64 R118, c[0x0][0x218] ;  /* 0x00008600ff76cb82 */ /* 0x000f620000000a00 */
[----:B------:R-:W-:Y:S04]  /*8370*/  UIMAD UR10, UR10, UR6, URZ ;  /* 0x000000060a0a72a4 */ /* 0x000fe8000f8e023f */
[----:B------:R-:W-:Y:S01]  /*8380*/  UIMAD UR10, UR11, UR7, UR10 ;  /* 0x000000070b0a72a4 */ /* 0x000fe2000f8e020a */
[----:B------:R-:W-:Y:S02]  /*8390*/  IMAD.U32 R2, RZ, RZ, UR16 ;  /* 0x00000010ff027e24 */ /* 0x000fe4000f8e00ff */
[----:B------:R-:W-:Y:S01]  /*83a0*/  IMAD.U32 R3, RZ, RZ, UR16 ;  /* 0x00000010ff037e24 */ /* 0x000fe2000f8e00ff */
[----:B------:R-:W-:Y:S01]  /*83b0*/  UIADD3 UR10, UR17, UR10, URZ ;  /* 0x0000000a110a7290 */ /* 0x000fe2000fffe03f */
[----:B------:R-:W4:Y:S05]  /*83c0*/  @!P3 LDC.64 R138, c[0x0][0x218] ;  /* 0x00008600ff8abb82 */ /* 0x000f2a0000000a00 */
[----:B------:R-:W-:Y:S03]  /*83d0*/  IMAD.U32 R116, RZ, RZ, UR10 ;  /* 0x0000000aff747e24 */ /* 0x000fe6000f8e00ff */
[----:B------:R-:W4:Y:S08]  /*83e0*/  @!P1 LDC.64 R140, c[0x0][0x218] ;  /* 0x00008600ff8c9b82 */ /* 0x000f300000000a00 */
[----:B------:R-:W4:Y:S08]  /*83f0*/  @!P4 LDC.64 R144, c[0x0][0x218] ;  /* 0x00008600ff90cb82 */ /* 0x000f300000000a00 */
[----:B------:R-:W4:Y:S08]  /*8400*/  @!P3 LDC.64 R150, c[0x0][0x218] ;  /* 0x00008600ff96bb82 */ /* 0x000f300000000a00 */
[----:B------:R-:W4:Y:S08]  /*8410*/  @!P1 LDC.64 R154, c[0x0][0x218] ;  /* 0x00008600ff9a9b82 */ /* 0x000f300000000a00 */
[----:B------:R-:W4:Y:S08]  /*8420*/  @!P4 LDC.64 R148, c[0x0][0x218] ;  /* 0x00008600ff94cb82 */ /* 0x000f300000000a00 */
[----:B------:R-:W4:Y:S08]  /*8430*/  @!P3 LDC.64 R156, c[0x0][0x218] ;  /* 0x00008600ff9cbb82 */ /* 0x000f300000000a00 */
[----:B------:R-:W4:Y:S08]  /*8440*/  @!P4 LDC.64 R146, c[0x0][0x218] ;  /* 0x00008600ff92cb82 */ /* 0x000f300000000a00 */
[----:B------:R-:W4:Y:S01]  /*8450*/  @!P3 LDC.64 R152, c[0x0][0x218] ;  /* 0x00008600ff98bb82 */ /* 0x000f220000000a00 */
[----:B--2---:R-:W-:Y:S04]  /*8460*/  LEA R2, P0, R2, R208, 0x6 ;  /* 0x000000d002027211 */ /* 0x004fe800078030ff */
[C---:B-1----:R-:W-:Y:S02]  /*8470*/  @!P1 LEA R136, P2, R2.reuse, R136, 0x1 ;  /* 0x0000008802889211 */ /* 0x042fe400078408ff */
[----:B---3--:R-:W-:Y:S02]  /*8480*/  LEA.HI.X R116, R3, R207, R116, 0x6, P0 ;  /* 0x000000cf03747211 */ /* 0x008fe400000f3474 */
[C---:B-----5:R-:W-:Y:S02]  /*8490*/  @!P4 LEA R118, P0, R2.reuse, R118, 0x1 ;  /* 0x000000760276c211 */ /* 0x060fe400078008ff */
[C-C-:B------:R-:W-:Y:S02]  /*84a0*/  @!P1 LEA.HI.X R137, R2.reuse, R137, R116.reuse, 0x1, P2 ;  /* 0x0000008902899211 */ /* 0x140fe400010f0c74 */
[C-C-:B------:R-:W-:Y:S02]  /*84b0*/  @!P4 LEA.HI.X R119, R2.reuse, R119, R116.reuse, 0x1, P0 ;  /* 0x000000770277c211 */ /* 0x140fe400000f0c74 */
[C---:B------:R-:W-:Y:S01]  /*84c0*/  IADD3 R3, P5, R2.reuse, UR27, RZ ;  /* 0x0000001b02037c10 */ /* 0x040fe2000ffbe0ff */
        /* <DEDUP_REMOVED lines=10> */
[C---:B----4-:R-:W-:Y:S02]  /*8570*/  @!P3 LEA R136, P0, R2.reuse, R138, 0x1 ;  /* 0x0000008a0288b211 */ /* 0x050fe400078008ff */
[C---:B------:R-:W-:Y:S02]  /*8580*/  @!P1 LEA R138, P2, R3.reuse, R140, 0x1 ;  /* 0x0000008c038a9211 */ /* 0x040fe400078408ff */
[----:B------:R-:W-:Y:S02]  /*8590*/  @!P3 LEA.HI.X R137, R2, R139, R116, 0x1, P0 ;  /* 0x0000008b0289b211 */ /* 0x000fe400000f0c74 */
[C---:B------:R-:W-:Y:S02]  /*85a0*/  @!P4 LEA R140, P0, R3.reuse, R144, 0x1 ;  /* 0x00000090038cc211 */ /* 0x040fe400078008ff */
[----:B------:R-:W-:Y:S01]  /*85b0*/  IADD3.X R116, R116, UR26, RZ, P5, !PT ;  /* 0x0000001a74747c10 */ /* 0x000fe2000affe4ff */
[----:B------:R-:W-:Y:S01]  /*85c0*/  @!PT LDS RZ, [RZ] ;  /* 0x00000000fffff984 */ /* 0x000fe20000000800 */
[----:B------:R-:W-:Y:S01]  /*85d0*/  @!PT LDS RZ, [RZ] ;  /* 0x00000000fffff984 */ /* 0x000fe20000000800 */
[----:B------:R-:W-:Y:S01]  /*85e0*/  @!PT LDS RZ, [RZ] ;  /* 0x00000000fffff984 */ /* 0x000fe20000000800 */
[----:B------:R3:W-:Y:S03]  /*85f0*/  @!P3 LDGSTS.E.BYPASS.LTC128B.128 [R203+0xa000], desc[UR20][R136.64+0x100] ;  /* 0x0a00010088cbbfae */ /* 0x0007e6000b901d54 */
[C-C-:B------:R-:W-:Y:S01]  /*8600*/  @!P1 LEA.HI.X R139, R3.reuse, R141, R116.reuse, 0x1, P2 ;  /* 0x0000008d038b9211 */ /* 0x140fe200010f0c74 */
[----:B------:R1:W-:Y:S01]  /*8610*/  @P1 STS.128 [R203+0x6800], RZ ;  /* 0x006800ffcb001388 */ /* 0x0003e20000000c00 */
[C-C-:B------:R-:W-:Y:S02]  /*8620*/  @!P4 LEA.HI.X R141, R3.reuse, R145, R116.reuse, 0x1, P0 ;  /* 0x00000091038dc211 */ /* 0x140fe400000f0c74 */
[----:B------:R-:W4:Y:S01]  /*8630*/  @!P1 LDC.64 R144, c[0x0][0x218] ;  /* 0x00008600ff909b82 */ /* 0x000f220000000a00 */
[----:B------:R-:W-:Y:S01]  /*8640*/  @!PT LDS RZ, [RZ] ;  /* 0x00000000fffff984 */ /* 0x000fe20000000800 */
[----:B------:R-:W-:Y:S01]  /*8650*/  @!PT LDS RZ, [RZ] ;  /* 0x00000000fffff984 */ /* 0x000fe20000000800 */
[----:B------:R-:W-:Y:S01]  /*8660*/  @!PT LDS RZ, [RZ] ;  /* 0x00000000fffff984 */ /* 0x000fe20000000800 */
[----:B------:R5:W-:Y:S01]  /*8670*/  @!P1 LDGSTS.E.BYPASS.LTC128B.128 [R203+0x6800], desc[UR20][R138.64] ;  /* 0x068000008acb9fae */ /* 0x000be2000b901d54 */
[C---:B--2---:R-:W-:Y:S02]  /*8680*/  @!P3 LEA R118, P0, R3.reuse, R150, 0x1 ;  /* 0x000000960376b211 */ /* 0x044fe400078008ff */
[C---:B------:R-:W-:Y:S01]  /*8690*/  IADD3 R2, P2, R3.reuse, UR27, RZ ;  /* 0x0000001b03027c10 */ /* 0x040fe2000ff5e0ff */
[----:B------:R1:W-:Y:S01]  /*86a0*/  @P4 STS.128 [R203+0x8800], RZ ;  /* 0x008800ffcb004388 */ /* 0x0003e20000000c00 */
[----:B------:R-:W-:Y:S02]  /*86b0*/  @!P3 LEA.HI.X R119, R3, R151, R116, 0x1, P0 ;  /* 0x000000970377b211 */ /* 0x000fe400000f0c74 */
[----:B------:R-:W-:Y:S01]  /*86c0*/  IADD3.X R116, R116, UR26, RZ, P2, !PT ;  /* 0x0000001a74747c10 */ /* 0x000fe200097fe4ff */
[----:B------:R-:W-:Y:S01]  /*86d0*/  @!PT LDS RZ, [RZ] ;  /* 0x00000000fffff984 */ /* 0x000fe20000000800 */
[----:B------:R-:W-:Y:S01]  /*86e0*/  @!PT LDS RZ, [RZ] ;  /* 0x00000000fffff984 */ /* 0x000fe20000000800 */
[----:B------:R-:W-:Y:S01]  /*86f0*/  @!PT LDS RZ, [RZ] ;  /* 0x00000000fffff984 */ /* 0x000fe20000000800 */
[----:B------:R2:W-:Y:S01]  /*8700*/  @!P4 LDGSTS.E.BYPASS.LTC128B.128 [R203+0x8800], desc[UR20][R140.64+0x80] ;  /* 0x088000808ccbcfae */ /* 0x0005e2000b901d54 */
[C---:B------:R-:W-:Y:S03]  /*8710*/  IADD3 R3, P6, R2.reuse, UR27, RZ ;  /* 0x0000001b02037c10 */ /* 0x040fe6000ffde0ff */
[----:B------:R1:W-:Y:S04]  /*8720*/  @P3 STS.128 [R203+0xa800], RZ ;  /* 0x00a800ffcb003388 */ /* 0x0003e80000000c00 */
[----:B------:R-:W-:Y:S01]  /*8730*/  @!PT LDS RZ, [RZ] ;  /* 0x00000000fffff984 */ /* 0x000fe20000000800 */
[----:B------:R-:W-:Y:S01]  /*8740*/  @!PT LDS RZ, [RZ] ;  /* 0x00000000fffff984 */ /* 0x000fe20000000800 */
[----:B------:R-:W-:Y:S01]  /*8750*/  @!PT LDS RZ, [RZ] ;  /* 0x00000000fffff984 */ /* 0x000fe20000000800 */
[----:B------:R1:W-:Y:S01]  /*8760*/  @!P3 LDGSTS.E.BYPASS.LTC128B.128 [R203+0xa800], desc[UR20][R118.64+0x100] ;  /* 0x0a80010076cbbfae */ /* 0x0003e2000b901d54 */
[C---:B---3--:R-:W-:Y:S03]  /*8770*/  @!P1 LEA R136, P0, R2.reuse, R154, 0x1 ;  /* 0x0000009a02889211 */ /* 0x048fe600078008ff */
[----:B------:R3:W-:Y:S01]  /*8780*/  @P1 STS.128 [R203+0x7000], RZ ;  /* 0x007000ffcb001388 */ /* 0x0007e20000000c00 */
[C-C-:B------:R-:W-:Y:S02]  /*8790*/  @!P1 LEA.HI.X R137, R2.reuse, R155, R116.reuse, 0x1, P0 ;  /* 0x0000009b02899211 */ /* 0x140fe400000f0c74 */
[C---:B-----5:R-:W-:Y:S03]  /*87a0*/  @!P3 LEA R138, P0, R2.reuse, R156, 0x1 ;  /* 0x0000009c028ab211 */ /* 0x060fe600078008ff */
[----:B------:R-:W-:Y:S01]  /*87b0*/  @!PT LDS RZ, [RZ] ;  /* 0x00000000fffff984 */ /* 0x000fe20000000800 */
[----:B------:R-:W-:Y:S01]  /*87c0*/  @!PT LDS RZ, [RZ] ;  /* 0x00000000fffff984 */ /* 0x000fe20000000800 */
[----:B------:R-:W-:Y:S01]  /*87d0*/  @!PT LDS RZ, [RZ] ;  /* 0x00000000fffff984 */ /* 0x000fe20000000800 */
[----:B------:R4:W-:Y:S01]  /*87e0*/  @!P1 LDGSTS.E.BYPASS.LTC128B.128 [R203+0x7000], desc[UR20][R136.64] ;  /* 0x0700000088cb9fae */ /* 0x0009e2000b901d54 */
[C-C-:B------:R-:W-:Y:S03]  /*87f0*/  @!P3 LEA.HI.X R139, R2.reuse, R157, R116.reuse, 0x1, P0 ;  /* 0x0000009d028bb211 */ /* 0x140fe600000f0c74 */
[----:B------:R3:W-:Y:S01]  /*8800*/  @P4 STS.128 [R203+0x9000], RZ ;  /* 0x009000ffcb004388 */ /* 0x0007e20000000c00 */
[C---:B--2---:R-:W-:Y:S04]  /*8810*/  @!P4 LEA R140, P2, R2.reuse, R148, 0x1 ;  /* 0x00000094028cc211 */ /* 0x044fe800078408ff */
[----:B------:R-:W-:Y:S02]  /*8820*/  @!P4 LEA.HI.X R141, R2, R149, R116, 0x1, P2 ;  /* 0x00000095028dc211 */ /* 0x000fe400010f0c74 */
[C---:B------:R-:W-:Y:S02]  /*8830*/  @!P3 LEA R2, P0, R3.reuse, R152, 0x1 ;  /* 0x000000980302b211 */ /* 0x040fe400078008ff */
[C---:B-1----:R-:W-:Y:S01]  /*8840*/  @!P4 LEA R118, P2, R3.reuse, R146, 0x1 ;  /* 0x000000920376c211 */ /* 0x042fe200078408ff */
[----:B------:R-:W-:Y:S01]  /*8850*/  @!PT LDS RZ, [RZ] ;  /* 0x00000000fffff984 */ /* 0x000fe20000000800 */
[----:B------:R-:W-:Y:S01]  /*8860*/  @!PT LDS RZ, [RZ] ;  /* 0x00000000fffff984 */ /* 0x000fe20000000800 */
[----:B------:R-:W-:Y:S01]  /*8870*/  @!PT LDS RZ, [RZ] ;  /* 0x00000000fffff984 */ /* 0x000fe20000000800 */
[----:B------:R3:W-:Y:S01]  /*8880*/  @!P4 LDGSTS.E.BYPASS.LTC128B.128 [R203+0x9000], desc[UR20][R140.64+0x80] ;  /* 0x090000808ccbcfae */ /* 0x0007e2000b901d54 */
[----:B------:R-:W-:Y:S03]  /*8890*/  IADD3.X R116, R116, UR26, RZ, P6, !PT ;  /* 0x0000001a74747c10 */ /* 0x000fe6000b7fe4ff */
[----:B------:R3:W-:Y:S01]  /*88a0*/  @P3 STS.128 [R203+0xb000], RZ ;  /* 0x00b000ffcb003388 */ /* 0x0007e20000000c00 */
[C-C-:B------:R-:W-:Y:S03]  /*88b0*/  @!P4 LEA.HI.X R119, R3.reuse, R147, R116.reuse, 0x1, P2 ;  /* 0x000000930377c211 */ /* 0x140fe600010f0c74 */
[----:B------:R-:W-:Y:S01]  /*88c0*/  @!PT LDS RZ, [RZ] ;  /* 0x00000000fffff984 */ /* 0x000fe20000000800 */
[----:B------:R-:W-:Y:S01]  /*88d0*/  @!PT LDS RZ, [RZ] ;  /* 0x00000000fffff984 */ /* 0x000fe20000000800 */
[----:B------:R-:W-:Y:S01]  /*88e0*/  @!PT LDS RZ, [RZ] ;  /* 0x00000000fffff984 */ /* 0x000fe20000000800 */
[----:B------:R3:W-:Y:S01]  /*88f0*/  @!P3 LDGSTS.E.BYPASS.LTC128B.128 [R203+0xb000], desc[UR20][R138.64+0x100] ;  /* 0x0b0001008acbbfae */ /* 0x0007e2000b901d54 */
[C---:B----4-:R-:W-:Y:S03]  /*8900*/  @!P1 LEA R136, P5, R3.reuse, R144, 0x1 ;  /* 0x0000009003889211 */ /* 0x050fe600078a08ff */
[----:B------:R3:W-:Y:S01]  /*8910*/  @P1 STS.128 [R203+0x7800], RZ ;  /* 0x007800ffcb001388 */ /* 0x0007e20000000c00 */
[C-C-:B------:R-:W-:Y:S02]  /*8920*/  @!P1 LEA.HI.X R137, R3.reuse, R145, R116.reuse, 0x1, P5 ;  /* 0x0000009103899211 */ /* 0x140fe400028f0c74 */
        /* <DEDUP_REMOVED lines=17> */
.L_x_892:
[----:B--2---:R-:W2:Y:S01]  /*8a40*/  LDL R5, [R1+0x24] ;  /* 0x0000240001057983 */ /* 0x004ea20000100800 */
[----:B------:R-:W-:Y:S01]  /*8a50*/  UIMAD.WIDE.U32 UR16, UR32, UR8, URZ ;  /* 0x00000008201072a5 */ /* 0x000fe2000f8e003f */
[----:B------:R-:W-:Y:S04]  /*8a60*/  DEPBAR.LE SB0, 0x0 ;  /* 0x000080000000791a */ /* 0x000fe80000000000 */
[----:B------:R-:W3:Y:S01]  /*8a70*/  LDL R4, [R1+0x30] ;  /* 0x0000300001047983 */ /* 0x000ee20000100800 */
[----:B------:R-:W-:Y:S02]  /*8a80*/  USHF.R.S32.HI UR10, URZ, 0x1f, UR32 ;  /* 0x0000001f3f0a7899 */ /* 0x000fe40008011420 */
[----:B------:R-:W-:Y:S01]  /*8a90*/  UISETP.GE.AND UP0, UPT, UR32, 0x1, UPT ;  /* 0x000000012000788c */ /* 0x000fe2000bf06270 */
[----:B------:R-:W4:Y:S01]  /*8aa0*/  LDL.64 R2, [R1+0x60] ;  /* 0x0000600001027983 */ /* 0x000f220000100a00 */
[----:B------:R-:W-:Y:S03]  /*8ab0*/  UIMAD UR10, UR10, UR8, URZ ;  /* 0x000000080a0a72a4 */ /* 0x000fe6000f8e023f */
[----:B------:R-:W5:Y:S01]  /*8ac0*/  LDL R9, [R1+0x34] ;  /* 0x0000340001097983 */ /* 0x000f620000100800 */
[----:B------:R-:W-:Y:S03]  /*8ad0*/  UIMAD UR10, UR32, UR9, UR10 ;  /* 0x00000009200a72a4 */ /* 0x000fe6000f8e020a */
[----:B------:R-:W5:Y:S01]  /*8ae0*/  LDL R8, [R1+0x50] ;  /* 0x0000500001087983 */ /* 0x000f620000100800 */
[----:B------:R-:W-:Y:S03]  /*8af0*/  UIADD3 UR10, UR17, UR10, URZ ;  /* 0x0000000a110a7290 */ /* 0x000fe6000fffe03f */
[----:B------:R-:W5:Y:S04]  /*8b00*/  LDL R14, [R1+0x54] ;  /* 0x00005400010e7983 */ /* 0x000f680000100800 */
[----:B------:R-:W5:Y:S04]  /*8b10*/  LDL R21, [R1+0x48] ;  /* 0x0000480001157983 */ /* 0x000f680000100800 */
[----:B------:R-:W5:Y:S04]  /*8b20*/  LDL R20, [R1+0x4c] ;  /* 0x00004c0001147983 */ /* 0x000f680000100800 */
[----:B------:R-:W5:Y:S04]  /*8b30*/  LDL R26, [R1+0x40] ;  /* 0x00004000011a7983 */ /* 0x000f680000100800 */
[----:B------:R-:W5:Y:S04]  /*8b40*/  LDL R25, [R1+0x44] ;  /* 0x0000440001197983 */ /* 0x000f680000100800 */
[----:B------:R-:W5:Y:S01]  /*8b50*/  LDL R24, [R1+0x38] ;  /* 0x0000380001187983 */ /* 0x000f620000100800 */
[----:B------:R-:W-:Y:S06]  /*8b60*/  BAR.SYNC.DEFER_BLOCKING 0x0 ;  /* 0x0000000000007b1d */ /* 0x000fec0000010000 */
[----:B------:R-:W-:Y:S01]  /*8b70*/  @P1 STS.128 [R203+0xc000], RZ ;  /* 0x00c000ffcb001388 */ /* 0x000fe20000000c00 */
[----:B--2---:R-:W-:Y:S01]  /*8b80*/  ISETP.GE.AND P4, PT, R5, UR29, PT ;  /* 0x0000001d05007c0c */ /* 0x004fe2000bf86270 */
[----:B------:R-:W-:Y:S01]  /*8b90*/  IMAD.U32 R5, RZ, RZ, UR17 ;  /* 0x00000011ff057e24 */ /* 0x000fe2000f8e00ff */
[----:B---3--:R-:W-:Y:S05]  /*8ba0*/  ISETP.GE.AND P3, PT, R4, UR29, PT ;  /* 0x0000001d04007c0c */ /* 0x008fea000bf66270 */
[----:B------:R-:W2:Y:S01]  /*8bb0*/  LDL R5, [R1+0x3c] ;  /* 0x00003c0001057983 */ /* 0x000ea20000100800 */
[----:B------:R-:W-:Y:S02]  /*8bc0*/  IMAD.U32 R4, RZ, RZ, UR16 ;  /* 0x00000010ff047e24 */ /* 0x000fe4000f8e00ff */
[----:B----4-:R-:W-:Y:S03]  /*8bd0*/  IMAD.U32 R3, RZ, RZ, UR10 ;  /* 0x0000000aff037e24 */ /* 0x010fe6000f8e00ff */
[C---:B------:R-:W-:Y:S01]  /*8be0*/  LEA R2, P0, R4.reuse, R2, 0x6 ;  /* 0x0000000204027211 */ /* 0x040fe200078030ff */
[----:B-1----:R-:W1:Y:S03]  /*8bf0*/  @!P4 LDC.64 R6, c[0x0][0x220] ;  /* 0x00008800ff06cb82 */ /* 0x002e660000000a00 */
[----:B-----5:R-:W-:Y:S02]  /*8c00*/  LEA.HI.X R4, R4, R9, R3, 0x6, P0 ;  /* 0x0000000904047211 */ /* 0x020fe400000f3403 */
[C---:B------:R-:W-:Y:S02]  /*8c10*/  @!P1 LEA R8, P2, R2.reuse, R8, 0x1 ;  /* 0x0000000802089211 */ /* 0x040fe400078408ff */
[C---:B------:R-:W-:Y:S01]  /*8c20*/  IADD3 R3, P5, R2.reuse, UR31, RZ ;  /* 0x0000001f02037c10 */ /* 0x040fe2000ffbe0ff */
[----:B------:R-:W3:Y:S01]  /*8c30*/  @!P3 LDC.64 R10, c[0x0][0x220] ;  /* 0x00008800ff0abb82 */ /* 0x000ee20000000a00 */
[C-C-:B------:R-:W-:Y:S05]  /*8c40*/  @!P1 LEA.HI.X R9, R2.reuse, R14, R4.reuse, 0x1, P2 ;  /* 0x0000000e02099211 */ /* 0x140fea00010f0c04 */
[----:B------:R-:W-:Y:S01]  /*8c50*/  @!PT LDS RZ, [RZ] ;  /* 0x00000000fffff984 */ /* 0x000fe20000000800 */
[----:B------:R-:W-:Y:S01]  /*8c60*/  @!PT LDS RZ, [RZ] ;  /* 0x00000000fffff984 */ /* 0x000fe20000000800 */
[----:B------:R-:W-:Y:S01]  /*8c70*/  @!PT LDS RZ, [RZ] ;  /* 0x00000000fffff984 */ /* 0x000fe20000000800 */
[----:B------:R3:W-:Y:S02]  /*8c80*/  @!P1 LDGSTS.E.BYPASS.LTC128B.128 [R203+0xc000], desc[UR20][R8.64] ;  /* 0x0c00000008cb9fae */ /* 0x0007e4000b901d54 */
[----:B------:R-:W4:Y:S02]  /*8c90*/  @!P4 LDC.64 R12, c[0x0][0x220] ;  /* 0x00008800ff0ccb82 */ /* 0x000f240000000a00 */
[----:B------:R-:W-:Y:S01]  /*8ca0*/  @P4 STS.128 [R203+0xe000], RZ ;  /* 0x00e000ffcb004388 */ /* 0x000fe20000000c00 */
[C---:B-1----:R-:W-:Y:S05]  /*8cb0*/  @!P4 LEA R6, P0, R2.reuse, R6, 0x1 ;  /* 0x000000060206c211 */ /* 0x042fea00078008ff */
[----:B------:R-:W1:Y:S01]  /*8cc0*/  @!P3 LDC.64 R16, c[0x0][0x220] ;  /* 0x00008800ff10bb82 */ /* 0x000e620000000a00 */
[C-C-:B------:R-:W-:Y:S05]  /*8cd0*/  @!P4 LEA.HI.X R7, R2.reuse, R7, R4.reuse, 0x1, P0 ;  /* 0x000000070207c211 */ /* 0x140fea00000f0c04 */
[----:B------:R-:W-:Y:S01]  /*8ce0*/  @!PT LDS RZ, [RZ] ;  /* 0x00000000fffff984 */ /* 0x000fe20000000800 */
[----:B------:R-:W-:Y:S01]  /*8cf0*/  @!PT LDS RZ, [RZ] ;  /* 0x00000000fffff984 */ /* 0x000fe20000000800 */
[----:B------:R-:W-:Y:S01]  /*8d00*/  @!PT LDS RZ, [RZ] ;  /* 0x00000000fffff984 */ /* 0x000fe20000000800 */
[----:B------:R1:W-:Y:S02]  /*8d10*/  @!P4 LDGSTS.E.BYPASS.LTC128B.128 [R203+0xe000], desc[UR20][R6.64+0x80] ;  /* 0x0e00008006cbcfae */ /* 0x0003e4000b901d54 */
[----:B------:R-:W5:Y:S02]  /*8d20*/  @!P4 LDC.64 R14, c[0x0][0x220] ;  /* 0x00008800ff0ecb82 */ /* 0x000f640000000a00 */
[----:B------:R-:W-:Y:S01]  /*8d30*/  @P3 STS.128 [R203+0x10000], RZ ;  /* 0x010000ffcb003388 */ /* 0x000fe20000000c00 */
[C---:B---3--:R-:W-:Y:S05]  /*8d40*/  @!P3 LEA R8, P0, R2.reuse, R10, 0x1 ;  /* 0x0000000a0208b211 */ /* 0x048fea00078008ff */
[----:B------:R-:W3:Y:S01]  /*8d50*/  @!P3 LDC.64 R18, c[0x0][0x220] ;  /* 0x00008800ff12bb82 */ /* 0x000ee20000000a00 */
[C---:B------:R-:W-:Y:S02]  /*8d60*/  @!P1 LEA R10, P2, R3.reuse, R21, 0x1 ;  /* 0x00000015030a9211 */ /* 0x040fe400078408ff */
[----:B------:R-:W-:Y:S02]  /*8d70*/  @!P3 LEA.HI.X R9, R2, R11, R4, 0x1, P0 ;  /* 0x0000000b0209b211 */ /* 0x000fe400000f0c04 */
[----:B------:R-:W-:Y:S02]  /*8d80*/  IADD3.X R4, R4, UR30, RZ, P5, !PT ;  /* 0x0000001e04047c10 */ /* 0x000fe4000affe4ff */
[C---:B----4-:R-:W-:Y:S01]  /*8d90*/  @!P4 LEA R12, P0, R3.reuse, R12, 0x1 ;  /* 0x0000000c030cc211 */ /* 0x050fe200078008ff */
[----:B------:R-:W-:Y:S01]  /*8da0*/  @!PT LDS RZ, [RZ] ;  /* 0x00000000fffff984 */ /* 0x000fe20000000800 */
[----:B------:R-:W-:Y:S01]  /*8db0*/  @!PT LDS RZ, [RZ] ;  /* 0x00000000fffff984 */ /* 0x000fe20000000800 */
[----:B------:R-:W-:Y:S01]  /*8dc0*/  @!PT LDS RZ, [RZ] ;  /* 0x00000000fffff984 */ /* 0x000fe20000000800 */
[----:B------:R4:W-:Y:S01]  /*8dd0*/  @!P3 LDGSTS.E.BYPASS.LTC128B.128 [R203+0x10000], desc[UR20][R8.64+0x100] ;  /* 0x1000010008cbbfae */ /* 0x0009e2000b901d54 */
[C-C-:B------:R-:W-:Y:S01]  /*8de0*/  @!P1 LEA.HI.X R11, R3.reuse, R20, R4.reuse, 0x1, P2 ;  /* 0x00000014030b9211 */ /* 0x140fe200010f0c04 */
[----:B------:R-:W5:Y:S01]  /*8df0*/  @!P3 LDC.64 R22, c[0x0][0x220] ;  /* 0x00008800ff16bb82 */ /* 0x000f620000000a00 */
[C-C-:B------:R-:W-:Y:S01]  /*8e00*/  @!P4 LEA.HI.X R13, R3.reuse, R13, R4.reuse, 0x1, P0 ;  /* 0x0000000d030dc211 */ /* 0x140fe200000f0c04 */
[----:B------:R-:W-:Y:S01]  /*8e10*/  @P1 STS.128 [R203+0xc800], RZ ;  /* 0x00c800ffcb001388 */ /* 0x000fe20000000c00 */
[C---:B------:R-:W-:Y:S03]  /*8e20*/  IADD3 R2, P2, R3.reuse, UR31, RZ ;  /* 0x0000001f03027c10 */ /* 0x040fe6000ff5e0ff */
[----:B------:R-:W-:Y:S01]  /*8e30*/  @!PT LDS RZ, [RZ] ;  /* 0x00000000fffff984 */ /* 0x000fe20000000800 */
[----:B------:R-:W-:Y:S01]  /*8e40*/  @!PT LDS RZ, [RZ] ;  /* 0x00000000fffff984 */ /* 0x000fe20000000800 */
[----:B------:R-:W-:Y:S01]  /*8e50*/  @!PT LDS RZ, [RZ] ;  /* 0x00000000fffff984 */ /* 0x000fe20000000800 */
[----:B------:R3:W-:Y:S01]  /*8e60*/  @!P1 LDGSTS.E.BYPASS.LTC128B.128 [R203+0xc800], desc[UR20][R10.64] ;  /* 0x0c8000000acb9fae */ /* 0x0007e2000b901d54 */
[C---:B-1----:R-:W-:Y:S01]  /*8e70*/  @!P3 LEA R6, P0, R3.reuse, R16, 0x1 ;  /* 0x000000100306b211 */ /* 0x042fe200078008ff */
[----:B------:R-:W1:Y:S02]  /*8e80*/  @!P4 LDC.64 R20, c[0x0][0x220] ;  /* 0x00008800ff14cb82 */ /* 0x000e640000000a00 */
[----:B------:R-:W-:Y:S01]  /*8e90*/  @P4 STS.128 [R203+0xe800], RZ ;  /* 0x00e800ffcb004388 */ /* 0x000fe20000000c00 */
[----:B------:R-:W-:Y:S03]  /*8ea0*/  @!P3 LEA.HI.X R7, R3, R17, R4, 0x1, P0 ;  /* 0x000000110307b211 */ /* 0x000fe600000f0c04 */
[----:B------:R-:W-:Y:S01]  /*8eb0*/  @!PT LDS RZ, [RZ] ;  /* 0x00000000fffff984 */ /* 0x000fe20000000800 */
[----:B------:R-:W-:Y:S01]  /*8ec0*/  @!PT LDS RZ, [RZ] ;  /* 0x00000000fffff984 */ /* 0x000fe20000000800 */
[----:B------:R-:W-:Y:S01]  /*8ed0*/  @!PT LDS RZ, [RZ] ;  /* 0x00000000fffff984 */ /* 0x000fe20000000800 */
[----:B------:R5:W-:Y:S01]  /*8ee0*/  @!P4 LDGSTS.E.BYPASS.LTC128B.128 [R203+0xe800], desc[UR20][R12.64+0x80] ;  /* 0x0e8000800ccbcfae */ /* 0x000be2000b901d54 */
[----:B------:R-:W-:Y:S02]  /*8ef0*/  IADD3.X R4, R4, UR30, RZ, P2, !PT ;  /* 0x0000001e04047c10 */ /* 0x000fe400097fe4ff */
[C---:B------:R-:W-:Y:S01]  /*8f00*/  IADD3 R3, P6, R2.reuse, UR31, RZ ;  /* 0x0000001f02037c10 */ /* 0x040fe2000ffde0ff */
[----:B------:R-:W-:Y:S04]  /*8f10*/  @P3 STS.128 [R203+0x10800], RZ ;  /* 0x010800ffcb003388 */ /* 0x000fe80000000c00 */
[----:B------:R-:W-:Y:S01]  /*8f20*/  @!PT LDS RZ, [RZ] ;  /* 0x00000000fffff984 */ /* 0x000fe20000000800 */
[----:B------:R-:W-:Y:S01]  /*8f30*/  @!PT LDS RZ, [RZ] ;  /* 0x00000000fffff984 */ /* 0x000fe20000000800 */
[----:B------:R-:W-:Y:S01]  /*8f40*/  @!PT LDS RZ, [RZ] ;  /* 0x00000000fffff984 */ /* 0x000fe20000000800 */
[----:B------:R1:W-:Y:S01]  /*8f50*/  @!P3 LDGSTS.E.BYPASS.LTC128B.128 [R203+0x10800], desc[UR20][R6.64+0x100] ;  /* 0x1080010006cbbfae */ /* 0x0003e2000b901d54 */
[C---:B----4-:R-:W-:Y:S03]  /*8f60*/  @!P1 LEA R8, P0, R2.reuse, R26, 0x1 ;  /* 0x0000001a02089211 */ /* 0x050fe600078008ff */
[----:B------:R-:W-:Y:S01]  /*8f70*/  @P1 STS.128 [R203+0xd000], RZ ;  /* 0x00d000ffcb001388 */ /* 0x000fe20000000c00 */
[C-C-:B------:R-:W-:Y:S02]  /*8f80*/  @!P1 LEA.HI.X R9, R2.reuse, R25, R4.reuse, 0x1, P0 ;  /* 0x0000001902099211 */ /* 0x140fe400000f0c04 */
[C---:B---3--:R-:W-:Y:S03]  /*8f90*/  @!P3 LEA R10, P0, R2.reuse, R18, 0x1 ;  /* 0x00000012020ab211 */ /* 0x048fe600078008ff */
[----:B------:R-:W-:Y:S01]  /*8fa0*/  @!PT LDS RZ, [RZ] ;  /* 0x00000000fffff984 */ /* 0x000fe20000000800 */
[----:B------:R-:W-:Y:S01]  /*8fb0*/  @!PT LDS RZ, [RZ] ;  /* 0x00000000fffff984 */ /* 0x000fe20000000800 */
[----:B------:R-:W-:Y:S01]  /*8fc0*/  @!PT LDS RZ, [RZ] ;  /* 0x00000000fffff984 */ /* 0x000fe20000000800 */
[----:B------:R3:W-:Y:S01]  /*8fd0*/  @!P1 LDGSTS.E.BYPASS.LTC128B.128 [R203+0xd000], desc[UR20][R8.64] ;  /* 0x0d00000008cb9fae */ /* 0x0007e2000b901d54 */
[C-C-:B------:R-:W-:Y:S03]  /*8fe0*/  @!P3 LEA.HI.X R11, R2.reuse, R19, R4.reuse, 0x1, P0 ;  /* 0x00000013020bb211 */ /* 0x140fe600000f0c04 */
[----:B------:R-:W-:Y:S01]  /*8ff0*/  @P4 STS.128 [R203+0xf000], RZ ;  /* 0x00f000ffcb004388 */ /* 0x000fe20000000c00 */
[C---:B-----5:R-:W-:Y:S04]  /*9000*/  @!P4 LEA R12, P2, R2.reuse, R14, 0x1 ;  /* 0x0000000e020cc211 */ /* 0x060fe800078408ff */
[----:B------:R-:W-:Y:S02]  /*9010*/  @!P4 LEA.HI.X R13, R2, R15, R4, 0x1, P2 ;  /* 0x0000000f020dc211 */ /* 0x000fe400010f0c04 */
[----:B------:R-:W-:Y:S02]  /*9020*/  IADD3.X R4, R4, UR30, RZ, P6, !PT ;  /* 0x0000001e04047c10 */ /* 0x000fe4000b7fe4ff */
[C---:B-1----:R-:W-:Y:S01]  /*9030*/  @!P4 LEA R6, P2, R3.reuse, R20, 0x1 ;  /* 0x000000140306c211 */ /* 0x042fe200078408ff */
[----:B------:R-:W-:Y:S01]  /*9040*/  @!PT LDS RZ, [RZ] ;  /* 0x00000000fffff984 */ /* 0x000fe20000000800 */
[----:B------:R-:W-:Y:S01]  /*9050*/  @!PT LDS RZ, [RZ] ;  /* 0x00000000fffff984 */ /* 0x000fe20000000800 */
[----:B------:R-:W-:Y:S01]  /*9060*/  @!PT LDS RZ, [RZ] ;  /* 0x00000000fffff984 */ /* 0x000fe20000000800 */
[----:B------:R-:W-:Y:S01]  /*9070*/  @!P4 LDGSTS.E.BYPASS.LTC128B.128 [R203+0xf000], desc[UR20][R12.64+0x80] ;  /* 0x0f0000800ccbcfae */ /* 0x000fe2000b901d54 */
[C---:B------:R-:W-:Y:S02]  /*9080*/  @!P3 LEA R2, P0, R3.reuse, R22, 0x1 ;  /* 0x000000160302b211 */ /* 0x040fe400078008ff */
[C-C-:B------:R-:W-:Y:S01]  /*9090*/  @!P4 LEA.HI.X R7, R3.reuse, R21, R4.reuse, 0x1, P2 ;  /* 0x000000150307c211 */ /* 0x140fe200010f0c04 */
[----:B------:R-:W-:Y:S04]  /*90a0*/  @P3 STS.128 [R203+0x11000], RZ ;  /* 0x011000ffcb003388 */ /* 0x000fe80000000c00 */
[----:B------:R-:W-:Y:S01]  /*90b0*/  @!PT LDS RZ, [RZ] ;  /* 0x00000000fffff984 */ /* 0x000fe20000000800 */
[----:B------:R-:W-:Y:S01]  /*90c0*/  @!PT LDS RZ, [RZ] ;  /* 0x00000000fffff984 */ /* 0x000fe20000000800 */
[----:B------:R-:W-:Y:S01]  /*90d0*/  @!PT LDS RZ, [RZ] ;  /* 0x00000000fffff984 */ /* 0x000fe20000000800 */
[----:B------:R-:W-:Y:S01]  /*90e0*/  @!P3 LDGSTS.E.BYPASS.LTC128B.128 [R203+0x11000], desc[UR20][R10.64+0x100] ;  /* 0x110001000acbbfae */ /* 0x000fe2000b901d54 */
[C---:B---3--:R-:W-:Y:S03]  /*90f0*/  @!P1 LEA R8, P5, R3.reuse, R24, 0x1 ;  /* 0x0000001803089211 */ /* 0x048fe600078a08ff */
[----:B------:R-:W-:Y:S01]  /*9100*/  @P1 STS.128 [R203+0xd800], RZ ;  /* 0x00d800ffcb001388 */ /* 0x000fe20000000c00 */
[C-C-:B--2---:R-:W-:Y:S02]  /*9110*/  @!P1 LEA.HI.X R9, R3.reuse, R5, R4.reuse, 0x1, P5 ;  /* 0x0000000503099211 */ /* 0x144fe400028f0c04 */
[----:B------:R-:W-:Y:S02]  /*9120*/  @!P3 LEA.HI.X R3, R3, R23, R4, 0x1, P0 ;  /* 0x000000170303b211 */ /* 0x000fe400000f0c04 */
[----:B------:R-:W-:Y:S01]  /*9130*/  PLOP3.LUT P0, PT, PT, PT, UP0, 0x80, 0x0 ;  /* 0x000000000000781c */ /* 0x000fe20003f0f008 */
        /* <DEDUP_REMOVED lines=14> */
[----:B------:R-:W-:Y:S04]  /*9220*/  LDSM.16.M88.4 R32, [R187] ;  /* 0x00000000bb20783b */ /* 0x000fe80000000200 */
[----:B------:R-:W-:Y:S04]  /*9230*/  LDSM.16.M88.4 R16, [R180+0x6800] ;  /* 0x00680000b410783b */ /* 0x000fe80000000200 */
[----:B-1----:R-:W2:Y:S04]  /*9240*/  LDSM.16.M88.4 R8, [R180+0x6000] ;  /* 0x00600000b408783b */ /* 0x002ea80000000200 */
[----:B------:R-:W1:Y:S04]  /*9250*/  LDSM.16.M88.4 R24, [R180+0x7000] ;  /* 0x00700000b418783b */ /* 0x000e680000000200 */
[----:B------:R-:W4:Y:S04]  /*9260*/  LDSM.16.M88.4 R136, [R180+0x7800] ;  /* 0x00780000b488783b */ /* 0x000f280000000200 */
[----:B------:R-:W0:Y:S04]  /*9270*/  LDGDEPBAR ;  /* 0x00000000000079af */ /* 0x000e280000000000 */
[----:B------:R-:W-:Y:S04]  /*9280*/  LDSM.16.M88.4 R140, [R188] ;  /* 0x00000000bc8c783b */ /* 0x000fe80000000200 */
[----:B------:R-:W5:Y:S04]  /*9290*/  LDSM.16.M88.4 R144, [R191] ;  /* 0x00000000bf90783b */ /* 0x000f680000000200 */
[----:B------:R-:W3:Y:S04]  /*92a0*/  LDSM.16.M88.4 R148, [R202] ;  /* 0x00000000ca94783b */ /* 0x000ee80000000200 */
[----:B------:R-:W3:Y:S04]  /*92b0*/  LDSM.16.M88.4 R152, [R201] ;  /* 0x00000000c998783b */ /* 0x000ee80000000200 */
[----:B------:R-:W3:Y:S04]  /*92c0*/  LDSM.16.M88.4 R156, [R200] ;  /* 0x00000000c89c783b */ /* 0x000ee80000000200 */
[----:B------:R-:W-:Y:S01]  /*92d0*/  LDSM.16.M88.4 R160, [R190] ;  /* 0x00000000bea0783b */ /* 0x000fe20000000200 */
[C---:B--2---:R-:W-:Y:S03]  /*92e0*/  HMMA.16816.F32.BF16 R4, R32.reuse, R8, RZ ;  /* 0x000000082004723c */ /* 0x044fe600000418ff */
[----:B------:R-:W2:Y:S04]  /*92f0*/  LDSM.16.M88.4 R164, [R186+0x6000] ;  /* 0x00600000baa4783b */ /* 0x000ea80000000200 */
[----:B------:R-:W2:Y:S01]  /*9300*/  LDSM.16.M88.4 R168, [R186+0x6800] ;  /* 0x00680000baa8783b */ /* 0x000ea20000000200 */
[C---:B------:R-:W-:Y:S03]  /*9310*/  HMMA.16816.F32.BF16 R8, R32.reuse, R10, RZ ;  /* 0x0000000a2008723c */ /* 0x040fe600000418ff */
[----:B------:R-:W-:Y:S03]  /*9320*/  LDSM.16.M88.4 R172, [R189] ;  /* 0x00000000bdac783b */ /* 0x000fe60000000200 */
[C---:B------:R-:W-:Y:S01]  /*9330*/  HMMA.16816.F32.BF16 R12, R32.reuse, R16, RZ ;  /* 0x00000010200c723c */ /* 0x040fe200000418ff */
[----:B------:R-:W-:Y:S05]  /*9340*/  LDSM.16.M88.4 R176, [R185] ;  /* 0x00000000b9b0783b */ /* 0x000fea0000000200 */
[C---:B------:R-:W-:Y:S06]  /*9350*/  HMMA.16816.F32.BF16 R16, R32.reuse, R18, RZ ;  /* 0x000000122010723c */ /* 0x040fec00000418ff */
[C---:B-1----:R-:W-:Y:S06]  /*9360*/  HMMA.16816.F32.BF16 R20, R32.reuse, R24, RZ ;  /* 0x000000182014723c */ /* 0x042fec00000418ff */
[C---:B------:R-:W-:Y:S06]  /*9370*/  HMMA.16816.F32.BF16 R24, R32.reuse, R26, RZ ;  /* 0x0000001a2018723c */ /* 0x040fec00000418ff */
[C---:B----4-:R-:W-:Y:S06]  /*9380*/  HMMA.16816.F32.BF16 R28, R32.reuse, R136, RZ ;  /* 0x00000088201c723c */ /* 0x050fec00000418ff */
[----:B------:R-:W-:Y:S01]  /*9390*/  HMMA.16816.F32.BF16 R32, R32, R138, RZ ;  /* 0x0000008a2020723c */ /* 0x000fe200000418ff */
[----:B------:R-:W1:Y:S05]  /*93a0*/  LDSM.16.M88.4 R136, [R186+0x7000] ;  /* 0x00700000ba88783b */ /* 0x000e6a0000000200 */
[C---:B-----5:R-:W-:Y:S06]  /*93b0*/  HMMA.16816.F32.BF16 R4, R140.reuse, R144, R4 ;  /* 0x000000908c04723c */ /* 0x060fec0000041804 */
[C---:B------:R-:W-:Y:S01]  /*93c0*/  HMMA.16816.F32.BF16 R8, R140.reuse, R146, R8 ;  /* 0x000000928c08723c */ /* 0x040fe20000041808 */
[----:B------:R-:W4:Y:S05]  /*93d0*/  LDSM.16.M88.4 R144, [R186+0x7800] ;  /* 0x00780000ba90783b */ /* 0x000f2a0000000200 */
[C---:B---3--:R-:W-:Y:S06]  /*93e0*/  HMMA.16816.F32.BF16 R12, R140.reuse, R148, R12 ;  /* 0x000000948c0c723c */ /* 0x048fec000004180c */
[C---:B------:R-:W-:Y:S01]  /*93f0*/  HMMA.16816.F32.BF16 R16, R140.reuse, R150, R16 ;  /* 0x000000968c10723c */ /* 0x040fe20000041810 */
[----:B------:R-:W3:Y:S05]  /*9400*/  LDSM.16.M88.4 R148, [R185+0x800] ;  /* 0x00080000b994783b */ /* 0x000eea0000000200 */
[C---:B------:R-:W-:Y:S06]  /*9410*/  HMMA.16816.F32.BF16 R20, R140.reuse, R152, R20 ;  /* 0x000000988c14723c */ /* 0x040fec0000041814 */
[C---:B------:R-:W-:Y:S01]  /*9420*/  HMMA.16816.F32.BF16 R24, R140.reuse, R154, R24 ;  /* 0x0000009a8c18723c */ /* 0x040fe20000041818 */
[----:B------:R-:W-:Y:S05]  /*9430*/  LDSM.16.M88.4 R152, [R185+0x1800] ;  /* 0x00180000b998783b */ /* 0x000fea0000000200 */
[C---:B------:R-:W-:Y:S06]  /*9440*/  HMMA.16816.F32.BF16 R28, R140.reuse, R156, R28 ;  /* 0x0000009c8c1c723c */ /* 0x040fec000004181c */
[----:B------:R-:W-:Y:S01]  /*9450*/  HMMA.16816.F32.BF16 R32, R140, R158, R32 ;  /* 0x0000009e8c20723c */ /* 0x000fe20000041820 */
[----:B------:R-:W5:Y:S04]  /*9460*/  LDSM.16.M88.4 R140, [R185+0x1000] ;  /* 0x00100000b98c783b */ /* 0x000f680000000200 */
[----:B------:R-:W-:Y:S01]  /*9470*/  LDSM.16.M88.4 R156, [R187+0x2000] ;  /* 0x00200000bb9c783b */ /* 0x000fe20000000200 */
[C---:B--2---:R-:W-:Y:S06]  /*9480*/  HMMA.16816.F32.BF16 R4, R160.reuse, R164, R4 ;  /* 0x000000a4a004723c */ /* 0x044fec0000041804 */
[C---:B------:R-:W-:Y:S01]  /*9490*/  HMMA.16816.F32.BF16 R8, R160.reuse, R166, R8 ;  /* 0x000000a6a008723c */ /* 0x040fe20000041808 */
[----:B------:R-:W2:Y:S05]  /*94a0*/  LDSM.16.M88.4 R164, [R180+0x8000] ;  /* 0x00800000b4a4783b */ /* 0x000eaa0000000200 */
[C---:B------:R-:W-:Y:S06]  /*94b0*/  HMMA.16816.F32.BF16 R12, R160.reuse, R168, R12 ;  /* 0x000000a8a00c723c */ /* 0x040fec000004180c */
[C---:B------:R-:W-:Y:S01]  /*94c0*/  HMMA.16816.F32.BF16 R16, R160.reuse, R170, R16 ;  /* 0x000000aaa010723c */ /* 0x040fe20000041810 */
[----:B------:R-:W2:Y:S05]  /*94d0*/  LDSM.16.M88.4 R168, [R180+0x8800] ;  /* 0x00880000b4a8783b */ /* 0x000eaa0000000200 */
[C---:B-1----:R-:W-:Y:S06]  /*94e0*/  HMMA.16816.F32.BF16 R20, R160.reuse, R136, R20 ;  /* 0x00000088a014723c */ /* 0x042fec0000041814 */
[C---:B------:R-:W-:Y:S01]  /*94f0*/  HMMA.16816.F32.BF16 R24, R160.reuse, R138, R24 ;  /* 0x0000008aa018723c */ /* 0x040fe20000041818 */
[----:B------:R-:W1:Y:S05]  /*9500*/  LDSM.16.M88.4 R136, [R180+0x9000] ;  /* 0x00900000b488783b */ /* 0x000e6a0000000200 */
[C---:B----4-:R-:W-:Y:S06]  /*9510*/  HMMA.16816.F32.BF16 R28, R160.reuse, R144, R28 ;  /* 0x00000090a01c723c */ /* 0x050fec000004181c */
[----:B------:R-:W-:Y:S01]  /*9520*/  HMMA.16816.F32.BF16 R32, R160, R146, R32 ;  /* 0x00000092a020723c */ /* 0x000fe20000041820 */
[----:B------:R-:W4:Y:S04]  /*9530*/  LDSM.16.M88.4 R144, [R180+0x9800] ;  /* 0x00980000b490783b */ /* 0x000f280000000200 */
[----:B------:R-:W-:Y:S01]  /*9540*/  LDSM.16.M88.4 R160, [R188+0x2000] ;  /* 0x00200000bca0783b */ /* 0x000fe20000000200 */
[C---:B------:R-:W-:Y:S06]  /*9550*/  HMMA.16816.F32.BF16 R4, R172.reuse, R176, R4 ;  /* 0x000000b0ac04723c */ /* 0x040fec0000041804 */
[C---:B------:R-:W-:Y:S01]  /*9560*/  HMMA.16816.F32.BF16 R8, R172.reuse, R178, R8 ;  /* 0x000000b2ac08723c */ /* 0x040fe20000041808 */
[----:B------:R-:W4:Y:S05]  /*9570*/  LDSM.16.M88.4 R176, [R199] ;  /* 0x00000000c7b0783b */ /* 0x000f2a0000000200 */
[C---:B---3--:R-:W-:Y:S06]  /*9580*/  HMMA.16816.F32.BF16 R12, R172.reuse, R148, R12 ;  /* 0x00000094ac0c723c */ /* 0x048fec000004180c */
[C---:B------:R-:W-:Y:S01]  /*9590*/  HMMA.16816.F32.BF16 R16, R172.reuse, R150, R16 ;  /* 0x00000096ac10723c */ /* 0x040fe20000041810 */
[----:B------:R-:W3:Y:S05]  /*95a0*/  LDSM.16.M88.4 R148, [R198] ;  /* 0x00000000c694783b */ /* 0x000eea0000000200 */
[C---:B-----5:R-:W-:Y:S06]  /*95b0*/  HMMA.16816.F32.BF16 R20, R172.reuse, R140, R20 ;  /* 0x0000008cac14723c */ /* 0x060fec0000041814 */
[C---:B------:R-:W-:Y:S01]  /*95c0*/  HMMA.16816.F32.BF16 R24, R172.reuse, R142, R24 ;  /* 0x0000008eac18723c */ /* 0x040fe20000041818 */
[----:B------:R-:W5:Y:S05]  /*95d0*/  LDSM.16.M88.4 R140, [R197] ;  /* 0x00000000c58c783b */ /* 0x000f6a0000000200 */
[C---:B------:R-:W-:Y:S06]  /*95e0*/  HMMA.16816.F32.BF16 R28, R172.reuse, R152, R28 ;  /* 0x00000098ac1c723c */ /* 0x040fec000004181c */
[----:B------:R-:W-:Y:S01]  /*95f0*/  HMMA.16816.F32.BF16 R32, R172, R154, R32 ;  /* 0x0000009aac20723c */ /* 0x000fe20000041820 */
[----:B------:R-:W5:Y:S04]  /*9600*/  LDSM.16.M88.4 R152, [R196] ;  /* 0x00000000c498783b */ /* 0x000f680000000200 */
        /* <DEDUP_REMOVED lines=16> */
[----:B------:R-:W4:Y:S05]  /*9710*/  LDSM.16.M88.4 R176, [R185+0x2000] ;  /* 0x00200000b9b0783b */ /* 0x000f2a0000000200 */
[C---:B---3--:R-:W-:Y:S06]  /*9720*/  HMMA.16816.F32.BF16 R12, R160.reuse, R148, R12 ;  /* 0x00000094a00c723c */ /* 0x048fec000004180c */
[C---:B------:R-:W-:Y:S01]  /*9730*/  HMMA.16816.F32.BF16 R16, R160.reuse, R150, R16 ;  /* 0x00000096a010723c */ /* 0x040fe20000041810 */
[----:B------:R-:W3:Y:S05]  /*9740*/  LDSM.16.M88.4 R148, [R185+0x2800] ;  /* 0x00280000b994783b */ /* 0x000eea0000000200 */
[C---:B-----5:R-:W-:Y:S06]  /*9750*/  HMMA.16816.F32.BF16 R20, R160.reuse, R140, R20 ;  /* 0x0000008ca014723c */ /* 0x060fec0000041814 */
[C---:B------:R-:W-:Y:S01]  /*9760*/  HMMA.16816.F32.BF16 R24, R160.reuse, R142, R24 ;  /* 0x0000008ea018723c */ /* 0x040fe20000041818 */
[----:B------:R-:W5:Y:S05]  /*9770*/  LDSM.16.M88.4 R140, [R185+0x3000] ;  /* 0x00300000b98c783b */ /* 0x000f6a0000000200 */
        /* <DEDUP_REMOVED lines=32> */
[----:B------:R-:W-:Y:S05]  /*9980*/  LDSM.16.M88.4 R172, [R185+0x4000] ;  /* 0x00400000b9ac783b */ /* 0x000fea0000000200 */
        /* <DEDUP_REMOVED lines=9> */
[----:B------:R-:W4:Y:S01]  /*9a20*/  LDSM.16.M88.4 R160, [R186+0xb800] ;  /* 0x00b80000baa0783b */ /* 0x000f220000000200 */
[C---:B------:R-:W-:Y:S06]  /*9a30*/  HMMA.16816.F32.BF16 R4, R164.reuse, R176, R4 ;  /* 0x000000b0a404723c */ /* 0x040fec0000041804 */
[C---:B------:R-:W-:Y:S06]  /*9a40*/  HMMA.16816.F32.BF16 R8, R164.reuse, R178, R8 ;  /* 0x000000b2a408723c */ /* 0x040fec0000041808 */
[C---:B---3--:R-:W-:Y:S06]  /*9a50*/  HMMA.16816.F32.BF16 R12, R164.reuse, R148, R12 ;  /* 0x00000094a40c723c */ /* 0x048fec000004180c */
[C---:B------:R-:W-:Y:S01]  /*9a60*/  HMMA.16816.F32.BF16 R16, R164.reuse, R150, R16 ;  /* 0x00000096a410723c */ /* 0x040fe20000041810 */
[----:B------:R-:W3:Y:S05]  /*9a70*/  LDSM.16.M88.4 R148, [R189+0x4000] ;  /* 0x00400000bd94783b */ /* 0x000eea0000000200 */
[C---:B-----5:R-:W-:Y:S06]  /*9a80*/  HMMA.16816.F32.BF16 R20, R164.reuse, R140, R20 ;  /* 0x0000008ca414723c */ /* 0x060fec0000041814 */
[C---:B------:R-:W-:Y:S01]  /*9a90*/  HMMA.16816.F32.BF16 R24, R164.reuse, R142, R24 ;  /* 0x0000008ea418723c */ /* 0x040fe20000041818 */
[----:B------:R-:W5:Y:S05]  /*9aa0*/  LDSM.16.M88.4 R140, [R185+0x4800] ;  /* 0x00480000b98c783b */ /* 0x000f6a0000000200 */
[C---:B------:R-:W-:Y:S06]  /*9ab0*/  HMMA.16816.F32.BF16 R28, R164.reuse, R152, R28 ;  /* 0x00000098a41c723c */ /* 0x040fec000004181c */
[----:B------:R-:W-:Y:S06]  /*9ac0*/  HMMA.16816.F32.BF16 R32, R164, R154, R32 ;  /* 0x0000009aa420723c */ /* 0x000fec0000041820 */
[C---:B--2---:R-:W-:Y:S06]  /*9ad0*/  HMMA.16816.F32.BF16 R4, R156.reuse, R168, R4 ;  /* 0x000000a89c04723c */ /* 0x044fec0000041804 */
[C---:B------:R-:W-:Y:S06]  /*9ae0*/  HMMA.16816.F32.BF16 R8, R156.reuse, R170, R8 ;  /* 0x000000aa9c08723c */ /* 0x040fec0000041808 */
[C---:B-1----:R-:W-:Y:S06]  /*9af0*/  HMMA.16816.F32.BF16 R12, R156.reuse, R136, R12 ;  /* 0x000000889c0c723c */ /* 0x042fec000004180c */
[C---:B------:R-:W-:Y:S01]  /*9b00*/  HMMA.16816.F32.BF16 R16, R156.reuse, R138, R16 ;  /* 0x0000008a9c10723c */ /* 0x040fe20000041810 */
[----:B------:R-:W1:Y:S05]  /*9b10*/  LDSM.16.M88.4 R136, [R185+0x5000] ;  /* 0x00500000b988783b */ /* 0x000e6a0000000200 */
[C---:B----4-:R-:W-:Y:S06]  /*9b20*/  HMMA.16816.F32.BF16 R20, R156.reuse, R144, R20 ;  /* 0x000000909c14723c */ /* 0x050fec0000041814 */
[C---:B------:R-:W-:Y:S01]  /*9b30*/  HMMA.16816.F32.BF16 R24, R156.reuse, R146, R24 ;  /* 0x000000929c18723c */ /* 0x040fe20000041818 */
[----:B------:R-:W2:Y:S01]  /*9b40*/  LDSM.16.M88.4 R144, [R185+0x5800] ;  /* 0x00580000b990783b */ /* 0x000ea20000000200 */
[----:B------:R-:W-:Y:S04]  /*9b50*/  DEPBAR.LE SB0, 0x0 ;  /* 0x000080000000791a */ /* 0x000fe80000000000 */
[C---:B------:R-:W-:Y:S01]  /*9b60*/  HMMA.16816.F32.BF16 R28, R156.reuse, R160, R28 ;  /* 0x000000a09c1c723c */ /* 0x040fe2000004181c */
[----:B------:R-:W-:Y:S05]  /*9b70*/  BAR.SYNC.DEFER_BLOCKING 0x0 ;  /* 0x0000000000007b1d */ /* 0x000fea0000010000 */
[----:B------:R-:W-:Y:S06]  /*9b80*/  HMMA.16816.F32.BF16 R32, R156, R162, R32 ;  /* 0x000000a29c20723c */ /* 0x000fec0000041820 */
[C---:B---3--:R-:W-:Y:S06]  /*9b90*/  HMMA.16816.F32.BF16 R4, R148.reuse, R172, R4 ;  /* 0x000000ac9404723c */ /* 0x048fec0000041804 */
[C---:B------:R-:W-:Y:S06]  /*9ba0*/  HMMA.16816.F32.BF16 R8, R148.reuse, R174, R8 ;  /* 0x000000ae9408723c */ /* 0x040fec0000041808 */
[C---:B-----5:R-:W-:Y:S06]  /*9bb0*/  HMMA.16816.F32.BF16 R12, R148.reuse, R140, R12 ;  /* 0x0000008c940c723c */ /* 0x060fec000004180c */
[C---:B------:R-:W-:Y:S06]  /*9bc0*/  HMMA.16816.F32.BF16 R16, R148.reuse, R142, R16 ;  /* 0x0000008e9410723c */ /* 0x040fec0000041810 */
[----:B------:R-:W-:Y:S01]  /*9bd0*/  FMNMX.FTZ R2, R4, R0, !PT ;  /* 0x0000000004027209 */ /* 0x000fe20007810000 */
[C---:B-1----:R-:W-:Y:S04]  /*9be0*/  HMMA.16816.F32.BF16 R20, R148.reuse, R136, R20 ;  /* 0x000000889414723c */ /* 0x042fe80000041814 */
[----:B------:R-:W-:Y:S02]  /*9bf0*/  FMNMX.FTZ R2, R5, R2, !PT ;  /* 0x0000000205027209 */ /* 0x000fe40007810000 */
[C---:B------:R-:W-:Y:S05]  /*9c00*/  HMMA.16816.F32.BF16 R24, R148.reuse, R138, R24 ;  /* 0x0000008a9418723c */ /* 0x040fea0000041818 */
[----:B------:R-:W-:Y:S01]  /*9c10*/  FMNMX.FTZ R3, R8, R2, !PT ;  /* 0x0000000208037209 */ /* 0x000fe20007810000 */
[C---:B--2---:R-:W-:Y:S05]  /*9c20*/  HMMA.16816.F32.BF16 R28, R148.reuse, R144, R28 ;  /* 0x00000090941c723c */ /* 0x044fea000004181c */
[----:B------:R-:W-:Y:S01]  /*9c30*/  FMNMX.FTZ R2, R6, R117, !PT ;  /* 0x0000007506027209 */ /* 0x000fe20007810000 */
[----:B------:R-:W-:Y:S05]  /*9c40*/  HMMA.16816.F32.BF16 R32, R148, R146, R32 ;  /* 0x000000929420723c */ /* 0x000fea0000041820 */
[----:B------:R-:W-:Y:S02]  /*9c50*/  FMNMX.FTZ R3, R9, R3, !PT ;  /* 0x0000000309037209 */ /* 0x000fe40007810000 */
[----:B------:R-:W-:Y:S04]  /*9c60*/  FMNMX.FTZ R2, R7, R2, !PT ;  /* 0x0000000207027209 */ /* 0x000fe80007810000 */
        /* <DEDUP_REMOVED lines=24> */
.L_x_893:
[----:B---3--:R-:W-:Y:S01]  /*9df0*/  FMNMX.FTZ R2, R31, R143, !PT ;  /* 0x0000008f1f027209 */ /* 0x008fe20007810000 */
[----:B------:R-:W2:Y:S01]  /*9e00*/  LDL.64 R166, [R1+0x28] ;  /* 0x0000280001a67983 */ /* 0x000ea20000100a00 */
[----:B------:R-:W-:Y:S01]  /*9e10*/  IMAD.MOV.U32 R144, RZ, RZ, 0x7054 ;  /* 0x00007054ff907424 */ /* 0x000fe200078e00ff */
[----:B------:R-:W-:Y:S01]  /*9e20*/  UIADD3 UR24, UR22, -0x61c88647, URZ ;  /* 0x9e3779b916187890 */ /* 0x000fe2000fffe03f */
[----:B------:R-:W-:Y:S01]  /*9e30*/  FMNMX.FTZ R2, R34, R2, !PT ;  /* 0x0000000222027209 */ /* 0x000fe20007810000 */
[----:B------:R-:W-:Y:S01]  /*9e40*/  UIADD3 UR19, UR22, 0x3c6ef372, URZ ;  /* 0x3c6ef37216137890 */ /* 0x000fe2000fffe03f */
[----:B------:R-:W-:Y:S01]  /*9e50*/  IMAD.U32 R170, RZ, RZ, UR5 ;  /* 0x00000005ffaa7e24 */ /* 0x000fe2000f8e00ff */
[----:B------:R-:W1:Y:S01]  /*9e60*/  SHFL.BFLY PT, R116, R142, 0x2, 0x1f ;  /* 0x0c401f008e747f89 */ /* 0x000e6200000e0000 */
[----:B------:R-:W-:Y:S01]  /*9e70*/  FMNMX.FTZ R2, R35, R2, !PT ;  /* 0x0000000223027209 */ /* 0x000fe20007810000 */
[----:B------:R-:W-:Y:S02]  /*9e80*/  UIADD3 UR18, UR23, 0x32370b8f, URZ ;  /* 0x32370b8f17127890 */ /* 0x000fe4000fffe03f */
[----:B------:R-:W-:Y:S04]  /*9e90*/  PRMT R170, R170, R144, UR5 ;  /* 0x00000005aaaa7e16 */ /* 0x000fe80008000090 */
[----:B------:R-:W-:Y:S01]  /*9ea0*/  LDSM.16.MT88.4 R148, [R184+0xc000] ;  /* 0x00c00000b894783b */ /* 0x000fe20000004200 */
[----:B------:R-:W-:Y:S02]  /*9eb0*/  UIADD3 UR17, UR22, 0x78dde6e4, URZ ;  /* 0x78dde6e416117890 */ /* 0x000fe4000fffe03f */
[----:B------:R-:W-:Y:S02]  /*9ec0*/  UIADD3 UR16, UR23, -0x126145ec, URZ ;  /* 0xed9eba1417107890 */ /* 0x000fe4000fffe03f */
[----:B------:R-:W-:Y:S02]  /*9ed0*/  UIADD3 UR25, UR22, -0x4ab325aa, URZ ;  /* 0xb54cda5616197890 */ /* 0x000fe4000fffe03f */
[----:B------:R-:W-:Y:S01]  /*9ee0*/  UIADD3 UR10, UR23, -0x4498517b, URZ ;  /* 0xbb67ae85170a7890 */ /* 0x000fe2000fffe03f */
[----:B------:R-:W-:Y:S01]  /*9ef0*/  LDSM.16.MT88.4 R144, [R182+0xc000] ;  /* 0x00c00000b690783b */ /* 0x000fe20000004200 */
[----:B------:R-:W-:Y:S02]  /*9f00*/  UIADD3 UR28, UR22, -0x255992d5, URZ ;  /* 0xdaa66d2b161c7890 */ /* 0x000fe4000fffe03f */
[----:B------:R-:W-:Y:S04]  /*9f10*/  USHF.L.U32 UR15, UR32, 0x1, URZ ;  /* 0x00000001200f7899 */ /* 0x000fe8000800063f */
[----:B------:R-:W-:Y:S01]  /*9f20*/  ULOP3.LUT UR11, UR15, UR23, URZ, 0x3c, !UPT ;  /* 0x000000170f0b7292 */ /* 0x000fe2000f8e3c3f */
[----:B------:R-:W3:Y:S01]  /*9f30*/  SHFL.BFLY PT, R118, R2, 0x2, 0x1f ;  /* 0x0c401f0002767f89 */ /* 0x000ee200000e0000 */
[----:B------:R-:W-:Y:S01]  /*9f40*/  UIADD3 UR15, UR15, 0x1, URZ ;  /* 0x000000010f0f7890 */ /* 0x000fe2000fffe03f */
[----:B-1----:R-:W-:Y:S03]  /*9f50*/  FMNMX.FTZ R116, R142, R116, !PT ;  /* 0x000000748e747209 */ /* 0x002fe60007810000 */
[----:B------:R-:W-:Y:S03]  /*9f60*/  LOP3.LUT R3, R213, UR11, RZ, 0x3c, !PT ;  /* 0x0000000bd5037c12 */ /* 0x000fe6000f8e3cff */
[----:B------:R-:W-:Y:S01]  /*9f70*/  LDSM.16.MT88.4 R140, [R181+0xc000] ;  /* 0x00c00000b58c783b */ /* 0x000fe20000004200 */
[----:B------:R-:W-:Y:S02]  /*9f80*/  UIADD3 UR11, UR23, -0x56f99767, URZ ;  /* 0xa9066899170b7890 */ /* 0x000fe4000fffe03f */
[----:B------:R-:W-:Y:S01]  /*9f90*/  ULOP3.LUT UR15, UR15, UR23, URZ, 0x3c, !UPT ;  /* 0x000000170f0f7292 */ /* 0x000fe2000f8e3c3f */
[----:B------:R-:W-:Y:S04]  /*9fa0*/  IMAD.WIDE.U32 R138, R3, -0x326172a9, RZ ;  /* 0xcd9e8d57038a7825 */ /* 0x000fe800078e00ff */
[----:B------:R-:W1:Y:S01]  /*9fb0*/  SHFL.BFLY PT, R119, R116, 0x1, 0x1f ;  /* 0x0c201f0074777f89 */ /* 0x000e6200000e0000 */
[----:B---3--:R-:W-:Y:S02]  /*9fc0*/  FMNMX.FTZ R118, R2, R118, !PT ;  /* 0x0000007602767209 */ /* 0x008fe40007810000 */
[----:B------:R-:W-:Y:S01]  /*9fd0*/  LOP3.LUT R2, R211, UR10, R212, 0x96, !PT ;  /* 0x0000000ad3027c12 */ /* 0x000fe2000f8e96d4 */
[----:B------:R-:W-:Y:S04]  /*9fe0*/  UIADD3 UR10, UR23, 0x76cf5d0a, URZ ;  /* 0x76cf5d0a170a7890 */ /* 0x000fe8000fffe03f */
[----:B------:R-:W3:Y:S01]  /*9ff0*/  SHFL.BFLY PT, R137, R118, 0x1, 0x1f ;  /* 0x0c201f0076897f89 */ /* 0x000ee200000e0000 */
[----:B------:R-:W-:Y:S05]  /*a000*/  IMAD.WIDE.U32 R172, R2, -0x326172a9, RZ ;  /* 0xcd9e8d5702ac7825 */ /* 0x000fea00078e00ff */
[----:B------:R-:W-:Y:S02]  /*a010*/  LOP3.LUT R138, R173, UR19, R138, 0x96, !PT ;  /* 0x00000013ad8a7c12 */ /* 0x000fe4000f8e968a */
[----:B-1----:R-:W-:Y:S04]  /*a020*/  FMNMX.FTZ R116, R116, R119, !PT ;  /* 0x0000007774747209 */ /* 0x002fe80007810000 */
[C---:B------:R-:W-:Y:S01]  /*a030*/  FSETP.NEU.FTZ.AND P0, PT, R116.reuse, -INF , PT ;  /* 0xff8000007400780b */ /* 0x040fe20003f1d000 */
[C---:B------:R-:W-:Y:S01]  /*a040*/  FMUL.FTZ R164, R116.reuse, UR4 ;  /* 0x0000000474a47c20 */ /* 0x040fe20008410000 */
[----:B------:R-:W-:Y:S04]  /*a050*/  FADD.FTZ R0, -R116, R0 ;  /* 0x0000000074007221 */ /* 0x000fe80000010100 */
[----:B------:R-:W-:Y:S05]  /*a060*/  FSEL R164, R164, RZ, P0 ;  /* 0x000000ffa4a47208 */ /* 0x000fea0000000000 */
        /* <DEDUP_REMOVED lines=10> */
[----:B------:R-:W-:Y:S05]  /*a110*/  FFMA.FTZ R17, R17, UR4, -R164 ;  /* 0x0000000411117c23 */ /* 0x000fea00080108a4 */
[----:B------:R-:W1:Y:S10]  /*a120*/  MUFU.EX2 R171, R5 ;  /* 0x0000000500ab7308 */ /* 0x000e740000000800 */
[----:B------:R-:W-:Y:S10]  /*a130*/  MUFU.EX2 R179, R8 ;  /* 0x0000000800b37308 */ /* 0x000ff40000000800 */
[----:B------:R-:W4:Y:S01]  /*a140*/  MUFU.EX2 R206, R9 ;  /* 0x0000000900ce7308 */ /* 0x000f220000000800 */
[----:B-1----:R-:W-:Y:S04]  /*a150*/  F2FP.BF16.F32.PACK_AB R159, R171, R177 ;  /* 0x000000b1ab9f723e */ /* 0x002fe800000010ff */
[----:B------:R-:W-:Y:S05]  /*a160*/  PRMT R158, R159, 0x7632, R158 ;  /* 0x000076329f9e7816 */ /* 0x000fea000000009e */
[----:B------:R-:W-:Y:S10]  /*a170*/  MUFU.EX2 R209, R13 ;  /* 0x0000000d00d17308 */ /* 0x000ff40000000800 */
[----:B------:R-:W-:Y:S01]  /*a180*/  MUFU.EX2 R252, R16 ;  /* 0x0000001000fc7308 */ /* 0x000fe20000000800 */
[----:B----4-:R-:W-:Y:S04]  /*a190*/  F2FP.BF16.F32.PACK_AB R157, R206, R179 ;  /* 0x000000b3ce9d723e */ /* 0x010fe800000010ff */
[----:B------:R-:W-:Y:S05]  /*a1a0*/  PRMT R156, R157, 0x7632, R156 ;  /* 0x000076329d9c7816 */ /* 0x000fea000000009c */
[----:B------:R-:W-:Y:S01]  /*a1b0*/  MUFU.EX2 R250, R17 ;  /* 0x0000001100fa7308 */ /* 0x000fe20000000800 */
[----:B--2---:R-:W-:Y:S01]  /*a1c0*/  LOP3.LUT R2, R139, UR24, R166, 0x96, !PT ;  /* 0x000000188b027c12 */ /* 0x004fe2000f8e96a6 */
[----:B------:R-:W-:Y:S04]  /*a1d0*/  IMAD.WIDE.U32 R138, R138, -0x2daee0ad, RZ ;  /* 0xd2511f538a8a7825 */ /* 0x000fe800078e00ff */
[----:B------:R-:W-:Y:S05]  /*a1e0*/  IMAD.WIDE.U32 R2, R2, -0x2daee0ad, RZ ;  /* 0xd2511f5302027825 */ /* 0x000fea00078e00ff */
[----:B------:R-:W-:Y:S02]  /*a1f0*/  LOP3.LUT R136, R3, UR10, R210, 0x96, !PT ;  /* 0x0000000a03887c12 */ /* 0x000fe4000f8e96d2 */
[----:B------:R-:W-:Y:S02]  /*a200*/  LOP3.LUT R2, R139, UR18, R2, 0x96, !PT ;  /* 0x000000128b027c12 */ /* 0x000fe4000f8e9602 */
[----:B---3--:R-:W-:Y:S01]  /*a210*/  FMNMX.FTZ R3, R118, R137, !PT ;  /* 0x0000008976037209 */ /* 0x008fe20007810000 */
[----:B------:R-:W-:Y:S03]  /*a220*/  IMAD.WIDE.U32 R136, R136, -0x326172a9, RZ ;  /* 0xcd9e8d5788887825 */ /* 0x000fe600078e00ff */
[----:B------:R-:W-:Y:S01]  /*a230*/  FSETP.NEU.FTZ.AND P0, PT, R3, -INF , PT ;  /* 0xff8000000300780b */ /* 0x000fe20003f1d000 */
[----:B------:R-:W-:Y:S01]  /*a240*/  IMAD.WIDE.U32 R152, R2, -0x326172a9, RZ ;  /* 0xcd9e8d5702987825 */ /* 0x000fe200078e00ff */
[----:B------:R-:W-:Y:S03]  /*a250*/  LOP3.LUT R4, R137, UR28, R172, 0x96, !PT ;  /* 0x0000001c89047c12 */ /* 0x000fe6000f8e96ac */
[----:B------:R-:W-:Y:S01]  /*a260*/  FMUL.FTZ R118, R3, UR4 ;  /* 0x0000000403767c20 */ /* 0x000fe20008410000 */
[----:B------:R-:W-:Y:S01]  /*a270*/  LOP3.LUT R136, R153, UR17, R136, 0x96, !PT ;  /* 0x0000001199887c12 */ /* 0x000fe2000f8e9688 */
[----:B------:R-:W-:Y:S03]  /*a280*/  IMAD.WIDE.U32 R4, R4, -0x2daee0ad, RZ ;  /* 0xd2511f5304047825 */ /* 0x000fe600078e00ff */
[----:B------:R-:W-:Y:S01]  /*a290*/  FSEL R118, R118, RZ, P0 ;  /* 0x000000ff76767208 */ /* 0x000fe20000000000 */
[----:B------:R-:W-:Y:S01]  /*a2a0*/  IMAD.WIDE.U32 R174, R136, -0x2daee0ad, RZ ;  /* 0xd2511f5388ae7825 */ /* 0x000fe200078e00ff */
[----:B------:R-:W-:Y:S03]  /*a2b0*/  LOP3.LUT R5, R5, UR16, R138, 0x96, !PT ;  /* 0x0000001005057c12 */ /* 0x000fe6000f8e968a */
[----:B------:R-:W-:Y:S01]  /*a2c0*/  FFMA.FTZ R6, R6, UR4, -R118 ;  /* 0x0000000406067c23 */ /* 0x000fe20008010876 */
[----:B------:R-:W-:Y:S01]  /*a2d0*/  LOP3.LUT R162, R175, UR11, R4, 0x96, !PT ;  /* 0x0000000bafa27c12 */ /* 0x000fe2000f8e9604 */
[--C-:B------:R-:W-:Y:S01]  /*a2e0*/  FFMA.FTZ R7, R7, UR4, -R118.reuse ;  /* 0x0000000407077c23 */ /* 0x100fe20008010876 */
[----:B------:R-:W-:Y:S01]  /*a2f0*/  IMAD.WIDE.U32 R168, R5, -0x326172a9, RZ ;  /* 0xcd9e8d5705a87825 */ /* 0x000fe200078e00ff */
[----:B------:R1:W-:Y:S03]  /*a300*/  MUFU.EX2 R176, R6 ;  /* 0x0000000600b07308 */ /* 0x0003e60000000800 */
[--C-:B------:R-:W-:Y:S01]  /*a310*/  FFMA.FTZ R10, R10, UR4, -R118.reuse ;  /* 0x000000040a0a7c23 */ /* 0x100fe20008010876 */
[----:B------:R-:W-:Y:S04]  /*a320*/  IMAD.WIDE.U32 R162, R162, -0x326172a9, RZ ;  /* 0xcd9e8d57a2a27825 */ /* 0x000fe800078e00ff */
[--C-:B------:R-:W-:Y:S01]  /*a330*/  FFMA.FTZ R11, R11, UR4, -R118.reuse ;  /* 0x000000040b0b7c23 */ /* 0x100fe20008010876 */
[--C-:B------:R-:W-:Y:S01]  /*a340*/  FFMA.FTZ R14, R14, UR4, -R118.reuse ;  /* 0x000000040e0e7c23 */ /* 0x100fe20008010876 */
[--C-:B------:R-:W-:Y:S01]  /*a350*/  FFMA.FTZ R15, R15, UR4, -R118.reuse ;  /* 0x000000040f0f7c23 */ /* 0x100fe20008010876 */
[C---:B------:R-:W-:Y:S01]  /*a360*/  LOP3.LUT R4, R162.reuse, 0xffff, RZ, 0xc0, !PT ;  /* 0x0000ffffa2047812 */ /* 0x040fe200078ec0ff */
[----:B------:R2:W3:Y:S01]  /*a370*/  MUFU.EX2 R178, R7 ;  /* 0x0000000700b27308 */ /* 0x0004e20000000800 */
[----:B------:R-:W-:Y:S01]  /*a380*/  LOP3.LUT R2, R162, 0xff, RZ, 0xc0, !PT ;  /* 0x000000ffa2027812 */ /* 0x000fe200078ec0ff */
[----:B------:R-:W-:Y:S01]  /*a390*/  FFMA.FTZ R22, R22, UR4, -R118 ;  /* 0x0000000416167c23 */ /* 0x000fe20008010876 */
[----:B------:R-:W-:Y:S01]  /*a3a0*/  SHF.R.U32.HI R4, RZ, 0x8, R4 ;  /* 0x00000008ff047819 */ /* 0x000fe20000011604 */
[----:B------:R-:W-:Y:S01]  /*a3b0*/  FFMA.FTZ R26, R26, UR4, -R118 ;  /* 0x000000041a1a7c23 */ /* 0x000fe20008010876 */
[----:B------:R-:W-:Y:S02]  /*a3c0*/  SHF.R.U32.HI R9, RZ, 0x18, R162 ;  /* 0x00000018ff097819 */ /* 0x000fe400000116a2 */
[----:B------:R-:W-:Y:S03]  /*a3d0*/  PRMT R138, R2, 0x5410, R4 ;  /* 0x00005410028a7816 */ /* 0x000fe60000000004 */
[----:B------:R-:W-:Y:S01]  /*a3e0*/  MUFU.EX2 R207, R10 ;  /* 0x0000000a00cf7308 */ /* 0x000fe20000000800 */
[----:B------:R-:W-:Y:S02]  /*a3f0*/  SHF.R.U32.HI R4, RZ, 0x10, R162 ;  /* 0x00000010ff047819 */ /* 0x000fe400000116a2 */
[----:B------:R-:W-:Y:S02]  /*a400*/  LOP3.LUT R2, R163, UR25, R168, 0x96, !PT ;  /* 0x00000019a3027c12 */ /* 0x000fe4000f8e96a8 */
[----:B------:R-:W-:Y:S02]  /*a410*/  LOP3.LUT R8, R4, 0xff, RZ, 0xc0, !PT ;  /* 0x000000ff04087812 */ /* 0x000fe400078ec0ff */
[C---:B------:R-:W-:Y:S03]  /*a420*/  LOP3.LUT R4, R2.reuse, 0xffff, RZ, 0xc0, !PT ;  /* 0x0000ffff02047812 */ /* 0x040fe600078ec0ff */
[----:B------:R-:W4:Y:S01]  /*a430*/  MUFU.EX2 R208, R11 ;  /* 0x0000000b00d07308 */ /* 0x000f220000000800 */
[----:B-1----:R-:W-:Y:S02]  /*a440*/  SHF.R.U32.HI R6, RZ, 0x10, R2 ;  /* 0x00000010ff067819 */ /* 0x002fe40000011602 */
[----:B------:R-:W-:Y:S02]  /*a450*/  SHF.R.U32.HI R5, RZ, 0x8, R4 ;  /* 0x00000008ff057819 */ /* 0x000fe40000011604 */
[----:B--2---:R-:W-:Y:S02]  /*a460*/  LOP3.LUT R7, R2, 0xff, RZ, 0xc0, !PT ;  /* 0x000000ff02077812 */ /* 0x004fe400078ec0ff */
[----:B------:R-:W-:Y:S03]  /*a470*/  SHF.R.U32.HI R4, RZ, 0x18, R2 ;  /* 0x00000018ff047819 */ /* 0x000fe60000011602 */
[----:B------:R-:W-:Y:S01]  /*a480*/  MUFU.EX2 R214, R14 ;  /* 0x0000000e00d67308 */ /* 0x000fe20000000800 */
[----:B------:R-:W-:Y:S02]  /*a490*/  LOP3.LUT R2, R6, 0xff, RZ, 0xc0, !PT ;  /* 0x000000ff06027812 */ /* 0x000fe400078ec0ff */
[----:B------:R-:W-:Y:S02]  /*a4a0*/  PRMT R5, R7, 0x5410, R5 ;  /* 0x0000541007057816 */ /* 0x000fe40000000005 */
[----:B------:R-:W-:Y:S01]  /*a4b0*/  PRMT R4, R2, 0x5410, R4 ;  /* 0x0000541002047816 */ /* 0x000fe20000000004 */
[----:B------:R-:W-:Y:S01]  /*a4c0*/  FMUL.FTZ R2, R0, UR4 ;  /* 0x0000000400027c20 */ /* 0x000fe20008410000 */
[----:B------:R-:W-:Y:S01]  /*a4d0*/  FADD.FTZ R0, -R3, R117 ;  /* 0x0000007503007221 */ /* 0x000fe20000010100 */
[----:B---3--:R-:W-:Y:S02]  /*a4e0*/  F2FP.BF16.F32.PACK_AB R161, R178, R176 ;  /* 0x000000b0b2a1723e */ /* 0x008fe400000010ff */
[----:B------:R-:W-:Y:S01]  /*a4f0*/  MUFU.EX2 R251, R15 ;  /* 0x0000000f00fb7308 */ /* 0x000fe20000000800 */
[--C-:B------:R-:W-:Y:S01]  /*a500*/  HSET2.LE.AND R136, R5, R170.reuse, PT ;  /* 0x000000aa05887233 */ /* 0x100fe20003803000 */
[----:B------:R-:W-:Y:S01]  /*a510*/  FMUL.FTZ R0, R0, UR4 ;  /* 0x0000000400007c20 */ /* 0x000fe20008410000 */
[--C-:B------:R-:W-:Y:S01]  /*a520*/  HSET2.LE.AND R137, R4, R170.reuse, PT ;  /* 0x000000aa04897233 */ /* 0x100fe20003803000 */
[----:B----4-:R-:W-:Y:S01]  /*a530*/  IMAD.MOV.U32 R175, RZ, RZ, R208 ;  /* 0x000000ffffaf7224 */ /* 0x010fe200078e00d0 */
[----:B------:R-:W-:Y:S02]  /*a540*/  PRMT R4, R159, 0x5410, R158 ;  /* 0x000054109f047816 */ /* 0x000fe4000000009e */
[C---:B------:R-:W-:Y:S03]  /*a550*/  PRMT R160, R161.reuse, 0x7632, R160 ;  /* 0x00007632a1a07816 */ /* 0x040fe600000000a0 */
[----:B------:R-:W1:Y:S01]  /*a560*/  MUFU.EX2 R2, R2 ;  /* 0x0000000200027308 */ /* 0x000e620000000800 */
[----:B------:R-:W-:Y:S02]  /*a570*/  LOP3.LUT R136, R136, R4, RZ, 0xc0, !PT ;  /* 0x0000000488887212 */ /* 0x000fe400078ec0ff */
[----:B------:R-:W-:Y:S02]  /*a580*/  PRMT R4, R161, 0x5410, R160 ;  /* 0x00005410a1047816 */ /* 0x000fe400000000a0 */
[----:B------:R-:W-:Y:S02]  /*a590*/  F2FP.BF16.F32.PACK_AB R155, R208, R207 ;  /* 0x000000cfd09b723e */ /* 0x000fe400000010ff */
[----:B------:R-:W-:Y:S03]  /*a5a0*/  PRMT R8, R8, 0x5410, R9 ;  /* 0x0000541008087816 */ /* 0x000fe60000000009 */
[----:B------:R-:W2:Y:S01]  /*a5b0*/  MUFU.EX2 R0, R0 ;  /* 0x0000000000007308 */ /* 0x000ea20000000800 */
[----:B------:R-:W-:Y:S02]  /*a5c0*/  LOP3.LUT R137, R137, R4, RZ, 0xc0, !PT ;  /* 0x0000000489897212 */ /* 0x000fe400078ec0ff */
[--C-:B------:R-:W-:Y:S02]  /*a5d0*/  HSET2.LE.AND R138, R138, R170.reuse, PT ;  /* 0x000000aa8a8a7233 */ /* 0x100fe40003803000 */
[----:B------:R-:W-:Y:S02]  /*a5e0*/  PRMT R4, R157, 0x5410, R156 ;  /* 0x000054109d047816 */ /* 0x000fe4000000009c */
[C---:B------:R-:W-:Y:S03]  /*a5f0*/  PRMT R154, R155.reuse, 0x7632, R154 ;  /* 0x000076329b9a7816 */ /* 0x040fe6000000009a */
[----:B------:R-:W-:Y:S01]  /*a600*/  MUFU.EX2 R208, R21 ;  /* 0x0000001500d07308 */ /* 0x000fe20000000800 */
[--C-:B------:R-:W-:Y:S01]  /*a610*/  HSET2.LE.AND R139, R8, R170.reuse, PT ;  /* 0x000000aa088b7233 */ /* 0x100fe20003803000 */
[----:B-1----:R-:W-:Y:S01]  /*a620*/  FMUL.FTZ R5, R2, R125 ;  /* 0x0000007d02057220 */ /* 0x002fe20000410000 */
[----:B------:R-:W-:Y:S01]  /*a630*/  LOP3.LUT R138, R138, R4, RZ, 0xc0, !PT ;  /* 0x000000048a8a7212 */ /* 0x000fe200078ec0ff */
[C---:B------:R-:W-:Y:S01]  /*a640*/  FMUL.FTZ R8, R2.reuse, R120 ;  /* 0x0000007802087220 */ /* 0x040fe20000410000 */
[----:B------:R-:W-:Y:S01]  /*a650*/  PRMT R4, R155, 0x5410, R154 ;  /* 0x000054109b047816 */ /* 0x000fe2000000009a */
[C---:B------:R-:W-:Y:S01]  /*a660*/  FMUL.FTZ R9, R2.reuse, R121 ;  /* 0x0000007902097220 */ /* 0x040fe20000410000 */
[C---:B------:R-:W-:Y:S01]  /*a670*/  FMUL.FTZ R36, R2.reuse, R36 ;  /* 0x0000002402247220 */ /* 0x040fe20000410000 */
[C---:B------:R-:W-:Y:S01]  /*a680*/  FMUL.FTZ R37, R2.reuse, R37 ;  /* 0x0000002502257220 */ /* 0x040fe20000410000 */
[----:B------:R-:W-:Y:S01]  /*a690*/  LOP3.LUT R139, R139, R4, RZ, 0xc0, !PT ;  /* 0x000000048b8b7212 */ /* 0x000fe200078ec0ff */
[----:B------:R-:W-:Y:S01]  /*a6a0*/  FMUL.FTZ R4, R2, R124 ;  /* 0x0000007c02047220 */ /* 0x000fe20000410000 */
[C---:B--2---:R-:W-:Y:S01]  /*a6b0*/  FMUL.FTZ R6, R0.reuse, R126 ;  /* 0x0000007e00067220 */ /* 0x044fe20000410000 */
[C---:B------:R-:W-:Y:S01]  /*a6c0*/  FMUL.FTZ R7, R0.reuse, R127 ;  /* 0x0000007f00077220 */ /* 0x040fe20000410000 */
[C---:B------:R-:W-:Y:S01]  /*a6d0*/  FMUL.FTZ R10, R0.reuse, R122 ;  /* 0x0000007a000a7220 */ /* 0x040fe20000410000 */
[----:B------:R-:W-:Y:S01]  /*a6e0*/  FMUL.FTZ R11, R0, R123 ;  /* 0x0000007b000b7220 */ /* 0x000fe20000410000 */
[----:B------:R-:W-:Y:S01]  /*a6f0*/  LDSM.16.MT88.4 R124, [R181+0xe000] ;  /* 0x00e00000b57c783b */ /* 0x000fe20000004200 */
[----:B------:R-:W-:Y:S01]  /*a700*/  FMUL.FTZ R13, R2, R129 ;  /* 0x00000081020d7220 */ /* 0x000fe20000410000 */
[C---:B------:R-:W-:Y:S01]  /*a710*/  FMUL.FTZ R14, R0.reuse, R130 ;  /* 0x00000082000e7220 */ /* 0x040fe20000410000 */
[C---:B------:R-:W-:Y:S01]  /*a720*/  FMUL.FTZ R15, R0.reuse, R131 ;  /* 0x00000083000f7220 */ /* 0x040fe20000410000 */
[C---:B------:R-:W-:Y:S04]  /*a730*/  HMMA.16816.F32.BF16 R4, R136.reuse, R140, R4 ;  /* 0x0000008c8804723c */ /* 0x040fe80000041804 */
[----:B------:R-:W1:Y:S01]  /*a740*/  LDSM.16.MT88.4 R120, [R183+0xc000] ;  /* 0x00c00000b778783b */ /* 0x000e620000004200 */
[C---:B------:R-:W-:Y:S01]  /*a750*/  FMUL.FTZ R38, R0.reuse, R38 ;  /* 0x0000002600267220 */ /* 0x040fe20000410000 */
[C---:B------:R-:W-:Y:S05]  /*a760*/  HMMA.16816.F32.BF16 R8, R136.reuse, R142, R8 ;  /* 0x0000008e8808723c */ /* 0x040fea0000041808 */
[----:B------:R-:W-:Y:S01]  /*a770*/  FMUL.FTZ R39, R0, R39 ;  /* 0x0000002700277220 */ /* 0x000fe20000410000 */
[C---:B------:R-:W-:Y:S01]  /*a780*/  FMUL.FTZ R40, R2.reuse, R40 ;  /* 0x0000002802287220 */ /* 0x040fe20000410000 */
[----:B------:R-:W-:Y:S01]  /*a790*/  FMUL.FTZ R41, R2, R41 ;  /* 0x0000002902297220 */ /* 0x000fe20000410000 */
[C---:B------:R-:W-:Y:S01]  /*a7a0*/  FMUL.FTZ R42, R0.reuse, R42 ;  /* 0x0000002a002a7220 */ /* 0x040fe20000410000 */
[----:B------:R-:W2:Y:S02]  /*a7b0*/  LDSM.16.MT88.4 R140, [R182+0xe000] ;  /* 0x00e00000b68c783b */ /* 0x000ea40000004200 */
[----:B------:R-:W-:Y:S01]  /*a7c0*/  FMUL.FTZ R43, R0, R43 ;  /* 0x0000002b002b7220 */ /* 0x000fe20000410000 */
[C---:B------:R-:W-:Y:S03]  /*a7d0*/  HMMA.16816.F32.BF16 R36, R136.reuse, R144, R36 ;  /* 0x000000908824723c */ /* 0x040fe60000041824 */
[C---:B------:R-:W-:Y:S01]  /*a7e0*/  FMUL.FTZ R44, R2.reuse, R44 ;  /* 0x0000002c022c7220 */ /* 0x040fe20000410000 */
[----:B------:R-:W-:Y:S01]  /*a7f0*/  FMUL.FTZ R45, R2, R45 ;  /* 0x0000002d022d7220 */ /* 0x000fe20000410000 */
[C---:B------:R-:W-:Y:S01]  /*a800*/  FMUL.FTZ R46, R0.reuse, R46 ;  /* 0x0000002e002e7220 */ /* 0x040fe20000410000 */
[C---:B------:R-:W-:Y:S05]  /*a810*/  HMMA.16816.F32.BF16 R40, R136.reuse, R146, R40 ;  /* 0x000000928828723c */ /* 0x040fea0000041828 */
[----:B------:R-:W-:Y:S01]  /*a820*/  FMUL.FTZ R47, R0, R47 ;  /* 0x0000002f002f7220 */ /* 0x000fe20000410000 */
[C---:B------:R-:W-:Y:S01]  /*a830*/  FMUL.FTZ R48, R2.reuse, R48 ;  /* 0x0000003002307220 */ /* 0x040fe20000410000 */
[----:B------:R-:W-:Y:S01]  /*a840*/  FMUL.FTZ R49, R2, R49 ;  /* 0x0000003102317220 */ /* 0x000fe20000410000 */
[C---:B------:R-:W-:Y:S03]  /*a850*/  FMUL.FTZ R50, R0.reuse, R50 ;  /* 0x0000003200327220 */ /* 0x040fe60000410000 */
        /* <DEDUP_REMOVED lines=26> */
[C---:B------:R-:W-:Y:S01]  /*aa00*/  HMMA.16816.F32.BF16 R64, R136.reuse, R126, R64 ;  /* 0x0000007e8840723c */ /* 0x040fe20000041840 */
[----:B------:R-:W3:Y:S04]  /*aa10*/  LDSM.16.MT88.4 R124, [R183+0xe000] ;  /* 0x00e00000b77c783b */ /* 0x000ee80000004200 */
[----:B------:R-:W-:Y:S01]  /*aa20*/  FMUL.FTZ R71, R0, R71 ;  /* 0x0000004700477220 */ /* 0x000fe20000410000 */
[C---:B------:R-:W-:Y:S01]  /*aa30*/  FMUL.FTZ R72, R2.reuse, R72 ;  /* 0x0000004802487220 */ /* 0x040fe20000410000 */
[----:B------:R-:W-:Y:S01]  /*aa40*/  FMUL.FTZ R73, R2, R73 ;  /* 0x0000004902497220 */ /* 0x000fe20000410000 */
[C---:B------:R-:W-:Y:S03]  /*aa50*/  FMUL.FTZ R74, R0.reuse, R74 ;  /* 0x0000004a004a7220 */ /* 0x040fe60000410000 */
[----:B------:R-:W-:Y:S01]  /*aa60*/  FMUL.FTZ R75, R0, R75 ;  /* 0x0000004b004b7220 */ /* 0x000fe20000410000 */
[C---:B--2---:R-:W-:Y:S03]  /*aa70*/  HMMA.16816.F32.BF16 R68, R136.reuse, R140, R68 ;  /* 0x0000008c8844723c */ /* 0x044fe60000041844 */
[C---:B------:R-:W-:Y:S01]  /*aa80*/  FMUL.FTZ R76, R2.reuse, R76 ;  /* 0x0000004c024c7220 */ /* 0x040fe20000410000 */
[----:B------:R-:W-:Y:S01]  /*aa90*/  FMUL.FTZ R77, R2, R77 ;  /* 0x0000004d024d7220 */ /* 0x000fe20000410000 */
        /* <DEDUP_REMOVED lines=8> */
[C---:B-1----:R-:W-:Y:S03]  /*ab20*/  HMMA.16816.F32.BF16 R76, R136.reuse, R120, R76 ;  /* 0x00000078884c723c */ /* 0x042fe6000004184c */
[----:B------:R-:W-:Y:S01]  /*ab30*/  LOP3.LUT R117, R213, UR15, RZ, 0x3c, !PT ;  /* 0x0000000fd5757c12 */ /* 0x000fe2000f8e3cff */
[C---:B------:R-:W-:Y:S01]  /*ab40*/  FMUL.FTZ R84, R2.reuse, R84 ;  /* 0x0000005402547220 */ /* 0x040fe20000410000 */
[----:B------:R-:W-:Y:S01]  /*ab50*/  FMUL.FTZ R85, R2, R85 ;  /* 0x0000005502557220 */ /* 0x000fe20000410000 */
[C---:B------:R-:W-:Y:S01]  /*ab60*/  HMMA.16816.F32.BF16 R80, R136.reuse, R122, R80 ;  /* 0x0000007a8850723c */ /* 0x040fe20000041850 */
[----:B------:R-:W1:Y:S01]  /*ab70*/  LDSM.16.MT88.4 R120, [R182+0x10000] ;  /* 0x01000000b678783b */ /* 0x000e620000004200 */
[----:B------:R-:W-:Y:S03]  /*ab80*/  UIADD3 UR15, UR22, 0x1715609d, URZ ;  /* 0x1715609d160f7890 */ /* 0x000fe6000fffe03f */
[----:B------:R-:W-:Y:S01]  /*ab90*/  F2FP.BF16.F32.PACK_AB R148, R251, R214 ;  /* 0x000000d6fb94723e */ /* 0x000fe200000010ff */
[----:B------:R-:W-:Y:S01]  /*aba0*/  FMUL.FTZ R86, R0, R86 ;  /* 0x0000005600567220 */ /* 0x000fe20000410000 */
[----:B------:R-:W-:Y:S01]  /*abb0*/  F2FP.BF16.F32.PACK_AB R150, R250, R252 ;  /* 0x000000fcfa96723e */ /* 0x000fe200000010ff */
[----:B------:R-:W-:Y:S03]  /*abc0*/  FMUL.FTZ R87, R0, R87 ;  /* 0x0000005700577220 */ /* 0x000fe60000410000 */
[----:B------:R-:W-:Y:S01]  /*abd0*/  PRMT R151, R148, 0x7632, R151 ;  /* 0x0000763294977816 */ /* 0x000fe20000000097 */
[C---:B------:R-:W-:Y:S01]  /*abe0*/  FMUL.FTZ R88, R2.reuse, R88 ;  /* 0x0000005802587220 */ /* 0x040fe20000410000 */
[----:B------:R-:W-:Y:S01]  /*abf0*/  FMUL.FTZ R89, R2, R89 ;  /* 0x0000005902597220 */ /* 0x000fe20000410000 */
[----:B------:R-:W-:Y:S01]  /*ac00*/  FMUL.FTZ R90, R0, R90 ;  /* 0x0000005a005a7220 */ /* 0x000fe20000410000 */
[C---:B---3--:R-:W-:Y:S03]  /*ac10*/  HMMA.16816.F32.BF16 R84, R136.reuse, R124, R84 ;  /* 0x0000007c8854723c */ /* 0x048fe60000041854 */
[----:B------:R-:W-:Y:S01]  /*ac20*/  PRMT R149, R150, 0x7632, R149 ;  /* 0x0000763296957816 */ /* 0x000fe20000000095 */
[----:B------:R-:W-:Y:S01]  /*ac30*/  FMUL.FTZ R91, R0, R91 ;  /* 0x0000005b005b7220 */ /* 0x000fe20000410000 */
[C---:B------:R-:W-:Y:S01]  /*ac40*/  FMUL.FTZ R92, R2.reuse, R92 ;  /* 0x0000005c025c7220 */ /* 0x040fe20000410000 */
[----:B------:R-:W-:Y:S01]  /*ac50*/  FMUL.FTZ R93, R2, R93 ;  /* 0x0000005d025d7220 */ /* 0x000fe20000410000 */
[C---:B------:R-:W-:Y:S01]  /*ac60*/  FMUL.FTZ R94, R0.reuse, R94 ;  /* 0x0000005e005e7220 */ /* 0x040fe20000410000 */
[----:B------:R-:W-:Y:S03]  /*ac70*/  FMUL.FTZ R95, R0, R95 ;  /* 0x0000005f005f7220 */ /* 0x000fe60000410000 */
[C---:B------:R-:W-:Y:S03]  /*ac80*/  HMMA.16816.F32.BF16 R88, R136.reuse, R126, R88 ;  /* 0x0000007e8858723c */ /* 0x040fe60000041858 */
[----:B------:R-:W-:Y:S01]  /*ac90*/  IMAD.WIDE.U32 R124, R117, -0x326172a9, RZ ;  /* 0xcd9e8d57757c7825 */ /* 0x000fe200078e00ff */
[----:B------:R-:W-:Y:S02]  /*aca0*/  LOP3.LUT R117, R169, UR15, R152, 0x96, !PT ;  /* 0x0000000fa9757c12 */ /* 0x000fe4000f8e9698 */
[C---:B--2---:R-:W-:Y:S05]  /*acb0*/  HMMA.16816.F32.BF16 R92, R136.reuse, R140, R92 ;  /* 0x0000008c885c723c */ /* 0x044fea000004185c */
[----:B------:R-:W-:Y:S01]  /*acc0*/  LOP3.LUT R124, R173, UR19, R124, 0x96, !PT ;  /* 0x00000013ad7c7c12 */ /* 0x000fe2000f8e967c */
[C---:B------:R-:W-:Y:S01]  /*acd0*/  FMUL.FTZ R100, R2.reuse, R100 ;  /* 0x0000006402647220 */ /* 0x040fe20000410000 */
[----:B------:R-:W-:Y:S01]  /*ace0*/  LOP3.LUT R144, R125, UR24, R166, 0x96, !PT ;  /* 0x000000187d907c12 */ /* 0x000fe2000f8e96a6 */
[----:B------:R-:W-:Y:S03]  /*acf0*/  FMUL.FTZ R96, R2, R96 ;  /* 0x0000006002607220 */ /* 0x000fe60000410000 */
[----:B------:R-:W-:Y:S04]  /*ad00*/  IMAD.WIDE.U32 R166, R124, -0x2daee0ad, RZ ;  /* 0xd2511f537ca67825 */ /* 0x000fe800078e00ff */
[----:B------:R-:W-:Y:S01]  /*ad10*/  FMUL.FTZ R97, R2, R97 ;  /* 0x0000006102617220 */ /* 0x000fe20000410000 */
[----:B------:R-:W2:Y:S01]  /*ad20*/  LDSM.16.MT88.4 R124, [R184+0x10000] ;  /* 0x01000000b87c783b */ /* 0x000ea20000004200 */
[----:B------:R-:W-:Y:S01]  /*ad30*/  FMUL.FTZ R98, R0, R98 ;  /* 0x0000006200627220 */ /* 0x000fe20000410000 */
[----:B------:R-:W-:Y:S04]  /*ad40*/  IMAD.WIDE.U32 R140, R117, -0x2daee0ad, RZ ;  /* 0xd2511f53758c7825 */ /* 0x000fe800078e00ff */
[----:B------:R-:W-:Y:S01]  /*ad50*/  FFMA.FTZ R117, R12, UR4, -R164 ;  /* 0x000000040c757c23 */ /* 0x000fe200080108a4 */
[----:B------:R-:W-:Y:S01]  /*ad60*/  FMUL.FTZ R99, R0, R99 ;  /* 0x0000006300637220 */ /* 0x000fe20000410000 */
[----:B------:R-:W-:Y:S01]  /*ad70*/  FMUL.FTZ R101, R2, R101 ;  /* 0x0000006502657220 */ /* 0x000fe20000410000 */
[----:B------:R-:W-:Y:S01]  /*ad80*/  LOP3.LUT R12, R140, 0xffff, RZ, 0xc0, !PT ;  /* 0x0000ffff8c0c7812 */ /* 0x000fe200078ec0ff */
[----:B------:R3:W4:Y:S01]  /*ad90*/  MUFU.EX2 R215, R117 ;  /* 0x0000007500d77308 */ /* 0x0007220000000800 */
[C---:B------:R-:W-:Y:S01]  /*ada0*/  FMUL.FTZ R102, R0.reuse, R102 ;  /* 0x0000006600667220 */ /* 0x040fe20000410000 */
[----:B------:R-:W-:Y:S01]  /*adb0*/  FMUL.FTZ R103, R0, R103 ;  /* 0x0000006700677220 */ /* 0x000fe20000410000 */
[----:B------:R-:W-:Y:S01]  /*adc0*/  SHF.R.U32.HI R12, RZ, 0x8, R12 ;  /* 0x00000008ff0c7819 */ /* 0x000fe2000001160c */
[----:B------:R-:W-:Y:S01]  /*add0*/  IMAD.WIDE.U32 R144, R144, -0x2daee0ad, RZ ;  /* 0xd2511f5390907825 */ /* 0x000fe200078e00ff */
[C---:B------:R-:W-:Y:S03]  /*ade0*/  HMMA.16816.F32.BF16 R96, R136.reuse, R142, R96 ;  /* 0x0000008e8860723c */ /* 0x040fe60000041860 */
[C---:B------:R-:W-:Y:S01]  /*adf0*/  FMUL.FTZ R104, R2.reuse, R104 ;  /* 0x0000006802687220 */ /* 0x040fe20000410000 */
[----:B------:R-:W-:Y:S01]  /*ae00*/  LOP3.LUT R119, R145, UR10, R210, 0x96, !PT ;  /* 0x0000000a91777c12 */ /* 0x000fe2000f8e96d2 */
[----:B------:R-:W-:Y:S01]  /*ae10*/  FMUL.FTZ R105, R2, R105 ;  /* 0x0000006902697220 */ /* 0x000fe20000410000 */
[----:B------:R-:W-:Y:S01]  /*ae20*/  LOP3.LUT R145, R167, UR18, R144, 0x96, !PT ;  /* 0x00000012a7917c12 */ /* 0x000fe2000f8e9690 */
[C---:B-1----:R-:W-:Y:S01]  /*ae30*/  HMMA.16816.F32.BF16 R100, R136.reuse, R120, R100 ;  /* 0x000000788864723c */ /* 0x042fe20000041864 */
[----:B------:R-:W-:Y:S03]  /*ae40*/  UIADD3 UR10, UR23, 0x646e171e, URZ ;  /* 0x646e171e170a7890 */ /* 0x000fe6000fffe03f */
[----:B------:R-:W-:Y:S01]  /*ae50*/  IMAD.MOV.U32 R167, RZ, RZ, R204 ;  /* 0x000000ffffa77224 */ /* 0x000fe200078e00cc */
[----:B---3--:R-:W-:Y:S01]  /*ae60*/  LOP3.LUT R117, R140, 0xff, RZ, 0xc0, !PT ;  /* 0x000000ff8c757812 */ /* 0x008fe200078ec0ff */
[C---:B------:R-:W-:Y:S01]  /*ae70*/  FMUL.FTZ R106, R0.reuse, R106 ;  /* 0x0000006a006a7220 */ /* 0x040fe20000410000 */
[----:B------:R-:W-:Y:S01]  /*ae80*/  LOP3.LUT R16, R141, UR10, R174, 0x96, !PT ;  /* 0x0000000a8d107c12 */ /* 0x000fe2000f8e96ae */
[----:B------:R-:W-:Y:S03]  /*ae90*/  FMUL.FTZ R107, R0, R107 ;  /* 0x0000006b006b7220 */ /* 0x000fe60000410000 */
[----:B------:R-:W-:Y:S01]  /*aea0*/  PRMT R144, R117, 0x5410, R12 ;  /* 0x0000541075907816 */ /* 0x000fe2000000000c */
[C---:B------:R-:W-:Y:S01]  /*aeb0*/  FMUL.FTZ R108, R2.reuse, R108 ;  /* 0x0000006c026c7220 */ /* 0x040fe20000410000 */
[----:B------:R-:W-:Y:S01]  /*aec0*/  SHF.R.U32.HI R12, RZ, 0x10, R140 ;  /* 0x00000010ff0c7819 */ /* 0x000fe2000001168c */
[----:B------:R-:W-:Y:S01]  /*aed0*/  FMUL.FTZ R109, R2, R109 ;  /* 0x0000006d026d7220 */ /* 0x000fe20000410000 */
[----:B------:R-:W-:Y:S01]  /*aee0*/  LOP3.LUT R17, R16, 0xffff, RZ, 0xc0, !PT ;  /* 0x0000ffff10117812 */ /* 0x000fe200078ec0ff */
[C---:B------:R-:W-:Y:S01]  /*aef0*/  HMMA.16816.F32.BF16 R104, R136.reuse, R122, R104 ;  /* 0x0000007a8868723c */ /* 0x040fe20000041868 */
[----:B------:R-:W1:Y:S02]  /*af00*/  LDSM.16.MT88.4 R120, [R183+0x10000] ;  /* 0x01000000b778783b */ /* 0x000e640000004200 */
[----:B------:R-:W-:Y:S01]  /*af10*/  LOP3.LUT R117, R12, 0xff, RZ, 0xc0, !PT ;  /* 0x000000ff0c757812 */ /* 0x000fe200078ec0ff */
[----:B------:R-:W-:Y:S01]  /*af20*/  FMUL.FTZ R12, R2, R128 ;  /* 0x00000080020c7220 */ /* 0x000fe20000410000 */
[----:B------:R-:W-:Y:S01]  /*af30*/  SHF.R.U32.HI R128, RZ, 0x18, R16 ;  /* 0x00000018ff807819 */ /* 0x000fe20000011610 */
[----:B------:R-:W-:Y:S01]  /*af40*/  IMAD.WIDE.U32 R142, R119, -0x326172a9, RZ ;  /* 0xcd9e8d57778e7825 */ /* 0x000fe200078e00ff */
[----:B------:R-:W-:Y:S04]  /*af50*/  SHF.R.U32.HI R119, RZ, 0x18, R140 ;  /* 0x00000018ff777819 */ /* 0x000fe8000001168c */
[----:B------:R-:W-:Y:S01]  /*af60*/  LOP3.LUT R165, R143, UR28, R172, 0x96, !PT ;  /* 0x0000001c8fa57c12 */ /* 0x000fe2000f8e96ac */
[C---:B--2---:R-:W-:Y:S03]  /*af70*/  HMMA.16816.F32.BF16 R12, R136.reuse, R124, R12 ;  /* 0x0000007c880c723c */ /* 0x044fe6000004180c */
[----:B------:R-:W-:Y:S01]  /*af80*/  PRMT R143, R117, 0x5410, R119 ;  /* 0x00005410758f7816 */ /* 0x000fe20000000077 */
[----:B------:R-:W-:Y:S01]  /*af90*/  FFMA.FTZ R117, R18, UR4, -R118 ;  /* 0x0000000412757c23 */ /* 0x000fe20008010876 */
[----:B------:R-:W-:Y:S01]  /*afa0*/  SHF.R.U32.HI R18, RZ, 0x10, R16 ;  /* 0x00000010ff127819 */ /* 0x000fe20000011610 */
[----:B------:R-:W-:Y:S01]  /*afb0*/  FMUL.FTZ R110, R0, R110 ;  /* 0x0000006e006e7220 */ /* 0x000fe20000410000 */
[----:B------:R-:W-:Y:S01]  /*afc0*/  LOP3.LUT R124, R16, 0xff, RZ, 0xc0, !PT ;  /* 0x000000ff107c7812 */ /* 0x000fe200078ec0ff */
[----:B------:R2:W-:Y:S03]  /*afd0*/  MUFU.EX2 R217, R117 ;  /* 0x0000007500d97308 */ /* 0x0005e60000000800 */
[----:B------:R-:W-:Y:S01]  /*afe0*/  LOP3.LUT R119, R18, 0xff, RZ, 0xc0, !PT ;  /* 0x000000ff12777812 */ /* 0x000fe200078ec0ff */
[----:B------:R-:W-:Y:S01]  /*aff0*/  FFMA.FTZ R125, R19, UR4, -R118 ;  /* 0x00000004137d7c23 */ /* 0x000fe20008010876 */
[----:B------:R-:W-:Y:S01]  /*b000*/  FMUL.FTZ R111, R0, R111 ;  /* 0x0000006f006f7220 */ /* 0x000fe20000410000 */
[----:B------:R-:W-:Y:S01]  /*b010*/  FMUL.FTZ R16, R2, R132 ;  /* 0x0000008402107220 */ /* 0x000fe20000410000 */
[C---:B------:R-:W-:Y:S03]  /*b020*/  FMUL.FTZ R18, R0.reuse, R134 ;  /* 0x0000008600127220 */ /* 0x040fe60000410000 */
[----:B------:R-:W3:Y:S01]  /*b030*/  MUFU.EX2 R216, R125 ;  /* 0x0000007d00d87308 */ /* 0x000ee20000000800 */
[----:B------:R-:W-:Y:S01]  /*b040*/  FMUL.FTZ R19, R0, R135 ;  /* 0x0000008700137220 */ /* 0x000fe20000410000 */
[----:B------:R-:W-:Y:S01]  /*b050*/  PRMT R119, R119, 0x5410, R128 ;  /* 0x0000541077777816 */ /* 0x000fe20000000080 */
[C---:B------:R-:W-:Y:S01]  /*b060*/  FMUL.FTZ R112, R2.reuse, R112 ;  /* 0x0000007002707220 */ /* 0x040fe20000410000 */
[C---:B------:R-:W-:Y:S01]  /*b070*/  HMMA.16816.F32.BF16 R108, R136.reuse, R126, R108 ;  /* 0x0000007e886c723c */ /* 0x040fe2000004186c */
[----:B------:R-:W-:Y:S02]  /*b080*/  LDSM.16.MT88.4 R128, [R182+0xc800] ;  /* 0x00c80000b680783b */ /* 0x000fe40000004200 */
[----:B----4-:R-:W-:Y:S01]  /*b090*/  F2FP.BF16.F32.PACK_AB R153, R209, R215 ;  /* 0x000000d7d199723e */ /* 0x010fe200000010ff */
[C---:B------:R-:W-:Y:S01]  /*b0a0*/  FMUL.FTZ R113, R2.reuse, R113 ;  /* 0x0000007102717220 */ /* 0x040fe20000410000 */
[----:B--2---:R-:W-:Y:S01]  /*b0b0*/  SHF.R.U32.HI R117, RZ, 0x8, R17 ;  /* 0x00000008ff757819 */ /* 0x004fe20000011611 */
[----:B------:R-:W-:Y:S01]  /*b0c0*/  FMUL.FTZ R17, R2, R133 ;  /* 0x0000008502117220 */ /* 0x000fe20000410000 */
[C---:B------:R-:W-:Y:S01]  /*b0d0*/  PRMT R152, R153.reuse, 0x7632, R152 ;  /* 0x0000763299987816 */ /* 0x040fe20000000098 */
[----:B------:R-:W-:Y:S01]  /*b0e0*/  FMUL.FTZ R114, R0, R114 ;  /* 0x0000007200727220 */ /* 0x000fe20000410000 */
[----:B------:R-:W-:Y:S02]  /*b0f0*/  LDSM.16.MT88.4 R132, [R184+0xc800] ;  /* 0x00c80000b884783b */ /* 0x000fe40000004200 */
[----:B------:R-:W-:Y:S01]  /*b100*/  PRMT R117, R124, 0x5410, R117 ;  /* 0x000054107c757816 */ /* 0x000fe20000000075 */
[----:B------:R-:W-:Y:S01]  /*b110*/  FMUL.FTZ R115, R0, R115 ;  /* 0x0000007300737220 */ /* 0x000fe20000410000 */
[C---:B-1----:R-:W-:Y:S03]  /*b120*/  HMMA.16816.F32.BF16 R16, R136.reuse, R120, R16 ;  /* 0x000000788810723c */ /* 0x042fe60000041810 */
[----:B---3--:R-:W-:Y:S01]  /*b130*/  F2FP.BF16.F32.PACK_AB R147, R216, R217 ;  /* 0x000000d9d893723e */ /* 0x008fe200000010ff */
[----:B------:R-:W1:Y:S02]  /*b140*/  LDSM.16.MT88.4 R124, [R181+0xc800] ;  /* 0x00c80000b57c783b */ /* 0x000e640000004200 */
[----:B------:R-:W-:Y:S05]  /*b150*/  HMMA.16816.F32.BF16 R112, R136, R122, R112 ;  /* 0x0000007a8870723c */ /* 0x000fea0000041870 */
[--C-:B------:R-:W-:Y:S02]  /*b160*/  HSET2.LE.AND R120, R117, R170.reuse, PT ;  /* 0x000000aa75787233 */ /* 0x100fe40003803000 */
[----:B------:R-:W-:Y:S04]  /*b170*/  PRMT R117, R153, 0x5410, R152 ;  /* 0x0000541099757816 */ /* 0x000fe80000000098 */
[----:B------:R-:W-:Y:S01]  /*b180*/  LOP3.LUT R120, R120, R117, RZ, 0xc0, !PT ;  /* 0x0000007578787212 */ /* 0x000fe200078ec0ff */
[----:B------:R-:W-:Y:S01]  /*b190*/  IMAD.WIDE.U32 R138, R145, -0x326172a9, RZ ;  /* 0xcd9e8d57918a7825 */ /* 0x000fe200078e00ff */
[--C-:B------:R-:W-:Y:S02]  /*b1a0*/  HSET2.LE.AND R121, R119, R170.reuse, PT ;  /* 0x000000aa77797233 */ /* 0x100fe40003803000 */
[----:B------:R-:W-:Y:S01]  /*b1b0*/  PRMT R117, R148, 0x5410, R151 ;  /* 0x0000541094757816 */ /* 0x000fe20000000097 */
[----:B------:R-:W-:Y:S01]  /*b1c0*/  IMAD.WIDE.U32 R136, R165, -0x2daee0ad, RZ ;  /* 0xd2511f53a5887825 */ /* 0x000fe200078e00ff */
[--C-:B------:R-:W-:Y:S02]  /*b1d0*/  HSET2.LE.AND R122, R144, R170.reuse, PT ;  /* 0x000000aa907a7233 */ /* 0x100fe40003803000 */
[----:B------:R-:W-:Y:S01]  /*b1e0*/  LOP3.LUT R121, R121, R117, RZ, 0xc0, !PT ;  /* 0x0000007579797212 */ /* 0x000fe200078ec0ff */
[----:B------:R-:W-:Y:S01]  /*b1f0*/  IMAD.MOV.U32 R165, RZ, RZ, R171 ;  /* 0x000000ffffa57224 */ /* 0x000fe200078e00ab */
[----:B------:R-:W-:Y:S02]  /*b200*/  PRMT R117, R150, 0x5410, R149 ;  /* 0x0000541096757816 */ /* 0x000fe40000000095 */
[C---:B------:R-:W-:Y:S01]  /*b210*/  PRMT R146, R147.reuse, 0x7632, R146 ;  /* 0x0000763293927816 */ /* 0x040fe20000000092 */
[----:B------:R-:W-:Y:S01]  /*b220*/  IMAD.MOV.U32 R204, RZ, RZ, R165 ;  /* 0x000000ffffcc7224 */ /* 0x000fe200078e00a5 */
[----:B------:R-:W-:Y:S02]  /*b230*/  LOP3.LUT R122, R122, R117, RZ, 0xc0, !PT ;  /* 0x000000757a7a7212 */ /* 0x000fe400078ec0ff */
[----:B------:R-:W-:Y:S02]  /*b240*/  HSET2.LE.AND R123, R143, R170, PT ;  /* 0x000000aa8f7b7233 */ /* 0x000fe40003803000 */
[----:B------:R-:W-:Y:S02]  /*b250*/  PRMT R117, R147, 0x5410, R146 ;  /* 0x0000541093757816 */ /* 0x000fe40000000092 */
[----:B------:R-:W-:Y:S02]  /*b260*/  LOP3.LUT R119, R162, 0xff, RZ, 0xc0, !PT ;  /* 0x000000ffa2777812 */ /* 0x000fe400078ec0ff */
[----:B------:R-:W-:Y:S02]  /*b270*/  LOP3.LUT R123, R123, R117, RZ, 0xc0, !PT ;  /* 0x000000757b7b7212 */ /* 0x000fe400078ec0ff */
[----:B------:R-:W-:Y:S02]  /*b280*/  LOP3.LUT R117, R139, UR17, R142, 0x96, !PT ;  /* 0x000000118b757c12 */ /* 0x000fe4000f8e968e */
[----:B------:R-:W-:Y:S02]  /*b290*/  ISETP.LE.U32.AND P3, PT, R119, UR5, PT ;  /* 0x0000000577007c0c */ /* 0x000fe4000bf63070 */
[----:B------:R-:W-:Y:S01]  /*b2a0*/  LOP3.LUT R137, R137, UR16, R166, 0x96, !PT ;  /* 0x0000001089897c12 */ /* 0x000fe2000f8e96a6 */
[C---:B-1----:R-:W-:Y:S05]  /*b2b0*/  HMMA.16816.F32.BF16 R4, R120.reuse, R124, R4 ;  /* 0x0000007c7804723c */ /* 0x042fea0000041804 */
[----:B------:R-:W-:Y:S01]  /*b2c0*/  IMAD.MOV.U32 R166, RZ, RZ, R205 ;  /* 0x000000ffffa67224 */ /* 0x000fe200078e00cd */
[C---:B------:R-:W-:Y:S01]  /*b2d0*/  HMMA.16816.F32.BF16 R8, R120.reuse, R126, R8 ;  /* 0x0000007e7808723c */ /* 0x040fe20000041808 */
[----:B------:R-:W1:Y:S04]  /*b2e0*/  LDSM.16.MT88.4 R124, [R183+0xc800] ;  /* 0x00c80000b77c783b */ /* 0x000e680000004200 */
[----:B------:R-:W-:Y:S01]  /*b2f0*/  IMAD.WIDE.U32 R172, R117, -0x2daee0ad, RZ ;  /* 0xd2511f5375ac7825 */ /* 0x000fe200078e00ff */
[C---:B------:R-:W-:Y:S05]  /*b300*/  HMMA.16816.F32.BF16 R36, R120.reuse, R128, R36 ;  /* 0x000000807824723c */ /* 0x040fea0000041824 */
[----:B------:R-:W-:Y:S01]  /*b310*/  LOP3.LUT R117, R163, UR25, R168, 0x96, !PT ;  /* 0x00000019a3757c12 */ /* 0x000fe2000f8e96a8 */
[C---:B------:R-:W-:Y:S05]  /*b320*/  HMMA.16816.F32.BF16 R40, R120.reuse, R130, R40 ;  /* 0x000000827828723c */ /* 0x040fea0000041828 */
[----:B------:R-:W-:Y:S01]  /*b330*/  SHF.R.U32.HI R129, RZ, 0x18, R162 ;  /* 0x00000018ff817819 */ /* 0x000fe200000116a2 */
[C---:B------:R-:W-:Y:S03]  /*b340*/  HMMA.16816.F32.BF16 R44, R120.reuse, R132, R44 ;  /* 0x00000084782c723c */ /* 0x040fe6000004182c */
[----:B------:R-:W-:Y:S02]  /*b350*/  ISETP.LE.U32.AND P2, PT, R129, UR5, PT ;  /* 0x0000000581007c0c */ /* 0x000fe4000bf43070 */
[C---:B------:R-:W-:Y:S01]  /*b360*/  LOP3.LUT R128, R117.reuse, 0xffff, RZ, 0xc0, !PT ;  /* 0x0000ffff75807812 */ /* 0x040fe200078ec0ff */
[C---:B------:R-:W-:Y:S05]  /*b370*/  HMMA.16816.F32.BF16 R48, R120.reuse, R134, R48 ;  /* 0x000000867830723c */ /* 0x040fea0000041830 */
[----:B------:R-:W-:Y:S01]  /*b380*/  SHF.R.U32.HI R119, RZ, 0x8, R128 ;  /* 0x00000008ff777819 */ /* 0x000fe20000011680 */
[----:B------:R-:W-:Y:S01]  /*b390*/  @!P3 HFMA2.BF16_V2 R232, -RZ.H0_H0, RZ.H0_H0, -R157.H0_H0 ;  /* 0x200000ffffe8b231 */ /* 0x000fe2000034099d */
[----:B------:R-:W2:Y:S01]  /*b3a0*/  LDSM.16.MT88.4 R128, [R181+0xe800] ;  /* 0x00e80000b580783b */ /* 0x000ea20000004200 */
[----:B------:R-:W-:Y:S03]  /*b3b0*/  LOP3.LUT R139, R117, 0xff, RZ, 0xc0, !PT ;  /* 0x000000ff758b7812 */ /* 0x000fe600078ec0ff */
[----:B------:R-:W-:Y:S01]  /*b3c0*/  LOP3.LUT R119, R119, 0xffff, RZ, 0xc0, !PT ;  /* 0x0000ffff77777812 */ /* 0x000fe200078ec0ff */
[----:B------:R-:W-:Y:S01]  /*b3d0*/  @!P2 HFMA2.BF16_V2 R230, -RZ.H0_H0, RZ.H0_H0, -R154.H0_H0 ;  /* 0x200000ffffe6a231 */ /* 0x000fe2000034099a */
[----:B------:R-:W-:Y:S01]  /*b3e0*/  IADD3 R168, P0, R166, UR34, RZ ;  /* 0x00000022a6a87c10 */ /* 0x000fe2000ff1e0ff */
[----:B------:R-:W-:Y:S01]  /*b3f0*/  IMAD.MOV.U32 R205, RZ, RZ, R209 ;  /* 0x000000ffffcd7224 */ /* 0x000fe200078e00d1 */
[----:B------:R-:W-:Y:S01]  /*b400*/  ISETP.LE.U32.AND P5, PT, R119, UR5, PT ;  /* 0x0000000577007c0c */ /* 0x000fe2000bfa3070 */
[C---:B-1----:R-:W-:Y:S03]  /*b410*/  HMMA.16816.F32.BF16 R52, R120.reuse, R124, R52 ;  /* 0x0000007c7834723c */ /* 0x042fe60000041834 */
[--C-:B------:R-:W-:Y:S02]  /*b420*/  SHF.R.U32.HI R119, RZ, 0x10, R117.reuse ;  /* 0x00000010ff777819 */ /* 0x100fe40000011675 */
[----:B------:R-:W-:Y:S01]  /*b430*/  SHF.R.U32.HI R132, RZ, 0x18, R117 ;  /* 0x00000018ff847819 */ /* 0x000fe20000011675 */
[C---:B------:R-:W-:Y:S03]  /*b440*/  HMMA.16816.F32.BF16 R56, R120.reuse, R126, R56 ;  /* 0x0000007e7838723c */ /* 0x040fe60000041838 */
[----:B------:R-:W-:Y:S02]  /*b450*/  ISETP.LE.U32.AND P6, PT, R139, UR5, PT ;  /* 0x000000058b007c0c */ /* 0x000fe4000bfc3070 */
[----:B------:R-:W-:Y:S01]  /*b460*/  LOP3.LUT R142, R173, UR11, R136, 0x96, !PT ;  /* 0x0000000bad8e7c12 */ /* 0x000fe2000f8e9688 */
[----:B------:R-:W-:Y:S01]  /*b470*/  IMAD.WIDE.U32 R136, R137, -0x326172a9, RZ ;  /* 0xcd9e8d5789887825 */ /* 0x000fe200078e00ff */
[----:B------:R-:W-:Y:S02]  /*b480*/  LOP3.LUT R117, R119, 0xff, RZ, 0xc0, !PT ;  /* 0x000000ff77757812 */ /* 0x000fe400078ec0ff */
[----:B------:R-:W-:Y:S02]  /*b490*/  ISETP.LE.U32.AND P4, PT, R132, UR5, PT ;  /* 0x0000000584007c0c */ /* 0x000fe4000bf83070 */
[----:B------:R-:W1:Y:S01]  /*b4a0*/  LDSM.16.MT88.4 R132, [R182+0xe800] ;  /* 0x00e80000b684783b */ /* 0x000e620000004200 */
[----:B------:R-:W-:Y:S01]  /*b4b0*/  IADD3.X R169, R167, UR35, RZ, P0, !PT ;  /* 0x00000023a7a97c10 */ /* 0x000fe200087fe4ff */
[----:B------:R-:W-:Y:S01]  /*b4c0*/  @!P5 HFMA2.BF16_V2 R241, -RZ.H0_H0, RZ.H0_H0, -R158.H0_H0 ;  /* 0x200000fffff1d231 */ /* 0x000fe2000034099e */
[----:B------:R-:W-:Y:S02]  /*b4d0*/  LOP3.LUT R144, R162, 0xffff, RZ, 0xc0, !PT ;  /* 0x0000ffffa2907812 */ /* 0x000fe400078ec0ff */
[----:B------:R-:W-:Y:S01]  /*b4e0*/  SHF.R.U32.HI R143, RZ, 0x10, R162 ;  /* 0x00000010ff8f7819 */ /* 0x000fe200000116a2 */
[----:B------:R-:W-:Y:S01]  /*b4f0*/  IMAD.WIDE.U32 R162, R142, -0x326172a9, RZ ;  /* 0xcd9e8d578ea27825 */ /* 0x000fe200078e00ff */
[----:B------:R-:W-:Y:S03]  /*b500*/  ISETP.LE.U32.AND P0, PT, R117, UR5, PT ;  /* 0x0000000575007c0c */ /* 0x000fe6000bf03070 */
[----:B------:R-:W-:Y:S01]  /*b510*/  @!P6 HFMA2.BF16_V2 R242, -RZ.H0_H0, RZ.H0_H0, -R159.H0_H0 ;  /* 0x200000fffff2e231 */ /* 0x000fe2000034099f */
[----:B------:R-:W-:Y:S01]  /*b520*/  LOP3.LUT R171, R137, UR15, R138, 0x96, !PT ;  /* 0x0000000f89ab7c12 */ /* 0x000fe2000f8e968a */
[----:B------:R-:W-:Y:S01]  /*b530*/  @!P4 HFMA2.BF16_V2 R239, -RZ.H0_H0, RZ.H0_H0, -R160.H0_H0 ;  /* 0x200000ffffefc231 */ /* 0x000fe200003409a0 */
[C-C-:B------:R-:W-:Y:S01]  /*b540*/  LOP3.LUT R142, R163.reuse, UR25, R136.reuse, 0x96, !PT ;  /* 0x00000019a38e7c12 */ /* 0x140fe2000f8e9688 */
[C---:B--2---:R-:W-:Y:S03]  /*b550*/  HMMA.16816.F32.BF16 R60, R120.reuse, R128, R60 ;  /* 0x00000080783c723c */ /* 0x044fe6000004183c */
[----:B------:R-:W-:Y:S02]  /*b560*/  LOP3.LUT R119, R163, UR25, R136, 0x96, !PT ;  /* 0x00000019a3777c12 */ /* 0x000fe4000f8e9688 */
[----:B------:R-:W-:Y:S01]  /*b570*/  SHF.R.U32.HI R136, RZ, 0x8, R144 ;  /* 0x00000008ff887819 */ /* 0x000fe20000011690 */
[C---:B------:R-:W-:Y:S05]  /*b580*/  HMMA.16816.F32.BF16 R64, R120.reuse, R130, R64 ;  /* 0x000000827840723c */ /* 0x040fea0000041840 */
[----:B------:R-:W-:Y:S01]  /*b590*/  LOP3.LUT R124, R136, 0xffff, RZ, 0xc0, !PT ;  /* 0x0000ffff887c7812 */ /* 0x000fe200078ec0ff */
[----:B------:R-:W-:Y:S01]  /*b5a0*/  @!P0 HFMA2.BF16_V2 R240, -RZ.H0_H0, RZ.H0_H0, -R161.H0_H0 ;  /* 0x200000fffff08231 */ /* 0x000fe200003409a1 */
[----:B------:R-:W-:Y:S04]  /*b5b0*/  LOP3.LUT R137, R143, 0xff, RZ, 0xc0, !PT ;  /* 0x000000ff8f897812 */ /* 0x000fe800078ec0ff */
[----:B------:R-:W-:Y:S02]  /*b5c0*/  @!P5 PRMT R158, R241, 0x5410, RZ ;  /* 0x00005410f19ed816 */ /* 0x000fe400000000ff */
[----:B------:R-:W-:Y:S02]  /*b5d0*/  ISETP.LE.U32.AND P5, PT, R124, UR5, PT ;  /* 0x000000057c007c0c */ /* 0x000fe4000bfa3070 */
[----:B------:R-:W-:Y:S01]  /*b5e0*/  @!P6 PRMT R159, R242, 0x5410, RZ ;  /* 0x00005410f29fe816 */ /* 0x000fe200000000ff */
[----:B------:R-:W-:Y:S01]  /*b5f0*/  STG.E.U16 desc[UR20][R166.64+0x2], R158 ;  /* 0x0000029ea6007986 */ /* 0x000fe2000c101514 */
[----:B------:R-:W-:Y:S02]  /*b600*/  LOP3.LUT R124, R140, 0xff, RZ, 0xc0, !PT ;  /* 0x000000ff8c7c7812 */ /* 0x000fe400078ec0ff */
[----:B------:R-:W-:Y:S01]  /*b610*/  ISETP.LE.U32.AND P6, PT, R137, UR5, PT ;  /* 0x0000000589007c0c */ /* 0x000fe2000bfc3070 */
[----:B------:R-:W-:Y:S01]  /*b620*/  STG.E.U16 desc[UR20][R166.64], R159 ;  /* 0x0000009fa6007986 */ /* 0x000fe2000c101514 */
[----:B------:R-:W-:Y:S01]  /*b630*/  LOP3.LUT R117, R141, UR10, R174, 0x96, !PT ;  /* 0x0000000a8d757c12 */ /* 0x000fe2000f8e96ae */
[C---:B-1----:R-:W-:Y:S02]  /*b640*/  HMMA.16816.F32.BF16 R68, R120.reuse, R132, R68 ;  /* 0x000000847844723c */ /* 0x042fe40000041844 */
[----:B------:R-:W1:Y:S01]  /*b650*/  LDSM.16.MT88.4 R136, [R184+0xe800] ;  /* 0x00e80000b888783b */ /* 0x000e620000004200 */
[----:B------:R-:W-:Y:S01]  /*b660*/  @!P0 PRMT R161, R240, 0x5410, RZ ;  /* 0x00005410f0a18816 */ /* 0x000fe200000000ff */
[----:B------:R-:W-:Y:S01]  /*b670*/  @!P5 HFMA2.BF16_V2 R231, -RZ.H0_H0, RZ.H0_H0, -R156.H0_H0 ;  /* 0x200000ffffe7d231 */ /* 0x000fe2000034099c */
[----:B------:R-:W-:Y:S01]  /*b680*/  ISETP.LE.U32.AND P0, PT, R124, UR5, PT ;  /* 0x000000057c007c0c */ /* 0x000fe2000bf03070 */
[C---:B------:R-:W-:Y:S04]  /*b690*/  HMMA.16816.F32.BF16 R72, R120.reuse, R134, R72 ;  /* 0x000000867848723c */ /* 0x040fe80000041848 */
[----:B------:R-:W-:Y:S01]  /*b6a0*/  STG.E.U16 desc[UR20][R168.64], R161 ;  /* 0x000000a1a8007986 */ /* 0x000fe2000c101514 */
[C---:B------:R-:W-:Y:S01]  /*b6b0*/  LOP3.LUT R124, R117.reuse, 0xffff, RZ, 0xc0, !PT ;  /* 0x0000ffff757c7812 */ /* 0x040fe200078ec0ff */
[----:B------:R-:W-:Y:S01]  /*b6c0*/  @!P6 HFMA2.BF16_V2 R238, -RZ.H0_H0, RZ.H0_H0, -R155.H0_H0 ;  /* 0x200000ffffeee231 */ /* 0x000fe2000034099b */
[----:B------:R-:W-:Y:S01]  /*b6d0*/  LOP3.LUT R125, R117, 0xff, RZ, 0xc0, !PT ;  /* 0x000000ff757d7812 */ /* 0x000fe200078ec0ff */
[----:B------:R-:W-:Y:S02]  /*b6e0*/  IMAD.MOV.U32 R174, RZ, RZ, R179 ;  /* 0x000000ffffae7224 */ /* 0x000fe400078e00b3 */
[----:B------:R-:W-:Y:S01]  /*b6f0*/  MUFU.EX2 R179, R26 ;  /* 0x0000001a00b37308 */ /* 0x000fe20000000800 */
[----:B------:R-:W-:Y:S01]  /*b700*/  SHF.R.U32.HI R124, RZ, 0x8, R124 ;  /* 0x00000008ff7c7819 */ /* 0x000fe2000001167c */
[----:B------:R-:W-:Y:S01]  /*b710*/  @!P0 HFMA2.BF16_V2 R225, -RZ.H0_H0, RZ.H0_H0, -R150.H0_H0 ;  /* 0x200000ffffe18231 */ /* 0x000fe20000340996 */
[----:B------:R-:W-:Y:S02]  /*b720*/  @!P4 PRMT R160, R239, 0x5410, RZ ;  /* 0x00005410efa0c816 */ /* 0x000fe400000000ff */
[----:B------:R-:W-:Y:S02]  /*b730*/  ISETP.LE.U32.AND P4, PT, R125, UR5, PT ;  /* 0x000000057d007c0c */ /* 0x000fe4000bf83070 */
[----:B------:R-:W-:Y:S01]  /*b740*/  LOP3.LUT R128, R124, 0xffff, RZ, 0xc0, !PT ;  /* 0x0000ffff7c807812 */ /* 0x000fe200078ec0ff */
[----:B------:R-:W-:Y:S01]  /*b750*/  STG.E.U16 desc[UR20][R168.64+0x2], R160 ;  /* 0x000002a0a8007986 */ /* 0x000fe2000c101514 */
[----:B------:R-:W-:Y:S02]  /*b760*/  @!P5 PRMT R156, R231, 0x5410, RZ ;  /* 0x00005410e79cd816 */ /* 0x000fe400000000ff */
[----:B------:R-:W-:Y:S01]  /*b770*/  ISETP.LE.U32.AND P5, PT, R128, UR5, PT ;  /* 0x0000000580007c0c */ /* 0x000fe2000bfa3070 */
[----:B------:R-:W2:Y:S01]  /*b780*/  LDSM.16.MT88.4 R124, [R183+0xe800] ;  /* 0x00e80000b77c783b */ /* 0x000ea20000004200 */
[----:B------:R-:W-:Y:S02]  /*b790*/  LOP3.LUT R129, R162, 0xff, RZ, 0xc0, !PT ;  /* 0x000000ffa2817812 */ /* 0x000fe400078ec0ff */
[--C-:B------:R-:W-:Y:S02]  /*b7a0*/  SHF.R.U32.HI R128, RZ, 0x18, R117.reuse ;  /* 0x00000018ff807819 */ /* 0x100fe40000011675 */
[----:B------:R-:W-:Y:S01]  /*b7b0*/  @!P3 PRMT R157, R232, 0x5410, RZ ;  /* 0x00005410e89db816 */ /* 0x000fe200000000ff */
[----:B------:R-:W-:Y:S01]  /*b7c0*/  @!P4 HFMA2.BF16_V2 R229, -RZ.H0_H0, RZ.H0_H0, -R153.H0_H0 ;  /* 0x200000ffffe5c231 */ /* 0x000fe20000340999 */
[----:B------:R-:W-:Y:S01]  /*b7d0*/  @!P6 PRMT R155, R238, 0x5410, RZ ;  /* 0x00005410ee9be816 */ /* 0x000fe200000000ff */
[----:B------:R-:W-:Y:S01]  /*b7e0*/  STG.E.U16 desc[UR20][R166.64+0x12], R156 ;  /* 0x0000129ca6007986 */ /* 0x000fe2000c101514 */
[----:B------:R-:W-:Y:S02]  /*b7f0*/  ISETP.LE.U32.AND P3, PT, R129, UR5, PT ;  /* 0x0000000581007c0c */ /* 0x000fe4000bf63070 */
[----:B------:R-:W-:Y:S01]  /*b800*/  ISETP.LE.U32.AND P6, PT, R128, UR5, PT ;  /* 0x0000000580007c0c */ /* 0x000fe2000bfc3070 */
[----:B------:R-:W-:Y:S01]  /*b810*/  STG.E.U16 desc[UR20][R166.64+0x10], R157 ;  /* 0x0000109da6007986 */ /* 0x000fe2000c101514 */
[----:B------:R-:W-:Y:S01]  /*b820*/  @!P2 PRMT R154, R230, 0x5410, RZ ;  /* 0x00005410e69aa816 */ /* 0x000fe200000000ff */
[C---:B-1----:R-:W-:Y:S02]  /*b830*/  HMMA.16816.F32.BF16 R76, R120.reuse, R136, R76 ;  /* 0x00000088784c723c */ /* 0x042fe4000004184c */
[----:B------:R-:W1:Y:S01]  /*b840*/  LDSM.16.MT88.4 R128, [R181+0x10800] ;  /* 0x01080000b580783b */ /* 0x000e620000004200 */
[----:B------:R-:W-:Y:S01]  /*b850*/  LOP3.LUT R135, R162, 0xff, RZ, 0xc0, !PT ;  /* 0x000000ffa2877812 */ /* 0x000fe200078ec0ff */
[----:B------:R-:W-:Y:S01]  /*b860*/  @!P5 HFMA2.BF16_V2 R228, -RZ.H0_H0, RZ.H0_H0, -R152.H0_H0 ;  /* 0x200000ffffe4d231 */ /* 0x000fe20000340998 */
[--C-:B------:R-:W-:Y:S01]  /*b870*/  SHF.R.U32.HI R134, RZ, 0x18, R162.reuse ;  /* 0x00000018ff867819 */ /* 0x100fe200000116a2 */
[C---:B------:R-:W-:Y:S04]  /*b880*/  HMMA.16816.F32.BF16 R80, R120.reuse, R138, R80 ;  /* 0x0000008a7850723c */ /* 0x040fe80000041850 */
[----:B------:R-:W-:Y:S01]  /*b890*/  STG.E.U16 desc[UR20][R168.64+0x10], R155 ;  /* 0x0000109ba8007986 */ /* 0x000fe2000c101514 */
[----:B------:R-:W-:Y:S01]  /*b8a0*/  SHF.R.U32.HI R117, RZ, 0x10, R117 ;  /* 0x00000010ff757819 */ /* 0x000fe20000011675 */
[----:B------:R-:W-:Y:S01]  /*b8b0*/  @!P6 HFMA2.BF16_V2 R237, -RZ.H0_H0, RZ.H0_H0, -R151.H0_H0 ;  /* 0x200000ffffede231 */ /* 0x000fe20000340997 */
[----:B------:R-:W-:Y:S01]  /*b8c0*/  @!P5 PRMT R152, R228, 0x5410, RZ ;  /* 0x00005410e498d816 */ /* 0x000fe200000000ff */
[----:B------:R-:W-:Y:S03]  /*b8d0*/  STG.E.U16 desc[UR20][R168.64+0x12], R154 ;  /* 0x0000129aa8007986 */ /* 0x000fe6000c101514 */
[----:B------:R-:W-:Y:S01]  /*b8e0*/  @!P0 PRMT R150, R225, 0x5410, RZ ;  /* 0x00005410e1968816 */ /* 0x000fe200000000ff */
[----:B------:R-:W-:Y:S01]  /*b8f0*/  STG.E.U16 desc[UR20][R166.64+0x22], R152 ;  /* 0x00002298a6007986 */ /* 0x000fe2000c101514 */
[----:B------:R-:W-:Y:S02]  /*b900*/  SHF.R.U32.HI R21, RZ, 0x10, R119 ;  /* 0x00000010ff157819 */ /* 0x000fe40000011677 */
[----:B------:R-:W-:Y:S02]  /*b910*/  @!P6 PRMT R151, R237, 0x5410, RZ ;  /* 0x00005410ed97e816 */ /* 0x000fe400000000ff */
[----:B------:R-:W-:Y:S02]  /*b920*/  @!P4 PRMT R153, R229, 0x5410, RZ ;  /* 0x00005410e599c816 */ /* 0x000fe400000000ff */
[----:B------:R-:W-:Y:S01]  /*b930*/  SHF.R.U32.HI R132, RZ, 0x10, R162 ;  /* 0x00000010ff847819 */ /* 0x000fe200000116a2 */
[C---:B--2---:R-:W-:Y:S02]  /*b940*/  HMMA.16816.F32.BF16 R84, R120.reuse, R124, R84 ;  /* 0x0000007c7854723c */ /* 0x044fe40000041854 */
[----:B------:R-:W-:Y:S01]  /*b950*/  STG.E.U16 desc[UR20][R166.64+0x20], R153 ;  /* 0x00002099a6007986 */ /* 0x000fe2000c101514 */
[----:B------:R-:W-:Y:S02]  /*b960*/  LOP3.LUT R117, R117, 0xff, RZ, 0xc0, !PT ;  /* 0x000000ff75757812 */ /* 0x000fe400078ec0ff */
[----:B------:R-:W-:Y:S01]  /*b970*/  SHF.R.U32.HI R143, RZ, 0x18, R140 ;  /* 0x00000018ff8f7819 */ /* 0x000fe2000001168c */
[C---:B------:R-:W-:Y:S01]  /*b980*/  HMMA.16816.F32.BF16 R88, R120.reuse, R126, R88 ;  /* 0x0000007e7858723c */ /* 0x040fe20000041858 */
[----:B------:R-:W-:Y:S02]  /*b990*/  STG.E.U16 desc[UR20][R168.64+0x22], R151 ;  /* 0x00002297a8007986 */ /* 0x000fe4000c101514 */
[----:B------:R-:W-:Y:S02]  /*b9a0*/  ISETP.LE.U32.AND P2, PT, R117, UR5, PT ;  /* 0x0000000575007c0c */ /* 0x000fe4000bf43070 */
[----:B------:R-:W-:Y:S01]  /*b9b0*/  LOP3.LUT R117, R162, 0xffff, RZ, 0xc0, !PT ;  /* 0x0000ffffa2757812 */ /* 0x000fe200078ec0ff */
[----:B------:R-:W-:Y:S01]  /*b9c0*/  FFMA.FTZ R124, R20, UR4, -R164 ;  /* 0x00000004147c7c23 */ /* 0x000fe200080108a4 */
[----:B------:R-:W-:Y:S01]  /*b9d0*/  ISETP.LE.U32.AND P4, PT, R143, UR5, PT ;  /* 0x000000058f007c0c */ /* 0x000fe2000bf83070 */
[C---:B-1----:R-:W-:Y:S02]  /*b9e0*/  HMMA.16816.F32.BF16 R92, R120.reuse, R128, R92 ;  /* 0x00000080785c723c */ /* 0x042fe4000004185c */
[----:B------:R1:W2:Y:S01]  /*b9f0*/  MUFU.EX2 R209, R124 ;  /* 0x0000007c00d17308 */ /* 0x0002a20000000800 */
[----:B------:R-:W-:Y:S02]  /*ba00*/  SHF.R.U32.HI R133, RZ, 0x8, R117 ;  /* 0x00000008ff857819 */ /* 0x000fe40000011675 */
[----:B------:R-:W-:Y:S01]  /*ba10*/  LOP3.LUT R117, R132, 0xff, RZ, 0xc0, !PT ;  /* 0x000000ff84757812 */ /* 0x000fe200078ec0ff */
[C---:B------:R-:W-:Y:S05]  /*ba20*/  HMMA.16816.F32.BF16 R96, R120.reuse, R130, R96 ;  /* 0x000000827860723c */ /* 0x040fea0000041860 */
[----:B------:R-:W-:Y:S01]  /*ba30*/  LOP3.LUT R132, R142, 0xff, RZ, 0xc0, !PT ;  /* 0x000000ff8e847812 */ /* 0x000fe200078ec0ff */
[----:B------:R-:W-:Y:S01]  /*ba40*/  @!P2 HFMA2.BF16_V2 R226, -RZ.H0_H0, RZ.H0_H0, -R148.H0_H0 ;  /* 0x200000ffffe2a231 */ /* 0x000fe20000340994 */
[----:B------:R-:W-:Y:S01]  /*ba50*/  PRMT R137, R135, 0x5410, R133 ;  /* 0x0000541087897816 */ /* 0x000fe20000000085 */
[----:B------:R-:W-:Y:S01]  /*ba60*/  IMAD.MOV.U32 R131, RZ, RZ, R207 ;  /* 0x000000ffff837224 */ /* 0x000fe200078e00cf */
[----:B------:R-:W-:Y:S01]  /*ba70*/  ISETP.LE.U32.AND P5, PT, R132, UR5, PT ;  /* 0x0000000584007c0c */ /* 0x000fe2000bfa3070 */
[----:B------:R3:W-:Y:S01]  /*ba80*/  MUFU.EX2 R207, R22 ;  /* 0x0000001600cf7308 */ /* 0x0007e20000000800 */
[----:B------:R-:W-:Y:S01]  /*ba90*/  PRMT R165, R117, 0x5410, R134 ;  /* 0x0000541075a57816 */ /* 0x000fe20000000086 */
[----:B-1----:R-:W-:Y:S01]  /*baa0*/  LDSM.16.MT88.4 R124, [R184+0x10800] ;  /* 0x01080000b87c783b */ /* 0x002fe20000004200 */
[----:B------:R-:W-:Y:S01]  /*bab0*/  LOP3.LUT R141, R140, 0xffff, RZ, 0xc0, !PT ;  /* 0x0000ffff8c8d7812 */ /* 0x000fe200078ec0ff */
[----:B------:R-:W-:Y:S01]  /*bac0*/  @!P4 HFMA2.BF16_V2 R224, -RZ.H0_H0, RZ.H0_H0, -R146.H0_H0 ;  /* 0x200000ffffe0c231 */ /* 0x000fe20000340992 */
[----:B------:R-:W-:Y:S02]  /*bad0*/  SHF.R.U32.HI R140, RZ, 0x10, R140 ;  /* 0x00000010ff8c7819 */ /* 0x000fe4000001168c */
[----:B------:R-:W-:Y:S02]  /*bae0*/  SHF.R.U32.HI R117, RZ, 0x18, R142 ;  /* 0x00000018ff757819 */ /* 0x000fe4000001168e */
[----:B------:R-:W-:Y:S01]  /*baf0*/  LOP3.LUT R20, R140, 0xff, RZ, 0xc0, !PT ;  /* 0x000000ff8c147812 */ /* 0x000fe200078ec0ff */
[----:B------:R-:W1:Y:S01]  /*bb00*/  LDSM.16.MT88.4 R132, [R182+0x10800] ;  /* 0x01080000b684783b */ /* 0x000e620000004200 */
[----:B------:R-:W-:Y:S02]  /*bb10*/  SHF.R.U32.HI R136, RZ, 0x8, R141 ;  /* 0x00000008ff887819 */ /* 0x000fe4000001168d */
[----:B------:R-:W-:Y:S02]  /*bb20*/  ISETP.LE.U32.AND P0, PT, R20, UR5, PT ;  /* 0x0000000514007c0c */ /* 0x000fe4000bf03070 */
[----:B------:R-:W-:Y:S02]  /*bb30*/  SHF.R.U32.HI R20, RZ, 0x10, R162 ;  /* 0x00000010ff147819 */ /* 0x000fe400000116a2 */
[----:B------:R-:W-:Y:S02]  /*bb40*/  @!P2 PRMT R148, R226, 0x5410, RZ ;  /* 0x00005410e294a816 */ /* 0x000fe400000000ff */
[----:B------:R-:W-:Y:S02]  /*bb50*/  ISETP.LE.U32.AND P2, PT, R117, UR5, PT ;  /* 0x0000000575007c0c */ /* 0x000fe4000bf43070 */
[----:B------:R-:W-:Y:S01]  /*bb60*/  LOP3.LUT R117, R136, 0xffff, RZ, 0xc0, !PT ;  /* 0x0000ffff88757812 */ /* 0x000fe200078ec0ff */
[----:B------:R-:W-:Y:S01]  /*bb70*/  FFMA.FTZ R136, R23, UR4, -R118 ;  /* 0x0000000417887c23 */ /* 0x000fe20008010876 */
[----:B------:R-:W-:Y:S01]  /*bb80*/  LOP3.LUT R130, R20, 0xff, RZ, 0xc0, !PT ;  /* 0x000000ff14827812 */ /* 0x000fe200078ec0ff */
[----:B------:R-:W-:Y:S01]  /*bb90*/  STG.E.U16 desc[UR20][R168.64+0x20], R148 ;  /* 0x00002094a8007986 */ /* 0x000fe2000c101514 */
[----:B------:R-:W-:Y:S01]  /*bba0*/  LOP3.LUT R20, R119, 0xffff, RZ, 0xc0, !PT ;  /* 0x0000ffff77147812 */ /* 0x000fe200078ec0ff */
[----:B------:R-:W-:Y:S01]  /*bbb0*/  @!P0 HFMA2.BF16_V2 R227, -RZ.H0_H0, RZ.H0_H0, -R147.H0_H0 ;  /* 0x200000ffffe38231 */ /* 0x000fe20000340993 */
[----:B------:R-:W-:Y:S01]  /*bbc0*/  ISETP.LE.U32.AND P6, PT, R117, UR5, PT ;  /* 0x0000000575007c0c */ /* 0x000fe2000bfc3070 */
[----:B------:R-:W-:Y:S01]  /*bbd0*/  STG.E.U16 desc[UR20][R166.64+0x30], R150 ;  /* 0x00003096a6007986 */ /* 0x000fe2000c101514 */
[----:B------:R-:W-:Y:S02]  /*bbe0*/  LOP3.LUT R129, R119, 0xff, RZ, 0xc0, !PT ;  /* 0x000000ff77817812 */ /* 0x000fe400078ec0ff */
[----:B------:R-:W-:Y:S02]  /*bbf0*/  SHF.R.U32.HI R128, RZ, 0x18, R119 ;  /* 0x00000018ff807819 */ /* 0x000fe40000011677 */
[----:B------:R-:W-:Y:S02]  /*bc00*/  SHF.R.U32.HI R119, RZ, 0x8, R20 ;  /* 0x00000008ff777819 */ /* 0x000fe40000011614 */
[----:B------:R-:W-:Y:S02]  /*bc10*/  LOP3.LUT R117, R21, 0xff, RZ, 0xc0, !PT ;  /* 0x000000ff15757812 */ /* 0x000fe400078ec0ff */
[----:B---3--:R-:W3:Y:S01]  /*bc20*/  LDSM.16.MT88.4 R20, [R183+0x10800] ;  /* 0x01080000b714783b */ /* 0x008ee20000004200 */
[----:B------:R-:W-:Y:S02]  /*bc30*/  PRMT R129, R129, 0x5410, R119 ;  /* 0x0000541081817816 */ /* 0x000fe40000000077 */
[----:B------:R-:W-:Y:S01]  /*bc40*/  PRMT R128, R117, 0x5410, R128 ;  /* 0x0000541075807816 */ /* 0x000fe20000000080 */
[----:B------:R-:W-:Y:S01]  /*bc50*/  @!P6 HFMA2.BF16_V2 R223, -RZ.H0_H0, RZ.H0_H0, -R149.H0_H0 ;  /* 0x200000ffffdfe231 */ /* 0x000fe20000340995 */
[----:B------:R-:W-:Y:S01]  /*bc60*/  @!P0 PRMT R147, R227, 0x5410, RZ ;  /* 0x00005410e3938816 */ /* 0x000fe200000000ff */
[----:B------:R-:W-:Y:S01]  /*bc70*/  FFMA.FTZ R117, R24, UR4, -R164 ;  /* 0x0000000418757c23 */ /* 0x000fe200080108a4 */
[----:B------:R-:W-:Y:S02]  /*bc80*/  @!P4 PRMT R146, R224, 0x5410, RZ ;  /* 0x00005410e092c816 */ /* 0x000fe400000000ff */
[----:B------:R-:W-:Y:S02]  /*bc90*/  @!P6 PRMT R149, R223, 0x5410, RZ ;  /* 0x00005410df95e816 */ /* 0x000fe400000000ff */
[----:B------:R-:W-:Y:S01]  /*bca0*/  ISETP.LE.U32.AND P6, PT, R130, UR5, PT ;  /* 0x0000000582007c0c */ /* 0x000fe2000bfc3070 */
[----:B------:R-:W-:Y:S01]  /*bcb0*/  IMAD.MOV.U32 R130, RZ, RZ, R206 ;  /* 0x000000ffff827224 */ /* 0x000fe200078e00ce */
[C---:B-1----:R-:W-:Y:S01]  /*bcc0*/  HMMA.16816.F32.BF16 R100, R120.reuse, R132, R100 ;  /* 0x000000847864723c */ /* 0x042fe20000041864 */
[----:B------:R-:W-:Y:S01]  /*bcd0*/  STG.E.U16 desc[UR20][R166.64+0x32], R149 ;  /* 0x00003295a6007986 */ /* 0x000fe2000c101514 */
[----:B------:R-:W1:Y:S01]  /*bce0*/  MUFU.EX2 R206, R136 ;  /* 0x0000008800ce7308 */ /* 0x000e620000000800 */
[----:B--2---:R-:W-:Y:S02]  /*bcf0*/  F2FP.BF16.F32.PACK_AB R145, R208, R209 ;  /* 0x000000d1d091723e */ /* 0x004fe400000010ff */
[----:B------:R-:W-:Y:S01]  /*bd00*/  STG.E.U16 desc[UR20][R168.64+0x30], R147 ;  /* 0x00003093a8007986 */ /* 0x000fe2000c101514 */
[C---:B------:R-:W-:Y:S03]  /*bd10*/  HMMA.16816.F32.BF16 R104, R120.reuse, R134, R104 ;  /* 0x000000867868723c */ /* 0x040fe60000041868 */
[----:B------:R-:W-:Y:S02]  /*bd20*/  STG.E.U16 desc[UR20][R168.64+0x32], R146 ;  /* 0x00003292a8007986 */ /* 0x000fe4000c101514 */
[----:B------:R-:W-:Y:S01]  /*bd30*/  IMAD.MOV.U32 R132, RZ, RZ, R205 ;  /* 0x000000ffff847224 */ /* 0x000fe200078e00cd */
[C---:B------:R-:W-:Y:S01]  /*bd40*/  HMMA.16816.F32.BF16 R12, R120.reuse, R124, R12 ;  /* 0x0000007c780c723c */ /* 0x040fe2000004180c */
[----:B------:R2:W-:Y:S04]  /*bd50*/  MUFU.EX2 R205, R117 ;  /* 0x0000007500cd7308 */ /* 0x0005e80000000800 */
[----:B------:R-:W-:Y:S01]  /*bd60*/  FFMA.FTZ R134, R30, UR4, -R118 ;  /* 0x000000041e867c23 */ /* 0x000fe20008010876 */
[C---:B------:R-:W-:Y:S01]  /*bd70*/  HMMA.16816.F32.BF16 R108, R120.reuse, R126, R108 ;  /* 0x0000007e786c723c */ /* 0x040fe2000004186c */
[----:B------:R-:W-:Y:S04]  /*bd80*/  LDSM.16.MT88.4 R124, [R182+0xd000] ;  /* 0x00d00000b67c783b */ /* 0x000fe80000004200 */
[----:B------:R-:W-:Y:S01]  /*bd90*/  IMAD.MOV.U32 R133, RZ, RZ, R175 ;  /* 0x000000ffff857224 */ /* 0x000fe200078e00af */
[----:B------:R-:W-:Y:S01]  /*bda0*/  PRMT R144, R145, 0x7632, R144 ;  /* 0x0000763291907816 */ /* 0x000fe20000000090 */
[----:B------:R-:W-:Y:S04]  /*bdb0*/  IMAD.MOV.U32 R175, RZ, RZ, R204 ;  /* 0x000000ffffaf7224 */ /* 0x000fe800078e00cc */
[----:B------:R-:W-:Y:S01]  /*bdc0*/  @!P5 HFMA2.BF16_V2 R218, -RZ.H0_H0, RZ.H0_H0, -R145.H0_H0 ;  /* 0x200000ffffdad231 */ /* 0x000fe20000340991 */
[C---:B---3--:R-:W-:Y:S01]  /*bdd0*/  HMMA.16816.F32.BF16 R16, R120.reuse, R20, R16 ;  /* 0x000000147810723c */ /* 0x048fe20000041810 */
[----:B------:R-:W3:Y:S01]  /*bde0*/  LDL.LU R20, [R1] ;  /* 0x0000000001147983 */ /* 0x000ee20000300800 */
[----:B------:R4:W5:Y:S01]  /*bdf0*/  MUFU.EX2 R204, R25 ;  /* 0x0000001900cc7308 */ /* 0x0009620000000800 */
[----:B------:R-:W-:Y:S01]  /*be00*/  SHF.R.U32.HI R119, RZ, 0x10, R142 ;  /* 0x00000010ff777819 */ /* 0x000fe2000001168e */
[----:B------:R-:W-:Y:S01]  /*be10*/  IMAD.MOV.U32 R135, RZ, RZ, R178 ;  /* 0x000000ffff877224 */ /* 0x000fe200078e00b2 */
[----:B------:R-:W3:Y:S01]  /*be20*/  LDL.LU R30, [R1+0x4] ;  /* 0x00000400011e7983 */ /* 0x000ee20000300800 */
[----:B------:R-:W-:Y:S03]  /*be30*/  HMMA.16816.F32.BF16 R112, R120, R22, R112 ;  /* 0x000000167870723c */ /* 0x000fe60000041870 */
[----:B------:R-:W-:Y:S02]  /*be40*/  LDSM.16.MT88.4 R120, [R184+0xd000] ;  /* 0x00d00000b878783b */ /* 0x000fe40000004200 */
[----:B--2---:R-:W-:Y:S01]  /*be50*/  LOP3.LUT R117, R119, 0xff, RZ, 0xc0, !PT ;  /* 0x000000ff77757812 */ /* 0x004fe200078ec0ff */
[----:B------:R-:W-:Y:S01]  /*be60*/  IMAD.MOV.U32 R21, RZ, RZ, R135 ;  /* 0x000000ffff157224 */ /* 0x000fe200078e0087 */
[----:B------:R-:W-:Y:S01]  /*be70*/  LOP3.LUT R24, R162, 0xffff, RZ, 0xc0, !PT ;  /* 0x0000ffffa2187812 */ /* 0x000fe200078ec0ff */
[----:B------:R-:W-:Y:S01]  /*be80*/  FFMA.FTZ R119, R34, UR4, -R118 ;  /* 0x0000000422777c23 */ /* 0x000fe20008010876 */
[----:B------:R-:W-:Y:S02]  /*be90*/  ISETP.LE.U32.AND P0, PT, R117, UR5, PT ;  /* 0x0000000575007c0c */ /* 0x000fe4000bf03070 */
[----:B------:R-:W-:Y:S01]  /*bea0*/  SHF.R.U32.HI R24, RZ, 0x8, R24 ;  /* 0x00000008ff187819 */ /* 0x000fe20000011618 */
[--C-:B------:R-:W-:Y:S01]  /*beb0*/  FFMA.FTZ R117, R27, UR4, -R118.reuse ;  /* 0x000000041b757c23 */ /* 0x100fe20008010876 */
[----:B------:R-:W-:Y:S01]  /*bec0*/  LOP3.LUT R142, R142, 0xffff, RZ, 0xc0, !PT ;  /* 0x0000ffff8e8e7812 */ /* 0x000fe200078ec0ff */
[----:B------:R-:W-:Y:S01]  /*bed0*/  FFMA.FTZ R135, R31, UR4, -R118 ;  /* 0x000000041f877c23 */ /* 0x000fe20008010876 */
[----:B------:R-:W-:Y:S01]  /*bee0*/  LOP3.LUT R24, R24, 0xffff, RZ, 0xc0, !PT ;  /* 0x0000ffff18187812 */ /* 0x000fe200078ec0ff */
[----:B------:R2:W2:Y:S01]  /*bef0*/  MUFU.EX2 R178, R117 ;  /* 0x0000007500b27308 */ /* 0x0004a20000000800 */
[----:B------:R-:W-:Y:S01]  /*bf00*/  SHF.R.U32.HI R142, RZ, 0x8, R142 ;  /* 0x00000008ff8e7819 */ /* 0x000fe2000001168e */
[----:B------:R-:W-:Y:S01]  /*bf10*/  IMAD.MOV.U32 R31, RZ, RZ, R133 ;  /* 0x000000ffff1f7224 */ /* 0x000fe200078e0085 */
[----:B------:R-:W-:Y:S01]  /*bf20*/  ISETP.LE.U32.AND P4, PT, R24, UR5, PT ;  /* 0x0000000518007c0c */ /* 0x000fe2000bf83070 */
[----:B------:R-:W-:Y:S01]  /*bf30*/  IMAD.MOV.U32 R133, RZ, RZ, R131 ;  /* 0x000000ffff857224 */ /* 0x000fe200078e0083 */
[----:B----4-:R-:W4:Y:S01]  /*bf40*/  LDSM.16.MT88.4 R24, [R181+0xd000] ;  /* 0x00d00000b518783b */ /* 0x010f220000004200 */
[----:B------:R-:W-:Y:S01]  /*bf50*/  LOP3.LUT R142, R142, 0xffff, RZ, 0xc0, !PT ;  /* 0x0000ffff8e8e7812 */ /* 0x000fe200078ec0ff */
[----:B------:R-:W-:Y:S01]  /*bf60*/  FFMA.FTZ R118, R35, UR4, -R118 ;  /* 0x0000000423767c23 */ /* 0x000fe20008010876 */
[----:B-1----:R-:W-:Y:S01]  /*bf70*/  F2FP.BF16.F32.PACK_AB R143, R206, R207 ;  /* 0x000000cfce8f723e */ /* 0x002fe200000010ff */
[----:B------:R-:W-:Y:S01]  /*bf80*/  FFMA.FTZ R35, R29, UR4, -R164 ;  /* 0x000000041d237c23 */ /* 0x000fe200080108a4 */
[----:B-----5:R-:W-:Y:S02]  /*bf90*/  F2FP.BF16.F32.PACK_AB R138, R204, R205 ;  /* 0x000000cdcc8a723e */ /* 0x020fe400000010ff */
[----:B------:R-:W-:Y:S01]  /*bfa0*/  HSET2.LE.AND R22, R137, R170, PT ;  /* 0x000000aa89167233 */ /* 0x000fe20003803000 */
[----:B------:R-:W-:Y:S01]  /*bfb0*/  @!P0 HFMA2.BF16_V2 R220, -RZ.H0_H0, RZ.H0_H0, -R143.H0_H0 ;  /* 0x200000ffffdc8231 */ /* 0x000fe2000034098f */
[----:B------:R-:W-:Y:S01]  /*bfc0*/  PRMT R139, R138, 0x7632, R139 ;  /* 0x000076328a8b7816 */ /* 0x000fe2000000008b */
[----:B------:R-:W-:Y:S01]  /*bfd0*/  @!P3 HFMA2.BF16_V2 R221, -RZ.H0_H0, RZ.H0_H0, -R138.H0_H0 ;  /* 0x200000ffffddb231 */ /* 0x000fe2000034098a */
[----:B------:R-:W-:Y:S02]  /*bfe0*/  HSET2.LE.AND R23, R165, R170, PT ;  /* 0x000000aaa5177233 */ /* 0x000fe40003803000 */
[----:B--2---:R-:W-:Y:S01]  /*bff0*/  PRMT R117, R145, 0x5410, R144 ;  /* 0x0000541091757816 */ /* 0x004fe20000000090 */
[----:B------:R-:W-:Y:S01]  /*c000*/  @!P4 HFMA2.BF16_V2 R248, -RZ.H0_H0, RZ.H0_H0, -R139.H0_H0 ;  /* 0x200000fffff8c231 */ /* 0x000fe2000034098b */
[----:B------:R-:W-:Y:S02]  /*c010*/  @!P5 PRMT R145, R218, 0x5410, RZ ;  /* 0x00005410da91d816 */ /* 0x000fe400000000ff */
[----:B------:R-:W-:Y:S02]  /*c020*/  ISETP.LE.U32.AND P5, PT, R142, UR5, PT ;  /* 0x000000058e007c0c */ /* 0x000fe4000bfa3070 */
[----:B------:R-:W-:Y:S01]  /*c030*/  PRMT R142, R143, 0x7632, R142 ;  /* 0x000076328f8e7816 */ /* 0x000fe2000000008e */
[----:B------:R-:W-:Y:S01]  /*c040*/  STG.E.U16 desc[UR20][R166.64+0x40], R145 ;  /* 0x00004091a6007986 */ /* 0x000fe2000c101514 */
[----:B------:R-:W-:Y:S02]  /*c050*/  F2FP.BF16.F32.PACK_AB R141, R178, R179 ;  /* 0x000000b3b28d723e */ /* 0x000fe400000010ff */
[----:B------:R-:W-:Y:S01]  /*c060*/  SHF.R.U32.HI R162, RZ, 0x18, R162 ;  /* 0x00000018ffa27819 */ /* 0x000fe200000116a2 */
[----:B------:R-:W-:Y:S01]  /*c070*/  @!P2 HFMA2.BF16_V2 R219, -RZ.H0_H0, RZ.H0_H0, -R142.H0_H0 ;  /* 0x200000ffffdba231 */ /* 0x000fe2000034098e */
[----:B------:R-:W-:Y:S01]  /*c080*/  PRMT R140, R141, 0x7632, R140 ;  /* 0x000076328d8c7816 */ /* 0x000fe2000000008c */
[----:B------:R-:W-:Y:S04]  /*c090*/  @!P6 HFMA2.BF16_V2 R247, -RZ.H0_H0, RZ.H0_H0, -R141.H0_H0 ;  /* 0x200000fffff7e231 */ /* 0x000fe8000034098d */
[----:B------:R-:W-:Y:S05]  /*c0a0*/  @!P5 HFMA2.BF16_V2 R222, -RZ.H0_H0, RZ.H0_H0, -R144.H0_H0 ;  /* 0x200000ffffded231 */ /* 0x000fea0000340990 */
[----:B------:R-:W-:Y:S02]  /*c0b0*/  @!P5 PRMT R144, R222, 0x5410, RZ ;  /* 0x00005410de90d816 */ /* 0x000fe400000000ff */
[----:B------:R-:W-:Y:S01]  /*c0c0*/  ISETP.LE.U32.AND P5, PT, R162, UR5, PT ;  /* 0x00000005a2007c0c */ /* 0x000fe2000bfa3070 */
[----:B------:R-:W-:Y:S02]  /*c0d0*/  IMAD.MOV.U32 R162, RZ, RZ, R31 ;  /* 0x000000ffffa27224 */ /* 0x000fe400078e001f */
[----:B------:R-:W-:Y:S10]  /*c0e0*/  STG.E.U16 desc[UR20][R166.64+0x42], R144 ;  /* 0x00004290a6007986 */ /* 0x000ff4000c101514 */
[----:B------:R-:W-:Y:S02]  /*c0f0*/  @!P5 HFMA2.BF16_V2 R246, -RZ.H0_H0, RZ.H0_H0, -R140.H0_H0 ;  /* 0x200000fffff6d231 */ /* 0x000fe4000034098c */
[----:B---3--:R-:W-:Y:S01]  /*c100*/  FFMA.FTZ R34, R0, R20, R176 ;  /* 0x0000001400227223 */ /* 0x008fe200000100b0 */
[----:B------:R-:W-:Y:S01]  /*c110*/  PRMT R0, R143, 0x5410, R142 ;  /* 0x000054108f007816 */ /* 0x000fe2000000008e */
[----:B------:R-:W-:Y:S01]  /*c120*/  IMAD.MOV.U32 R176, RZ, RZ, R130 ;  /* 0x000000ffffb07224 */ /* 0x000fe200078e0082 */
[--C-:B------:R-:W-:Y:S01]  /*c130*/  HSET2.LE.AND R20, R129, R170.reuse, PT ;  /* 0x000000aa81147233 */ /* 0x100fe20003803000 */
[----:B------:R-:W-:Y:S01]  /*c140*/  FFMA.FTZ R2, R2, R30, R177 ;  /* 0x0000001e02027223 */ /* 0x000fe200000100b1 */
[----:B------:R-:W-:Y:S01]  /*c150*/  IMAD.MOV.U32 R177, RZ, RZ, R21 ;  /* 0x000000ffffb17224 */ /* 0x000fe200078e0015 */
[----:B------:R-:W-:Y:S01]  /*c160*/  HSET2.LE.AND R21, R128, R170, PT ;  /* 0x000000aa80157233 */ /* 0x000fe20003803000 */
[----:B------:R-:W-:Y:S01]  /*c170*/  IMAD.MOV.U32 R30, RZ, RZ, R132 ;  /* 0x000000ffff1e7224 */ /* 0x000fe200078e0084 */
[----:B------:R-:W-:Y:S01]  /*c180*/  LOP3.LUT R20, R20, R117, RZ, 0xc0, !PT ;  /* 0x0000007514147212 */ /* 0x000fe200078ec0ff */
[----:B------:R-:W1:Y:S01]  /*c190*/  LDSM.16.MT88.4 R128, [R183+0xd000] ;  /* 0x00d00000b780783b */ /* 0x000e620000004200 */
[----:B------:R-:W-:Y:S01]  /*c1a0*/  FFMA.FTZ R132, R32, UR4, -R164 ;  /* 0x0000000420847c23 */ /* 0x000fe200080108a4 */
[----:B------:R-:W-:Y:S01]  /*c1b0*/  LOP3.LUT R21, R21, R0, RZ, 0xc0, !PT ;  /* 0x0000000015157212 */ /* 0x000fe200078ec0ff */
[----:B------:R-:W-:Y:S01]  /*c1c0*/  IMAD.MOV.U32 R163, RZ, RZ, R176 ;  /* 0x000000ffffa37224 */ /* 0x000fe200078e00b0 */
[----:B------:R-:W-:Y:S01]  /*c1d0*/  PRMT R0, R138, 0x5410, R139 ;  /* 0x000054108a007816 */ /* 0x000fe2000000008b */
[----:B------:R-:W-:Y:S01]  /*c1e0*/  MUFU.EX2 R173, R132 ;  /* 0x0000008400ad7308 */ /* 0x000fe20000000800 */
[----:B------:R-:W-:Y:S02]  /*c1f0*/  @!P0 PRMT R143, R220, 0x5410, RZ ;  /* 0x00005410dc8f8816 */ /* 0x000fe400000000ff */
[----:B------:R-:W-:Y:S02]  /*c200*/  LOP3.LUT R22, R22, R0, RZ, 0xc0, !PT ;  /* 0x0000000016167212 */ /* 0x000fe400078ec0ff */
[----:B------:R-:W-:Y:S01]  /*c210*/  PRMT R0, R141, 0x5410, R140 ;  /* 0x000054108d007816 */ /* 0x000fe2000000008c */
[----:B------:R-:W-:Y:S01]  /*c220*/  STG.E.U16 desc[UR20][R168.64+0x40], R143 ;  /* 0x0000408fa8007986 */ /* 0x000fe2000c101514 */
[----:B------:R-:W-:Y:S03]  /*c230*/  @!P2 PRMT R142, R219, 0x5410, RZ ;  /* 0x00005410db8ea816 */ /* 0x000fe600000000ff */
[----:B------:R-:W-:Y:S01]  /*c240*/  MUFU.EX2 R176, R134 ;  /* 0x0000008600b07308 */ /* 0x000fe20000000800 */
[----:B------:R-:W-:Y:S02]  /*c250*/  LOP3.LUT R23, R23, R0, RZ, 0xc0, !PT ;  /* 0x0000000017177212 */ /* 0x000fe400078ec0ff */
[----:B------:R-:W-:Y:S01]  /*c260*/  @!P4 PRMT R139, R248, 0x5410, RZ ;  /* 0x00005410f88bc816 */ /* 0x000fe200000000ff */
[----:B------:R-:W-:Y:S01]  /*c270*/  STG.E.U16 desc[UR20][R168.64+0x42], R142 ;  /* 0x0000428ea8007986 */ /* 0x000fe2000c101514 */
[----:B------:R-:W-:Y:S02]  /*c280*/  @!P3 PRMT R138, R221, 0x5410, RZ ;  /* 0x00005410dd8ab816 */ /* 0x000fe400000000ff */
[----:B------:R-:W-:Y:S01]  /*c290*/  @!P6 PRMT R141, R247, 0x5410, RZ ;  /* 0x00005410f78de816 */ /* 0x000fe200000000ff */
[C---:B----4-:R-:W-:Y:S01]  /*c2a0*/  HMMA.16816.F32.BF16 R4, R20.reuse, R24, R4 ;  /* 0x000000181404723c */ /* 0x050fe20000041804 */
[----:B------:R-:W-:Y:S04]  /*c2b0*/  STG.E.U16 desc[UR20][R166.64+0x52], R139 ;  /* 0x0000528ba6007986 */ /* 0x000fe8000c101514 */
[----:B------:R-:W-:Y:S01]  /*c2c0*/  STG.E.U16 desc[UR20][R166.64+0x50], R138 ;  /* 0x0000508aa6007986 */ /* 0x000fe2000c101514 */
[C---:B------:R-:W-:Y:S03]  /*c2d0*/  HMMA.16816.F32.BF16 R8, R20.reuse, R26, R8 ;  /* 0x0000001a1408723c */ /* 0x040fe60000041808 */
[----:B------:R-:W2:Y:S02]  /*c2e0*/  LDSM.16.MT88.4 R24, [R181+0xf000] ;  /* 0x00f00000b518783b */ /* 0x000ea40000004200 */
[----:B------:R-:W-:Y:S01]  /*c2f0*/  @!P5 PRMT R140, R246, 0x5410, RZ ;  /* 0x00005410f68cd816 */ /* 0x000fe200000000ff */
[C---:B------:R-:W-:Y:S05]  /*c300*/  HMMA.16816.F32.BF16 R36, R20.reuse, R124, R36 ;  /* 0x0000007c1424723c */ /* 0x040fea0000041824 */
[----:B------:R-:W-:Y:S01]  /*c310*/  STG.E.U16 desc[UR20][R168.64+0x50], R141 ;  /* 0x0000508da8007986 */ /* 0x000fe2000c101514 */
[C---:B------:R-:W-:Y:S03]  /*c320*/  HMMA.16816.F32.BF16 R40, R20.reuse, R126, R40 ;  /* 0x0000007e1428723c */ /* 0x040fe60000041828 */
[----:B------:R-:W3:Y:S03]  /*c330*/  LDSM.16.MT88.4 R124, [R182+0xf000] ;  /* 0x00f00000b67c783b */ /* 0x000ee60000004200 */
[C---:B------:R-:W-:Y:S05]  /*c340*/  HMMA.16816.F32.BF16 R44, R20.reuse, R120, R44 ;  /* 0x00000078142c723c */ /* 0x040fea000004182c */
[----:B------:R-:W-:Y:S01]  /*c350*/  STG.E.U16 desc[UR20][R168.64+0x52], R140 ;  /* 0x0000528ca8007986 */ /* 0x000fe2000c101514 */
[C---:B------:R-:W-:Y:S03]  /*c360*/  HMMA.16816.F32.BF16 R48, R20.reuse, R122, R48 ;  /* 0x0000007a1430723c */ /* 0x040fe60000041830 */
[----:B------:R-:W4:Y:S03]  /*c370*/  LDSM.16.MT88.4 R120, [R184+0xf000] ;  /* 0x00f00000b878783b */ /* 0x000f260000004200 */
[C---:B-1----:R-:W-:Y:S06]  /*c380*/  HMMA.16816.F32.BF16 R52, R20.reuse, R128, R52 ;  /* 0x000000801434723c */ /* 0x042fec0000041834 */
[C---:B------:R-:W-:Y:S01]  /*c390*/  HMMA.16816.F32.BF16 R56, R20.reuse, R130, R56 ;  /* 0x000000821438723c */ /* 0x040fe20000041838 */
[----:B------:R-:W1:Y:S05]  /*c3a0*/  LDSM.16.MT88.4 R128, [R183+0xf000] ;  /* 0x00f00000b780783b */ /* 0x000e6a0000004200 */
[C---:B--2---:R-:W-:Y:S06]  /*c3b0*/  HMMA.16816.F32.BF16 R60, R20.reuse, R24, R60 ;  /* 0x00000018143c723c */ /* 0x044fec000004183c */
[C---:B------:R-:W-:Y:S01]  /*c3c0*/  HMMA.16816.F32.BF16 R64, R20.reuse, R26, R64 ;  /* 0x0000001a1440723c */ /* 0x040fe20000041840 */
[----:B------:R-:W2:Y:S05]  /*c3d0*/  LDSM.16.MT88.4 R24, [R181+0x11000] ;  /* 0x01100000b518783b */ /* 0x000eaa0000004200 */
[C---:B---3--:R-:W-:Y:S06]  /*c3e0*/  HMMA.16816.F32.BF16 R68, R20.reuse, R124, R68 ;  /* 0x0000007c1444723c */ /* 0x048fec0000041844 */
[C---:B------:R-:W-:Y:S05]  /*c3f0*/  HMMA.16816.F32.BF16 R72, R20.reuse, R126, R72 ;  /* 0x0000007e1448723c */ /* 0x040fea0000041848 */
[----:B------:R-:W-:Y:S01]  /*c400*/  IMAD.MOV.U32 R124, RZ, RZ, R133 ;  /* 0x000000ffff7c7224 */ /* 0x000fe200078e0085 */
[C---:B----4-:R-:W-:Y:S05]  /*c410*/  HMMA.16816.F32.BF16 R76, R20.reuse, R120, R76 ;  /* 0x00000078144c723c */ /* 0x050fea000004184c */
[----:B------:R-:W-:Y:S01]  /*c420*/  FADD.FTZ R127, R175, R2 ;  /* 0x00000002af7f7221 */ /* 0x000fe20000010000 */
[C---:B------:R-:W-:Y:S01]  /*c430*/  HMMA.16816.F32.BF16 R80, R20.reuse, R122, R80 ;  /* 0x0000007a1450723c */ /* 0x040fe20000041850 */
[----:B------:R3:W-:Y:S04]  /*c440*/  MUFU.EX2 R175, R28 ;  /* 0x0000001c00af7308 */ /* 0x0007e80000000800 */
[----:B------:R-:W-:Y:S01]  /*c450*/  FADD.FTZ R126, R177, R34 ;  /* 0x00000022b17e7221 */ /* 0x000fe20000010000 */
[C---:B-1----:R-:W-:Y:S05]  /*c460*/  HMMA.16816.F32.BF16 R84, R20.reuse, R128, R84 ;  /* 0x000000801454723c */ /* 0x042fea0000041854 */
[----:B------:R1:W4:Y:S01]  /*c470*/  MUFU.EX2 R177, R35 ;  /* 0x0000002300b17308 */ /* 0x0003220000000800 */
[----:B------:R-:W-:Y:S01]  /*c480*/  FFMA.FTZ R133, R33, UR4, -R164 ;  /* 0x0000000421857c23 */ /* 0x000fe200080108a4 */
[C---:B------:R-:W-:Y:S04]  /*c490*/  HMMA.16816.F32.BF16 R88, R20.reuse, R130, R88 ;  /* 0x000000821458723c */ /* 0x040fe80000041858 */
[----:B------:R-:W-:Y:S02]  /*c4a0*/  IMAD.WIDE.U32 R164, R171, -0x2daee0ad, RZ ;  /* 0xd2511f53aba47825 */ /* 0x000fe400078e00ff */
[C---:B--2---:R-:W-:Y:S05]  /*c4b0*/  HMMA.16816.F32.BF16 R92, R20.reuse, R24, R92 ;  /* 0x00000018145c723c */ /* 0x044fea000004185c */
[----:B------:R-:W-:Y:S01]  /*c4c0*/  IMAD.MOV.U32 R171, RZ, RZ, R30 ;  /* 0x000000ffffab7224 */ /* 0x000fe200078e001e */
[C---:B------:R-:W-:Y:S01]  /*c4d0*/  HMMA.16816.F32.BF16 R96, R20.reuse, R26, R96 ;  /* 0x0000001a1460723c */ /* 0x040fe20000041860 */
[----:B---3--:R-:W2:Y:S04]  /*c4e0*/  LDSM.16.MT88.4 R28, [R182+0x11000] ;  /* 0x01100000b61c783b */ /* 0x008ea80000004200 */
[----:B------:R-:W-:Y:S01]  /*c4f0*/  LOP3.LUT R0, R165, UR10, R172, 0x96, !PT ;  /* 0x0000000aa5007c12 */ /* 0x000fe2000f8e96ac */
[----:B------:R-:W-:Y:S01]  /*c500*/  IMAD.MOV.U32 R128, RZ, RZ, R124 ;  /* 0x000000ffff807224 */ /* 0x000fe200078e007c */
[--C-:B------:R-:W-:Y:S01]  /*c510*/  SHF.R.U32.HI R32, RZ, 0x10, R164.reuse ;  /* 0x00000010ff207819 */ /* 0x100fe200000116a4 */
[----:B------:R-:W-:Y:S02]  /*c520*/  IMAD.MOV.U32 R129, RZ, RZ, R163 ;  /* 0x000000ffff817224 */ /* 0x000fe400078e00a3 */
[----:B------:R3:W-:Y:S01]  /*c530*/  MUFU.EX2 R163, R119 ;  /* 0x0000007700a37308 */ /* 0x0007e20000000800 */
[----:B------:R-:W-:Y:S01]  /*c540*/  SHF.R.U32.HI R33, RZ, 0x18, R164 ;  /* 0x00000018ff217819 */ /* 0x000fe200000116a4 */
[----:B------:R-:W-:Y:S01]  /*c550*/  IMAD.MOV.U32 R134, RZ, RZ, R171 ;  /* 0x000000ffff867224 */ /* 0x000fe200078e00ab */
[----:B------:R-:W-:Y:S01]  /*c560*/  LOP3.LUT R32, R32, 0xff, RZ, 0xc0, !PT ;  /* 0x000000ff20207812 */ /* 0x000fe200078ec0ff */
[----:B------:R-:W-:Y:S01]  /*c570*/  IMAD.MOV.U32 R171, RZ, RZ, R162 ;  /* 0x000000ffffab7224 */ /* 0x000fe200078e00a2 */
[----:B------:R-:W-:Y:S02]  /*c580*/  LOP3.LUT R34, R0, 0xff, RZ, 0xc0, !PT ;  /* 0x000000ff00227812 */ /* 0x000fe400078ec0ff */
[----:B------:R-:W-:Y:S03]  /*c590*/  PRMT R125, R32, 0x5410, R33 ;  /* 0x00005410207d7816 */ /* 0x000fe60000000021 */
[----:B------:R-:W-:Y:S01]  /*c5a0*/  MUFU.EX2 R162, R118 ;  /* 0x0000007600a27308 */ /* 0x000fe20000000800 */
[----:B------:R-:W-:Y:S02]  /*c5b0*/  ISETP.LE.U32.AND P0, PT, R34, UR5, PT ;  /* 0x0000000522007c0c */ /* 0x000fe4000bf03070 */
[----:B-1----:R-:W1:Y:S01]  /*c5c0*/  LDSM.16.MT88.4 R32, [R184+0x11000] ;  /* 0x01100000b820783b */ /* 0x002e620000004200 */
[C---:B------:R-:W-:Y:S02]  /*c5d0*/  LOP3.LUT R120, R164.reuse, 0xffff, RZ, 0xc0, !PT ;  /* 0x0000ffffa4787812 */ /* 0x040fe400078ec0ff */
[----:B------:R-:W-:Y:S02]  /*c5e0*/  LOP3.LUT R121, R164, 0xff, RZ, 0xc0, !PT ;  /* 0x000000ffa4797812 */ /* 0x000fe400078ec0ff */
[----:B------:R-:W-:Y:S02]  /*c5f0*/  SHF.R.U32.HI R120, RZ, 0x8, R120 ;  /* 0x00000008ff787819 */ /* 0x000fe40000011678 */
[----:B------:R-:W-:Y:S02]  /*c600*/  LOP3.LUT R117, R0, 0xffff, RZ, 0xc0, !PT ;  /* 0x0000ffff00757812 */ /* 0x000fe400078ec0ff */
[----:B------:R-:W-:Y:S02]  /*c610*/  PRMT R124, R121, 0x5410, R120 ;  /* 0x00005410797c7816 */ /* 0x000fe40000000078 */
[----:B------:R-:W5:Y:S01]  /*c620*/  LDSM.16.MT88.4 R120, [R183+0x11000] ;  /* 0x01100000b778783b */ /* 0x000f620000004200 */
[----:B------:R-:W-:Y:S02]  /*c630*/  SHF.R.U32.HI R117, RZ, 0x8, R117 ;  /* 0x00000008ff757819 */ /* 0x000fe40000011675 */
[----:B----4-:R-:W-:Y:S02]  /*c640*/  F2FP.BF16.F32.PACK_AB R136, R177, R175 ;  /* 0x000000afb188723e */ /* 0x010fe400000010ff */
[----:B------:R-:W-:Y:S02]  /*c650*/  LOP3.LUT R117, R117, 0xffff, RZ, 0xc0, !PT ;  /* 0x0000ffff75757812 */ /* 0x000fe400078ec0ff */
[----:B---3--:R-:W-:Y:S01]  /*c660*/  PRMT R119, R136, 0x7632, R119 ;  /* 0x0000763288777816 */ /* 0x008fe20000000077 */
[----:B------:R-:W-:Y:S01]  /*c670*/  @!P0 HFMA2.BF16_V2 R249, -RZ.H0_H0, RZ.H0_H0, -R136.H0_H0 ;  /* 0x200000fffff98231 */ /* 0x000fe20000340988 */
[C---:B--2---:R-:W-:Y:S03]  /*c680*/  HMMA.16816.F32.BF16 R100, R20.reuse, R28, R100 ;  /* 0x0000001c1464723c */ /* 0x044fe60000041864 */
[----:B------:R-:W-:Y:S01]  /*c690*/  LOP3.LUT R2, R165, UR10, R172, 0x96, !PT ;  /* 0x0000000aa5027c12 */ /* 0x000fe2000f8e96ac */
[----:B------:R-:W-:Y:S01]  /*c6a0*/  IMAD.MOV.U32 R172, RZ, RZ, R174 ;  /* 0x000000ffffac7224 */ /* 0x000fe200078e00ae */
[----:B------:R-:W-:Y:S01]  /*c6b0*/  ISETP.LE.U32.AND P2, PT, R117, UR5, PT ;  /* 0x0000000575007c0c */ /* 0x000fe2000bf43070 */
[C---:B------:R-:W-:Y:S01]  /*c6c0*/  HMMA.16816.F32.BF16 R104, R20.reuse, R30, R104 ;  /* 0x0000001e1468723c */ /* 0x040fe20000041868 */
[----:B------:R-:W2:Y:S01]  /*c6d0*/  MUFU.EX2 R174, R135 ;  /* 0x0000008700ae7308 */ /* 0x000ea20000000800 */
[----:B------:R-:W3:Y:S03]  /*c6e0*/  LDSM.16.MT88.4 R28, [R181+0xd800] ;  /* 0x00d80000b51c783b */ /* 0x000ee60000004200 */
[--C-:B------:R-:W-:Y:S02]  /*c6f0*/  SHF.R.U32.HI R117, RZ, 0x18, R0.reuse ;  /* 0x00000018ff757819 */ /* 0x100fe40000011600 */
[----:B------:R-:W-:Y:S02]  /*c700*/  SHF.R.U32.HI R27, RZ, 0x10, R0 ;  /* 0x00000010ff1b7819 */ /* 0x000fe40000011600 */
[----:B------:R-:W-:Y:S02]  /*c710*/  ISETP.LE.U32.AND P3, PT, R117, UR5, PT ;  /* 0x0000000575007c0c */ /* 0x000fe4000bf63070 */
[--C-:B------:R-:W-:Y:S01]  /*c720*/  SHF.R.U32.HI R0, RZ, 0x10, R2.reuse ;  /* 0x00000010ff007819 */ /* 0x100fe20000011602 */
[----:B------:R-:W-:Y:S01]  /*c730*/  @!P2 HFMA2.BF16_V2 R236, -RZ.H0_H0, RZ.H0_H0, -R119.H0_H0 ;  /* 0x200000ffffeca231 */ /* 0x000fe20000340977 */
[C---:B------:R-:W-:Y:S01]  /*c740*/  LOP3.LUT R25, R2.reuse, 0xff, RZ, 0xc0, !PT ;  /* 0x000000ff02197812 */ /* 0x040fe200078ec0ff */
[C---:B-1----:R-:W-:Y:S03]  /*c750*/  HMMA.16816.F32.BF16 R12, R20.reuse, R32, R12 ;  /* 0x00000020140c723c */ /* 0x042fe6000004180c */
[----:B------:R-:W-:Y:S02]  /*c760*/  SHF.R.U32.HI R26, RZ, 0x18, R2 ;  /* 0x00000018ff1a7819 */ /* 0x000fe40000011602 */
[----:B------:R-:W-:Y:S01]  /*c770*/  LOP3.LUT R24, R2, 0xffff, RZ, 0xc0, !PT ;  /* 0x0000ffff02187812 */ /* 0x000fe200078ec0ff */
[C---:B------:R-:W-:Y:S01]  /*c780*/  HMMA.16816.F32.BF16 R108, R20.reuse, R34, R108 ;  /* 0x00000022146c723c */ /* 0x040fe2000004186c */
[----:B------:R-:W-:Y:S04]  /*c790*/  LDSM.16.MT88.4 R32, [R184+0xd800] ;  /* 0x00d80000b820783b */ /* 0x000fe80000004200 */
[----:B------:R-:W-:Y:S01]  /*c7a0*/  LOP3.LUT R2, R0, 0xff, RZ, 0xc0, !PT ;  /* 0x000000ff00027812 */ /* 0x000fe200078ec0ff */
[C---:B-----5:R-:W-:Y:S05]  /*c7b0*/  HMMA.16816.F32.BF16 R16, R20.reuse, R120, R16 ;  /* 0x000000781410723c */ /* 0x060fea0000041810 */
[----:B------:R-:W-:Y:S01]  /*c7c0*/  LOP3.LUT R0, R27, 0xff, RZ, 0xc0, !PT ;  /* 0x000000ff1b007812 */ /* 0x000fe200078ec0ff */
[----:B------:R-:W-:Y:S01]  /*c7d0*/  HMMA.16816.F32.BF16 R112, R20, R122, R112 ;  /* 0x0000007a1470723c */ /* 0x000fe20000041870 */
[----:B------:R-:W-:Y:S02]  /*c7e0*/  LDSM.16.MT88.4 R20, [R181+0xf800] ;  /* 0x00f80000b514783b */ /* 0x000fe40000004200 */
[----:B------:R-:W-:Y:S02]  /*c7f0*/  ISETP.LE.U32.AND P4, PT, R0, UR5, PT ;  /* 0x0000000500007c0c */ /* 0x000fe4000bf83070 */
[----:B------:R-:W-:Y:S01]  /*c800*/  FADD.FTZ R0, R172, R127 ;  /* 0x0000007fac007221 */ /* 0x000fe20000010000 */
[----:B------:R-:W-:Y:S01]  /*c810*/  PRMT R2, R2, 0x5410, R26 ;  /* 0x0000541002027816 */ /* 0x000fe2000000001a */
[----:B------:R1:W4:Y:S01]  /*c820*/  MUFU.EX2 R172, R133 ;  /* 0x0000008500ac7308 */ /* 0x0003220000000800 */
[----:B------:R-:W-:Y:S03]  /*c830*/  SHF.R.U32.HI R24, RZ, 0x8, R24 ;  /* 0x00000008ff187819 */ /* 0x000fe60000011618 */
[----:B------:R-:W-:Y:S01]  /*c840*/  FADD.FTZ R0, R129, R0 ;  /* 0x0000000081007221 */ /* 0x000fe20000010000 */
[----:B------:R-:W-:Y:S02]  /*c850*/  PRMT R24, R25, 0x5410, R24 ;  /* 0x0000541019187816 */ /* 0x000fe40000000018 */
[--C-:B------:R-:W-:Y:S01]  /*c860*/  HSET2.LE.AND R25, R2, R170.reuse, PT ;  /* 0x000000aa02197233 */ /* 0x100fe20003803000 */
[----:B------:R-:W-:Y:S01]  /*c870*/  FADD.FTZ R2, R128, R126 ;  /* 0x0000007e80027221 */ /* 0x000fe20000010000 */
[----:B--2---:R-:W-:Y:S01]  /*c880*/  F2FP.BF16.F32.PACK_AB R117, R174, R176 ;  /* 0x000000b0ae75723e */ /* 0x004fe200000010ff */
[----:B------:R-:W2:Y:S01]  /*c890*/  LDSM.16.MT88.4 R128, [R182+0xd800] ;  /* 0x00d80000b680783b */ /* 0x000ea20000004200 */
[--C-:B------:R-:W-:Y:S01]  /*c8a0*/  HSET2.LE.AND R26, R124, R170.reuse, PT ;  /* 0x000000aa7c1a7233 */ /* 0x100fe20003803000 */
[----:B------:R-:W-:Y:S01]  /*c8b0*/  FADD.FTZ R124, R171, R2 ;  /* 0x00000002ab7c7221 */ /* 0x000fe20000010000 */
[----:B------:R-:W-:Y:S01]  /*c8c0*/  HSET2.LE.AND R24, R24, R170, PT ;  /* 0x000000aa18187233 */ /* 0x000fe20003803000 */
[----:B------:R-:W-:Y:S01]  /*c8d0*/  FADD.FTZ R171, R215, R0 ;  /* 0x00000000d7ab7221 */ /* 0x000fe20000010000 */
[----:B------:R-:W-:Y:S01]  /*c8e0*/  PRMT R120, R136, 0x5410, R119 ;  /* 0x0000541088787816 */ /* 0x000fe20000000077 */
[----:B------:R-:W-:Y:S01]  /*c8f0*/  IMAD.MOV.U32 R215, RZ, RZ, R134 ;  /* 0x000000ffffd77224 */ /* 0x000fe200078e0086 */
[C---:B------:R-:W-:Y:S01]  /*c900*/  PRMT R2, R117.reuse, 0x7632, R2 ;  /* 0x0000763275027816 */ /* 0x040fe20000000002 */
[----:B-1----:R-:W1:Y:S01]  /*c910*/  LDSM.16.MT88.4 R132, [R183+0xd800] ;  /* 0x00d80000b784783b */ /* 0x002e620000004200 */
[----:B----4-:R-:W-:Y:S01]  /*c920*/  F2FP.BF16.F32.PACK_AB R0, R172, R173 ;  /* 0x000000adac00723e */ /* 0x010fe200000010ff */
[----:B------:R-:W-:Y:S01]  /*c930*/  @!P4 HFMA2.BF16_V2 R245, -RZ.H0_H0, RZ.H0_H0, -R117.H0_H0 ;  /* 0x200000fffff5c231 */ /* 0x000fe20000340975 */
[----:B------:R-:W-:Y:S01]  /*c940*/  LOP3.LUT R24, R24, R120, RZ, 0xc0, !PT ;  /* 0x0000007818187212 */ /* 0x000fe200078ec0ff */
[----:B------:R-:W-:Y:S01]  /*c950*/  @!P3 HFMA2.BF16_V2 R244, -RZ.H0_H0, RZ.H0_H0, -R2.H0_H0 ;  /* 0x200000fffff4b231 */ /* 0x000fe20000340902 */
[----:B------:R-:W-:Y:S02]  /*c960*/  PRMT R120, R117, 0x5410, R2 ;  /* 0x0000541075787816 */ /* 0x000fe40000000002 */
[----:B------:R-:W-:Y:S02]  /*c970*/  PRMT R118, R0, 0x7632, R118 ;  /* 0x0000763200767816 */ /* 0x000fe40000000076 */
[----:B------:R-:W-:Y:S01]  /*c980*/  HSET2.LE.AND R27, R125, R170, PT ;  /* 0x000000aa7d1b7233 */ /* 0x000fe20003803000 */
[----:B------:R-:W-:Y:S01]  /*c990*/  FADD.FTZ R170, R214, R124 ;  /* 0x0000007cd6aa7221 */ /* 0x000fe20000010000 */
[----:B------:R-:W-:Y:S02]  /*c9a0*/  LOP3.LUT R25, R25, R120, RZ, 0xc0, !PT ;  /* 0x0000007819197212 */ /* 0x000fe400078ec0ff */
[----:B------:R-:W-:Y:S02]  /*c9b0*/  F2FP.BF16.F32.PACK_AB R137, R162, R163 ;  /* 0x000000a3a289723e */ /* 0x000fe400000010ff */
[----:B------:R-:W-:Y:S02]  /*c9c0*/  PRMT R120, R0, 0x5410, R118 ;  /* 0x0000541000787816 */ /* 0x000fe40000000076 */
[----:B------:R-:W-:Y:S02]  /*c9d0*/  LOP3.LUT R27, R27, R137, RZ, 0xc0, !PT ;  /* 0x000000891b1b7212 */ /* 0x000fe400078ec0ff */
[----:B------:R-:W-:Y:S02]  /*c9e0*/  LOP3.LUT R26, R26, R120, RZ, 0xc0, !PT ;  /* 0x000000781a1a7212 */ /* 0x000fe400078ec0ff */
[----:B------:R-:W-:Y:S02]  /*c9f0*/  @!P0 PRMT R136, R249, 0x5410, RZ ;  /* 0x00005410f9888816 */ /* 0x000fe400000000ff */
[----:B------:R-:W-:Y:S02]  /*ca00*/  @!P2 PRMT R119, R236, 0x5410, RZ ;  /* 0x00005410ec77a816 */ /* 0x000fe400000000ff */
[----:B------:R-:W-:Y:S01]  /*ca10*/  @!P4 PRMT R117, R245, 0x5410, RZ ;  /* 0x00005410f575c816 */ /* 0x000fe200000000ff */
[C---:B---3--:R-:W-:Y:S01]  /*ca20*/  HMMA.16816.F32.BF16 R124, R24.reuse, R28, R4 ;  /* 0x0000001c187c723c */ /* 0x048fe20000041804 */
[----:B------:R-:W3:Y:S04]  /*ca30*/  LDSM.16.MT88.4 R4, [R182+0xf800] ;  /* 0x00f80000b604783b */ /* 0x000ee80000004200 */
[----:B------:R-:W-:Y:S01]  /*ca40*/  @!P3 PRMT R2, R244, 0x5410, RZ ;  /* 0x00005410f402b816 */ /* 0x000fe200000000ff */
[C---:B------:R-:W-:Y:S03]  /*ca50*/  HMMA.16816.F32.BF16 R120, R24.reuse, R30, R8 ;  /* 0x0000001e1878723c */ /* 0x040fe60000041808 */
[----:B------:R-:W4:Y:S02]  /*ca60*/  LDSM.16.MT88.4 R8, [R184+0xf800] ;  /* 0x00f80000b808783b */ /* 0x000f240000004200 */
[--C-:B------:R-:W-:Y:S01]  /*ca70*/  SHF.R.U32.HI R28, RZ, 0x10, R164.reuse ;  /* 0x00000010ff1c7819 */ /* 0x100fe200000116a4 */
[C---:B--2---:R-:W-:Y:S05]  /*ca80*/  HMMA.16816.F32.BF16 R36, R24.reuse, R128, R36 ;  /* 0x000000801824723c */ /* 0x044fea0000041824 */
[----:B------:R-:W-:Y:S01]  /*ca90*/  STG.E.U16 desc[UR20][R166.64+0x60], R136 ;  /* 0x00006088a6007986 */ /* 0x000fe2000c101514 */
[C---:B------:R-:W-:Y:S03]  /*caa0*/  HMMA.16816.F32.BF16 R40, R24.reuse, R130, R40 ;  /* 0x000000821828723c */ /* 0x040fe60000041828 */
[----:B------:R-:W-:Y:S03]  /*cab0*/  STG.E.U16 desc[UR20][R166.64+0x62], R119 ;  /* 0x00006277a6007986 */ /* 0x000fe6000c101514 */
[C---:B------:R-:W-:Y:S01]  /*cac0*/  HMMA.16816.F32.BF16 R44, R24.reuse, R32, R44 ;  /* 0x00000020182c723c */ /* 0x040fe2000004182c */
[----:B------:R-:W-:Y:S04]  /*cad0*/  STG.E.U16 desc[UR20][R168.64+0x60], R117 ;  /* 0x00006075a8007986 */ /* 0x000fe8000c101514 */
[----:B------:R-:W-:Y:S01]  /*cae0*/  STG.E.U16 desc[UR20][R168.64+0x62], R2 ;  /* 0x00006202a8007986 */ /* 0x000fe2000c101514 */
[C---:B------:R-:W-:Y:S05]  /*caf0*/  HMMA.16816.F32.BF16 R48, R24.reuse, R34, R48 ;  /* 0x000000221830723c */ /* 0x040fea0000041830 */
[----:B------:R-:W-:Y:S01]  /*cb00*/  LOP3.LUT R32, R28, 0xff, RZ, 0xc0, !PT ;  /* 0x000000ff1c207812 */ /* 0x000fe200078ec0ff */
[C---:B-1----:R-:W-:Y:S01]  /*cb10*/  HMMA.16816.F32.BF16 R52, R24.reuse, R132, R52 ;  /* 0x000000841834723c */ /* 0x042fe20000041834 */
[----:B------:R-:W1:Y:S02]  /*cb20*/  LDSM.16.MT88.4 R28, [R183+0xf800] ;  /* 0x00f80000b71c783b */ /* 0x000e640000004200 */
[----:B------:R-:W-:Y:S02]  /*cb30*/  ISETP.LE.U32.AND P6, PT, R32, UR5, PT ;  /* 0x0000000520007c0c */ /* 0x000fe4000bfc3070 */
[----:B------:R-:W-:Y:S01]  /*cb40*/  LOP3.LUT R33, R164, 0xffff, RZ, 0xc0, !PT ;  /* 0x0000ffffa4217812 */ /* 0x000fe200078ec0ff */
[C---:B------:R-:W-:Y:S05]  /*cb50*/  HMMA.16816.F32.BF16 R56, R24.reuse, R134, R56 ;  /* 0x000000861838723c */ /* 0x040fea0000041838 */
[----:B------:R-:W-:Y:S01]  /*cb60*/  SHF.R.U32.HI R34, RZ, 0x18, R164 ;  /* 0x00000018ff227819 */ /* 0x000fe200000116a4 */
[C---:B------:R-:W-:Y:S03]  /*cb70*/  HMMA.16816.F32.BF16 R60, R24.reuse, R20, R60 ;  /* 0x00000014183c723c */ /* 0x040fe6000004183c */
[----:B------:R-:W-:Y:S02]  /*cb80*/  ISETP.LE.U32.AND P5, PT, R34, UR5, PT ;  /* 0x0000000522007c0c */ /* 0x000fe4000bfa3070 */
[----:B------:R-:W-:Y:S01]  /*cb90*/  FADD.FTZ R34, R251, R170 ;  /* 0x000000aafb227221 */ /* 0x000fe20000010000 */
[C---:B------:R-:W-:Y:S05]  /*cba0*/  HMMA.16816.F32.BF16 R64, R24.reuse, R22, R64 ;  /* 0x000000161840723c */ /* 0x040fea0000041840 */
[----:B------:R-:W-:Y:S01]  /*cbb0*/  SHF.R.U32.HI R20, RZ, 0x8, R33 ;  /* 0x00000008ff147819 */ /* 0x000fe20000011621 */
[C---:B---3--:R-:W-:Y:S05]  /*cbc0*/  HMMA.16816.F32.BF16 R68, R24.reuse, R4, R68 ;  /* 0x000000041844723c */ /* 0x048fea0000041844 */
[----:B------:R-:W-:Y:S01]  /*cbd0*/  LOP3.LUT R32, R20, 0xffff, RZ, 0xc0, !PT ;  /* 0x0000ffff14207812 */ /* 0x000fe200078ec0ff */
[C---:B------:R-:W-:Y:S01]  /*cbe0*/  HMMA.16816.F32.BF16 R72, R24.reuse, R6, R72 ;  /* 0x000000061848723c */ /* 0x040fe20000041848 */
[----:B------:R-:W2:Y:S02]  /*cbf0*/  LDSM.16.MT88.4 R20, [R181+0x11800] ;  /* 0x01180000b514783b */ /* 0x000ea40000004200 */
[----:B------:R-:W-:Y:S02]  /*cc00*/  ISETP.LE.U32.AND P2, PT, R32, UR5, PT ;  /* 0x0000000520007c0c */ /* 0x000fe4000bf43070 */
[----:B------:R-:W-:Y:S01]  /*cc10*/  LOP3.LUT R164, R164, 0xff, RZ, 0xc0, !PT ;  /* 0x000000ffa4a47812 */ /* 0x000fe200078ec0ff */
[C---:B----4-:R-:W-:Y:S03]  /*cc20*/  HMMA.16816.F32.BF16 R76, R24.reuse, R8, R76 ;  /* 0x00000008184c723c */ /* 0x050fe6000004184c */
[----:B------:R-:W3:Y:S01]  /*cc30*/  LDSM.16.MT88.4 R4, [R182+0x11800] ;  /* 0x01180000b604783b */ /* 0x000ee20000004200 */
[----:B------:R-:W-:Y:S01]  /*cc40*/  ISETP.LE.U32.AND P0, PT, R164, UR5, PT ;  /* 0x00000005a4007c0c */ /* 0x000fe2000bf03070 */
[--C-:B------:R-:W-:Y:S01]  /*cc50*/  @!P6 HFMA2.BF16_V2 R234, -RZ.H0_H0, RZ.H0_H0, -R137.reuse.H0_H0 ;  /* 0x200000ffffeae231 */ /* 0x100fe20000340989 */
[C---:B------:R-:W-:Y:S05]  /*cc60*/  HMMA.16816.F32.BF16 R80, R24.reuse, R10, R80 ;  /* 0x0000000a1850723c */ /* 0x040fea0000041850 */
[----:B------:R-:W4:Y:S01]  /*cc70*/  LDSM.16.MT88.4 R8, [R184+0x11800] ;  /* 0x01180000b808783b */ /* 0x000f220000004200 */
[C---:B-1----:R-:W-:Y:S05]  /*cc80*/  HMMA.16816.F32.BF16 R84, R24.reuse, R28, R84 ;  /* 0x0000001c1854723c */ /* 0x042fea0000041854 */
[----:B------:R-:W-:Y:S01]  /*cc90*/  @!P0 HFMA2.BF16_V2 R243, -RZ.H0_H0, RZ.H0_H0, -R0.H0_H0 ;  /* 0x200000fffff38231 */ /* 0x000fe20000340900 */
[C---:B------:R-:W-:Y:S05]  /*cca0*/  HMMA.16816.F32.BF16 R88, R24.reuse, R30, R88 ;  /* 0x0000001e1858723c */ /* 0x040fea0000041858 */
[----:B------:R-:W-:Y:S01]  /*ccb0*/  @!P0 PRMT R0, R243, 0x5410, RZ ;  /* 0x00005410f3008816 */ /* 0x000fe200000000ff */
[----:B------:R-:W-:Y:S01]  /*ccc0*/  FADD.FTZ R28, R217, R34 ;  /* 0x00000022d91c7221 */ /* 0x000fe20000010000 */
[----:B------:R-:W-:Y:S01]  /*ccd0*/  FADD.FTZ R33, R215, R171 ;  /* 0x000000abd7217221 */ /* 0x000fe20000010000 */
[----:B------:R-:W-:Y:S02]  /*cce0*/  @P5 PRMT R32, R137, 0x7632, R32 ;  /* 0x0000763289205816 */ /* 0x000fe40000000020 */
[----:B------:R-:W-:Y:S01]  /*ccf0*/  STG.E.U16 desc[UR20][R166.64+0x70], R0 ;  /* 0x00007000a6007986 */ /* 0x000fe2000c101514 */
[----:B------:R-:W-:Y:S01]  /*cd00*/  FADD.FTZ R34, R216, R28 ;  /* 0x0000001cd8227221 */ /* 0x000fe20000010000 */
[----:B------:R-:W-:Y:S01]  /*cd10*/  FADD.FTZ R33, R252, R33 ;  /* 0x00000021fc217221 */ /* 0x000fe20000010000 */
[----:B------:R-:W-:Y:S01]  /*cd20*/  @!P2 HFMA2.BF16_V2 R235, -RZ.H0_H0, RZ.H0_H0, -R118.H0_H0 ;  /* 0x200000ffffeba231 */ /* 0x000fe20000340976 */
[----:B------:R-:W1:Y:S01]  /*cd30*/  LDSM.16.MT88.4 R28, [R183+0x11800] ;  /* 0x01180000b71c783b */ /* 0x000e620000004200 */
[----:B------:R-:W-:Y:S01]  /*cd40*/  @!P5 HFMA2.BF16_V2 R233, -RZ.H0_H0, RZ.H0_H0, -R137.H1_H1 ;  /* 0x200000ffffe9d231 */ /* 0x000fe20000360989 */
[----:B------:R-:W-:Y:S01]  /*cd50*/  @!P6 PRMT R137, R234, 0x5410, RZ ;  /* 0x00005410ea89e816 */ /* 0x000fe200000000ff */
[C---:B--2---:R-:W-:Y:S03]  /*cd60*/  HMMA.16816.F32.BF16 R92, R24.reuse, R20, R92 ;  /* 0x00000014185c723c */ /* 0x044fe6000004185c */
[----:B------:R-:W-:Y:S01]  /*cd70*/  FADD.FTZ R33, R250, R33 ;  /* 0x00000021fa217221 */ /* 0x000fe20000010000 */
[----:B------:R-:W-:Y:S01]  /*cd80*/  @!P2 PRMT R118, R235, 0x5410, RZ ;  /* 0x00005410eb76a816 */ /* 0x000fe200000000ff */
[----:B------:R-:W-:Y:S01]  /*cd90*/  FADD.FTZ R34, R207, R34 ;  /* 0x00000022cf227221 */ /* 0x000fe20000010000 */
[C---:B------:R-:W-:Y:S01]  /*cda0*/  HMMA.16816.F32.BF16 R96, R24.reuse, R22, R96 ;  /* 0x000000161860723c */ /* 0x040fe20000041860 */
[----:B------:R-:W-:Y:S01]  /*cdb0*/  ISETP.LT.AND P2, PT, RZ, UR32, PT ;  /* 0x00000020ff007c0c */ /* 0x000fe2000bf41270 */
[----:B------:R-:W-:Y:S01]  /*cdc0*/  UIADD3 UR32, UR32, -0x1, URZ ;  /* 0xffffffff20207890 */ /* 0x000fe2000fffe03f */
[----:B------:R-:W-:Y:S02]  /*cdd0*/  STG.E.U16 desc[UR20][R166.64+0x72], R118 ;  /* 0x00007276a6007986 */ /* 0x000fe4000c101514 */
[----:B------:R-:W-:Y:S01]  /*cde0*/  FADD.FTZ R33, R209, R33 ;  /* 0x00000021d1217221 */ /* 0x000fe20000010000 */
[C---:B---3--:R-:W-:Y:S01]  /*cdf0*/  HMMA.16816.F32.BF16 R100, R24.reuse, R4, R100 ;  /* 0x000000041864723c */ /* 0x048fe20000041864 */
[----:B------:R-:W-:Y:S04]  /*ce00*/  STG.E.U16 desc[UR20][R168.64+0x70], R137 ;  /* 0x00007089a8007986 */ /* 0x000fe8000c101514 */
[----:B------:R-:W-:Y:S01]  /*ce10*/  FADD.FTZ R20, R208, R33 ;  /* 0x00000021d0147221 */ /* 0x000fe20000010000 */
[C---:B------:R-:W-:Y:S05]  /*ce20*/  HMMA.16816.F32.BF16 R104, R24.reuse, R6, R104 ;  /* 0x000000061868723c */ /* 0x040fea0000041868 */
[----:B------:R-:W-:Y:S01]  /*ce30*/  FADD.FTZ R21, R206, R34 ;  /* 0x00000022ce157221 */ /* 0x000fe20000010000 */
[C---:B----4-:R-:W-:Y:S05]  /*ce40*/  HMMA.16816.F32.BF16 R128, R24.reuse, R8, R12 ;  /* 0x000000081880723c */ /* 0x050fea000004180c */
[----:B------:R-:W-:Y:S01]  /*ce50*/  FADD.FTZ R20, R205, R20 ;  /* 0x00000014cd147221 */ /* 0x000fe20000010000 */
[C---:B------:R-:W-:Y:S05]  /*ce60*/  HMMA.16816.F32.BF16 R108, R24.reuse, R10, R108 ;  /* 0x0000000a186c723c */ /* 0x040fea000004186c */
[----:B------:R-:W-:Y:S01]  /*ce70*/  FADD.FTZ R21, R179, R21 ;  /* 0x00000015b3157221 */ /* 0x000fe20000010000 */
[----:B------:R-:W-:Y:S01]  /*ce80*/  FADD.FTZ R4, R204, R20 ;  /* 0x00000014cc047221 */ /* 0x000fe20000010000 */
[C---:B-1----:R-:W-:Y:S04]  /*ce90*/  HMMA.16816.F32.BF16 R132, R24.reuse, R28, R16 ;  /* 0x0000001c1884723c */ /* 0x042fe80000041810 */
[----:B------:R-:W-:Y:S01]  /*cea0*/  FADD.FTZ R21, R178, R21 ;  /* 0x00000015b2157221 */ /* 0x000fe20000010000 */
[----:B------:R-:W-:Y:S01]  /*ceb0*/  FADD.FTZ R4, R175, R4 ;  /* 0x00000004af047221 */ /* 0x000fe20000010000 */
[----:B------:R-:W-:Y:S01]  /*cec0*/  @!P5 PRMT R32, R233, 0x5410, RZ ;  /* 0x00005410e920d816 */ /* 0x000fe200000000ff */
[----:B------:R-:W-:Y:S04]  /*ced0*/  IMAD.MOV.U32 R117, RZ, RZ, R3 ;  /* 0x000000ffff757224 */ /* 0x000fe800078e0003 */
[----:B------:R-:W-:Y:S01]  /*cee0*/  FADD.FTZ R0, R176, R21 ;  /* 0x00000015b0007221 */ /* 0x000fe20000010000 */
[----:B------:R-:W-:Y:S01]  /*cef0*/  HMMA.16816.F32.BF16 R112, R24, R30, R112 ;  /* 0x0000001e1870723c */ /* 0x000fe20000041870 */
[----:B------:R-:W-:Y:S02]  /*cf00*/  STG.E.U16 desc[UR20][R168.64+0x72], R32 ;  /* 0x00007220a8007986 */ /* 0x000fe4000c101514 */
[----:B------:R-:W-:Y:S01]  /*cf10*/  FADD.FTZ R2, R177, R4 ;  /* 0x00000004b1027221 */ /* 0x000fe20000010000 */
[----:B------:R-:W-:Y:S01]  /*cf20*/  FADD.FTZ R0, R174, R0 ;  /* 0x00000000ae007221 */ /* 0x000fe20000010000 */
[----:B------:R-:W-:Y:S02]  /*cf30*/  IADD3 R205, P0, R166, -0x80, RZ ;  /* 0xffffff80a6cd7810 */ /* 0x000fe40007f1e0ff */
[----:B------:R-:W-:Y:S01]  /*cf40*/  FADD.FTZ R2, R173, R2 ;  /* 0x00000002ad027221 */ /* 0x000fe20000010000 */
[----:B------:R-:W-:Y:S03]  /*cf50*/  FADD.FTZ R163, R163, R0 ;  /* 0x00000000a3a37221 */ /* 0x000fe60000010000 */
[----:B------:R-:W-:Y:S01]  /*cf60*/  FADD.FTZ R0, R172, R2 ;  /* 0x00000002ac007221 */ /* 0x000fe20000010000 */
[----:B------:R-:W-:Y:S01]  /*cf70*/  FADD.FTZ R2, R162, R163 ;  /* 0x000000a3a2027221 */ /* 0x000fe20000010000 */
[----:B------:R-:W-:Y:S03]  /*cf80*/  IADD3.X R204, R167, -0x1, RZ, P0, !PT ;  /* 0xffffffffa7cc7810 */ /* 0x000fe600007fe4ff */
[----:B------:R1:W-:Y:S04]  /*cf90*/  STL [R1+0x4], R0 ;  /* 0x0000040001007387 */ /* 0x0003e80000100800 */
[----:B------:R2:W-:Y:S01]  /*cfa0*/  STL [R1], R2 ;  /* 0x0000000201007387 */ /* 0x0005e20000100800 */
[----:B-1----:R-:W-:Y:S01]  /*cfb0*/  IMAD.MOV.U32 R0, RZ, RZ, R116 ;  /* 0x000000ffff007224 */ /* 0x002fe200078e0074 */
[----:B------:R-:W-:Y:S06]  /*cfc0*/  @P2 BRA `(.L_x_892) ;  /* 0xffffffb8009c2947 */ /* 0x000fec000383ffff */
.L_x_891:
[----:B-1----:R-:W2:Y:S01]  /*cfd0*/  LDL.LU R5, [R1+0x4] ;  /* 0x0000040001057983 */ /* 0x002ea20000300800 */
[----:B------:R-:W-:-:S03]  /*cfe0*/  ULDC UR4, c[0x0][0x38c] ;  /* 0x0000e30000047ab9 */ /* 0x000fc60000000800 */
[----:B------:R-:W3:Y:S01]  /*cff0*/  LDL.LU R4, [R1] ;  /* 0x0000000001047983 */ /* 0x000ee20000300800 */
[----:B------:R-:W-:Y:S01]  /*d000*/  UMOV UR5, 0x400 ;  /* 0x0000040000057882 */ /* 0x000fe20000000000 */
[----:B------:R-:W-:Y:S01]  /*d010*/  UISETP.NE.AND UP0, UPT, UR12, -0x1, UPT ;  /* 0xffffffff0c00788c */ /* 0x000fe2000bf05270 */
[----:B------:R-:W1:Y:S02]  /*d020*/  S2R R137, SR_TID.X ;  /* 0x0000000000897919 */ /* 0x000e640000002100 */
[----:B-1----:R-:W-:-:S04]  /*d030*/  SHF.R.S32.HI R138, RZ, 0x1f, R137 ;  /* 0x0000001fff8a7819 */ /* 0x002fc80000011489 */
[CC--:B------:R-:W-:Y:S02]  /*d040*/  LEA.HI R6, R138.reuse, R137.reuse, RZ, 0x2 ;  /* 0x000000898a067211 */ /* 0x0c0fe400078f10ff */
[----:B------:R-:W-:-:S04]  /*d050*/  LEA.HI R136, R138, R137, RZ, 0x5 ;  /* 0x000000898a887211 */ /* 0x000fc800078f28ff */
[----:B------:R-:W-:Y:S01]  /*d060*/  SHF.R.S32.HI R7, RZ, 0x5, R136 ;  /* 0x00000005ff077819 */ /* 0x000fe20000011488 */
[----:B--2---:R-:W1:Y:S04]  /*d070*/  SHFL.BFLY PT, R2, R5, 0x2, 0x1f ;  /* 0x0c401f0005027f89 */ /* 0x004e6800000e0000 */
[----:B---3--:R-:W2:Y:S01]  /*d080*/  SHFL.BFLY PT, R0, R4, 0x2, 0x1f ;  /* 0x0c401f0004007f89 */ /* 0x008ea200000e0000 */
[----:B-1----:R-:W-:Y:S01]  /*d090*/  FADD.FTZ R2, R2, R5 ;  /* 0x0000000502027221 */ /* 0x002fe20000010000 */
[----:B--2---:R-:W-:-:S04]  /*d0a0*/  FADD.FTZ R0, R0, R4 ;  /* 0x0000000400007221 */ /* 0x004fc80000010000 */
[----:B------:R-:W1:Y:S04]  /*d0b0*/  SHFL.BFLY PT, R5, R2, 0x1, 0x1f ;  /* 0x0c201f0002057f89 */ /* 0x000e6800000e0000 */
[----:B------:R-:W2:Y:S01]  /*d0c0*/  SHFL.BFLY PT, R4, R0, 0x1, 0x1f ;  /* 0x0c201f0000047f89 */ /* 0x000ea200000e0000 */
[----:B-1----:R-:W-:Y:S01]  /*d0d0*/  FADD.FTZ R117, R2, R5 ;  /* 0x0000000502757221 */ /* 0x002fe20000010000 */
[----:B------:R-:W-:Y:S02]  /*d0e0*/  MOV R2, 0x3f800000 ;  /* 0x3f80000000027802 */ /* 0x000fe40000000f00 */
[----:B------:R-:W-:Y:S01]  /*d0f0*/  SHF.R.S32.HI R5, RZ, 0x1f, R6 ;  /* 0x0000001fff057819 */ /* 0x000fe20000011406 */
[----:B--2--5:R-:W-:Y:S01]  /*d100*/  FADD.FTZ R118, R0, R4 ;  /* 0x0000000400767221 */ /* 0x024fe20000010000 */
[----:B------:R-:W-:-:S02]  /*d110*/  FSETP.NE.FTZ.AND P3, PT, R117, RZ, PT ;  /* 0x000000ff7500720b */ /* 0x000fc40003f75000 */
[----:B------:R-:W-:Y:S02]  /*d120*/  MOV R4, 0x3f800000 ;  /* 0x3f80000000047802 */ /* 0x000fe40000000f00 */
[----:B------:R-:W-:Y:S02]  /*d130*/  FSETP.NE.FTZ.AND P0, PT, R118, RZ, PT ;  /* 0x000000ff7600720b */ /* 0x000fe40003f15000 */
[----:B------:R-:W-:Y:S02]  /*d140*/  SHF.R.S32.HI R0, RZ, 0x2, R6 ;  /* 0x00000002ff007819 */ /* 0x000fe40000011406 */
[----:B------:R-:W-:Y:S02]  /*d150*/  LOP3.LUT R6, R6, 0x3ffffffc, RZ, 0xc0, !PT ;  /* 0x3ffffffc06067812 */ /* 0x000fe400078ec0ff */
[----:B------:R-:W-:Y:S02]  /*d160*/  LEA.HI R5, R5, R0, RZ, 0x3 ;  /* 0x0000000005057211 */ /* 0x000fe400078f18ff */
[----:B------:R-:W-:Y:S01]  /*d170*/  IADD3 R6, -R6, R137, RZ ;  /* 0x0000008906067210 */ /* 0x000fe20007ffe1ff */
[----:B------:R-:W1:Y:S01]  /*d180*/  @P3 MUFU.RCP R2, R117 ;  /* 0x0000007500023308 */ /* 0x000e620000001000 */
[----:B------:R-:W-:-:S02]  /*d190*/  LOP3.LUT R5, R5, 0xfffffff8, RZ, 0xc0, !PT ;  /* 0xfffffff805057812 */ /* 0x000fc400078ec0ff */
[----:B------:R-:W-:Y:S02]  /*d1a0*/  LEA R119, R7, R6, 0x9 ;  /* 0x0000000607777211 */ /* 0x000fe400078e48ff */
[----:B------:R-:W-:-:S03]  /*d1b0*/  IADD3 R21, R0, -R5, RZ ;  /* 0x8000000500157210 */ /* 0x000fc60007ffe0ff */
[----:B------:R-:W2:Y:S01]  /*d1c0*/  @P0 MUFU.RCP R4, R118 ;  /* 0x0000007600040308 */ /* 0x000ea20000001000 */
[----:B------:R-:W-:Y:S01]  /*d1d0*/  R2P PR, R21, 0x6 ;  /* 0x0000000615007804 */ /* 0x000fe20000000000 */
[----:B-1----:R-:W-:-:S04]  /*d1e0*/  FMUL.FTZ R2, R2, UR4 ;  /* 0x0000000402027c20 */ /* 0x002fc80008410000 */
[C---:B------:R-:W-:Y:S01]  /*d1f0*/  FMUL.FTZ R8, R2.reuse, R37 ;  /* 0x0000002502087220 */ /* 0x040fe20000410000 */
[C---:B------:R-:W-:Y:S01]  /*d200*/  FMUL.FTZ R10, R2.reuse, R41 ;  /* 0x00000029020a7220 */ /* 0x040fe20000410000 */
[C---:B------:R-:W-:Y:S01]  /*d210*/  FMUL.FTZ R124, R2.reuse, R124 ;  /* 0x0000007c027c7220 */ /* 0x040fe20000410000 */
[----:B------:R-:W-:Y:S01]  /*d220*/  FMUL.FTZ R6, R2, R125 ;  /* 0x0000007d02067220 */ /* 0x000fe20000410000 */
        /* <DEDUP_REMOVED lines=94> */
[----:B------:R-:W-:Y:S01]  /*d810*/  SHF.L.U32 R0, R21, 0x6, RZ ;  /* 0x0000000615007819 */ /* 0x000fe200000006ff */
[----:B-1----:R-:W-:Y:S01]  /*d820*/  ULEA UR4, UR4, UR5, 0x18 ;  /* 0x0000000504047291 */ /* 0x002fe2000f8ec03f */
[----:B------:R-:W-:-:S02]  /*d830*/  F2FP.BF16.F32.PACK_AB R13, R13, R2 ;  /* 0x000000020d0d723e */ /* 0x000fc400000010ff */
[----:B------:R-:W-:Y:S02]  /*d840*/  LOP3.LUT R0, R0, 0x1c0, RZ, 0xc0, !PT ;  /* 0x000001c000007812 */ /* 0x000fe400078ec0ff */
[----:B------:R-:W-:Y:S02]  /*d850*/  LOP3.LUT R2, R21, 0x1, RZ, 0xc0, !PT ;  /* 0x0000000115027812 */ /* 0x000fe400078ec0ff */
[----:B------:R-:W-:Y:S02]  /*d860*/  LEA.HI R0, R0, R0, RZ, 0x1d ;  /* 0x0000000000007211 */ /* 0x000fe400078fe8ff */
[----:B------:R-:W-:Y:S02]  /*d870*/  ISETP.NE.U32.AND P4, PT, R2, 0x1, PT ;  /* 0x000000010200780c */ /* 0x000fe40003f85070 */
[----:B------:R-:W-:Y:S02]  /*d880*/  LEA R0, R119, R0, 0x1 ;  /* 0x0000000077007211 */ /* 0x000fe400078e08ff */
[----:B------:R-:W-:-:S02]  /*d890*/  F2FP.BF16.F32.PACK_AB R6, R6, R124 ;  /* 0x0000007c0606723e */ /* 0x000fc400000010ff */
[----:B------:R-:W-:Y:S02]  /*d8a0*/  F2FP.BF16.F32.PACK_AB R10, R10, R4 ;  /* 0x000000040a0a723e */ /* 0x000fe400000010ff */
[----:B------:R-:W-:Y:S01]  /*d8b0*/  LEA R0, R0, UR4, 0x1 ;  /* 0x0000000400007c11 */ /* 0x000fe2000f8e08ff */
[----:B------:R-:W-:Y:S01]  /*d8c0*/  @UP0 ULDC.64 UR4, c[0x0][0x298] ;  /* 0x0000a60000040ab9 */ /* 0x000fe20000000a00 */
[----:B------:R-:W-:Y:S01]  /*d8d0*/  MOV R4, 0x20 ;  /* 0x0000002000047802 */ /* 0x000fe20000000f00 */
[----:B------:R-:W-:Y:S01]  /*d8e0*/  @UP0 UIMAD.WIDE.U32 UR8, UR12, UR4, URZ ;  /* 0x000000040c0802a5 */ /* 0x000fe2000f8e003f */
[----:B------:R-:W-:Y:S01]  /*d8f0*/  F2FP.BF16.F32.PACK_AB R5, R5, R126 ;  /* 0x0000007e0505723e */ /* 0x000fe200000010ff */
[----:B------:R1:W-:Y:S01]  /*d900*/  STS [R0], R6 ;  /* 0x0000000600007388 */ /* 0x0003e20000000800 */
[----:B------:R-:W-:Y:S01]  /*d910*/  SEL R4, R4, 0xffffffe0, !P1 ;  /* 0xffffffe004047807 */ /* 0x000fe20004800000 */
[----:B------:R-:W-:Y:S01]  /*d920*/  @UP0 UIMAD UR6, UR12, UR5, UR9 ;  /* 0x000000050c0602a4 */ /* 0x000fe2000f8e0209 */
[----:B------:R-:W-:Y:S01]  /*d930*/  IADD3 R2, R0, -0x10, RZ ;  /* 0xfffffff000027810 */ /* 0x000fe20007ffe0ff */
[----:B------:R2:W-:Y:S01]  /*d940*/  STS [R0+0x400], R5 ;  /* 0x0004000500007388 */ /* 0x0005e20000000800 */
[----:B------:R-:W-:-:S02]  /*d950*/  F2FP.BF16.F32.PACK_AB R7, R7, R120 ;  /* 0x000000780707723e */ /* 0x000fc400000010ff */
[----:B------:R-:W-:Y:S02]  /*d960*/  F2FP.BF16.F32.PACK_AB R9, R9, R122 ;  /* 0x0000007a0909723e */ /* 0x000fe400000010ff */
[----:B------:R-:W-:Y:S02]  /*d970*/  @P4 IADD3 R2, R0, 0x10, RZ ;  /* 0x0000001000024810 */ /* 0x000fe40007ffe0ff */
[----:B------:R-:W-:Y:S02]  /*d980*/  F2FP.BF16.F32.PACK_AB R8, R8, R23 ;  /* 0x000000170808723e */ /* 0x000fe400000010ff */
[----:B------:R-:W-:Y:S01]  /*d990*/  F2FP.BF16.F32.PACK_AB R11, R11, R38 ;  /* 0x000000260b0b723e */ /* 0x000fe200000010ff */
[----:B------:R3:W-:Y:S01]  /*d9a0*/  STS [R2], R7 ;  /* 0x0000000702007388 */ /* 0x0007e20000000800 */
[----:B------:R-:W-:Y:S02]  /*d9b0*/  F2FP.BF16.F32.PACK_AB R12, R12, R44 ;  /* 0x0000002c0c0c723e */ /* 0x000fe400000010ff */
[----:B------:R-:W-:Y:S01]  /*d9c0*/  F2FP.BF16.F32.PACK_AB R15, R15, R46 ;  /* 0x0000002e0f0f723e */ /* 0x000fe200000010ff */
[----:B------:R4:W-:Y:S01]  /*d9d0*/  STS [R2+0x400], R9 ;  /* 0x0004000902007388 */ /* 0x0009e20000000800 */
[----:B------:R-:W-:-:S02]  /*d9e0*/  F2FP.BF16.F32.PACK_AB R14, R14, R48 ;  /* 0x000000300e0e723e */ /* 0x000fc400000010ff */
[----:B------:R-:W-:Y:S02]  /*d9f0*/  F2FP.BF16.F32.PACK_AB R20, R20, R50 ;  /* 0x000000321414723e */ /* 0x000fe400000010ff */
[----:B------:R-:W-:Y:S02]  /*da00*/  F2FP.BF16.F32.PACK_AB R19, R19, R52 ;  /* 0x000000341313723e */ /* 0x000fe400000010ff */
[----:B-1----:R-:W-:Y:S02]  /*da10*/  MOV R6, 0x40 ;  /* 0x0000004000067802 */ /* 0x002fe40000000f00 */
[----:B------:R-:W-:Y:S02]  /*da20*/  F2FP.BF16.F32.PACK_AB R18, R18, R54 ;  /* 0x000000361212723e */ /* 0x000fe400000010ff */
[----:B--2---:R-:W-:Y:S02]  /*da30*/  IADD3 R5, R0, R4, RZ ;  /* 0x0000000400057210 */ /* 0x004fe40007ffe0ff */
[----:B------:R-:W-:-:S02]  /*da40*/  SEL R6, R6, 0xffffffc0, !P2 ;  /* 0xffffffc006067807 */ /* 0x000fc40005000000 */
[----:B------:R-:W-:Y:S01]  /*da50*/  IADD3 R4, R4, R2, RZ ;  /* 0x0000000204047210 */ /* 0x000fe20007ffe0ff */
[----:B------:R1:W-:Y:S01]  /*da60*/  STS [R5], R8 ;  /* 0x0000000805007388 */ /* 0x0003e20000000800 */
[----:B------:R-:W-:Y:S02]  /*da70*/  F2FP.BF16.F32.PACK_AB R16, R16, R58 ;  /* 0x0000003a1010723e */ /* 0x000fe400000010ff */
[----:B------:R-:W-:Y:S01]  /*da80*/  PLOP3.LUT P1, PT, PT, PT, UP0, 0x80, 0x0 ;  /* 0x000000000000781c */ /* 0x000fe20003f2f008 */
[----:B------:R-:W-:Y:S01]  /*da90*/  STS [R5+0x400], R11 ;  /* 0x0004000b05007388 */ /* 0x000fe20000000800 */
[----:B---3--:R-:W-:Y:S02]  /*daa0*/  IADD3 R7, R5, R6, RZ ;  /* 0x0000000605077210 */ /* 0x008fe40007ffe0ff */
[----:B------:R-:W-:Y:S01]  /*dab0*/  F2FP.BF16.F32.PACK_AB R17, R17, R56 ;  /* 0x000000381111723e */ /* 0x000fe200000010ff */
[----:B------:R-:W-:Y:S01]  /*dac0*/  STS [R4], R10 ;  /* 0x0000000a04007388 */ /* 0x000fe20000000800 */
[----:B----4-:R-:W-:-:S02]  /*dad0*/  IADD3 R9, R0, R6, RZ ;  /* 0x0000000600097210 */ /* 0x010fc40007ffe0ff */
[----:B------:R-:W-:Y:S01]  /*dae0*/  F2FP.BF16.F32.PACK_AB R43, R61, R60 ;  /* 0x0000003c3d2b723e */ /* 0x000fe200000010ff */
[----:B------:R-:W-:Y:S01]  /*daf0*/  STS [R4+0x400], R13 ;  /* 0x0004000d04007388 */ /* 0x000fe20000000800 */
[----:B------:R-:W-:Y:S02]  /*db00*/  F2FP.BF16.F32.PACK_AB R42, R42, R62 ;  /* 0x0000003e2a2a723e */ /* 0x000fe400000010ff */
[----:B------:R-:W-:Y:S01]  /*db10*/  F2FP.BF16.F32.PACK_AB R41, R41, R64 ;  /* 0x000000402929723e */ /* 0x000fe200000010ff */
[----:B------:R-:W-:Y:S01]  /*db20*/  STS [R9], R12 ;  /* 0x0000000c09007388 */ /* 0x000fe20000000800 */
[----:B------:R-:W-:Y:S02]  /*db30*/  F2FP.BF16.F32.PACK_AB R40, R40, R66 ;  /* 0x000000422828723e */ /* 0x000fe400000010ff */
[----:B------:R-:W-:Y:S01]  /*db40*/  F2FP.BF16.F32.PACK_AB R39, R69, R68 ;  /* 0x000000444527723e */ /* 0x000fe200000010ff */
[----:B------:R-:W-:Y:S01]  /*db50*/  STS [R9+0x400], R15 ;  /* 0x0004000f09007388 */ /* 0x000fe20000000800 */
[----:B------:R-:W-:-:S02]  /*db60*/  F2FP.BF16.F32.PACK_AB R38, R71, R70 ;  /* 0x000000464726723e */ /* 0x000fc400000010ff */
[----:B------:R-:W-:Y:S02]  /*db70*/  F2FP.BF16.F32.PACK_AB R37, R37, R72 ;  /* 0x000000482525723e */ /* 0x000fe400000010ff */
[----:B-1----:R-:W-:Y:S02]  /*db80*/  IADD3 R8, R6, R2, RZ ;  /* 0x0000000206087210 */ /* 0x002fe40007ffe0ff */
[----:B------:R-:W-:Y:S02]  /*db90*/  IADD3 R6, R4, R6, RZ ;  /* 0x0000000604067210 */ /* 0x000fe40007ffe0ff */
[----:B------:R-:W-:Y:S01]  /*dba0*/  F2FP.BF16.F32.PACK_AB R36, R36, R74 ;  /* 0x0000004a2424723e */ /* 0x000fe200000010ff */
[----:B------:R-:W-:Y:S01]  /*dbb0*/  STS [R8], R14 ;  /* 0x0000000e08007388 */ /* 0x000fe20000000800 */
[----:B------:R-:W-:Y:S02]  /*dbc0*/  F2FP.BF16.F32.PACK_AB R35, R35, R76 ;  /* 0x0000004c2323723e */ /* 0x000fe400000010ff */
[----:B------:R-:W-:Y:S01]  /*dbd0*/  F2FP.BF16.F32.PACK_AB R34, R34, R78 ;  /* 0x0000004e2222723e */ /* 0x000fe200000010ff */
[----:B------:R-:W-:Y:S01]  /*dbe0*/  STS [R8+0x400], R20 ;  /* 0x0004001408007388 */ /* 0x000fe20000000800 */
        /* <DEDUP_REMOVED lines=8> */
[----:B------:R-:W-:Y:S01]  /*dc70*/  STS [R6+0x400], R16 ;  /* 0x0004001006007388 */ /* 0x000fe20000000800 */
[----:B------:R-:W-:-:S02]  /*dc80*/  F2FP.BF16.F32.PACK_AB R25, R25, R92 ;  /* 0x0000005c1919723e */ /* 0x000fc400000010ff */
[----:B------:R-:W-:Y:S01]  /*dc90*/  F2FP.BF16.F32.PACK_AB R24, R24, R94 ;  /* 0x0000005e1818723e */ /* 0x000fe200000010ff */
[----:B------:R3:W-:Y:S01]  /*dca0*/  STS [R6], R17 ;  /* 0x0000001106007388 */ /* 0x0007e20000000800 */
[----:B------:R-:W-:Y:S02]  /*dcb0*/  F2FP.BF16.F32.PACK_AB R23, R97, R96 ;  /* 0x000000606117723e */ /* 0x000fe400000010ff */
[----:B------:R-:W-:Y:S02]  /*dcc0*/  F2FP.BF16.F32.PACK_AB R22, R22, R98 ;  /* 0x000000621616723e */ /* 0x000fe400000010ff */
[----:B-1----:R-:W-:Y:S02]  /*dcd0*/  F2FP.BF16.F32.PACK_AB R19, R101, R100 ;  /* 0x000000646513723e */ /* 0x002fe400000010ff */
[----:B--2---:R-:W-:Y:S02]  /*dce0*/  F2FP.BF16.F32.PACK_AB R18, R103, R102 ;  /* 0x000000666712723e */ /* 0x004fe400000010ff */
[----:B---3--:R-:W-:Y:S01]  /*dcf0*/  F2FP.BF16.F32.PACK_AB R17, R105, R104 ;  /* 0x000000686911723e */ /* 0x008fe200000010ff */
[----:B------:R-:W-:Y:S06]  /*dd00*/  @P1 BRA `(.L_x_895) ;  /* 0x00000000001c1947 */ /* 0x000fec0003800000 */
[----:B------:R-:W1:Y:S01]  /*dd10*/  S2UR UR7, SR_CTAID.Y ;  /* 0x00000000000779c3 */ /* 0x000e620000002600 */
[----:B------:R-:W-:Y:S01]  /*dd20*/  ULDC.64 UR4, c[0x0][0x290] ;  /* 0x0000a40000047ab9 */ /* 0x000fe20000000a00 */
[----:B-1----:R-:W-:Y:S02]  /*dd30*/  USHF.R.S32.HI UR6, URZ, 0x1f, UR7 ;  /* 0x0000001f3f067899 */ /* 0x002fe40008011407 */
[----:B------:R-:W-:Y:S02]  /*dd40*/  UIMAD.WIDE.U32 UR8, UR7, UR4, URZ ;  /* 0x00000004070872a5 */ /* 0x000fe4000f8e003f */
[----:B------:R-:W-:-:S04]  /*dd50*/  UIMAD UR6, UR6, UR4, URZ ;  /* 0x00000004060672a4 */ /* 0x000fc8000f8e023f */
[----:B------:R-:W-:-:S04]  /*dd60*/  UIMAD UR6, UR7, UR5, UR6 ;  /* 0x00000005070672a4 */ /* 0x000fc8000f8e0206 */
[----:B------:R-:W-:-:S12]  /*dd70*/  UIADD3 UR6, UR9, UR6, URZ ;  /* 0x0000000609067290 */ /* 0x000fd8000fffe03f */
.L_x_895:
[----:B------:R-:W-:Y:S01]  /*dd80*/  ULDC.U8 UR4, c[0x0][0x3d8] ;  /* 0x0000f60000047ab9 */ /* 0x000fe20000000000 */
[----:B------:R-:W-:Y:S01]  /*dd90*/  ULDC.U8 UR7, c[0x0][0x3d9] ;  /* 0x0000f64000077ab9 */ /* 0x000fe20000000000 */
[----:B------:R-:W-:Y:S02]  /*dda0*/  ISETP.NE.AND P4, PT, RZ, UR4, PT ;  /* 0x00000004ff007c0c */ /* 0x000fe4000bf85270 */
[----:B------:R-:W-:Y:S02]  /*ddb0*/  CS2R R20, SRZ ;  /* 0x0000000000147805 */ /* 0x000fe4000001ff00 */
[----:B------:R-:W-:Y:S02]  /*ddc0*/  F2FP.BF16.F32.PACK_AB R16, R107, R106 ;  /* 0x0000006a6b10723e */ /* 0x000fe400000010ff */
[----:B------:R-:W-:Y:S02]  /*ddd0*/  ISETP.NE.OR P1, PT, RZ, UR7, !P4 ;  /* 0x00000007ff007c0c */ /* 0x000fe4000e725670 */
        /* <DEDUP_REMOVED lines=8> */
[----:B------:R-:W-:Y:S01]  /*de60*/  PLOP3.LUT P5, PT, PT, PT, PT, 0x8, 0x0 ;  /* 0x000000000000781c */ /* 0x000fe20003fae170 */
[----:B------:R-:W-:-:S12]  /*de70*/  @P1 BRA `(.L_x_896) ;  /* 0x0000000000201947 */ /* 0x000fd80003800000 */
[----:B------:R-:W1:Y:S01]  /*de80*/  S2UR UR4, SR_CTAID.Y ;  /* 0x00000000000479c3 */ /* 0x000e620000002600 */
[----:B------:R-:W-:Y:S01]  /*de90*/  ULDC UR5, c[0x0][0x2c4] ;  /* 0x0000b10000057ab9 */ /* 0x000fe20000000800 */
[----:B------:R-:W-:Y:S01]  /*dea0*/  PLOP3.LUT P5, PT, PT, PT, PT, 0x80, 0x0 ;  /* 0x000000000000781c */ /* 0x000fe20003faf070 */
[----:B-1----:R-:W-:-:S04]  /*deb0*/  UIMAD UR4, UR4, UR5, URZ ;  /* 0x00000005040472a4 */ /* 0x002fc8000f8e023f */
[----:B------:R-:W-:-:S04]  /*dec0*/  USEL UR12, UR4, UR12, !UP0 ;  /* 0x0000000c040c7287 */ /* 0x000fc8000c000000 */
[----:B------:R-:W-:Y:S02]  /*ded0*/  USHF.R.S32.HI UR4, URZ, 0x1f, UR12 ;  /* 0x0000001f3f047899 */ /* 0x000fe4000801140c */
[----:B------:R-:W-:-:S04]  /*dee0*/  IMAD.U32 R20, RZ, RZ, UR12 ;  /* 0x0000000cff147e24 */ /* 0x000fc8000f8e00ff */
[----:B------:R-:W-:-:S07]  /*def0*/  MOV R21, UR4 ;  /* 0x0000000400157c02 */ /* 0x000fce0008000f00 */
.L_x_896:
[----:B------:R-:W-:Y:S01]  /*df00*/  ISETP.NE.AND P1, PT, RZ, UR7, PT ;  /* 0x00000007ff007c0c */ /* 0x000fe2000bf25270 */
[----:B------:R-:W-:Y:S01]  /*df10*/  STS [R0+0x2000], R43 ;  /* 0x0020002b00007388 */ /* 0x000fe20000000800 */
[----:B------:R-:W-:Y:S01]  /*df20*/  PLOP3.LUT P2, PT, PT, PT, PT, 0x8, 0x0 ;  /* 0x000000000000781c */ /* 0x000fe20003f4e170 */
[----:B------:R-:W1:Y:S01]  /*df30*/  S2UR UR4, SR_CTAID.X ;  /* 0x00000000000479c3 */ /* 0x000e620000002500 */
[----:B------:R-:W-:Y:S01]  /*df40*/  BSSY B0, `(.L_x_897) ;  /* 0x0000075000007945 */ /* 0x000fe20003800000 */
[----:B------:R-:W-:Y:S04]  /*df50*/  STS [R0+0x2400], R42 ;  /* 0x0024002a00007388 */ /* 0x000fe80000000800 */
[----:B------:R-:W-:Y:S04]  /*df60*/  STS [R2+0x2000], R41 ;  /* 0x0020002902007388 */ /* 0x000fe80000000800 */
[----:B------:R2:W-:Y:S01]  /*df70*/  STS [R2+0x2400], R40 ;  /* 0x0024002802007388 */ /* 0x0005e20000000800 */
[----:B------:R-:W-:-:S03]  /*df80*/  @!P1 PLOP3.LUT P2, PT, P4, PT, PT, 0x80, 0x0 ;  /* 0x000000000000981c */ /* 0x000fc6000274f070 */
[----:B------:R-:W-:Y:S04]  /*df90*/  STS [R5+0x2000], R39 ;  /* 0x0020002705007388 */ /* 0x000fe80000000800 */
[----:B------:R-:W-:Y:S04]  /*dfa0*/  STS [R5+0x2400], R38 ;  /* 0x0024002605007388 */ /* 0x000fe80000000800 */
[----:B------:R-:W-:Y:S01]  /*dfb0*/  STS [R4+0x2000], R37 ;  /* 0x0020002504007388 */ /* 0x000fe20000000800 */
[----:B-1----:R-:W-:-:S03]  /*dfc0*/  UIMAD UR7, UR4, -0x40, UR14 ;  /* 0xffffffc0040778a4 */ /* 0x002fc6000f8e020e */
[----:B------:R-:W-:Y:S04]  /*dfd0*/  STS [R4+0x2400], R36 ;  /* 0x0024002404007388 */ /* 0x000fe80000000800 */
[----:B------:R-:W-:Y:S04]  /*dfe0*/  STS [R9+0x2000], R35 ;  /* 0x0020002309007388 */ /* 0x000fe80000000800 */
[----:B------:R-:W-:Y:S04]  /*dff0*/  STS [R9+0x2400], R34 ;  /* 0x0024002209007388 */ /* 0x000fe80000000800 */
[----:B------:R1:W-:Y:S04]  /*e000*/  STS [R8+0x2000], R29 ;  /* 0x0020001d08007388 */ /* 0x0003e80000000800 */
[----:B------:R-:W-:Y:S04]  /*e010*/  STS [R8+0x2400], R31 ;  /* 0x0024001f08007388 */ /* 0x000fe80000000800 */
[----:B------:R-:W-:Y:S04]  /*e020*/  STS [R7+0x2000], R30 ;  /* 0x0020001e07007388 */ /* 0x000fe80000000800 */
[----:B------:R-:W-:Y:S01]  /*e030*/  STS [R7+0x2400], R28 ;  /* 0x0024001c07007388 */ /* 0x000fe20000000800 */
[----:B--2---:R-:W2:Y:S03]  /*e040*/  S2R R40, SR_TID.X ;  /* 0x0000000000287919 */ /* 0x004ea60000002100 */
[----:B------:R-:W-:Y:S04]  /*e050*/  STS [R6+0x2000], R27 ;  /* 0x0020001b06007388 */ /* 0x000fe80000000800 */
[----:B------:R-:W-:Y:S01]  /*e060*/  STS [R6+0x2400], R26 ;  /* 0x0024001a06007388 */ /* 0x000fe20000000800 */
[----:B-1----:R-:W1:Y:S03]  /*e070*/  @!P1 LDC R29, c[0x0][0x2c4] ;  /* 0x0000b100ff1d9b82 */ /* 0x002e660000000800 */
[----:B------:R-:W-:Y:S04]  /*e080*/  STS [R0+0x4000], R25 ;  /* 0x0040001900007388 */ /* 0x000fe80000000800 */
[----:B------:R-:W-:Y:S04]  /*e090*/  STS [R0+0x4400], R24 ;  /* 0x0044001800007388 */ /* 0x000fe80000000800 */
[----:B------:R-:W-:Y:S04]  /*e0a0*/  STS [R2+0x4000], R23 ;  /* 0x0040001702007388 */ /* 0x000fe80000000800 */
[----:B------:R3:W-:Y:S04]  /*e0b0*/  STS [R2+0x4400], R22 ;  /* 0x0044001602007388 */ /* 0x0007e80000000800 */
[----:B------:R-:W-:Y:S04]  /*e0c0*/  STS [R5+0x4000], R19 ;  /* 0x0040001305007388 */ /* 0x000fe80000000800 */
[----:B------:R-:W-:Y:S01]  /*e0d0*/  STS [R5+0x4400], R18 ;  /* 0x0044001205007388 */ /* 0x000fe20000000800 */
[----:B-1----:R-:W1:Y:S03]  /*e0e0*/  @P2 LDC R29, c[0x0][0x2e4] ;  /* 0x0000b900ff1d2b82 */ /* 0x002e660000000800 */
[----:B------:R2:W-:Y:S04]  /*e0f0*/  STS [R4+0x4000], R17 ;  /* 0x0040001104007388 */ /* 0x0005e80000000800 */
[----:B------:R4:W-:Y:S04]  /*e100*/  STS [R4+0x4400], R16 ;  /* 0x0044001004007388 */ /* 0x0009e80000000800 */
[----:B------:R-:W-:Y:S04]  /*e110*/  STS [R9+0x4000], R15 ;  /* 0x0040000f09007388 */ /* 0x000fe80000000800 */
[----:B------:R5:W-:Y:S01]  /*e120*/  STS [R9+0x4400], R14 ;  /* 0x0044000e09007388 */ /* 0x000be20000000800 */
[----:B---3--:R-:W-:-:S03]  /*e130*/  @P1 IMAD.MOV.U32 R2, RZ, RZ, 0x1 ;  /* 0x00000001ff021424 */ /* 0x008fc600078e00ff */
[----:B------:R-:W-:Y:S04]  /*e140*/  STS [R8+0x4000], R13 ;  /* 0x0040000d08007388 */ /* 0x000fe80000000800 */
[----:B------:R3:W-:Y:S04]  /*e150*/  STS [R8+0x4400], R12 ;  /* 0x0044000c08007388 */ /* 0x0007e80000000800 */
[----:B------:R1:W-:Y:S01]  /*e160*/  STS [R7+0x4000], R11 ;  /* 0x0040000b07007388 */ /* 0x0003e20000000800 */
[----:B--2---:R-:W-:-:S03]  /*e170*/  SHF.R.S32.HI R17, RZ, 0x1f, R40 ;  /* 0x0000001fff117819 */ /* 0x004fc60000011428 */
[----:B------:R2:W-:Y:S01]  /*e180*/  STS [R7+0x4400], R10 ;  /* 0x0044000a07007388 */ /* 0x0005e20000000800 */
[----:B----4-:R-:W4:Y:S01]  /*e190*/  @P1 LDC.64 R4, c[0x0][0x2c0] ;  /* 0x0000b000ff041b82 */ /* 0x010f220000000a00 */
[----:B------:R-:W-:Y:S02]  /*e1a0*/  LEA.HI R17, R17, R40, RZ, 0x3 ;  /* 0x0000002811117211 */ /* 0x000fe400078f18ff */
[----:B------:R-:W-:Y:S01]  /*e1b0*/  STS [R6+0x4000], R33 ;  /* 0x0040002106007388 */ /* 0x000fe20000000800 */
[----:B------:R-:W-:Y:S02]  /*e1c0*/  LEA.HI R16, R138, R137, RZ, 0x3 ;  /* 0x000000898a107211 */ /* 0x000fe400078f18ff */
[----:B------:R-:W-:Y:S01]  /*e1d0*/  LOP3.LUT R0, R17, 0xfffffff8, RZ, 0xc0, !PT ;  /* 0xfffffff811007812 */ /* 0x000fe200078ec0ff */
[----:B------:R4:W-:Y:S01]  /*e1e0*/  STS [R6+0x4400], R32 ;  /* 0x0044002006007388 */ /* 0x0009e20000000800 */
[----:B-----5:R-:W5:Y:S08]  /*e1f0*/  @P0 LDC R14, c[0x0][0x2e8] ;  /* 0x0000ba00ff0e0b82 */ /* 0x020f700000000800 */
[----:B------:R-:W-:Y:S01]  /*e200*/  BAR.SYNC.DEFER_BLOCKING 0x0 ;  /* 0x0000000000007b1d */ /* 0x000fe20000010000 */
[----:B---3--:R-:W-:-:S07]  /*e210*/  SHF.R.S32.HI R12, RZ, 0x3, R16 ;  /* 0x00000003ff0c7819 */ /* 0x008fce0000011410 */
[----:B------:R-:W3:Y:S01]  /*e220*/  @!P1 LDC R13, c[0x0][0x270] ;  /* 0x00009c00ff0d9b82 */ /* 0x000ee20000000800 */
[----:B------:R-:W5:Y:S01]  /*e230*/  S2R R15, SR_CTAID.Y ;  /* 0x00000000000f7919 */ /* 0x000f620000002600 */
[----:B-1----:R-:W-:Y:S01]  /*e240*/  IMAD.IADD R11, R40, 0x1, -R0 ;  /* 0x00000001280b7824 */ /* 0x002fe200078e0a00 */
[----:B------:R-:W-:Y:S01]  /*e250*/  ISETP.GE.AND P4, PT, R12, UR7, PT ;  /* 0x000000070c007c0c */ /* 0x000fe2000bf86270 */
[----:B------:R-:W1:Y:S01]  /*e260*/  S2R R18, SR_CTAID.Z ;  /* 0x0000000000127919 */ /* 0x000e620000002700 */
[----:B--2---:R-:W2:Y:S03]  /*e270*/  @P3 MUFU.LG2 R7, R117 ;  /* 0x0000007500073308 */ /* 0x004ea60000000c00 */
[----:B------:R-:W1:Y:S01]  /*e280*/  @P1 LDC R8, c[0x0][0x2c0] ;  /* 0x0000b000ff081b82 */ /* 0x000e620000000800 */
[----:B----4-:R-:W-:Y:S01]  /*e290*/  @P1 IMAD R0, R5, R4, RZ ;  /* 0x0000000405001224 */ /* 0x010fe200078e02ff */
[----:B------:R-:W-:Y:S01]  /*e2a0*/  LEA.HI.SX32 R5, R16, 0x10, 0x1d ;  /* 0x0000001010057811 */ /* 0x000fe200078feaff */
[----:B------:R-:W-:-:S02]  /*e2b0*/  @!P1 IMAD.MOV.U32 R0, RZ, RZ, R29 ;  /* 0x000000ffff009224 */ /* 0x000fc400078e001d */
[----:B------:R-:W-:Y:S01]  /*e2c0*/  IMAD.SHL.U32 R24, R11, 0x8, RZ ;  /* 0x000000080b187824 */ /* 0x000fe200078e00ff */
[----:B------:R-:W-:Y:S02]  /*e2d0*/  ISETP.GE.AND P2, PT, R5, UR7, PT ;  /* 0x0000000705007c0c */ /* 0x000fe4000bf46270 */
[----:B------:R-:W4:Y:S01]  /*e2e0*/  @P3 LDC R10, c[0x0][0x2e8] ;  /* 0x0000ba00ff0a3b82 */ /* 0x000f220000000800 */
[----:B------:R-:W-:Y:S01]  /*e2f0*/  LOP3.LUT R6, R136, 0xffffffe0, RZ, 0xc0, !PT ;  /* 0xffffffe088067812 */ /* 0x000fe200078ec0ff */
[----:B------:R1:W1:Y:S04]  /*e300*/  LDS.128 R36, [R203+0x1800] ;  /* 0x00180000cb247984 */ /* 0x0002680000000c00 */
[----:B------:R1:W1:Y:S01]  /*e310*/  LDS.128 R32, [R203+0x3800] ;  /* 0x00380000cb207984 */ /* 0x0002620000000c00 */
[----:B------:R-:W-:-:S02]  /*e320*/  IMAD.IADD R9, R137, 0x1, -R6 ;  /* 0x0000000189097824 */ /* 0x000fc400078e0a06 */
[----:B--2---:R-:W-:Y:S01]  /*e330*/  @P3 FMUL.FTZ R5, R7, 0.69314718246459960938 ;  /* 0x3f31721807053820 */ /* 0x004fe20000410000 */
[----:B---3--:R-:W-:Y:S01]  /*e340*/  @!P1 IMAD R2, R29, R13, RZ ;  /* 0x0000000d1d029224 */ /* 0x008fe200078e02ff */
[----:B------:R-:W2:Y:S01]  /*e350*/  @P0 MUFU.LG2 R6, R118 ;  /* 0x0000007600060308 */ /* 0x000ea20000000c00 */
[----:B------:R-:W-:Y:S02]  /*e360*/  IMAD.MOV.U32 R13, RZ, RZ, 0x7f800000 ;  /* 0x7f800000ff0d7424 */ /* 0x000fe400078e00ff */
[----:B------:R-:W-:Y:S02]  /*e370*/  @!P1 IMAD.MOV.U32 R8, RZ, RZ, 0x1 ;  /* 0x00000001ff089424 */ /* 0x000fe400078e00ff */
[----:B-----5:R-:W-:Y:S01]  /*e380*/  IMAD R4, R15, R2, RZ ;  /* 0x000000020f047224 */ /* 0x020fe200078e02ff */
[----:B------:R-:W-:Y:S01]  /*e390*/  LEA.HI.SX32 R2, R16, 0x20, 0x1d ;  /* 0x0000002010027811 */ /* 0x000fe200078feaff */
[----:B------:R-:W-:-:S03]  /*e3a0*/  IMAD.MOV.U32 R15, RZ, RZ, 0x7f800000 ;  /* 0x7f800000ff0f7424 */ /* 0x000fc600078e00ff */
[----:B------:R-:W-:Y:S01]  /*e3b0*/  ISETP.GE.AND P1, PT, R2, UR7, PT ;  /* 0x0000000702007c0c */ /* 0x000fe2000bf26270 */
[----:B----4-:R-:W-:Y:S01]  /*e3c0*/  @P3 FFMA.FTZ R15, R116, R10, R5 ;  /* 0x0000000a740f3223 */ /* 0x010fe20000010005 */
[----:B------:R-:W-:Y:S01]  /*e3d0*/  SEL R2, R4, RZ, !P5 ;  /* 0x000000ff04027207 */ /* 0x000fe20006800000 */
[----:B-1----:R-:W-:Y:S01]  /*e3e0*/  IMAD R4, R8, UR4, RZ ;  /* 0x0000000408047c24 */ /* 0x002fe2000f8e02ff */
[----:B------:R-:W-:Y:S01]  /*e3f0*/  LOP3.LUT P5, RZ, R9, 0x3, RZ, 0xc0, !PT ;  /* 0x0000000309ff7812 */ /* 0x000fe200078ac0ff */
[----:B--2---:R-:W-:Y:S02]  /*e400*/  @P0 FMUL.FTZ R5, R6, 0.69314718246459960938 ;  /* 0x3f31721806050820 */ /* 0x004fe40000410000 */
[----:B------:R-:W-:Y:S02]  /*e410*/  IMAD R2, R18, R0, R2 ;  /* 0x0000000012027224 */ /* 0x000fe400078e0202 */
[----:B------:R-:W-:Y:S02]  /*e420*/  IMAD.SHL.U32 R0, R4, 0x40, RZ ;  /* 0x0000004004007824 */ /* 0x000fe400078e00ff */
[----:B------:R-:W-:-:S03]  /*e430*/  @P0 FFMA.FTZ R13, R3, R14, R5 ;  /* 0x0000000e030d0223 */ /* 0x000fc60000010005 */
[----:B------:R-:W-:Y:S02]  /*e440*/  IADD3 R12, P6, P3, R0, R20, R2 ;  /* 0x00000014000c7210 */ /* 0x000fe40007bde002 */
[----:B------:R-:W-:Y:S02]  /*e450*/  SHF.R.S32.HI R4, RZ, 0x1f, R0 ;  /* 0x0000001fff047819 */ /* 0x000fe40000011400 */
[----:B------:R-:W-:-:S04]  /*e460*/  SHF.R.S32.HI R2, RZ, 0x1f, R2 ;  /* 0x0000001fff027819 */ /* 0x000fc80000011402 */
[----:B------:R-:W-:Y:S01]  /*e470*/  IADD3.X R9, R4, R21, R2, P6, P3 ;  /* 0x0000001504097210 */ /* 0x000fe200037e6402 */
[----:B------:R-:W-:Y:S06]  /*e480*/  @P5 BRA `(.L_x_898) ;  /* 0x0000000000805947 */ /* 0x000fec0003800000 */
[----:B------:R-:W1:Y:S01]  /*e490*/  S2R R4, SR_TID.X ;  /* 0x0000000000047919 */ /* 0x000e620000002100 */
[----:B------:R-:W-:Y:S01]  /*e4a0*/  UIMAD UR5, UR4, -0x40, UR14 ;  /* 0xffffffc0040578a4 */ /* 0x000fe2000f8e020e */
[----:B-1----:R-:W-:-:S04]  /*e4b0*/  SHF.R.S32.HI R2, RZ, 0x1f, R4 ;  /* 0x0000001fff027819 */ /* 0x002fc80000011404 */
[----:B------:R-:W-:-:S04]  /*e4c0*/  LEA.HI R2, R2, R4, RZ, 0x5 ;  /* 0x0000000402027211 */ /* 0x000fc800078f28ff */
[----:B------:R-:W-:Y:S02]  /*e4d0*/  LOP3.LUT R0, R2, 0xffffffe0, RZ, 0xc0, !PT ;  /* 0xffffffe002007812 */ /* 0x000fe400078ec0ff */
[--C-:B------:R-:W-:Y:S02]  /*e4e0*/  SHF.R.S32.HI R3, RZ, 0x5, R2.reuse ;  /* 0x00000005ff037819 */ /* 0x100fe40000011402 */
[----:B------:R-:W-:Y:S01]  /*e4f0*/  SHF.R.S32.HI R2, RZ, 0x1f, R2 ;  /* 0x0000001fff027819 */ /* 0x000fe20000011402 */
[----:B------:R-:W-:-:S03]  /*e500*/  IMAD.IADD R0, R4, 0x1, -R0 ;  /* 0x0000000104007824 */ /* 0x000fc600078e0a00 */
[----:B------:R-:W-:Y:S02]  /*e510*/  LEA.HI R2, R2, R3, RZ, 0x2 ;  /* 0x0000000302027211 */ /* 0x000fe400078f10ff */
[----:B------:R-:W-:Y:S02]  /*e520*/  SHF.R.S32.HI R4, RZ, 0x1f, R0 ;  /* 0x0000001fff047819 */ /* 0x000fe40000011400 */
[----:B------:R-:W-:Y:S02]  /*e530*/  LOP3.LUT R2, R2, 0xffffffc, RZ, 0xc0, !PT ;  /* 0x0ffffffc02027812 */ /* 0x000fe400078ec0ff */
[----:B------:R-:W-:-:S03]  /*e540*/  LEA.HI R0, R4, R0, RZ, 0x2 ;  /* 0x0000000004007211 */ /* 0x000fc600078f10ff */
[----:B------:R-:W-:Y:S01]  /*e550*/  IMAD.IADD R2, R3, 0x1, -R2 ;  /* 0x0000000103027824 */ /* 0x000fe200078e0a02 */
[----:B------:R-:W-:-:S05]  /*e560*/  SHF.R.S32.HI R0, RZ, 0x2, R0 ;  /* 0x00000002ff007819 */ /* 0x000fca0000011400 */
[----:B------:R-:W-:-:S04]  /*e570*/  IMAD R0, R2, 0x10, R0 ;  /* 0x0000001002007824 */ /* 0x000fc800078e0200 */
[C---:B------:R-:W-:Y:S01]  /*e580*/  VIADD R2, R0.reuse, 0x8 ;  /* 0x0000000800027836 */ /* 0x040fe20000000000 */
[----:B------:R-:W-:-:S04]  /*e590*/  ISETP.GE.AND P6, PT, R0, UR5, PT ;  /* 0x0000000500007c0c */ /* 0x000fc8000bfc6270 */
[----:B------:R-:W-:-:S09]  /*e5a0*/  ISETP.GE.AND P5, PT, R2, UR5, PT ;  /* 0x0000000502007c0c */ /* 0x000fd2000bfa6270 */
[----:B------:R-:W1:Y:S01]  /*e5b0*/  @!P6 LDC.64 R6, c[0x0][0x2b0] ;  /* 0x0000ac00ff06eb82 */ /* 0x000e620000000a00 */
[----:B------:R-:W-:-:S03]  /*e5c0*/  @!P6 IMAD R0, R0, R8, RZ ;  /* 0x000000080000e224 */ /* 0x000fc600078e02ff */
[----:B------:R-:W-:Y:S02]  /*e5d0*/  @!P5 IMAD R3, R2, R8, RZ ;  /* 0x000000080203d224 */ /* 0x000fe400078e02ff */
[CC--:B------:R-:W-:Y:S02]  /*e5e0*/  @!P6 IADD3 R2, P0, R0.reuse, R12.reuse, RZ ;  /* 0x0000000c0002e210 */ /* 0x0c0fe40007f1e0ff */
[----:B------:R-:W2:Y:S02]  /*e5f0*/  @!P5 LDC.64 R10, c[0x0][0x2b0] ;  /* 0x0000ac00ff0adb82 */ /* 0x000ea40000000a00 */
[----:B------:R-:W-:Y:S02]  /*e600*/  @!P6 LEA.HI.X.SX32 R5, R0, R9, 0x1, P0 ;  /* 0x000000090005e211 */ /* 0x000fe400000f0eff */
[----:B------:R-:W-:-:S04]  /*e610*/  @!P5 IADD3 R0, P0, R3, R12, RZ ;  /* 0x0000000c0300d210 */ /* 0x000fc80007f1e0ff */
[----:B------:R-:W-:Y:S02]  /*e620*/  @!P5 LEA.HI.X.SX32 R3, R3, R9, 0x1, P0 ;  /* 0x000000090303d211 */ /* 0x000fe400000f0eff */
[----:B-1----:R-:W-:-:S04]  /*e630*/  @!P6 LEA R4, P3, R2, R6, 0x2 ;  /* 0x000000060204e211 */ /* 0x002fc800078610ff */
[----:B------:R-:W-:Y:S02]  /*e640*/  @!P6 LEA.HI.X R5, R2, R7, R5, 0x2, P3 ;  /* 0x000000070205e211 */ /* 0x000fe400018f1405 */
[----:B--2---:R-:W-:-:S03]  /*e650*/  @!P5 LEA R2, P0, R0, R10, 0x2 ;  /* 0x0000000a0002d211 */ /* 0x004fc600078010ff */
[----:B------:R1:W-:Y:S01]  /*e660*/  @!P6 STG.E desc[UR20][R4.64], R15 ;  /* 0x0000000f0400e986 */ /* 0x0003e2000c101914 */
[----:B------:R-:W-:-:S05]  /*e670*/  @!P5 LEA.HI.X R3, R0, R11, R3, 0x2, P0 ;  /* 0x0000000b0003d211 */ /* 0x000fca00000f1403 */
[----:B------:R1:W-:Y:S04]  /*e680*/  @!P5 STG.E desc[UR20][R2.64], R13 ;  /* 0x0000000d0200d986 */ /* 0x0003e8000c101914 */
.L_x_898:
[----:B------:R-:W-:Y:S05]  /*e690*/  BSYNC B0 ;  /* 0x0000000000007941 */ /* 0x000fea0003800000 */
.L_x_897:
[----:B------:R2:W5:Y:S04]  /*e6a0*/  LDL R26, [R1+0x24] ;  /* 0x00002400011a7983 */ /* 0x0005680000100800 */
[----:B------:R2:W5:Y:S01]  /*e6b0*/  LDL R25, [R1+0x30] ;  /* 0x0000300001197983 */ /* 0x0005620000100800 */
[----:B------:R-:W-:Y:S01]  /*e6c0*/  SHF.R.S32.HI R6, RZ, 0x1f, R18 ;  /* 0x0000001fff067819 */ /* 0x000fe20000011412 */
[----:B------:R-:W-:Y:S01]  /*e6d0*/  ULDC.64 UR4, c[0x0][0x2a0] ;  /* 0x0000a80000047ab9 */ /* 0x000fe20000000a00 */
[----:B------:R-:W-:Y:S01]  /*e6e0*/  SHF.R.S32.HI R0, RZ, 0x1f, R24 ;  /* 0x0000001fff007819 */ /* 0x000fe20000011418 */
[----:B------:R2:W3:Y:S01]  /*e6f0*/  LDS.128 R20, [R203] ;  /* 0x00000000cb147984 */ /* 0x0004e20000000c00 */
[----:B-1----:R-:W-:Y:S01]  /*e700*/  IADD3 R4, P0, R24, UR8, RZ ;  /* 0x0000000818047c10 */ /* 0x002fe2000ff1e0ff */
[----:B------:R-:W-:Y:S01]  /*e710*/  BSSY B0, `(.L_x_899) ;  /* 0x000001f000007945 */ /* 0x000fe20003800000 */
[----:B------:R-:W-:Y:S01]  /*e720*/  LEA.HI.SX32 R3, R16, 0x30, 0x1d ;  /* 0x0000003010037811 */ /* 0x000fe200078feaff */
[----:B------:R2:W1:Y:S01]  /*e730*/  LDS.128 R12, [R203+0x4000] ;  /* 0x00400000cb0c7984 */ /* 0x0004620000000c00 */
[----:B------:R-:W-:Y:S01]  /*e740*/  IADD3.X R5, R0, UR6, RZ, P0, !PT ;  /* 0x0000000600057c10 */ /* 0x000fe200087fe4ff */
[----:B------:R-:W-:Y:S01]  /*e750*/  IMAD R0, R6, UR4, RZ ;  /* 0x0000000406007c24 */ /* 0x000fe2000f8e02ff */
[----:B------:R-:W-:Y:S01]  /*e760*/  SHF.R.S32.HI R2, RZ, 0x3, R17 ;  /* 0x00000003ff027819 */ /* 0x000fe20000011411 */
[----:B------:R-:W-:Y:S01]  /*e770*/  IMAD.U32 R6, RZ, RZ, UR13 ;  /* 0x0000000dff067e24 */ /* 0x000fe2000f8e00ff */
[----:B------:R-:W-:Y:S01]  /*e780*/  ISETP.GE.AND P0, PT, R3, UR7, PT ;  /* 0x0000000703007c0c */ /* 0x000fe2000bf06270 */
[C---:B------:R-:W-:Y:S01]  /*e790*/  IMAD R0, R18.reuse, UR5, R0 ;  /* 0x0000000512007c24 */ /* 0x040fe2000f8e0200 */
[----:B------:R-:W-:Y:S01]  /*e7a0*/  SHF.R.S32.HI R3, RZ, 0x1f, R2 ;  /* 0x0000001fff037819 */ /* 0x000fe20000011402 */
[----:B------:R-:W-:-:S02]  /*e7b0*/  IMAD.WIDE.U32 R10, R18, UR4, R4 ;  /* 0x00000004120a7c25 */ /* 0x000fc4000f8e0004 */
[----:B------:R2:W4:Y:S02]  /*e7c0*/  LDS.128 R16, [R203+0x2000] ;  /* 0x00200000cb107984 */ /* 0x0005240000000c00 */
        /* <DEDUP_REMOVED lines=9> */
[----:B-----5:R-:W-:Y:S02]  /*e860*/  ISETP.GE.AND P5, PT, R26, UR6, PT ;  /* 0x000000061a007c0c */ /* 0x020fe4000bfa6270 */
        /* <DEDUP_REMOVED lines=9> */
.L_x_900:
[----:B------:R-:W-:Y:S05]  /*e900*/  BSYNC B0 ;  /* 0x0000000000007941 */ /* 0x000fea0003800000 */
.L_x_899:
        /* <DEDUP_REMOVED lines=13> */
[----:B-----5:R-:W-:Y:S02]  /*e9e0*/  ISETP.GE.AND P3, PT, R26, UR6, PT ;  /* 0x000000061a007c0c */ /* 0x020fe4000bf66270 */
        /* <DEDUP_REMOVED lines=10> */
.L_x_902:
[----:B------:R-:W-:Y:S05]  /*ea90*/  BSYNC B0 ;  /* 0x0000000000007941 */ /* 0x000fea0003800000 */
.L_x_901:
        /* <DEDUP_REMOVED lines=24> */
.L_x_904:
[----:B------:R-:W-:Y:S05]  /*ec20*/  BSYNC B0 ;  /* 0x0000000000007941 */ /* 0x000fea0003800000 */
.L_x_903:
        /* <DEDUP_REMOVED lines=8> */
[----:B-----5:R-:W-:Y:S01]  /*ecb0*/  ISETP.GE.AND P1, PT, R26, UR6, PT ;  /* 0x000000061a007c0c */ /* 0x020fe2000bf26270 */
[----:B------:R-:W-:Y:S01]  /*ecc0*/  IMAD R6, R2, UR4, RZ ;  /* 0x0000000402067c24 */ /* 0x000fe2000f8e02ff */
[----:B------:R-:W-:Y:S01]  /*ecd0*/  ISETP.GE.AND P0, PT, R25, UR6, PT ;  /* 0x0000000619007c0c */ /* 0x000fe2000bf06270 */
[----:B------:R-:W-:-:S04]  /*ece0*/  IMAD.MOV.U32 R2, RZ, RZ, R10 ;  /* 0x000000ffff027224 */ /* 0x000fc800078e000a */
[----:B------:R-:W-:-:S04]  /*ecf0*/  IMAD.WIDE.U32 R4, R0, UR4, R2 ;  /* 0x0000000400047c25 */ /* 0x000fc8000f8e0002 */
        /* <DEDUP_REMOVED lines=10> */
.L_x_861:
[----:B------:R-:W-:Y:S01]  /*eda0*/  UISETP.NE.AND UP2, UPT, UR12, -0x1, UPT ;  /* 0xffffffff0c00788c */ /* 0x000fe2000bf45270 */
[----:B------:R-:W-:Y:S01]  /*edb0*/  LEA.HI R10, R20, R99, RZ, 0x3 ;  /* 0x00000063140a7211 */ /* 0x000fe200078f18ff */
[----:B------:R-:W-:Y:S01]  /*edc0*/  ULDC.U8 UR5, c[0x0][0x3d8] ;  /* 0x0000f60000057ab9 */ /* 0x000fe20000000000 */
[----:B------:R-:W-:Y:S01]  /*edd0*/  ULDC.U8 UR10, c[0x0][0x3d9] ;  /* 0x0000f640000a7ab9 */ /* 0x000fe20000000000 */
[----:B------:R-:W-:Y:S01]  /*ede0*/  UISETP.NE.AND UP3, UPT, UR5, URZ, UPT ;  /* 0x0000003f0500728c */ /* 0x000fe2000bf65270 */
[----:B------:R-:W-:Y:S01]  /*edf0*/  LOP3.LUT R0, R10, 0xfffffff8, RZ, 0xc0, !PT ;  /* 0xfffffff80a007812 */ /* 0x000fe200078ec0ff */
[----:B------:R-:W-:Y:S01]  /*ee00*/  UISETP.NE.AND UP1, UPT, UR10, URZ, UPT ;  /* 0x0000003f0a00728c */ /* 0x000fe2000bf25270 */
[----:B------:R-:W-:Y:S01]  /*ee10*/  SHF.R.S32.HI R10, RZ, 0x3, R10 ;  /* 0x00000003ff0a7819 */ /* 0x000fe2000001140a */
[----:B------:R-:W-:-:S03]  /*ee20*/  UISETP.EQ.AND UP3, UPT, UR10, URZ, UP3 ;  /* 0x0000003f0a00728c */ /* 0x000fc60009f62270 */
[----:B------:R-:W-:Y:S01]  /*ee30*/  @!UP2 USHF.R.S32.HI UR16, URZ, 0x1f, UR24 ;  /* 0x0000001f3f10a899 */ /* 0x000fe20008011418 */
[----:B------:R-:W-:Y:S01]  /*ee40*/  PLOP3.LUT P0, PT, PT, PT, UP1, 0x80, 0x0 ;  /* 0x000000000000781c */ /* 0x000fe20003f0f018 */
[----:B------:R-:W-:Y:S01]  /*ee50*/  @UP2 ULDC.64 UR8, c[0x0][0x298] ;  /* 0x0000a60000082ab9 */ /* 0x000fe20000000a00 */
[----:B------:R-:W-:Y:S01]  /*ee60*/  @!UP2 ULDC.64 UR6, c[0x0][0x290] ;  /* 0x0000a4000006aab9 */ /* 0x000fe20000000a00 */
[----:B------:R-:W-:Y:S01]  /*ee70*/  @UP2 UIMAD.WIDE.U32 UR10, UR12, UR8, URZ ;  /* 0x000000080c0a22a5 */ /* 0x000fe2000f8e003f */
[----:B------:R-:W-:Y:S01]  /*ee80*/  SHF.R.S32.HI R11, RZ, 0x1f, R10 ;  /* 0x0000001fff0b7819 */ /* 0x000fe2000001140a */
[----:B------:R-:W-:Y:S02]  /*ee90*/  UISETP.NE.OR UP0, UPT, UR12, -0x1, !UP3 ;  /* 0xffffffff0c00788c */ /* 0x000fe4000df05670 */
[----:B------:R-:W-:Y:S02]  /*eea0*/  @!UP2 UIMAD UR8, UR16, UR6, URZ ;  /* 0x000000061008a2a4 */ /* 0x000fe4000f8e023f */
[----:B------:R-:W-:-:S02]  /*eeb0*/  @!UP2 UIMAD.WIDE.U32 UR18, UR24, UR6, URZ ;  /* 0x000000061812a2a5 */ /* 0x000fc4000f8e003f */
[----:B------:R-:W-:Y:S02]  /*eec0*/  @!UP2 UIMAD UR8, UR24, UR7, UR8 ;  /* 0x000000071808a2a4 */ /* 0x000fe4000f8e0208 */
[----:B------:R-:W-:Y:S01]  /*eed0*/  @UP2 UIMAD UR9, UR12, UR9, UR11 ;  /* 0x000000090c0922a4 */ /* 0x000fe2000f8e020b */
[----:B------:R-:W-:Y:S01]  /*eee0*/  @UP1 ULDC.64 UR6, c[0x0][0x2c0] ;  /* 0x0000b00000061ab9 */ /* 0x000fe20000000a00 */
[----:B------:R-:W-:Y:S01]  /*eef0*/  @!UP3 UMOV UR22, URZ ;  /* 0x0000003f0016bc82 */ /* 0x000fe20008000000 */
[----:B------:R-:W-:Y:S01]  /*ef00*/  @UP1 UIMAD UR16, UR7, UR6, URZ ;  /* 0x00000006071012a4 */ /* 0x000fe2000f8e023f */
[----:B------:R-:W-:Y:S02]  /*ef10*/  @!UP3 UMOV UR23, URZ ;  /* 0x0000003f0017bc82 */ /* 0x000fe40008000000 */
[----:B------:R-:W-:Y:S01]  /*ef20*/  @UP3 ULDC UR6, c[0x0][0x2c4] ;  /* 0x0000b10000063ab9 */ /* 0x000fe20000000800 */
[----:B------:R-:W-:Y:S01]  /*ef30*/  @UP1 ULDC UR17, c[0x0][0x2c0] ;  /* 0x0000b00000111ab9 */ /* 0x000fe20000000800 */
[----:B------:R-:W-:Y:S01]  /*ef40*/  @!UP0 UIMAD UR12, UR24, UR6, URZ ;  /* 0x00000006180c82a4 */ /* 0x000fe2000f8e023f */
[----:B------:R-:W-:Y:S01]  /*ef50*/  @UP1 UMOV UR11, 0x1 ;  /* 0x00000001000b1882 */ /* 0x000fe20000000000 */
[----:B------:R-:W-:-:S02]  /*ef60*/  @!UP2 UIADD3 UR9, UR19, UR8, URZ ;  /* 0x000000081309a290 */ /* 0x000fc4000fffe03f */
[----:B------:R-:W-:Y:S01]  /*ef70*/  @UP3 USHF.R.S32.HI UR6, URZ, 0x1f, UR12 ;  /* 0x0000001f3f063899 */ /* 0x000fe2000801140c */
[----:B------:R-:W-:Y:S02]  /*ef80*/  @!UP2 UMOV UR10, UR18 ;  /* 0x00000012000aac82 */ /* 0x000fe40008000000 */
[----:B------:R-:W-:-:S04]  /*ef90*/  @UP3 UMOV UR22, UR12 ;  /* 0x0000000c00163c82 */ /* 0x000fc80008000000 */
[----:B------:R-:W-:Y:S01]  /*efa0*/  @UP3 UMOV UR23, UR6 ;  /* 0x0000000600173c82 */ /* 0x000fe20008000000 */
[----:B------:R-:W-:Y:S05]  /*efb0*/  @P0 BRA `(.L_x_905) ;  /* 0x0000000000180947 */ /* 0x000fea0003800000 */
[----:B------:R-:W-:Y:S01]  /*efc0*/  UISETP.NE.AND UP0, UPT, UR5, URZ, UPT ;  /* 0x0000003f0500728c */ /* 0x000fe2000bf05270 */
[----:B------:R-:W-:Y:S01]  /*efd0*/  ULDC UR16, c[0x0][0x2c4] ;  /* 0x0000b10000107ab9 */ /* 0x000fe20000000800 */
[----:B------:R-:W-:Y:S01]  /*efe0*/  ULDC UR11, c[0x0][0x270] ;  /* 0x00009c00000b7ab9 */ /* 0x000fe20000000800 */
[----:B------:R-:W-:-:S08]  /*eff0*/  UMOV UR17, 0x1 ;  /* 0x0000000100117882 */ /* 0x000fd00000000000 */
[----:B------:R-:W-:Y:S02]  /*f000*/  @UP0 ULDC UR16, c[0x0][0x2e4] ;  /* 0x0000b90000100ab9 */ /* 0x000fe40000000800 */
[----:B------:R-:W-:-:S12]  /*f010*/  UIMAD UR11, UR16, UR11, URZ ;  /* 0x0000000b100b72a4 */ /* 0x000fd8000f8e023f */
.L_x_905:
[----:B------:R-:W-:Y:S01]  /*f020*/  IMAD.IADD R0, R99, 0x1, -R0 ;  /* 0x0000000163007824 */ /* 0x000fe200078e0a00 */
[----:B------:R-:W-:Y:S01]  /*f030*/  UIMAD UR8, UR4, UR17, URZ ;  /* 0x00000011040872a4 */ /* 0x000fe2000f8e023f */
[----:B------:R-:W-:Y:S01]  /*f040*/  VIADD R14, R10, 0x10 ;  /* 0x000000100a0e7836 */ /* 0x000fe20000000000 */
[----:B------:R-:W-:Y:S01]  /*f050*/  UIADD3 UR4, -UR4, UR14, URZ ;  /* 0x0000000e04047290 */ /* 0x000fe2000fffe13f */
[----:B------:R-:W-:Y:S01]  /*f060*/  IMAD.U32 R6, RZ, RZ, UR13 ;  /* 0x0000000dff067e24 */ /* 0x000fe2000f8e00ff */
[C---:B------:R-:W-:Y:S01]  /*f070*/  ISETP.NE.AND P3, PT, R0.reuse, RZ, PT ;  /* 0x000000ff0000720c */ /* 0x040fe20003f65270 */
[----:B------:R-:W-:Y:S01]  /*f080*/  IMAD.SHL.U32 R0, R0, 0x8, RZ ;  /* 0x0000000800007824 */ /* 0x000fe200078e00ff */
[----:B------:R-:W-:Y:S01]  /*f090*/  UIMAD UR11, UR24, UR11, URZ ;  /* 0x0000000b180b72a4 */ /* 0x000fe2000f8e023f */
[----:B------:R-:W-:Y:S01]  /*f0a0*/  IADD3 R15, R10, 0x20, RZ ;  /* 0x000000200a0f7810 */ /* 0x000fe20007ffe0ff */
[----:B------:R-:W-:Y:S01]  /*f0b0*/  USHF.R.S32.HI UR5, URZ, 0x1f, UR15 ;  /* 0x0000001f3f057899 */ /* 0x000fe2000801140f */
[----:B------:R-:W-:Y:S01]  /*f0c0*/  BSSY B0, `(.L_x_906) ;  /* 0x0000027000007945 */ /* 0x000fe20003800000 */
[C---:B------:R-:W-:Y:S01]  /*f0d0*/  IADD3 R2, P0, R0.reuse, UR10, RZ ;  /* 0x0000000a00027c10 */ /* 0x040fe2000ff1e0ff */
[----:B------:R-:W-:Y:S01]  /*f0e0*/  ULDC.64 UR6, c[0x0][0x2a0] ;  /* 0x0000a80000067ab9 */ /* 0x000fe20000000a00 */
[----:B------:R-:W-:Y:S01]  /*f0f0*/  USEL UR11, UR11, URZ, !UP3 ;  /* 0x0000003f0b0b7287 */ /* 0x000fe2000d800000 */
[----:B------:R-:W-:Y:S01]  /*f100*/  MOV R12, UR6 ;  /* 0x00000006000c7c02 */ /* 0x000fe20008000f00 */
[----:B------:R-:W-:Y:S01]  /*f110*/  UIMAD UR5, UR5, UR6, URZ ;  /* 0x00000006050572a4 */ /* 0x000fe2000f8e023f */
[----:B------:R-:W-:Y:S01]  /*f120*/  LEA.HI.X.SX32 R3, R0, UR9, 0x1, P0 ;  /* 0x0000000900037c11 */ /* 0x000fe200080f0eff */
[----:B------:R-:W-:Y:S01]  /*f130*/  UIMAD UR11, UR15, UR16, UR11 ;  /* 0x000000100f0b72a4 */ /* 0x000fe2000f8e020b */
[----:B------:R-:W-:Y:S01]  /*f140*/  ISETP.GE.AND P0, PT, R10, UR4, PT ;  /* 0x000000040a007c0c */ /* 0x000fe2000bf06270 */
[----:B------:R-:W-:Y:S01]  /*f150*/  UIMAD UR5, UR15, UR7, UR5 ;  /* 0x000000070f0572a4 */ /* 0x000fe2000f8e0205 */
[----:B------:R-:W-:Y:S01]  /*f160*/  IMAD.WIDE R6, R6, 0x40, R10 ;  /* 0x0000004006067825 */ /* 0x000fe200078e020a */
[----:B------:R-:W-:Y:S01]  /*f170*/  USHF.R.S32.HI UR6, URZ, 0x1f, UR8 ;  /* 0x0000001f3f067899 */ /* 0x000fe20008011408 */
[----:B------:R-:W-:Y:S01]  /*f180*/  ISETP.GE.AND P2, PT, R14, UR4, PT ;  /* 0x000000040e007c0c */ /* 0x000fe2000bf46270 */
[----:B------:R-:W-:Y:S01]  /*f190*/  USHF.R.S32.HI UR7, URZ, 0x1f, UR11 ;  /* 0x0000001f3f077899 */ /* 0x000fe2000801140b */
[----:B------:R-:W-:Y:S01]  /*f1a0*/  IMAD.WIDE.U32 R12, R12, UR15, R2 ;  /* 0x0000000f0c0c7c25 */ /* 0x000fe2000f8e0002 */
[----:B------:R-:W-:Y:S01]  /*f1b0*/  UIADD3 UR8, UP1, UP0, UR8, UR22, UR11 ;  /* 0x0000001608087290 */ /* 0x000fe2000f83e00b */
[----:B------:R-:W-:-:S02]  /*f1c0*/  ISETP.GE.AND P1, PT, R15, UR4, PT ;  /* 0x000000040f007c0c */ /* 0x000fc4000bf26270 */
[----:B------:R-:W-:Y:S01]  /*f1d0*/  VIADD R16, R10, 0x30 ;  /* 0x000000300a107836 */ /* 0x000fe20000000000 */
[----:B------:R-:W-:Y:S01]  /*f1e0*/  UIADD3.X UR22, UR6, UR23, UR7, UP1, UP0 ;  /* 0x0000001706167290 */ /* 0x000fe20008fe0407 */
[----:B------:R-:W-:Y:S01]  /*f1f0*/  IADD3 R9, R13, UR5, RZ ;  /* 0x000000050d097c10 */ /* 0x000fe2000fffe0ff */
[C---:B------:R-:W-:Y:S01]  /*f200*/  VIADD R17, R0.reuse, 0x80 ;  /* 0x0000008000117836 */ /* 0x040fe20000000000 */
[----:B------:R-:W-:Y:S01]  /*f210*/  IADD3 R18, R0, 0x40, RZ ;  /* 0x0000004000127810 */ /* 0x000fe20007ffe0ff */
[----:B------:R-:W-:Y:S08]  /*f220*/  @P0 BRA `(.L_x_907) ;  /* 0x0000000000400947 */ /* 0x000ff00003800000 */
        /* <DEDUP_REMOVED lines=16> */
.L_x_907:
[----:B------:R-:W-:Y:S05]  /*f330*/  BSYNC B0 ;  /* 0x0000000000007941 */ /* 0x000fea0003800000 */
.L_x_906:
[----:B------:R-:W-:Y:S01]  /*f340*/  BSSY B0, `(.L_x_908) ;  /* 0x0000016000007945 */ /* 0x000fe20003800000 */
[----:B------:R-:W-:-:S03]  /*f350*/  ISETP.GE.AND P0, PT, R16, UR4, PT ;  /* 0x0000000410007c0c */ /* 0x000fc6000bf06270 */
[----:B------:R-:W-:Y:S10]  /*f360*/  @P2 BRA `(.L_x_909) ;  /* 0x00000000004c2947 */ /* 0x000ff40003800000 */
[----:B-1----:R-:W-:Y:S01]  /*f370*/  IADD3 R2, P2, R6, 0x10, RZ ;  /* 0x0000001006027810 */ /* 0x002fe20007f5e0ff */
        /* <DEDUP_REMOVED lines=18> */
.L_x_909:
[----:B------:R-:W-:Y:S05]  /*f4a0*/  BSYNC B0 ;  /* 0x0000000000007941 */ /* 0x000fea0003800000 */
.L_x_908:
[----:B------:R-:W-:Y:S01]  /*f4b0*/  BSSY B0, `(.L_x_910) ;  /* 0x0000016000007945 */ /* 0x000fe20003800000 */
[----:B------:R-:W-:-:S03]  /*f4c0*/  ISETP.GE.OR P6, PT, R10, UR4, P3 ;  /* 0x000000040a007c0c */ /* 0x000fc60009fc6670 */
[----:B------:R-:W-:Y:S10]  /*f4d0*/  @P1 BRA `(.L_x_911) ;  /* 0x00000000004c1947 */ /* 0x000ff40003800000 */
[----:B-12---:R-:W-:Y:S01]  /*f4e0*/  IADD3 R2, P1, R6, 0x20, RZ ;  /* 0x0000002006027810 */ /* 0x006fe20007f3e0ff */
        /* <DEDUP_REMOVED lines=18> */
.L_x_911:
[----:B------:R-:W-:Y:S05]  /*f610*/  BSYNC B0 ;  /* 0x0000000000007941 */ /* 0x000fea0003800000 */
.L_x_910:
[----:B------:R-:W-:Y:S01]  /*f620*/  BSSY B0, `(.L_x_912) ;  /* 0x0000018000007945 */ /* 0x000fe20003800000 */
[----:B------:R-:W-:Y:S02]  /*f630*/  ISETP.GE.OR P5, PT, R14, UR4, P3 ;  /* 0x000000040e007c0c */ /* 0x000fe40009fa6670 */
[----:B------:R-:W-:Y:S02]  /*f640*/  ISETP.GE.OR P4, PT, R15, UR4, P3 ;  /* 0x000000040f007c0c */ /* 0x000fe40009f86670 */
[----:B------:R-:W-:Y:S01]  /*f650*/  ISETP.GE.OR P3, PT, R16, UR4, P3 ;  /* 0x0000000410007c0c */ /* 0x000fe20009f66670 */
[----:B------:R-:W-:-:S12]  /*f660*/  @P0 BRA `(.L_x_913) ;  /* 0x00000000004c0947 */ /* 0x000fd80003800000 */
[----:B------:R-:W-:Y:S01]  /*f670*/  IADD3 R8, P0, R6, 0x30, RZ ;  /* 0x0000003006087810 */ /* 0x000fe20007f1e0ff */
[----:B------:R-:W-:Y:S01]  /*f680*/  ULDC.64 UR6, c[0x0][0x298] ;  /* 0x0000a60000067ab9 */ /* 0x000fe20000000a00 */
[----:B-123--:R-:W-:Y:S01]  /*f690*/  MOV R3, R9 ;  /* 0x0000000900037202 */ /* 0x00efe20000000f00 */
[----:B------:R-:W-:Y:S01]  /*f6a0*/  IMAD.MOV.U32 R2, RZ, RZ, R12 ;  /* 0x000000ffff027224 */ /* 0x000fe200078e000c */
[----:B------:R-:W-:Y:S01]  /*f6b0*/  ULDC UR5, c[0x0][0x2d0] ;  /* 0x0000b40000057ab9 */ /* 0x000fe20000000800 */
        /* <DEDUP_REMOVED lines=14> */
.L_x_913:
[----:B------:R-:W-:Y:S05]  /*f7a0*/  BSYNC B0 ;  /* 0x0000000000007941 */ /* 0x000fea0003800000 */
.L_x_912:
[----:B------:R-:W-:Y:S04]  /*f7b0*/  BSSY B0, `(.L_x_914) ;  /* 0x000000a000007945 */ /* 0x000fe80003800000 */
[----:B------:R-:W-:Y:S05]  /*f7c0*/  @P6 BRA `(.L_x_915) ;  /* 0x0000000000206947 */ /* 0x000fea0003800000 */
[----:B------:R-:W-:Y:S01]  /*f7d0*/  IMAD R0, R10, UR17, RZ ;  /* 0x000000110a007c24 */ /* 0x000fe2000f8e02ff */
[----:B------:R-:W-:-:S04]  /*f7e0*/  ULDC.64 UR6, c[0x0][0x2b0] ;  /* 0x0000ac0000067ab9 */ /* 0x000fc80000000a00 */
[----:B-1234-:R-:W-:-:S04]  /*f7f0*/  IADD3 R3, P0, R0, UR8, RZ ;  /* 0x0000000800037c10 */ /* 0x01efc8000ff1e0ff */
[----:B------:R-:W-:Y:S02]  /*f800*/  LEA.HI.X.SX32 R0, R0, UR22, 0x1, P0 ;  /* 0x0000001600007c11 */ /* 0x000fe400080f0eff */
[----:B------:R-:W-:-:S04]  /*f810*/  LEA R2, P0, R3, UR6, 0x2 ;  /* 0x0000000603027c11 */ /* 0x000fc8000f8010ff */
[----:B------:R-:W-:Y:S01]  /*f820*/  LEA.HI.X R3, R3, UR7, R0, 0x2, P0 ;  /* 0x0000000703037c11 */ /* 0x000fe200080f1400 */
[----:B------:R-:W-:-:S05]  /*f830*/  IMAD.MOV.U32 R0, RZ, RZ, 0x7f800000 ;  /* 0x7f800000ff007424 */ /* 0x000fca00078e00ff */
[----:B------:R1:W-:Y:S03]  /*f840*/  STG.E desc[UR20][R2.64], R0 ;  /* 0x0000000002007986 */ /* 0x0003e6000c101914 */
.L_x_915:
[----:B------:R-:W-:Y:S05]  /*f850*/  BSYNC B0 ;  /* 0x0000000000007941 */ /* 0x000fea0003800000 */
.L_x_914:
[----:B------:R-:W-:Y:S04]  /*f860*/  BSSY B0, `(.L_x_916) ;  /* 0x000000a000007945 */ /* 0x000fe80003800000 */
[----:B------:R-:W-:Y:S05]  /*f870*/  @P5 BRA `(.L_x_917) ;  /* 0x0000000000205947 */ /* 0x000fea0003800000 */
[----:B-1----:R-:W-:Y:S01]  /*f880*/  IMAD R0, R14, UR17, RZ ;  /* 0x000000110e007c24 */ /* 0x002fe2000f8e02ff */
[----:B------:R-:W-:-:S04]  /*f890*/  ULDC.64 UR6, c[0x0][0x2b0] ;  /* 0x0000ac0000067ab9 */ /* 0x000fc80000000a00 */
[----:B--234-:R-:W-:-:S04]  /*f8a0*/  IADD3 R3, P0, R0, UR8, RZ ;  /* 0x0000000800037c10 */ /* 0x01cfc8000ff1e0ff */
[----:B------:R-:W-:Y:S02]  /*f8b0*/  LEA.HI.X.SX32 R0, R0, UR22, 0x1, P0 ;  /* 0x0000001600007c11 */ /* 0x000fe400080f0eff */
[----:B------:R-:W-:-:S04]  /*f8c0*/  LEA R2, P0, R3, UR6, 0x2 ;  /* 0x0000000603027c11 */ /* 0x000fc8000f8010ff */
[----:B------:R-:W-:Y:S01]  /*f8d0*/  LEA.HI.X R3, R3, UR7, R0, 0x2, P0 ;  /* 0x0000000703037c11 */ /* 0x000fe200080f1400 */
[----:B------:R-:W-:-:S05]  /*f8e0*/  IMAD.MOV.U32 R0, RZ, RZ, 0x7f800000 ;  /* 0x7f800000ff007424 */ /* 0x000fca00078e00ff */
[----:B------:R1:W-:Y:S03]  /*f8f0*/  STG.E desc[UR20][R2.64], R0 ;  /* 0x0000000002007986 */ /* 0x0003e6000c101914 */
.L_x_917:
[----:B------:R-:W-:Y:S05]  /*f900*/  BSYNC B0 ;  /* 0x0000000000007941 */ /* 0x000fea0003800000 */
.L_x_916:
        /* <DEDUP_REMOVED lines=10> */
.L_x_919:
[----:B------:R-:W-:Y:S05]  /*f9b0*/  BSYNC B0 ;  /* 0x0000000000007941 */ /* 0x000fea0003800000 */
.L_x_918:
[----:B------:R-:W-:Y:S05]  /*f9c0*/  @P3 EXIT ;  /* 0x000000000000394d */ /* 0x000fea0003800000 */
[----:B-1----:R-:W-:Y:S01]  /*f9d0*/  IMAD R0, R16, UR17, RZ ;  /* 0x0000001110007c24 */ /* 0x002fe2000f8e02ff */
[----:B------:R-:W-:-:S04]  /*f9e0*/  ULDC.64 UR4, c[0x0][0x2b0] ;  /* 0x0000ac0000047ab9 */ /* 0x000fc80000000a00 */
[----:B--234-:R-:W-:-:S04]  /*f9f0*/  IADD3 R3, P0, R0, UR8, RZ ;  /* 0x0000000800037c10 */ /* 0x01cfc8000ff1e0ff */
[----:B------:R-:W-:Y:S02]  /*fa00*/  LEA.HI.X.SX32 R0, R0, UR22, 0x1, P0 ;  /* 0x0000001600007c11 */ /* 0x000fe400080f0eff */
[----:B------:R-:W-:-:S04]  /*fa10*/  LEA R2, P0, R3, UR4, 0x2 ;  /* 0x0000000403027c11 */ /* 0x000fc8000f8010ff */
[----:B------:R-:W-:Y:S01]  /*fa20*/  LEA.HI.X R3, R3, UR5, R0, 0x2, P0 ;  /* 0x0000000503037c11 */ /* 0x000fe200080f1400 */
[----:B------:R-:W-:-:S05]  /*fa30*/  IMAD.MOV.U32 R0, RZ, RZ, 0x7f800000 ;  /* 0x7f800000ff007424 */ /* 0x000fca00078e00ff */
[----:B------:R-:W-:Y:S01]  /*fa40*/  STG.E desc[UR20][R2.64], R0 ;  /* 0x0000000002007986 */ /* 0x000fe2000c101914 */
[----:B------:R-:W-:Y:S05]  /*fa50*/  EXIT ;  /* 0x000000000000794d */ /* 0x000fea0003800000 */
.L_x_920:
        /* <DEDUP_REMOVED lines=10> */
.L_x_1525:


//--------------------- .text._ZN5flash16flash_fwd_kernelI23Flash_fwd_kernel_traitsILi192ELi64ELi64ELi4ELb0ELb0EN7cutlass10bfloat16_tE19Flash_kernel_traitsILi192ELi64ELi64ELi4ES3_EELb0ELb0ELb0ELb0ELb0ELb0ELb1ELb0EEEvNS_16Flash_fwd_paramsE --------------------------
	.section	.text._ZN5flash16flash_fwd_kernelI23Flash_fwd_kernel_traitsILi192ELi64ELi64ELi4ELb0ELb0EN7cutlass10bfloat16_tE19Flash_kernel_traitsILi192ELi64ELi64ELi4ES3_EELb0ELb0ELb0ELb0ELb0ELb0ELb1ELb0EEEvNS_16Flash_fwd_paramsE,"ax",@progbits
	.align	128
        .global         _ZN5flash16flash_fwd_kernelI23Flash_fwd_kernel_traitsILi192ELi64ELi64ELi4ELb0ELb0EN7cutlass10bfloat16_tE19Flash_kernel_traitsILi192ELi64ELi64ELi4ES3_EELb0ELb0ELb0ELb0ELb0ELb0ELb1ELb0EEEvNS_16Flash_fwd_paramsE
        .type           _ZN5flash16flash_fwd_kernelI23Flash_fwd_kernel_traitsILi192ELi64ELi64ELi4ELb0ELb0EN7cutlass10bfloat16_tE19Flash_kernel_traitsILi192ELi64ELi64ELi4ES3_EELb0ELb0ELb0ELb0ELb0ELb0ELb1ELb0EEEvNS_16Flash_fwd_paramsE,@function
        .size           _ZN5flash16flash_fwd_kernelI23Flash_fwd_kernel_traitsILi192ELi64ELi64ELi4ELb0ELb0EN7cutlass10bfloat16_tE19Flash_kernel_traitsILi192ELi64ELi64ELi4ES3_EELb0ELb0ELb0ELb0ELb0ELb0ELb1ELb0EEEvNS_16Flash_fwd_paramsE,(.L_x_1526 - _ZN5flash16flash_fwd_kernelI23Flash_fwd_kernel_traitsILi192ELi64ELi64ELi4ELb0ELb0EN7cutlass10bfloat16_tE19Flash_kernel_traitsILi192ELi64ELi64ELi4ES3_EELb0ELb0ELb0ELb0ELb0ELb0ELb1ELb0EEEvNS_16Flash_fwd_paramsE)
        .other          _ZN5flash16flash_fwd_kernelI23Flash_fwd_kernel_traitsILi192ELi64ELi64ELi4ELb0ELb0EN7cutlass10bfloat16_tE19Flash_kernel_traitsILi192ELi64ELi64ELi4ES3_EELb0ELb0ELb0ELb0ELb0ELb0ELb1ELb0EEEvNS_16Flash_fwd_paramsE,@"STO_CUDA_ENTRY STV_DEFAULT"
_ZN5flash16flash_fwd_kernelI23Flash_fwd_kernel_traitsILi192ELi64ELi64ELi4ELb0ELb0EN7cutlass10bfloat16_tE19Flash_kernel_traitsILi192ELi64ELi64ELi4ES3_EELb0ELb0ELb0ELb0ELb0ELb0ELb1ELb0EEEvNS_16Flash_fwd_paramsE:
.text._ZN5flash16flash_fwd_kernelI23Flash_fwd_kernel_traitsILi192ELi64ELi64ELi4ELb0ELb0EN7cutlass10bfloat16_tE19Flash_kernel_traitsILi192ELi64ELi64ELi4ES3_EELb0ELb0ELb0ELb0ELb0ELb0ELb1ELb0EEEvNS_16Flash_fwd_paramsE:
        /* <DEDUP_REMOVED lines=39> */
.L_x_921:
[----:B------:R-:W1:Y:S02]  /*0270*/  LDC R5, c[0x0][0x2c8] ;  /* 0x0000b200ff057b82 */ /* 0x000e640000000800 */
.L_x_922:
        /* <DEDUP_REMOVED lines=24> */
[----:B------:R-:W-:Y:S02]  /*0400*/  SHF.R.S32.HI R19, RZ, 0x1f, R6 ;  /* 0x0000001fff137819 */ /* 0x000fe40000011406 */
[----:B------:R-:W-:Y:S02]  /*0410*/  ISETP.NE.AND P0, PT, R17, -0x1, PT ;  /* 0xffffffff1100780c */ /* 0x000fe40003f05270 */
[CC--:B------:R-:W-:Y:S02]  /*0420*/  LEA.HI R22, R19.reuse, R6.reuse, RZ, 0x3 ;  /* 0x0000000613167211 */ /* 0x0c0fe400078f18ff */
[----:B------:R-:W-:-:S03]  /*0430*/  LEA.HI R20, R19, R6, RZ, 0x6 ;  /* 0x0000000613147211 */ /* 0x000fc600078f30ff */
[----:B------:R-:W2:Y:S01]  /*0440*/  @P3 LDC.64 R10, c[0x0][0x240] ;  /* 0x00009000ff0a3b82 */ /* 0x000ea20000000a00 */
[----:B------:R-:W-:Y:S01]  /*0450*/  @!P3 SHF.R.S32.HI R21, RZ, 0x1f, R4 ;  /* 0x0000001fff15b819 */ /* 0x000fe20000011404 */
[----:B------:R-:W-:-:S06]  /*0460*/  IMAD.SHL.U32 R20, R20, 0x8, RZ ;  /* 0x0000000814147824 */ /* 0x000fcc00078e00ff */
[----:B------:R-:W3:Y:S01]  /*0470*/  @P0 LDC.64 R14, c[0x0][0x248] ;  /* 0x00009200ff0e0b82 */ /* 0x000ee20000000a00 */
[----:B-1----:R-:W-:-:S04]  /*0480*/  IABS R13, R0 ;  /* 0x00000000000d7213 */ /* 0x002fc80000000000 */
[----:B------:R-:W1:Y:S01]  /*0490*/  I2F.RP R5, R13 ;  /* 0x0000000d00057306 */ /* 0x000e620000209400 */
[----:B--2---:R-:W-:-:S04]  /*04a0*/  @P3 IMAD.WIDE.U32 R24, R219, R10, RZ ;  /* 0x0000000adb183225 */ /* 0x004fc800078e00ff */
[----:B------:R-:W-:-:S03]  /*04b0*/  @P3 IMAD R11, R219, R11, R25 ;  /* 0x0000000bdb0b3224 */ /* 0x000fc600078e0219 */
[----:B-1----:R-:W1:Y:S01]  /*04c0*/  MUFU.RCP R3, R5 ;  /* 0x0000000500037308 */ /* 0x002e620000001000 */
[----:B------:R-:W-:Y:S01]  /*04d0*/  @P3 MOV R10, R24 ;  /* 0x00000018000a3202 */ /* 0x000fe20000000f00 */
[----:B-1----:R-:W-:Y:S01]  /*04e0*/  VIADD R3, R3, 0xffffffe ;  /* 0x0ffffffe03037836 */ /* 0x002fe20000000000 */
[----:B------:R-:W-:Y:S02]  /*04f0*/  LOP3.LUT R5, R22, 0xfffffff8, RZ, 0xc0, !PT ;  /* 0xfffffff816057812 */ /* 0x000fe400078ec0ff */
[----:B------:R-:W-:Y:S02]  /*0500*/  SHF.R.S32.HI R22, RZ, 0x3, R22 ;  /* 0x00000003ff167819 */ /* 0x000fe40000011416 */
[----:B------:R-:W-:Y:S01]  /*0510*/  IADD3 R5, -R5, R6, RZ ;  /* 0x0000000605057210 */ /* 0x000fe20007ffe1ff */
[----:B------:R-:W1:Y:S02]  /*0520*/  F2I.FTZ.U32.TRUNC.NTZ R3, R3 ;  /* 0x0000000300037305 */ /* 0x000e64000021f000 */
[----:B------:R-:W-:-:S02]  /*0530*/  IMAD.SHL.U32 R221, R22, 0x40, RZ ;  /* 0x0000004016dd7824 */ /* 0x000fc400078e00ff */
[----:B------:R-:W-:-:S03]  /*0540*/  IMAD.SHL.U32 R134, R5, 0x8, RZ ;  /* 0x0000000805867824 */ /* 0x000fc600078e00ff */
[----:B------:R-:W-:-:S04]  /*0550*/  LOP3.LUT R221, R221, 0x1c0, RZ, 0xc0, !PT ;  /* 0x000001c0dddd7812 */ /* 0x000fc800078ec0ff */
[----:B------:R-:W-:Y:S02]  /*0560*/  LOP3.LUT R18, R221, 0x38, R134, 0xf8, !PT ;  /* 0x00000038dd127812 */ /* 0x000fe400078ef886 */
[----:B------:R-:W-:Y:S01]  /*0570*/  SHF.R.U32.HI R221, RZ, 0x3, R221 ;  /* 0x00000003ffdd7819 */ /* 0x000fe200000116dd */
[----:B-1----:R-:W-:-:S03]  /*0580*/  IMAD.MOV R2, RZ, RZ, -R3 ;  /* 0x000000ffff027224 */ /* 0x002fc600078e0a03 */
[----:B------:R-:W-:Y:S01]  /*0590*/  LOP3.LUT R221, R18, R221, RZ, 0x3c, !PT ;  /* 0x000000dd12dd7212 */ /* 0x000fe200078e3cff */
[----:B------:R-:W-:Y:S01]  /*05a0*/  IMAD R7, R2, R13, RZ ;  /* 0x0000000d02077224 */ /* 0x000fe200078e02ff */
[----:B------:R-:W-:Y:S02]  /*05b0*/  MOV R2, RZ ;  /* 0x000000ff00027202 */ /* 0x000fe40000000f00 */
[----:B------:R-:W-:Y:S01]  /*05c0*/  LOP3.LUT R221, R221, 0xfffffe00, R20, 0xf8, !PT ;  /* 0xfffffe00dddd7812 */ /* 0x000fe200078ef814 */
[C---:B------:R-:W-:Y:S01]  /*05d0*/  @P0 IMAD.IADD R20, R12.reuse, 0x1, R17 ;  /* 0x000000010c140824 */ /* 0x040fe200078e0211 */
[----:B------:R-:W-:Y:S01]  /*05e0*/  @P0 IADD3 R17, R12, R17, RZ ;  /* 0x000000110c110210 */ /* 0x000fe20007ffe0ff */
[----:B------:R-:W-:Y:S02]  /*05f0*/  IMAD.HI.U32 R7, R3, R7, R2 ;  /* 0x0000000703077227 */ /* 0x000fe400078e0002 */
[----:B------:R-:W1:Y:S04]  /*0600*/  @!P3 LDC.64 R2, c[0x0][0x228] ;  /* 0x00008a00ff02bb82 */ /* 0x000e680000000a00 */
[----:B------:R-:W-:-:S04]  /*0610*/  IMAD.HI.U32 R7, R7, R8, RZ ;  /* 0x0000000807077227 */ /* 0x000fc800078e00ff */
[----:B------:R-:W-:-:S04]  /*0620*/  IMAD.MOV R16, RZ, RZ, -R7 ;  /* 0x000000ffff107224 */ /* 0x000fc800078e0a07 */
[C---:B------:R-:W-:Y:S02]  /*0630*/  IMAD R16, R13.reuse, R16, R8 ;  /* 0x000000100d107224 */ /* 0x040fe400078e0208 */
[----:B------:R-:W2:Y:S03]  /*0640*/  @P0 LDC.64 R8, c[0x0][0x250] ;  /* 0x00009400ff080b82 */ /* 0x000ea60000000a00 */
[----:B------:R-:W-:Y:S01]  /*0650*/  ISETP.GT.U32.AND P2, PT, R13, R16, PT ;  /* 0x000000100d00720c */ /* 0x000fe20003f44070 */
[-C--:B-1----:R-:W-:Y:S02]  /*0660*/  @!P3 IMAD R18, R21, R2.reuse, RZ ;  /* 0x000000021512b224 */ /* 0x082fe400078e02ff */
[----:B------:R-:W-:-:S10]  /*0670*/  @!P3 IMAD.WIDE.U32 R28, R4, R2, RZ ;  /* 0x00000002041cb225 */ /* 0x000fd400078e00ff */
[----:B------:R-:W-:Y:S01]  /*0680*/  @!P2 IMAD.IADD R16, R16, 0x1, -R13 ;  /* 0x000000011010a824 */ /* 0x000fe200078e0a0d */
[----:B------:R-:W-:Y:S01]  /*0690*/  @!P3 MOV R10, R28 ;  /* 0x0000001c000ab202 */ /* 0x000fe20000000f00 */
[----:B------:R-:W-:Y:S01]  /*06a0*/  @!P3 IMAD R3, R4, R3, R18 ;  /* 0x000000030403b224 */ /* 0x000fe200078e0212 */
[----:B------:R-:W-:Y:S02]  /*06b0*/  LOP3.LUT R18, R27, R0, RZ, 0x3c, !PT ;  /* 0x000000001b127212 */ /* 0x000fe400078e3cff */
[----:B------:R-:W-:Y:S01]  /*06c0*/  ISETP.GE.U32.AND P4, PT, R16, R13, PT ;  /* 0x0000000d1000720c */ /* 0x000fe20003f86070 */
[----:B---3--:R-:W-:Y:S01]  /*06d0*/  @P0 IMAD R13, R17, R15, RZ ;  /* 0x0000000f110d0224 */ /* 0x008fe200078e02ff */
[----:B------:R-:W-:Y:S01]  /*06e0*/  ISETP.GE.AND P1, PT, R18, RZ, PT ;  /* 0x000000ff1200720c */ /* 0x000fe20003f26270 */
[C---:B--2---:R-:W-:Y:S02]  /*06f0*/  @P0 IMAD R2, R20.reuse, R9, RZ ;  /* 0x0000000914020224 */ /* 0x044fe400078e02ff */
[----:B------:R-:W-:-:S04]  /*0700*/  @P0 IMAD.WIDE.U32 R24, R20, R8, RZ ;  /* 0x0000000814180225 */ /* 0x000fc800078e00ff */
[----:B------:R-:W-:Y:S01]  /*0710*/  @P0 IMAD.WIDE.U32 R20, R17, R14, RZ ;  /* 0x0000000e11140225 */ /* 0x000fe200078e00ff */
[----:B------:R-:W-:-:S03]  /*0720*/  @P0 MOV R18, R24 ;  /* 0x0000001800120202 */ /* 0x000fc60000000f00 */
[----:B------:R-:W-:Y:S01]  /*0730*/  @!P3 IMAD.IADD R11, R29, 0x1, R3 ;  /* 0x000000011d0bb824 */ /* 0x000fe200078e0203 */
[----:B------:R-:W-:Y:S01]  /*0740*/  @P0 MOV R16, R20 ;  /* 0x0000001400100202 */ /* 0x000fe20000000f00 */
[----:B------:R-:W-:Y:S02]  /*0750*/  @P0 IMAD.IADD R17, R25, 0x1, R2 ;  /* 0x0000000119110824 */ /* 0x000fe400078e0202 */
[----:B------:R-:W-:Y:S01]  /*0760*/  @P0 IMAD.IADD R13, R21, 0x1, R13 ;  /* 0x00000001150d0824 */ /* 0x000fe200078e020d */
        /* <DEDUP_REMOVED lines=14> */
.L_x_924:
        /* <DEDUP_REMOVED lines=14> */
.L_x_925:
[----:B------:R-:W-:Y:S01]  /*0930*/  SHF.R.S32.HI R135, RZ, 0x1f, R134 ;  /* 0x0000001fff877819 */ /* 0x000fe20000011486 */
[----:B------:R-:W-:Y:S01]  /*0940*/  @!P2 VIADD R7, R7, 0x1 ;  /* 0x000000010707a836 */ /* 0x000fe20000000000 */
[----:B------:R-:W-:Y:S01]  /*0950*/  SHF.R.S32.HI R23, RZ, 0x1f, R22 ;  /* 0x0000001fff177819 */ /* 0x000fe20000011416 */
[----:B------:R-:W1:Y:S01]  /*0960*/  S2UR UR8, SR_CgaCtaId ;  /* 0x00000000000879c3 */ /* 0x000e620000008800 */
[----:B------:R-:W-:Y:S01]  /*0970*/  ISETP.NE.AND P2, PT, R0, RZ, PT ;  /* 0x000000ff0000720c */ /* 0x000fe20003f45270 */
[----:B------:R-:W-:Y:S01]  /*0980*/  @P4 VIADD R7, R7, 0x1 ;  /* 0x0000000107074836 */ /* 0x000fe20000000000 */
[----:B------:R-:W-:Y:S01]  /*0990*/  IADD3 R24, P0, R134, R10, RZ ;  /* 0x0000000a86187210 */ /* 0x000fe20007f1e0ff */
[----:B------:R-:W-:Y:S01]  /*09a0*/  IMAD.WIDE.U32 R20, R22, R8, R134 ;  /* 0x0000000816147225 */ /* 0x000fe200078e0086 */
[----:B------:R-:W-:Y:S01]  /*09b0*/  IADD3 R207, -R207, R224, RZ ;  /* 0x000000e0cfcf7210 */ /* 0x000fe20007ffe1ff */
[----:B------:R-:W-:Y:S01]  /*09c0*/  ULDC.64 UR4, c[0x0][0x258] ;  /* 0x0000960000047ab9 */ /* 0x000fe20000000a00 */
[----:B------:R-:W-:Y:S01]  /*09d0*/  @!P1 IADD3 R7, -R7, RZ, RZ ;  /* 0x000000ff07079210 */ /* 0x000fe20007ffe1ff */
[C---:B------:R-:W-:Y:S01]  /*09e0*/  IMAD R4, R23.reuse, R8, RZ ;  /* 0x0000000817047224 */ /* 0x040fe200078e02ff */
[----:B------:R-:W-:Y:S01]  /*09f0*/  IADD3 R226, P1, R18, R20, RZ ;  /* 0x0000001412e27210 */ /* 0x000fe20007f3e0ff */
[-C--:B------:R-:W-:Y:S01]  /*0a00*/  IMAD R2, R23, R14.reuse, RZ ;  /* 0x0000000e17027224 */ /* 0x080fe200078e02ff */
[----:B------:R-:W-:Y:S01]  /*0a10*/  ULDC.64 UR6, c[0x0][0x260] ;  /* 0x0000980000067ab9 */ /* 0x000fe20000000a00 */
[C---:B------:R-:W-:Y:S01]  /*0a20*/  IMAD R4, R22.reuse, R9, R4 ;  /* 0x0000000916047224 */ /* 0x040fe200078e0204 */
[----:B------:R-:W-:Y:S01]  /*0a30*/  BSSY B0, `(.L_x_926) ;  /* 0x000004b000007945 */ /* 0x000fe20003800000 */
[----:B------:R-:W-:Y:S01]  /*0a40*/  IMAD.WIDE.U32 R28, R22, R14, R134 ;  /* 0x0000000e161c7225 */ /* 0x000fe200078e0086 */
[----:B------:R-:W-:-:S02]  /*0a50*/  @!P2 LOP3.LUT R7, RZ, R0, RZ, 0x33, !PT ;  /* 0x00000000ff07a212 */ /* 0x000fc400078e33ff */
[----:B------:R-:W-:Y:S01]  /*0a60*/  IADD3.X R227, R17, R21, R4, P1, !PT ;  /* 0x0000001511e37210 */ /* 0x000fe20000ffe404 */
[----:B------:R-:W-:Y:S01]  /*0a70*/  IMAD.X R25, R135, 0x1, R11, P0 ;  /* 0x0000000187197824 */ /* 0x000fe200000e060b */
[----:B------:R-:W-:Y:S01]  /*0a80*/  SHF.R.S32.HI R4, RZ, 0x1f, R27 ;  /* 0x0000001fff047819 */ /* 0x000fe2000001141b */
[----:B------:R-:W-:Y:S01]  /*0a90*/  IMAD R2, R22, R15, R2 ;  /* 0x0000000f16027224 */ /* 0x000fe200078e0202 */
[----:B------:R-:W-:Y:S01]  /*0aa0*/  IADD3 R228, P3, R16, R28, RZ ;  /* 0x0000001c10e47210 */ /* 0x000fe20007f7e0ff */
[----:B------:R-:W-:Y:S01]  /*0ab0*/  IMAD.WIDE.U32 R24, R27, UR4, R24 ;  /* 0x000000041b187c25 */ /* 0x000fe2000f8e0018 */
[----:B------:R-:W-:Y:S02]  /*0ac0*/  SHF.R.S32.HI R0, RZ, 0x1f, R7 ;  /* 0x0000001fff007819 */ /* 0x000fe40000011407 */
[----:B------:R-:W-:Y:S01]  /*0ad0*/  ISETP.GE.AND P0, PT, R22, R207, PT ;  /* 0x000000cf1600720c */ /* 0x000fe20003f06270 */
[----:B------:R-:W-:Y:S01]  /*0ae0*/  IMAD R4, R4, UR4, RZ ;  /* 0x0000000404047c24 */ /* 0x000fe2000f8e02ff */
[----:B------:R-:W-:Y:S01]  /*0af0*/  IADD3.X R229, R13, R29, R2, P3, !PT ;  /* 0x0000001d0de57210 */ /* 0x000fe20001ffe402 */
[C---:B------:R-:W-:Y:S01]  /*0b00*/  IMAD R2, R0.reuse, UR6, RZ ;  /* 0x0000000600027c24 */ /* 0x040fe2000f8e02ff */
[----:B------:R-:W-:Y:S01]  /*0b10*/  LEA.HI R13, R19, R6, RZ, 0x4 ;  /* 0x00000006130d7211 */ /* 0x000fe200078f20ff */
[----:B------:R-:W-:Y:S01]  /*0b20*/  IMAD R27, R27, UR5, R4 ;  /* 0x000000051b1b7c24 */ /* 0x000fe2000f8e0204 */
[----:B------:R-:W-:Y:S01]  /*0b30*/  ULDC.64 UR4, c[0x0][0x268] ;  /* 0x00009a0000047ab9 */ /* 0x000fe20000000a00 */
[----:B------:R-:W-:Y:S01]  /*0b40*/  LEA.HI.SX32 R4, R133, 0xffffffff, 0x1a ;  /* 0xffffffff85047811 */ /* 0x000fe200078fd2ff */
[----:B------:R-:W-:Y:S01]  /*0b50*/  IMAD R0, R0, UR4, RZ ;  /* 0x0000000400007c24 */ /* 0x000fe2000f8e02ff */
[----:B------:R-:W-:Y:S01]  /*0b60*/  LOP3.LUT R21, R13, 0xfffffff0, RZ, 0xc0, !PT ;  /* 0xfffffff00d157812 */ /* 0x000fe200078ec0ff */
[C---:B------:R-:W-:Y:S01]  /*0b70*/  IMAD.WIDE.U32 R226, R7.reuse, UR4, R226 ;  /* 0x0000000407e27c25 */ /* 0x040fe2000f8e00e2 */
[----:B------:R-:W-:Y:S01]  /*0b80*/  UMOV UR4, 0x400 ;  /* 0x0000040000047882 */ /* 0x000fe20000000000 */
[----:B------:R-:W-:Y:S01]  /*0b90*/  SHF.R.S32.HI R20, RZ, 0x4, R13 ;  /* 0x00000004ff147819 */ /* 0x000fe2000001140d */
[----:B-1----:R-:W-:Y:S01]  /*0ba0*/  ULEA UR4, UR8, UR4, 0x18 ;  /* 0x0000000408047291 */ /* 0x002fe2000f8ec03f */
[C---:B------:R-:W-:Y:S01]  /*0bb0*/  IMAD R17, R7.reuse, UR5, R0 ;  /* 0x0000000507117c24 */ /* 0x040fe2000f8e0200 */
[C---:B------:R-:W-:Y:S01]  /*0bc0*/  IADD3 R0, R22.reuse, 0x20, RZ ;  /* 0x0000002016007810 */ /* 0x040fe20007ffe0ff */
[----:B------:R-:W-:Y:S01]  /*0bd0*/  VIADD R18, R22, 0x10 ;  /* 0x0000001016127836 */ /* 0x000fe20000000000 */
[----:B------:R-:W-:Y:S01]  /*0be0*/  IADD3 R223, R134, 0x40, RZ ;  /* 0x0000004086df7810 */ /* 0x000fe20007ffe0ff */
[----:B------:R-:W-:Y:S01]  /*0bf0*/  VIADD R16, R22, 0x30 ;  /* 0x0000003016107836 */ /* 0x000fe20000000000 */
[-C--:B------:R-:W-:Y:S01]  /*0c00*/  ISETP.GE.AND P6, PT, R0, R207.reuse, PT ;  /* 0x000000cf0000720c */ /* 0x080fe20003fc6270 */
[----:B------:R-:W-:Y:S01]  /*0c10*/  IMAD.WIDE.U32 R228, R7, UR6, R228 ;  /* 0x0000000607e47c25 */ /* 0x000fe2000f8e00e4 */
[----:B------:R-:W-:-:S02]  /*0c20*/  ISETP.GE.AND P1, PT, R18, R207, PT ;  /* 0x000000cf1200720c */ /* 0x000fc40003f26270 */
[----:B------:R-:W-:Y:S01]  /*0c30*/  ISETP.GE.AND P4, PT, R16, R207, PT ;  /* 0x000000cf1000720c */ /* 0x000fe20003f86270 */
[----:B------:R-:W-:Y:S01]  /*0c40*/  IMAD R231, R7, UR7, R2 ;  /* 0x0000000707e77c24 */ /* 0x000fe2000f8e0202 */
[----:B------:R-:W-:Y:S01]  /*0c50*/  LEA R221, R221, UR4, 0x1 ;  /* 0x00000004dddd7c11 */ /* 0x000fe2000f8e08ff */
[----:B------:R-:W-:Y:S01]  /*0c60*/  IMAD R7, R4, -0x40, R103 ;  /* 0xffffffc004077824 */ /* 0x000fe200078e0267 */
        /* <DEDUP_REMOVED lines=39> */
.L_x_927:
[----:B------:R-:W-:Y:S05]  /*0ee0*/  BSYNC B0 ;  /* 0x0000000000007941 */ /* 0x000fea0003800000 */
.L_x_926:
        /* <DEDUP_REMOVED lines=40> */
.L_x_929:
[----:B------:R-:W-:Y:S05]  /*1170*/  BSYNC B0 ;  /* 0x0000000000007941 */ /* 0x000fea0003800000 */
.L_x_928:
        /* <DEDUP_REMOVED lines=40> */
.L_x_931:
[----:B------:R-:W-:Y:S05]  /*1400*/  BSYNC B0 ;  /* 0x0000000000007941 */ /* 0x000fea0003800000 */
.L_x_930:
        /* <DEDUP_REMOVED lines=39> */
.L_x_933:
[----:B------:R-:W-:Y:S05]  /*1680*/  BSYNC B0 ;  /* 0x0000000000007941 */ /* 0x000fea0003800000 */
.L_x_932:
[----:B-1234-:R-:W-:Y:S01]  /*1690*/  IMAD.IADD R2, R6, 0x1, -R21 ;  /* 0x0000000106027824 */ /* 0x01efe200078e0a15 */
[----:B------:R-:W-:Y:S01]  /*16a0*/  ISETP.GE.AND P2, PT, R22, R7, PT ;  /* 0x000000071600720c */ /* 0x000fe20003f46270 */
[----:B------:R-:W-:Y:S01]  /*16b0*/  IMAD.IADD R231, R229, 0x1, R231 ;  /* 0x00000001e5e77824 */ /* 0x000fe200078e02e7 */
[C---:B------:R-:W-:Y:S01]  /*16c0*/  SHF.L.U64.HI R3, R14.reuse, 0x6, R15 ;  /* 0x000000060e037819 */ /* 0x040fe2000001020f */
[----:B------:R-:W-:Y:S01]  /*16d0*/  IMAD.SHL.U32 R101, R14, 0x40, RZ ;  /* 0x000000400e657824 */ /* 0x000fe200078e00ff */
[----:B------:R-:W-:Y:S01]  /*16e0*/  SHF.R.S32.HI R11, RZ, 0x1f, R2 ;  /* 0x0000001fff0b7819 */ /* 0x000fe20000011402 */
[----:B------:R-:W-:Y:S01]  /*16f0*/  IMAD.MOV.U32 R230, RZ, RZ, R228 ;  /* 0x000000ffffe67224 */ /* 0x000fe200078e00e4 */
[----:B------:R-:W-:Y:S01]  /*1700*/  SHF.R.S32.HI R21, RZ, 0x1f, R4 ;  /* 0x0000001fff157819 */ /* 0x000fe20000011404 */
[----:B------:R-:W-:Y:S01]  /*1710*/  IMAD R10, R3, R4, RZ ;  /* 0x00000004030a7224 */ /* 0x000fe200078e02ff */
[----:B------:R-:W-:Y:S01]  /*1720*/  LEA.HI R24, R11, R2, RZ, 0x3 ;  /* 0x000000020b187211 */ /* 0x000fe200078f18ff */
[-C--:B------:R-:W-:Y:S01]  /*1730*/  IMAD.WIDE.U32 R26, R4, R101.reuse, R230 ;  /* 0x00000065041a7225 */ /* 0x080fe200078e00e6 */
[----:B------:R-:W-:Y:S01]  /*1740*/  LEA.HI R25, R13, R20, RZ, 0x1 ;  /* 0x000000140d197211 */ /* 0x000fe200078f08ff */
[----:B------:R-:W-:Y:S01]  /*1750*/  BSSY B0, `(.L_x_934) ;  /* 0x0000027000007945 */ /* 0x000fe20003800000 */
[----:B------:R-:W-:Y:S01]  /*1760*/  LOP3.LUT R11, R24, 0xfffffff8, RZ, 0xc0, !PT ;  /* 0xfffffff8180b7812 */ /* 0x000fe200078ec0ff */
[----:B------:R-:W-:Y:S01]  /*1770*/  IMAD R29, R21, R101, R10 ;  /* 0x00000065151d7224 */ /* 0x000fe200078e020a */
[----:B------:R-:W-:-:S02]  /*1780*/  ISETP.GE.AND P0, PT, R22, R7, PT ;  /* 0x000000071600720c */ /* 0x000fc40003f06270 */
[-C--:B------:R-:W-:Y:S01]  /*1790*/  ISETP.GE.AND P6, PT, R18, R7.reuse, PT ;  /* 0x000000071200720c */ /* 0x080fe20003fc6270 */
[----:B------:R-:W-:Y:S01]  /*17a0*/  IMAD.IADD R2, R2, 0x1, -R11 ;  /* 0x0000000102027824 */ /* 0x000fe200078e0a0b */
[----:B------:R-:W-:Y:S01]  /*17b0*/  ISETP.GE.AND P1, PT, R0, R7, PT ;  /* 0x000000070000720c */ /* 0x000fe20003f26270 */
[----:B------:R-:W-:Y:S01]  /*17c0*/  IMAD.IADD R29, R27, 0x1, R29 ;  /* 0x000000011b1d7824 */ /* 0x000fe200078e021d */
[----:B------:R-:W-:Y:S01]  /*17d0*/  LOP3.LUT R25, R25, 0xfffffffe, RZ, 0xc0, !PT ;  /* 0xfffffffe19197812 */ /* 0x000fe200078ec0ff */
[----:B------:R-:W-:Y:S10]  /*17e0*/  @P2 BRA `(.L_x_935) ;  /* 0x0000000000742947 */ /* 0x000ff40003800000 */
        /* <DEDUP_REMOVED lines=29> */
.L_x_935:
[----:B------:R-:W-:Y:S05]  /*19c0*/  BSYNC B0 ;  /* 0x0000000000007941 */ /* 0x000fea0003800000 */
.L_x_934:
        /* <DEDUP_REMOVED lines=35> */
.L_x_937:
[----:B------:R-:W-:Y:S05]  /*1c00*/  BSYNC B0 ;  /* 0x0000000000007941 */ /* 0x000fea0003800000 */
.L_x_936:
[----:B------:R-:W-:Y:S01]  /*1c10*/  IMAD.SHL.U32 R23, R5, 0x40, RZ ;  /* 0x0000004005177824 */ /* 0x000fe200078e00ff */
[----:B------:R-:W-:Y:S01]  /*1c20*/  SHF.L.U32 R30, R2, 0x6, RZ ;  /* 0x00000006021e7819 */ /* 0x000fe200000006ff */
[----:B------:R-:W-:Y:S01]  /*1c30*/  IMAD.IADD R20, R20, 0x1, -R25 ;  /* 0x0000000114147824 */ /* 0x000fe200078e0a19 */
[----:B------:R-:W-:Y:S01]  /*1c40*/  BSSY B0, `(.L_x_938) ;  /* 0x0000026000007945 */ /* 0x000fe20003800000 */
[----:B------:R-:W-:Y:S01]  /*1c50*/  ISETP.GE.AND P6, PT, R16, R7, PT ;  /* 0x000000071000720c */ /* 0x000fe20003fc6270 */
[----:B------:R-:W-:Y:S01]  /*1c60*/  IMAD.SHL.U32 R22, R22, 0x8, RZ ;  /* 0x0000000816167824 */ /* 0x000fe200078e00ff */
[----:B------:R-:W-:Y:S02]  /*1c70*/  LOP3.LUT R23, R23, 0x1c0, RZ, 0xc0, !PT ;  /* 0x000001c017177812 */ /* 0x000fe400078ec0ff */
[----:B------:R-:W-:Y:S02]  /*1c80*/  SHF.L.U32 R25, R20, 0x3, RZ ;  /* 0x0000000314197819 */ /* 0x000fe400000006ff */
[----:B------:R-:W-:Y:S01]  /*1c90*/  LOP3.LUT R30, R30, 0x1c0, RZ, 0xc0, !PT ;  /* 0x000001c01e1e7812 */ /* 0x000fe200078ec0ff */
[----:B------:R-:W-:Y:S05]  /*1ca0*/  @P1 BRA `(.L_x_939) ;  /* 0x00000000007c1947 */ /* 0x000fea0003800000 */
[----:B------:R-:W-:Y:S01]  /*1cb0*/  ULDC UR5, c[0x0][0x2d0] ;  /* 0x0000b40000057ab9 */ /* 0x000fe20000000800 */
[----:B------:R-:W-:Y:S02]  /*1cc0*/  LEA R31, P2, R14, R26, 0x5 ;  /* 0x0000001a0e1f7211 */ /* 0x000fe400078428ff */
[----:B------:R-:W-:Y:S02]  /*1cd0*/  ISETP.GE.AND P4, PT, R134, UR5, PT ;  /* 0x0000000586007c0c */ /* 0x000fe4000bf86270 */
[----:B------:R-:W-:Y:S02]  /*1ce0*/  ISETP.GE.AND P3, PT, R223, UR5, PT ;  /* 0x00000005df007c0c */ /* 0x000fe4000bf66270 */
[----:B------:R-:W-:Y:S02]  /*1cf0*/  ISETP.GE.AND P1, PT, R222, UR5, PT ;  /* 0x00000005de007c0c */ /* 0x000fe4000bf26270 */
[----:B------:R-:W-:-:S07]  /*1d00*/  LEA.HI.X R32, R14, R29, R15, 0x5, P2 ;  /* 0x0000001d0e207211 */ /* 0x000fce00010f2c0f */
        /* <DEDUP_REMOVED lines=25> */
.L_x_939:
[----:B------:R-:W-:Y:S05]  /*1ea0*/  BSYNC B0 ;  /* 0x0000000000007941 */ /* 0x000fea0003800000 */
.L_x_938:
        /* <DEDUP_REMOVED lines=35> */
.L_x_941:
[----:B------:R-:W-:Y:S05]  /*20e0*/  BSYNC B0 ;  /* 0x0000000000007941 */ /* 0x000fea0003800000 */
.L_x_940:
[----:B------:R-:W0:Y:S01]  /*20f0*/  LDGDEPBAR ;  /* 0x00000000000079af */ /* 0x000e220000000000 */
[----:B------:R-:W-:Y:S01]  /*2100*/  LOP3.LUT R25, R30, 0x8, R25, 0xf8, !PT ;  /* 0x000000081e197812 */ /* 0x000fe200078ef819 */
[----:B------:R-:W-:Y:S01]  /*2110*/  IMAD.SHL.U32 R15, R24, 0x40, RZ ;  /* 0x00000040180f7824 */ /* 0x000fe200078e00ff */
[----:B------:R-:W-:Y:S01]  /*2120*/  SHF.R.U32.HI R30, RZ, 0x3, R30 ;  /* 0x00000003ff1e7819 */ /* 0x000fe2000001161e */
[----:B-1234-:R-:W-:Y:S01]  /*2130*/  IMAD R11, R21, R8, RZ ;  /* 0x00000008150b7224 */ /* 0x01efe200078e02ff */
[----:B------:R-:W-:Y:S01]  /*2140*/  LOP3.LUT R22, R23, 0x8, R22, 0xf8, !PT ;  /* 0x0000000817167812 */ /* 0x000fe200078ef816 */
[----:B------:R-:W-:Y:S01]  /*2150*/  IMAD.IADD R216, R227, 0x1, R17 ;  /* 0x00000001e3d87824 */ /* 0x000fe200078e0211 */
[----:B------:R-:W-:Y:S01]  /*2160*/  ISETP.GE.AND P6, PT, R0, R7, PT ;  /* 0x000000070000720c */ /* 0x000fe20003fc6270 */
[----:B------:R-:W-:Y:S01]  /*2170*/  IMAD R11, R4, R9, R11 ;  /* 0x00000009040b7224 */ /* 0x000fe200078e020b */
[----:B------:R-:W-:Y:S01]  /*2180*/  SHF.R.U32.HI R23, RZ, 0x3, R23 ;  /* 0x00000003ff177819 */ /* 0x000fe20000011617 */
[----:B------:R-:W-:Y:S01]  /*2190*/  BSSY B0, `(.L_x_942) ;  /* 0x0000033000007945 */ /* 0x000fe20003800000 */
[----:B------:R-:W-:-:S02]  /*21a0*/  LOP3.LUT R0, R25, R30, RZ, 0x3c, !PT ;  /* 0x0000001e19007212 */ /* 0x000fc400078e3cff */
[----:B------:R-:W-:Y:S02]  /*21b0*/  LEA.HI R13, R19, R6, RZ, 0x5 ;  /* 0x00000006130d7211 */ /* 0x000fe400078f28ff */
[----:B------:R-:W-:Y:S01]  /*21c0*/  ISETP.GE.AND P4, PT, R18, R7, PT ;  /* 0x000000071200720c */ /* 0x000fe20003f86270 */
[----:B------:R-:W-:Y:S01]  /*21d0*/  IMAD.WIDE.U32 R18, R4, R8, RZ ;  /* 0x0000000804127225 */ /* 0x000fe200078e00ff */
[----:B------:R-:W-:Y:S02]  /*21e0*/  LOP3.LUT R23, R22, R23, RZ, 0x3c, !PT ;  /* 0x0000001716177212 */ /* 0x000fe400078e3cff */
[----:B------:R-:W-:Y:S01]  /*21f0*/  LOP3.LUT R0, R0, 0xfffffe00, R15, 0xf8, !PT ;  /* 0xfffffe0000007812 */ /* 0x000fe200078ef80f */
[----:B------:R-:W-:Y:S01]  /*2200*/  IMAD.IADD R11, R19, 0x1, R11 ;  /* 0x00000001130b7824 */ /* 0x000fe200078e020b */
[----:B------:R-:W-:Y:S01]  /*2210*/  SHF.R.S32.HI R13, RZ, 0x5, R13 ;  /* 0x00000005ff0d7819 */ /* 0x000fe2000001140d */
[----:B------:R-:W-:Y:S01]  /*2220*/  IMAD R205, R20, 0x200, R23 ;  /* 0x0000020014cd7824 */ /* 0x000fe200078e0217 */
[----:B------:R-:W-:Y:S01]  /*2230*/  LEA R14, P1, R18, R226, 0x6 ;  /* 0x000000e2120e7211 */ /* 0x000fe200078230ff */
[----:B------:R-:W-:-:S04]  /*2240*/  DEPBAR.LE SB0, 0x0 ;  /* 0x000080000000791a */ /* 0x000fc80000000000 */
[----:B------:R-:W-:Y:S01]  /*2250*/  BAR.SYNC.DEFER_BLOCKING 0x0 ;  /* 0x0000000000007b1d */ /* 0x000fe20000010000 */
        /* <DEDUP_REMOVED lines=38> */
.L_x_943:
[----:B------:R-:W-:Y:S05]  /*24c0*/  BSYNC B0 ;  /* 0x0000000000007941 */ /* 0x000fea0003800000 */
.L_x_942:
        /* <DEDUP_REMOVED lines=38> */
.L_x_945:
[----:B------:R-:W-:Y:S05]  /*2730*/  BSYNC B0 ;  /* 0x0000000000007941 */ /* 0x000fea0003800000 */
.L_x_944:
        /* <DEDUP_REMOVED lines=36> */
.L_x_947:
[----:B------:R-:W-:Y:S05]  /*2980*/  BSYNC B0 ;  /* 0x0000000000007941 */ /* 0x000fea0003800000 */
.L_x_946:
        /* <DEDUP_REMOVED lines=37> */
.L_x_949:
[----:B------:R-:W-:Y:S05]  /*2be0*/  BSYNC B0 ;  /* 0x0000000000007941 */ /* 0x000fea0003800000 */
.L_x_948:
        /* <DEDUP_REMOVED lines=176> */
[----:B------:R-:W-:Y:S04]  /*36f0*/  MUFU.TANH R2, R2 ;  /* 0x0000000200027308 */ /* 0x000fe80000002400 */
        /* <DEDUP_REMOVED lines=34> */
[C---:B------:R-:W-:Y:S01]  /*3920*/  ISETP.GE.AND P1, PT, R18.reuse, R103, PT ;  /* 0x000000671200720c */ /* 0x040fe20003f26270 */
[C---:B------:R-:W-:Y:S01]  /*3930*/  VIADD R6, R18.reuse, 0x1 ;  /* 0x0000000112067836 */ /* 0x040fe20000000000 */
[----:B------:R-:W-:Y:S01]  /*3940*/  MUFU.TANH R35, R35 ;  /* 0x0000002300237308 */ /* 0x000fe20000002400 */
[----:B------:R-:W-:-:S02]  /*3950*/  VIADD R4, R18, 0x8 ;  /* 0x0000000812047836 */ /* 0x000fc40000000000 */
[----:B------:R-:W-:Y:S01]  /*3960*/  FMUL.FTZ R17, R63, UR5 ;  /* 0x000000053f117c20 */ /* 0x000fe20008410000 */
[-C--:B------:R-:W-:Y:S01]  /*3970*/  ISETP.GE.AND P5, PT, R6, R103.reuse, PT ;  /* 0x000000670600720c */ /* 0x080fe20003fa6270 */
[C---:B--2---:R-:W-:Y:S01]  /*3980*/  HMMA.16816.F32.BF16 R80, R12.reuse, R28, R80 ;  /* 0x0000001c0c50723c */ /* 0x044fe20000041850 */
[----:B------:R-:W-:Y:S01]  /*3990*/  FMUL.FTZ R96, R96, UR5 ;  /* 0x0000000560607c20 */ /* 0x000fe20008410000 */
[----:B------:R-:W-:Y:S01]  /*39a0*/  FMUL.FTZ R98, R98, UR5 ;  /* 0x0000000562627c20 */ /* 0x000fe20008410000 */
[----:B---3--:R-:W-:Y:S01]  /*39b0*/  FSEL R46, R46, -INF , !P5 ;  /* 0xff8000002e2e7808 */ /* 0x008fe20006800000 */
[----:B------:R-:W-:Y:S01]  /*39c0*/  VIADD R6, R18, 0x9 ;  /* 0x0000000912067836 */ /* 0x000fe20000000000 */
[----:B------:R-:W-:Y:S01]  /*39d0*/  FSEL R37, R44, -INF , !P5 ;  /* 0xff8000002c257808 */ /* 0x000fe20006800000 */
[----:B------:R-:W-:Y:S01]  /*39e0*/  HMMA.16816.F32.BF16 R76, R12, R30, R76 ;  /* 0x0000001e0c4c723c */ /* 0x000fe2000004184c */
[-C--:B------:R-:W-:Y:S01]  /*39f0*/  ISETP.GE.AND P0, PT, R4, R103.reuse, PT ;  /* 0x000000670400720c */ /* 0x080fe20003f06270 */
[----:B------:R-:W-:Y:S01]  /*3a00*/  MUFU.TANH R169, R96 ;  /* 0x0000006000a97308 */ /* 0x000fe20000002400 */
[-C--:B------:R-:W-:Y:S01]  /*3a10*/  ISETP.GE.AND P6, PT, R6, R103.reuse, PT ;  /* 0x000000670600720c */ /* 0x080fe20003fc6270 */
[----:B------:R-:W-:Y:S01]  /*3a20*/  FMUL.FTZ R97, R97, UR5 ;  /* 0x0000000561617c20 */ /* 0x000fe20008410000 */
[----:B------:R-:W-:Y:S01]  /*3a30*/  FSEL R10, R47, -INF , !P0 ;  /* 0xff8000002f0a7808 */ /* 0x000fe20004000000 */
[----:B------:R-:W-:Y:S01]  /*3a40*/  FMUL.FTZ R99, R99, UR5 ;  /* 0x0000000563637c20 */ /* 0x000fe20008410000 */
[----:B------:R-:W-:Y:S01]  /*3a50*/  FSEL R31, R2, -INF , !P1 ;  /* 0xff800000021f7808 */ /* 0x000fe20004800000 */
[C---:B------:R-:W-:Y:S01]  /*3a60*/  VIADD R6, R18.reuse, 0x11 ;  /* 0x0000001112067836 */ /* 0x040fe20000000000 */
[----:B------:R-:W-:Y:S01]  /*3a70*/  IADD3 R2, R18, 0x20, RZ ;  /* 0x0000002012027810 */ /* 0x000fe20007ffe0ff */
[----:B------:R-:W2:Y:S01]  /*3a80*/  MUFU.TANH R160, R98 ;  /* 0x0000006200a07308 */ /* 0x000ea20000002400 */
[----:B------:R-:W-:Y:S01]  /*3a90*/  FSEL R39, R32, -INF , !P0 ;  /* 0xff80000020277808 */ /* 0x000fe20004000000 */
[----:B------:R-:W-:Y:S01]  /*3aa0*/  FMUL.FTZ R52, R52, UR5 ;  /* 0x0000000534347c20 */ /* 0x000fe20008410000 */
[-C--:B------:R-:W-:Y:S01]  /*3ab0*/  ISETP.GE.AND P5, PT, R2, R103.reuse, PT ;  /* 0x000000670200720c */ /* 0x080fe20003fa6270 */
[C---:B------:R-:W-:Y:S01]  /*3ac0*/  VIADD R2, R18.reuse, 0x21 ;  /* 0x0000002112027836 */ /* 0x040fe20000000000 */
[----:B------:R-:W-:Y:S01]  /*3ad0*/  IADD3 R4, R18, 0x10, RZ ;  /* 0x0000001012047810 */ /* 0x000fe20007ffe0ff */
[----:B------:R-:W-:Y:S01]  /*3ae0*/  FMUL.FTZ R53, R53, UR5 ;  /* 0x0000000535357c20 */ /* 0x000fe20008410000 */
[----:B----4-:R-:W-:Y:S01]  /*3af0*/  FSEL R56, R56, -INF , !P6 ;  /* 0xff80000038387808 */ /* 0x010fe20007000000 */
[C---:B------:R-:W-:Y:S01]  /*3b00*/  HMMA.16816.F32.BF16 R80, R92.reuse, R20, R80 ;  /* 0x000000145c50723c */ /* 0x040fe20000041850 */
[----:B------:R-:W3:Y:S01]  /*3b10*/  MUFU.TANH R41, R41 ;  /* 0x0000002900297308 */ /* 0x000ee20000002400 */
[-C--:B------:R-:W-:Y:S01]  /*3b20*/  ISETP.GE.AND P0, PT, R2, R103.reuse, PT ;  /* 0x000000670200720c */ /* 0x080fe20003f06270 */
[----:B------:R-:W-:Y:S01]  /*3b30*/  VIADD R2, R18, 0x28 ;  /* 0x0000002812027836 */ /* 0x000fe20000000000 */
[----:B------:R-:W-:Y:S01]  /*3b40*/  FSEL R33, R33, -INF , !P6 ;  /* 0xff80000021217808 */ /* 0x000fe20007000000 */
[----:B------:R-:W-:Y:S01]  /*3b50*/  FMUL.FTZ R54, R54, UR5 ;  /* 0x0000000536367c20 */ /* 0x000fe20008410000 */
[----:B------:R-:W-:Y:S01]  /*3b60*/  HMMA.16816.F32.BF16 R76, R92, R22, R76 ;  /* 0x000000165c4c723c */ /* 0x000fe2000004184c */
[-C--:B------:R-:W-:Y:S01]  /*3b70*/  ISETP.GE.AND P4, PT, R4, R103.reuse, PT ;  /* 0x000000670400720c */ /* 0x080fe20003f86270 */
[----:B------:R-:W-:Y:S01]  /*3b80*/  FMUL.FTZ R55, R55, UR5 ;  /* 0x0000000537377c20 */ /* 0x000fe20008410000 */
[----:B------:R-:W-:Y:S01]  /*3b90*/  MUFU.TANH R16, R16 ;  /* 0x0000001000107308 */ /* 0x000fe20000002400 */
[-C--:B------:R-:W-:Y:S01]  /*3ba0*/  ISETP.GE.AND P6, PT, R2, R103.reuse, PT ;  /* 0x000000670200720c */ /* 0x080fe20003fc6270 */
[----:B------:R-:W-:Y:S01]  /*3bb0*/  VIADD R2, R18, 0x29 ;  /* 0x0000002912027836 */ /* 0x000fe20000000000 */
[----:B-1----:R-:W-:Y:S01]  /*3bc0*/  FSEL R8, R40, -INF , !P4 ;  /* 0xff80000028087808 */ /* 0x002fe20006000000 */
[----:B------:R-:W-:Y:S01]  /*3bd0*/  VIADD R4, R18, 0x18 ;  /* 0x0000001812047836 */ /* 0x000fe20000000000 */
[----:B------:R-:W-:Y:S01]  /*3be0*/  FSEL R15, R34, -INF , !P4 ;  /* 0xff800000220f7808 */ /* 0x000fe20006000000 */
[----:B------:R-:W-:Y:S01]  /*3bf0*/  VIADD R14, R18, 0x38 ;  /* 0x00000038120e7836 */ /* 0x000fe20000000000 */
[-C--:B------:R-:W-:Y:S01]  /*3c00*/  ISETP.GE.AND P3, PT, R6, R103.reuse, PT ;  /* 0x000000670600720c */ /* 0x080fe20003f66270 */
[----:B------:R-:W1:Y:S01]  /*3c10*/  MUFU.TANH R36, R36 ;  /* 0x0000002400247308 */ /* 0x000e620000002400 */
[----:B------:R-:W-:-:S02]  /*3c20*/  ISETP.GE.AND P4, PT, R2, R103, PT ;  /* 0x000000670200720c */ /* 0x000fc40003f86270 */
        /* <DEDUP_REMOVED lines=74> */
[----:B------:R-:W-:Y:S02]  /*40d0*/  IMAD.X R30, R217, 0x1, R14, P6 ;  /* 0x00000001d91e7824 */ /* 0x000fe400030e060e */
        /* <DEDUP_REMOVED lines=35> */
[C-C-:B------:R-:W-:Y:S01]  /*4310*/  @!P3 LEA.HI.X R35, R3.reuse, R29, R30.reuse, 0x1, P0 ;  /* 0x0000001d0323b211 */ /* 0x140fe200000f0c1e */
[----:B------:R2:W-:Y:S01]  /*4320*/  @P3 STS.128 [R221+0x8800], RZ ;  /* 0x008800ffdd003388 */ /* 0x0005e20000000c00 */
[C---:B------:R-:W-:Y:S01]  /*4330*/  IADD3 R29, P6, R218.reuse, R3, RZ ;  /* 0x00000003da1d7210 */ /* 0x040fe20007fde0ff */
[----:B------:R-:W1:Y:S01]  /*4340*/  @!P2 LDC.64 R20, c[0x0][0x218] ;  /* 0x00008600ff14ab82 */ /* 0x000e620000000a00 */
[----:B---3--:R-:W-:Y:S01]  /*4350*/  @!P2 LEA R26, P0, R3, R26, 0x1 ;  /* 0x0000001a031aa211 */ /* 0x008fe200078008ff */
[----:B------:R-:W-:Y:S01]  /*4360*/  @!PT LDS RZ, [RZ] ;  /* 0x00000000fffff984 */ /* 0x000fe20000000800 */
[----:B------:R-:W-:Y:S01]  /*4370*/  @!PT LDS RZ, [RZ] ;  /* 0x00000000fffff984 */ /* 0x000fe20000000800 */
[----:B------:R-:W-:Y:S01]  /*4380*/  @!PT LDS RZ, [RZ] ;  /* 0x00000000fffff984 */ /* 0x000fe20000000800 */
[----:B------:R2:W-:Y:S02]  /*4390*/  @!P3 LDGSTS.E.BYPASS.LTC128B.128 [R221+0x8800], desc[UR10][R34.64+0x80] ;  /* 0x0880008022ddbfae */ /* 0x0005e4000b901d4a */
[--C-:B------:R-:W-:Y:S01]  /*43a0*/  IMAD.X R14, R217, 0x1, R30.reuse, P6 ;  /* 0x00000001d90e7824 */ /* 0x100fe200030e061e */
[----:B------:R-:W-:Y:S01]  /*43b0*/  @!P2 LEA.HI.X R27, R3, R27, R30, 0x1, P0 ;  /* 0x0000001b031ba211 */ /* 0x000fe200000f0c1e */
[----:B------:R2:W-:Y:S01]  /*43c0*/  @P2 STS.128 [R221+0xa800], RZ ;  /* 0x00a800ffdd002388 */ /* 0x0005e20000000c00 */
[----:B------:R-:W-:Y:S01]  /*43d0*/  IADD3 R3, P6, R218, R29, RZ ;  /* 0x0000001dda037210 */ /* 0x000fe20007fde0ff */
[----:B------:R-:W3:Y:S01]  /*43e0*/  @!P4 LDC.64 R18, c[0x0][0x218] ;  /* 0x00008600ff12cb82 */ /* 0x000ee20000000a00 */
[C---:B----4-:R-:W-:Y:S01]  /*43f0*/  @!P4 LEA R24, P1, R29.reuse, R24, 0x1 ;  /* 0x000000181d18c211 */ /* 0x050fe200078208ff */
[----:B------:R-:W-:Y:S01]  /*4400*/  @!PT LDS RZ, [RZ] ;  /* 0x00000000fffff984 */ /* 0x000fe20000000800 */
[----:B------:R-:W-:Y:S01]  /*4410*/  @!PT LDS RZ, [RZ] ;  /* 0x00000000fffff984 */ /* 0x000fe20000000800 */
[----:B------:R-:W-:Y:S01]  /*4420*/  @!PT LDS RZ, [RZ] ;  /* 0x00000000fffff984 */ /* 0x000fe20000000800 */
[----:B------:R2:W-:Y:S03]  /*4430*/  @!P2 LDGSTS.E.BYPASS.LTC128B.128 [R221+0xa800], desc[UR10][R26.64+0x100] ;  /* 0x0a8001001addafae */ /* 0x0005e6000b901d4a */
[C-C-:B------:R-:W-:Y:S01]  /*4440*/  @!P4 LEA.HI.X R25, R29.reuse, R25, R14.reuse, 0x1, P1 ;  /* 0x000000191d19c211 */ /* 0x140fe200008f0c0e */
        /* <DEDUP_REMOVED lines=14> */
[--C-:B------:R-:W-:Y:S01]  /*4530*/  @!P2 LEA.HI.X R21, R29, R21, R14.reuse, 0x1, P0 ;  /* 0x000000151d15a211 */ /* 0x100fe200000f0c0e */
[----:B------:R-:W-:Y:S02]  /*4540*/  IMAD.X R14, R217, 0x1, R14, P6 ;  /* 0x00000001d90e7824 */ /* 0x000fe400030e060e */
        /* <DEDUP_REMOVED lines=28> */
.L_x_952:
[----:B------:R-:W-:Y:S05]  /*4710*/  BSYNC B0 ;  /* 0x0000000000007941 */ /* 0x000fea0003800000 */
.L_x_951:
[----:B------:R-:W0:Y:S02]  /*4720*/  LDGDEPBAR ;  /* 0x00000000000079af */ /* 0x000e240000000000 */
.L_x_950:
        /* <DEDUP_REMOVED lines=306> */
[----:B------:R-:W-:Y:S01]  /*5a50*/  LEA.HI.SX32 R225, R133, 0xfffffffe, 0x1a ;  /* 0xfffffffe85e17811 */ /* 0x000fe200078fd2ff */
[----:B------:R-:W-:Y:S01]  /*5a60*/  IMAD.MOV.U32 R0, RZ, RZ, R3 ;  /* 0x000000ffff007224 */ /* 0x000fe200078e0003 */
[----:B------:R-:W-:Y:S01]  /*5a70*/  ISETP.GE.AND P4, PT, R134, UR4, PT ;  /* 0x0000000486007c0c */ /* 0x000fe2000bf86270 */
[----:B------:R-:W-:Y:S01]  /*5a80*/  IMAD.MOV.U32 R135, RZ, RZ, R132 ;  /* 0x000000ffff877224 */ /* 0x000fe200078e0084 */
[----:B------:R-:W-:Y:S01]  /*5a90*/  ULDC.64 UR8, c[0x0][0x250] ;  /* 0x0000940000087ab9 */ /* 0x000fe20000000a00 */
[----:B------:R-:W-:Y:S01]  /*5aa0*/  ULDC UR12, c[0x0][0x2d0] ;  /* 0x0000b400000c7ab9 */ /* 0x000fe20000000800 */
[----:B------:R-:W-:Y:S02]  /*5ab0*/  USHF.L.U64.HI UR13, UR8, 0x4, UR9 ;  /* 0x00000004080d7899 */ /* 0x000fe40008010209 */
[----:B------:R-:W-:Y:S01]  /*5ac0*/  USHF.L.U32 UR14, UR8, 0x4, URZ ;  /* 0x00000004080e7899 */ /* 0x000fe2000800063f */
[----:B------:R-:W-:Y:S01]  /*5ad0*/  ULDC UR5, c[0x0][0x39c] ;  /* 0x0000e70000057ab9 */ /* 0x000fe20000000800 */
[----:B------:R-:W-:Y:S01]  /*5ae0*/  ULDC UR4, c[0x0][0x2ec] ;  /* 0x0000bb0000047ab9 */ /* 0x000fe20000000800 */
[----:B------:R-:W-:-:S04]  /*5af0*/  ULDC.64 UR6, c[0x0][0x248] ;  /* 0x0000920000067ab9 */ /* 0x000fc80000000a00 */
[----:B------:R-:W1:Y:S08]  /*5b00*/  @!P4 LDC.64 R214, c[0x0][0x220] ;  /* 0x00008800ffd6cb82 */ /* 0x000e700000000a00 */
[----:B------:R-:W2:Y:S08]  /*5b10*/  @!P4 LDC.64 R212, c[0x0][0x220] ;  /* 0x00008800ffd4cb82 */ /* 0x000eb00000000a00 */
[----:B------:R-:W3:Y:S08]  /*5b20*/  @!P4 LDC.64 R210, c[0x0][0x220] ;  /* 0x00008800ffd2cb82 */ /* 0x000ef00000000a00 */
[----:B------:R-:W4:Y:S01]  /*5b30*/  @!P4 LDC.64 R208, c[0x0][0x220] ;  /* 0x00008800ffd0cb82 */ /* 0x000f220000000a00 */
[----:B------:R-:W-:Y:S05]  /*5b40*/  BRA `(.L_x_954) ;  /* 0x0000000400c07947 */ /* 0x000fea0003800000 */
.L_x_956:
[----:B------:R2:W-:Y:S01]  /*5b50*/  @P4 STS.128 [R221+0x6000], RZ ;  /* 0x006000ffdd004388 */ /* 0x0005e20000000c00 */
[----:B------:R-:W3:Y:S01]  /*5b60*/  @!P4 LDC.64 R12, c[0x0][0x218] ;  /* 0x00008600ff0ccb82 */ /* 0x000ee20000000a00 */
[----:B------:R-:W-:Y:S04]  /*5b70*/  VIADD R4, R225, 0xffffffff ;  /* 0xffffffffe1047836 */ /* 0x000fe80000000000 */
[----:B------:R-:W-:Y:S01]  /*5b80*/  IMAD.WIDE.U32 R20, R4, UR6, RZ ;  /* 0x0000000604147c25 */ /* 0x000fe2000f8e00ff */
[----:B------:R-:W-:Y:S02]  /*5b90*/  SHF.R.S32.HI R3, RZ, 0x1f, R4 ;  /* 0x0000001fff037819 */ /* 0x000fe40000011404 */
[----:B------:R-:W5:Y:S01]  /*5ba0*/  @!P3 LDC.64 R10, c[0x0][0x218] ;  /* 0x00008600ff0abb82 */ /* 0x000f620000000a00 */
[----:B------:R-:W-:Y:S02]  /*5bb0*/  LEA R19, P0, R20, R228, 0x6 ;  /* 0x000000e414137211 */ /* 0x000fe400078030ff */
[----:B------:R-:W-:Y:S04]  /*5bc0*/  IMAD R3, R3, UR6, RZ ;  /* 0x0000000603037c24 */ /* 0x000fe8000f8e02ff */
[----:B------:R-:W-:Y:S01]  /*5bd0*/  IMAD R3, R4, UR7, R3 ;  /* 0x0000000704037c24 */ /* 0x000fe2000f8e0203 */
[----:B------:R-:W1:Y:S03]  /*5be0*/  @!P2 LDC.64 R8, c[0x0][0x218] ;  /* 0x00008600ff08ab82 */ /* 0x000e660000000a00 */
[----:B------:R-:W-:Y:S05]  /*5bf0*/  IMAD.IADD R3, R21, 0x1, R3 ;  /* 0x0000000115037824 */ /* 0x000fea00078e0203 */
[----:B------:R-:W4:Y:S01]  /*5c00*/  @!P4 LDC.64 R6, c[0x0][0x218] ;  /* 0x00008600ff06cb82 */ /* 0x000f220000000a00 */
[----:B------:R-:W-:Y:S02]  /*5c10*/  LEA.HI.X R20, R20, R231, R3, 0x6, P0 ;  /* 0x000000e714147211 */ /* 0x000fe400000f3403 */
[C---:B------:R-:W-:Y:S05]  /*5c20*/  IADD3 R3, P6, R218.reuse, R19, RZ ;  /* 0x00000013da037210 */ /* 0x040fea0007fde0ff */
[----:B------:R-:W2:Y:S08]  /*5c30*/  @!P3 LDC.64 R4, c[0x0][0x218] ;  /* 0x00008600ff04bb82 */ /* 0x000eb00000000a00 */
[----:B------:R-:W2:Y:S08]  /*5c40*/  @!P2 LDC.64 R16, c[0x0][0x218] ;  /* 0x00008600ff10ab82 */ /* 0x000eb00000000a00 */
[----:B------:R-:W2:Y:S01]  /*5c50*/  @!P4 LDC.64 R14, c[0x0][0x218] ;  /* 0x00008600ff0ecb82 */ /* 0x000ea20000000a00 */
[C---:B---3--:R-:W-:Y:S02]  /*5c60*/  @!P4 LEA R30, P1, R19.reuse, R12, 0x1 ;  /* 0x0000000c131ec211 */ /* 0x048fe400078208ff */
[C---:B-----5:R-:W-:Y:S02]  /*5c70*/  @!P3 LEA R28, P0, R19.reuse, R10, 0x1 ;  /* 0x0000000a131cb211 */ /* 0x060fe400078008ff */
[C-C-:B------:R-:W-:Y:S02]  /*5c80*/  @!P4 LEA.HI.X R31, R19.reuse, R13, R20.reuse, 0x1, P1 ;  /* 0x0000000d131fc211 */ /* 0x140fe400008f0c14 */
[C-C-:B------:R-:W-:Y:S01]  /*5c90*/  @!P3 LEA.HI.X R29, R19.reuse, R11, R20.reuse, 0x1, P0 ;  /* 0x0000000b131db211 */ /* 0x140fe200000f0c14 */
[----:B------:R-:W3:Y:S01]  /*5ca0*/  @!P3 LDC.64 R12, c[0x0][0x218] ;  /* 0x00008600ff0cbb82 */ /* 0x000ee20000000a00 */
[----:B-1----:R-:W-:Y:S01]  /*5cb0*/  @!P2 LEA R26, P0, R19, R8, 0x1 ;  /* 0x00000008131aa211 */ /* 0x002fe200078008ff */
[----:B------:R-:W-:Y:S01]  /*5cc0*/  @!PT LDS RZ, [RZ] ;  /* 0x00000000fffff984 */ /* 0x000fe20000000800 */
[----:B------:R-:W-:Y:S01]  /*5cd0*/  @!PT LDS RZ, [RZ] ;  /* 0x00000000fffff984 */ /* 0x000fe20000000800 */
[----:B------:R-:W-:Y:S01]  /*5ce0*/  @!PT LDS RZ, [RZ] ;  /* 0x00000000fffff984 */ /* 0x000fe20000000800 */
[----:B------:R1:W-:Y:S01]  /*5cf0*/  @!P4 LDGSTS.E.BYPASS.LTC128B.128 [R221+0x6000], desc[UR10][R30.64] ;  /* 0x060000001eddcfae */ /* 0x0003e2000b901d4a */
[----:B----4-:R-:W-:Y:S02]  /*5d00*/  @!P4 LEA R22, P1, R3, R6, 0x1 ;  /* 0x000000060316c211 */ /* 0x010fe400078208ff */
[--C-:B------:R-:W-:Y:S01]  /*5d10*/  @!P2 LEA.HI.X R27, R19, R9, R20.reuse, 0x1, P0 ;  /* 0x00000009131ba211 */ /* 0x100fe200000f0c14 */
[----:B------:R1:W-:Y:S01]  /*5d20*/  @P3 STS.128 [R221+0x8000], RZ ;  /* 0x008000ffdd003388 */ /* 0x0003e20000000c00 */
[----:B--2---:R-:W-:Y:S01]  /*5d30*/  @!P3 LEA R24, P0, R3, R4, 0x1 ;  /* 0x000000040318b211 */ /* 0x004fe200078008ff */
[----:B------:R-:W2:Y:S01]  /*5d40*/  @!P2 LDC.64 R10, c[0x0][0x218] ;  /* 0x00008600ff0aab82 */ /* 0x000ea20000000a00 */
        /* <DEDUP_REMOVED lines=23> */
[----:B---3--:R-:W-:Y:S01]  /*5ec0*/  @!P3 LEA R12, P6, R19, R12, 0x1 ;  /* 0x0000000c130cb211 */ /* 0x008fe200078c08ff */
[----:B------:R-:W-:Y:S02]  /*5ed0*/  IMAD.X R20, R217, 0x1, R20, P1 ;  /* 0x00000001d9147824 */ /* 0x000fe400008e0614 */
[----:B------:R1:W-:Y:S02]  /*5ee0*/  @P3 STS.128 [R221+0x8800], RZ ;  /* 0x008800ffdd003388 */ /* 0x0003e40000000c00 */
[----:B------:R-:W3:Y:S01]  /*5ef0*/  @!P2 LDC.64 R4, c[0x0][0x218] ;  /* 0x00008600ff04ab82 */ /* 0x000ee20000000a00 */
[C-C-:B------:R-:W-:Y:S01]  /*5f00*/  @!P4 LEA.HI.X R15, R19.reuse, R15, R20.reuse, 0x1, P0 ;  /* 0x0000000f130fc211 */ /* 0x140fe200000f0c14 */
[----:B------:R-:W-:Y:S01]  /*5f10*/  @!PT LDS RZ, [RZ] ;  /* 0x00000000fffff984 */ /* 0x000fe20000000800 */
[----:B------:R-:W-:Y:S01]  /*5f20*/  @!PT LDS RZ, [RZ] ;  /* 0x00000000fffff984 */ /* 0x000fe20000000800 */
[----:B------:R-:W-:Y:S01]  /*5f30*/  @!PT LDS RZ, [RZ] ;  /* 0x00000000fffff984 */ /* 0x000fe20000000800 */
[----:B------:R1:W-:Y:S01]  /*5f40*/  @!P3 LDGSTS.E.BYPASS.LTC128B.128 [R221+0x8800], desc[UR10][R24.64+0x80] ;  /* 0x0880008018ddbfae */ /* 0x0003e2000b901d4a */
[C-C-:B------:R-:W-:Y:S02]  /*5f50*/  @!P3 LEA.HI.X R13, R19.reuse, R13, R20.reuse, 0x1, P6 ;  /* 0x0000000d130db211 */ /* 0x140fe400030f0c14 */
[C---:B--2---:R-:W-:Y:S01]  /*5f60*/  @!P2 LEA R10, P1, R19.reuse, R10, 0x1 ;  /* 0x0000000a130aa211 */ /* 0x044fe200078208ff */
[----:B------:R1:W-:Y:S01]  /*5f70*/  @P2 STS.128 [R221+0xa800], RZ ;  /* 0x00a800ffdd002388 */ /* 0x0003e20000000c00 */
[----:B------:R-:W-:Y:S02]  /*5f80*/  IADD3 R3, P0, R218, R19, RZ ;  /* 0x00000013da037210 */ /* 0x000fe40007f1e0ff */
[--C-:B------:R-:W-:Y:S01]  /*5f90*/  @!P2 LEA.HI.X R11, R19, R11, R20.reuse, 0x1, P1 ;  /* 0x0000000b130ba211 */ /* 0x100fe200008f0c14 */
[----:B------:R-:W-:Y:S01]  /*5fa0*/  @!PT LDS RZ, [RZ] ;  /* 0x00000000fffff984 */ /* 0x000fe20000000800 */
[----:B------:R-:W-:Y:S01]  /*5fb0*/  @!PT LDS RZ, [RZ] ;  /* 0x00000000fffff984 */ /* 0x000fe20000000800 */
[----:B------:R-:W-:Y:S01]  /*5fc0*/  @!PT LDS RZ, [RZ] ;  /* 0x00000000fffff984 */ /* 0x000fe20000000800 */
[----:B------:R1:W-:Y:S01]  /*5fd0*/  @!P2 LDGSTS.E.BYPASS.LTC128B.128 [R221+0xa800], desc[UR10][R16.64+0x100] ;  /* 0x0a80010010ddafae */ /* 0x0003e2000b901d4a */
[----:B----4-:R-:W-:Y:S01]  /*5fe0*/  @!P4 LEA R8, P6, R3, R8, 0x1 ;  /* 0x000000080308c211 */ /* 0x010fe200078c08ff */
        /* <DEDUP_REMOVED lines=10> */
[C---:B---3--:R-:W-:Y:S03]  /*6090*/  @!P2 LEA R4, P0, R3.reuse, R4, 0x1 ;  /* 0x000000040304a211 */ /* 0x048fe600078008ff */
        /* <DEDUP_REMOVED lines=27> */
.L_x_954:
        /* <DEDUP_REMOVED lines=8> */
[----:B-1----:R-:W-:Y:S03]  /*62d0*/  @!P4 LEA R250, P1, R239, R214, 0x1 ;  /* 0x000000d6effac211 */ /* 0x002fe600078208ff */
        /* <DEDUP_REMOVED lines=12> */
[----:B------:R-:W2:Y:S04]  /*63a0*/  @!P2 LDC.64 R132, c[0x0][0x220] ;  /* 0x00008800ff84ab82 */ /* 0x000ea80000000a00 */
[----:B------:R-:W-:Y:S04]  /*63b0*/  @P3 STS.128 [R221+0xe000], RZ ;  /* 0x00e000ffdd003388 */ /* 0x000fe80000000c00 */
        /* <DEDUP_REMOVED lines=10> */
[----:B------:R-:W-:Y:S04]  /*6460*/  @!P2 LEA.HI.X R247, R239, R133, R232, 0x1, P0 ;  /* 0x00000085eff7a211 */ /* 0x000fe800000f0ce8 */
[----:B------:R-:W-:Y:S01]  /*6470*/  @P2 STS.128 [R221+0x10000], RZ ;  /* 0x010000ffdd002388 */ /* 0x000fe20000000c00 */
[----:B------:R-:W-:Y:S01]  /*6480*/  IADD3.X R232, R232, UR13, RZ, P5, !PT ;  /* 0x0000000de8e87c10 */ /* 0x000fe2000affe4ff */
[----:B------:R-:W4:Y:S03]  /*6490*/  @!P3 LDC.64 R238, c[0x0][0x220] ;  /* 0x00008800ffeebb82 */ /* 0x000f260000000a00 */
[----:B------:R-:W-:Y:S01]  /*64a0*/  @!PT LDS RZ, [RZ] ;  /* 0x00000000fffff984 */ /* 0x000fe20000000800 */
[----:B------:R-:W-:Y:S01]  /*64b0*/  @!PT LDS RZ, [RZ] ;  /* 0x00000000fffff984 */ /* 0x000fe20000000800 */
[----:B------:R-:W-:Y:S01]  /*64c0*/  @!PT LDS RZ, [RZ] ;  /* 0x00000000fffff984 */ /* 0x000fe20000000800 */
[----:B------:R-:W-:Y:S01]  /*64d0*/  @!P2 LDGSTS.E.BYPASS.LTC128B.128 [R221+0x10000], desc[UR10][R246.64+0x100] ;  /* 0x10000100f6ddafae */ /* 0x000fe2000b901d4a */
[C-C-:B------:R-:W-:Y:S02]  /*64e0*/  @!P4 LEA.HI.X R243, R134.reuse, R213, R232.reuse, 0x1, P1 ;  /* 0x000000d586f3c211 */ /* 0x140fe400008f0ce8 */
[C---:B-----5:R-:W-:Y:S02]  /*64f0*/  @!P3 LEA R244, P0, R134.reuse, R2, 0x1 ;  /* 0x0000000286f4b211 */ /* 0x060fe400078008ff */
[----:B------:R-:W-:Y:S01]  /*6500*/  @P4 STS.128 [R221+0xc800], RZ ;  /* 0x00c800ffdd004388 */ /* 0x000fe20000000c00 */
[C---:B------:R-:W-:Y:S02]  /*6510*/  IADD3 R234, P1, R134.reuse, UR14, RZ ;  /* 0x0000000e86ea7c10 */ /* 0x040fe4000ff3e0ff */
[C-C-:B------:R-:W-:Y:S02]  /*6520*/  @!P3 LEA.HI.X R245, R134.reuse, R3, R232.reuse, 0x1, P0 ;  /* 0x0000000386f5b211 */ /* 0x140fe400000f0ce8 */
[----:B------:R-:W-:Y:S01]  /*6530*/  @!PT LDS RZ, [RZ] ;  /* 0x00000000fffff984 */ /* 0x000fe20000000800 */
[----:B------:R-:W-:Y:S01]  /*6540*/  @!PT LDS RZ, [RZ] ;  /* 0x00000000fffff984 */ /* 0x000fe20000000800 */
[----:B------:R-:W-:Y:S01]  /*6550*/  @!PT LDS RZ, [RZ] ;  /* 0x00000000fffff984 */ /* 0x000fe20000000800 */
[----:B------:R5:W-:Y:S01]  /*6560*/  @!P4 LDGSTS.E.BYPASS.LTC128B.128 [R221+0xc800], desc[UR10][R242.64] ;  /* 0x0c800000f2ddcfae */ /* 0x000be2000b901d4a */
[C---:B---3--:R-:W-:Y:S01]  /*6570*/  @!P2 LEA R240, P0, R134.reuse, R240, 0x1 ;  /* 0x000000f086f0a211 */ /* 0x048fe200078008ff */
[----:B------:R-:W3:Y:S03]  /*6580*/  @!P3 LDC.64 R132, c[0x0][0x220] ;  /* 0x00008800ff84bb82 */ /* 0x000ee60000000a00 */
[----:B------:R-:W-:Y:S01]  /*6590*/  @P3 STS.128 [R221+0xe800], RZ ;  /* 0x00e800ffdd003388 */ /* 0x000fe20000000c00 */
[----:B------:R-:W-:Y:S02]  /*65a0*/  @!P2 LEA.HI.X R241, R134, R241, R232, 0x1, P0 ;  /* 0x000000f186f1a211 */ /* 0x000fe400000f0ce8 */
[----:B------:R-:W-:Y:S02]  /*65b0*/  IADD3.X R232, R232, UR13, RZ, P1, !PT ;  /* 0x0000000de8e87c10 */ /* 0x000fe40008ffe4ff */
[----:B------:R-:W-:Y:S01]  /*65c0*/  @!PT LDS RZ, [RZ] ;  /* 0x00000000fffff984 */ /* 0x000fe20000000800 */
[----:B------:R-:W-:Y:S01]  /*65d0*/  @!PT LDS RZ, [RZ] ;  /* 0x00000000fffff984 */ /* 0x000fe20000000800 */
[----:B------:R-:W-:Y:S01]  /*65e0*/  @!PT LDS RZ, [RZ] ;  /* 0x00000000fffff984 */ /* 0x000fe20000000800 */
[----:B------:R-:W-:Y:S01]  /*65f0*/  @!P3 LDGSTS.E.BYPASS.LTC128B.128 [R221+0xe800], desc[UR10][R244.64+0x80] ;  /* 0x0e800080f4ddbfae */ /* 0x000fe2000b901d4a */
[C---:B------:R-:W-:Y:S01]  /*6600*/  IADD3 R134, P6, R234.reuse, UR14, RZ ;  /* 0x0000000eea867c10 */ /* 0x040fe2000ffde0ff */
[----:B------:R-:W3:Y:S01]  /*6610*/  @!P2 LDC.64 R2, c[0x0][0x220] ;  /* 0x00008800ff02ab82 */ /* 0x000ee20000000a00 */
[C---:B--2---:R-:W-:Y:S02]  /*6620*/  @!P4 LEA R248, P0, R234.reuse, R210, 0x1 ;  /* 0x000000d2eaf8c211 */ /* 0x044fe400078008ff */
[----:B------:R-:W-:Y:S02]  /*6630*/  @P2 STS.128 [R221+0x10800], RZ ;  /* 0x010800ffdd002388 */ /* 0x000fe40000000c00 */
[C-C-:B------:R-:W-:Y:S03]  /*6640*/  @!P4 LEA.HI.X R249, R234.reuse, R211, R232.reuse, 0x1, P0 ;  /* 0x000000d3eaf9c211 */ /* 0x140fe600000f0ce8 */
[----:B------:R-:W-:Y:S01]  /*6650*/  @!PT LDS RZ, [RZ] ;  /* 0x00000000fffff984 */ /* 0x000fe20000000800 */
[----:B------:R-:W-:Y:S01]  /*6660*/  @!PT LDS RZ, [RZ] ;  /* 0x00000000fffff984 */ /* 0x000fe20000000800 */
[----:B------:R-:W-:Y:S01]  /*6670*/  @!PT LDS RZ, [RZ] ;  /* 0x00000000fffff984 */ /* 0x000fe20000000800 */
[----:B------:R-:W-:Y:S01]  /*6680*/  @!P2 LDGSTS.E.BYPASS.LTC128B.128 [R221+0x10800], desc[UR10][R240.64+0x100] ;  /* 0x10800100f0ddafae */ /* 0x000fe2000b901d4a */
[C---:B----4-:R-:W-:Y:S02]  /*6690*/  @!P3 LEA R238, P1, R234.reuse, R238, 0x1 ;  /* 0x000000eeeaeeb211 */ /* 0x050fe400078208ff */
[C---:B-1----:R-:W-:Y:S02]  /*66a0*/  @!P2 LEA R236, P0, R234.reuse, R236, 0x1 ;  /* 0x000000eceaeca211 */ /* 0x042fe400078008ff */
[----:B------:R-:W-:Y:S01]  /*66b0*/  @P4 STS.128 [R221+0xd000], RZ ;  /* 0x00d000ffdd004388 */ /* 0x000fe20000000c00 */
[C-C-:B------:R-:W-:Y:S02]  /*66c0*/  @!P3 LEA.HI.X R239, R234.reuse, R239, R232.reuse, 0x1, P1 ;  /* 0x000000efeaefb211 */ /* 0x140fe400008f0ce8 */
[----:B------:R-:W-:Y:S02]  /*66d0*/  @!P2 LEA.HI.X R237, R234, R237, R232, 0x1, P0 ;  /* 0x000000edeaeda211 */ /* 0x000fe400000f0ce8 */
[----:B------:R-:W-:Y:S01]  /*66e0*/  @!PT LDS RZ, [RZ] ;  /* 0x00000000fffff984 */ /* 0x000fe20000000800 */
[----:B------:R-:W-:Y:S01]  /*66f0*/  @!PT LDS RZ, [RZ] ;  /* 0x00000000fffff984 */ /* 0x000fe20000000800 */
[----:B------:R-:W-:Y:S01]  /*6700*/  @!PT LDS RZ, [RZ] ;  /* 0x00000000fffff984 */ /* 0x000fe20000000800 */
[----:B------:R-:W-:Y:S01]  /*6710*/  @!P4 LDGSTS.E.BYPASS.LTC128B.128 [R221+0xd000], desc[UR10][R248.64] ;  /* 0x0d000000f8ddcfae */ /* 0x000fe2000b901d4a */
[----:B------:R-:W-:Y:S02]  /*6720*/  IADD3.X R232, R232, UR13, RZ, P6, !PT ;  /* 0x0000000de8e87c10 */ /* 0x000fe4000b7fe4ff */
[C---:B-----5:R-:W-:Y:S02]  /*6730*/  @!P4 LEA R242, P5, R134.reuse, R208, 0x1 ;  /* 0x000000d086f2c211 */ /* 0x060fe400078a08ff */
[----:B------:R-:W-:Y:S01]  /*6740*/  @P3 STS.128 [R221+0xf000], RZ ;  /* 0x00f000ffdd003388 */ /* 0x000fe20000000c00 */
[C---:B---3--:R-:W-:Y:S02]  /*6750*/  @!P3 LEA R132, P1, R134.reuse, R132, 0x1 ;  /* 0x000000848684b211 */ /* 0x048fe400078208ff */
[C-C-:B------:R-:W-:Y:S02]  /*6760*/  @!P4 LEA.HI.X R243, R134.reuse, R209, R232.reuse, 0x1, P5 ;  /* 0x000000d186f3c211 */ /* 0x140fe400028f0ce8 */
[----:B------:R-:W-:Y:S01]  /*6770*/  @!PT LDS RZ, [RZ] ;  /* 0x00000000fffff984 */ /* 0x000fe20000000800 */
[----:B------:R-:W-:Y:S01]  /*6780*/  @!PT LDS RZ, [RZ] ;  /* 0x00000000fffff984 */ /* 0x000fe20000000800 */
[----:B------:R-:W-:Y:S01]  /*6790*/  @!PT LDS RZ, [RZ] ;  /* 0x00000000fffff984 */ /* 0x000fe20000000800 */
[----:B------:R-:W-:Y:S01]  /*67a0*/  @!P3 LDGSTS.E.BYPASS.LTC128B.128 [R221+0xf000], desc[UR10][R238.64+0x80] ;  /* 0x0f000080eeddbfae */ /* 0x000fe2000b901d4a */
[C-C-:B------:R-:W-:Y:S02]  /*67b0*/  @!P3 LEA.HI.X R133, R134.reuse, R133, R232.reuse, 0x1, P1 ;  /* 0x000000858685b211 */ /* 0x140fe400008f0ce8 */
[C---:B------:R-:W-:Y:S02]  /*67c0*/  @!P2 LEA R2, P0, R134.reuse, R2, 0x1 ;  /* 0x000000028602a211 */ /* 0x040fe400078008ff */
[----:B------:R-:W-:Y:S01]  /*67d0*/  @P2 STS.128 [R221+0x11000], RZ ;  /* 0x011000ffdd002388 */ /* 0x000fe20000000c00 */
[----:B------:R-:W-:Y:S02]  /*67e0*/  ISETP.GT.AND P5, PT, R225, RZ, PT ;  /* 0x000000ffe100720c */ /* 0x000fe40003fa4270 */
[----:B------:R-:W-:Y:S02]  /*67f0*/  @!P2 LEA.HI.X R3, R134, R3, R232, 0x1, P0 ;  /* 0x000000038603a211 */ /* 0x000fe400000f0ce8 */
        /* <DEDUP_REMOVED lines=183> */
[----:B------:R-:W-:Y:S04]  /*7370*/  FMUL.FTZ R252, R15, UR5 ;  /* 0x000000050ffc7c20 */ /* 0x000fe80008410000 */
[----:B------:R4:W-:Y:S02]  /*7380*/  MUFU.TANH R165, R2 ;  /* 0x0000000200a57308 */ /* 0x0009e40000002400 */
[----:B------:R-:W-:Y:S01]  /*7390*/  FMUL.FTZ R250, R16, UR5 ;  /* 0x0000000510fa7c20 */ /* 0x000fe20008410000 */
[----:B------:R-:W-:Y:S01]  /*73a0*/  FMUL.FTZ R251, R18, UR5 ;  /* 0x0000000512fb7c20 */ /* 0x000fe20008410000 */
[----:B------:R-:W-:Y:S01]  /*73b0*/  FMUL.FTZ R248, R17, UR5 ;  /* 0x0000000511f87c20 */ /* 0x000fe20008410000 */
[----:B------:R-:W-:Y:S01]  /*73c0*/  FMUL.FTZ R249, R19, UR5 ;  /* 0x0000000513f97c20 */ /* 0x000fe20008410000 */
[----:B------:R-:W-:Y:S04]  /*73d0*/  FMUL.FTZ R246, R20, UR5 ;  /* 0x0000000514f67c20 */ /* 0x000fe80008410000 */
[----:B------:R5:W3:Y:S01]  /*73e0*/  MUFU.TANH R166, R232 ;  /* 0x000000e800a67308 */ /* 0x000ae20000002400 */
[----:B--2---:R-:W-:Y:S01]  /*73f0*/  FMUL.FTZ R3, R10, UR5 ;  /* 0x000000050a037c20 */ /* 0x004fe20008410000 */
[----:B------:R-:W-:Y:S01]  /*7400*/  FMUL.FTZ R245, R22, UR5 ;  /* 0x0000000516f57c20 */ /* 0x000fe20008410000 */
[----:B------:R-:W-:Y:S01]  /*7410*/  FMUL.FTZ R244, R21, UR5 ;  /* 0x0000000515f47c20 */ /* 0x000fe20008410000 */
[----:B------:R-:W-:Y:S06]  /*7420*/  FMUL.FTZ R247, R23, UR5 ;  /* 0x0000000517f77c20 */ /* 0x000fec0008410000 */
[----:B------:R2:W-:Y:S01]  /*7430*/  MUFU.TANH R167, R134 ;  /* 0x0000008600a77308 */ /* 0x0005e20000002400 */
[----:B----4-:R-:W-:Y:S01]  /*7440*/  FMUL.FTZ R2, R11, UR5 ;  /* 0x000000050b027c20 */ /* 0x010fe20008410000 */
[C---:B-1----:R-:W-:Y:S03]  /*7450*/  HMMA.16816.F32.BF16 R28, R176.reuse, R136, R28 ;  /* 0x00000088b01c723c */ /* 0x042fe6000004181c */
[----:B------:R-:W-:Y:S01]  /*7460*/  FMUL.FTZ R242, R24, UR5 ;  /* 0x0000000518f27c20 */ /* 0x000fe20008410000 */
[----:B------:R-:W-:Y:S01]  /*7470*/  FMUL.FTZ R243, R26, UR5 ;  /* 0x000000051af37c20 */ /* 0x000fe20008410000 */
[----:B------:R-:W-:Y:S03]  /*7480*/  FMUL.FTZ R240, R25, UR5 ;  /* 0x0000000519f07c20 */ /* 0x000fe60008410000 */
[----:B------:R1:W4:Y:S03]  /*7490*/  MUFU.TANH R181, R133 ;  /* 0x0000008500b57308 */ /* 0x0003260000002400 */
[----:B-----5:R-:W-:Y:S01]  /*74a0*/  FMUL.FTZ R232, R12, UR5 ;  /* 0x000000050ce87c20 */ /* 0x020fe20008410000 */
[----:B------:R-:W-:Y:S03]  /*74b0*/  HMMA.16816.F32.BF16 R32, R176, R138, R32 ;  /* 0x0000008ab020723c */ /* 0x000fe60000041820 */
[----:B------:R-:W-:Y:S03]  /*74c0*/  FMUL.FTZ R241, R27, UR5 ;  /* 0x000000051bf17c20 */ /* 0x000fe60008410000 */
[----:B------:R3:W-:Y:S01]  /*74d0*/  MUFU.TANH R173, R3 ;  /* 0x0000000300ad7308 */ /* 0x0007e20000002400 */
[----:B--2---:R-:W-:Y:S09]  /*74e0*/  FMUL.FTZ R134, R14, UR5 ;  /* 0x000000050e867c20 */ /* 0x004ff20008410000 */
[----:B------:R2:W5:Y:S01]  /*74f0*/  MUFU.TANH R182, R132 ;  /* 0x0000008400b67308 */ /* 0x0005620000002400 */
[----:B-1----:R-:W-:Y:S01]  /*7500*/  FMUL.FTZ R133, R13, UR5 ;  /* 0x000000050d857c20 */ /* 0x002fe20008410000 */
[----:B------:R-:W-:Y:S01]  /*7510*/  FMUL.FTZ R236, R28, UR5 ;  /* 0x000000051cec7c20 */ /* 0x000fe20008410000 */
[----:B------:R-:W-:Y:S01]  /*7520*/  FMUL.FTZ R239, R30, UR5 ;  /* 0x000000051eef7c20 */ /* 0x000fe20008410000 */
[----:B------:R-:W-:Y:S01]  /*7530*/  FMUL.FTZ R238, R29, UR5 ;  /* 0x000000051dee7c20 */ /* 0x000fe20008410000 */
[----:B------:R-:W-:Y:S05]  /*7540*/  FMUL.FTZ R237, R31, UR5 ;  /* 0x000000051fed7c20 */ /* 0x000fea0008410000 */
[----:B------:R1:W-:Y:S01]  /*7550*/  MUFU.TANH R175, R2 ;  /* 0x0000000200af7308 */ /* 0x0003e20000002400 */
[----:B---3--:R-:W-:Y:S01]  /*7560*/  FMNMX.FTZ R3, R174, R135, !PT ;  /* 0x00000087ae037209 */ /* 0x008fe20007810000 */
[----:B------:R-:W-:Y:S01]  /*7570*/  FMUL.FTZ R234, R32, UR5 ;  /* 0x0000000520ea7c20 */ /* 0x000fe20008410000 */
[----:B------:R-:W-:Y:S07]  /*7580*/  FMUL.FTZ R35, R35, UR5 ;  /* 0x0000000523237c20 */ /* 0x000fee0008410000 */
[----:B------:R3:W3:Y:S01]  /*7590*/  MUFU.TANH R170, R232 ;  /* 0x000000e800aa7308 */ /* 0x0006e20000002400 */
[----:B--2---:R-:W-:Y:S04]  /*75a0*/  FMNMX.FTZ R132, R166, R3, !PT ;  /* 0x00000003a6847209 */ /* 0x004fe80007810000 */
[----:B----4-:R-:W-:Y:S05]  /*75b0*/  FMNMX.FTZ R3, R181, R132, !PT ;  /* 0x00000084b5037209 */ /* 0x010fea0007810000 */
[----:B------:R2:W4:Y:S01]  /*75c0*/  MUFU.TANH R163, R134 ;  /* 0x0000008600a37308 */ /* 0x0005220000002400 */
[----:B-1----:R-:W-:Y:S02]  /*75d0*/  FMNMX.FTZ R2, R165, R0, !PT ;  /* 0x00000000a5027209 */ /* 0x002fe40007810000 */
[----:B-----5:R-:W-:Y:S02]  /*75e0*/  FMNMX.FTZ R3, R182, R3, !PT ;  /* 0x00000003b6037209 */ /* 0x020fe40007810000 */
[----:B------:R-:W-:Y:S05]  /*75f0*/  FMNMX.FTZ R2, R167, R2, !PT ;  /* 0x00000002a7027209 */ /* 0x000fea0007810000 */
[----:B------:R4:W1:Y:S01]  /*7600*/  MUFU.TANH R162, R133 ;  /* 0x0000008500a27308 */ /* 0x0008620000002400 */
[----:B------:R-:W-:Y:S01]  /*7610*/  FMNMX.FTZ R2, R173, R2, !PT ;  /* 0x00000002ad027209 */ /* 0x000fe20007810000 */
[----:B---3--:R-:W-:Y:S01]  /*7620*/  FMUL.FTZ R232, R33, UR5 ;  /* 0x0000000521e87c20 */ /* 0x008fe20008410000 */
[----:B------:R-:W-:Y:S02]  /*7630*/  FMNMX.FTZ R3, R170, R3, !PT ;  /* 0x00000003aa037209 */ /* 0x000fe40007810000 */
[----:B------:R-:W-:Y:S05]  /*7640*/  FMNMX.FTZ R2, R175, R2, !PT ;  /* 0x00000002af027209 */ /* 0x000fea0007810000 */
[----:B------:R-:W3:Y:S01]  /*7650*/  MUFU.TANH R252, R252 ;  /* 0x000000fc00fc7308 */ /* 0x000ee20000002400 */
[----:B--2---:R-:W-:Y:S09]  /*7660*/  FMUL.FTZ R134, R34, UR5 ;  /* 0x0000000522867c20 */ /* 0x004ff20008410000 */
[----:B------:R-:W2:Y:S01]  /*7670*/  MUFU.TANH R250, R250 ;  /* 0x000000fa00fa7308 */ /* 0x000ea20000002400 */
[----:B----4-:R-:W-:Y:S02]  /*7680*/  FMNMX.FTZ R133, R163, R2, !PT ;  /* 0x00000002a3857209 */ /* 0x010fe40007810000 */
[----:B-1----:R-:W-:Y:S07]  /*7690*/  FMNMX.FTZ R3, R162, R3, !PT ;  /* 0x00000003a2037209 */ /* 0x002fee0007810000 */
[----:B------:R-:W1:Y:S01]  /*76a0*/  MUFU.TANH R251, R251 ;  /* 0x000000fb00fb7308 */ /* 0x000e620000002400 */
[----:B---3--:R-:W-:Y:S09]  /*76b0*/  FMNMX.FTZ R2, R252, R133, !PT ;  /* 0x00000085fc027209 */ /* 0x008ff20007810000 */
[----:B------:R-:W3:Y:S01]  /*76c0*/  MUFU.TANH R248, R248 ;  /* 0x000000f800f87308 */ /* 0x000ee20000002400 */
[----:B--2---:R-:W-:Y:S09]  /*76d0*/  FMNMX.FTZ R3, R250, R3, !PT ;  /* 0x00000003fa037209 */ /* 0x004ff20007810000 */
[----:B------:R-:W2:Y:S01]  /*76e0*/  MUFU.TANH R249, R249 ;  /* 0x000000f900f97308 */ /* 0x000ea20000002400 */
[----:B-1----:R-:W-:Y:S09]  /*76f0*/  FMNMX.FTZ R2, R251, R2, !PT ;  /* 0x00000002fb027209 */ /* 0x002ff20007810000 */
        /* <DEDUP_REMOVED lines=30> */
[----:B------:R1:W4:Y:S01]  /*78e0*/  MUFU.TANH R133, R35 ;  /* 0x0000002300857308 */ /* 0x0003220000002400 */
[----:B---3--:R-:W-:Y:S02]  /*78f0*/  FMNMX.FTZ R2, R134, R3, !PT ;  /* 0x0000000386027209 */ /* 0x008fe40007810000 */
[----:B--2---:R-:W-:Y:S01]  /*7900*/  FMNMX.FTZ R18, R232, R132, !PT ;  /* 0x00000084e8127209 */ /* 0x004fe20007810000 */
[----:B------:R-:W-:Y:S06]  /*7910*/  @P5 BRA `(.L_x_956) ;  /* 0xffffffe0008c5947 */ /* 0x000fec000383ffff */
.L_x_955:
[----:B------:R-:W2:Y:S01]  /*7920*/  SHFL.BFLY PT, R3, R18, 0x2, 0x1f ;  /* 0x0c401f0012037f89 */ /* 0x000ea200000e0000 */
[----:B-1--4-:R-:W-:Y:S02]  /*7930*/  FMNMX.FTZ R7, R133, R2, !PT ;  /* 0x0000000285077209 */ /* 0x012fe40007810000 */
[----:B------:R-:W-:Y:S05]  /*7940*/  IADD3 R225, R225, -0x1, RZ ;  /* 0xffffffffe1e17810 */ /* 0x000fea0007ffe0ff */
[----:B------:R-:W-:Y:S08]  /*7950*/  LDSM.16.MT88.4 R24, [R198+0xc000] ;  /* 0x00c00000c618783b */ /* 0x000ff00000004200 */
[----:B------:R-:W1:Y:S08]  /*7960*/  SHFL.BFLY PT, R2, R7, 0x2, 0x1f ;  /* 0x0c401f0007027f89 */ /* 0x000e7000000e0000 */
[----:B------:R-:W-:Y:S08]  /*7970*/  LDSM.16.MT88.4 R32, [R197+0xc000] ;  /* 0x00c00000c520783b */ /* 0x000ff00000004200 */
        /* <DEDUP_REMOVED lines=24> */
[----:B------:R-:W-:Y:S01]  /*7b00*/  FMUL.FTZ R6, R0, UR4 ;  /* 0x0000000400067c20 */ /* 0x000fe20008410000 */
[----:B------:R-:W1:Y:S01]  /*7b10*/  MUFU.EX2 R2, R5 ;  /* 0x0000000500027308 */ /* 0x000e620000000800 */
        /* <DEDUP_REMOVED lines=8> */
[----:B------:R-:W-:Y:S01]  /*7ba0*/  LDSM.16.MT88.4 R160, [R200+0x11800] ;  /* 0x01180000c8a0783b */ /* 0x000fe20000004200 */
        /* <DEDUP_REMOVED lines=33> */
[--C-:B------:R-:W-:Y:S01]  /*7dc0*/  FFMA.FTZ R237, R237, UR4, -R144.reuse ;  /* 0x00000004eded7c23 */ /* 0x100fe20008010890 */
[--C-:B------:R-:W-:Y:S01]  /*7dd0*/  FFMA.FTZ R134, R134, UR4, -R144.reuse ;  /* 0x0000000486867c23 */ /* 0x100fe20008010890 */
[--C-:B------:R-:W-:Y:S01]  /*7de0*/  FFMA.FTZ R133, R133, UR4, -R144.reuse ;  /* 0x0000000485857c23 */ /* 0x100fe20008010890 */
[C---:B------:R-:W-:Y:S01]  /*7df0*/  FMUL.FTZ R36, R2.reuse, R36 ;  /* 0x0000002402247220 */ /* 0x040fe20000410000 */
[----:B------:R-:W-:Y:S03]  /*7e00*/  FMUL.FTZ R37, R2, R37 ;  /* 0x0000002502257220 */ /* 0x000fe60000410000 */
[----:B------:R-:W-:Y:S01]  /*7e10*/  MUFU.EX2 R167, R167 ;  /* 0x000000a700a77308 */ /* 0x000fe20000000800 */
[C---:B------:R-:W-:Y:S01]  /*7e20*/  FMUL.FTZ R38, R0.reuse, R38 ;  /* 0x0000002600267220 */ /* 0x040fe20000410000 */
[----:B------:R-:W-:Y:S01]  /*7e30*/  LDSM.16.MT88.4 R112, [R200+0x10000] ;  /* 0x01000000c870783b */ /* 0x000fe20000004200 */
[----:B------:R-:W-:Y:S01]  /*7e40*/  FMUL.FTZ R39, R0, R39 ;  /* 0x0000002700277220 */ /* 0x000fe20000410000 */
[C---:B------:R-:W-:Y:S01]  /*7e50*/  FMUL.FTZ R40, R2.reuse, R40 ;  /* 0x0000002802287220 */ /* 0x040fe20000410000 */
[----:B------:R-:W-:Y:S01]  /*7e60*/  FMUL.FTZ R41, R2, R41 ;  /* 0x0000002902297220 */ /* 0x000fe20000410000 */
[C---:B------:R-:W-:Y:S01]  /*7e70*/  FMUL.FTZ R42, R0.reuse, R42 ;  /* 0x0000002a002a7220 */ /* 0x040fe20000410000 */
[----:B------:R-:W-:Y:S03]  /*7e80*/  FMUL.FTZ R43, R0, R43 ;  /* 0x0000002b002b7220 */ /* 0x000fe60000410000 */
[----:B------:R-:W5:Y:S01]  /*7e90*/  MUFU.EX2 R166, R166 ;  /* 0x000000a600a67308 */ /* 0x000f620000000800 */
[----:B----4-:R-:W-:Y:S01]  /*7ea0*/  F2FP.BF16.F32.PACK_AB R129, R165, R169 ;  /* 0x000000a9a581723e */ /* 0x010fe200000010ff */
[----:B------:R-:W-:Y:S01]  /*7eb0*/  LDSM.16.MT88.4 R124, [R200+0xe800] ;  /* 0x00e80000c87c783b */ /* 0x000fe20000004200 */
        /* <DEDUP_REMOVED lines=13> */
[----:B------:R-:W4:Y:S01]  /*7f90*/  MUFU.EX2 R135, R135 ;  /* 0x0000008700877308 */ /* 0x000f220000000800 */
[----:B-----5:R-:W-:Y:S01]  /*7fa0*/  F2FP.BF16.F32.PACK_AB R130, R166, R167 ;  /* 0x000000a7a682723e */ /* 0x020fe200000010ff */
        /* <DEDUP_REMOVED lines=15> */
[----:B----4-:R-:W-:Y:S01]  /*80a0*/  F2FP.BF16.F32.PACK_AB R131, R135, R164 ;  /* 0x000000a48783723e */ /* 0x010fe200000010ff */
[----:B------:R-:W-:Y:S01]  /*80b0*/  FMUL.FTZ R71, R0, R71 ;  /* 0x0000004700477220 */ /* 0x000fe20000410000 */
[C---:B------:R-:W-:Y:S01]  /*80c0*/  FMUL.FTZ R72, R2.reuse, R72 ;  /* 0x0000004802487220 */ /* 0x040fe20000410000 */
[----:B------:R-:W-:Y:S01]  /*80d0*/  FMUL.FTZ R73, R2, R73 ;  /* 0x0000004902497220 */ /* 0x000fe20000410000 */
[C---:B------:R-:W-:Y:S01]  /*80e0*/  FMUL.FTZ R74, R0.reuse, R74 ;  /* 0x0000004a004a7220 */ /* 0x040fe20000410000 */
[----:B------:R-:W-:Y:S01]  /*80f0*/  FMUL.FTZ R75, R0, R75 ;  /* 0x0000004b004b7220 */ /* 0x000fe20000410000 */
[C---:B------:R-:W-:Y:S01]  /*8100*/  FMUL.FTZ R76, R2.reuse, R76 ;  /* 0x0000004c024c7220 */ /* 0x040fe20000410000 */
[C---:B---3--:R-:W-:Y:S01]  /*8110*/  HMMA.16816.F32.BF16 R4, R128.reuse, R16, R4 ;  /* 0x000000108004723c */ /* 0x048fe20000041804 */
[----:B------:R-:W-:Y:S04]  /*8120*/  MUFU.EX2 R173, R173 ;  /* 0x000000ad00ad7308 */ /* 0x000fe80000000800 */
[C---:B------:R-:W-:Y:S01]  /*8130*/  FMUL.FTZ R77, R2.reuse, R77 ;  /* 0x0000004d024d7220 */ /* 0x040fe20000410000 */
[C---:B------:R-:W-:Y:S05]  /*8140*/  HMMA.16816.F32.BF16 R8, R128.reuse, R18, R8 ;  /* 0x000000128008723c */ /* 0x040fea0000041808 */
[----:B------:R-:W-:Y:S01]  /*8150*/  MUFU.EX2 R172, R172 ;  /* 0x000000ac00ac7308 */ /* 0x000fe20000000800 */
        /* <DEDUP_REMOVED lines=8> */
[----:B------:R-:W-:Y:S01]  /*81e0*/  FMUL.FTZ R25, R2, R109 ;  /* 0x0000006d02197220 */ /* 0x000fe20000410000 */
[C---:B------:R-:W-:Y:S01]  /*81f0*/  FMUL.FTZ R78, R0.reuse, R78 ;  /* 0x0000004e004e7220 */ /* 0x040fe20000410000 */
[----:B------:R-:W-:Y:S01]  /*8200*/  FMUL.FTZ R79, R0, R79 ;  /* 0x0000004f004f7220 */ /* 0x000fe20000410000 */
[C---:B------:R-:W-:Y:S03]  /*8210*/  HMMA.16816.F32.BF16 R16, R128.reuse, R26, R16 ;  /* 0x0000001a8010723c */ /* 0x040fe60000041810 */
[C---:B------:R-:W-:Y:S01]  /*8220*/  FMUL.FTZ R80, R2.reuse, R80 ;  /* 0x0000005002507220 */ /* 0x040fe20000410000 */
[----:B------:R-:W-:Y:S01]  /*8230*/  FMUL.FTZ R81, R2, R81 ;  /* 0x0000005102517220 */ /* 0x000fe20000410000 */
        /* <DEDUP_REMOVED lines=8> */
[----:B------:R-:W-:Y:S01]  /*82c0*/  FMUL.FTZ R33, R2, R101 ;  /* 0x0000006502217220 */ /* 0x000fe20000410000 */
        /* <DEDUP_REMOVED lines=8> */
[C---:B------:R-:W-:Y:S01]  /*8350*/  FMUL.FTZ R35, R0.reuse, R103 ;  /* 0x0000006700237220 */ /* 0x040fe20000410000 */
[----:B------:R-:W-:Y:S01]  /*8360*/  FMUL.FTZ R87, R0, R87 ;  /* 0x0000005700577220 */ /* 0x000fe20000410000 */
[----:B------:R-:W4:Y:S03]  /*8370*/  LDSM.16.MT88.4 R100, [R196+0xe000] ;  /* 0x00e00000c464783b */ /* 0x000f260000004200 */
[----:B------:R-:W-:Y:S01]  /*8380*/  MUFU.EX2 R183, R183 ;  /* 0x000000b700b77308 */ /* 0x000fe20000000800 */
[--C-:B------:R-:W-:Y:S01]  /*8390*/  FFMA.FTZ R170, R170, UR4, -R145.reuse ;  /* 0x00000004aaaa7c23 */ /* 0x100fe20008010891 */
[--C-:B------:R-:W-:Y:S01]  /*83a0*/  FFMA.FTZ R174, R250, UR4, -R145.reuse ;  /* 0x00000004faae7c23 */ /* 0x100fe20008010891 */
[C---:B------:R-:W-:Y:S02]  /*83b0*/  HMMA.16816.F32.BF16 R32, R128.reuse, R138, R32 ;  /* 0x0000008a8020723c */ /* 0x040fe40000041820 */
[----:B------:R-:W-:Y:S01]  /*83c0*/  LDSM.16.MT88.4 R136, [R198+0xe800] ;  /* 0x00e80000c688783b */ /* 0x000fe20000004200 */
[--C-:B------:R-:W-:Y:S01]  /*83d0*/  FFMA.FTZ R177, R248, UR4, -R145.reuse ;  /* 0x00000004f8b17c23 */ /* 0x100fe20008010891 */
[C---:B------:R-:W-:Y:S02]  /*83e0*/  FMUL.FTZ R88, R2.reuse, R88 ;  /* 0x0000005802587220 */ /* 0x040fe40000410000 */
[C---:B--2---:R-:W-:Y:S01]  /*83f0*/  HMMA.16816.F32.BF16 R36, R128.reuse, R120, R36 ;  /* 0x000000788024723c */ /* 0x044fe20000041824 */
[----:B------:R-:W2:Y:S04]  /*8400*/  MUFU.EX2 R170, R170 ;  /* 0x000000aa00aa7308 */ /* 0x000ea80000000800 */
[----:B------:R-:W-:Y:S01]  /*8410*/  FMUL.FTZ R89, R2, R89 ;  /* 0x0000005902597220 */ /* 0x000fe20000410000 */
[C---:B------:R-:W-:Y:S01]  /*8420*/  HMMA.16816.F32.BF16 R40, R128.reuse, R122, R40 ;  /* 0x0000007a8028723c */ /* 0x040fe20000041828 */
[----:B------:R-:W-:Y:S04]  /*8430*/  LDSM.16.MT88.4 R120, [R196+0xc800] ;  /* 0x00c80000c478783b */ /* 0x000fe80000004200 */
[----:B------:R-:W-:Y:S01]  /*8440*/  MUFU.EX2 R174, R174 ;  /* 0x000000ae00ae7308 */ /* 0x000fe20000000800 */
[C---:B------:R-:W-:Y:S01]  /*8450*/  FMUL.FTZ R90, R0.reuse, R90 ;  /* 0x0000005a005a7220 */ /* 0x040fe20000410000 */
[C---:B-1----:R-:W-:Y:S04]  /*8460*/  HMMA.16816.F32.BF16 R44, R128.reuse, R104, R44 ;  /* 0x00000068802c723c */ /* 0x042fe8000004182c */
[----:B------:R-:W-:Y:S02]  /*8470*/  FMUL.FTZ R91, R0, R91 ;  /* 0x0000005b005b7220 */ /* 0x000fe40000410000 */
[C---:B------:R-:W-:Y:S01]  /*8480*/  HMMA.16816.F32.BF16 R48, R128.reuse, R106, R48 ;  /* 0x0000006a8030723c */ /* 0x040fe20000041830 */
[----:B------:R-:W1:Y:S01]  /*8490*/  LDSM.16.MT88.4 R104, [R198+0x10000] ;  /* 0x01000000c668783b */ /* 0x000e620000004200 */
[----:B------:R-:W5:Y:S03]  /*84a0*/  MUFU.EX2 R177, R177 ;  /* 0x000000b100b17308 */ /* 0x000f660000000800 */
[C---:B------:R-:W-:Y:S01]  /*84b0*/  FMUL.FTZ R92, R2.reuse, R92 ;  /* 0x0000005c025c7220 */ /* 0x040fe20000410000 */
[C---:B---3--:R-:W-:Y:S06]  /*84c0*/  HMMA.16816.F32.BF16 R52, R128.reuse, R108, R52 ;  /* 0x0000006c8034723c */ /* 0x048fec0000041834 */
[----:B------:R-:W-:Y:S01]  /*84d0*/  MUFU.EX2 R241, R241 ;  /* 0x000000f100f17308 */ /* 0x000fe20000000800 */
[----:B------:R-:W-:Y:S01]  /*84e0*/  FMUL.FTZ R93, R2, R93 ;  /* 0x0000005d025d7220 */ /* 0x000fe20000410000 */
[C---:B------:R-:W-:Y:S01]  /*84f0*/  HMMA.16816.F32.BF16 R56, R128.reuse, R110, R56 ;  /* 0x0000006e8038723c */ /* 0x040fe20000041838 */
[----:B------:R-:W-:Y:S02]  /*8500*/  LDSM.16.MT88.4 R108, [R200+0xc800] ;  /* 0x00c80000c86c783b */ /* 0x000fe40000004200 */
[C---:B------:R-:W-:Y:S03]  /*8510*/  FMUL.FTZ R94, R0.reuse, R94 ;  /* 0x0000005e005e7220 */ /* 0x040fe60000410000 */
[C---:B----4-:R-:W-:Y:S02]  /*8520*/  HMMA.16816.F32.BF16 R60, R128.reuse, R100, R60 ;  /* 0x00000064803c723c */ /* 0x050fe4000004183c */
[----:B------:R-:W-:Y:S03]  /*8530*/  MUFU.EX2 R237, R237 ;  /* 0x000000ed00ed7308 */ /* 0x000fe60000000800 */
[----:B------:R-:W-:Y:S01]  /*8540*/  FMUL.FTZ R95, R0, R95 ;  /* 0x0000005f005f7220 */ /* 0x000fe20000410000 */
[C---:B------:R-:W-:Y:S01]  /*8550*/  HMMA.16816.F32.BF16 R64, R128.reuse, R102, R64 ;  /* 0x000000668040723c */ /* 0x040fe20000041840 */
[----:B------:R-:W3:Y:S05]  /*8560*/  LDSM.16.MT88.4 R100, [R197+0x10000] ;  /* 0x01000000c564783b */ /* 0x000eea0000004200 */
[----:B------:R-:W-:Y:S01]  /*8570*/  MUFU.EX2 R134, R134 ;  /* 0x0000008600867308 */ /* 0x000fe20000000800 */
[C---:B------:R-:W-:Y:S01]  /*8580*/  FMUL.FTZ R96, R2.reuse, R96 ;  /* 0x0000006002607220 */ /* 0x040fe20000410000 */
[C---:B------:R-:W-:Y:S03]  /*8590*/  HMMA.16816.F32.BF16 R68, R128.reuse, R112, R68 ;  /* 0x000000708044723c */ /* 0x040fe60000041844 */
[----:B------:R-:W-:Y:S03]  /*85a0*/  FMUL.FTZ R97, R2, R97 ;  /* 0x0000006102617220 */ /* 0x000fe60000410000 */
[C---:B------:R-:W-:Y:S01]  /*85b0*/  HMMA.16816.F32.BF16 R72, R128.reuse, R114, R72 ;  /* 0x000000728048723c */ /* 0x040fe20000041848 */
[----:B------:R-:W-:Y:S01]  /*85c0*/  LDSM.16.MT88.4 R112, [R198+0xc800] ;  /* 0x00c80000c670783b */ /* 0x000fe20000004200 */
[----:B------:R-:W-:Y:S03]  /*85d0*/  MUFU.EX2 R133, R133 ;  /* 0x0000008500857308 */ /* 0x000fe60000000800 */
[C---:B------:R-:W-:Y:S01]  /*85e0*/  FMUL.FTZ R98, R0.reuse, R98 ;  /* 0x0000006200627220 */ /* 0x040fe20000410000 */
[C---:B-1----:R-:W-:Y:S05]  /*85f0*/  HMMA.16816.F32.BF16 R76, R128.reuse, R104, R76 ;  /* 0x00000068804c723c */ /* 0x042fea000004184c */
[----:B------:R-:W-:Y:S01]  /*8600*/  FMUL.FTZ R99, R0, R99 ;  /* 0x0000006300637220 */ /* 0x000fe20000410000 */
[C---:B------:R-:W-:Y:S01]  /*8610*/  HMMA.16816.F32.BF16 R80, R128.reuse, R106, R80 ;  /* 0x0000006a8050723c */ /* 0x040fe20000041850 */
[----:B------:R-:W1:Y:S04]  /*8620*/  LDSM.16.MT88.4 R104, [R196+0x10000] ;  /* 0x01000000c468783b */ /* 0x000e680000004200 */
[--C-:B------:R-:W-:Y:S01]  /*8630*/  FFMA.FTZ R245, R240, UR4, -R145.reuse ;  /* 0x00000004f0f57c23 */ /* 0x100fe20008010891 */
[--C-:B------:R-:W-:Y:S01]  /*8640*/  FFMA.FTZ R240, R243, UR4, -R144.reuse ;  /* 0x00000004f3f07c23 */ /* 0x100fe20008010890 */
[--C-:B------:R-:W-:Y:S01]  /*8650*/  FFMA.FTZ R178, R246, UR4, -R145.reuse ;  /* 0x00000004f6b27c23 */ /* 0x100fe20008010891 */
[--C-:B------:R-:W-:Y:S03]  /*8660*/  FFMA.FTZ R181, R244, UR4, -R145.reuse ;  /* 0x00000004f4b57c23 */ /* 0x100fe60008010891 */
[--C-:B------:R-:W-:Y:S01]  /*8670*/  FFMA.FTZ R182, R242, UR4, -R145.reuse ;  /* 0x00000004f2b67c23 */ /* 0x100fe20008010891 */
[--C-:B------:R-:W-:Y:S01]  /*8680*/  FFMA.FTZ R243, R238, UR4, -R145.reuse ;  /* 0x00000004eef37c23 */ /* 0x100fe20008010891 */
[----:B------:R-:W-:Y:S01]  /*8690*/  FFMA.FTZ R238, R239, UR4, -R144 ;  /* 0x00000004efee7c23 */ /* 0x000fe20008010890 */
[--C-:B------:R-:W-:Y:S01]  /*86a0*/  FFMA.FTZ R236, R236, UR4, -R145.reuse ;  /* 0x00000004ecec7c23 */ /* 0x100fe20008010891 */
[--C-:B------:R-:W-:Y:S01]  /*86b0*/  FFMA.FTZ R234, R234, UR4, -R145.reuse ;  /* 0x00000004eaea7c23 */ /* 0x100fe20008010891 */
[----:B------:R-:W-:Y:S01]  /*86c0*/  FFMA.FTZ R145, R232, UR4, -R145 ;  /* 0x00000004e8917c23 */ /* 0x000fe20008010891 */
[C---:B---3--:R-:W-:Y:S01]  /*86d0*/  HMMA.16816.F32.BF16 R84, R128.reuse, R100, R84 ;  /* 0x000000648054723c */ /* 0x048fe20000041854 */
[----:B------:R-:W-:Y:S02]  /*86e0*/  MUFU.EX2 R178, R178 ;  /* 0x000000b200b27308 */ /* 0x000fe40000000800 */
[----:B------:R-:W-:Y:S01]  /*86f0*/  FFMA.FTZ R171, R2, R235, R171 ;  /* 0x000000eb02ab7223 */ /* 0x000fe200000100ab */
[----:B------:R-:W-:Y:S01]  /*8700*/  FFMA.FTZ R169, R0, R233, R169 ;  /* 0x000000e900a97223 */ /* 0x000fe200000100a9 */
[----:B------:R-:W-:Y:S01]  /*8710*/  MOV R0, R3 ;  /* 0x0000000300007202 */ /* 0x000fe20000000f00 */
[C---:B------:R-:W-:Y:S05]  /*8720*/  HMMA.16816.F32.BF16 R88, R128.reuse, R102, R88 ;  /* 0x000000668058723c */ /* 0x040fea0000041858 */
[----:B------:R3:W-:Y:S01]  /*8730*/  MUFU.EX2 R239, R145 ;  /* 0x0000009100ef7308 */ /* 0x0007e20000000800 */
[----:B--2---:R-:W-:Y:S01]  /*8740*/  F2FP.BF16.F32.PACK_AB R100, R173, R170 ;  /* 0x000000aaad64723e */ /* 0x004fe200000010ff */
[----:B------:R-:W-:Y:S01]  /*8750*/  FADD.FTZ R168, R168, R171 ;  /* 0x000000aba8a87221 */ /* 0x000fe20000010000 */
[----:B------:R-:W-:Y:S03]  /*8760*/  F2FP.BF16.F32.PACK_AB R101, R175, R172 ;  /* 0x000000acaf65723e */ /* 0x000fe600000010ff */
[----:B------:R-:W-:Y:S01]  /*8770*/  FADD.FTZ R169, R165, R169 ;  /* 0x000000a9a5a97221 */ /* 0x000fe20000010000 */
[----:B-----5:R-:W-:Y:S03]  /*8780*/  F2FP.BF16.F32.PACK_AB R102, R177, R174 ;  /* 0x000000aeb166723e */ /* 0x020fe600000010ff */
[----:B------:R-:W2:Y:S01]  /*8790*/  MUFU.EX2 R181, R181 ;  /* 0x000000b500b57308 */ /* 0x000ea20000000800 */
[----:B------:R-:W-:Y:S01]  /*87a0*/  F2FP.BF16.F32.PACK_AB R103, R179, R176 ;  /* 0x000000b0b367723e */ /* 0x000fe200000010ff */
[----:B------:R-:W-:Y:S01]  /*87b0*/  FADD.FTZ R164, R164, R169 ;  /* 0x000000a9a4a47221 */ /* 0x000fe20000010000 */
[C---:B-1----:R-:W-:Y:S01]  /*87c0*/  HMMA.16816.F32.BF16 R92, R128.reuse, R104, R92 ;  /* 0x00000068805c723c */ /* 0x042fe2000004185c */
[----:B---3--:R-:W-:Y:S06]  /*87d0*/  LDSM.16.MT88.4 R144, [R200+0xf800] ;  /* 0x00f80000c890783b */ /* 0x008fec0000004200 */
[----:B------:R-:W-:Y:S01]  /*87e0*/  MUFU.EX2 R182, R182 ;  /* 0x000000b600b67308 */ /* 0x000fe20000000800 */
[----:B------:R-:W-:Y:S01]  /*87f0*/  FADD.FTZ R135, R135, R164 ;  /* 0x000000a487877221 */ /* 0x000fe20000010000 */
[----:B------:R-:W-:Y:S01]  /*8800*/  HMMA.16816.F32.BF16 R96, R128, R106, R96 ;  /* 0x0000006a8060723c */ /* 0x000fe20000041860 */
[----:B------:R-:W1:Y:S07]  /*8810*/  LDSM.16.MT88.4 R104, [R196+0xe800] ;  /* 0x00e80000c468783b */ /* 0x000e6e0000004200 */
[----:B------:R-:W3:Y:S01]  /*8820*/  MUFU.EX2 R245, R245 ;  /* 0x000000f500f57308 */ /* 0x000ee20000000800 */
[C---:B------:R-:W-:Y:S05]  /*8830*/  HMMA.16816.F32.BF16 R4, R100.reuse, R108, R4 ;  /* 0x0000006c6404723c */ /* 0x040fea0000041804 */
[----:B------:R-:W-:Y:S01]  /*8840*/  FADD.FTZ R172, R172, R135 ;  /* 0x00000087acac7221 */ /* 0x000fe20000010000 */
[C---:B------:R-:W-:Y:S01]  /*8850*/  HMMA.16816.F32.BF16 R8, R100.reuse, R110, R8 ;  /* 0x0000006e6408723c */ /* 0x040fe20000041808 */
[----:B------:R-:W4:Y:S02]  /*8860*/  LDSM.16.MT88.4 R108, [R200+0x10800] ;  /* 0x01080000c86c783b */ /* 0x000f240000004200 */
[----:B------:R-:W5:Y:S02]  /*8870*/  MUFU.EX2 R240, R240 ;  /* 0x000000f000f07308 */ /* 0x000f640000000800 */
[----:B------:R-:W-:Y:S01]  /*8880*/  MOV R135, R132 ;  /* 0x0000008400877202 */ /* 0x000fe20000000f00 */
[C---:B------:R-:W-:Y:S03]  /*8890*/  HMMA.16816.F32.BF16 R12, R100.reuse, R112, R12 ;  /* 0x00000070640c723c */ /* 0x040fe6000004180c */
[----:B------:R-:W-:Y:S04]  /*88a0*/  LDSM.16.MT88.4 R128, [R196+0xd000] ;  /* 0x00d00000c480783b */ /* 0x000fe80000004200 */
[----:B------:R-:W-:Y:S01]  /*88b0*/  MUFU.EX2 R236, R236 ;  /* 0x000000ec00ec7308 */ /* 0x000fe20000000800 */
[----:B------:R-:W-:Y:S01]  /*88c0*/  FADD.FTZ R175, R175, R172 ;  /* 0x000000acafaf7221 */ /* 0x000fe20000010000 */
[C---:B------:R-:W-:Y:S02]  /*88d0*/  HMMA.16816.F32.BF16 R16, R100.reuse, R114, R16 ;  /* 0x000000726410723c */ /* 0x040fe40000041810 */
[----:B------:R-:W3:Y:S04]  /*88e0*/  LDSM.16.MT88.4 R112, [R198+0x10800] ;  /* 0x01080000c670783b */ /* 0x000ee80000004200 */
[C---:B------:R-:W-:Y:S02]  /*88f0*/  HMMA.16816.F32.BF16 R20, R100.reuse, R116, R20 ;  /* 0x000000746414723c */ /* 0x040fe40000041814 */
[----:B------:R-:W5:Y:S03]  /*8900*/  MUFU.EX2 R243, R243 ;  /* 0x000000f300f37308 */ /* 0x000f660000000800 */
[----:B------:R-:W-:Y:S01]  /*8910*/  FADD.FTZ R176, R176, R175 ;  /* 0x000000afb0b07221 */ /* 0x000fe20000010000 */
[C---:B------:R-:W-:Y:S01]  /*8920*/  HMMA.16816.F32.BF16 R24, R100.reuse, R118, R24 ;  /* 0x000000766418723c */ /* 0x040fe20000041818 */
[----:B------:R-:W5:Y:S05]  /*8930*/  LDSM.16.MT88.4 R116, [R197+0x10800] ;  /* 0x01080000c574783b */ /* 0x000f6a0000004200 */
[----:B------:R-:W5:Y:S01]  /*8940*/  MUFU.EX2 R238, R238 ;  /* 0x000000ee00ee7308 */ /* 0x000f620000000800 */
[----:B------:R-:W-:Y:S01]  /*8950*/  FADD.FTZ R179, R179, R176 ;  /* 0x000000b0b3b37221 */ /* 0x000fe20000010000 */
[C---:B------:R-:W-:Y:S08]  /*8960*/  HMMA.16816.F32.BF16 R28, R100.reuse, R120, R28 ;  /* 0x00000078641c723c */ /* 0x040ff0000004181c */
[----:B------:R-:W5:Y:S01]  /*8970*/  MUFU.EX2 R234, R234 ;  /* 0x000000ea00ea7308 */ /* 0x000f620000000800 */
        /* <DEDUP_REMOVED lines=15> */
[C---:B------:R-:W-:Y:S05]  /*8a70*/  HMMA.16816.F32.BF16 R72, R100.reuse, R110, R72 ;  /* 0x0000006e6448723c */ /* 0x040fea0000041848 */
[----:B--2---:R-:W-:Y:S01]  /*8a80*/  F2FP.BF16.F32.PACK_AB R108, R181, R178 ;  /* 0x000000b2b56c723e */ /* 0x004fe200000010ff */
[C---:B---3--:R-:W-:Y:S05]  /*8a90*/  HMMA.16816.F32.BF16 R76, R100.reuse, R112, R76 ;  /* 0x00000070644c723c */ /* 0x048fea000004184c */
[----:B------:R-:W-:Y:S01]  /*8aa0*/  F2FP.BF16.F32.PACK_AB R109, R183, R180 ;  /* 0x000000b4b76d723e */ /* 0x000fe200000010ff */
[C---:B------:R-:W-:Y:S01]  /*8ab0*/  HMMA.16816.F32.BF16 R80, R100.reuse, R114, R80 ;  /* 0x000000726450723c */ /* 0x040fe20000041850 */
[----:B------:R-:W2:Y:S04]  /*8ac0*/  LDSM.16.MT88.4 R112, [R197+0xd000] ;  /* 0x00d00000c570783b */ /* 0x000ea80000004200 */
[----:B------:R-:W-:Y:S01]  /*8ad0*/  F2FP.BF16.F32.PACK_AB R110, R245, R182 ;  /* 0x000000b6f56e723e */ /* 0x000fe200000010ff */
[C---:B-----5:R-:W-:Y:S05]  /*8ae0*/  HMMA.16816.F32.BF16 R84, R100.reuse, R116, R84 ;  /* 0x000000746454723c */ /* 0x060fea0000041854 */
[----:B------:R-:W-:Y:S01]  /*8af0*/  F2FP.BF16.F32.PACK_AB R111, R241, R240 ;  /* 0x000000f0f16f723e */ /* 0x000fe200000010ff */
[C---:B------:R-:W-:Y:S01]  /*8b00*/  HMMA.16816.F32.BF16 R88, R100.reuse, R118, R88 ;  /* 0x000000766458723c */ /* 0x040fe20000041858 */
[----:B------:R-:W3:Y:S04]  /*8b10*/  LDSM.16.MT88.4 R116, [R198+0xf000] ;  /* 0x00f00000c674783b */ /* 0x000ee80000004200 */
[----:B------:R-:W-:Y:S01]  /*8b20*/  FADD.FTZ R180, R180, R179 ;  /* 0x000000b3b4b47221 */ /* 0x000fe20000010000 */
[C---:B-1----:R-:W-:Y:S05]  /*8b30*/  HMMA.16816.F32.BF16 R92, R100.reuse, R104, R92 ;  /* 0x00000068645c723c */ /* 0x042fea000004185c */
[----:B------:R-:W-:Y:S01]  /*8b40*/  FADD.FTZ R183, R183, R180 ;  /* 0x000000b4b7b77221 */ /* 0x000fe20000010000 */
[----:B------:R-:W-:Y:S01]  /*8b50*/  HMMA.16816.F32.BF16 R96, R100, R106, R96 ;  /* 0x0000006a6460723c */ /* 0x000fe20000041860 */
[----:B------:R-:W1:Y:S04]  /*8b60*/  LDSM.16.MT88.4 R100, [R196+0xf000] ;  /* 0x00f00000c464783b */ /* 0x000e680000004200 */
[----:B------:R-:W-:Y:S01]  /*8b70*/  FADD.FTZ R240, R240, R183 ;  /* 0x000000b7f0f07221 */ /* 0x000fe20000010000 */
[C---:B------:R-:W-:Y:S03]  /*8b80*/  HMMA.16816.F32.BF16 R4, R108.reuse, R120, R4 ;  /* 0x000000786c04723c */ /* 0x040fe60000041804 */
[----:B------:R-:W4:Y:S02]  /*8b90*/  LDSM.16.MT88.4 R104, [R200+0x11000] ;  /* 0x01100000c868783b */ /* 0x000f240000004200 */
[----:B------:R-:W-:Y:S01]  /*8ba0*/  FADD.FTZ R241, R241, R240 ;  /* 0x000000f0f1f17221 */ /* 0x000fe20000010000 */
[C---:B------:R-:W-:Y:S05]  /*8bb0*/  HMMA.16816.F32.BF16 R8, R108.reuse, R122, R8 ;  /* 0x0000007a6c08723c */ /* 0x040fea0000041808 */
[----:B------:R-:W-:Y:S01]  /*8bc0*/  LDSM.16.MT88.4 R120, [R196+0x11000] ;  /* 0x01100000c478783b */ /* 0x000fe20000004200 */
[C---:B------:R-:W-:Y:S06]  /*8bd0*/  HMMA.16816.F32.BF16 R12, R108.reuse, R124, R12 ;  /* 0x0000007c6c0c723c */ /* 0x040fec000004180c */
[C---:B------:R-:W-:Y:S01]  /*8be0*/  HMMA.16816.F32.BF16 R16, R108.reuse, R126, R16 ;  /* 0x0000007e6c10723c */ /* 0x040fe20000041810 */
[----:B------:R-:W-:Y:S05]  /*8bf0*/  LDSM.16.MT88.4 R124, [R200+0xd800] ;  /* 0x00d80000c87c783b */ /* 0x000fea0000004200 */
[C---:B--2---:R-:W-:Y:S06]  /*8c00*/  HMMA.16816.F32.BF16 R20, R108.reuse, R112, R20 ;  /* 0x000000706c14723c */ /* 0x044fec0000041814 */
[C---:B------:R-:W-:Y:S01]  /*8c10*/  HMMA.16816.F32.BF16 R24, R108.reuse, R114, R24 ;  /* 0x000000726c18723c */ /* 0x040fe20000041818 */
[----:B------:R-:W2:Y:S05]  /*8c20*/  LDSM.16.MT88.4 R112, [R198+0x11000] ;  /* 0x01100000c670783b */ /* 0x000eaa0000004200 */
[C---:B------:R-:W-:Y:S06]  /*8c30*/  HMMA.16816.F32.BF16 R28, R108.reuse, R128, R28 ;  /* 0x000000806c1c723c */ /* 0x040fec000004181c */
[C---:B------:R-:W-:Y:S06]  /*8c40*/  HMMA.16816.F32.BF16 R32, R108.reuse, R130, R32 ;  /* 0x000000826c20723c */ /* 0x040fec0000041820 */
[C---:B------:R-:W-:Y:S06]  /*8c50*/  HMMA.16816.F32.BF16 R36, R108.reuse, R136, R36 ;  /* 0x000000886c24723c */ /* 0x040fec0000041824 */
[C---:B------:R-:W-:Y:S05]  /*8c60*/  HMMA.16816.F32.BF16 R40, R108.reuse, R138, R40 ;  /* 0x0000008a6c28723c */ /* 0x040fea0000041828 */
[----:B------:R-:W-:Y:S01]  /*8c70*/  F2FP.BF16.F32.PACK_AB R136, R243, R236 ;  /* 0x000000ecf388723e */ /* 0x000fe200000010ff */
[C---:B---3--:R-:W-:Y:S05]  /*8c80*/  HMMA.16816.F32.BF16 R44, R108.reuse, R116, R44 ;  /* 0x000000746c2c723c */ /* 0x048fea000004182c */
[----:B------:R-:W-:Y:S01]  /*8c90*/  F2FP.BF16.F32.PACK_AB R137, R237, R238 ;  /* 0x000000eeed89723e */ /* 0x000fe200000010ff */
[C---:B------:R-:W-:Y:S01]  /*8ca0*/  HMMA.16816.F32.BF16 R48, R108.reuse, R118, R48 ;  /* 0x000000766c30723c */ /* 0x040fe20000041830 */
[----:B------:R-:W3:Y:S04]  /*8cb0*/  LDSM.16.MT88.4 R116, [R197+0x11000] ;  /* 0x01100000c574783b */ /* 0x000ee80000004200 */
        /* <DEDUP_REMOVED lines=13> */
[C---:B------:R-:W-:Y:S01]  /*8d90*/  HMMA.16816.F32.BF16 R72, R108.reuse, R106, R72 ;  /* 0x0000006a6c48723c */ /* 0x040fe20000041848 */
[----:B------:R-:W4:Y:S05]  /*8da0*/  LDSM.16.MT88.4 R104, [R197+0xd800] ;  /* 0x00d80000c568783b */ /* 0x000f2a0000004200 */
[C---:B--2---:R-:W-:Y:S06]  /*8db0*/  HMMA.16816.F32.BF16 R76, R108.reuse, R112, R76 ;  /* 0x000000706c4c723c */ /* 0x044fec000004184c */
[C---:B------:R-:W-:Y:S06]  /*8dc0*/  HMMA.16816.F32.BF16 R80, R108.reuse, R114, R80 ;  /* 0x000000726c50723c */ /* 0x040fec0000041850 */
[C---:B---3--:R-:W-:Y:S06]  /*8dd0*/  HMMA.16816.F32.BF16 R84, R108.reuse, R116, R84 ;  /* 0x000000746c54723c */ /* 0x048fec0000041854 */
        /* <DEDUP_REMOVED lines=47> */
.L_x_953:
        /* <DEDUP_REMOVED lines=15> */
[----:B------:R-:W-:-:S04]  /*91c0*/  LOP3.LUT R7, R8, 0x3ffffffc, RZ, 0xc0, !PT ;  /* 0x3ffffffc08077812 */ /* 0x000fc800078ec0ff */
[-C--:B------:R-:W-:Y:S01]  /*91d0*/  IADD3 R7, -R7, R6.reuse, RZ ;  /* 0x0000000607077210 */ /* 0x080fe20007ffe1ff */
[----:B-1----:R-:W-:Y:S01]  /*91e0*/  FADD.FTZ R4, R11, R4 ;  /* 0x000000040b047221 */ /* 0x002fe20000010000 */
[----:B------:R-:W-:Y:S02]  /*91f0*/  LOP3.LUT R11, R2, 0xffffffe0, RZ, 0xc0, !PT ;  /* 0xffffffe0020b7812 */ /* 0x000fe400078ec0ff */
[----:B------:R-:W-:Y:S01]  /*9200*/  SHF.R.S32.HI R2, RZ, 0x5, R2 ;  /* 0x00000005ff027819 */ /* 0x000fe20000011402 */
[----:B--2---:R-:W-:Y:S01]  /*9210*/  FADD.FTZ R5, R0, R5 ;  /* 0x0000000500057221 */ /* 0x004fe20000010000 */
[----:B------:R-:W-:Y:S02]  /*9220*/  FSETP.NE.FTZ.AND P0, PT, R4, RZ, PT ;  /* 0x000000ff0400720b */ /* 0x000fe40003f15000 */
[-C--:B------:R-:W-:Y:S02]  /*9230*/  LEA.HI R0, R13, R6.reuse, RZ, 0x3 ;  /* 0x000000060d007211 */ /* 0x080fe400078f18ff */
[----:B------:R-:W-:-:S02]  /*9240*/  IADD3 R6, -R11, R6, RZ ;  /* 0x000000060b067210 */ /* 0x000fc40007ffe1ff */
[--C-:B------:R-:W-:Y:S02]  /*9250*/  SHF.R.S32.HI R11, RZ, 0x2, R8.reuse ;  /* 0x00000002ff0b7819 */ /* 0x100fe40000011408 */
[----:B------:R-:W-:Y:S02]  /*9260*/  SHF.R.S32.HI R8, RZ, 0x1f, R8 ;  /* 0x0000001fff087819 */ /* 0x000fe40000011408 */
[----:B------:R-:W-:Y:S02]  /*9270*/  FSETP.NE.FTZ.AND P4, PT, R5, RZ, PT ;  /* 0x000000ff0500720b */ /* 0x000fe40003f95000 */
[----:B------:R-:W-:Y:S01]  /*9280*/  LEA.HI R8, R8, R11, RZ, 0x3 ;  /* 0x0000000b08087211 */ /* 0x000fe200078f18ff */
[----:B------:R-:W1:Y:S01]  /*9290*/  @P0 MUFU.RCP R10, R4 ;  /* 0x00000004000a0308 */ /* 0x000e620000001000 */
[----:B------:R-:W-:Y:S02]  /*92a0*/  LEA R7, R2, R7, 0x9 ;  /* 0x0000000702077211 */ /* 0x000fe400078e48ff */
        /* <DEDUP_REMOVED lines=58> */
[C---:B------:R-:W-:Y:S01]  /*9650*/  FMUL.FTZ R124, R9.reuse, R124 ;  /* 0x0000007c097c7220 */ /* 0x040fe20000410000 */
[----:B------:R-:W-:Y:S01]  /*9660*/  MOV R8, 0x20 ;  /* 0x0000002000087802 */ /* 0x000fe20000000f00 */
[C---:B------:R-:W-:Y:S01]  /*9670*/  FMUL.FTZ R125, R9.reuse, R125 ;  /* 0x0000007d097d7220 */ /* 0x040fe20000410000 */
[----:B------:R-:W-:Y:S01]  /*9680*/  LEA.HI R10, R10, R10, RZ, 0x1d ;  /* 0x0000000a0a0a7211 */ /* 0x000fe200078fe8ff */
[----:B------:R-:W-:Y:S01]  /*9690*/  FMUL.FTZ R120, R9, R120 ;  /* 0x0000007809787220 */ /* 0x000fe20000410000 */
[----:B------:R-:W-:Y:S01]  /*96a0*/  ISETP.NE.AND P3, PT, R219, -0x1, PT ;  /* 0xffffffffdb00780c */ /* 0x000fe20003f65270 */
        /* <DEDUP_REMOVED lines=36> */
[----:B------:R-:W2:Y:S01]  /*98f0*/  @P3 LDC.64 R10, c[0x0][0x298] ;  /* 0x0000a600ff0a3b82 */ /* 0x000ea20000000a00 */
        /* <DEDUP_REMOVED lines=40> */
[----:B------:R-:W-:Y:S01]  /*9b80*/  FMUL.FTZ R81, R9, R81 ;  /* 0x0000005109517220 */ /* 0x000fe20000410000 */
[----:B------:R1:W-:Y:S01]  /*9b90*/  STS [R25], R100 ;  /* 0x0000006419007388 */ /* 0x0003e20000000800 */
        /* <DEDUP_REMOVED lines=43> */
.L_x_957:
[----:B------:R-:W-:Y:S01]  /*9e50*/  ULDC.U8 UR4, c[0x0][0x3d8] ;  /* 0x0000f60000047ab9 */ /* 0x000fe20000000000 */
[----:B------:R-:W-:Y:S02]  /*9e60*/  F2FP.BF16.F32.PACK_AB R96, R9, R96 ;  /* 0x000000600960723e */ /* 0x000fe400000010ff */
[----:B------:R-:W-:Y:S02]  /*9e70*/  CS2R R8, SRZ ;  /* 0x0000000000087805 */ /* 0x000fe4000001ff00 */
[----:B------:R-:W-:Y:S01]  /*9e80*/  ISETP.NE.AND P1, PT, RZ, UR4, PT ;  /* 0x00000004ff007c0c */ /* 0x000fe2000bf25270 */
[----:B------:R-:W-:Y:S01]  /*9e90*/  ULDC.U8 UR4, c[0x0][0x3d9] ;  /* 0x0000f64000047ab9 */ /* 0x000fe20000000000 */
        /* <DEDUP_REMOVED lines=9> */
[----:B------:R-:W-:Y:S01]  /*9f30*/  PLOP3.LUT P2, PT, PT, PT, PT, 0x8, 0x0 ;  /* 0x000000000000781c */ /* 0x000fe20003f4e170 */
[----:B------:R-:W-:-:S12]  /*9f40*/  @P5 BRA `(.L_x_958) ;  /* 0x0000000000185947 */ /* 0x000fd80003800000 */
[----:B------:R-:W1:Y:S01]  /*9f50*/  S2R R8, SR_CTAID.Y ;  /* 0x0000000000087919 */ /* 0x000e620000002600 */
[----:B------:R-:W1:Y:S01]  /*9f60*/  LDC R9, c[0x0][0x2c4] ;  /* 0x0000b100ff097b82 */ /* 0x000e620000000800 */
[----:B------:R-:W-:Y:S01]  /*9f70*/  PLOP3.LUT P2, PT, PT, PT, PT, 0x80, 0x0 ;  /* 0x000000000000781c */ /* 0x000fe20003f4f070 */
[----:B-1----:R-:W-:-:S05]  /*9f80*/  IMAD R8, R8, R9, RZ ;  /* 0x0000000908087224 */ /* 0x002fca00078e02ff */
[----:B------:R-:W-:-:S04]  /*9f90*/  SEL R8, R8, R219, !P3 ;  /* 0x000000db08087207 */ /* 0x000fc80005800000 */
[----:B------:R-:W-:-:S07]  /*9fa0*/  SHF.R.S32.HI R9, RZ, 0x1f, R8 ;  /* 0x0000001fff097819 */ /* 0x000fce0000011408 */
.L_x_958:
[----:B------:R-:W-:Y:S01]  /*9fb0*/  ISETP.NE.AND P3, PT, RZ, UR4, PT ;  /* 0x00000004ff007c0c */ /* 0x000fe2000bf65270 */
[----:B------:R-:W-:Y:S01]  /*9fc0*/  STS [R25+0x400], R102 ;  /* 0x0004006619007388 */ /* 0x000fe20000000800 */
[----:B------:R-:W-:Y:S01]  /*9fd0*/  PLOP3.LUT P5, PT, PT, PT, PT, 0x8, 0x0 ;  /* 0x000000000000781c */ /* 0x000fe20003fae170 */
[----:B------:R-:W1:Y:S01]  /*9fe0*/  @P4 MUFU.LG2 R5, R5 ;  /* 0x0000000500054308 */ /* 0x000e620000000c00 */
[----:B------:R-:W-:Y:S01]  /*9ff0*/  SHF.R.S32.HI R35, RZ, 0x1f, R2 ;  /* 0x0000001fff237819 */ /* 0x000fe20000011402 */
[----:B------:R-:W-:Y:S01]  /*a000*/  STS [R7+0x2000], R36 ;  /* 0x0020002407007388 */ /* 0x000fe20000000800 */
[----:B------:R-:W-:Y:S01]  /*a010*/  LOP3.LUT P6, RZ, R6, 0x3, RZ, 0xc0, !PT ;  /* 0x0000000306ff7812 */ /* 0x000fe200078cc0ff */
[----:B------:R-:W-:Y:S01]  /*a020*/  BSSY B0, `(.L_x_959) ;  /* 0x0000068000007945 */ /* 0x000fe20003800000 */
[----:B------:R-:W-:Y:S01]  /*a030*/  LEA.HI R35, R35, R2, RZ, 0x2 ;  /* 0x0000000223237211 */ /* 0x000fe200078f10ff */
[----:B------:R-:W-:Y:S01]  /*a040*/  STS [R7+0x2400], R38 ;  /* 0x0024002607007388 */ /* 0x000fe20000000800 */
[----:B------:R-:W-:Y:S01]  /*a050*/  SHF.R.S32.HI R33, RZ, 0x3, R0 ;  /* 0x00000003ff217819 */ /* 0x000fe20000011400 */
[----:B------:R-:W2:Y:S01]  /*a060*/  @P0 MUFU.LG2 R4, R4 ;  /* 0x0000000400040308 */ /* 0x000ea20000000c00 */
[----:B------:R-:W-:Y:S01]  /*a070*/  LOP3.LUT R35, R35, 0xffffffc, RZ, 0xc0, !PT ;  /* 0x0ffffffc23237812 */ /* 0x000fe200078ec0ff */
[----:B------:R-:W-:Y:S01]  /*a080*/  STS [R13+0x2000], R40 ;  /* 0x002000280d007388 */ /* 0x000fe20000000800 */
[----:B------:R-:W3:Y:S01]  /*a090*/  @!P3 LDC R12, c[0x0][0x2c4] ;  /* 0x0000b100ff0cbb82 */ /* 0x000ee20000000800 */
[----:B------:R-:W-:Y:S01]  /*a0a0*/  @!P3 PLOP3.LUT P5, PT, P1, PT, PT, 0x80, 0x0 ;  /* 0x000000000000b81c */ /* 0x000fe20000faf070 */
[----:B------:R-:W-:Y:S01]  /*a0b0*/  @P3 IMAD.MOV.U32 R37, RZ, RZ, 0x1 ;  /* 0x00000001ff253424 */ /* 0x000fe200078e00ff */
[----:B------:R-:W-:Y:S01]  /*a0c0*/  STS [R13+0x2400], R42 ;  /* 0x0024002a0d007388 */ /* 0x000fe20000000800 */
[----:B------:R-:W-:-:S02]  /*a0d0*/  IMAD.IADD R35, R2, 0x1, -R35 ;  /* 0x0000000102237824 */ /* 0x000fc400078e0a23 */
[----:B-1----:R-:W-:Y:S01]  /*a0e0*/  @P4 FMUL.FTZ R5, R5, 0.69314718246459960938 ;  /* 0x3f31721805054820 */ /* 0x002fe20000410000 */
[----:B------:R-:W-:Y:S01]  /*a0f0*/  STS [R15+0x2000], R44 ;  /* 0x0020002c0f007388 */ /* 0x000fe20000000800 */
[----:B------:R-:W1:Y:S03]  /*a100*/  @!P3 LDC R29, c[0x0][0x270] ;  /* 0x00009c00ff1dbb82 */ /* 0x000e660000000800 */
[----:B------:R-:W-:Y:S01]  /*a110*/  STS [R15+0x2400], R46 ;  /* 0x0024002e0f007388 */ /* 0x000fe20000000800 */
[----:B--2---:R-:W-:-:S03]  /*a120*/  @P0 FMUL.FTZ R4, R4, 0.69314718246459960938 ;  /* 0x3f31721804040820 */ /* 0x004fc60000410000 */
[----:B------:R-:W-:Y:S01]  /*a130*/  STS [R17+0x2000], R48 ;  /* 0x0020003011007388 */ /* 0x000fe20000000800 */
[----:B------:R-:W2:Y:S03]  /*a140*/  @P3 LDC R28, c[0x0][0x2c0] ;  /* 0x0000b000ff1c3b82 */ /* 0x000ea60000000800 */
[----:B------:R-:W-:Y:S04]  /*a150*/  STS [R17+0x2400], R50 ;  /* 0x0024003211007388 */ /* 0x000fe80000000800 */
[----:B------:R-:W-:Y:S01]  /*a160*/  STS [R19+0x2000], R52 ;  /* 0x0020003413007388 */ /* 0x000fe20000000800 */
[----:B---3--:R-:W1:Y:S03]  /*a170*/  @P5 LDC R12, c[0x0][0x2e4] ;  /* 0x0000b900ff0c5b82 */ /* 0x008e660000000800 */
[----:B------:R-:W-:Y:S04]  /*a180*/  STS [R19+0x2400], R54 ;  /* 0x0024003613007388 */ /* 0x000fe80000000800 */
[----:B------:R-:W-:Y:S01]  /*a190*/  STS [R21+0x2000], R56 ;  /* 0x0020003815007388 */ /* 0x000fe20000000800 */
[----:B------:R-:W3:Y:S03]  /*a1a0*/  @P0 LDC R2, c[0x0][0x2e8] ;  /* 0x0000ba00ff020b82 */ /* 0x000ee60000000800 */
[----:B------:R-:W-:Y:S04]  /*a1b0*/  STS [R21+0x2400], R58 ;  /* 0x0024003a15007388 */ /* 0x000fe80000000800 */
[----:B------:R-:W-:Y:S01]  /*a1c0*/  STS [R23+0x2000], R60 ;  /* 0x0020003c17007388 */ /* 0x000fe20000000800 */
[----:B------:R-:W-:-:S03]  /*a1d0*/  @!P3 IMAD.MOV.U32 R28, RZ, RZ, 0x1 ;  /* 0x00000001ff1cb424 */ /* 0x000fc600078e00ff */
[----:B------:R-:W-:Y:S04]  /*a1e0*/  STS [R23+0x2400], R62 ;  /* 0x0024003e17007388 */ /* 0x000fe80000000800 */
[----:B------:R-:W-:Y:S01]  /*a1f0*/  STS [R25+0x2000], R64 ;  /* 0x0020004019007388 */ /* 0x000fe20000000800 */
[----:B-1----:R-:W-:Y:S01]  /*a200*/  @!P3 IMAD R37, R12, R29, RZ ;  /* 0x0000001d0c25b224 */ /* 0x002fe200078e02ff */
[----:B------:R-:W-:Y:S02]  /*a210*/  SHF.R.S32.HI R29, RZ, 0x1f, R6 ;  /* 0x0000001fff1d7819 */ /* 0x000fe40000011406 */
[----:B------:R-:W-:Y:S02]  /*a220*/  STS [R25+0x2400], R66 ;  /* 0x0024004219007388 */ /* 0x000fe40000000800 */
[----:B------:R-:W-:Y:S01]  /*a230*/  LEA.HI R29, R29, R6, RZ, 0x2 ;  /* 0x000000061d1d7211 */ /* 0x000fe200078f10ff */
[----:B------:R-:W-:Y:S01]  /*a240*/  IMAD.MOV.U32 R6, RZ, RZ, 0x7f800000 ;  /* 0x7f800000ff067424 */ /* 0x000fe200078e00ff */
        /* <DEDUP_REMOVED lines=9> */
[----:B------:R-:W-:Y:S04]  /*a2e0*/  STS [R19+0x4400], R86 ;  /* 0x0044005613007388 */ /* 0x000fe80000000800 */
[----:B------:R-:W-:Y:S04]  /*a2f0*/  STS [R21+0x4000], R88 ;  /* 0x0040005815007388 */ /* 0x000fe80000000800 */
[----:B------:R-:W-:Y:S01]  /*a300*/  STS [R21+0x4400], R90 ;  /* 0x0044005a15007388 */ /* 0x000fe20000000800 */
[----:B-1----:R-:W1:Y:S03]  /*a310*/  @P3 LDC.64 R14, c[0x0][0x2c0] ;  /* 0x0000b000ff0e3b82 */ /* 0x002e660000000a00 */
[----:B------:R-:W-:Y:S04]  /*a320*/  STS [R23+0x4000], R92 ;  /* 0x0040005c17007388 */ /* 0x000fe80000000800 */
[----:B------:R-:W-:Y:S04]  /*a330*/  STS [R23+0x4400], R94 ;  /* 0x0044005e17007388 */ /* 0x000fe80000000800 */
[----:B------:R-:W-:Y:S04]  /*a340*/  STS [R25+0x4000], R96 ;  /* 0x0040006019007388 */ /* 0x000fe80000000800 */
[----:B------:R4:W-:Y:S01]  /*a350*/  STS [R25+0x4400], R98 ;  /* 0x0044006219007388 */ /* 0x0009e20000000800 */
[----:B------:R-:W-:Y:S01]  /*a360*/  BAR.SYNC.DEFER_BLOCKING 0x0 ;  /* 0x0000000000007b1d */ /* 0x000fe20000010000 */
[----:B-1----:R-:W-:Y:S01]  /*a370*/  @P3 IMAD R14, R15, R14, RZ ;  /* 0x0000000e0f0e3224 */ /* 0x002fe200078e02ff */
[----:B------:R-:W-:Y:S01]  /*a380*/  LEA.HI.SX32 R15, R0, 0x10, 0x1d ;  /* 0x00000010000f7811 */ /* 0x000fe200078feaff */
[----:B------:R-:W-:-:S03]  /*a390*/  @!P3 IMAD.MOV.U32 R14, RZ, RZ, R12 ;  /* 0x000000ffff0eb224 */ /* 0x000fc600078e000c */
[----:B------:R-:W1:Y:S01]  /*a3a0*/  S2R R10, SR_TID.X ;  /* 0x00000000000a7919 */ /* 0x000e620000002100 */
[----:B------:R-:W5:Y:S01]  /*a3b0*/  S2R R24, SR_CTAID.Y ;  /* 0x0000000000187919 */ /* 0x000f620000002600 */
[----:B------:R-:W2:Y:S01]  /*a3c0*/  S2R R27, SR_CTAID.X ;  /* 0x00000000001b7919 */ /* 0x000ea20000002500 */
[----:B------:R-:W3:Y:S01]  /*a3d0*/  S2R R13, SR_CTAID.Z ;  /* 0x00000000000d7919 */ /* 0x000ee20000002700 */
[----:B----4-:R-:W4:Y:S01]  /*a3e0*/  @P4 LDC R25, c[0x0][0x2e8] ;  /* 0x0000ba00ff194b82 */ /* 0x010f220000000800 */
[----:B------:R1:W2:Y:S04]  /*a3f0*/  LDS.128 R20, [R221+0x1800] ;  /* 0x00180000dd147984 */ /* 0x0002a80000000c00 */
[----:B------:R1:W2:Y:S02]  /*a400*/  LDS.128 R16, [R221+0x3800] ;  /* 0x00380000dd107984 */ /* 0x0002a40000000c00 */
[----:B-1----:R-:W-:Y:S01]  /*a410*/  SHF.R.S32.HI R7, RZ, 0x1f, R10 ;  /* 0x0000001fff077819 */ /* 0x002fe2000001140a */
[----:B-----5:R-:W-:-:S03]  /*a420*/  IMAD R24, R24, R37, RZ ;  /* 0x0000002518187224 */ /* 0x020fc600078e02ff */
[----:B------:R-:W-:Y:S01]  /*a430*/  LEA.HI R7, R7, R10, RZ, 0x3 ;  /* 0x0000000a07077211 */ /* 0x000fe200078f18ff */
[----:B----4-:R-:W-:Y:S01]  /*a440*/  @P4 FFMA.FTZ R6, R132, R25, R5 ;  /* 0x0000001984064223 */ /* 0x010fe20000010005 */
[C---:B--2---:R-:W-:Y:S01]  /*a450*/  IMAD R30, R27.reuse, -0x40, R224 ;  /* 0xffffffc01b1e7824 */ /* 0x044fe200078e02e0 */
[----:B------:R-:W-:Y:S01]  /*a460*/  SEL R24, R24, RZ, !P2 ;  /* 0x000000ff18187207 */ /* 0x000fe20005000000 */
[----:B------:R-:W-:Y:S01]  /*a470*/  IMAD R12, R27, R28, RZ ;  /* 0x0000001c1b0c7224 */ /* 0x000fe200078e02ff */
[----:B------:R-:W-:Y:S02]  /*a480*/  LOP3.LUT R31, R7, 0xfffffff8, RZ, 0xc0, !PT ;  /* 0xfffffff8071f7812 */ /* 0x000fe400078ec0ff */
[----:B------:R-:W-:Y:S01]  /*a490*/  ISETP.GE.AND P3, PT, R15, R30, PT ;  /* 0x0000001e0f00720c */ /* 0x000fe20003f66270 */
[----:B---3--:R-:W-:Y:S01]  /*a4a0*/  IMAD R15, R13, R14, R24 ;  /* 0x0000000e0d0f7224 */ /* 0x008fe200078e0218 */
[----:B------:R-:W-:Y:S01]  /*a4b0*/  ISETP.GE.AND P1, PT, R33, R30, PT ;  /* 0x0000001e2100720c */ /* 0x000fe20003f26270 */
[----:B------:R-:W-:-:S02]  /*a4c0*/  IMAD.SHL.U32 R12, R12, 0x40, RZ ;  /* 0x000000400c0c7824 */ /* 0x000fc400078e00ff */
[----:B------:R-:W-:Y:S01]  /*a4d0*/  IMAD.IADD R31, R10, 0x1, -R31 ;  /* 0x000000010a1f7824 */ /* 0x000fe200078e0a1f */
[----:B------:R-:W-:Y:S02]  /*a4e0*/  SHF.R.S32.HI R10, RZ, 0x2, R29 ;  /* 0x00000002ff0a7819 */ /* 0x000fe4000001141d */
[--C-:B------:R-:W-:Y:S01]  /*a4f0*/  IADD3 R8, P5, P2, R12, R8, R15.reuse ;  /* 0x000000080c087210 */ /* 0x100fe20007abe00f */
[----:B------:R-:W-:Y:S01]  /*a500*/  IMAD.SHL.U32 R25, R31, 0x8, RZ ;  /* 0x000000081f197824 */ /* 0x000fe200078e00ff */
[----:B------:R-:W-:Y:S01]  /*a510*/  SHF.R.S32.HI R29, RZ, 0x1f, R12 ;  /* 0x0000001fff1d7819 */ /* 0x000fe2000001140c */
[----:B------:R-:W-:Y:S01]  /*a520*/  IMAD R35, R35, 0x10, R10 ;  /* 0x0000001023237824 */ /* 0x000fe200078e020a */
[----:B------:R-:W-:Y:S01]  /*a530*/  SHF.R.S32.HI R15, RZ, 0x1f, R15 ;  /* 0x0000001fff0f7819 */ /* 0x000fe2000001140f */
[----:B------:R-:W-:Y:S02]  /*a540*/  IMAD.MOV.U32 R10, RZ, RZ, 0x7f800000 ;  /* 0x7f800000ff0a7424 */ /* 0x000fe400078e00ff */
[----:B------:R-:W-:Y:S01]  /*a550*/  @P0 FFMA.FTZ R10, R3, R2, R4 ;  /* 0x00000002030a0223 */ /* 0x000fe20000010004 */
        /* <DEDUP_REMOVED lines=20> */
.L_x_960:
[----:B------:R-:W-:Y:S05]  /*a6a0*/  BSYNC B0 ;  /* 0x0000000000007941 */ /* 0x000fea0003800000 */
.L_x_959:
[----:B-1----:R-:W-:Y:S01]  /*a6b0*/  SHF.R.S32.HI R2, RZ, 0x1f, R25 ;  /* 0x0000001fff027819 */ /* 0x002fe20000011419 */
[----:B------:R-:W-:Y:S01]  /*a6c0*/  ULDC.64 UR4, c[0x0][0x2a0] ;  /* 0x0000a80000047ab9 */ /* 0x000fe20000000a00 */
[----:B------:R-:W-:Y:S01]  /*a6d0*/  IADD3 R6, P0, R25, R26, RZ ;  /* 0x0000001a19067210 */ /* 0x000fe20007f1e0ff */
[----:B------:R-:W-:Y:S01]  /*a6e0*/  BSSY B0, `(.L_x_961) ;  /* 0x0000022000007945 */ /* 0x000fe20003800000 */
[----:B------:R-:W-:Y:S02]  /*a6f0*/  SHF.R.S32.HI R3, RZ, 0x1f, R13 ;  /* 0x0000001fff037819 */ /* 0x000fe4000001140d */
[----:B------:R-:W-:Y:S01]  /*a700*/  SHF.R.S32.HI R26, RZ, 0x3, R7 ;  /* 0x00000003ff1a7819 */ /* 0x000fe20000011407 */
[----:B------:R-:W-:Y:S01]  /*a710*/  IMAD.X R7, R2, 0x1, R11, P0 ;  /* 0x0000000102077824 */ /* 0x000fe200000e060b */
[----:B------:R-:W-:Y:S01]  /*a720*/  LEA.HI.SX32 R5, R0, 0x20, 0x1d ;  /* 0x0000002000057811 */ /* 0x000fe200078feaff */
[----:B------:R-:W-:Y:S01]  /*a730*/  IMAD R2, R3, UR4, RZ ;  /* 0x0000000403027c24 */ /* 0x000fe2000f8e02ff */
[----:B------:R1:W2:Y:S01]  /*a740*/  LDS.128 R8, [R221+0x2000] ;  /* 0x00200000dd087984 */ /* 0x0002a20000000c00 */
[----:B------:R-:W-:Y:S01]  /*a750*/  VIADD R0, R26, 0x30 ;  /* 0x000000301a007836 */ /* 0x000fe20000000000 */
[----:B------:R-:W-:Y:S01]  /*a760*/  ISETP.GE.AND P2, PT, R5, R30, PT ;  /* 0x0000001e0500720c */ /* 0x000fe20003f46270 */
[C---:B------:R-:W-:Y:S01]  /*a770*/  IMAD R29, R13.reuse, UR5, R2 ;  /* 0x000000050d1d7c24 */ /* 0x040fe2000f8e0202 */
[----:B------:R-:W-:Y:S01]  /*a780*/  SHF.R.S32.HI R27, RZ, 0x1f, R26 ;  /* 0x0000001fff1b7819 */ /* 0x000fe2000001141a */
[----:B------:R-:W-:Y:S01]  /*a790*/  IMAD.WIDE.U32 R2, R13, UR4, R6 ;  /* 0x000000040d027c25 */ /* 0x000fe2000f8e0006 */
[----:B------:R-:W-:Y:S01]  /*a7a0*/  ISETP.GE.AND P0, PT, R0, R207, PT ;  /* 0x000000cf0000720c */ /* 0x000fe20003f06270 */
[----:B------:R1:W3:Y:S02]  /*a7b0*/  LDS.128 R12, [R221] ;  /* 0x00000000dd0c7984 */ /* 0x0002e40000000c00 */
[----:B------:R-:W-:-:S02]  /*a7c0*/  IMAD.WIDE R26, R220, 0x40, R26 ;  /* 0x00000040dc1a7825 */ /* 0x000fc400078e021a */
[----:B------:R1:W4:Y:S02]  /*a7d0*/  LDS.128 R4, [R221+0x4000] ;  /* 0x00400000dd047984 */ /* 0x0003240000000c00 */
        /* <DEDUP_REMOVED lines=18> */
.L_x_962:
[----:B------:R-:W-:Y:S05]  /*a900*/  BSYNC B0 ;  /* 0x0000000000007941 */ /* 0x000fea0003800000 */
.L_x_961:
        /* <DEDUP_REMOVED lines=24> */
.L_x_964:
[----:B------:R-:W-:Y:S05]  /*aa90*/  BSYNC B0 ;  /* 0x0000000000007941 */ /* 0x000fea0003800000 */
.L_x_963:
        /* <DEDUP_REMOVED lines=24> */
.L_x_966:
[----:B------:R-:W-:Y:S05]  /*ac20*/  BSYNC B0 ;  /* 0x0000000000007941 */ /* 0x000fea0003800000 */
.L_x_965:
        /* <DEDUP_REMOVED lines=23> */
.L_x_923:
[----:B------:R-:W1:Y:S01]  /*ada0*/  LDC.U8 R10, c[0x0][0x3d9] ;  /* 0x0000f640ff0a7b82 */ /* 0x000e620000000000 */
[----:B------:R-:W-:Y:S01]  /*adb0*/  ISETP.NE.AND P3, PT, R219, -0x1, PT ;  /* 0xffffffffdb00780c */ /* 0x000fe20003f65270 */
[----:B------:R-:W-:Y:S01]  /*adc0*/  ULDC.64 UR4, c[0x0][0x2a0] ;  /* 0x0000a80000047ab9 */ /* 0x000fe20000000a00 */
[----:B------:R-:W-:Y:S01]  /*add0*/  SHF.R.S32.HI R7, RZ, 0x1f, R6 ;  /* 0x0000001fff077819 */ /* 0x000fe20000011406 */
[----:B------:R-:W-:Y:S01]  /*ade0*/  BSSY B0, `(.L_x_967) ;  /* 0x000003b000007945 */ /* 0x000fe20003800000 */
[----:B------:R-:W-:Y:S02]  /*adf0*/  IADD3 R224, -R207, R224, RZ ;  /* 0x000000e0cfe07210 */ /* 0x000fe40007ffe1ff */
[----:B------:R-:W-:Y:S01]  /*ae00*/  LEA.HI R12, R7, R6, RZ, 0x3 ;  /* 0x00000006070c7211 */ /* 0x000fe200078f18ff */
[----:B------:R-:W2:Y:S06]  /*ae10*/  LDC.U8 R5, c[0x0][0x3d8] ;  /* 0x0000f600ff057b82 */ /* 0x000eac0000000000 */
[----:B------:R-:W-:-:S02]  /*ae20*/  @!P3 SHF.R.S32.HI R11, RZ, 0x1f, R4 ;  /* 0x0000001fff0bb819 */ /* 0x000fc40000011404 */
[----:B------:R-:W3:Y:S01]  /*ae30*/  @!P3 LDC.64 R2, c[0x0][0x290] ;  /* 0x0000a400ff02bb82 */ /* 0x000ee20000000a00 */
[----:B-1----:R-:W-:-:S07]  /*ae40*/  ISETP.NE.AND P0, PT, R10, RZ, PT ;  /* 0x000000ff0a00720c */ /* 0x002fce0003f05270 */
[----:B------:R-:W1:Y:S01]  /*ae50*/  @P3 LDC.64 R8, c[0x0][0x298] ;  /* 0x0000a600ff083b82 */ /* 0x000e620000000a00 */
[C---:B--2---:R-:W-:Y:S02]  /*ae60*/  ISETP.NE.AND P2, PT, R5.reuse, RZ, PT ;  /* 0x000000ff0500720c */ /* 0x044fe40003f45270 */
[----:B------:R-:W-:Y:S02]  /*ae70*/  ISETP.NE.AND P1, PT, R5, RZ, !P0 ;  /* 0x000000ff0500720c */ /* 0x000fe40004725270 */
[----:B------:R-:W-:-:S03]  /*ae80*/  LOP3.LUT R5, R12, 0xfffffff8, RZ, 0xc0, !PT ;  /* 0xfffffff80c057812 */ /* 0x000fc600078ec0ff */
[----:B------:R-:W2:Y:S01]  /*ae90*/  @!P0 LDC R0, c[0x0][0x2c4] ;  /* 0x0000b100ff008b82 */ /* 0x000ea20000000800 */
[----:B------:R-:W-:Y:S01]  /*aea0*/  ISETP.NE.OR P2, PT, R10, RZ, !P2 ;  /* 0x000000ff0a00720c */ /* 0x000fe20005745670 */
[-C--:B---3--:R-:W-:Y:S01]  /*aeb0*/  @!P3 IMAD R11, R11, R2.reuse, RZ ;  /* 0x000000020b0bb224 */ /* 0x088fe200078e02ff */
[----:B------:R-:W-:Y:S01]  /*aec0*/  SHF.R.S32.HI R12, RZ, 0x3, R12 ;  /* 0x00000003ff0c7819 */ /* 0x000fe2000001140c */
[----:B------:R-:W-:-:S04]  /*aed0*/  @!P3 IMAD.WIDE.U32 R14, R4, R2, RZ ;  /* 0x00000002040eb225 */ /* 0x000fc800078e00ff */
[----:B------:R-:W3:Y:S01]  /*aee0*/  @!P0 LDC R7, c[0x0][0x270] ;  /* 0x00009c00ff078b82 */ /* 0x000ee20000000800 */
[----:B------:R-:W-:Y:S01]  /*aef0*/  IMAD.IADD R6, R6, 0x1, -R5 ;  /* 0x0000000106067824 */ /* 0x000fe200078e0a05 */
[----:B------:R-:W-:Y:S01]  /*af00*/  SHF.R.S32.HI R13, RZ, 0x1f, R12 ;  /* 0x0000001fff0d7819 */ /* 0x000fe2000001140c */
[----:B------:R-:W-:Y:S02]  /*af10*/  @!P3 IMAD R3, R4, R3, R11 ;  /* 0x000000030403b224 */ /* 0x000fe400078e020b */
[----:B-1----:R-:W-:-:S03]  /*af20*/  @P3 IMAD.WIDE.U32 R20, R219, R8, RZ ;  /* 0x00000008db143225 */ /* 0x002fc600078e00ff */
[----:B------:R-:W1:Y:S01]  /*af30*/  @P0 LDC R8, c[0x0][0x2c0] ;  /* 0x0000b000ff080b82 */ /* 0x000e620000000800 */
[----:B------:R-:W-:Y:S01]  /*af40*/  @!P3 IMAD.MOV.U32 R20, RZ, RZ, R14 ;  /* 0x000000ffff14b224 */ /* 0x000fe200078e000e */
[----:B------:R-:W-:Y:S01]  /*af50*/  SHF.R.S32.HI R14, RZ, 0x1f, R27 ;  /* 0x0000001fff0e7819 */ /* 0x000fe2000001141b */
[----:B------:R-:W-:Y:S02]  /*af60*/  IMAD.SHL.U32 R5, R6, 0x8, RZ ;  /* 0x0000000806057824 */ /* 0x000fe400078e00ff */
[----:B------:R-:W-:Y:S02]  /*af70*/  @P3 IMAD R10, R219, R9, R21 ;  /* 0x00000009db0a3224 */ /* 0x000fe400078e0215 */
[----:B------:R-:W-:Y:S01]  /*af80*/  @!P3 IMAD.IADD R10, R15, 0x1, R3 ;  /* 0x000000010f0ab824 */ /* 0x000fe200078e0203 */
[----:B--2---:R-:W2:Y:S01]  /*af90*/  @P1 LDC R0, c[0x0][0x2e4] ;  /* 0x0000b900ff001b82 */ /* 0x004ea20000000800 */
[----:B------:R-:W-:Y:S01]  /*afa0*/  IADD3 R20, P1, R5, R20, RZ ;  /* 0x0000001405147210 */ /* 0x000fe20007f3e0ff */
[----:B------:R-:W-:-:S02]  /*afb0*/  IMAD R14, R14, UR4, RZ ;  /* 0x000000040e0e7c24 */ /* 0x000fc4000f8e02ff */
[C---:B------:R-:W-:Y:S01]  /*afc0*/  VIADD R11, R12.reuse, 0x10 ;  /* 0x000000100c0b7836 */ /* 0x040fe20000000000 */
[----:B------:R-:W-:Y:S01]  /*afd0*/  LEA.HI.X.SX32 R21, R5, R10, 0x1, P1 ;  /* 0x0000000a05157211 */ /* 0x000fe200008f0eff */
[----:B------:R-:W-:Y:S01]  /*afe0*/  IMAD R23, R27, UR5, R14 ;  /* 0x000000051b177c24 */ /* 0x000fe2000f8e020e */
[-C--:B------:R-:W-:Y:S01]  /*aff0*/  ISETP.GE.AND P1, PT, R12, R224.reuse, PT ;  /* 0x000000e00c00720c */ /* 0x080fe20003f26270 */
[----:B------:R-:W4:Y:S01]  /*b000*/  @P0 LDC.64 R2, c[0x0][0x2c0] ;  /* 0x0000b000ff020b82 */ /* 0x000f220000000a00 */
[----:B------:R-:W-:Y:S01]  /*b010*/  ISETP.GE.AND P3, PT, R11, R224, PT ;  /* 0x000000e00b00720c */ /* 0x000fe20003f66270 */
[----:B------:R-:W-:Y:S01]  /*b020*/  IMAD.WIDE.U32 R20, R27, UR4, R20 ;  /* 0x000000041b147c25 */ /* 0x000fe2000f8e0014 */
[----:B------:R-:W-:-:S03]  /*b030*/  IADD3 R10, R5, 0x80, RZ ;  /* 0x00000080050a7810 */ /* 0x000fc60007ffe0ff */
[----:B------:R-:W-:Y:S02]  /*b040*/  IMAD.WIDE R220, R220, 0x40, R12 ;  /* 0x00000040dcdc7825 */ /* 0x000fe400078e020c */
[----:B------:R-:W1:Y:S02]  /*b050*/  @!P2 LDC R9, c[0x0][0x2c4] ;  /* 0x0000b100ff09ab82 */ /* 0x000e640000000800 */
[----:B------:R-:W-:Y:S02]  /*b060*/  VIADD R14, R5, 0x40 ;  /* 0x00000040050e7836 */ /* 0x000fe40000000000 */
[----:B------:R-:W-:Y:S01]  /*b070*/  IMAD.IADD R23, R23, 0x1, R21 ;  /* 0x0000000117177824 */ /* 0x000fe200078e0215 */
[----:B---3--:R-:W-:Y:S06]  /*b080*/  @P1 BRA `(.L_x_968) ;  /* 0x0000000000401947 */ /* 0x008fec0003800000 */
        /* <DEDUP_REMOVED lines=16> */
.L_x_968:
[----:B------:R-:W-:Y:S05]  /*b190*/  BSYNC B0 ;  /* 0x0000000000007941 */ /* 0x000fea0003800000 */
.L_x_967:
        /* <DEDUP_REMOVED lines=24> */
.L_x_970:
[----:B------:R-:W-:Y:S05]  /*b320*/  BSYNC B0 ;  /* 0x0000000000007941 */ /* 0x000fea0003800000 */
.L_x_969:
[----:B------:R-:W-:Y:S01]  /*b330*/  ISETP.GE.AND P4, PT, R15, R224, PT ;  /* 0x000000e00f00720c */ /* 0x000fe20003f86270 */
[----:B--2---:R-:W-:Y:S01]  /*b340*/  @!P0 IMAD R19, R0, R7, RZ ;  /* 0x0000000700138224 */ /* 0x004fe200078e02ff */
[----:B------:R-:W-:Y:S01]  /*b350*/  BSSY B0, `(.L_x_971) ;  /* 0x000001b000007945 */ /* 0x000fe20003800000 */
[----:B----4-:R-:W-:Y:S01]  /*b360*/  @P0 IMAD R2, R3, R2, RZ ;  /* 0x0000000203020224 */ /* 0x010fe200078e02ff */
[----:B------:R-:W-:Y:S01]  /*b370*/  ISETP.NE.AND P3, PT, R6, RZ, PT ;  /* 0x000000ff0600720c */ /* 0x000fe20003f65270 */
[C---:B-1----:R-:W-:Y:S01]  /*b380*/  @!P1 IMAD R219, R4.reuse, R9, RZ ;  /* 0x0000000904db9224 */ /* 0x042fe200078e02ff */
        /* <DEDUP_REMOVED lines=23> */
.L_x_972:
[----:B------:R-:W-:Y:S05]  /*b500*/  BSYNC B0 ;  /* 0x0000000000007941 */ /* 0x000fea0003800000 */
.L_x_971:
[-C--:B------:R-:W-:Y:S01]  /*b510*/  ISETP.GE.AND P1, PT, R3, R224.reuse, PT ;  /* 0x000000e00300720c */ /* 0x080fe20003f26270 */
[----:B------:R-:W-:Y:S01]  /*b520*/  @!P0 IMAD.MOV.U32 R8, RZ, RZ, 0x1 ;  /* 0x00000001ff088424 */ /* 0x000fe200078e00ff */
[----:B------:R-:W-:Y:S01]  /*b530*/  SEL R19, R19, RZ, P2 ;  /* 0x000000ff13137207 */ /* 0x000fe20001000000 */
[----:B------:R-:W-:Y:S01]  /*b540*/  BSSY B0, `(.L_x_973) ;  /* 0x000001d000007945 */ /* 0x000fe20003800000 */
[-C--:B------:R-:W-:Y:S02]  /*b550*/  ISETP.GE.OR P6, PT, R12, R224.reuse, P3 ;  /* 0x000000e00c00720c */ /* 0x080fe40001fc6670 */
[----:B------:R-:W-:Y:S02]  /*b560*/  CS2R R16, SRZ ;  /* 0x0000000000107805 */ /* 0x000fe4000001ff00 */
        /* <DEDUP_REMOVED lines=12> */
[----:B-1----:R-:W-:Y:S01]  /*b630*/  IMAD.X R7, RZ, RZ, R221, P0 ;  /* 0x000000ffff077224 */ /* 0x002fe200000e06dd */
        /* <DEDUP_REMOVED lines=13> */
.L_x_974:
[----:B------:R-:W-:Y:S05]  /*b710*/  BSYNC B0 ;  /* 0x0000000000007941 */ /* 0x000fea0003800000 */
.L_x_973:
        /* <DEDUP_REMOVED lines=10> */
[----:B-12---:R-:W-:-:S03]  /*b7c0*/  IMAD.MOV.U32 R7, RZ, RZ, 0x7f800000 ;  /* 0x7f800000ff077424 */ /* 0x006fc600078e00ff */
[----:B------:R-:W-:-:S04]  /*b7d0*/  IADD3 R5, P0, R0, R207, RZ ;  /* 0x000000cf00057210 */ /* 0x000fc80007f1e0ff */
[----:B------:R-:W-:Y:S02]  /*b7e0*/  LEA.HI.X.SX32 R0, R0, R16, 0x1, P0 ;  /* 0x0000001000007211 */ /* 0x000fe400000f0eff */
[----:B------:R-:W-:-:S04]  /*b7f0*/  LEA R4, P0, R5, UR4, 0x2 ;  /* 0x0000000405047c11 */ /* 0x000fc8000f8010ff */
[----:B------:R-:W-:-:S05]  /*b800*/  LEA.HI.X R5, R5, UR5, R0, 0x2, P0 ;  /* 0x0000000505057c11 */ /* 0x000fca00080f1400 */
[----:B------:R4:W-:Y:S04]  /*b810*/  STG.E desc[UR10][R4.64], R7 ;  /* 0x0000000704007986 */ /* 0x0009e8000c10190a */
.L_x_976:
[----:B------:R-:W-:Y:S05]  /*b820*/  BSYNC B0 ;  /* 0x0000000000007941 */ /* 0x000fea0003800000 */
.L_x_975:
[----:B------:R-:W-:Y:S04]  /*b830*/  BSSY B0, `(.L_x_977) ;  /* 0x000000a000007945 */ /* 0x000fe80003800000 */
[----:B------:R-:W-:Y:S05]  /*b840*/  @P5 BRA `(.L_x_978) ;  /* 0x0000000000205947 */ /* 0x000fea0003800000 */
[----:B------:R-:W-:Y:S01]  /*b850*/  IMAD R0, R11, R8, RZ ;  /* 0x000000080b007224 */ /* 0x000fe200078e02ff */
[----:B------:R-:W-:Y:S01]  /*b860*/  ULDC.64 UR4, c[0x0][0x2b0] ;  /* 0x0000ac0000047ab9 */ /* 0x000fe20000000a00 */
[----:B-12-4-:R-:W-:-:S03]  /*b870*/  IMAD.MOV.U32 R7, RZ, RZ, 0x7f800000 ;  /* 0x7f800000ff077424 */ /* 0x016fc600078e00ff */
[----:B------:R-:W-:-:S04]  /*b880*/  IADD3 R5, P0, R0, R207, RZ ;  /* 0x000000cf00057210 */ /* 0x000fc80007f1e0ff */
[----:B------:R-:W-:Y:S02]  /*b890*/  LEA.HI.X.SX32 R0, R0, R16, 0x1, P0 ;  /* 0x0000001000007211 */ /* 0x000fe400000f0eff */
[----:B------:R-:W-:-:S04]  /*b8a0*/  LEA R4, P0, R5, UR4, 0x2 ;  /* 0x0000000405047c11 */ /* 0x000fc8000f8010ff */
[----:B------:R-:W-:-:S05]  /*b8b0*/  LEA.HI.X R5, R5, UR5, R0, 0x2, P0 ;  /* 0x0000000505057c11 */ /* 0x000fca00080f1400 */
[----:B------:R1:W-:Y:S04]  /*b8c0*/  STG.E desc[UR10][R4.64], R7 ;  /* 0x0000000704007986 */ /* 0x0003e8000c10190a */
.L_x_978:
[----:B------:R-:W-:Y:S05]  /*b8d0*/  BSYNC B0 ;  /* 0x0000000000007941 */ /* 0x000fea0003800000 */
.L_x_977:
        /* <DEDUP_REMOVED lines=10> */
.L_x_980:
[----:B------:R-:W-:Y:S05]  /*b980*/  BSYNC B0 ;  /* 0x0000000000007941 */ /* 0x000fea0003800000 */
.L_x_979:
[----:B------:R-:W-:Y:S05]  /*b990*/  @P3 EXIT ;  /* 0x000000000000394d */ /* 0x000fea0003800000 */
[----:B------:R-:W-:Y:S01]  /*b9a0*/  IMAD R3, R3, R8, RZ ;  /* 0x0000000803037224 */ /* 0x000fe200078e02ff */
[----:B------:R-:W-:Y:S01]  /*b9b0*/  ULDC.64 UR4, c[0x0][0x2b0] ;  /* 0x0000ac0000047ab9 */ /* 0x000fe20000000a00 */
[----:B-1--4-:R-:W-:-:S03]  /*b9c0*/  IMAD.MOV.U32 R5, RZ, RZ, 0x7f800000 ;  /* 0x7f800000ff057424 */ /* 0x012fc600078e00ff */
[----:B------:R-:W-:-:S04]  /*b9d0*/  IADD3 R207, P0, R3, R207, RZ ;  /* 0x000000cf03cf7210 */ /* 0x000fc80007f1e0ff */
[----:B------:R-:W-:Y:S02]  /*b9e0*/  LEA.HI.X.SX32 R16, R3, R16, 0x1, P0 ;  /* 0x0000001003107211 */ /* 0x000fe400000f0eff */
[----:B------:R-:W-:-:S04]  /*b9f0*/  LEA R2, P0, R207, UR4, 0x2 ;  /* 0x00000004cf027c11 */ /* 0x000fc8000f8010ff */
[----:B------:R-:W-:-:S05]  /*ba00*/  LEA.HI.X R3, R207, UR5, R16, 0x2, P0 ;  /* 0x00000005cf037c11 */ /* 0x000fca00080f1410 */
[----:B------:R-:W-:Y:S01]  /*ba10*/  STG.E desc[UR10][R2.64], R5 ;  /* 0x0000000502007986 */ /* 0x000fe2000c10190a */
[----:B------:R-:W-:Y:S05]  /*ba20*/  EXIT ;  /* 0x000000000000794d */ /* 0x000fea0003800000 */
.L_x_981:
        /* <DEDUP_REMOVED lines=13> */
.L_x_1526:


//--------------------- .text._ZN5flash16flash_fwd_kernelI23Flash_fwd_kernel_traitsILi192ELi64ELi64ELi4ELb0ELb0EN7cutlass10bfloat16_tE19Flash_kernel_traitsILi192ELi64ELi64ELi4ES3_EELb1ELb0ELb0ELb1ELb0ELb0ELb0ELb1EEEvNS_16Flash_fwd_paramsE --------------------------
	.section	.text._ZN5flash16flash_fwd_kernelI23Flash_fwd_kernel_traitsILi192ELi64ELi64ELi4ELb0ELb0EN7cutlass10bfloat16_tE19Flash_kernel_traitsILi192ELi64ELi64ELi4ES3_EELb1ELb0ELb0ELb1ELb0ELb0ELb0ELb1EEEvNS_16Flash_fwd_paramsE,"ax",@progbits
	.align	128
        .global         _ZN5flash16flash_fwd_kernelI23Flash_fwd_kernel_traitsILi192ELi64ELi64ELi4ELb0ELb0EN7cutlass10bfloat16_tE19Flash_kernel_traitsILi192ELi64ELi64ELi4ES3_EELb1ELb0ELb0ELb1ELb0ELb0ELb0ELb1EEEvNS_16Flash_fwd_paramsE
        .type           _ZN5flash16flash_fwd_kernelI23Flash_fwd_kernel_traitsILi192ELi64ELi64ELi4ELb0ELb0EN7cutlass10bfloat16_tE19Flash_kernel_traitsILi192ELi64ELi64ELi4ES3_EELb1ELb0ELb0ELb1ELb0ELb0ELb0ELb1EEEvNS_16Flash_fwd_paramsE,@function
        .size           _ZN5flash16flash_fwd_kernelI23Flash_fwd_kernel_traitsILi192ELi64ELi64ELi4ELb0ELb0EN7cutlass10bfloat16_tE19Flash_kernel_traitsILi192ELi64ELi64ELi4ES3_EELb1ELb0ELb0ELb1ELb0ELb0ELb0ELb1EEEvNS_16Flash_fwd_paramsE,(.L_x_1527 - _ZN5flash16flash_fwd_kernelI23Flash_fwd_kernel_traitsILi192ELi64ELi64ELi4ELb0ELb0EN7cutlass10bfloat16_tE19Flash_kernel_traitsILi192ELi64ELi64ELi4ES3_EELb1ELb0ELb0ELb1ELb0ELb0ELb0ELb1EEEvNS_16Flash_fwd_paramsE)
        .other          _ZN5flash16flash_fwd_kernelI23Flash_fwd_kernel_traitsILi192ELi64ELi64ELi4ELb0ELb0EN7cutlass10bfloat16_tE19Flash_kernel_traitsILi192ELi64ELi64ELi4ES3_EELb1ELb0ELb0ELb1ELb0ELb0ELb0ELb1EEEvNS_16Flash_fwd_paramsE,@"STO_CUDA_ENTRY STV_DEFAULT"
_ZN5flash16flash_fwd_kernelI23Flash_fwd_kernel_traitsILi192ELi64ELi64ELi4ELb0ELb0EN7cutlass10bfloat16_tE19Flash_kernel_traitsILi192ELi64ELi64ELi4ES3_EELb1ELb0ELb0ELb1ELb0ELb0ELb0ELb1EEEvNS_16Flash_fwd_paramsE:
.text._ZN5flash16flash_fwd_kernelI23Flash_fwd_kernel_traitsILi192ELi64ELi64ELi4ELb0ELb0EN7cutlass10bfloat16_tE19Flash_kernel_traitsILi192ELi64ELi64ELi4ES3_EELb1ELb0ELb0ELb1ELb0ELb0ELb0ELb1EEEvNS_16Flash_fwd_paramsE:
        /* <DEDUP_REMOVED lines=13> */
[----:B------:R-:W-:Y:S01]  /*00d0*/  S2UR UR14, SR_CTAID.X ;  /* 0x00000000000e79c3 */ /* 0x000fe20000002500 */
[----:B------:R2:W5:Y:S07]  /*00e0*/  @P2 LDG.E.64 R4, desc[UR20][R2.64] ;  /* 0x0000001402042981 */ /* 0x00056e000c1e1b00 */
[----:B------:R-:W1:Y:S08]  /*00f0*/  S2UR UR26, SR_CTAID.Y ;  /* 0x00000000001a79c3 */ /* 0x000e700000002600 */
[----:B------:R-:W4:Y:S01]  /*0100*/  S2UR UR24, SR_CTAID.Z ;  /* 0x00000000001879c3 */ /* 0x000f220000002700 */
[----:B------:R-:W-:Y:S01]  /*0110*/  UMOV UR13, 0xffffffff ;  /* 0xffffffff000d7882 */ /* 0x000fe20000000000 */
[----:B------:R-:W-:-:S06]  /*0120*/  ULDC.U8 UR12, c[0x0][0x388] ;  /* 0x0000e200000c7ab9 */ /* 0x000fcc0000000000 */
[----:B------:R-:W5:Y:S01]  /*0130*/  @P2 LDC R0, c[0x0][0x3b0] ;  /* 0x0000ec00ff002b82 */ /* 0x000f620000000800 */
[----:B--2---:R-:W-:Y:S02]  /*0140*/  @P2 IMAD.MOV.U32 R2, RZ, RZ, R8 ;  /* 0x000000ffff022224 */ /* 0x004fe400078e0008 */
[----:B---3--:R-:W-:-:S06]  /*0150*/  @P2 IMAD.MOV.U32 R3, RZ, RZ, R9 ;  /* 0x000000ffff032224 */ /* 0x008fcc00078e0009 */
[----:B------:R-:W2:Y:S01]  /*0160*/  @P2 LDG.E.64 R2, desc[UR20][R2.64] ;  /* 0x0000001402022981 */ /* 0x000ea2000c1e1b00 */
[----:B------:R-:W-:Y:S02]  /*0170*/  UISETP.NE.U32.AND UP2, UPT, UR6, URZ, UPT ;  /* 0x0000003f0600728c */ /* 0x000fe4000bf45070 */
[----:B-1----:R-:W-:Y:S02]  /*0180*/  UIMAD.WIDE UR8, UR26, 0x4, UR8 ;  /* 0x000000041a0878a5 */ /* 0x002fe4000f8e0208 */
[----:B------:R-:W-:Y:S02]  /*0190*/  UISETP.NE.AND.EX UP2, UPT, UR7, URZ, UPT, UP2 ;  /* 0x0000003f0700728c */ /* 0x000fe4000bf45320 */
[----:B----4-:R-:W-:Y:S01]  /*01a0*/  ULOP3.LUT UR4, UR24, UR14, UR26, 0xfe, !UPT ;  /* 0x0000000e18047292 */ /* 0x010fe2000f8efe1a */
[----:B------:R-:W-:-:S03]  /*01b0*/  ULDC.U8 UR6, c[0x0][0x3c2] ;  /* 0x0000f08000067ab9 */ /* 0x000fc60000000000 */
[----:B------:R-:W-:Y:S01]  /*01c0*/  PLOP3.LUT P0, PT, PT, PT, UP2, 0x80, 0x0 ;  /* 0x000000000000781c */ /* 0x000fe20003f0f028 */
[----:B------:R-:W-:Y:S01]  /*01d0*/  UISETP.NE.AND UP3, UPT, UR6, URZ, UPT ;  /* 0x0000003f0600728c */ /* 0x000fe2000bf65270 */
[----:B------:R-:W-:Y:S01]  /*01e0*/  LOP3.LUT P3, RZ, R106, UR4, RZ, 0xfc, !PT ;  /* 0x000000046aff7c12 */ /* 0x000fe2000f86fcff */
[----:B------:R-:W-:Y:S01]  /*01f0*/  ULDC.64 UR4, c[0x0][0x300] ;  /* 0x0000c00000047ab9 */ /* 0x000fe20000000a00 */
[----:B------:R-:W-:Y:S01]  /*0200*/  ULDC.64 UR6, c[0x0][0x2f8] ;  /* 0x0000be0000067ab9 */ /* 0x000fe20000000a00 */
        /* <DEDUP_REMOVED lines=31> */
[----:B------:R-:W-:Y:S01]  /*0400*/  UMOV UR9, URZ ;  /* 0x0000003f00097c82 */ /* 0x000fe20008000000 */
[----:B------:R-:W-:Y:S01]  /*0410*/  UMOV UR6, 0xffffffff ;  /* 0xffffffff00067882 */ /* 0x000fe20000000000 */
[----:B------:R-:W-:-:S04]  /*0420*/  SHF.R.S32.HI R26, RZ, 0x1f, R106 ;  /* 0x0000001fff1a7819 */ /* 0x000fc8000001146a */
[----:B------:R-:W-:Y:S02]  /*0430*/  LEA.HI R12, R26, R106, RZ, 0x5 ;  /* 0x0000006a1a0c7211 */ /* 0x000fe400078f28ff */
[----:B--2---:R-:W-:Y:S02]  /*0440*/  @P0 R2UR UR13, R7 ;  /* 0x00000000070d02ca */ /* 0x004fe400000e0000 */
[----:B---3--:R-:W-:Y:S02]  /*0450*/  @P0 R2UR UR15, R6 ;  /* 0x00000000060f02ca */ /* 0x008fe400000e0000 */
[----:B------:R-:W-:-:S04]  /*0460*/  ISETP.NE.U32.AND P0, PT, RZ, UR4, PT ;  /* 0x00000004ff007c0c */ /* 0x000fc8000bf05070 */
[----:B------:R-:W-:-:S07]  /*0470*/  ISETP.NE.AND.EX P0, PT, RZ, UR5, PT, P0 ;  /* 0x00000005ff007c0c */ /* 0x000fce000bf05300 */
[----:B------:R-:W-:Y:S01]  /*0480*/  @UP2 UIADD3 UR15, UR15, -UR13, URZ ;  /* 0x8000000d0f0f2290 */ /* 0x000fe2000fffe03f */
[----:B----4-:R-:W-:-:S06]  /*0490*/  @P1 R2UR UR9, R4 ;  /* 0x00000000040912ca */ /* 0x010fcc00000e0000 */
        /* <DEDUP_REMOVED lines=10> */
.L_x_982:
[----:B------:R-:W-:-:S05]  /*0540*/  ULDC UR7, c[0x0][0x2c8] ;  /* 0x0000b20000077ab9 */ /* 0x000fca0000000800 */
.L_x_983:
        /* <DEDUP_REMOVED lines=26> */
[----:B------:R-:W-:Y:S01]  /*06f0*/  ULDC UR7, c[0x0][0x270] ;  /* 0x00009c0000077ab9 */ /* 0x000fe20000000800 */
[----:B------:R-:W-:Y:S01]  /*0700*/  LOP3.LUT R4, R12, 0xffffffe0, RZ, 0xc0, !PT ;  /* 0xffffffe00c047812 */ /* 0x000fe200078ec0ff */
[----:B------:R-:W-:Y:S01]  /*0710*/  UIMAD UR7, UR26, UR7, UR24 ;  /* 0x000000071a0772a4 */ /* 0x000fe2000f8e0218 */
[----:B------:R-:W-:Y:S01]  /*0720*/  SHF.R.S32.HI R102, RZ, 0x5, R12 ;  /* 0x00000005ff667819 */ /* 0x000fe2000001140c */
[----:B------:R-:W-:Y:S01]  /*0730*/  UISETP.NE.AND UP1, UPT, UR13, -0x1, UPT ;  /* 0xffffffff0d00788c */ /* 0x000fe2000bf25270 */
[----:B------:R-:W-:Y:S01]  /*0740*/  IMAD.U32 R10, RZ, RZ, UR14 ;  /* 0x0000000eff0a7e24 */ /* 0x000fe2000f8e00ff */
[----:B------:R-:W-:Y:S02]  /*0750*/  USHF.L.U32 UR5, UR7, 0x5, URZ ;  /* 0x0000000507057899 */ /* 0x000fe4000800063f */
[----:B------:R-:W-:-:S02]  /*0760*/  UISETP.NE.AND UP0, UPT, UR6, -0x1, UPT ;  /* 0xffffffff0600788c */ /* 0x000fc4000bf05270 */
[----:B------:R-:W-:Y:S02]  /*0770*/  USHF.R.S32.HI UR4, URZ, 0x1f, UR5 ;  /* 0x0000001f3f047899 */ /* 0x000fe40008011405 */
[----:B------:R-:W-:-:S03]  /*0780*/  USHF.R.S32.HI UR25, URZ, 0x1f, UR24 ;  /* 0x0000001f3f197899 */ /* 0x000fc60008011418 */
[----:B------:R-:W-:-:S04]  /*0790*/  @!UP1 USHF.R.S32.HI UR10, URZ, 0x1f, UR26 ;  /* 0x0000001f3f0a9899 */ /* 0x000fc8000801141a */
[----:B------:R-:W-:Y:S01]  /*07a0*/  @UP0 UIADD3 UR17, UR9, UR6, URZ ;  /* 0x0000000609110290 */ /* 0x000fe2000fffe03f */
[----:B-1----:R-:W-:Y:S02]  /*07b0*/  IABS R13, R16 ;  /* 0x00000010000d7213 */ /* 0x002fe40000000000 */
[C---:B------:R-:W-:Y:S02]  /*07c0*/  LOP3.LUT R6, R16.reuse, UR24, RZ, 0x3c, !PT ;  /* 0x0000001810067c12 */ /* 0x040fe4000f8e3cff */
[----:B------:R-:W1:Y:S01]  /*07d0*/  I2F.RP R2, R13 ;  /* 0x0000000d00027306 */ /* 0x000e620000209400 */
[----:B------:R-:W-:Y:S02]  /*07e0*/  ISETP.NE.AND P3, PT, R16, RZ, PT ;  /* 0x000000ff1000720c */ /* 0x000fe40003f65270 */
[----:B--2---:R-:W-:-:S05]  /*07f0*/  IABS R5, R5 ;  /* 0x0000000500057213 */ /* 0x004fca0000000000 */
[----:B-1----:R-:W1:Y:S02]  /*0800*/  MUFU.RCP R2, R2 ;  /* 0x0000000200027308 */ /* 0x002e640000001000 */
[----:B-1----:R-:W-:-:S06]  /*0810*/  VIADD R2, R2, 0xffffffe ;  /* 0x0ffffffe02027836 */ /* 0x002fcc0000000000 */
[----:B------:R-:W1:Y:S02]  /*0820*/  F2I.FTZ.U32.TRUNC.NTZ R3, R2 ;  /* 0x0000000200037305 */ /* 0x000e64000021f000 */
[----:B-1----:R-:W-:Y:S02]  /*0830*/  IMAD.MOV R0, RZ, RZ, -R3 ;  /* 0x000000ffff007224 */ /* 0x002fe400078e0a03 */
[----:B------:R-:W-:Y:S02]  /*0840*/  IMAD.MOV.U32 R2, RZ, RZ, RZ ;  /* 0x000000ffff027224 */ /* 0x000fe400078e00ff */
[----:B------:R-:W-:-:S04]  /*0850*/  IMAD R0, R0, R13, RZ ;  /* 0x0000000d00007224 */ /* 0x000fc800078e02ff */
[----:B------:R-:W-:Y:S01]  /*0860*/  IMAD.HI.U32 R3, R3, R0, R2 ;  /* 0x0000000003037227 */ /* 0x000fe200078e0002 */
[----:B------:R-:W-:-:S03]  /*0870*/  LEA.HI R2, R26, R106, RZ, 0x3 ;  /* 0x0000006a1a027211 */ /* 0x000fc600078f18ff */
[----:B------:R-:W-:Y:S01]  /*0880*/  IMAD.IADD R0, R106, 0x1, -R4 ;  /* 0x000000016a007824 */ /* 0x000fe200078e0a04 */
[----:B------:R-:W-:Y:S01]  /*0890*/  SHF.R.S32.HI R14, RZ, 0x3, R2 ;  /* 0x00000003ff0e7819 */ /* 0x000fe20000011402 */
[----:B------:R-:W-:Y:S01]  /*08a0*/  IMAD.HI.U32 R7, R3, R5, RZ ;  /* 0x0000000503077227 */ /* 0x000fe200078e00ff */
[----:B------:R-:W-:Y:S02]  /*08b0*/  LOP3.LUT R2, R2, 0xfffffff8, RZ, 0xc0, !PT ;  /* 0xfffffff802027812 */ /* 0x000fe400078ec0ff */
[--C-:B------:R-:W-:Y:S01]  /*08c0*/  SHF.R.S32.HI R4, RZ, 0x1f, R0.reuse ;  /* 0x0000001fff047819 */ /* 0x100fe20000011400 */
[----:B------:R-:W-:Y:S01]  /*08d0*/  IMAD.SHL.U32 R3, R14, 0x40, RZ ;  /* 0x000000400e037824 */ /* 0x000fe200078e00ff */
[----:B------:R-:W-:Y:S01]  /*08e0*/  IADD3 R107, P1, P0, R8, UR5, R0 ;  /* 0x00000005086b7c10 */ /* 0x000fe2000f83e000 */
[----:B------:R-:W-:Y:S01]  /*08f0*/  IMAD.IADD R24, R106, 0x1, -R2 ;  /* 0x000000016a187824 */ /* 0x000fe200078e0a02 */
[----:B------:R-:W-:Y:S01]  /*0900*/  SHF.R.S32.HI R15, RZ, 0x1f, R14 ;  /* 0x0000001fff0f7819 */ /* 0x000fe2000001140e */
[----:B------:R-:W-:Y:S01]  /*0910*/  IMAD.MOV R2, RZ, RZ, -R7 ;  /* 0x000000ffff027224 */ /* 0x000fe200078e0a07 */
[----:B------:R-:W-:Y:S01]  /*0920*/  LOP3.LUT R3, R3, 0x1c0, RZ, 0xc0, !PT ;  /* 0x000001c003037812 */ /* 0x000fe200078ec0ff */
[----:B------:R-:W-:Y:S01]  /*0930*/  IMAD.SHL.U32 R142, R24, 0x8, RZ ;  /* 0x00000008188e7824 */ /* 0x000fe200078e00ff */
[----:B------:R-:W-:Y:S01]  /*0940*/  IADD3.X R105, R9, UR4, R4, P1, P0 ;  /* 0x0000000409697c10 */ /* 0x000fe20008fe0404 */
[----:B------:R-:W-:Y:S01]  /*0950*/  IMAD R2, R13, R2, R5 ;  /* 0x000000020d027224 */ /* 0x000fe200078e0205 */
[----:B------:R-:W-:Y:S01]  /*0960*/  SHF.R.S32.HI R5, RZ, 0x1f, R0 ;  /* 0x0000001fff057819 */ /* 0x000fe20000011400 */
[----:B------:R-:W-:Y:S01]  /*0970*/  @UP1 ULDC.64 UR4, c[0x0][0x240] ;  /* 0x0000900000041ab9 */ /* 0x000fe20000000a00 */
[----:B------:R-:W-:Y:S01]  /*0980*/  LOP3.LUT R4, R3, 0x38, R142, 0xf8, !PT ;  /* 0x0000003803047812 */ /* 0x000fe200078ef88e */
[----:B------:R-:W-:Y:S01]  /*0990*/  @UP1 UIMAD.WIDE.U32 UR18, UR13, UR4, URZ ;  /* 0x000000040d1212a5 */ /* 0x000fe2000f8e003f */
[----:B------:R-:W-:Y:S01]  /*09a0*/  SHF.R.U32.HI R3, RZ, 0x3, R3 ;  /* 0x00000003ff037819 */ /* 0x000fe20000011603 */
[----:B------:R1:W-:Y:S01]  /*09b0*/  STL [R1+0xbc], R107 ;  /* 0x0000bc6b01007387 */ /* 0x0003e20000100800 */
[----:B------:R-:W-:Y:S01]  /*09c0*/  ISETP.GT.U32.AND P2, PT, R13, R2, PT ;  /* 0x000000020d00720c */ /* 0x000fe20003f44070 */
[----:B------:R-:W-:Y:S01]  /*09d0*/  @UP1 UIMAD UR8, UR13, UR5, UR19 ;  /* 0x000000050d0812a4 */ /* 0x000fe2000f8e0213 */
[----:B------:R-:W-:Y:S01]  /*09e0*/  LEA.HI R5, R5, R0, RZ, 0x2 ;  /* 0x0000000005057211 */ /* 0x000fe200078f10ff */
[----:B------:R-:W-:Y:S01]  /*09f0*/  IMAD.WIDE R10, R10, 0x40, R14 ;  /* 0x000000400a0a7825 */ /* 0x000fe200078e020e */
[----:B------:R-:W-:Y:S01]  /*0a00*/  LOP3.LUT R4, R4, R3, RZ, 0x3c, !PT ;  /* 0x0000000304047212 */ /* 0x000fe200078e3cff */
[----:B------:R-:W-:Y:S01]  /*0a10*/  @!UP1 ULDC.64 UR4, c[0x0][0x228] ;  /* 0x00008a0000049ab9 */ /* 0x000fe20000000a00 */
[----:B------:R-:W-:Y:S01]  /*0a20*/  LOP3.LUT R3, R5, 0x7ffffffc, RZ, 0xc0, !PT ;  /* 0x7ffffffc05037812 */ /* 0x000fe200078ec0ff */
[----:B------:R-:W-:Y:S01]  /*0a30*/  @!UP1 UIMAD UR10, UR10, UR4, URZ ;  /* 0x000000040a0a92a4 */ /* 0x000fe2000f8e023f */
[----:B------:R-:W-:Y:S01]  /*0a40*/  PLOP3.LUT P0, PT, PT, PT, UP0, 0x80, 0x0 ;  /* 0x000000000000781c */ /* 0x000fe20003f0f008 */
[----:B------:R-:W-:Y:S01]  /*0a50*/  @!UP1 UIMAD.WIDE.U32 UR32, UR26, UR4, URZ ;  /* 0x000000041a2092a5 */ /* 0x000fe2000f8e003f */
[----:B------:R-:W-:Y:S01]  /*0a60*/  ISETP.GE.AND P1, PT, R6, RZ, PT ;  /* 0x000000ff0600720c */ /* 0x000fe20003f26270 */
[----:B------:R-:W-:Y:S01]  /*0a70*/  IMAD.IADD R3, R0, 0x1, -R3 ;  /* 0x0000000100037824 */ /* 0x000fe200078e0a03 */
[----:B------:R-:W-:Y:S01]  /*0a80*/  SHF.R.S32.HI R0, RZ, 0x1f, R12 ;  /* 0x0000001fff007819 */ /* 0x000fe2000001140c */
[----:B------:R-:W-:Y:S01]  /*0a90*/  @!P2 IMAD.IADD R2, R2, 0x1, -R13 ;  /* 0x000000010202a824 */ /* 0x000fe200078e0a0d */
[----:B------:R-:W-:Y:S01]  /*0aa0*/  @!UP1 UIMAD UR5, UR26, UR5, UR10 ;  /* 0x000000051a0592a4 */ /* 0x000fe2000f8e020a */
[----:B------:R-:W-:-:S02]  /*0ab0*/  ULDC UR4, c[0x0][0x2d4] ;  /* 0x0000b50000047ab9 */ /* 0x000fc40000000800 */
[----:B------:R-:W-:Y:S01]  /*0ac0*/  @UP0 ULDC.64 UR10, c[0x0][0x248] ;  /* 0x00009200000a0ab9 */ /* 0x000fe20000000a00 */
[----:B------:R-:W-:Y:S01]  /*0ad0*/  LEA.HI R0, R0, R102, RZ, 0x2 ;  /* 0x0000006600007211 */ /* 0x000fe200078f10ff */
[----:B------:R-:W-:Y:S01]  /*0ae0*/  @UP0 UIMAD.WIDE.U32 UR30, UR17, UR10, URZ ;  /* 0x0000000a111e02a5 */ /* 0x000fe2000f8e003f */
[----:B------:R-:W-:Y:S01]  /*0af0*/  ISETP.GE.U32.AND P4, PT, R2, R13, PT ;  /* 0x0000000d0200720c */ /* 0x000fe20003f86070 */
[----:B------:R-:W-:Y:S01]  /*0b00*/  UIMAD UR4, UR7, UR4, UR22 ;  /* 0x00000004070472a4 */ /* 0x000fe2000f8e0216 */
[----:B------:R-:W-:Y:S01]  /*0b10*/  LEA.HI R2, R26, R106, RZ, 0x6 ;  /* 0x0000006a1a027211 */ /* 0x000fe200078f30ff */
[----:B------:R-:W-:Y:S01]  /*0b20*/  @UP0 UIMAD UR17, UR17, UR11, URZ ;  /* 0x0000000b111102a4 */ /* 0x000fe2000f8e023f */
[----:B------:R-:W-:Y:S01]  /*0b30*/  LOP3.LUT R0, R0, 0xffffffc, RZ, 0xc0, !PT ;  /* 0x0ffffffc00007812 */ /* 0x000fe200078ec0ff */
[----:B------:R-:W-:Y:S01]  /*0b40*/  ULDC UR19, c[0x0][0x2d8] ;  /* 0x0000b60000137ab9 */ /* 0x000fe20000000800 */
[----:B------:R-:W-:Y:S01]  /*0b50*/  @!UP1 UIADD3 UR8, UR33, UR5, URZ ;  /* 0x0000000521089290 */ /* 0x000fe2000fffe03f */
[----:B------:R-:W-:Y:S01]  /*0b60*/  IMAD.SHL.U32 R2, R2, 0x8, RZ ;  /* 0x0000000802027824 */ /* 0x000fe200078e00ff */
[----:B------:R-:W-:Y:S01]  /*0b70*/  UIMAD UR16, UR4, UR19, URZ ;  /* 0x00000013041072a4 */ /* 0x000fe2000f8e023f */
[----:B------:R-:W-:Y:S01]  /*0b80*/  IMAD.IADD R0, R102, 0x1, -R0 ;  /* 0x0000000166007824 */ /* 0x000fe200078e0a00 */
[----:B------:R-:W-:Y:S01]  /*0b90*/  @UP0 UIADD3 UR17, UR31, UR17, URZ ;  /* 0x000000111f110290 */ /* 0x000fe2000fffe03f */
[----:B------:R-:W-:Y:S01]  /*0ba0*/  @!UP1 UMOV UR18, UR32 ;  /* 0x0000002000129c82 */ /* 0x000fe20008000000 */
        /* <DEDUP_REMOVED lines=13> */
.L_x_985:
[----:B------:R-:W-:Y:S01]  /*0c80*/  @UP0 UIADD3 UR4, UR9, UR6, URZ ;  /* 0x0000000609040290 */ /* 0x000fe2000fffe03f */
[----:B------:R-:W-:Y:S01]  /*0c90*/  SHF.R.S32.HI R101, RZ, 0x2, R5 ;  /* 0x00000002ff657819 */ /* 0x000fe20000011405 */
[----:B------:R-:W-:Y:S01]  /*0ca0*/  IMAD.SHL.U32 R12, R3, 0x2, RZ ;  /* 0x00000002030c7824 */ /* 0x000fe200078e00ff */
[----:B------:R-:W-:Y:S01]  /*0cb0*/  @UP0 ULDC.64 UR6, c[0x0][0x250] ;  /* 0x0000940000060ab9 */ /* 0x000fe20000000a00 */
[----:B------:R-:W-:Y:S01]  /*0cc0*/  SHF.R.S32.HI R143, RZ, 0x1f, R142 ;  /* 0x0000001fff8f7819 */ /* 0x000fe2000001148e */
[----:B------:R-:W-:Y:S01]  /*0cd0*/  @UP0 UIMAD.WIDE.U32 UR32, UR4, UR6, URZ ;  /* 0x00000006042002a5 */ /* 0x000fe2000f8e003f */
[----:B------:R-:W-:Y:S01]  /*0ce0*/  LOP3.LUT R199, R4, 0xfffffe00, R2, 0xf8, !PT ;  /* 0xfffffe0004c77812 */ /* 0x000fe200078ef802 */
[----:B------:R-:W-:Y:S01]  /*0cf0*/  @UP0 UIMAD UR4, UR4, UR7, URZ ;  /* 0x00000007040402a4 */ /* 0x000fe2000f8e023f */
[----:B------:R-:W-:-:S03]  /*0d00*/  IMAD R13, R0, 0x10, R101 ;  /* 0x00000010000d7824 */ /* 0x000fc600078e0265 */
        /* <DEDUP_REMOVED lines=14> */
.L_x_986:
[----:B------:R-:W-:Y:S01]  /*0df0*/  @!P2 IADD3 R7, R7, 0x1, RZ ;  /* 0x000000010707a810 */ /* 0x000fe20007ffe0ff */
[----:B------:R-:W-:Y:S01]  /*0e00*/  IMAD R6, R15, UR10, RZ ;  /* 0x0000000a0f067c24 */ /* 0x000fe2000f8e02ff */
[----:B------:R-:W1:Y:S01]  /*0e10*/  S2UR UR9, SR_CgaCtaId ;  /* 0x00000000000979c3 */ /* 0x000e620000008800 */
[--C-:B------:R-:W-:Y:S01]  /*0e20*/  IMAD.WIDE.U32 R4, R14, UR10, R142.reuse ;  /* 0x0000000a0e047c25 */ /* 0x100fe2000f8e008e */
[----:B------:R-:W-:Y:S01]  /*0e30*/  @P4 IADD3 R7, R7, 0x1, RZ ;  /* 0x0000000107074810 */ /* 0x000fe20007ffe0ff */
[----:B------:R-:W-:Y:S01]  /*0e40*/  UIADD3 UR27, -UR22, UR15, URZ ;  /* 0x0000000f161b7290 */ /* 0x000fe2000fffe13f */
[----:B------:R-:W-:Y:S01]  /*0e50*/  IADD3 R110, R142, 0x80, RZ ;  /* 0x000000808e6e7810 */ /* 0x000fe20007ffe0ff */
[----:B------:R-:W-:Y:S01]  /*0e60*/  IMAD R0, R15, UR6, RZ ;  /* 0x000000060f007c24 */ /* 0x000fe2000f8e02ff */
[----:B------:R-:W-:Y:S01]  /*0e70*/  BSSY B0, `(.L_x_987) ;  /* 0x0000052000007945 */ /* 0x000fe20003800000 */
[C---:B------:R-:W-:Y:S01]  /*0e80*/  IMAD.WIDE.U32 R2, R14.reuse, UR6, R142 ;  /* 0x000000060e027c25 */ /* 0x040fe2000f8e008e */
[----:B------:R-:W-:-:S02]  /*0e90*/  IADD3 R21, R14, 0x20, RZ ;  /* 0x000000200e157810 */ /* 0x000fc40007ffe0ff */
[C---:B------:R-:W-:Y:S01]  /*0ea0*/  IADD3 R23, R14.reuse, 0x30, RZ ;  /* 0x000000300e177810 */ /* 0x040fe20007ffe0ff */
[----:B------:R-:W-:Y:S01]  /*0eb0*/  IMAD R9, R14, UR11, R6 ;  /* 0x0000000b0e097c24 */ /* 0x000fe2000f8e0206 */
[----:B------:R-:W-:Y:S01]  /*0ec0*/  IADD3 R6, P2, R4, UR30, RZ ;  /* 0x0000001e04067c10 */ /* 0x000fe2000ff5e0ff */
[----:B------:R-:W-:Y:S01]  /*0ed0*/  IMAD R8, R14, UR7, R0 ;  /* 0x000000070e087c24 */ /* 0x000fe2000f8e0200 */
[----:B------:R-:W-:Y:S01]  /*0ee0*/  IADD3 R4, P0, R2, UR32, RZ ;  /* 0x0000002002047c10 */ /* 0x000fe2000ff1e0ff */
[----:B------:R-:W-:Y:S01]  /*0ef0*/  IMAD.MOV.U32 R0, RZ, RZ, R7 ;  /* 0x000000ffff007224 */ /* 0x000fe200078e0007 */
[----:B------:R-:W-:Y:S01]  /*0f00*/  IADD3.X R7, R5, UR17, R9, P2, !PT ;  /* 0x0000001105077c10 */ /* 0x000fe200097fe409 */
[----:B------:R-:W-:Y:S01]  /*0f10*/  IMAD R100, R13, UR19, R12 ;  /* 0x000000130d647c24 */ /* 0x000fe2000f8e020c */
[----:B------:R-:W-:Y:S01]  /*0f20*/  IADD3.X R5, R3, UR4, R8, P0, !PT ;  /* 0x0000000403057c10 */ /* 0x000fe200087fe408 */
[----:B------:R-:W-:Y:S01]  /*0f30*/  ULDC.64 UR4, c[0x0][0x258] ;  /* 0x0000960000047ab9 */ /* 0x000fe20000000a00 */
[----:B------:R-:W-:Y:S01]  /*0f40*/  @!P1 IADD3 R0, -R0, RZ, RZ ;  /* 0x000000ff00009210 */ /* 0x000fe20007ffe1ff */
[----:B------:R-:W-:Y:S01]  /*0f50*/  UIMAD UR17, UR25, UR4, URZ ;  /* 0x00000004191172a4 */ /* 0x000fe2000f8e023f */
[C---:B------:R-:W-:Y:S01]  /*0f60*/  IADD3 R2, P0, R142.reuse, UR18, RZ ;  /* 0x000000128e027c10 */ /* 0x040fe2000ff1e0ff */
[----:B------:R-:W-:Y:S01]  /*0f70*/  VIADD R111, R142, 0x40 ;  /* 0x000000408e6f7836 */ /* 0x000fe20000000000 */
[----:B------:R-:W-:Y:S01]  /*0f80*/  @!P3 LOP3.LUT R0, RZ, R16, RZ, 0x33, !PT ;  /* 0x00000010ff00b212 */ /* 0x000fe200078e33ff */
[----:B------:R-:W-:Y:S01]  /*0f90*/  UMOV UR30, 0x400 ;  /* 0x00000400001e7882 */ /* 0x000fe20000000000 */
[----:B------:R-:W-:Y:S01]  /*0fa0*/  IADD3.X R3, R143, UR8, RZ, P0, !PT ;  /* 0x000000088f037c10 */ /* 0x000fe200087fe4ff */
[----:B------:R-:W-:Y:S01]  /*0fb0*/  UIMAD UR8, UR24, UR5, UR17 ;  /* 0x00000005180872a4 */ /* 0x000fe2000f8e0211 */
[----:B------:R-:W-:Y:S01]  /*0fc0*/  MOV R12, UR4 ;  /* 0x00000004000c7c02 */ /* 0x000fe20008000f00 */
[----:B------:R-:W-:Y:S01]  /*0fd0*/  UIADD3 UR17, UR23, 0x3f, URZ ;  /* 0x0000003f17117890 */ /* 0x000fe2000fffe03f */
[----:B------:R-:W-:Y:S01]  /*0fe0*/  SHF.R.S32.HI R8, RZ, 0x1f, R0 ;  /* 0x0000001fff087819 */ /* 0x000fe20000011400 */
[----:B------:R-:W-:Y:S01]  /*0ff0*/  ULDC.64 UR4, c[0x0][0x260] ;  /* 0x0000980000047ab9 */ /* 0x000fe20000000a00 */
[----:B------:R-:W-:Y:S01]  /*1000*/  ISETP.GE.AND P0, PT, R14, UR27, PT ;  /* 0x0000001b0e007c0c */ /* 0x000fe2000bf06270 */
[----:B------:R-:W-:Y:S01]  /*1010*/  IMAD.WIDE.U32 R12, R12, UR24, R2 ;  /* 0x000000180c0c7c25 */ /* 0x000fe2000f8e0002 */
[----:B------:R-:W-:-:S03]  /*1020*/  USHF.R.S32.HI UR18, URZ, 0x1f, UR17 ;  /* 0x0000001f3f127899 */ /* 0x000fc60008011411 */
[----:B------:R-:W-:Y:S01]  /*1030*/  IMAD R2, R8, UR4, RZ ;  /* 0x0000000408027c24 */ /* 0x000fe2000f8e02ff */
[----:B------:R-:W-:Y:S01]  /*1040*/  ULEA.HI UR18, UR18, UR17, URZ, 0x6 ;  /* 0x0000001112127291 */ /* 0x000fe2000f8f303f */
[C---:B------:R-:W-:Y:S01]  /*1050*/  IMAD.WIDE.U32 R30, R0.reuse, UR4, R6 ;  /* 0x00000004001e7c25 */ /* 0x040fe2000f8e0006 */
[----:B------:R-:W-:Y:S02]  /*1060*/  IADD3 R9, R13, UR8, RZ ;  /* 0x000000080d097c10 */ /* 0x000fe4000fffe0ff */
[----:B------:R-:W-:Y:S01]  /*1070*/  USHF.R.S32.HI UR18, URZ, 0x6, UR18 ;  /* 0x000000063f127899 */ /* 0x000fe20008011412 */
[C---:B------:R-:W-:Y:S01]  /*1080*/  IMAD R22, R0.reuse, UR5, R2 ;  /* 0x0000000500167c24 */ /* 0x040fe2000f8e0202 */
[----:B------:R-:W-:Y:S01]  /*1090*/  ULDC.64 UR4, c[0x0][0x268] ;  /* 0x00009a0000047ab9 */ /* 0x000fe20000000a00 */
[----:B------:R2:W-:Y:S01]  /*10a0*/  STL.64 [R1+0x68], R30 ;  /* 0x0000681e01007387 */ /* 0x0005e20000100a00 */
[----:B------:R-:W-:Y:S01]  /*10b0*/  IMAD.WIDE.U32 R28, R0, UR4, R4 ;  /* 0x00000004001c7c25 */ /* 0x000fe2000f8e0004 */
[----:B------:R-:W-:-:S03]  /*10c0*/  UIADD3 UR17, UR18, -0x1, URZ ;  /* 0xffffffff12117890 */ /* 0x000fc6000fffe03f */
[----:B------:R-:W-:Y:S01]  /*10d0*/  IMAD R2, R8, UR4, RZ ;  /* 0x0000000408027c24 */ /* 0x000fe2000f8e02ff */
[----:B------:R2:W-:Y:S01]  /*10e0*/  STL.64 [R1+0x60], R28 ;  /* 0x0000601c01007387 */ /* 0x0005e20000100a00 */
[----:B-1----:R-:W-:Y:S01]  /*10f0*/  ULEA UR4, UR9, UR30, 0x18 ;  /* 0x0000001e09047291 */ /* 0x002fe2000f8ec03f */
[----:B------:R-:W-:Y:S02]  /*1100*/  VIADD R20, R14, 0x10 ;  /* 0x000000100e147836 */ /* 0x000fe40000000000 */
[----:B------:R2:W-:Y:S01]  /*1110*/  STL [R1+0x28], R111 ;  /* 0x0000286f01007387 */ /* 0x0005e20000100800 */
[----:B------:R-:W-:Y:S02]  /*1120*/  IMAD R25, R0, UR5, R2 ;  /* 0x0000000500197c24 */ /* 0x000fe4000f8e0202 */
[----:B------:R-:W-:Y:S01]  /*1130*/  LEA R199, R199, UR4, 0x1 ;  /* 0x00000004c7c77c11 */ /* 0x000fe2000f8e08ff */
[----:B------:R2:W-:Y:S01]  /*1140*/  STL [R1+0x2c], R110 ;  /* 0x00002c6e01007387 */ /* 0x0005e20000100800 */
        /* <DEDUP_REMOVED lines=36> */
.L_x_988:
[----:B------:R-:W-:Y:S05]  /*1390*/  BSYNC B0 ;  /* 0x0000000000007941 */ /* 0x000fea0003800000 */
.L_x_987:
[----:B------:R-:W-:Y:S01]  /*13a0*/  ISETP.GE.AND P1, PT, R20, UR27, PT ;  /* 0x0000001b14007c0c */ /* 0x000fe2000bf26270 */
[----:B------:R-:W-:Y:S01]  /*13b0*/  ULEA UR8, UR18, UR16, 0x6 ;  /* 0x0000001012087291 */ /* 0x000fe2000f8e303f */
[----:B------:R-:W-:Y:S01]  /*13c0*/  BSSY B0, `(.L_x_989) ;  /* 0x000002f000007945 */ /* 0x000fe20003800000 */
[----:B------:R-:W-:Y:S01]  /*13d0*/  USHF.R.S32.HI UR5, URZ, 0x1f, UR17 ;  /* 0x0000001f3f057899 */ /* 0x000fe20008011411 */
[----:B------:R-:W-:Y:S01]  /*13e0*/  ISETP.GE.AND P5, PT, R21, UR27, PT ;  /* 0x0000001b15007c0c */ /* 0x000fe2000bfa6270 */
[----:B------:R-:W-:Y:S01]  /*13f0*/  UIADD3 UR8, UR8, -0x40, URZ ;  /* 0xffffffc008087890 */ /* 0x000fe2000fffe03f */
[----:B------:R-:W-:Y:S01]  /*1400*/  ISETP.GE.AND P6, PT, R23, UR27, PT ;  /* 0x0000001b17007c0c */ /* 0x000fe2000bfc6270 */
[----:B------:R-:W-:-:S04]  /*1410*/  UIMAD UR16, UR17, -0x40, UR23 ;  /* 0xffffffc0111078a4 */ /* 0x000fc8000f8e0217 */
[----:B------:R-:W-:Y:S01]  /*1420*/  IADD3 R213, P0, R100, UR8, RZ ;  /* 0x0000000864d57c10 */ /* 0x000fe2000ff1e0ff */
[----:B------:R-:W-:Y:S01]  /*1430*/  IMAD.U32 R104, RZ, RZ, UR8 ;  /* 0x00000008ff687e24 */ /* 0x000fe2000f8e00ff */
[----:B------:R-:W-:Y:S11]  /*1440*/  @P1 BRA `(.L_x_990) ;  /* 0x0000000000981947 */ /* 0x000ff60003800000 */
[----:B------:R-:W-:Y:S01]  /*1450*/  ULDC UR30, c[0x0][0x2d0] ;  /* 0x0000b400001e7ab9 */ /* 0x000fe20000000800 */
[----:B---3--:R-:W-:Y:S01]  /*1460*/  IADD3 R4, P1, R10, 0x10, RZ ;  /* 0x000000100a047810 */ /* 0x008fe20007f3e0ff */
[----:B------:R-:W-:Y:S01]  /*1470*/  ULDC.64 UR8, c[0x0][0x240] ;  /* 0x0000900000087ab9 */ /* 0x000fe20000000a00 */
[----:B------:R-:W-:Y:S01]  /*1480*/  ISETP.GE.AND P4, PT, R142, UR30, PT ;  /* 0x0000001e8e007c0c */ /* 0x000fe2000bf86270 */
[----:B-1----:R-:W-:Y:S01]  /*1490*/  IMAD.MOV.U32 R2, RZ, RZ, R12 ;  /* 0x000000ffff027224 */ /* 0x002fe200078e000c */
        /* <DEDUP_REMOVED lines=33> */
.L_x_990:
[----:B------:R-:W-:Y:S05]  /*16b0*/  BSYNC B0 ;  /* 0x0000000000007941 */ /* 0x000fea0003800000 */
.L_x_989:
[----:B------:R-:W-:Y:S04]  /*16c0*/  BSSY B0, `(.L_x_991) ;  /* 0x0000028000007945 */ /* 0x000fe80003800000 */
[----:B------:R-:W-:Y:S05]  /*16d0*/  @P5 BRA `(.L_x_992) ;  /* 0x0000000000985947 */ /* 0x000fea0003800000 */
[----:B------:R-:W-:Y:S01]  /*16e0*/  ULDC UR30, c[0x0][0x2d0] ;  /* 0x0000b400001e7ab9 */ /* 0x000fe20000000800 */
[----:B-1-34-:R-:W-:Y:S01]  /*16f0*/  IADD3 R4, P1, R10, 0x20, RZ ;  /* 0x000000200a047810 */ /* 0x01afe20007f3e0ff */
        /* <DEDUP_REMOVED lines=36> */
.L_x_992:
[----:B------:R-:W-:Y:S05]  /*1940*/  BSYNC B0 ;  /* 0x0000000000007941 */ /* 0x000fea0003800000 */
.L_x_991:
[----:B------:R-:W-:Y:S01]  /*1950*/  USHF.L.U32 UR27, UR10, 0x6, URZ ;  /* 0x000000060a1b7899 */ /* 0x000fe2000800063f */
        /* <DEDUP_REMOVED lines=40> */
.L_x_994:
[----:B------:R-:W-:Y:S05]  /*1be0*/  BSYNC B0 ;  /* 0x0000000000007941 */ /* 0x000fea0003800000 */
.L_x_993:
[----:B------:R-:W-:Y:S01]  /*1bf0*/  IMAD.IADD R109, R31, 0x1, R22 ;  /* 0x000000011f6d7824 */ /* 0x000fe200078e0216 */
[----:B------:R-:W-:Y:S01]  /*1c00*/  MOV R108, R30 ;  /* 0x0000001e006c7202 */ /* 0x000fe20000000f00 */
[----:B------:R-:W-:Y:S01]  /*1c10*/  USHF.L.U64.HI UR30, UR10, 0x6, UR11 ;  /* 0x000000060a1e7899 */ /* 0x000fe2000801020b */
[----:B------:R-:W-:Y:S01]  /*1c20*/  ISETP.GE.AND P2, PT, R14, UR16, PT ;  /* 0x000000100e007c0c */ /* 0x000fe2000bf46270 */
[----:B------:R-:W-:Y:S01]  /*1c30*/  IMAD.U32 R103, RZ, RZ, UR27 ;  /* 0x0000001bff677e24 */ /* 0x000fe2000f8e00ff */
[----:B------:R-:W-:Y:S01]  /*1c40*/  BSSY B0, `(.L_x_995) ;  /* 0x0000026000007945 */ /* 0x000fe20003800000 */
[----:B------:R2:W-:Y:S01]  /*1c50*/  STL.64 [R1+0x58], R108 ;  /* 0x0000586c01007387 */ /* 0x0005e20000100a00 */
[----:B------:R-:W-:Y:S01]  /*1c60*/  UIMAD UR8, UR30, UR17, URZ ;  /* 0x000000111e0872a4 */ /* 0x000fe2000f8e023f */
[----:B-1-3--:R-:W-:Y:S01]  /*1c70*/  IMAD.WIDE.U32 R2, R103, UR17, R108 ;  /* 0x0000001167027c25 */ /* 0x00afe2000f8e006c */
[----:B------:R-:W-:Y:S02]  /*1c80*/  ISETP.GE.AND P6, PT, R20, UR16, PT ;  /* 0x0000001014007c0c */ /* 0x000fe4000bfc6270 */
[----:B------:R-:W-:Y:S01]  /*1c90*/  UIMAD UR8, UR5, UR27, UR8 ;  /* 0x0000001b050872a4 */ /* 0x000fe2000f8e0208 */
[----:B------:R-:W-:-:S05]  /*1ca0*/  ISETP.GE.AND P1, PT, R21, UR16, PT ;  /* 0x0000001015007c0c */ /* 0x000fca000bf26270 */
[----:B----4-:R-:W-:Y:S01]  /*1cb0*/  VIADD R5, R3, UR8 ;  /* 0x0000000803057c36 */ /* 0x010fe20008000000 */
[----:B------:R-:W-:Y:S07]  /*1cc0*/  @P2 BRA `(.L_x_996) ;  /* 0x0000000000742947 */ /* 0x000fee0003800000 */
[----:B------:R-:W-:Y:S02]  /*1cd0*/  ULDC UR8, c[0x0][0x2d0] ;  /* 0x0000b40000087ab9 */ /* 0x000fe40000000800 */
[----:B------:R-:W-:Y:S02]  /*1ce0*/  ISETP.GE.AND P5, PT, R142, UR8, PT ;  /* 0x000000088e007c0c */ /* 0x000fe4000bfa6270 */
[----:B------:R-:W-:Y:S02]  /*1cf0*/  ISETP.GE.AND P4, PT, R111, UR8, PT ;  /* 0x000000086f007c0c */ /* 0x000fe4000bf86270 */
[----:B------:R-:W-:-:S09]  /*1d00*/  ISETP.GE.AND P2, PT, R110, UR8, PT ;  /* 0x000000086e007c0c */ /* 0x000fd2000bf46270 */
        /* <DEDUP_REMOVED lines=25> */
.L_x_996:
[----:B------:R-:W-:Y:S05]  /*1ea0*/  BSYNC B0 ;  /* 0x0000000000007941 */ /* 0x000fea0003800000 */
.L_x_995:
        /* <DEDUP_REMOVED lines=10> */
[----:B---3--:R-:W3:Y:S01]  /*1f50*/  @!P5 LDC.64 R8, c[0x0][0x218] ;  /* 0x00008600ff08db82 */ /* 0x008ee20000000a00 */
[----:B------:R4:W-:Y:S07]  /*1f60*/  @P5 STS.128 [R199+0x6800], RZ ;  /* 0x006800ffc7005388 */ /* 0x0009ee0000000c00 */
[----:B-1----:R-:W1:Y:S01]  /*1f70*/  @!P4 LDC.64 R6, c[0x0][0x218] ;  /* 0x00008600ff06cb82 */ /* 0x002e620000000a00 */
[----:B---3--:R-:W-:-:S04]  /*1f80*/  @!P5 LEA R8, P6, R0, R8, 0x1 ;  /* 0x000000080008d211 */ /* 0x008fc800078c08ff */
        /* <DEDUP_REMOVED lines=21> */
.L_x_998:
[----:B------:R-:W-:Y:S05]  /*20e0*/  BSYNC B0 ;  /* 0x0000000000007941 */ /* 0x000fea0003800000 */
.L_x_997:
[----:B------:R-:W-:Y:S01]  /*20f0*/  BSSY B0, `(.L_x_999) ;  /* 0x0000024000007945 */ /* 0x000fe20003800000 */
[----:B------:R-:W-:-:S03]  /*2100*/  ISETP.GE.AND P6, PT, R23, UR16, PT ;  /* 0x0000001017007c0c */ /* 0x000fc6000bfc6270 */
[----:B------:R-:W-:Y:S10]  /*2110*/  @P1 BRA `(.L_x_1000) ;  /* 0x0000000000841947 */ /* 0x000ff40003800000 */
[----:B------:R-:W-:Y:S01]  /*2120*/  ULDC UR8, c[0x0][0x2d0] ;  /* 0x0000b40000087ab9 */ /* 0x000fe20000000800 */
[----:B-1-34-:R-:W-:Y:S01]  /*2130*/  IMAD.U32 R6, RZ, RZ, UR10 ;  /* 0x0000000aff067e24 */ /* 0x01afe2000f8e00ff */
        /* <DEDUP_REMOVED lines=31> */
.L_x_1000:
[----:B------:R-:W-:Y:S05]  /*2330*/  BSYNC B0 ;  /* 0x0000000000007941 */ /* 0x000fea0003800000 */
.L_x_999:
        /* <DEDUP_REMOVED lines=11> */
[----:B-1-34-:R-:W1:Y:S01]  /*23f0*/  @!P4 LDC.64 R6, c[0x0][0x218] ;  /* 0x00008600ff06cb82 */ /* 0x01ae620000000a00 */
        /* <DEDUP_REMOVED lines=24> */
.L_x_1002:
[----:B------:R-:W-:Y:S05]  /*2580*/  BSYNC B0 ;  /* 0x0000000000007941 */ /* 0x000fea0003800000 */
.L_x_1001:
[----:B------:R-:W-:Y:S01]  /*2590*/  ULDC.64 UR10, c[0x0][0x3c8] ;  /* 0x0000f200000a7ab9 */ /* 0x000fe20000000a00 */
[----:B------:R-:W0:Y:S01]  /*25a0*/  LDGDEPBAR ;  /* 0x00000000000079af */ /* 0x000e220000000000 */
[----:B------:R-:W-:-:S04]  /*25b0*/  UISETP.NE.U32.AND UP1, UPT, UR10, URZ, UPT ;  /* 0x0000003f0a00728c */ /* 0x000fc8000bf25070 */
[----:B------:R-:W-:-:S06]  /*25c0*/  UISETP.NE.AND.EX UP1, UPT, UR11, URZ, UPT, UP1 ;  /* 0x0000003f0b00728c */ /* 0x000fcc000bf25310 */
[----:B------:R-:W-:-:S05]  /*25d0*/  PLOP3.LUT P1, PT, PT, PT, UP1, 0x80, 0x0 ;  /* 0x000000000000781c */ /* 0x000fca0003f2f018 */
[----:B------:R-:W-:Y:S01]  /*25e0*/  @UP1 USHF.R.S32.HI UR33, URZ, 0x1f, UR26 ;  /* 0x0000001f3f211899 */ /* 0x000fe2000801141a */
[----:B------:R-:W-:-:S03]  /*25f0*/  @UP1 ULDC.64 UR8, c[0x0][0x3d0] ;  /* 0x0000f40000081ab9 */ /* 0x000fc60000000a00 */
[----:B------:R-:W-:Y:S02]  /*2600*/  @UP1 UIMAD UR33, UR33, UR8, URZ ;  /* 0x00000008212112a4 */ /* 0x000fe4000f8e023f */
[----:B------:R-:W-:Y:S02]  /*2610*/  @UP1 UIMAD.WIDE.U32 UR24, UR26, UR8, UR24 ;  /* 0x000000081a1812a5 */ /* 0x000fe4000f8e0018 */
[----:B------:R-:W-:Y:S01]  /*2620*/  @UP1 UIMAD UR9, UR26, UR9, UR33 ;  /* 0x000000091a0912a4 */ /* 0x000fe2000f8e0221 */
[----:B------:R-:W-:-:S04]  /*2630*/  DEPBAR.LE SB0, 0x0 ;  /* 0x000080000000791a */ /* 0x000fc80000000000 */
[----:B------:R-:W-:Y:S02]  /*2640*/  @UP1 ULEA UR10, UP0, UR24, UR10, 0x2 ;  /* 0x0000000a180a1291 */ /* 0x000fe4000f80103f */
[----:B------:R-:W-:Y:S01]  /*2650*/  @UP1 UIADD3 UR9, UR25, UR9, URZ ;  /* 0x0000000919091290 */ /* 0x000fe2000fffe03f */
[----:B------:R-:W-:-:S03]  /*2660*/  @UP1 ULDC UR8, c[0x0][0x2e8] ;  /* 0x0000ba0000081ab9 */ /* 0x000fc60000000800 */
[----:B------:R-:W-:Y:S01]  /*2670*/  @UP1 ULEA.HI.X UR11, UR24, UR11, UR9, 0x2, UP0 ;  /* 0x0000000b180b1291 */ /* 0x000fe200080f1409 */
[----:B------:R-:W-:-:S05]  /*2680*/  IMAD.U32 R2, RZ, RZ, UR10 ;  /* 0x0000000aff027e24 */ /* 0x000fca000f8e00ff */
[----:B------:R-:W-:-:S05]  /*2690*/  IMAD.U32 R3, RZ, RZ, UR11 ;  /* 0x0000000bff037e24 */ /* 0x000fca000f8e00ff */
[----:B---34-:R3:W4:Y:S01]  /*26a0*/  @P1 LDG.E R9, desc[UR20][R2.64] ;  /* 0x0000001402091981 */ /* 0x018722000c1e1900 */
[----:B------:R-:W4:Y:S01]  /*26b0*/  @P1 MUFU.RCP R8, UR8 ;  /* 0x0000000800081d08 */ /* 0x000f220008001000 */
[----:B------:R-:W-:Y:S01]  /*26c0*/  BAR.SYNC.DEFER_BLOCKING 0x0 ;  /* 0x0000000000007b1d */ /* 0x000fe20000010000 */
[----:B------:R-:W-:Y:S01]  /*26d0*/  ISETP.GE.AND P3, PT, R14, UR16, PT ;  /* 0x000000100e007c0c */ /* 0x000fe2000bf66270 */
[----:B------:R-:W-:Y:S01]  /*26e0*/  UIMAD.WIDE.U32 UR8, UR17, UR6, URZ ;  /* 0x00000006110872a5 */ /* 0x000fe2000f8e003f */
[----:B------:R-:W-:Y:S01]  /*26f0*/  IMAD.IADD R10, R29, 0x1, R25 ;  /* 0x000000011d0a7824 */ /* 0x000fe200078e0219 */
[----:B------:R-:W-:Y:S01]  /*2700*/  UIMAD UR5, UR5, UR6, URZ ;  /* 0x00000006050572a4 */ /* 0x000fe2000f8e023f */
[----:B------:R-:W-:Y:S01]  /*2710*/  ISETP.GE.AND P6, PT, R21, UR16, PT ;  /* 0x0000001015007c0c */ /* 0x000fe2000bfc6270 */
[----:B------:R-:W-:Y:S02]  /*2720*/  BSSY B0, `(.L_x_1003) ;  /* 0x0000049000007945 */ /* 0x000fe40003800000 */
[----:B------:R1:W-:Y:S01]  /*2730*/  STL [R1+0x4c], R10 ;  /* 0x00004c0a01007387 */ /* 0x0003e20000100800 */
[----:B------:R-:W-:-:S04]  /*2740*/  UIMAD UR5, UR17, UR7, UR5 ;  /* 0x00000007110572a4 */ /* 0x000fc8000f8e0205 */
[----:B------:R-:W-:Y:S01]  /*2750*/  UIADD3 UR5, UR9, UR5, URZ ;  /* 0x0000000509057290 */ /* 0x000fe2000fffe03f */
[----:B---3--:R-:W-:Y:S01]  /*2760*/  LEA.HI R3, R26, R106, RZ, 0x4 ;  /* 0x0000006a1a037211 */ /* 0x008fe200078f20ff */
[----:B------:R3:W-:Y:S03]  /*2770*/  @P3 STS.128 [R199+0xc000], RZ ;  /* 0x00c000ffc7003388 */ /* 0x0007e60000000c00 */
[C---:B------:R-:W-:Y:S02]  /*2780*/  LOP3.LUT R0, R3.reuse, 0xfffffff0, RZ, 0xc0, !PT ;  /* 0xfffffff003007812 */ /* 0x040fe400078ec0ff */
[----:B------:R-:W-:Y:S01]  /*2790*/  SHF.R.S32.HI R2, RZ, 0x4, R3 ;  /* 0x00000004ff027819 */ /* 0x000fe20000011403 */
[----:B------:R3:W-:Y:S02]  /*27a0*/  @P3 STS.128 [R199+0xe000], RZ ;  /* 0x00e000ffc7003388 */ /* 0x0007e40000000c00 */
[----:B------:R-:W-:Y:S01]  /*27b0*/  IMAD.IADD R0, R106, 0x1, -R0 ;  /* 0x000000016a007824 */ /* 0x000fe200078e0a00 */
[----:B------:R-:W-:Y:S01]  /*27c0*/  LEA.HI R3, R3, R2, RZ, 0x1 ;  /* 0x0000000203037211 */ /* 0x000fe200078f08ff */
[----:B------:R3:W-:Y:S03]  /*27d0*/  @P3 STS.128 [R199+0x10000], RZ ;  /* 0x010000ffc7003388 */ /* 0x0007e60000000c00 */
[----:B-1----:R-:W-:-:S02]  /*27e0*/  SHF.R.S32.HI R4, RZ, 0x1f, R0 ;  /* 0x0000001fff047819 */ /* 0x002fc40000011400 */
[----:B------:R-:W-:Y:S02]  /*27f0*/  LOP3.LUT R3, R3, 0xfffffffe, RZ, 0xc0, !PT ;  /* 0xfffffffe03037812 */ /* 0x000fe400078ec0ff */
[----:B------:R-:W-:-:S03]  /*2800*/  LEA.HI R7, R4, R0, RZ, 0x3 ;  /* 0x0000000004077211 */ /* 0x000fc600078f18ff */
[----:B------:R-:W-:Y:S01]  /*2810*/  IMAD.IADD R6, R2, 0x1, -R3 ;  /* 0x0000000102067824 */ /* 0x000fe200078e0a03 */
[----:B------:R-:W-:Y:S01]  /*2820*/  LOP3.LUT R4, R7, 0xfffffff8, RZ, 0xc0, !PT ;  /* 0xfffffff807047812 */ /* 0x000fe200078ec0ff */
[----:B------:R-:W-:-:S04]  /*2830*/  IMAD.SHL.U32 R3, R14, 0x8, RZ ;  /* 0x000000080e037824 */ /* 0x000fc800078e00ff */
[----:B------:R-:W-:Y:S02]  /*2840*/  IMAD.IADD R48, R0, 0x1, -R4 ;  /* 0x0000000100307824 */ /* 0x000fe400078e0a04 */
[----:B------:R-:W-:Y:S02]  /*2850*/  IMAD.SHL.U32 R0, R24, 0x40, RZ ;  /* 0x0000004018007824 */ /* 0x000fe400078e00ff */
[----:B------:R-:W-:Y:S02]  /*2860*/  IMAD.SHL.U32 R2, R48, 0x40, RZ ;  /* 0x0000004030027824 */ /* 0x000fe400078e00ff */
[----:B------:R-:W-:Y:S01]  /*2870*/  IMAD.SHL.U32 R4, R6, 0x8, RZ ;  /* 0x0000000806047824 */ /* 0x000fe200078e00ff */
[----:B------:R-:W-:Y:S02]  /*2880*/  LOP3.LUT R0, R0, 0x1c0, RZ, 0xc0, !PT ;  /* 0x000001c000007812 */ /* 0x000fe400078ec0ff */
[----:B------:R-:W-:Y:S02]  /*2890*/  LOP3.LUT R2, R2, 0x1c0, RZ, 0xc0, !PT ;  /* 0x000001c002027812 */ /* 0x000fe400078ec0ff */
[----:B------:R-:W-:-:S02]  /*28a0*/  LOP3.LUT R3, R0, 0x8, R3, 0xf8, !PT ;  /* 0x0000000800037812 */ /* 0x000fc400078ef803 */
[----:B------:R-:W-:Y:S02]  /*28b0*/  SHF.R.U32.HI R0, RZ, 0x3, R0 ;  /* 0x00000003ff007819 */ /* 0x000fe40000011600 */
[----:B------:R-:W-:Y:S02]  /*28c0*/  LOP3.LUT R4, R2, 0x8, R4, 0xf8, !PT ;  /* 0x0000000802047812 */ /* 0x000fe400078ef804 */
[----:B------:R-:W-:Y:S01]  /*28d0*/  SHF.R.U32.HI R5, RZ, 0x3, R2 ;  /* 0x00000003ff057819 */ /* 0x000fe20000011602 */
[----:B------:R-:W-:Y:S01]  /*28e0*/  IMAD.SHL.U32 R2, R7, 0x40, RZ ;  /* 0x0000004007027824 */ /* 0x000fe200078e00ff */
[----:B------:R-:W-:Y:S01]  /*28f0*/  LOP3.LUT R0, R3, R0, RZ, 0x3c, !PT ;  /* 0x0000000003007212 */ /* 0x000fe200078e3cff */
[----:B------:R-:W-:Y:S01]  /*2900*/  IMAD.U32 R3, RZ, RZ, UR9 ;  /* 0x00000009ff037e24 */ /* 0x000fe2000f8e00ff */
[----:B------:R-:W-:Y:S01]  /*2910*/  LOP3.LUT R5, R4, R5, RZ, 0x3c, !PT ;  /* 0x0000000504057212 */ /* 0x000fe200078e3cff */
[----:B------:R-:W-:Y:S01]  /*2920*/  IMAD.U32 R4, RZ, RZ, UR5 ;  /* 0x00000005ff047e24 */ /* 0x000fe2000f8e00ff */
[----:B------:R-:W-:Y:S01]  /*2930*/  UMOV UR5, URZ ;  /* 0x0000003f00057c82 */ /* 0x000fe20008000000 */
[----:B------:R-:W-:Y:S01]  /*2940*/  IMAD R0, R6, 0x200, R0 ;  /* 0x0000020006007824 */ /* 0x000fe200078e0200 */
[----:B------:R-:W-:Y:S01]  /*2950*/  LOP3.LUT R5, R5, 0xfffffe00, R2, 0xf8, !PT ;  /* 0xfffffe0005057812 */ /* 0x000fe200078ef802 */
[----:B------:R-:W-:-:S05]  /*2960*/  IMAD.U32 R2, RZ, RZ, UR8 ;  /* 0x00000008ff027e24 */ /* 0x000fca000f8e00ff */
[----:B------:R-:W-:-:S04]  /*2970*/  LEA R6, P2, R2, R28, 0x6 ;  /* 0x0000001c02067211 */ /* 0x000fc800078430ff */
[----:B------:R-:W-:Y:S01]  /*2980*/  LEA.HI.X R7, R2, R10, R4, 0x6, P2 ;  /* 0x0000000a02077211 */ /* 0x000fe200010f3404 */
[----:B----4-:R-:W-:-:S05]  /*2990*/  @P1 FMUL.FTZ R3, R9, R8 ;  /* 0x0000000809031220 */ /* 0x010fca0000410000 */
[----:B------:R-:W-:Y:S02]  /*29a0*/  @P1 R2UR UR8, R3 ;  /* 0x00000000030812ca */ /* 0x000fe400000e0000 */
[----:B------:R-:W-:-:S11]  /*29b0*/  ISETP.GE.AND P1, PT, R20, UR16, PT ;  /* 0x0000001014007c0c */ /* 0x000fd6000bf26270 */
[----:B------:R-:W-:Y:S01]  /*29c0*/  @UP1 UMOV UR5, UR8 ;  /* 0x0000000800051c82 */ /* 0x000fe20008000000 */
[----:B---3--:R-:W-:Y:S05]  /*29d0*/  @P3 BRA `(.L_x_1004) ;  /* 0x0000000000743947 */ /* 0x008fea0003800000 */
        /* <DEDUP_REMOVED lines=29> */
.L_x_1004:
[----:B------:R-:W-:Y:S05]  /*2bb0*/  BSYNC B0 ;  /* 0x0000000000007941 */ /* 0x000fea0003800000 */
.L_x_1003:
[----:B------:R4:W-:Y:S01]  /*2bc0*/  @P1 STS.128 [R199+0xc800], RZ ;  /* 0x00c800ffc7001388 */ /* 0x0009e20000000c00 */
[----:B-1-3--:R-:W-:Y:S01]  /*2bd0*/  IMAD R2, R102, 0x400, R5 ;  /* 0x0000040066027824 */ /* 0x00afe200078e0205 */
[----:B------:R-:W-:Y:S01]  /*2be0*/  BSSY B0, `(.L_x_1005) ;  /* 0x0000029000007945 */ /* 0x000fe20003800000 */
[----:B------:R-:W-:Y:S01]  /*2bf0*/  ISETP.GE.AND P5, PT, R23, UR16, PT ;  /* 0x0000001017007c0c */ /* 0x000fe2000bfa6270 */
[----:B------:R4:W-:Y:S01]  /*2c00*/  @P1 STS.128 [R199+0xe800], RZ ;  /* 0x00e800ffc7001388 */ /* 0x0009e20000000c00 */
[----:B------:R-:W-:Y:S02]  /*2c10*/  LEA R176, R0, UR4, 0x1 ;  /* 0x0000000400b07c11 */ /* 0x000fe4000f8e08ff */
[----:B------:R-:W-:Y:S01]  /*2c20*/  LEA R183, R2, UR4, 0x1 ;  /* 0x0000000402b77c11 */ /* 0x000fe2000f8e08ff */
[----:B------:R4:W-:Y:S01]  /*2c30*/  @P1 STS.128 [R199+0x10800], RZ ;  /* 0x010800ffc7001388 */ /* 0x0009e20000000c00 */
[----:B------:R-:W-:Y:S07]  /*2c40*/  @P1 BRA `(.L_x_1006) ;  /* 0x0000000000881947 */ /* 0x000fee0003800000 */
        /* <DEDUP_REMOVED lines=8> */
[----:B------:R-:W1:Y:S01]  /*2cd0*/  @!P4 LDC.64 R8, c[0x0][0x220] ;  /* 0x00008800ff08cb82 */ /* 0x000e620000000a00 */
[----:B------:R-:W-:Y:S01]  /*2ce0*/  ISETP.GE.AND P1, PT, R110, UR8, PT ;  /* 0x000000086e007c0c */ /* 0x000fe2000bf26270 */
[----:B------:R3:W-:Y:S06]  /*2cf0*/  @P4 STS.128 [R199+0xc800], RZ ;  /* 0x00c800ffc7004388 */ /* 0x0007ec0000000c00 */
[----:B------:R-:W5:Y:S01]  /*2d00*/  @!P3 LDC.64 R2, c[0x0][0x220] ;  /* 0x00008800ff02bb82 */ /* 0x000f620000000a00 */
[----:B-1----:R-:W-:-:S04]  /*2d10*/  @!P4 LEA R8, P2, R0, R8, 0x1 ;  /* 0x000000080008c211 */ /* 0x002fc800078408ff */
        /* <DEDUP_REMOVED lines=21> */
.L_x_1006:
[----:B------:R-:W-:Y:S05]  /*2e70*/  BSYNC B0 ;  /* 0x0000000000007941 */ /* 0x000fea0003800000 */
.L_x_1005:
[----:B------:R1:W-:Y:S01]  /*2e80*/  @P6 STS.128 [R199+0xd000], RZ ;  /* 0x00d000ffc7006388 */ /* 0x0003e20000000c00 */
[----:B------:R-:W-:Y:S03]  /*2e90*/  BSSY B0, `(.L_x_1007) ;  /* 0x0000025000007945 */ /* 0x000fe60003800000 */
[----:B------:R1:W-:Y:S04]  /*2ea0*/  @P6 STS.128 [R199+0xf000], RZ ;  /* 0x00f000ffc7006388 */ /* 0x0003e80000000c00 */
[----:B------:R1:W-:Y:S01]  /*2eb0*/  @P6 STS.128 [R199+0x11000], RZ ;  /* 0x011000ffc7006388 */ /* 0x0003e20000000c00 */
[----:B------:R-:W-:Y:S05]  /*2ec0*/  @P6 BRA `(.L_x_1008) ;  /* 0x0000000000846947 */ /* 0x000fea0003800000 */
[----:B------:R-:W-:Y:S01]  /*2ed0*/  ULDC UR8, c[0x0][0x2d0] ;  /* 0x0000b40000087ab9 */ /* 0x000fe20000000800 */
[----:B-1-3--:R-:W-:Y:S01]  /*2ee0*/  IMAD.U32 R2, RZ, RZ, UR6 ;  /* 0x00000006ff027e24 */ /* 0x00afe2000f8e00ff */
        /* <DEDUP_REMOVED lines=31> */
.L_x_1008:
[----:B------:R-:W-:Y:S05]  /*30e0*/  BSYNC B0 ;  /* 0x0000000000007941 */ /* 0x000fea0003800000 */
.L_x_1007:
        /* <DEDUP_REMOVED lines=38> */
.L_x_1010:
[----:B------:R-:W-:Y:S05]  /*3350*/  BSYNC B0 ;  /* 0x0000000000007941 */ /* 0x000fea0003800000 */
.L_x_1009:
[----:B--23--:R-:W-:Y:S01]  /*3360*/  LDSM.16.M88.4 R8, [R183] ;  /* 0x00000000b708783b */ /* 0x00cfe20000000200 */
[----:B------:R-:W-:Y:S01]  /*3370*/  R2P PR, R24, 0x6 ;  /* 0x0000000618007804 */ /* 0x000fe20000000000 */
[----:B------:R-:W-:Y:S01]  /*3380*/  IMAD.MOV.U32 R4, RZ, RZ, 0x10 ;  /* 0x00000010ff047424 */ /* 0x000fe200078e00ff */
[----:B------:R-:W-:Y:S01]  /*3390*/  LOP3.LUT P3, RZ, R48, 0x2, RZ, 0xc0, !PT ;  /* 0x0000000230ff7812 */ /* 0x000fe2000786c0ff */
[----:B------:R-:W2:Y:S01]  /*33a0*/  LDSM.16.M88.4 R20, [R176+0x6000] ;  /* 0x00600000b014783b */ /* 0x000ea20000000200 */
[C---:B------:R-:W-:Y:S01]  /*33b0*/  VIADD R0, R176.reuse, 0x6000 ;  /* 0x00006000b0007836 */ /* 0x040fe20000000000 */
[----:B------:R-:W-:Y:S01]  /*33c0*/  MOV R6, UR23 ;  /* 0x0000001700067c02 */ /* 0x000fe20008000f00 */
[----:B------:R-:W-:Y:S01]  /*33d0*/  VIADD R187, R176, 0x6020 ;  /* 0x00006020b0bb7836 */ /* 0x000fe20000000000 */
[----:B------:R-:W3:Y:S01]  /*33e0*/  LDSM.16.M88.4 R16, [R176+0x6800] ;  /* 0x00680000b010783b */ /* 0x000ee20000000200 */
[----:B------:R-:W-:Y:S01]  /*33f0*/  SEL R4, R4, 0xfffffff0, !P3 ;  /* 0xfffffff004047807 */ /* 0x000fe20005800000 */
[----:B-1----:R-:W-:Y:S01]  /*3400*/  IMAD.MOV.U32 R2, RZ, RZ, 0x20 ;  /* 0x00000020ff027424 */ /* 0x002fe200078e00ff */
[----:B------:R-:W-:Y:S01]  /*3410*/  SHF.R.S32.HI R7, RZ, 0x1f, R100 ;  /* 0x0000001fff077819 */ /* 0x000fe20000011464 */
[----:B------:R-:W1:Y:S01]  /*3420*/  LDSM.16.M88.4 R28, [R176+0x7000] ;  /* 0x00700000b01c783b */ /* 0x000e620000000200 */
[----:B------:R-:W-:Y:S01]  /*3430*/  IMAD R3, R102, 0x10, R101 ;  /* 0x0000001066037824 */ /* 0x000fe200078e0265 */
[----:B------:R-:W-:Y:S01]  /*3440*/  UISETP.GE.AND UP0, UPT, UR23, 0x41, UPT ;  /* 0x000000411700788c */ /* 0x000fe2000bf06270 */
[--C-:B------:R-:W-:Y:S01]  /*3450*/  IMAD R184, R4, 0x2, R183.reuse ;  /* 0x0000000204b87824 */ /* 0x100fe200078e02b7 */
[----:B------:R-:W5:Y:S01]  /*3460*/  LDSM.16.M88.4 R36, [R176+0x7800] ;  /* 0x00780000b024783b */ /* 0x000f620000000200 */
[----:B------:R-:W-:Y:S01]  /*3470*/  @P1 VIADD R187, R0, 0xffffffe0 ;  /* 0xffffffe000bb1836 */ /* 0x000fe20000000000 */
[----:B------:R-:W-:Y:S01]  /*3480*/  LOP3.LUT P1, RZ, R48, 0x4, RZ, 0xc0, !PT ;  /* 0x0000000430ff7812 */ /* 0x000fe2000782c0ff */
[----:B------:R-:W-:Y:S01]  /*3490*/  IMAD.MOV.U32 R0, RZ, RZ, 0x40 ;  /* 0x00000040ff007424 */ /* 0x000fe200078e00ff */
[----:B------:R-:W-:Y:S01]  /*34a0*/  LDSM.16.M88.4 R12, [R184] ;  /* 0x00000000b80c783b */ /* 0x000fe20000000200 */
[----:B------:R-:W-:Y:S01]  /*34b0*/  VIADD R112, R3, UR22 ;  /* 0x0000001603707c36 */ /* 0x000fe20008000000 */
[----:B------:R-:W-:Y:S01]  /*34c0*/  SEL R2, R2, 0xffffffe0, !P1 ;  /* 0xffffffe002027807 */ /* 0x000fe20004800000 */
[C---:B------:R-:W-:Y:S01]  /*34d0*/  VIADD R197, R187.reuse, 0x1000 ;  /* 0x00001000bbc57836 */ /* 0x040fe20000000000 */
[----:B------:R-:W4:Y:S01]  /*34e0*/  LDSM.16.M88.4 R44, [R187] ;  /* 0x00000000bb2c783b */ /* 0x000f220000000200 */
[----:B------:R-:W-:Y:S01]  /*34f0*/  SEL R0, R0, 0xffffffc0, !P2 ;  /* 0xffffffc000007807 */ /* 0x000fe20005000000 */
[C---:B------:R-:W-:Y:S01]  /*3500*/  VIADD R196, R187.reuse, 0x1800 ;  /* 0x00001800bbc47836 */ /* 0x040fe20000000000 */
[----:B------:R-:W-:Y:S01]  /*3510*/  IADD3 R3, R6, -UR15, R112 ;  /* 0x8000000f06037c10 */ /* 0x000fe2000fffe070 */
[----:B------:R-:W4:Y:S01]  /*3520*/  LDSM.16.M88.4 R60, [R187+0x800] ;  /* 0x00080000bb3c783b */ /* 0x000f220000000200 */
[----:B------:R-:W-:Y:S01]  /*3530*/  IMAD R186, R2, 0x2, R183 ;  /* 0x0000000202ba7824 */ /* 0x000fe200078e02b7 */
[----:B------:R-:W-:Y:S01]  /*3540*/  LEA.HI.X.SX32 R212, R104, R7, 0x1, P0 ;  /* 0x0000000768d47211 */ /* 0x000fe200000f0eff */
[----:B------:R-:W-:Y:S01]  /*3550*/  IMAD.IADD R182, R176, 0x1, R0 ;  /* 0x00000001b0b67824 */ /* 0x000fe200078e0200 */
[----:B------:R-:W4:Y:S01]  /*3560*/  LDSM.16.M88.4 R72, [R187+0x1000] ;  /* 0x00100000bb48783b */ /* 0x000f220000000200 */
[----:B------:R-:W-:Y:S01]  /*3570*/  IMAD R185, R2, 0x2, R184 ;  /* 0x0000000202b97824 */ /* 0x000fe200078e02b8 */
[----:B------:R-:W-:Y:S01]  /*3580*/  IADD3 R198, R187, 0x800, RZ ;  /* 0x00000800bbc67810 */ /* 0x000fe20007ffe0ff */
[----:B------:R-:W-:Y:S01]  /*3590*/  IMAD.IADD R181, R0, 0x1, R187 ;  /* 0x0000000100b57824 */ /* 0x000fe200078e02bb */
[----:B------:R-:W4:Y:S01]  /*35a0*/  LDSM.16.M88.4 R76, [R187+0x1800] ;  /* 0x00180000bb4c783b */ /* 0x000f220000000200 */
[----:B------:R-:W-:-:S02]  /*35b0*/  IMAD.U32 R0, RZ, RZ, UR17 ;  /* 0x00000011ff007e24 */ /* 0x000fc4000f8e00ff */
[C---:B------:R-:W-:Y:S01]  /*35c0*/  VIADD R195, R187.reuse, 0x2000 ;  /* 0x00002000bbc37836 */ /* 0x040fe20000000000 */
[----:B------:R-:W-:Y:S01]  /*35d0*/  LDSM.16.M88.4 R80, [R182+0x6000] ;  /* 0x00600000b650783b */ /* 0x000fe20000000200 */
[C---:B------:R-:W-:Y:S02]  /*35e0*/  VIADD R194, R187.reuse, 0x2800 ;  /* 0x00002800bbc27836 */ /* 0x040fe40000000000 */
[C---:B------:R-:W-:Y:S01]  /*35f0*/  VIADD R193, R187.reuse, 0x3000 ;  /* 0x00003000bbc17836 */ /* 0x040fe20000000000 */
[C---:B--2---:R-:W-:Y:S01]  /*3600*/  HMMA.16816.F32.BF16 R24, R8.reuse, R20, RZ ;  /* 0x000000140818723c */ /* 0x044fe200000418ff */
[----:B------:R-:W-:Y:S01]  /*3610*/  LDSM.16.M88.4 R84, [R182+0x6800] ;  /* 0x00680000b654783b */ /* 0x000fe20000000200 */
[C---:B------:R-:W-:Y:S02]  /*3620*/  VIADD R192, R187.reuse, 0x3800 ;  /* 0x00003800bbc07836 */ /* 0x040fe40000000000 */
[C---:B------:R-:W-:Y:S01]  /*3630*/  VIADD R191, R187.reuse, 0x4000 ;  /* 0x00004000bbbf7836 */ /* 0x040fe20000000000 */
[----:B------:R-:W-:Y:S01]  /*3640*/  LDSM.16.M88.4 R92, [R182+0x7000] ;  /* 0x00700000b65c783b */ /* 0x000fe20000000200 */
[----:B------:R-:W-:Y:S01]  /*3650*/  HMMA.16816.F32.BF16 R32, R8, R22, RZ ;  /* 0x000000160820723c */ /* 0x000fe200000418ff */
[----:B------:R-:W-:-:S02]  /*3660*/  VIADD R190, R187, 0x4800 ;  /* 0x00004800bbbe7836 */ /* 0x000fc40000000000 */
[----:B------:R-:W2:Y:S01]  /*3670*/  LDSM.16.M88.4 R20, [R186] ;  /* 0x00000000ba14783b */ /* 0x000ea20000000200 */
[C---:B------:R-:W-:Y:S02]  /*3680*/  VIADD R189, R187.reuse, 0x5000 ;  /* 0x00005000bbbd7836 */ /* 0x040fe40000000000 */
[----:B---3--:R-:W-:Y:S01]  /*3690*/  HMMA.16816.F32.BF16 R40, R8, R16, RZ ;  /* 0x000000100828723c */ /* 0x008fe200000418ff */
[----:B------:R-:W-:Y:S01]  /*36a0*/  LDSM.16.M88.4 R88, [R181] ;  /* 0x00000000b558783b */ /* 0x000fe20000000200 */
[----:B------:R-:W-:-:S03]  /*36b0*/  VIADD R188, R187, 0x5800 ;  /* 0x00005800bbbc7836 */ /* 0x000fc60000000000 */
[----:B------:R-:W-:Y:S01]  /*36c0*/  LDSM.16.M88.4 R96, [R181+0x1000] ;  /* 0x00100000b560783b */ /* 0x000fe20000000200 */
[C---:B------:R-:W-:Y:S03]  /*36d0*/  HMMA.16816.F32.BF16 R48, R8.reuse, R18, RZ ;  /* 0x000000120830723c */ /* 0x040fe600000418ff */
[----:B------:R-:W0:Y:S03]  /*36e0*/  LDGDEPBAR ;  /* 0x00000000000079af */ /* 0x000e260000000000 */
[C---:B-1----:R-:W-:Y:S01]  /*36f0*/  HMMA.16816.F32.BF16 R56, R8.reuse, R28, RZ ;  /* 0x0000001c0838723c */ /* 0x042fe200000418ff */
[----:B------:R-:W-:Y:S05]  /*3700*/  STL [R1+0xb8], R112 ;  /* 0x0000b87001007387 */ /* 0x000fea0000100800 */
[C---:B------:R-:W-:Y:S06]  /*3710*/  HMMA.16816.F32.BF16 R64, R8.reuse, R30, RZ ;  /* 0x0000001e0840723c */ /* 0x040fec00000418ff */
[C---:B-----5:R-:W-:Y:S06]  /*3720*/  HMMA.16816.F32.BF16 R68, R8.reuse, R36, RZ ;  /* 0x000000240844723c */ /* 0x060fec00000418ff */
[----:B------:R-:W-:Y:S01]  /*3730*/  HMMA.16816.F32.BF16 R52, R8, R38, RZ ;  /* 0x000000260834723c */ /* 0x000fe200000418ff */
[----:B------:R-:W-:Y:S05]  /*3740*/  LDSM.16.M88.4 R8, [R185] ;  /* 0x00000000b908783b */ /* 0x000fea0000000200 */
[C---:B----4-:R-:W-:Y:S01]  /*3750*/  HMMA.16816.F32.BF16 R16, R12.reuse, R44, R24 ;  /* 0x0000002c0c10723c */ /* 0x050fe20000041818 */
[----:B------:R-:W1:Y:S05]  /*3760*/  LDSM.16.M88.4 R24, [R182+0x7800] ;  /* 0x00780000b618783b */ /* 0x000e6a0000000200 */
[C---:B------:R-:W-:Y:S06]  /*3770*/  HMMA.16816.F32.BF16 R28, R12.reuse, R46, R32 ;  /* 0x0000002e0c1c723c */ /* 0x040fec0000041820 */
[C---:B------:R-:W-:Y:S06]  /*3780*/  HMMA.16816.F32.BF16 R32, R12.reuse, R60, R40 ;  /* 0x0000003c0c20723c */ /* 0x040fec0000041828 */
[C---:B------:R-:W-:Y:S01]  /*3790*/  HMMA.16816.F32.BF16 R36, R12.reuse, R62, R48 ;  /* 0x0000003e0c24723c */ /* 0x040fe20000041830 */
[----:B------:R-:W-:Y:S05]  /*37a0*/  LDSM.16.M88.4 R60, [R176+0x8000] ;  /* 0x00800000b03c783b */ /* 0x000fea0000000200 */
[C---:B------:R-:W-:Y:S06]  /*37b0*/  HMMA.16816.F32.BF16 R40, R12.reuse, R72, R56 ;  /* 0x000000480c28723c */ /* 0x040fec0000041838 */
[C---:B------:R-:W-:Y:S01]  /*37c0*/  HMMA.16816.F32.BF16 R48, R12.reuse, R74, R64 ;  /* 0x0000004a0c30723c */ /* 0x040fe20000041840 */
[----:B------:R-:W3:Y:S04]  /*37d0*/  LDSM.16.M88.4 R72, [R181+0x800] ;  /* 0x00080000b548783b */ /* 0x000ee80000000200 */
[----:B------:R-:W-:Y:S01]  /*37e0*/  LDSM.16.M88.4 R64, [R176+0x8800] ;  /* 0x00880000b040783b */ /* 0x000fe20000000200 */
[C---:B------:R-:W-:Y:S03]  /*37f0*/  HMMA.16816.F32.BF16 R56, R12.reuse, R76, R68 ;  /* 0x0000004c0c38723c */ /* 0x040fe60000041844 */
[----:B------:R-:W-:Y:S03]  /*3800*/  LDSM.16.M88.4 R68, [R182+0x8000] ;  /* 0x00800000b644783b */ /* 0x000fe60000000200 */
[----:B------:R-:W-:Y:S01]  /*3810*/  HMMA.16816.F32.BF16 R44, R12, R78, R52 ;  /* 0x0000004e0c2c723c */ /* 0x000fe20000041834 */
[----:B------:R-:W4:Y:S04]  /*3820*/  LDSM.16.M88.4 R52, [R181+0x1800] ;  /* 0x00180000b534783b */ /* 0x000f280000000200 */
[----:B------:R-:W-:Y:S01]  /*3830*/  LDSM.16.M88.4 R76, [R187+0x2000] ;  /* 0x00200000bb4c783b */ /* 0x000fe20000000200 */
[C---:B--2---:R-:W-:Y:S03]  /*3840*/  HMMA.16816.F32.BF16 R12, R20.reuse, R80, R16 ;  /* 0x00000050140c723c */ /* 0x044fe60000041810 */
[----:B------:R-:W2:Y:S03]  /*3850*/  LDSM.16.M88.4 R16, [R183+0x2000] ;  /* 0x00200000b710783b */ /* 0x000ea60000000200 */
[C---:B------:R-:W-:Y:S01]  /*3860*/  HMMA.16816.F32.BF16 R28, R20.reuse, R82, R28 ;  /* 0x00000052141c723c */ /* 0x040fe2000004181c */
[----:B------:R-:W-:Y:S05]  /*3870*/  LDSM.16.M88.4 R80, [R187+0x2800] ;  /* 0x00280000bb50783b */ /* 0x000fea0000000200 */
[C---:B------:R-:W-:Y:S06]  /*3880*/  HMMA.16816.F32.BF16 R32, R20.reuse, R84, R32 ;  /* 0x000000541420723c */ /* 0x040fec0000041820 */
[C---:B------:R-:W-:Y:S01]  /*3890*/  HMMA.16816.F32.BF16 R36, R20.reuse, R86, R36 ;  /* 0x000000561424723c */ /* 0x040fe20000041824 */
[----:B------:R-:W5:Y:S05]  /*38a0*/  LDSM.16.M88.4 R84, [R176+0x9000] ;  /* 0x00900000b054783b */ /* 0x000f6a0000000200 */
[C---:B------:R-:W-:Y:S06]  /*38b0*/  HMMA.16816.F32.BF16 R40, R20.reuse, R92, R40 ;  /* 0x0000005c1428723c */ /* 0x040fec0000041828 */
[C---:B------:R-:W-:Y:S01]  /*38c0*/  HMMA.16816.F32.BF16 R48, R20.reuse, R94, R48 ;  /* 0x0000005e1430723c */ /* 0x040fe20000041830 */
[----:B------:R-:W-:Y:S05]  /*38d0*/  LDSM.16.M88.4 R92, [R182+0xb000] ;  /* 0x00b00000b65c783b */ /* 0x000fea0000000200 */
[C---:B-1----:R-:W-:Y:S06]  /*38e0*/  HMMA.16816.F32.BF16 R56, R20.reuse, R24, R56 ;  /* 0x000000181438723c */ /* 0x042fec0000041838 */
[----:B------:R-:W-:Y:S01]  /*38f0*/  HMMA.16816.F32.BF16 R44, R20, R26, R44 ;  /* 0x0000001a142c723c */ /* 0x000fe2000004182c */
[----:B------:R-:W1:Y:S04]  /*3900*/  LDSM.16.M88.4 R24, [R176+0x9800] ;  /* 0x00980000b018783b */ /* 0x000e680000000200 */
[----:B------:R-:W1:Y:S01]  /*3910*/  LDSM.16.M88.4 R20, [R184+0x2000] ;  /* 0x00200000b814783b */ /* 0x000e620000000200 */
[C---:B------:R-:W-:Y:S06]  /*3920*/  HMMA.16816.F32.BF16 R12, R8.reuse, R88, R12 ;  /* 0x00000058080c723c */ /* 0x040fec000004180c */
[C---:B------:R-:W-:Y:S01]  /*3930*/  HMMA.16816.F32.BF16 R28, R8.reuse, R90, R28 ;  /* 0x0000005a081c723c */ /* 0x040fe2000004181c */
[----:B------:R-:W1:Y:S05]  /*3940*/  LDSM.16.M88.4 R88, [R187+0x3000] ;  /* 0x00300000bb58783b */ /* 0x000e6a0000000200 */
[C---:B---3--:R-:W-:Y:S06]  /*3950*/  HMMA.16816.F32.BF16 R32, R8.reuse, R72, R32 ;  /* 0x000000480820723c */ /* 0x048fec0000041820 */
[C---:B------:R-:W-:Y:S01]  /*3960*/  HMMA.16816.F32.BF16 R36, R8.reuse, R74, R36 ;  /* 0x0000004a0824723c */ /* 0x040fe20000041824 */
[----:B------:R-:W-:Y:S05]  /*3970*/  LDSM.16.M88.4 R72, [R182+0x8800] ;  /* 0x00880000b648783b */ /* 0x000fea0000000200 */
[C---:B------:R-:W-:Y:S06]  /*3980*/  HMMA.16816.F32.BF16 R40, R8.reuse, R96, R40 ;  /* 0x000000600828723c */ /* 0x040fec0000041828 */
[C---:B------:R-:W-:Y:S06]  /*3990*/  HMMA.16816.F32.BF16 R48, R8.reuse, R98, R48 ;  /* 0x000000620830723c */ /* 0x040fec0000041830 */
[C---:B----4-:R-:W-:Y:S06]  /*39a0*/  HMMA.16816.F32.BF16 R56, R8.reuse, R52, R56 ;  /* 0x000000340838723c */ /* 0x050fec0000041838 */
[----:B------:R-:W-:Y:S01]  /*39b0*/  HMMA.16816.F32.BF16 R44, R8, R54, R44 ;  /* 0x00000036082c723c */ /* 0x000fe2000004182c */
[----:B------:R-:W-:Y:S05]  /*39c0*/  LDSM.16.M88.4 R52, [R182+0x9800] ;  /* 0x00980000b634783b */ /* 0x000fea0000000200 */
[C---:B--2---:R-:W-:Y:S01]  /*39d0*/  HMMA.16816.F32.BF16 R8, R16.reuse, R60, R12 ;  /* 0x0000003c1008723c */ /* 0x044fe2000004180c */
[----:B------:R-:W-:Y:S05]  /*39e0*/  LDSM.16.M88.4 R12, [R186+0x2000] ;  /* 0x00200000ba0c783b */ /* 0x000fea0000000200 */
[C---:B------:R-:W-:Y:S01]  /*39f0*/  HMMA.16816.F32.BF16 R28, R16.reuse, R62, R28 ;  /* 0x0000003e101c723c */ /* 0x040fe2000004181c */
[----:B------:R-:W2:Y:S05]  /*3a00*/  LDSM.16.M88.4 R60, [R187+0x3800] ;  /* 0x00380000bb3c783b */ /* 0x000eaa0000000200 */
[C---:B------:R-:W-:Y:S06]  /*3a10*/  HMMA.16816.F32.BF16 R32, R16.reuse, R64, R32 ;  /* 0x000000401020723c */ /* 0x040fec0000041820 */
[C---:B------:R-:W-:Y:S01]  /*3a20*/  HMMA.16816.F32.BF16 R36, R16.reuse, R66, R36 ;  /* 0x000000421024723c */ /* 0x040fe20000041824 */
[----:B------:R-:W-:Y:S05]  /*3a30*/  LDSM.16.M88.4 R64, [R181+0x2000] ;  /* 0x00200000b540783b */ /* 0x000fea0000000200 */
[C---:B-----5:R-:W-:Y:S06]  /*3a40*/  HMMA.16816.F32.BF16 R40, R16.reuse, R84, R40 ;  /* 0x000000541028723c */ /* 0x060fec0000041828 */
[C---:B------:R-:W-:Y:S01]  /*3a50*/  HMMA.16816.F32.BF16 R48, R16.reuse, R86, R48 ;  /* 0x000000561030723c */ /* 0x040fe20000041830 */
[----:B------:R-:W3:Y:S05]  /*3a60*/  LDSM.16.M88.4 R84, [R182+0x9000] ;  /* 0x00900000b654783b */ /* 0x000eea0000000200 */
[C---:B-1----:R-:W-:Y:S06]  /*3a70*/  HMMA.16816.F32.BF16 R56, R16.reuse, R24, R56 ;  /* 0x000000181038723c */ /* 0x042fec0000041838 */
[----:B------:R-:W-:Y:S06]  /*3a80*/  HMMA.16816.F32.BF16 R44, R16, R26, R44 ;  /* 0x0000001a102c723c */ /* 0x000fec000004182c */
[C---:B------:R-:W-:Y:S01]  /*3a90*/  HMMA.16816.F32.BF16 R16, R20.reuse, R76, R8 ;  /* 0x0000004c1410723c */ /* 0x040fe20000041808 */
[----:B------:R-:W1:Y:S05]  /*3aa0*/  LDSM.16.M88.4 R8, [R185+0x2000] ;  /* 0x00200000b908783b */ /* 0x000e6a0000000200 */
        /* <DEDUP_REMOVED lines=8> */
[C---:B--2---:R-:W-:Y:S06]  /*3b30*/  HMMA.16816.F32.BF16 R56, R20.reuse, R60, R56 ;  /* 0x0000003c1438723c */ /* 0x044fec0000041838 */
[----:B------:R-:W-:Y:S01]  /*3b40*/  HMMA.16816.F32.BF16 R44, R20, R62, R44 ;  /* 0x0000003e142c723c */ /* 0x000fe2000004182c */
[----:B------:R-:W2:Y:S04]  /*3b50*/  LDSM.16.M88.4 R60, [R181+0x3800] ;  /* 0x00380000b53c783b */ /* 0x000ea80000000200 */
[----:B------:R-:W-:Y:S01]  /*3b60*/  LDSM.16.M88.4 R20, [R183+0x4000] ;  /* 0x00400000b714783b */ /* 0x000fe20000000200 */
[C---:B------:R-:W-:Y:S06]  /*3b70*/  HMMA.16816.F32.BF16 R24, R12.reuse, R68, R16 ;  /* 0x000000440c18723c */ /* 0x040fec0000041810 */
[C---:B------:R-:W-:Y:S01]  /*3b80*/  HMMA.16816.F32.BF16 R16, R12.reuse, R70, R28 ;  /* 0x000000460c10723c */ /* 0x040fe2000004181c */
[----:B------:R-:W2:Y:S05]  /*3b90*/  LDSM.16.M88.4 R68, [R176+0xa000] ;  /* 0x00a00000b044783b */ /* 0x000eaa0000000200 */
        /* <DEDUP_REMOVED lines=8> */
[----:B------:R-:W3:Y:S05]  /*3c20*/  LDSM.16.M88.4 R52, [R176+0xb800] ;  /* 0x00b80000b034783b */ /* 0x000eea0000000200 */
[C---:B-1----:R-:W-:Y:S06]  /*3c30*/  HMMA.16816.F32.BF16 R28, R8.reuse, R64, R24 ;  /* 0x00000040081c723c */ /* 0x042fec0000041818 */
[C---:B------:R-:W-:Y:S01]  /*3c40*/  HMMA.16816.F32.BF16 R24, R8.reuse, R66, R16 ;  /* 0x000000420818723c */ /* 0x040fe20000041810 */
[----:B------:R-:W-:Y:S04]  /*3c50*/  LDSM.16.M88.4 R16, [R184+0x4000] ;  /* 0x00400000b810783b */ /* 0x000fe80000000200 */
[----:B------:R-:W1:Y:S01]  /*3c60*/  LDSM.16.M88.4 R64, [R187+0x4000] ;  /* 0x00400000bb40783b */ /* 0x000e620000000200 */
[C---:B----4-:R-:W-:Y:S06]  /*3c70*/  HMMA.16816.F32.BF16 R12, R8.reuse, R80, R32 ;  /* 0x00000050080c723c */ /* 0x050fec0000041820 */
[C---:B------:R-:W-:Y:S01]  /*3c80*/  HMMA.16816.F32.BF16 R36, R8.reuse, R82, R36 ;  /* 0x000000520824723c */ /* 0x040fe20000041824 */
[----:B------:R-:W-:Y:S05]  /*3c90*/  LDSM.16.M88.4 R80, [R182+0xa000] ;  /* 0x00a00000b650783b */ /* 0x000fea0000000200 */
[C---:B-----5:R-:W-:Y:S06]  /*3ca0*/  HMMA.16816.F32.BF16 R40, R8.reuse, R88, R40 ;  /* 0x000000580828723c */ /* 0x060fec0000041828 */
[C---:B------:R-:W-:Y:S01]  /*3cb0*/  HMMA.16816.F32.BF16 R48, R8.reuse, R90, R48 ;  /* 0x0000005a0830723c */ /* 0x040fe20000041830 */
[----:B------:R-:W4:Y:S05]  /*3cc0*/  LDSM.16.M88.4 R88, [R187+0x5000] ;  /* 0x00500000bb58783b */ /* 0x000f2a0000000200 */
[C---:B--2---:R-:W-:Y:S06]  /*3cd0*/  HMMA.16816.F32.BF16 R56, R8.reuse, R60, R56 ;  /* 0x0000003c0838723c */ /* 0x044fec0000041838 */
[----:B------:R-:W-:Y:S01]  /*3ce0*/  HMMA.16816.F32.BF16 R44, R8, R62, R44 ;  /* 0x0000003e082c723c */ /* 0x000fe2000004182c */
[----:B------:R-:W-:Y:S04]  /*3cf0*/  LDSM.16.M88.4 R8, [R186+0x4000] ;  /* 0x00400000ba08783b */ /* 0x000fe80000000200 */
        /* <DEDUP_REMOVED lines=12> */
[----:B------:R-:W-:Y:S05]  /*3dc0*/  LDSM.16.M88.4 R52, [R181+0x5800] ;  /* 0x00580000b534783b */ /* 0x000fea0000000200 */
[C---:B-1----:R-:W-:Y:S06]  /*3dd0*/  HMMA.16816.F32.BF16 R36, R16.reuse, R64, R32 ;  /* 0x000000401024723c */ /* 0x042fec0000041820 */
[C---:B------:R-:W-:Y:S01]  /*3de0*/  HMMA.16816.F32.BF16 R32, R16.reuse, R66, R28 ;  /* 0x000000421020723c */ /* 0x040fe2000004181c */
[----:B------:R-:W-:Y:S05]  /*3df0*/  LDSM.16.M88.4 R64, [R181+0x4000] ;  /* 0x00400000b540783b */ /* 0x000fea0000000200 */
[C---:B------:R-:W-:Y:S06]  /*3e00*/  HMMA.16816.F32.BF16 R24, R16.reuse, R72, R24 ;  /* 0x000000481018723c */ /* 0x040fec0000041818 */
[C---:B------:R-:W-:Y:S01]  /*3e10*/  HMMA.16816.F32.BF16 R20, R16.reuse, R74, R12 ;  /* 0x0000004a1014723c */ /* 0x040fe2000004180c */
[----:B------:R-:W1:Y:S04]  /*3e20*/  LDSM.16.M88.4 R12, [R185+0x4000] ;  /* 0x00400000b90c783b */ /* 0x000e680000000200 */
[----:B------:R-:W5:Y:S01]  /*3e30*/  LDSM.16.M88.4 R72, [R181+0x4800] ;  /* 0x00480000b548783b */ /* 0x000f620000000200 */
[----:B----4-:R-:W-:Y:S01]  /*3e40*/  HMMA.16816.F32.BF16 R28, R16, R88, R40 ;  /* 0x00000058101c723c */ /* 0x010fe20000041828 */
[----:B------:R-:W-:-:S05]  /*3e50*/  DEPBAR.LE SB0, 0x0 ;  /* 0x000080000000791a */ /* 0x000fca0000000000 */
[C---:B------:R-:W-:Y:S06]  /*3e60*/  HMMA.16816.F32.BF16 R48, R16.reuse, R90, R48 ;  /* 0x0000005a1030723c */ /* 0x040fec0000041830 */
[C---:B--2---:R-:W-:Y:S06]  /*3e70*/  HMMA.16816.F32.BF16 R56, R16.reuse, R68, R56 ;  /* 0x000000441038723c */ /* 0x044fec0000041838 */
[----:B------:R-:W-:Y:S06]  /*3e80*/  HMMA.16816.F32.BF16 R44, R16, R70, R44 ;  /* 0x00000046102c723c */ /* 0x000fec000004182c */
[C---:B------:R-:W-:Y:S06]  /*3e90*/  HMMA.16816.F32.BF16 R40, R8.reuse, R80, R36 ;  /* 0x000000500828723c */ /* 0x040fec0000041824 */
[C---:B------:R-:W-:Y:S06]  /*3ea0*/  HMMA.16816.F32.BF16 R36, R8.reuse, R82, R32 ;  /* 0x000000520824723c */ /* 0x040fec0000041820 */
[C---:B---3--:R-:W-:Y:S06]  /*3eb0*/  HMMA.16816.F32.BF16 R32, R8.reuse, R84, R24 ;  /* 0x000000540820723c */ /* 0x048fec0000041818 */
[C---:B------:R-:W-:Y:S06]  /*3ec0*/  HMMA.16816.F32.BF16 R24, R8.reuse, R86, R20 ;  /* 0x000000560818723c */ /* 0x040fec0000041814 */
[C---:B------:R-:W-:Y:S06]  /*3ed0*/  HMMA.16816.F32.BF16 R20, R8.reuse, R92, R28 ;  /* 0x0000005c0814723c */ /* 0x040fec000004181c */
[C---:B------:R-:W-:Y:S06]  /*3ee0*/  HMMA.16816.F32.BF16 R16, R8.reuse, R94, R48 ;  /* 0x0000005e0810723c */ /* 0x040fec0000041830 */
[C---:B------:R-:W-:Y:S06]  /*3ef0*/  HMMA.16816.F32.BF16 R28, R8.reuse, R60, R56 ;  /* 0x0000003c081c723c */ /* 0x040fec0000041838 */
[----:B------:R-:W-:Y:S06]  /*3f00*/  HMMA.16816.F32.BF16 R44, R8, R62, R44 ;  /* 0x0000003e082c723c */ /* 0x000fec000004182c */
[----:B-1----:R-:W-:Y:S01]  /*3f10*/  HMMA.16816.F32.BF16 R56, R12, R76, R20 ;  /* 0x0000004c0c38723c */ /* 0x002fe20000041814 */
[----:B------:R-:W-:-:S05]  /*3f20*/  IMAD.SHL.U32 R8, R106, 0x2, RZ ;  /* 0x000000026a087824 */ /* 0x000fca00078e00ff */
[----:B------:R-:W-:Y:S01]  /*3f30*/  LOP3.LUT R8, R8, 0x6, RZ, 0xc0, !PT ;  /* 0x0000000608087812 */ /* 0x000fe200078ec0ff */
[C---:B------:R-:W-:Y:S04]  /*3f40*/  HMMA.16816.F32.BF16 R76, R12.reuse, R78, R16 ;  /* 0x0000004e0c4c723c */ /* 0x040fe80000041810 */
[----:B------:R-:W-:Y:S02]  /*3f50*/  IMAD R0, R0, 0x40, R8 ;  /* 0x0000004000007824 */ /* 0x000fe400078e0208 */
[----:B------:R-:W-:Y:S02]  /*3f60*/  HMMA.16816.F32.BF16 R36, R12, R66, R36 ;  /* 0x000000420c24723c */ /* 0x000fe40000041824 */
[C---:B------:R-:W-:Y:S01]  /*3f70*/  VIADD R16, R0.reuse, 0x1 ;  /* 0x0000000100107836 */ /* 0x040fe20000000000 */
[C---:B------:R-:W-:Y:S01]  /*3f80*/  ISETP.GE.AND P2, PT, R0.reuse, UR23, PT ;  /* 0x0000001700007c0c */ /* 0x040fe2000bf46270 */
[----:B------:R-:W-:-:S02]  /*3f90*/  VIADD R19, R0, 0x8 ;  /* 0x0000000800137836 */ /* 0x000fc40000000000 */
[C---:B------:R-:W-:Y:S01]  /*3fa0*/  HMMA.16816.F32.BF16 R40, R12.reuse, R64, R40 ;  /* 0x000000400c28723c */ /* 0x040fe20000041828 */
[----:B------:R-:W-:Y:S01]  /*3fb0*/  VIADD R20, R0, 0x9 ;  /* 0x0000000900147836 */ /* 0x000fe20000000000 */
[----:B------:R-:W-:Y:S01]  /*3fc0*/  ISETP.GE.AND P1, PT, R16, UR23, PT ;  /* 0x0000001710007c0c */ /* 0x000fe2000bf26270 */
[----:B------:R-:W-:Y:S01]  /*3fd0*/  IMAD.IADD R7, R3, 0x1, -R0 ;  /* 0x0000000103077824 */ /* 0x000fe200078e0a00 */
[----:B------:R-:W-:Y:S01]  /*3fe0*/  ISETP.GE.AND P0, PT, R19, UR23, PT ;  /* 0x0000001713007c0c */ /* 0x000fe2000bf06270 */
[C---:B------:R-:W-:Y:S01]  /*3ff0*/  IMAD.IADD R6, R3.reuse, 0x1, -R16 ;  /* 0x0000000103067824 */ /* 0x040fe200078e0a10 */
[C---:B-----5:R-:W-:Y:S01]  /*4000*/  HMMA.16816.F32.BF16 R48, R12.reuse, R72, R32 ;  /* 0x000000480c30723c */ /* 0x060fe20000041820 */
[C---:B------:R-:W-:Y:S01]  /*4010*/  IMAD.IADD R8, R3.reuse, 0x1, -R19 ;  /* 0x0000000103087824 */ /* 0x040fe200078e0a13 */
[----:B------:R-:W-:Y:S01]  /*4020*/  IABS R9, R7 ;  /* 0x0000000700097213 */ /* 0x000fe20000000000 */
[----:B------:R-:W-:Y:S01]  /*4030*/  IMAD.IADD R10, R3, 0x1, -R20 ;  /* 0x00000001030a7824 */ /* 0x000fe200078e0a14 */
[----:B------:R-:W-:Y:S01]  /*4040*/  IABS R7, R6 ;  /* 0x0000000600077213 */ /* 0x000fe20000000000 */
[----:B------:R-:W-:Y:S01]  /*4050*/  VIADD R17, R0, 0x18 ;  /* 0x0000001800117836 */ /* 0x000fe20000000000 */
[----:B------:R-:W-:Y:S01]  /*4060*/  IABS R6, R8 ;  /* 0x0000000800067213 */ /* 0x000fe20000000000 */
[C---:B------:R-:W-:Y:S01]  /*4070*/  HMMA.16816.F32.BF16 R72, R12.reuse, R74, R24 ;  /* 0x0000004a0c48723c */ /* 0x040fe20000041818 */
[----:B------:R-:W-:Y:S01]  /*4080*/  IABS R8, R10 ;  /* 0x0000000a00087213 */ /* 0x000fe20000000000 */
[----:B------:R-:W-:Y:S01]  /*4090*/  IMAD.MOV.U32 R10, RZ, RZ, R9 ;  /* 0x000000ffff0a7224 */ /* 0x000fe200078e0009 */
[----:B------:R-:W-:Y:S01]  /*40a0*/  BAR.SYNC.DEFER_BLOCKING 0x0 ;  /* 0x0000000000007b1d */ /* 0x000fe20000010000 */
[----:B------:R-:W-:Y:S01]  /*40b0*/  IMAD.MOV.U32 R9, RZ, RZ, R7 ;  /* 0x000000ffff097224 */ /* 0x000fe200078e0007 */
[----:B------:R-:W-:Y:S01]  /*40c0*/  ISETP.GE.AND P6, PT, R20, UR23, PT ;  /* 0x0000001714007c0c */ /* 0x000fe2000bfc6270 */
[----:B------:R-:W-:Y:S01]  /*40d0*/  IMAD.MOV.U32 R7, RZ, RZ, R6 ;  /* 0x000000ffff077224 */ /* 0x000fe200078e0006 */
[----:B------:R-:W-:Y:S01]  /*40e0*/  MOV R6, R8 ;  /* 0x0000000800067202 */ /* 0x000fe20000000f00 */
[----:B------:R-:W-:Y:S01]  /*40f0*/  HMMA.16816.F32.BF16 R60, R12, R52, R28 ;  /* 0x000000340c3c723c */ /* 0x000fe2000004181c */
[----:B------:R-:W-:Y:S01]  /*4100*/  I2FP.F32.S32 R9, R9 ;  /* 0x0000000900097245 */ /* 0x000fe20000201400 */
[----:B------:R-:W-:Y:S01]  /*4110*/  VIADD R18, R0, 0x19 ;  /* 0x0000001900127836 */ /* 0x000fe20000000000 */
[----:B------:R-:W-:-:S02]  /*4120*/  I2FP.F32.S32 R7, R7 ;  /* 0x0000000700077245 */ /* 0x000fc40000201400 */
[----:B------:R-:W-:Y:S01]  /*4130*/  I2FP.F32.S32 R6, R6 ;  /* 0x0000000600067245 */ /* 0x000fe20000201400 */
[----:B------:R-:W-:Y:S01]  /*4140*/  HMMA.16816.F32.BF16 R44, R12, R54, R44 ;  /* 0x000000360c2c723c */ /* 0x000fe2000004182c */
[----:B------:R-:W-:Y:S01]  /*4150*/  I2FP.F32.S32 R10, R10 ;  /* 0x0000000a000a7245 */ /* 0x000fe20000201400 */
[----:B------:R-:W-:Y:S01]  /*4160*/  FFMA.FTZ R33, R7, -UR5, R36 ;  /* 0x8000000507217c23 */ /* 0x000fe20008010024 */
[----:B------:R-:W-:Y:S01]  /*4170*/  FFMA.FTZ R21, R9, -UR5, R41 ;  /* 0x8000000509157c23 */ /* 0x000fe20008010029 */
[----:B------:R-:W-:Y:S01]  /*4180*/  FFMA.FTZ R32, R6, -UR5, R37 ;  /* 0x8000000506207c23 */ /* 0x000fe20008010025 */
[----:B------:R-:W-:Y:S02]  /*4190*/  IMAD.IADD R9, R3, 0x1, -R17 ;  /* 0x0000000103097824 */ /* 0x000fe400078e0a11 */
[----:B------:R-:W-:Y:S01]  /*41a0*/  FFMA.FTZ R22, R10, -UR5, R40 ;  /* 0x800000050a167c23 */ /* 0x000fe20008010028 */
[C---:B------:R-:W-:Y:S01]  /*41b0*/  VIADD R14, R0.reuse, 0x10 ;  /* 0x00000010000e7836 */ /* 0x040fe20000000000 */
[----:B------:R-:W-:Y:S01]  /*41c0*/  FSEL R35, R21, -INF , !P1 ;  /* 0xff80000015237808 */ /* 0x000fe20004800000 */
[----:B------:R-:W-:Y:S01]  /*41d0*/  VIADD R15, R0, 0x11 ;  /* 0x00000011000f7836 */ /* 0x000fe20000000000 */
[----:B------:R-:W-:Y:S01]  /*41e0*/  ISETP.GE.AND P3, PT, R17, UR23, PT ;  /* 0x0000001711007c0c */ /* 0x000fe2000bf66270 */
[C---:B------:R-:W-:Y:S01]  /*41f0*/  IMAD.IADD R7, R3.reuse, 0x1, -R14 ;  /* 0x0000000103077824 */ /* 0x040fe200078e0a0e */
[----:B------:R-:W-:Y:S01]  /*4200*/  FSEL R34, R22, -INF , !P2 ;  /* 0xff80000016227808 */ /* 0x000fe20005000000 */
[C---:B------:R-:W-:Y:S01]  /*4210*/  IMAD.IADD R6, R3.reuse, 0x1, -R15 ;  /* 0x0000000103067824 */ /* 0x040fe200078e0a0f */
[----:B------:R-:W-:Y:S01]  /*4220*/  ISETP.GE.AND P5, PT, R14, UR23, PT ;  /* 0x000000170e007c0c */ /* 0x000fe2000bfa6270 */
[----:B------:R-:W-:Y:S01]  /*4230*/  IMAD.IADD R11, R3, 0x1, -R18 ;  /* 0x00000001030b7824 */ /* 0x000fe200078e0a12 */
[----:B------:R-:W-:-:S02]  /*4240*/  IABS R10, R7 ;  /* 0x00000007000a7213 */ /* 0x000fc40000000000 */
[----:B------:R-:W-:Y:S02]  /*4250*/  IABS R8, R6 ;  /* 0x0000000600087213 */ /* 0x000fe40000000000 */
[----:B------:R-:W-:Y:S02]  /*4260*/  IABS R7, R9 ;  /* 0x0000000900077213 */ /* 0x000fe40000000000 */
[----:B------:R-:W-:Y:S01]  /*4270*/  IABS R6, R11 ;  /* 0x0000000b00067213 */ /* 0x000fe20000000000 */
[----:B------:R-:W-:Y:S01]  /*4280*/  IMAD.MOV.U32 R9, RZ, RZ, R8 ;  /* 0x000000ffff097224 */ /* 0x000fe200078e0008 */
[----:B------:R-:W-:Y:S01]  /*4290*/  I2FP.F32.S32 R11, R10 ;  /* 0x0000000a000b7245 */ /* 0x000fe20000201400 */
[----:B------:R-:W-:Y:S01]  /*42a0*/  IMAD.MOV.U32 R8, RZ, RZ, R7 ;  /* 0x000000ffff087224 */ /* 0x000fe200078e0007 */
[----:B------:R-:W-:Y:S01]  /*42b0*/  ISETP.GE.AND P4, PT, R15, UR23, PT ;  /* 0x000000170f007c0c */ /* 0x000fe2000bf86270 */
[----:B------:R-:W-:Y:S01]  /*42c0*/  IMAD.MOV.U32 R7, RZ, RZ, R6 ;  /* 0x000000ffff077224 */ /* 0x000fe200078e0006 */
[----:B------:R-:W-:Y:S01]  /*42d0*/  I2FP.F32.S32 R10, R9 ;  /* 0x00000009000a7245 */ /* 0x000fe20000201400 */
[----:B------:R-:W-:Y:S01]  /*42e0*/  VIADD R6, R3, 0x8 ;  /* 0x0000000803067836 */ /* 0x000fe20000000000 */
[----:B------:R-:W-:Y:S01]  /*42f0*/  I2FP.F32.S32 R9, R8 ;  /* 0x0000000800097245 */ /* 0x000fe20000201400 */
[----:B------:R-:W-:Y:S01]  /*4300*/  FFMA.FTZ R31, R11, -UR5, R48 ;  /* 0x800000050b1f7c23 */ /* 0x000fe20008010030 */
[----:B------:R-:W-:Y:S01]  /*4310*/  I2FP.F32.S32 R7, R7 ;  /* 0x0000000700077245 */ /* 0x000fe20000201400 */
[----:B------:R-:W-:Y:S01]  /*4320*/  FFMA.FTZ R30, R10, -UR5, R49 ;  /* 0x800000050a1e7c23 */ /* 0x000fe20008010031 */
[----:B------:R-:W-:Y:S01]  /*4330*/  IADD3 R8, -R0, R6, RZ ;  /* 0x0000000600087210 */ /* 0x000fe20007ffe1ff */
[----:B------:R-:W-:Y:S01]  /*4340*/  FFMA.FTZ R29, R9, -UR5, R72 ;  /* 0x80000005091d7c23 */ /* 0x000fe20008010048 */
[----:B------:R-:W-:-:S02]  /*4350*/  IMAD.IADD R9, R6, 0x1, -R16 ;  /* 0x0000000106097824 */ /* 0x000fc400078e0a10 */
[----:B------:R-:W-:Y:S01]  /*4360*/  FFMA.FTZ R28, R7, -UR5, R73 ;  /* 0x80000005071c7c23 */ /* 0x000fe20008010049 */
[----:B------:R-:W-:Y:S01]  /*4370*/  VIADD R7, R0, 0x20 ;  /* 0x0000002000077836 */ /* 0x000fe20000000000 */
[----:B------:R-:W-:Y:S01]  /*4380*/  IABS R8, R8 ;  /* 0x0000000800087213 */ /* 0x000fe20000000000 */
[----:B------:R-:W-:Y:S01]  /*4390*/  IMAD.IADD R11, R6, 0x1, -R19 ;  /* 0x00000001060b7824 */ /* 0x000fe200078e0a13 */
[----:B------:R-:W-:Y:S01]  /*43a0*/  IABS R9, R9 ;  /* 0x0000000900097213 */ /* 0x000fe20000000000 */
[----:B------:R-:W-:Y:S01]  /*43b0*/  IMAD.IADD R10, R3, 0x1, -R7 ;  /* 0x00000001030a7824 */ /* 0x000fe200078e0a07 */
[----:B------:R-:W-:Y:S01]  /*43c0*/  FSEL R49, R30, -INF , !P4 ;  /* 0xff8000001e317808 */ /* 0x000fe20006000000 */
[----:B------:R-:W-:Y:S01]  /*43d0*/  IMAD.IADD R13, R6, 0x1, -R20 ;  /* 0x00000001060d7824 */ /* 0x000fe200078e0a14 */
[----:B------:R-:W-:Y:S01]  /*43e0*/  FSEL R48, R31, -INF , !P5 ;  /* 0xff8000001f307808 */ /* 0x000fe20006800000 */
[----:B------:R-:W-:Y:S01]  /*43f0*/  IMAD.MOV.U32 R16, RZ, RZ, R8 ;  /* 0x000000ffff107224 */ /* 0x000fe200078e0008 */
[----:B------:R-:W-:-:S02]  /*4400*/  IABS R12, R10 ;  /* 0x0000000a000c7213 */ /* 0x000fc40000000000 */
[----:B------:R-:W-:Y:S01]  /*4410*/  IABS R8, R11 ;  /* 0x0000000b00087213 */ /* 0x000fe20000000000 */
[----:B------:R-:W-:Y:S01]  /*4420*/  IMAD.MOV.U32 R11, RZ, RZ, R9 ;  /* 0x000000ffff0b7224 */ /* 0x000fe200078e0009 */
[----:B------:R-:W-:Y:S01]  /*4430*/  IABS R10, R13 ;  /* 0x0000000d000a7213 */ /* 0x000fe20000000000 */
[----:B------:R-:W-:Y:S01]  /*4440*/  IMAD.IADD R13, R6, 0x1, -R17 ;  /* 0x00000001060d7824 */ /* 0x000fe200078e0a11 */
[----:B------:R-:W-:Y:S01]  /*4450*/  I2FP.F32.S32 R12, R12 ;  /* 0x0000000c000c7245 */ /* 0x000fe20000201400 */
[----:B------:R-:W-:Y:S01]  /*4460*/  IMAD.MOV.U32 R9, RZ, RZ, R8 ;  /* 0x000000ffff097224 */ /* 0x000fe200078e0008 */
[----:B------:R-:W-:Y:S01]  /*4470*/  I2FP.F32.S32 R11, R11 ;  /* 0x0000000b000b7245 */ /* 0x000fe20000201400 */
[----:B------:R-:W-:Y:S01]  /*4480*/  IMAD.MOV.U32 R8, RZ, RZ, R10 ;  /* 0x000000ffff087224 */ /* 0x000fe200078e000a */
[----:B------:R-:W-:Y:S01]  /*4490*/  I2FP.F32.S32 R10, R16 ;  /* 0x00000010000a7245 */ /* 0x000fe20000201400 */
[----:B------:R-:W-:Y:S01]  /*44a0*/  FFMA.FTZ R27, R12, -UR5, R56 ;  /* 0x800000050c1b7c23 */ /* 0x000fe20008010038 */
[----:B------:R-:W-:Y:S01]  /*44b0*/  I2FP.F32.S32 R9, R9 ;  /* 0x0000000900097245 */ /* 0x000fe20000201400 */
[----:B------:R-:W-:Y:S01]  /*44c0*/  FFMA.FTZ R11, R11, -UR5, R43 ;  /* 0x800000050b0b7c23 */ /* 0x000fe2000801002b */
[----:B------:R-:W-:Y:S01]  /*44d0*/  I2FP.F32.S32 R8, R8 ;  /* 0x0000000800087245 */ /* 0x000fe20000201400 */
[----:B------:R-:W-:Y:S01]  /*44e0*/  FFMA.FTZ R12, R10, -UR5, R42 ;  /* 0x800000050a0c7c23 */ /* 0x000fe2000801002a */
[----:B------:R-:W-:-:S02]  /*44f0*/  IMAD.IADD R10, R6, 0x1, -R15 ;  /* 0x00000001060a7824 */ /* 0x000fc400078e0a0f */
[----:B------:R-:W-:Y:S01]  /*4500*/  FFMA.FTZ R23, R9, -UR5, R38 ;  /* 0x8000000509177c23 */ /* 0x000fe20008010026 */
[----:B------:R-:W-:Y:S01]  /*4510*/  FSEL R43, R11, -INF , !P1 ;  /* 0xff8000000b2b7808 */ /* 0x000fe20004800000 */
[----:B------:R-:W-:Y:S01]  /*4520*/  FFMA.FTZ R26, R8, -UR5, R39 ;  /* 0x80000005081a7c23 */ /* 0x000fe20008010027 */
[----:B------:R-:W-:Y:S01]  /*4530*/  IMAD.IADD R8, R6, 0x1, -R14 ;  /* 0x0000000106087824 */ /* 0x000fe200078e0a0e */
[----:B------:R-:W-:Y:S01]  /*4540*/  FSEL R42, R12, -INF , !P2 ;  /* 0xff8000000c2a7808 */ /* 0x000fe20005000000 */
[----:B------:R-:W-:Y:S01]  /*4550*/  IMAD.IADD R11, R6, 0x1, -R7 ;  /* 0x00000001060b7824 */ /* 0x000fe200078e0a07 */
[----:B------:R-:W-:Y:S02]  /*4560*/  IADD3 R12, -R18, R6, RZ ;  /* 0x00000006120c7210 */ /* 0x000fe40007ffe1ff */
[----:B------:R-:W-:Y:S02]  /*4570*/  IABS R9, R8 ;  /* 0x0000000800097213 */ /* 0x000fe40000000000 */
[----:B------:R-:W-:-:S02]  /*4580*/  ISETP.GE.AND P1, PT, R7, UR23, PT ;  /* 0x0000001707007c0c */ /* 0x000fc4000bf26270 */
[----:B------:R-:W-:Y:S02]  /*4590*/  IABS R8, R10 ;  /* 0x0000000a00087213 */ /* 0x000fe40000000000 */
[----:B------:R-:W-:Y:S02]  /*45a0*/  IABS R7, R13 ;  /* 0x0000000d00077213 */ /* 0x000fe40000000000 */
[----:B------:R-:W-:Y:S02]  /*45b0*/  IABS R12, R12 ;  /* 0x0000000c000c7213 */ /* 0x000fe40000000000 */
[----:B------:R-:W-:Y:S01]  /*45c0*/  IABS R10, R11 ;  /* 0x0000000b000a7213 */ /* 0x000fe20000000000 */
[----:B------:R-:W-:Y:S01]  /*45d0*/  IMAD.MOV.U32 R11, RZ, RZ, R9 ;  /* 0x000000ffff0b7224 */ /* 0x000fe200078e0009 */
[----:B------:R-:W-:Y:S01]  /*45e0*/  ISETP.GE.AND P2, PT, R18, UR23, PT ;  /* 0x0000001712007c0c */ /* 0x000fe2000bf46270 */
[----:B------:R-:W-:Y:S01]  /*45f0*/  IMAD.MOV.U32 R9, RZ, RZ, R8 ;  /* 0x000000ffff097224 */ /* 0x000fe200078e0008 */
[----:B------:R-:W-:Y:S01]  /*4600*/  FSEL R40, R23, -INF , !P0 ;  /* 0xff80000017287808 */ /* 0x000fe20004000000 */
[----:B------:R-:W-:Y:S01]  /*4610*/  IMAD.MOV.U32 R8, RZ, RZ, R7 ;  /* 0x000000ffff087224 */ /* 0x000fe200078e0007 */
[----:B------:R-:W-:Y:S01]  /*4620*/  FSEL R33, R33, -INF , !P0 ;  /* 0xff80000021217808 */ /* 0x000fe20004000000 */
[----:B------:R-:W-:Y:S01]  /*4630*/  IMAD.MOV.U32 R7, RZ, RZ, R12 ;  /* 0x000000ffff077224 */ /* 0x000fe200078e000c */
[----:B------:R-:W-:-:S02]  /*4640*/  I2FP.F32.S32 R12, R11 ;  /* 0x0000000b000c7245 */ /* 0x000fc40000201400 */
[----:B------:R-:W-:Y:S02]  /*4650*/  I2FP.F32.S32 R11, R9 ;  /* 0x00000009000b7245 */ /* 0x000fe40000201400 */
[----:B------:R-:W-:Y:S01]  /*4660*/  I2FP.F32.S32 R9, R8 ;  /* 0x0000000800097245 */ /* 0x000fe20000201400 */
[----:B------:R-:W-:Y:S01]  /*4670*/  FFMA.FTZ R21, R12, -UR5, R50 ;  /* 0x800000050c157c23 */ /* 0x000fe20008010032 */
[----:B------:R-:W-:Y:S01]  /*4680*/  I2FP.F32.S32 R8, R7 ;  /* 0x0000000700087245 */ /* 0x000fe20000201400 */
[----:B------:R-:W-:Y:S01]  /*4690*/  FFMA.FTZ R20, R11, -UR5, R51 ;  /* 0x800000050b147c23 */ /* 0x000fe20008010033 */
[----:B------:R-:W-:Y:S01]  /*46a0*/  I2FP.F32.S32 R7, R10 ;  /* 0x0000000a00077245 */ /* 0x000fe20000201400 */
[C---:B------:R-:W-:Y:S02]  /*46b0*/  VIADD R12, R0.reuse, 0x21 ;  /* 0x00000021000c7836 */ /* 0x040fe40000000000 */
[----:B------:R-:W-:Y:S01]  /*46c0*/  FFMA.FTZ R18, R9, -UR5, R74 ;  /* 0x8000000509127c23 */ /* 0x000fe2000801004a */
[----:B------:R-:W-:-:S02]  /*46d0*/  VIADD R11, R0, 0x28 ;  /* 0x00000028000b7836 */ /* 0x000fc40000000000 */
[----:B------:R-:W-:Y:S01]  /*46e0*/  FFMA.FTZ R16, R8, -UR5, R75 ;  /* 0x8000000508107c23 */ /* 0x000fe2000801004b */
[C---:B------:R-:W-:Y:S02]  /*46f0*/  VIADD R10, R0.reuse, 0x29 ;  /* 0x00000029000a7836 */ /* 0x040fe40000000000 */
[----:B------:R-:W-:Y:S01]  /*4700*/  FFMA.FTZ R14, R7, -UR5, R58 ;  /* 0x80000005070e7c23 */ /* 0x000fe2000801003a */
[C---:B------:R-:W-:Y:S01]  /*4710*/  VIADD R9, R0.reuse, 0x30 ;  /* 0x0000003000097836 */ /* 0x040fe20000000000 */
[----:B------:R-:W-:Y:S01]  /*4720*/  IADD3 R13, R3, -R12, RZ ;  /* 0x8000000c030d7210 */ /* 0x000fe20007ffe0ff */
[C---:B------:R-:W-:Y:S01]  /*4730*/  VIADD R8, R0.reuse, 0x31 ;  /* 0x0000003100087836 */ /* 0x040fe20000000000 */
[----:B------:R-:W-:Y:S01]  /*4740*/  FSEL R50, R29, -INF , !P3 ;  /* 0xff8000001d327808 */ /* 0x000fe20005800000 */
[----:B------:R-:W-:Y:S01]  /*4750*/  VIADD R7, R0, 0x38 ;  /* 0x0000003800077836 */ /* 0x000fe20000000000 */
[----:B------:R-:W-:Y:S01]  /*4760*/  FSEL R66, R18, -INF , !P3 ;  /* 0xff80000012427808 */ /* 0x000fe20005800000 */
[C---:B------:R-:W-:Y:S01]  /*4770*/  IMAD.IADD R15, R3.reuse, 0x1, -R11 ;  /* 0x00000001030f7824 */ /* 0x040fe200078e0a0b */
[----:B------:R-:W-:Y:S01]  /*4780*/  FSEL R51, R28, -INF , !P2 ;  /* 0xff8000001c337808 */ /* 0x000fe20005000000 */
[----:B------:R-:W-:Y:S01]  /*4790*/  VIADD R0, R0, 0x39 ;  /* 0x0000003900007836 */ /* 0x000fe20000000000 */
[----:B------:R-:W-:Y:S01]  /*47a0*/  FSEL R67, R16, -INF , !P2 ;  /* 0xff80000010437808 */ /* 0x000fe20005000000 */
[C---:B------:R-:W-:Y:S01]  /*47b0*/  IMAD.IADD R17, R3.reuse, 0x1, -R10 ;  /* 0x0000000103117824 */ /* 0x040fe200078e0a0a */
[----:B------:R-:W-:Y:S01]  /*47c0*/  ISETP.GE.AND P3, PT, R8, UR23, PT ;  /* 0x0000001708007c0c */ /* 0x000fe2000bf66270 */
[----:B------:R-:W-:Y:S01]  /*47d0*/  IMAD.IADD R19, R3, 0x1, -R9 ;  /* 0x0000000103137824 */ /* 0x000fe200078e0a09 */
[----:B------:R-:W-:Y:S01]  /*47e0*/  ISETP.GE.AND P2, PT, R7, UR23, PT ;  /* 0x0000001707007c0c */ /* 0x000fe2000bf46270 */
[C-C-:B------:R-:W-:Y:S01]  /*47f0*/  IMAD.IADD R22, R3.reuse, 0x1, -R8.reuse ;  /* 0x0000000103167824 */ /* 0x140fe200078e0a08 */
[----:B------:R-:W-:Y:S01]  /*4800*/  FSEL R65, R20, -INF , !P4 ;  /* 0xff80000014417808 */ /* 0x000fe20006000000 */
[--C-:B------:R-:W-:Y:S01]  /*4810*/  IMAD.IADD R25, R3, 0x1, -R7.reuse ;  /* 0x0000000103197824 */ /* 0x100fe200078e0a07 */
[----:B------:R-:W-:Y:S01]  /*4820*/  ISETP.GE.AND P4, PT, R9, UR23, PT ;  /* 0x0000001709007c0c */ /* 0x000fe2000bf86270 */
[C---:B------:R-:W-:Y:S01]  /*4830*/  IMAD.IADD R18, R6.reuse, 0x1, -R8 ;  /* 0x0000000106127824 */ /* 0x040fe200078e0a08 */
[----:B------:R-:W-:Y:S01]  /*4840*/  IABS R8, R13 ;  /* 0x0000000d00087213 */ /* 0x000fe20000000000 */
[C---:B------:R-:W-:Y:S01]  /*4850*/  IMAD.IADD R16, R6.reuse, 0x1, -R7 ;  /* 0x0000000106107824 */ /* 0x040fe200078e0a07 */
[----:B------:R-:W-:Y:S01]  /*4860*/  IABS R7, R15 ;  /* 0x0000000f00077213 */ /* 0x000fe20000000000 */
[----:B------:R-:W-:Y:S01]  /*4870*/  IMAD.IADD R24, R3, 0x1, -R0 ;  /* 0x0000000103187824 */ /* 0x000fe200078e0a00 */
[----:B------:R-:W-:Y:S01]  /*4880*/  IABS R3, R17 ;  /* 0x0000001100037213 */ /* 0x000fe20000000000 */
[C---:B------:R-:W-:Y:S01]  /*4890*/  IMAD.IADD R20, R6.reuse, 0x1, -R9 ;  /* 0x0000000106147824 */ /* 0x040fe200078e0a09 */
[----:B------:R-:W-:Y:S01]  /*48a0*/  FSEL R64, R21, -INF , !P5 ;  /* 0xff80000015407808 */ /* 0x000fe20006800000 */
[C---:B------:R-:W-:Y:S01]  /*48b0*/  IMAD.IADD R21, R6.reuse, 0x1, -R10 ;  /* 0x0000000106157824 */ /* 0x040fe200078e0a0a */
[----:B------:R-:W-:Y:S01]  /*48c0*/  IABS R9, R19 ;  /* 0x0000001300097213 */ /* 0x000fe20000000000 */
[----:B------:R-:W-:Y:S01]  /*48d0*/  IMAD.IADD R23, R6, 0x1, -R12 ;  /* 0x0000000106177824 */ /* 0x000fe200078e0a0c */
[----:B------:R-:W-:-:S02]  /*48e0*/  ISETP.GE.AND P5, PT, R10, UR23, PT ;  /* 0x000000170a007c0c */ /* 0x000fc4000bfa6270 */
[----:B------:R-:W-:Y:S01]  /*48f0*/  MOV R10, R8 ;  /* 0x00000008000a7202 */ /* 0x000fe20000000f00 */
[----:B------:R-:W-:Y:S01]  /*4900*/  IMAD.MOV.U32 R8, RZ, RZ, R7 ;  /* 0x000000ffff087224 */ /* 0x000fe200078e0007 */
[----:B------:R-:W-:Y:S01]  /*4910*/  ISETP.GE.AND P0, PT, R12, UR23, PT ;  /* 0x000000170c007c0c */ /* 0x000fe2000bf06270 */
[----:B------:R-:W-:Y:S01]  /*4920*/  IMAD.MOV.U32 R7, RZ, RZ, R3 ;  /* 0x000000ffff077224 */ /* 0x000fe200078e0003 */
[----:B------:R-:W-:Y:S01]  /*4930*/  FSEL R32, R32, -INF , !P6 ;  /* 0xff80000020207808 */ /* 0x000fe20007000000 */
[----:B------:R-:W-:Y:S01]  /*4940*/  IMAD.MOV.U32 R3, RZ, RZ, R9 ;  /* 0x000000ffff037224 */ /* 0x000fe200078e0009 */
[----:B------:R-:W-:Y:S01]  /*4950*/  FSEL R41, R26, -INF , !P6 ;  /* 0xff8000001a297808 */ /* 0x000fe20007000000 */
[----:B------:R-:W-:Y:S01]  /*4960*/  IMAD.IADD R12, R6, 0x1, -R11 ;  /* 0x00000001060c7824 */ /* 0x000fe200078e0a0b */
[----:B------:R-:W-:Y:S02]  /*4970*/  I2FP.F32.S32 R7, R7 ;  /* 0x0000000700077245 */ /* 0x000fe40000201400 */
[----:B------:R-:W-:-:S02]  /*4980*/  I2FP.F32.S32 R3, R3 ;  /* 0x0000000300037245 */ /* 0x000fc40000201400 */
[----:B------:R-:W-:Y:S01]  /*4990*/  ISETP.GE.AND P6, PT, R11, UR23, PT ;  /* 0x000000170b007c0c */ /* 0x000fe2000bfc6270 */
[----:B------:R-:W-:Y:S01]  /*49a0*/  IMAD.IADD R11, R6, 0x1, -R0 ;  /* 0x00000001060b7824 */ /* 0x000fe200078e0a00 */
[----:B------:R-:W-:Y:S01]  /*49b0*/  FSEL R201, R27, -INF , !P1 ;  /* 0xff8000001bc97808 */ /* 0x000fe20004800000 */
[----:B------:R-:W-:Y:S01]  /*49c0*/  FFMA.FTZ R19, R3, -UR5, R60 ;  /* 0x8000000503137c23 */ /* 0x000fe2000801003c */
[----:B------:R-:W-:Y:S01]  /*49d0*/  FSEL R202, R14, -INF , !P1 ;  /* 0xff8000000eca7808 */ /* 0x000fe20004800000 */
[----:B------:R-:W-:Y:S01]  /*49e0*/  FFMA.FTZ R26, R7, -UR5, R77 ;  /* 0x80000005071a7c23 */ /* 0x000fe2000801004d */
[----:B------:R-:W-:Y:S02]  /*49f0*/  I2FP.F32.S32 R8, R8 ;  /* 0x0000000800087245 */ /* 0x000fe40000201400 */
[----:B------:R-:W-:Y:S02]  /*4a00*/  ISETP.GE.AND P1, PT, R0, UR23, PT ;  /* 0x0000001700007c0c */ /* 0x000fe4000bf26270 */
[----:B------:R-:W-:Y:S01]  /*4a10*/  I2FP.F32.S32 R10, R10 ;  /* 0x0000000a000a7245 */ /* 0x000fe20000201400 */
[----:B------:R-:W-:Y:S01]  /*4a20*/  FFMA.FTZ R27, R8, -UR5, R76 ;  /* 0x80000005081b7c23 */ /* 0x000fe2000801004c */
[----:B------:R-:W-:-:S02]  /*4a30*/  IABS R3, R25 ;  /* 0x0000001900037213 */ /* 0x000fc40000000000 */
[----:B------:R-:W-:Y:S01]  /*4a40*/  IABS R6, R22 ;  /* 0x0000001600067213 */ /* 0x000fe20000000000 */
[----:B------:R-:W-:Y:S01]  /*4a50*/  FFMA.FTZ R17, R10, -UR5, R57 ;  /* 0x800000050a117c23 */ /* 0x000fe20008010039 */
[----:B------:R-:W-:Y:S01]  /*4a60*/  IABS R0, R24 ;  /* 0x0000001800007213 */ /* 0x000fe20000000000 */
[----:B------:R-:W-:Y:S01]  /*4a70*/  IMAD.MOV.U32 R8, RZ, RZ, R3 ;  /* 0x000000ffff087224 */ /* 0x000fe200078e0003 */
[----:B------:R-:W-:Y:S01]  /*4a80*/  IABS R7, R23 ;  /* 0x0000001700077213 */ /* 0x000fe20000000000 */
[----:B------:R-:W-:Y:S01]  /*4a90*/  IMAD.MOV.U32 R10, RZ, RZ, R6 ;  /* 0x000000ffff0a7224 */ /* 0x000fe200078e0006 */
[----:B------:R-:W-:Y:S01]  /*4aa0*/  IABS R9, R12 ;  /* 0x0000000c00097213 */ /* 0x000fe20000000000 */
[----:B------:R-:W-:Y:S01]  /*4ab0*/  IMAD.MOV.U32 R3, RZ, RZ, R0 ;  /* 0x000000ffff037224 */ /* 0x000fe200078e0000 */
        /* <DEDUP_REMOVED lines=10> */
[----:B------:R-:W-:Y:S01]  /*4b60*/  IABS R6, R21 ;  /* 0x0000001500067213 */ /* 0x000fe20000000000 */
[----:B------:R-:W-:Y:S01]  /*4b70*/  FFMA.FTZ R10, R3, -UR5, R59 ;  /* 0x80000005030a7c23 */ /* 0x000fe2000801003b */
[----:B------:R-:W-:Y:S01]  /*4b80*/  IABS R3, R20 ;  /* 0x0000001400037213 */ /* 0x000fe20000000000 */
[----:B------:R-:W-:Y:S01]  /*4b90*/  FFMA.FTZ R12, R0, -UR5, R78 ;  /* 0x80000005000c7c23 */ /* 0x000fe2000801004e */
[----:B------:R-:W-:-:S02]  /*4ba0*/  IABS R0, R18 ;  /* 0x0000001200007213 */ /* 0x000fc40000000000 */
[----:B------:R-:W-:Y:S01]  /*4bb0*/  IABS R8, R16 ;  /* 0x0000001000087213 */ /* 0x000fe20000000000 */
[----:B------:R-:W-:Y:S01]  /*4bc0*/  IMAD.MOV.U32 R9, RZ, RZ, R3 ;  /* 0x000000ffff097224 */ /* 0x000fe200078e0003 */
[----:B------:R-:W-:Y:S01]  /*4bd0*/  I2FP.F32.S32 R6, R6 ;  /* 0x0000000600067245 */ /* 0x000fe20000201400 */
[----:B------:R-:W-:Y:S01]  /*4be0*/  IMAD.MOV.U32 R3, RZ, RZ, R0 ;  /* 0x000000ffff037224 */ /* 0x000fe200078e0000 */
[----:B------:R-:W-:Y:S01]  /*4bf0*/  FSEL R117, R17, -INF , !P0 ;  /* 0xff80000011757808 */ /* 0x000fe20004000000 */
[----:B------:R-:W-:Y:S01]  /*4c00*/  IMAD.MOV.U32 R0, RZ, RZ, R8 ;  /* 0x000000ffff007224 */ /* 0x000fe200078e0008 */
[----:B------:R-:W-:Y:S02]  /*4c10*/  FSEL R170, R10, -INF , !P0 ;  /* 0xff8000000aaa7808 */ /* 0x000fe40004000000 */
[----:B------:R-:W-:Y:S02]  /*4c20*/  PLOP3.LUT P0, PT, PT, PT, UP0, 0x80, 0x0 ;  /* 0x000000000000781c */ /* 0x000fe40003f0f008 */
[----:B------:R-:W-:-:S02]  /*4c30*/  IABS R7, R11 ;  /* 0x0000000b00077213 */ /* 0x000fc40000000000 */
[----:B------:R-:W-:Y:S01]  /*4c40*/  I2FP.F32.S32 R8, R9 ;  /* 0x0000000900087245 */ /* 0x000fe20000201400 */
[----:B------:R-:W-:Y:S01]  /*4c50*/  FFMA.FTZ R9, R6, -UR5, R79 ;  /* 0x8000000506097c23 */ /* 0x000fe2000801004f */
        /* <DEDUP_REMOVED lines=134> */
.L_x_1013:
[----:B------:R-:W-:Y:S05]  /*54c0*/  BSYNC B0 ;  /* 0x0000000000007941 */ /* 0x000fea0003800000 */
.L_x_1012:
[----:B------:R-:W0:Y:S02]  /*54d0*/  LDGDEPBAR ;  /* 0x00000000000079af */ /* 0x000e240000000000 */
.L_x_1011:
[----:B------:R-:W-:Y:S01]  /*54e0*/  FMNMX.FTZ R0, R34, R35, !PT ;  /* 0x0000002322007209 */ /* 0x000fe20007810000 */
[----:B------:R-:W-:Y:S01]  /*54f0*/  STL [R1+0xd8], R184 ;  /* 0x0000d8b801007387 */ /* 0x000fe20000100800 */
[----:B------:R-:W-:Y:S01]  /*5500*/  USHF.L.U32 UR22, UR17, 0x1, URZ ;  /* 0x0000000111167899 */ /* 0x000fe2000800063f */
[----:B------:R-:W-:Y:S01]  /*5510*/  IMAD.WIDE.U32 R58, R107, -0x2daee0ad, RZ ;  /* 0xd2511f536b3a7825 */ /* 0x000fe200078e00ff */
[----:B------:R-:W-:Y:S01]  /*5520*/  FMNMX.FTZ R0, R33, R0, !PT ;  /* 0x0000000021007209 */ /* 0x000fe20007810000 */
[----:B------:R-:W-:Y:S01]  /*5530*/  STL [R1+0xd4], R183 ;  /* 0x0000d4b701007387 */ /* 0x000fe20000100800 */
[----:B------:R-:W-:Y:S01]  /*5540*/  ULOP3.LUT UR7, UR22, UR29, URZ, 0x3c, !UPT ;  /* 0x0000001d16077292 */ /* 0x000fe2000f8e3c3f */
[----:B------:R-:W-:Y:S01]  /*5550*/  LEA R177, R5, UR4, 0x1 ;  /* 0x0000000405b17c11 */ /* 0x000fe2000f8e08ff */
[----:B------:R-:W-:Y:S01]  /*5560*/  UIADD3 UR6, UR29, -0x4498517b, URZ ;  /* 0xbb67ae851d067890 */ /* 0x000fe2000fffe03f */
[----:B------:R-:W-:Y:S01]  /*5570*/  FMNMX.FTZ R0, R32, R0, !PT ;  /* 0x0000000020007209 */ /* 0x000fe20007810000 */
[----:B------:R-:W-:Y:S01]  /*5580*/  STL [R1+0xd0], R182 ;  /* 0x0000d0b601007387 */ /* 0x000fe20000100800 */
[----:B------:R-:W-:Y:S01]  /*5590*/  UIADD3 UR17, UR28, -0x61c88647, URZ ;  /* 0x9e3779b91c117890 */ /* 0x000fe2000fffe03f */
[--C-:B------:R-:W-:Y:S01]  /*55a0*/  IMAD R178, R4, 0x2, R177.reuse ;  /* 0x0000000204b27824 */ /* 0x100fe200078e02b1 */
[----:B------:R-:W-:Y:S01]  /*55b0*/  FMNMX.FTZ R0, R48, R0, !PT ;  /* 0x0000000030007209 */ /* 0x000fe20007810000 */
[----:B------:R-:W-:Y:S01]  /*55c0*/  STL [R1+0xcc], R181 ;  /* 0x0000ccb501007387 */ /* 0x000fe20000100800 */
[----:B------:R-:W-:Y:S01]  /*55d0*/  UIADD3 UR16, UR28, 0x3c6ef372, URZ ;  /* 0x3c6ef3721c107890 */ /* 0x000fe2000fffe03f */
[----:B------:R-:W-:Y:S01]  /*55e0*/  IMAD R180, R2, 0x2, R177 ;  /* 0x0000000202b47824 */ /* 0x000fe200078e02b1 */
[----:B------:R-:W-:Y:S01]  /*55f0*/  FMNMX.FTZ R0, R49, R0, !PT ;  /* 0x0000000031007209 */ /* 0x000fe20007810000 */
[----:B------:R-:W-:Y:S01]  /*5600*/  STL [R1+0xc8], R176 ;  /* 0x0000c8b001007387 */ /* 0x000fe20000100800 */
[----:B------:R-:W-:Y:S01]  /*5610*/  ULDC UR24, c[0x0][0x2ec] ;  /* 0x0000bb0000187ab9 */ /* 0x000fe20000000800 */
[----:B------:R-:W-:Y:S01]  /*5620*/  UIADD3 UR11, UR29, 0x76cf5d0a, URZ ;  /* 0x76cf5d0a1d0b7890 */ /* 0x000fe2000fffe03f */
[----:B------:R-:W-:Y:S01]  /*5630*/  FMNMX.FTZ R3, R50, R0, !PT ;  /* 0x0000000032037209 */ /* 0x000fe20007810000 */
        /* <DEDUP_REMOVED lines=8> */
[----:B------:R-:W-:Y:S01]  /*56c0*/  UIADD3 UR8, UR28, 0x78dde6e4, URZ ;  /* 0x78dde6e41c087890 */ /* 0x000fe2000fffe03f */
[----:B------:R-:W-:Y:S01]  /*56d0*/  FMNMX.FTZ R0, R41, R0, !PT ;  /* 0x0000000029007209 */ /* 0x000fe20007810000 */
[----:B------:R-:W-:Y:S01]  /*56e0*/  UIADD3 UR18, UR28, -0x4ab325aa, URZ ;  /* 0xb54cda561c127890 */ /* 0x000fe2000fffe03f */
[----:B------:R-:W-:Y:S01]  /*56f0*/  FMNMX.FTZ R3, R117, R3, !PT ;  /* 0x0000000375037209 */ /* 0x000fe20007810000 */
[----:B------:R-:W-:Y:S01]  /*5700*/  LDSM.16.MT88.4 R24, [R178+0xc000] ;  /* 0x00c00000b218783b */ /* 0x000fe20000004200 */
        /* <DEDUP_REMOVED lines=14> */
[----:B------:R-:W-:-:S02]  /*57f0*/  FMNMX.FTZ R3, R168, R3, !PT ;  /* 0x00000003a8037209 */ /* 0x000fc40007810000 */
[----:B------:R-:W-:Y:S01]  /*5800*/  FMNMX.FTZ R0, R202, R0, !PT ;  /* 0x00000000ca007209 */ /* 0x000fe20007810000 */
[----:B------:R-:W-:Y:S01]  /*5810*/  ULOP3.LUT UR22, UR22, UR29, URZ, 0x3c, !UPT ;  /* 0x0000001d16167292 */ /* 0x000fe2000f8e3c3f */
[----:B------:R-:W-:Y:S02]  /*5820*/  FMNMX.FTZ R3, R169, R3, !PT ;  /* 0x00000003a9037209 */ /* 0x000fe40007810000 */
[----:B------:R-:W-:Y:S02]  /*5830*/  FMNMX.FTZ R0, R170, R0, !PT ;  /* 0x00000000aa007209 */ /* 0x000fe40007810000 */
[----:B------:R-:W-:Y:S02]  /*5840*/  FMNMX.FTZ R3, R141, R3, !PT ;  /* 0x000000038d037209 */ /* 0x000fe40007810000 */
[----:B------:R-:W-:-:S03]  /*5850*/  FMNMX.FTZ R0, R171, R0, !PT ;  /* 0x00000000ab007209 */ /* 0x000fc60007810000 */
[----:B------:R-:W3:Y:S01]  /*5860*/  SHFL.BFLY PT, R6, R3, 0x2, 0x1f ;  /* 0x0c401f0003067f89 */ /* 0x000ee200000e0000 */
[----:B------:R-:W-:-:S04]  /*5870*/  FMNMX.FTZ R0, R172, R0, !PT ;  /* 0x00000000ac007209 */ /* 0x000fc80007810000 */
[----:B------:R-:W-:-:S04]  /*5880*/  FMNMX.FTZ R0, R200, R0, !PT ;  /* 0x00000000c8007209 */ /* 0x000fc80007810000 */
[----:B------:R-:W-:-:S04]  /*5890*/  FMNMX.FTZ R0, R175, R0, !PT ;  /* 0x00000000af007209 */ /* 0x000fc80007810000 */
[----:B------:R-:W-:-:S04]  /*58a0*/  FMNMX.FTZ R0, R174, R0, !PT ;  /* 0x00000000ae007209 */ /* 0x000fc80007810000 */
[----:B------:R-:W-:-:S05]  /*58b0*/  FMNMX.FTZ R0, R173, R0, !PT ;  /* 0x00000000ad007209 */ /* 0x000fca0007810000 */
[----:B------:R-:W4:Y:S01]  /*58c0*/  SHFL.BFLY PT, R7, R0, 0x2, 0x1f ;  /* 0x0c401f0000077f89 */ /* 0x000f2200000e0000 */
[----:B---3--:R-:W-:Y:S01]  /*58d0*/  FMNMX.FTZ R3, R3, R6, !PT ;  /* 0x0000000603037209 */ /* 0x008fe20007810000 */
[----:B------:R-:W-:-:S04]  /*58e0*/  IMAD.U32 R6, RZ, RZ, UR14 ;  /* 0x0000000eff067e24 */ /* 0x000fc8000f8e00ff */
[----:B-12---:R-:W-:Y:S01]  /*58f0*/  IMAD R8, R6, 0x4, R102 ;  /* 0x0000000406087824 */ /* 0x006fe200078e0266 */
[----:B------:R-:W-:Y:S01]  /*5900*/  LOP3.LUT R6, R105, UR28, RZ, 0x3c, !PT ;  /* 0x0000001c69067c12 */ /* 0x000fe2000f8e3cff */
[----:B------:R-:W1:Y:S02]  /*5910*/  SHFL.BFLY PT, R116, R3, 0x1, 0x1f ;  /* 0x0c201f0003747f89 */ /* 0x000e6400000e0000 */
[----:B------:R-:W-:Y:S02]  /*5920*/  IMAD.WIDE.U32 R54, R8, -0x326172a9, RZ ;  /* 0xcd9e8d5708367825 */ /* 0x000fe400078e00ff */
[----:B------:R-:W-:Y:S04]  /*5930*/  STL [R1+0xc], R8 ;  /* 0x00000c0801007387 */ /* 0x000fe80000100800 */
[----:B------:R2:W-:Y:S01]  /*5940*/  STL [R1+0x70], R6 ;  /* 0x0000700601007387 */ /* 0x0005e20000100800 */
[----:B----4-:R-:W-:-:S05]  /*5950*/  FMNMX.FTZ R0, R0, R7, !PT ;  /* 0x0000000700007209 */ /* 0x010fca0007810000 */
[----:B------:R-:W3:Y:S01]  /*5960*/  SHFL.BFLY PT, R11, R0, 0x1, 0x1f ;  /* 0x0c201f00000b7f89 */ /* 0x000ee200000e0000 */
[----:B-1----:R-:W-:-:S04]  /*5970*/  FMNMX.FTZ R116, R3, R116, !PT ;  /* 0x0000007403747209 */ /* 0x002fc80007810000 */
[C---:B------:R-:W-:Y:S01]  /*5980*/  FSETP.NEU.FTZ.AND P1, PT, R116.reuse, -INF , PT ;  /* 0xff8000007400780b */ /* 0x040fe20003f3d000 */
[----:B------:R-:W-:Y:S01]  /*5990*/  FMUL.FTZ R13, R116, UR24 ;  /* 0x00000018740d7c20 */ /* 0x000fe20008410000 */
[----:B--2---:R-:W-:-:S04]  /*59a0*/  LOP3.LUT R6, R55, R6, RZ, 0x3c, !PT ;  /* 0x0000000637067212 */ /* 0x004fc800078e3cff */
[----:B------:R-:W-:Y:S01]  /*59b0*/  FSEL R13, R13, RZ, P1 ;  /* 0x000000ff0d0d7208 */ /* 0x000fe20000800000 */
[----:B------:R-:W-:Y:S01]  /*59c0*/  IMAD.WIDE.U32 R52, R6, -0x2daee0ad, RZ ;  /* 0xd2511f5306347825 */ /* 0x000fe200078e00ff */
[----:B------:R-:W-:Y:S01]  /*59d0*/  LOP3.LUT R6, R59, UR7, RZ, 0x3c, !PT ;  /* 0x000000073b067c12 */ /* 0x000fe2000f8e3cff */
[----:B------:R-:W-:Y:S02]  /*59e0*/  UIADD3 UR7, UR29, -0x126145ec, URZ ;  /* 0xed9eba141d077890 */ /* 0x000fe4000fffe03f */
[----:B------:R-:W-:Y:S01]  /*59f0*/  FFMA.FTZ R10, R34, UR24, -R13 ;  /* 0x00000018220a7c23 */ /* 0x000fe2000801080d */
[----:B------:R-:W-:Y:S01]  /*5a00*/  LOP3.LUT R8, R53, UR6, R58, 0x96, !PT ;  /* 0x0000000635087c12 */ /* 0x000fe2000f8e963a */
[----:B------:R-:W-:Y:S01]  /*5a10*/  IMAD.WIDE.U32 R6, R6, -0x326172a9, RZ ;  /* 0xcd9e8d5706067825 */ /* 0x000fe200078e00ff */
[----:B------:R-:W-:Y:S01]  /*5a20*/  UIADD3 UR6, UR29, -0x56f99767, URZ ;  /* 0xa90668991d067890 */ /* 0x000fe2000fffe03f */
[----:B------:R-:W-:Y:S02]  /*5a30*/  MUFU.EX2 R252, R10 ;  /* 0x0000000a00fc7308 */ /* 0x000fe40000000800 */
[----:B------:R-:W-:Y:S01]  /*5a40*/  IMAD.WIDE.U32 R36, R8, -0x326172a9, RZ ;  /* 0xcd9e8d5708247825 */ /* 0x000fe200078e00ff */
[----:B------:R-:W-:-:S04]  /*5a50*/  LOP3.LUT R7, R7, UR17, R54, 0x96, !PT ;  /* 0x0000001107077c12 */ /* 0x000fc8000f8e9636 */
[----:B------:R-:W-:Y:S01]  /*5a60*/  LOP3.LUT R8, R37, UR16, R6, 0x96, !PT ;  /* 0x0000001025087c12 */ /* 0x000fe2000f8e9606 */
[----:B------:R-:W-:-:S04]  /*5a70*/  IMAD.WIDE.U32 R6, R7, -0x2daee0ad, RZ ;  /* 0xd2511f5307067825 */ /* 0x000fc800078e00ff */
[----:B------:R-:W-:Y:S01]  /*5a80*/  IMAD.WIDE.U32 R8, R8, -0x2daee0ad, RZ ;  /* 0xd2511f5308087825 */ /* 0x000fe200078e00ff */
[----:B------:R-:W-:-:S04]  /*5a90*/  LOP3.LUT R7, R7, UR11, R52, 0x96, !PT ;  /* 0x0000000b07077c12 */ /* 0x000fc8000f8e9634 */
[----:B------:R-:W-:Y:S01]  /*5aa0*/  LOP3.LUT R3, R9, UR9, R6, 0x96, !PT ;  /* 0x0000000909037c12 */ /* 0x000fe2000f8e9606 */
[----:B------:R-:W-:-:S04]  /*5ab0*/  IMAD.WIDE.U32 R6, R7, -0x326172a9, RZ ;  /* 0xcd9e8d5707067825 */ /* 0x000fc800078e00ff */
[----:B------:R-:W-:-:S04]  /*5ac0*/  IMAD.WIDE.U32 R18, R3, -0x326172a9, RZ ;  /* 0xcd9e8d5703127825 */ /* 0x000fc800078e00ff */
[----:B------:R-:W-:Y:S01]  /*5ad0*/  FFMA.FTZ R3, R35, UR24, -R13 ;  /* 0x0000001823037c23 */ /* 0x000fe2000801080d */
[----:B------:R-:W-:-:S03]  /*5ae0*/  LOP3.LUT R7, R7, UR10, R36, 0x96, !PT ;  /* 0x0000000a07077c12 */ /* 0x000fc6000f8e9624 */
[----:B------:R3:W-:Y:S01]  /*5af0*/  MUFU.EX2 R176, R3 ;  /* 0x0000000300b07308 */ /* 0x0007e20000000800 */
[----:B------:R-:W-:Y:S01]  /*5b00*/  LOP3.LUT R9, R19, UR8, R6, 0x96, !PT ;  /* 0x0000000813097c12 */ /* 0x000fe2000f8e9606 */
[----:B------:R-:W-:-:S04]  /*5b10*/  IMAD.WIDE.U32 R6, R7, -0x2daee0ad, RZ ;  /* 0xd2511f5307067825 */ /* 0x000fc800078e00ff */
[----:B------:R-:W-:-:S05]  /*5b20*/  IMAD.WIDE.U32 R38, R9, -0x2daee0ad, RZ ;  /* 0xd2511f5309267825 */ /* 0x000fca00078e00ff */
[----:B------:R-:W-:-:S05]  /*5b30*/  LOP3.LUT R16, R39, UR6, R6, 0x96, !PT ;  /* 0x0000000627107c12 */ /* 0x000fca000f8e9606 */
[----:B------:R-:W-:Y:S01]  /*5b40*/  IMAD.WIDE.U32 R16, R16, -0x326172a9, RZ ;  /* 0xcd9e8d5710107825 */ /* 0x000fe200078e00ff */
[----:B---3--:R-:W-:-:S03]  /*5b50*/  FMNMX.FTZ R3, R0, R11, !PT ;  /* 0x0000000b00037209 */ /* 0x008fc60007810000 */
[----:B------:R-:W-:Y:S01]  /*5b60*/  FFMA.FTZ R0, R33, UR24, -R13 ;  /* 0x0000001821007c23 */ /* 0x000fe2000801080d */
[----:B------:R-:W-:Y:S02]  /*5b70*/  LOP3.LUT R11, R7, UR7, R8, 0x96, !PT ;  /* 0x00000007070b7c12 */ /* 0x000fe4000f8e9608 */
[C---:B------:R-:W-:Y:S01]  /*5b80*/  FSETP.NEU.FTZ.AND P1, PT, R3.reuse, -INF , PT ;  /* 0xff8000000300780b */ /* 0x040fe20003f3d000 */
[----:B------:R-:W-:Y:S01]  /*5b90*/  FMUL.FTZ R12, R3, UR24 ;  /* 0x00000018030c7c20 */ /* 0x000fe20008410000 */
[----:B------:R1:W-:Y:S01]  /*5ba0*/  MUFU.EX2 R204, R0 ;  /* 0x0000000000cc7308 */ /* 0x0003e20000000800 */
[----:B------:R-:W-:Y:S01]  /*5bb0*/  SHF.R.U32.HI R9, RZ, 0x18, R16 ;  /* 0x00000018ff097819 */ /* 0x000fe20000011610 */
[----:B------:R-:W-:Y:S01]  /*5bc0*/  IMAD.WIDE.U32 R56, R11, -0x326172a9, RZ ;  /* 0xcd9e8d570b387825 */ /* 0x000fe200078e00ff */
[----:B------:R-:W-:Y:S02]  /*5bd0*/  LOP3.LUT R10, R16, 0xff, RZ, 0xc0, !PT ;  /* 0x000000ff100a7812 */ /* 0x000fe400078ec0ff */
[----:B------:R-:W-:-:S05]  /*5be0*/  FSEL R12, R12, RZ, P1 ;  /* 0x000000ff0c0c7208 */ /* 0x000fca0000800000 */
[--C-:B------:R-:W-:Y:S01]  /*5bf0*/  FFMA.FTZ R6, R42, UR24, -R12.reuse ;  /* 0x000000182a067c23 */ /* 0x100fe2000801080c */
[--C-:B------:R-:W-:Y:S01]  /*5c00*/  FFMA.FTZ R8, R43, UR24, -R12.reuse ;  /* 0x000000182b087c23 */ /* 0x100fe2000801080c */
[----:B------:R-:W-:Y:S02]  /*5c10*/  FFMA.FTZ R5, R40, UR24, -R12 ;  /* 0x0000001828057c23 */ /* 0x000fe4000801080c */
[----:B------:R2:W-:Y:S01]  /*5c20*/  MUFU.EX2 R215, R6 ;  /* 0x0000000600d77308 */ /* 0x0005e20000000800 */
[----:B-1----:R-:W-:Y:S02]  /*5c30*/  FFMA.FTZ R0, R32, UR24, -R13 ;  /* 0x0000001820007c23 */ /* 0x002fe4000801080d */
[----:B------:R-:W-:Y:S05]  /*5c40*/  LDSM.16.MT88.4 R32, [R179+0xc000] ;  /* 0x00c00000b320783b */ /* 0x000fea0000004200 */
[----:B------:R1:W3:Y:S08]  /*5c50*/  MUFU.EX2 R214, R0 ;  /* 0x0000000000d67308 */ /* 0x0002f00000000800 */
[----:B------:R4:W4:Y:S01]  /*5c60*/  MUFU.EX2 R205, R8 ;  /* 0x0000000800cd7308 */ /* 0x0009220000000800 */
[----:B--2---:R-:W-:-:S07]  /*5c70*/  SHF.R.U32.HI R6, RZ, 0x10, R16 ;  /* 0x00000010ff067819 */ /* 0x004fce0000011610 */
[----:B------:R2:W-:Y:S01]  /*5c80*/  MUFU.EX2 R181, R5 ;  /* 0x0000000500b57308 */ /* 0x0005e20000000800 */
[----:B-1----:R-:W-:Y:S02]  /*5c90*/  LOP3.LUT R0, R16, 0xffff, RZ, 0xc0, !PT ;  /* 0x0000ffff10007812 */ /* 0x002fe400078ec0ff */
[----:B---3--:R-:W-:Y:S02]  /*5ca0*/  F2FP.BF16.F32.PACK_AB R2, R214, R204 ;  /* 0x000000ccd602723e */ /* 0x008fe400000010ff */
[----:B------:R-:W-:Y:S02]  /*5cb0*/  SHF.R.U32.HI R7, RZ, 0x8, R0 ;  /* 0x00000008ff077819 */ /* 0x000fe40000011600 */
[----:B------:R-:W-:Y:S01]  /*5cc0*/  LOP3.LUT R0, R6, 0xff, RZ, 0xc0, !PT ;  /* 0x000000ff06007812 */ /* 0x000fe200078ec0ff */
[----:B------:R-:W-:Y:S01]  /*5cd0*/  FFMA.FTZ R6, R41, UR24, -R12 ;  /* 0x0000001829067c23 */ /* 0x000fe2000801080c */
[----:B------:R-:W-:Y:S01]  /*5ce0*/  PRMT R15, R10, 0x5410, R7 ;  /* 0x000054100a0f7816 */ /* 0x000fe20000000007 */
[----:B------:R-:W1:Y:S01]  /*5cf0*/  LDSM.16.MT88.4 R40, [R177+0xc000] ;  /* 0x00c00000b128783b */ /* 0x000e620000004200 */
[----:B------:R-:W-:Y:S01]  /*5d00*/  PRMT R14, R0, 0x5410, R9 ;  /* 0x00005410000e7816 */ /* 0x000fe20000000009 */
[----:B------:R3:W3:Y:S01]  /*5d10*/  MUFU.EX2 R182, R6 ;  /* 0x0000000600b67308 */ /* 0x0006e20000000800 */
[----:B------:R-:W-:-:S02]  /*5d20*/  LOP3.LUT R0, R17, UR18, R56, 0x96, !PT ;  /* 0x0000001211007c12 */ /* 0x000fc4000f8e9638 */
[----:B------:R-:W-:Y:S02]  /*5d30*/  PRMT R160, R2, 0x7610, R160 ;  /* 0x0000761002a07816 */ /* 0x000fe400000000a0 */
[C---:B------:R-:W-:Y:S02]  /*5d40*/  LOP3.LUT R4, R0.reuse, 0xffff, RZ, 0xc0, !PT ;  /* 0x0000ffff00047812 */ /* 0x040fe400078ec0ff */
[----:B----4-:R-:W-:Y:S02]  /*5d50*/  LOP3.LUT R8, R0, 0xff, RZ, 0xc0, !PT ;  /* 0x000000ff00087812 */ /* 0x010fe400078ec0ff */
[----:B------:R-:W-:Y:S02]  /*5d60*/  SHF.R.U32.HI R4, RZ, 0x8, R4 ;  /* 0x00000008ff047819 */ /* 0x000fe40000011604 */
[--C-:B--2---:R-:W-:Y:S02]  /*5d70*/  SHF.R.U32.HI R5, RZ, 0x10, R0.reuse ;  /* 0x00000010ff057819 */ /* 0x104fe40000011600 */
[----:B------:R-:W-:-:S02]  /*5d80*/  SHF.R.U32.HI R7, RZ, 0x18, R0 ;  /* 0x00000018ff077819 */ /* 0x000fc40000011600 */
[----:B------:R-:W-:Y:S02]  /*5d90*/  LOP3.LUT R0, R5, 0xff, RZ, 0xc0, !PT ;  /* 0x000000ff05007812 */ /* 0x000fe400078ec0ff */
[----:B---3--:R-:W-:Y:S02]  /*5da0*/  PRMT R6, R8, 0x5410, R4 ;  /* 0x0000541008067816 */ /* 0x008fe40000000004 */
[----:B------:R-:W-:Y:S01]  /*5db0*/  F2FP.BF16.F32.PACK_AB R4, R176, R252 ;  /* 0x000000fcb004723e */ /* 0x000fe200000010ff */
[----:B------:R-:W-:Y:S01]  /*5dc0*/  LDSM.16.MT88.4 R8, [R177+0xe000] ;  /* 0x00e00000b108783b */ /* 0x000fe20000004200 */
[----:B------:R-:W-:Y:S02]  /*5dd0*/  PRMT R5, R0, 0x5410, R7 ;  /* 0x0000541000057816 */ /* 0x000fe40000000007 */
[C---:B------:R-:W-:Y:S02]  /*5de0*/  PRMT R156, R4.reuse, 0x7610, R156 ;  /* 0x00007610049c7816 */ /* 0x040fe4000000009c */
[----:B------:R-:W-:Y:S01]  /*5df0*/  PRMT R158, R4, 0x7632, R158 ;  /* 0x00007632049e7816 */ /* 0x000fe2000000009e */
[----:B------:R-:W-:Y:S01]  /*5e00*/  IMAD.U32 R4, RZ, RZ, UR12 ;  /* 0x0000000cff047e24 */ /* 0x000fe2000f8e00ff */
[----:B------:R-:W-:-:S02]  /*5e10*/  F2FP.BF16.F32.PACK_AB R0, R205, R215 ;  /* 0x000000d7cd00723e */ /* 0x000fc400000010ff */
[----:B------:R-:W-:Y:S02]  /*5e20*/  PRMT R159, R2, 0x7632, R159 ;  /* 0x00007632029f7816 */ /* 0x000fe4000000009f */
[C---:B------:R-:W-:Y:S02]  /*5e30*/  PRMT R157, R0.reuse, 0x7610, R157 ;  /* 0x00007610009d7816 */ /* 0x040fe4000000009d */
[----:B------:R-:W-:Y:S02]  /*5e40*/  PRMT R161, R0, 0x7632, R161 ;  /* 0x0000763200a17816 */ /* 0x000fe400000000a1 */
[----:B------:R-:W-:Y:S02]  /*5e50*/  LEA R0, R4, UR12, 0x10 ;  /* 0x0000000c04007c11 */ /* 0x000fe4000f8e80ff */
[----:B------:R-:W-:-:S03]  /*5e60*/  F2FP.BF16.F32.PACK_AB R4, R182, R181 ;  /* 0x000000b5b604723e */ /* 0x000fc600000010ff */
[--C-:B------:R-:W-:Y:S02]  /*5e70*/  HSET2.LE.AND R2, R6, R0.reuse, PT ;  /* 0x0000000006027233 */ /* 0x100fe40003803000 */
[C---:B------:R-:W-:Y:S02]  /*5e80*/  PRMT R163, R4.reuse, 0x7610, R163 ;  /* 0x0000761004a37816 */ /* 0x040fe400000000a3 */
[----:B------:R-:W-:Y:S02]  /*5e90*/  PRMT R162, R4, 0x7632, R162 ;  /* 0x0000763204a27816 */ /* 0x000fe400000000a2 */
[----:B------:R-:W-:Y:S02]  /*5ea0*/  HSET2.LE.AND R5, R5, R0, PT ;  /* 0x0000000005057233 */ /* 0x000fe40003803000 */
[----:B------:R-:W-:Y:S02]  /*5eb0*/  PRMT R4, R156, 0x5410, R158 ;  /* 0x000054109c047816 */ /* 0x000fe4000000009e */
[----:B------:R-:W-:-:S02]  /*5ec0*/  PRMT R6, R157, 0x5410, R161 ;  /* 0x000054109d067816 */ /* 0x000fc400000000a1 */
[----:B------:R-:W-:Y:S02]  /*5ed0*/  LOP3.LUT R4, R2, R4, RZ, 0xc0, !PT ;  /* 0x0000000402047212 */ /* 0x000fe400078ec0ff */
[--C-:B------:R-:W-:Y:S02]  /*5ee0*/  HSET2.LE.AND R2, R15, R0.reuse, PT ;  /* 0x000000000f027233 */ /* 0x100fe40003803000 */
[----:B------:R-:W-:Y:S02]  /*5ef0*/  LOP3.LUT R5, R5, R6, RZ, 0xc0, !PT ;  /* 0x0000000605057212 */ /* 0x000fe400078ec0ff */
[----:B------:R-:W-:Y:S02]  /*5f00*/  PRMT R6, R160, 0x5410, R159 ;  /* 0x00005410a0067816 */ /* 0x000fe4000000009f */
[----:B------:R-:W-:Y:S02]  /*5f10*/  HSET2.LE.AND R7, R14, R0, PT ;  /* 0x000000000e077233 */ /* 0x000fe40003803000 */
[----:B------:R-:W-:-:S02]  /*5f20*/  LOP3.LUT R6, R2, R6, RZ, 0xc0, !PT ;  /* 0x0000000602067212 */ /* 0x000fc400078ec0ff */
[----:B------:R-:W-:-:S04]  /*5f30*/  PRMT R2, R163, 0x5410, R162 ;  /* 0x00005410a3027816 */ /* 0x000fc800000000a2 */
[----:B------:R-:W-:Y:S01]  /*5f40*/  LOP3.LUT R7, R7, R2, RZ, 0xc0, !PT ;  /* 0x0000000207077212 */ /* 0x000fe200078ec0ff */
[----:B------:R-:W-:-:S04]  /*5f50*/  FFMA.FTZ R2, R48, UR24, -R13 ;  /* 0x0000001830027c23 */ /* 0x000fc8000801080d */
[----:B------:R2:W-:Y:S02]  /*5f60*/  MUFU.EX2 R183, R2 ;  /* 0x0000000200b77308 */ /* 0x0005e40000000800 */
[C---:B------:R-:W-:Y:S06]  /*5f70*/  HMMA.16816.F32.BF16 R144, R4.reuse, R24, RZ ;  /* 0x000000180490723c */ /* 0x040fec00000418ff */
[C---:B------:R-:W-:Y:S01]  /*5f80*/  HMMA.16816.F32.BF16 R136, R4.reuse, R26, RZ ;  /* 0x0000001a0488723c */ /* 0x040fe200000418ff */
[----:B------:R-:W3:Y:S05]  /*5f90*/  LDSM.16.MT88.4 R24, [R180+0xe000] ;  /* 0x00e00000b418783b */ /* 0x000eea0000004200 */
[----:B-1----:R-:W-:Y:S01]  /*5fa0*/  HMMA.16816.F32.BF16 R104, R4, R40, RZ ;  /* 0x000000280468723c */ /* 0x002fe200000418ff */
[----:B--2---:R-:W-:-:S05]  /*5fb0*/  FFMA.FTZ R2, R49, UR24, -R13 ;  /* 0x0000001831027c23 */ /* 0x004fca000801080d */
[C---:B------:R-:W-:Y:S01]  /*5fc0*/  HMMA.16816.F32.BF16 R128, R4.reuse, R42, RZ ;  /* 0x0000002a0480723c */ /* 0x040fe200000418ff */
[----:B------:R-:W-:Y:S01]  /*5fd0*/  LDSM.16.MT88.4 R40, [R177+0x10000] ;  /* 0x01000000b128783b */ /* 0x000fe20000004200 */
[----:B------:R1:W2:Y:S04]  /*5fe0*/  MUFU.EX2 R142, R2 ;  /* 0x00000002008e7308 */ /* 0x0002a80000000800 */
[C---:B------:R-:W-:Y:S06]  /*5ff0*/  HMMA.16816.F32.BF16 R132, R4.reuse, R28, RZ ;  /* 0x0000001c0484723c */ /* 0x040fec00000418ff */
[C---:B------:R-:W-:Y:S01]  /*6000*/  HMMA.16816.F32.BF16 R124, R4.reuse, R30, RZ ;  /* 0x0000001e047c723c */ /* 0x040fe200000418ff */
[----:B------:R-:W4:Y:S05]  /*6010*/  LDSM.16.MT88.4 R28, [R179+0xe000] ;  /* 0x00e00000b31c783b */ /* 0x000f2a0000004200 */
[----:B------:R-:W-:Y:S01]  /*6020*/  HMMA.16816.F32.BF16 R120, R4, R32, RZ ;  /* 0x000000200478723c */ /* 0x000fe200000418ff */
[----:B-1----:R-:W-:-:S04]  /*6030*/  FFMA.FTZ R2, R50, UR24, -R13 ;  /* 0x0000001832027c23 */ /* 0x002fc8000801080d */
[----:B------:R1:W-:Y:S01]  /*6040*/  MUFU.EX2 R216, R2 ;  /* 0x0000000200d87308 */ /* 0x0003e20000000800 */
[C---:B------:R-:W-:Y:S01]  /*6050*/  HMMA.16816.F32.BF16 R108, R4.reuse, R34, RZ ;  /* 0x00000022046c723c */ /* 0x040fe200000418ff */
[----:B------:R-:W2:Y:S05]  /*6060*/  LDSM.16.MT88.4 R32, [R178+0x10000] ;  /* 0x01000000b220783b */ /* 0x000eaa0000004200 */
[C---:B---3--:R-:W-:Y:S06]  /*6070*/  HMMA.16816.F32.BF16 R92, R4.reuse, R24, RZ ;  /* 0x00000018045c723c */ /* 0x048fec00000418ff */
[----:B------:R-:W-:Y:S01]  /*6080*/  HMMA.16816.F32.BF16 R80, R4, R26, RZ ;  /* 0x0000001a0450723c */ /* 0x000fe200000418ff */
[----:B------:R-:W3:Y:S01]  /*6090*/  LDSM.16.MT88.4 R24, [R180+0x10000] ;  /* 0x01000000b418783b */ /* 0x000ee20000004200 */
[----:B-1----:R-:W-:-:S04]  /*60a0*/  LOP3.LUT R2, R57, UR4, R18, 0x96, !PT ;  /* 0x0000000439027c12 */ /* 0x002fc8000f8e9612 */
[----:B------:R-:W-:Y:S01]  /*60b0*/  HMMA.16816.F32.BF16 R112, R4, R8, RZ ;  /* 0x000000080470723c */ /* 0x000fe200000418ff */
[----:B------:R-:W-:-:S04]  /*60c0*/  IMAD.WIDE.U32 R14, R2, -0x2daee0ad, RZ ;  /* 0xd2511f53020e7825 */ /* 0x000fc800078e00ff */
[--C-:B------:R-:W-:Y:S01]  /*60d0*/  FFMA.FTZ R2, R64, UR24, -R12.reuse ;  /* 0x0000001840027c23 */ /* 0x100fe2000801080c */
[C---:B------:R-:W-:Y:S01]  /*60e0*/  HMMA.16816.F32.BF16 R88, R4.reuse, R20, RZ ;  /* 0x000000140458723c */ /* 0x040fe200000418ff */
[----:B------:R-:W-:Y:S02]  /*60f0*/  FFMA.FTZ R8, R51, UR24, -R13 ;  /* 0x0000001833087c23 */ /* 0x000fe4000801080d */
[----:B------:R1:W-:Y:S01]  /*6100*/  MUFU.EX2 R203, R2 ;  /* 0x0000000200cb7308 */ /* 0x0003e20000000800 */
[----:B------:R-:W-:Y:S01]  /*6110*/  FFMA.FTZ R9, R65, UR24, -R12 ;  /* 0x0000001841097c23 */ /* 0x000fe2000801080c */
[----:B------:R-:W-:Y:S01]  /*6120*/  SHF.R.U32.HI R18, RZ, 0x18, R14 ;  /* 0x00000018ff127819 */ /* 0x000fe2000001160e */
[----:B------:R-:W-:Y:S01]  /*6130*/  LDSM.16.MT88.4 R48, [R177+0xc800] ;  /* 0x00c80000b130783b */ /* 0x000fe20000004200 */
[----:B------:R-:W-:Y:S01]  /*6140*/  HMMA.16816.F32.BF16 R100, R4, R10, RZ ;  /* 0x0000000a0464723c */ /* 0x000fe200000418ff */
[----:B------:R-:W-:-:S03]  /*6150*/  LOP3.LUT R53, R14, 0xff, RZ, 0xc0, !PT ;  /* 0x000000ff0e357812 */ /* 0x000fc600078ec0ff */
[----:B------:R2:W3:Y:S02]  /*6160*/  MUFU.EX2 R207, R8 ;  /* 0x0000000800cf7308 */ /* 0x0004e40000000800 */
[----:B------:R-:W-:Y:S01]  /*6170*/  HMMA.16816.F32.BF16 R84, R4, R22, RZ ;  /* 0x000000160454723c */ /* 0x000fe200000418ff */
[----:B------:R-:W-:-:S05]  /*6180*/  FFMA.FTZ R10, R67, UR24, -R12 ;  /* 0x00000018430a7c23 */ /* 0x000fca000801080c */
[----:B------:R3:W3:Y:S01]  /*6190*/  MUFU.EX2 R206, R9 ;  /* 0x0000000900ce7308 */ /* 0x0006e20000000800 */
[----:B-1----:R-:W-:Y:S01]  /*61a0*/  LOP3.LUT R2, R14, 0xffff, RZ, 0xc0, !PT ;  /* 0x0000ffff0e027812 */ /* 0x002fe200078ec0ff */
[----:B----4-:R-:W-:Y:S03]  /*61b0*/  HMMA.16816.F32.BF16 R76, R4, R28, RZ ;  /* 0x0000001c044c723c */ /* 0x010fe600000418ff */
[----:B------:R-:W-:-:S03]  /*61c0*/  SHF.R.U32.HI R2, RZ, 0x8, R2 ;  /* 0x00000008ff027819 */ /* 0x000fc60000011602 */
[----:B------:R1:W-:Y:S01]  /*61d0*/  MUFU.EX2 R143, R10 ;  /* 0x0000000a008f7308 */ /* 0x0003e20000000800 */
[----:B--2---:R-:W-:Y:S01]  /*61e0*/  LOP3.LUT R8, R14, 0xff, RZ, 0xc0, !PT ;  /* 0x000000ff0e087812 */ /* 0x004fe200078ec0ff */
[C---:B------:R-:W-:Y:S01]  /*61f0*/  HMMA.16816.F32.BF16 R72, R4.reuse, R30, RZ ;  /* 0x0000001e0448723c */ /* 0x040fe200000418ff */
[----:B------:R-:W-:Y:S02]  /*6200*/  LDSM.16.MT88.4 R28, [R177+0xe800] ;  /* 0x00e80000b11c783b */ /* 0x000fe40000004200 */
[----:B------:R-:W-:Y:S01]  /*6210*/  PRMT R20, R8, 0x5410, R2 ;  /* 0x0000541008147816 */ /* 0x000fe20000000002 */
[----:B------:R-:W-:Y:S01]  /*6220*/  FFMA.FTZ R8, R66, UR24, -R12 ;  /* 0x0000001842087c23 */ /* 0x000fe2000801080c */
[----:B------:R-:W-:Y:S01]  /*6230*/  LOP3.LUT R2, R15, UR25, R38, 0x96, !PT ;  /* 0x000000190f027c12 */ /* 0x000fe2000f8e9626 */
[----:B------:R-:W-:Y:S02]  /*6240*/  HMMA.16816.F32.BF16 R64, R4, R40, RZ ;  /* 0x000000280440723c */ /* 0x000fe400000418ff */
[----:B------:R2:W4:Y:S01]  /*6250*/  MUFU.EX2 R184, R8 ;  /* 0x0000000800b87308 */ /* 0x0005220000000800 */
[----:B---3--:R-:W-:-:S02]  /*6260*/  SHF.R.U32.HI R9, RZ, 0x10, R2 ;  /* 0x00000010ff097819 */ /* 0x008fc40000011602 */
[----:B------:R-:W-:Y:S01]  /*6270*/  LOP3.LUT R19, R2, 0xff, RZ, 0xc0, !PT ;  /* 0x000000ff02137812 */ /* 0x000fe200078ec0ff */
[----:B------:R-:W-:Y:S01]  /*6280*/  HMMA.16816.F32.BF16 R40, R4, R42, RZ ;  /* 0x0000002a0428723c */ /* 0x000fe200000418ff */
[----:B-1----:R-:W-:-:S05]  /*6290*/  SHF.R.U32.HI R10, RZ, 0x18, R2 ;  /* 0x00000018ff0a7819 */ /* 0x002fca0000011602 */
[C---:B------:R-:W-:Y:S06]  /*62a0*/  HMMA.16816.F32.BF16 R60, R4.reuse, R32, RZ ;  /* 0x00000020043c723c */ /* 0x040fec00000418ff */
[C---:B------:R-:W-:Y:S01]  /*62b0*/  HMMA.16816.F32.BF16 R68, R4.reuse, R34, RZ ;  /* 0x000000220444723c */ /* 0x040fe200000418ff */
[----:B--2---:R-:W-:Y:S01]  /*62c0*/  SHF.R.U32.HI R8, RZ, 0x10, R14 ;  /* 0x00000010ff087819 */ /* 0x004fe2000001160e */
[----:B------:R-:W-:Y:S03]  /*62d0*/  LDSM.16.MT88.4 R32, [R178+0xe800] ;  /* 0x00e80000b220783b */ /* 0x000fe60000004200 */
[----:B------:R-:W-:Y:S01]  /*62e0*/  LOP3.LUT R11, R8, 0xff, RZ, 0xc0, !PT ;  /* 0x000000ff080b7812 */ /* 0x000fe200078ec0ff */
[----:B------:R-:W-:Y:S01]  /*62f0*/  HMMA.16816.F32.BF16 R96, R4, R24, RZ ;  /* 0x000000180460723c */ /* 0x000fe200000418ff */
[----:B------:R-:W-:-:S02]  /*6300*/  LOP3.LUT R8, R2, 0xffff, RZ, 0xc0, !PT ;  /* 0x0000ffff02087812 */ /* 0x000fc400078ec0ff */
[----:B------:R-:W-:Y:S02]  /*6310*/  LOP3.LUT R2, R9, 0xff, RZ, 0xc0, !PT ;  /* 0x000000ff09027812 */ /* 0x000fe400078ec0ff */
[----:B------:R-:W-:Y:S01]  /*6320*/  F2FP.BF16.F32.PACK_AB R9, R142, R183 ;  /* 0x000000b78e09723e */ /* 0x000fe200000010ff */
[C---:B------:R-:W-:Y:S01]  /*6330*/  HMMA.16816.F32.BF16 R164, R4.reuse, R26, RZ ;  /* 0x0000001a04a4723c */ /* 0x040fe200000418ff */
[----:B------:R-:W-:Y:S01]  /*6340*/  SHF.R.U32.HI R8, RZ, 0x8, R8 ;  /* 0x00000008ff087819 */ /* 0x000fe20000011608 */
[----:B------:R-:W-:Y:S01]  /*6350*/  LDSM.16.MT88.4 R24, [R178+0xc800] ;  /* 0x00c80000b218783b */ /* 0x000fe20000004200 */
[C---:B------:R-:W-:Y:S02]  /*6360*/  PRMT R155, R9.reuse, 0x7610, R155 ;  /* 0x00007610099b7816 */ /* 0x040fe4000000009b */
[----:B------:R-:W-:Y:S01]  /*6370*/  PRMT R152, R9, 0x7632, R152 ;  /* 0x0000763209987816 */ /* 0x000fe20000000098 */
[----:B------:R-:W-:Y:S01]  /*6380*/  HMMA.16816.F32.BF16 R232, R4, R44, RZ ;  /* 0x0000002c04e8723c */ /* 0x000fe200000418ff */
[----:B------:R-:W-:-:S02]  /*6390*/  PRMT R10, R2, 0x5410, R10 ;  /* 0x00005410020a7816 */ /* 0x000fc4000000000a */
[----:B------:R-:W-:Y:S02]  /*63a0*/  F2FP.BF16.F32.PACK_AB R9, R207, R216 ;  /* 0x000000d8cf09723e */ /* 0x000fe400000010ff */
[----:B------:R-:W-:Y:S01]  /*63b0*/  PRMT R18, R11, 0x5410, R18 ;  /* 0x000054100b127816 */ /* 0x000fe20000000012 */
[----:B------:R-:W-:Y:S01]  /*63c0*/  HMMA.16816.F32.BF16 R208, R4, R46, RZ ;  /* 0x0000002e04d0723c */ /* 0x000fe200000418ff */
[----:B------:R-:W1:Y:S01]  /*63d0*/  LDSM.16.MT88.4 R4, [R179+0xc800] ;  /* 0x00c80000b304783b */ /* 0x000e620000004200 */
[----:B------:R-:W-:Y:S02]  /*63e0*/  PRMT R11, R19, 0x5410, R8 ;  /* 0x00005410130b7816 */ /* 0x000fe40000000008 */
[----:B------:R-:W-:Y:S02]  /*63f0*/  F2FP.BF16.F32.PACK_AB R2, R206, R203 ;  /* 0x000000cbce02723e */ /* 0x000fe400000010ff */
[C---:B------:R-:W-:Y:S02]  /*6400*/  PRMT R151, R9.reuse, 0x7610, R151 ;  /* 0x0000761009977816 */ /* 0x040fe40000000097 */
[----:B------:R-:W-:-:S02]  /*6410*/  PRMT R150, R9, 0x7632, R150 ;  /* 0x0000763209967816 */ /* 0x000fc40000000096 */
[----:B----4-:R-:W-:Y:S02]  /*6420*/  F2FP.BF16.F32.PACK_AB R8, R143, R184 ;  /* 0x000000b88f08723e */ /* 0x010fe400000010ff */
[--C-:B------:R-:W-:Y:S02]  /*6430*/  HSET2.LE.AND R9, R10, R0.reuse, PT ;  /* 0x000000000a097233 */ /* 0x100fe40003803000 */
[--C-:B------:R-:W-:Y:S02]  /*6440*/  HSET2.LE.AND R10, R20, R0.reuse, PT ;  /* 0x00000000140a7233 */ /* 0x100fe40003803000 */
[----:B------:R-:W2:Y:S01]  /*6450*/  LDSM.16.MT88.4 R20, [R180+0xc800] ;  /* 0x00c80000b414783b */ /* 0x000ea20000004200 */
[C---:B------:R-:W-:Y:S02]  /*6460*/  PRMT R154, R2.reuse, 0x7610, R154 ;  /* 0x00007610029a7816 */ /* 0x040fe4000000009a */
[----:B------:R-:W-:Y:S02]  /*6470*/  PRMT R153, R2, 0x7632, R153 ;  /* 0x0000763202997816 */ /* 0x000fe40000000099 */
[----:B------:R-:W-:-:S02]  /*6480*/  HSET2.LE.AND R2, R11, R0, PT ;  /* 0x000000000b027233 */ /* 0x000fc40003803000 */
[C---:B------:R-:W-:Y:S02]  /*6490*/  PRMT R149, R8.reuse, 0x7610, R149 ;  /* 0x0000761008957816 */ /* 0x040fe40000000095 */
[----:B------:R-:W-:Y:S02]  /*64a0*/  PRMT R148, R8, 0x7632, R148 ;  /* 0x0000763208947816 */ /* 0x000fe40000000094 */
[----:B------:R-:W-:Y:S02]  /*64b0*/  PRMT R8, R155, 0x5410, R152 ;  /* 0x000054109b087816 */ /* 0x000fe40000000098 */
[----:B------:R-:W-:Y:S02]  /*64c0*/  PRMT R11, R151, 0x5410, R150 ;  /* 0x00005410970b7816 */ /* 0x000fe40000000096 */
[----:B------:R-:W-:Y:S02]  /*64d0*/  LOP3.LUT R8, R2, R8, RZ, 0xc0, !PT ;  /* 0x0000000802087212 */ /* 0x000fe400078ec0ff */
[----:B------:R-:W-:-:S02]  /*64e0*/  PRMT R2, R154, 0x5410, R153 ;  /* 0x000054109a027816 */ /* 0x000fc40000000099 */
[----:B------:R-:W-:Y:S02]  /*64f0*/  LOP3.LUT R10, R10, R11, RZ, 0xc0, !PT ;  /* 0x0000000b0a0a7212 */ /* 0x000fe400078ec0ff */
[----:B------:R-:W-:Y:S02]  /*6500*/  LOP3.LUT R9, R9, R2, RZ, 0xc0, !PT ;  /* 0x0000000209097212 */ /* 0x000fe400078ec0ff */
[----:B------:R-:W-:Y:S02]  /*6510*/  HSET2.LE.AND R2, R18, R0, PT ;  /* 0x0000000012027233 */ /* 0x000fe40003803000 */
[----:B------:R-:W-:-:S04]  /*6520*/  PRMT R11, R149, 0x5410, R148 ;  /* 0x00005410950b7816 */ /* 0x000fc80000000094 */
[----:B------:R-:W-:Y:S02]  /*6530*/  LOP3.LUT R11, R2, R11, RZ, 0xc0, !PT ;  /* 0x0000000b020b7212 */ /* 0x000fe400078ec0ff */
[----:B------:R-:W-:-:S05]  /*6540*/  LOP3.LUT R2, R59, UR22, RZ, 0x3c, !PT ;  /* 0x000000163b027c12 */ /* 0x000fca000f8e3cff */
[C---:B-1----:R-:W-:Y:S06]  /*6550*/  HMMA.16816.F32.BF16 R120, R8.reuse, R4, R120 ;  /* 0x000000040878723c */ /* 0x042fec0000041878 */
[C---:B------:R-:W-:Y:S01]  /*6560*/  HMMA.16816.F32.BF16 R108, R8.reuse, R6, R108 ;  /* 0x00000006086c723c */ /* 0x040fe2000004186c */
[----:B------:R-:W1:Y:S05]  /*6570*/  LDSM.16.MT88.4 R4, [R180+0xe800] ;  /* 0x00e80000b404783b */ /* 0x000e6a0000004200 */
[C---:B--2---:R-:W-:Y:S06]  /*6580*/  HMMA.16816.F32.BF16 R244, R8.reuse, R20, R132 ;  /* 0x0000001408f4723c */ /* 0x044fec0000041884 */
[C---:B------:R-:W-:Y:S01]  /*6590*/  HMMA.16816.F32.BF16 R224, R8.reuse, R22, R124 ;  /* 0x0000001608e0723c */ /* 0x040fe2000004187c */
[----:B------:R-:W2:Y:S05]  /*65a0*/  LDSM.16.MT88.4 R20, [R179+0xe800] ;  /* 0x00e80000b314783b */ /* 0x000eaa0000004200 */
[----:B------:R-:W-:Y:S01]  /*65b0*/  HMMA.16816.F32.BF16 R240, R8, R28, R112 ;  /* 0x0000001c08f0723c */ /* 0x000fe20000041870 */
[----:B------:R-:W-:-:S02]  /*65c0*/  IMAD.MOV.U32 R127, RZ, RZ, R207 ;  /* 0x000000ffff7f7224 */ /* 0x000fc400078e00cf */
[----:B------:R-:W-:Y:S02]  /*65d0*/  IMAD.MOV.U32 R124, RZ, RZ, R206 ;  /* 0x000000ffff7c7224 */ /* 0x000fe400078e00ce */
[----:B------:R-:W-:Y:S01]  /*65e0*/  IMAD.MOV.U32 R125, RZ, RZ, R181 ;  /* 0x000000ffff7d7224 */ /* 0x000fe200078e00b5 */
[C---:B------:R-:W-:Y:S01]  /*65f0*/  HMMA.16816.F32.BF16 R220, R8.reuse, R30, R100 ;  /* 0x0000001e08dc723c */ /* 0x040fe20000041864 */
[----:B------:R-:W3:Y:S01]  /*6600*/  LDSM.16.MT88.4 R28, [R178+0x10800] ;  /* 0x01080000b21c783b */ /* 0x000ee20000004200 */
[----:B------:R-:W-:Y:S02]  /*6610*/  IMAD.MOV.U32 R115, RZ, RZ, R205 ;  /* 0x000000ffff737224 */ /* 0x000fe400078e00cd */
[----:B------:R-:W-:Y:S02]  /*6620*/  IMAD.MOV.U32 R114, RZ, RZ, R204 ;  /* 0x000000ffff727224 */ /* 0x000fe400078e00cc */
[----:B------:R-:W-:Y:S01]  /*6630*/  HMMA.16816.F32.BF16 R228, R8, R50, R128 ;  /* 0x0000003208e4723c */ /* 0x000fe20000041880 */
[----:B------:R-:W-:-:S02]  /*6640*/  IMAD.MOV.U32 R113, RZ, RZ, R124 ;  /* 0x000000ffff717224 */ /* 0x000fc400078e007c */
[----:B------:R-:W-:Y:S02]  /*6650*/  IMAD.MOV.U32 R181, RZ, RZ, R213 ;  /* 0x000000ffffb57224 */ /* 0x000fe400078e00d5 */
[----:B------:R-:W-:Y:S01]  /*6660*/  IMAD.MOV.U32 R126, RZ, RZ, R212 ;  /* 0x000000ffff7e7224 */ /* 0x000fe200078e00d4 */
[C---:B------:R-:W-:Y:S01]  /*6670*/  HMMA.16816.F32.BF16 R128, R8.reuse, R24, R144 ;  /* 0x000000180880723c */ /* 0x040fe20000041890 */
[----:B------:R-:W-:Y:S02]  /*6680*/  IMAD.MOV.U32 R50, RZ, RZ, R214 ;  /* 0x000000ffff327224 */ /* 0x000fe400078e00d6 */
[----:B------:R-:W-:Y:S02]  /*6690*/  IMAD.MOV.U32 R124, RZ, RZ, R125 ;  /* 0x000000ffff7c7224 */ /* 0x000fe400078e007d */
[----:B------:R-:W-:Y:S01]  /*66a0*/  IMAD.MOV.U32 R125, RZ, RZ, R50 ;  /* 0x000000ffff7d7224 */ /* 0x000fe200078e0032 */
[----:B-1----:R-:W-:Y:S01]  /*66b0*/  HMMA.16816.F32.BF16 R236, R8, R4, R92 ;  /* 0x0000000408ec723c */ /* 0x002fe2000004185c */
[----:B------:R-:W-:-:S05]  /*66c0*/  IMAD.MOV.U32 R55, RZ, RZ, R124 ;  /* 0x000000ffff377224 */ /* 0x000fca00078e007c */
[C---:B------:R-:W-:Y:S01]  /*66d0*/  HMMA.16816.F32.BF16 R44, R8.reuse, R26, R136 ;  /* 0x0000001a082c723c */ /* 0x040fe20000041888 */
[----:B------:R-:W-:Y:S01]  /*66e0*/  IMAD.WIDE.U32 R4, R2, -0x326172a9, RZ ;  /* 0xcd9e8d5702047825 */ /* 0x000fe200078e00ff */
[----:B------:R-:W1:Y:S01]  /*66f0*/  LDSM.16.MT88.4 R24, [R177+0x10800] ;  /* 0x01080000b118783b */ /* 0x000e620000004200 */
[----:B------:R-:W-:Y:S02]  /*6700*/  LOP3.LUT R92, R14, 0xffff, RZ, 0xc0, !PT ;  /* 0x0000ffff0e5c7812 */ /* 0x000fe400078ec0ff */
[----:B------:R-:W-:Y:S01]  /*6710*/  IMAD.MOV.U32 R94, RZ, RZ, R216 ;  /* 0x000000ffff5e7224 */ /* 0x000fe200078e00d8 */
[----:B------:R-:W-:Y:S01]  /*6720*/  LOP3.LUT R5, R5, UR17, R54, 0x96, !PT ;  /* 0x0000001105057c12 */ /* 0x000fe2000f8e9636 */
[----:B------:R-:W-:Y:S01]  /*6730*/  HMMA.16816.F32.BF16 R216, R8, R6, R80 ;  /* 0x0000000608d8723c */ /* 0x000fe20000041850 */
[----:B------:R-:W-:Y:S01]  /*6740*/  LOP3.LUT R2, R37, UR16, R4, 0x96, !PT ;  /* 0x0000001025027c12 */ /* 0x000fe2000f8e9604 */
[----:B------:R-:W-:Y:S02]  /*6750*/  IMAD.MOV.U32 R93, RZ, RZ, R215 ;  /* 0x000000ffff5d7224 */ /* 0x000fe400078e00d7 */
[----:B------:R-:W-:-:S02]  /*6760*/  IMAD.WIDE.U32 R4, R5, -0x2daee0ad, RZ ;  /* 0xd2511f5305047825 */ /* 0x000fc400078e00ff */
[----:B--2---:R-:W-:Y:S02]  /*6770*/  HMMA.16816.F32.BF16 R132, R8, R20, R76 ;  /* 0x000000140884723c */ /* 0x004fe4000004184c */
[----:B------:R-:W-:Y:S01]  /*6780*/  IMAD.WIDE.U32 R6, R2, -0x2daee0ad, RZ ;  /* 0xd2511f5302067825 */ /* 0x000fe200078e00ff */
[----:B------:R-:W-:-:S03]  /*6790*/  LOP3.LUT R2, R5, UR11, R52, 0x96, !PT ;  /* 0x0000000b05027c12 */ /* 0x000fc6000f8e9634 */
[----:B------:R-:W-:Y:S01]  /*67a0*/  HMMA.16816.F32.BF16 R144, R8, R22, R72 ;  /* 0x000000160890723c */ /* 0x000fe20000041848 */
[----:B------:R-:W-:Y:S01]  /*67b0*/  LOP3.LUT R20, R7, UR9, R4, 0x96, !PT ;  /* 0x0000000907147c12 */ /* 0x000fe2000f8e9604 */
[----:B------:R-:W-:-:S04]  /*67c0*/  IMAD.WIDE.U32 R18, R2, -0x326172a9, RZ ;  /* 0xcd9e8d5702127825 */ /* 0x000fc800078e00ff */
[----:B------:R-:W-:Y:S01]  /*67d0*/  IMAD.WIDE.U32 R20, R20, -0x326172a9, RZ ;  /* 0xcd9e8d5714147825 */ /* 0x000fe200078e00ff */
[----:B------:R-:W-:Y:S01]  /*67e0*/  LOP3.LUT R22, R5, UR11, R52, 0x96, !PT ;  /* 0x0000000b05167c12 */ /* 0x000fe2000f8e9634 */
[C---:B------:R-:W-:Y:S01]  /*67f0*/  HMMA.16816.F32.BF16 R248, R8.reuse, R48, R104 ;  /* 0x0000003008f8723c */ /* 0x040fe20000041868 */
[----:B------:R-:W-:Y:S02]  /*6800*/  LOP3.LUT R5, R19, UR10, R36, 0x96, !PT ;  /* 0x0000000a13057c12 */ /* 0x000fe4000f8e9624 */
[----:B------:R-:W-:Y:S02]  /*6810*/  LOP3.LUT R2, R21, UR8, R18, 0x96, !PT ;  /* 0x0000000815027c12 */ /* 0x000fe4000f8e9612 */
[----:B------:R-:W-:Y:S01]  /*6820*/  LOP3.LUT R18, R7, UR9, R4, 0x96, !PT ;  /* 0x0000000907127c12 */ /* 0x000fe2000f8e9604 */
[----:B------:R-:W-:Y:S01]  /*6830*/  HMMA.16816.F32.BF16 R104, R8, R32, R88 ;  /* 0x000000200868723c */ /* 0x000fe20000041858 */
[----:B------:R-:W-:Y:S01]  /*6840*/  IMAD.WIDE.U32 R4, R5, -0x2daee0ad, RZ ;  /* 0xd2511f5305047825 */ /* 0x000fe200078e00ff */
[----:B------:R-:W-:-:S03]  /*6850*/  LOP3.LUT R52, R15, UR25, R38, 0x96, !PT ;  /* 0x000000190f347c12 */ /* 0x000fc6000f8e9626 */
[----:B------:R-:W-:Y:S01]  /*6860*/  IMAD.WIDE.U32 R48, R2, -0x2daee0ad, RZ ;  /* 0xd2511f5302307825 */ /* 0x000fe200078e00ff */
[C---:B------:R-:W-:Y:S01]  /*6870*/  HMMA.16816.F32.BF16 R100, R8.reuse, R34, R84 ;  /* 0x000000220864723c */ /* 0x040fe20000041854 */
[----:B------:R-:W2:Y:S01]  /*6880*/  LDSM.16.MT88.4 R32, [R180+0x10800] ;  /* 0x01080000b420783b */ /* 0x000ea20000004200 */
[----:B------:R-:W-:Y:S01]  /*6890*/  LOP3.LUT R7, R5, UR7, R6, 0x96, !PT ;  /* 0x0000000705077c12 */ /* 0x000fe2000f8e9606 */
[----:B------:R-:W-:Y:S01]  /*68a0*/  IMAD.WIDE.U32 R18, R18, -0x326172a9, RZ ;  /* 0xcd9e8d5712127825 */ /* 0x000fe200078e00ff */
[----:B------:R-:W-:Y:S02]  /*68b0*/  LOP3.LUT R2, R49, UR6, R4, 0x96, !PT ;  /* 0x0000000631027c12 */ /* 0x000fe4000f8e9604 */
[----:B---3--:R-:W-:Y:S01]  /*68c0*/  HMMA.16816.F32.BF16 R204, R8, R28, R60 ;  /* 0x0000001c08cc723c */ /* 0x008fe2000004183c */
[----:B------:R-:W-:Y:S01]  /*68d0*/  IMAD.WIDE.U32 R4, R22, -0x326172a9, RZ ;  /* 0xcd9e8d5716047825 */ /* 0x000fe200078e00ff */
[----:B------:R-:W-:-:S04]  /*68e0*/  SHF.R.U32.HI R84, RZ, 0x10, R14 ;  /* 0x00000010ff547819 */ /* 0x000fc8000001160e */
[----:B------:R-:W-:Y:S01]  /*68f0*/  LOP3.LUT R21, R5, UR10, R36, 0x96, !PT ;  /* 0x0000000a05157c12 */ /* 0x000fe2000f8e9624 */
[C---:B-1----:R-:W-:Y:S01]  /*6900*/  HMMA.16816.F32.BF16 R212, R8.reuse, R24, R64 ;  /* 0x0000001808d4723c */ /* 0x042fe20000041840 */
[----:B------:R-:W-:Y:S01]  /*6910*/  SHF.R.U32.HI R63, RZ, 0x18, R14 ;  /* 0x00000018ff3f7819 */ /* 0x000fe2000001160e */
[----:B------:R-:W-:Y:S01]  /*6920*/  IMAD.WIDE.U32 R14, R7, -0x326172a9, RZ ;  /* 0xcd9e8d57070e7825 */ /* 0x000fe200078e00ff */
[----:B------:R-:W-:Y:S02]  /*6930*/  LOP3.LUT R19, R19, UR8, R4, 0x96, !PT ;  /* 0x0000000813137c12 */ /* 0x000fe4000f8e9604 */
[----:B------:R-:W-:Y:S01]  /*6940*/  LOP3.LUT R60, R17, UR18, R56, 0x96, !PT ;  /* 0x00000012113c7c12 */ /* 0x000fe2000f8e9638 */
[----:B------:R-:W-:Y:S01]  /*6950*/  IMAD.WIDE.U32 R4, R2, -0x326172a9, RZ ;  /* 0xcd9e8d5702047825 */ /* 0x000fe200078e00ff */
[----:B------:R-:W-:Y:S01]  /*6960*/  LOP3.LUT R51, R15, UR4, R20, 0x96, !PT ;  /* 0x000000040f337c12 */ /* 0x000fe2000f8e9614 */
[----:B------:R-:W-:Y:S01]  /*6970*/  HMMA.16816.F32.BF16 R80, R8, R30, R68 ;  /* 0x0000001e0850723c */ /* 0x000fe20000041844 */
[----:B------:R-:W-:-:S02]  /*6980*/  LOP3.LUT R62, R16, 0xff, RZ, 0xc0, !PT ;  /* 0x000000ff103e7812 */ /* 0x000fc400078ec0ff */
[----:B------:R-:W-:Y:S01]  /*6990*/  LOP3.LUT R24, R5, UR18, R14, 0x96, !PT ;  /* 0x0000001205187c12 */ /* 0x000fe2000f8e960e */
[----:B------:R-:W-:Y:S01]  /*69a0*/  IMAD.WIDE.U32 R14, R19, -0x2daee0ad, RZ ;  /* 0xd2511f53130e7825 */ /* 0x000fe200078e00ff */
[C---:B------:R-:W-:Y:S01]  /*69b0*/  LOP3.LUT R23, R4.reuse, 0xff, RZ, 0xc0, !PT ;  /* 0x000000ff04177812 */ /* 0x040fe200078ec0ff */
[----:B------:R-:W-:Y:S01]  /*69c0*/  HMMA.16816.F32.BF16 R88, R8, R26, R40 ;  /* 0x0000001a0858723c */ /* 0x000fe20000041828 */
[----:B------:R-:W-:Y:S02]  /*69d0*/  LOP3.LUT R50, R4, 0xffff, RZ, 0xc0, !PT ;  /* 0x0000ffff04327812 */ /* 0x000fe400078ec0ff */
[--C-:B------:R-:W-:Y:S02]  /*69e0*/  SHF.R.U32.HI R49, RZ, 0x10, R4.reuse ;  /* 0x00000010ff317819 */ /* 0x100fe40000011604 */
[----:B------:R-:W-:Y:S01]  /*69f0*/  SHF.R.U32.HI R22, RZ, 0x18, R4 ;  /* 0x00000018ff167819 */ /* 0x000fe20000011604 */
[----:B------:R-:W-:Y:S01]  /*6a00*/  IMAD.WIDE.U32 R4, R21, -0x2daee0ad, RZ ;  /* 0xd2511f5315047825 */ /* 0x000fe200078e00ff */
[----:B------:R-:W-:-:S02]  /*6a10*/  LOP3.LUT R61, R16, 0xffff, RZ, 0xc0, !PT ;  /* 0x0000ffff103d7812 */ /* 0x000fc400078ec0ff */
[----:B------:R-:W-:Y:S02]  /*6a20*/  SHF.R.U32.HI R28, RZ, 0x10, R16 ;  /* 0x00000010ff1c7819 */ /* 0x000fe40000011610 */
[----:B------:R-:W-:Y:S02]  /*6a30*/  LOP3.LUT R6, R5, UR7, R6, 0x96, !PT ;  /* 0x0000000705067c12 */ /* 0x000fe4000f8e9606 */
[----:B------:R-:W-:Y:S01]  /*6a40*/  LOP3.LUT R2, R15, UR6, R4, 0x96, !PT ;  /* 0x000000060f027c12 */ /* 0x000fe2000f8e9604 */
[----:B--2---:R-:W-:Y:S01]  /*6a50*/  HMMA.16816.F32.BF16 R72, R8, R32, R96 ;  /* 0x000000200848723c */ /* 0x004fe20000041860 */
[----:B------:R-:W-:Y:S01]  /*6a60*/  ISETP.LE.U32.AND P1, PT, R22, UR12, PT ;  /* 0x0000000c16007c0c */ /* 0x000fe2000bf23070 */
[----:B------:R-:W-:Y:S01]  /*6a70*/  IMAD.WIDE.U32 R6, R6, -0x326172a9, RZ ;  /* 0xcd9e8d5706067825 */ /* 0x000fe200078e00ff */
[----:B------:R-:W-:Y:S01]  /*6a80*/  ISETP.LE.U32.AND P3, PT, R23, UR12, PT ;  /* 0x0000000c17007c0c */ /* 0x000fe2000bf63070 */
[----:B------:R-:W-:Y:S02]  /*6a90*/  USHF.L.U32 UR34, UR19, 0x3, URZ ;  /* 0x0000000313227899 */ /* 0x000fe4000800063f */
[----:B------:R-:W-:Y:S01]  /*6aa0*/  IMAD.WIDE.U32 R4, R2, -0x326172a9, RZ ;  /* 0xcd9e8d5702047825 */ /* 0x000fe200078e00ff */
[----:B------:R-:W-:-:S03]  /*6ab0*/  LOP3.LUT R2, R7, UR4, R18, 0x96, !PT ;  /* 0x0000000407027c12 */ /* 0x000fc6000f8e9612 */
[----:B------:R-:W-:Y:S01]  /*6ac0*/  FFMA.FTZ R7, R201, UR24, -R13 ;  /* 0x00000018c9077c23 */ /* 0x000fe2000801080d */
[----:B------:R-:W-:Y:S01]  /*6ad0*/  HMMA.16816.F32.BF16 R40, R8, R34, R164 ;  /* 0x000000220828723c */ /* 0x000fe200000418a4 */
[----:B------:R-:W-:Y:S01]  /*6ae0*/  IMAD.MOV.U32 R96, RZ, RZ, R114 ;  /* 0x000000ffff607224 */ /* 0x000fe200078e0072 */
[----:B------:R-:W-:Y:S01]  /*6af0*/  LOP3.LUT R6, R5, UR18, R6, 0x96, !PT ;  /* 0x0000001205067c12 */ /* 0x000fe2000f8e9606 */
[----:B------:R-:W-:Y:S01]  /*6b00*/  IMAD.MOV.U32 R114, RZ, RZ, R115 ;  /* 0x000000ffff727224 */ /* 0x000fe200078e0073 */
[C---:B------:R-:W-:Y:S01]  /*6b10*/  LOP3.LUT R15, R4.reuse, 0xffff, RZ, 0xc0, !PT ;  /* 0x0000ffff040f7812 */ /* 0x040fe200078ec0ff */
[----:B------:R-:W-:Y:S01]  /*6b20*/  IMAD.MOV.U32 R115, RZ, RZ, R252 ;  /* 0x000000ffff737224 */ /* 0x000fe200078e00fc */
[----:B------:R-:W-:Y:S01]  /*6b30*/  LOP3.LUT R21, R4, 0xff, RZ, 0xc0, !PT ;  /* 0x000000ff04157812 */ /* 0x000fe200078ec0ff */
[----:B------:R1:W2:Y:S01]  /*6b40*/  MUFU.EX2 R29, R7 ;  /* 0x00000007001d7308 */ /* 0x0002a20000000800 */
[--C-:B------:R-:W-:Y:S01]  /*6b50*/  SHF.R.U32.HI R20, RZ, 0x10, R4.reuse ;  /* 0x00000010ff147819 */ /* 0x100fe20000011604 */
[----:B------:R-:W-:Y:S01]  /*6b60*/  IMAD.MOV.U32 R165, RZ, RZ, R203 ;  /* 0x000000ffffa57224 */ /* 0x000fe200078e00cb */
[----:B------:R-:W-:Y:S01]  /*6b70*/  SHF.R.U32.HI R19, RZ, 0x18, R4 ;  /* 0x00000018ff137819 */ /* 0x000fe20000011604 */
[----:B------:R-:W-:Y:S01]  /*6b80*/  IMAD.WIDE.U32 R4, R2, -0x2daee0ad, RZ ;  /* 0xd2511f5302047825 */ /* 0x000fe200078e00ff */
[----:B------:R-:W-:Y:S01]  /*6b90*/  SHF.R.U32.HI R252, RZ, 0x18, R16 ;  /* 0x00000018fffc7819 */ /* 0x000fe20000011610 */
[----:B------:R-:W-:-:S02]  /*6ba0*/  ULDC.64 UR6, c[0x0][0x2a8] ;  /* 0x0000aa0000067ab9 */ /* 0x000fc40000000a00 */
[----:B------:R-:W-:Y:S01]  /*6bb0*/  IMAD.MOV.U32 R201, RZ, RZ, R113 ;  /* 0x000000ffffc97224 */ /* 0x000fe200078e0071 */
[----:B------:R-:W-:Y:S02]  /*6bc0*/  LOP3.LUT R2, R5, UR25, R14, 0x96, !PT ;  /* 0x0000001905027c12 */ /* 0x000fe4000f8e960e */
[C---:B------:R-:W-:Y:S02]  /*6bd0*/  LOP3.LUT R14, R4.reuse, 0xffff, RZ, 0xc0, !PT ;  /* 0x0000ffff040e7812 */ /* 0x040fe400078ec0ff */
[----:B------:R-:W-:Y:S02]  /*6be0*/  LOP3.LUT R18, R4, 0xff, RZ, 0xc0, !PT ;  /* 0x000000ff04127812 */ /* 0x000fe400078ec0ff */
[--C-:B------:R-:W-:Y:S02]  /*6bf0*/  SHF.R.U32.HI R17, RZ, 0x10, R4.reuse ;  /* 0x00000010ff117819 */ /* 0x100fe40000011604 */
[----:B------:R-:W-:Y:S01]  /*6c00*/  SHF.R.U32.HI R16, RZ, 0x18, R4 ;  /* 0x00000018ff107819 */ /* 0x000fe20000011604 */
[----:B------:R-:W-:Y:S01]  /*6c10*/  FFMA.FTZ R4, R117, UR24, -R13 ;  /* 0x0000001875047c23 */ /* 0x000fe2000801080d */
[----:B------:R-:W-:Y:S01]  /*6c20*/  SHF.R.U32.HI R5, RZ, 0x8, R15 ;  /* 0x00000008ff057819 */ /* 0x000fe2000001160f */
[----:B-1----:R-:W-:Y:S01]  /*6c30*/  FFMA.FTZ R7, R118, UR24, -R13 ;  /* 0x0000001876077c23 */ /* 0x002fe2000801080d */
[----:B--2---:R-:W-:Y:S01]  /*6c40*/  IMAD.MOV.U32 R166, RZ, RZ, R29 ;  /* 0x000000ffffa67224 */ /* 0x004fe200078e001d */
[----:B------:R1:W2:Y:S01]  /*6c50*/  MUFU.EX2 R30, R4 ;  /* 0x00000004001e7308 */ /* 0x0002a20000000800 */
[----:B------:R-:W-:-:S02]  /*6c60*/  PRMT R22, R21, 0x5410, R5 ;  /* 0x0000541015167816 */ /* 0x000fc40000000005 */
[----:B------:R-:W-:Y:S02]  /*6c70*/  SHF.R.U32.HI R5, RZ, 0x8, R14 ;  /* 0x00000008ff057819 */ /* 0x000fe4000001160e */
[----:B------:R-:W-:-:S03]  /*6c80*/  LOP3.LUT R14, R6, 0xff, RZ, 0xc0, !PT ;  /* 0x000000ff060e7812 */ /* 0x000fc600078ec0ff */
[----:B------:R3:W-:Y:S01]  /*6c90*/  MUFU.EX2 R97, R7 ;  /* 0x0000000700617308 */ /* 0x0007e20000000800 */
[----:B-1----:R-:W-:Y:S01]  /*6ca0*/  LOP3.LUT R4, R20, 0xff, RZ, 0xc0, !PT ;  /* 0x000000ff14047812 */ /* 0x002fe200078ec0ff */
[----:B--2---:R-:W-:Y:S01]  /*6cb0*/  IMAD.MOV.U32 R167, RZ, RZ, R30 ;  /* 0x000000ffffa77224 */ /* 0x004fe200078e001e */
[----:B------:R-:W-:Y:S01]  /*6cc0*/  PRMT R20, R18, 0x5410, R5 ;  /* 0x0000541012147816 */ /* 0x000fe20000000005 */
[----:B------:R-:W-:Y:S01]  /*6cd0*/  FFMA.FTZ R5, R140, UR24, -R13 ;  /* 0x000000188c057c23 */ /* 0x000fe2000801080d */
[----:B------:R-:W-:Y:S01]  /*6ce0*/  PRMT R21, R4, 0x5410, R19 ;  /* 0x0000541004157816 */ /* 0x000fe20000000013 */
[----:B------:R-:W-:Y:S02]  /*6cf0*/  FFMA.FTZ R4, R119, UR24, -R13 ;  /* 0x0000001877047c23 */ /* 0x000fe4000801080d */
[----:B------:R1:W-:Y:S01]  /*6d00*/  MUFU.EX2 R99, R5 ;  /* 0x0000000500637308 */ /* 0x0003e20000000800 */
[----:B---3--:R-:W-:-:S07]  /*6d10*/  SHF.R.U32.HI R7, RZ, 0x18, R6 ;  /* 0x00000018ff077819 */ /* 0x008fce0000011606 */
[----:B------:R2:W-:Y:S01]  /*6d20*/  MUFU.EX2 R36, R4 ;  /* 0x0000000400247308 */ /* 0x0005e20000000800 */
[----:B-1----:R-:W-:Y:S02]  /*6d30*/  SHF.R.U32.HI R5, RZ, 0x10, R6 ;  /* 0x00000010ff057819 */ /* 0x002fe40000011606 */
[----:B--2---:R-:W-:-:S04]  /*6d40*/  LOP3.LUT R4, R17, 0xff, RZ, 0xc0, !PT ;  /* 0x000000ff11047812 */ /* 0x004fc800078ec0ff */
[----:B------:R-:W-:Y:S02]  /*6d50*/  PRMT R17, R4, 0x5410, R16 ;  /* 0x0000541004117816 */ /* 0x000fe40000000010 */
[----:B------:R-:W-:Y:S02]  /*6d60*/  LOP3.LUT R4, R6, 0xffff, RZ, 0xc0, !PT ;  /* 0x0000ffff06047812 */ /* 0x000fe400078ec0ff */
[----:B------:R-:W-:Y:S02]  /*6d70*/  HSET2.LE.AND R16, R20, R0, PT ;  /* 0x0000000014107233 */ /* 0x000fe40003803000 */
[----:B------:R-:W-:Y:S02]  /*6d80*/  SHF.R.U32.HI R6, RZ, 0x8, R4 ;  /* 0x00000008ff067819 */ /* 0x000fe40000011604 */
[----:B------:R-:W-:Y:S01]  /*6d90*/  LOP3.LUT R4, R5, 0xff, RZ, 0xc0, !PT ;  /* 0x000000ff05047812 */ /* 0x000fe200078ec0ff */
[----:B------:R-:W-:Y:S01]  /*6da0*/  FFMA.FTZ R5, R168, UR24, -R13 ;  /* 0x00000018a8057c23 */ /* 0x000fe2000801080d */
[----:B------:R-:W-:Y:S01]  /*6db0*/  PRMT R19, R14, 0x5410, R6 ;  /* 0x000054100e137816 */ /* 0x000fe20000000006 */
[----:B------:R-:W-:Y:S01]  /*6dc0*/  IMAD.MOV.U32 R168, RZ, RZ, R114 ;  /* 0x000000ffffa87224 */ /* 0x000fe200078e0072 */
[----:B------:R-:W-:Y:S01]  /*6dd0*/  PRMT R18, R4, 0x5410, R7 ;  /* 0x0000541004127816 */ /* 0x000fe20000000007 */
[----:B------:R1:W-:Y:S01]  /*6de0*/  MUFU.EX2 R23, R5 ;  /* 0x0000000500177308 */ /* 0x0003e20000000800 */
[C---:B------:R-:W-:Y:S01]  /*6df0*/  LOP3.LUT R4, R2.reuse, 0xffff, RZ, 0xc0, !PT ;  /* 0x0000ffff02047812 */ /* 0x040fe200078ec0ff */
[----:B------:R-:W-:Y:S01]  /*6e00*/  IMAD.MOV.U32 R114, RZ, RZ, R143 ;  /* 0x000000ffff727224 */ /* 0x000fe200078e008f */
[----:B------:R-:W-:-:S02]  /*6e10*/  LOP3.LUT R6, R2, 0xff, RZ, 0xc0, !PT ;  /* 0x000000ff02067812 */ /* 0x000fc400078ec0ff */
[----:B------:R-:W-:Y:S02]  /*6e20*/  SHF.R.U32.HI R7, RZ, 0x8, R4 ;  /* 0x00000008ff077819 */ /* 0x000fe40000011604 */
[----:B------:R-:W-:Y:S02]  /*6e30*/  SHF.R.U32.HI R4, RZ, 0x18, R2 ;  /* 0x00000018ff047819 */ /* 0x000fe40000011602 */
[----:B------:R-:W-:Y:S02]  /*6e40*/  PRMT R14, R6, 0x5410, R7 ;  /* 0x00005410060e7816 */ /* 0x000fe40000000007 */
[--C-:B------:R-:W-:Y:S02]  /*6e50*/  HSET2.LE.AND R6, R22, R0.reuse, PT ;  /* 0x0000000016067233 */ /* 0x100fe40003803000 */
[--C-:B------:R-:W-:Y:S02]  /*6e60*/  HSET2.LE.AND R7, R21, R0.reuse, PT ;  /* 0x0000000015077233 */ /* 0x100fe40003803000 */
[----:B------:R-:W-:Y:S01]  /*6e70*/  HSET2.LE.AND R17, R17, R0, PT ;  /* 0x0000000011117233 */ /* 0x000fe20003803000 */
[----:B-1----:R-:W-:Y:S01]  /*6e80*/  FFMA.FTZ R5, R169, UR24, -R13 ;  /* 0x00000018a9057c23 */ /* 0x002fe2000801080d */
[----:B------:R-:W-:-:S02]  /*6e90*/  IMAD.MOV.U32 R169, RZ, RZ, R115 ;  /* 0x000000ffffa97224 */ /* 0x000fc400078e0073 */
[----:B------:R-:W-:Y:S01]  /*6ea0*/  FFMA.FTZ R13, R141, UR24, -R13 ;  /* 0x000000188d0d7c23 */ /* 0x000fe2000801080d */
[----:B------:R-:W-:Y:S02]  /*6eb0*/  IMAD.MOV.U32 R115, RZ, RZ, R181 ;  /* 0x000000ffff737224 */ /* 0x000fe400078e00b5 */
[----:B------:R1:W-:Y:S02]  /*6ec0*/  MUFU.EX2 R181, R5 ;  /* 0x0000000500b57308 */ /* 0x0003e40000000800 */
[----:B------:R-:W-:-:S06]  /*6ed0*/  IMAD.MOV.U32 R54, RZ, RZ, R115 ;  /* 0x000000ffff367224 */ /* 0x000fcc00078e0073 */
[----:B------:R2:W-:Y:S01]  /*6ee0*/  MUFU.EX2 R143, R13 ;  /* 0x0000000d008f7308 */ /* 0x0005e20000000800 */
[----:B-1----:R-:W-:-:S04]  /*6ef0*/  SHF.R.U32.HI R5, RZ, 0x10, R2 ;  /* 0x00000010ff057819 */ /* 0x002fc80000011602 */
[----:B------:R-:W-:Y:S02]  /*6f00*/  LOP3.LUT R2, R5, 0xff, RZ, 0xc0, !PT ;  /* 0x000000ff05027812 */ /* 0x000fe400078ec0ff */
[--C-:B------:R-:W-:Y:S01]  /*6f10*/  HSET2.LE.AND R5, R18, R0.reuse, PT ;  /* 0x0000000012057233 */ /* 0x100fe20003803000 */
[----:B------:R-:W-:Y:S01]  /*6f20*/  FFMA.FTZ R18, R174, UR24, -R12 ;  /* 0x00000018ae127c23 */ /* 0x000fe2000801080c */
[----:B------:R-:W-:Y:S01]  /*6f30*/  PRMT R15, R2, 0x5410, R4 ;  /* 0x00005410020f7816 */ /* 0x000fe20000000004 */
[----:B------:R-:W-:Y:S01]  /*6f40*/  FFMA.FTZ R4, R202, UR24, -R12 ;  /* 0x00000018ca047c23 */ /* 0x000fe2000801080c */
[----:B------:R-:W-:Y:S01]  /*6f50*/  LOP3.LUT R2, R24, 0xffff, RZ, 0xc0, !PT ;  /* 0x0000ffff18027812 */ /* 0x000fe200078ec0ff */
[----:B------:R-:W-:Y:S01]  /*6f60*/  IMAD.MOV.U32 R174, RZ, RZ, R127 ;  /* 0x000000ffffae7224 */ /* 0x000fe200078e007f */
[--C-:B--2---:R-:W-:Y:S01]  /*6f70*/  HSET2.LE.AND R13, R14, R0.reuse, PT ;  /* 0x000000000e0d7233 */ /* 0x104fe20003803000 */
[----:B------:R1:W2:Y:S01]  /*6f80*/  MUFU.EX2 R31, R4 ;  /* 0x00000004001f7308 */ /* 0x0002a20000000800 */
[----:B------:R-:W-:Y:S01]  /*6f90*/  SHF.R.U32.HI R2, RZ, 0x8, R2 ;  /* 0x00000008ff027819 */ /* 0x000fe20000011602 */
[----:B------:R-:W-:Y:S01]  /*6fa0*/  FFMA.FTZ R14, R175, UR24, -R12 ;  /* 0x00000018af0e7c23 */ /* 0x000fe2000801080c */
[----:B------:R-:W-:Y:S01]  /*6fb0*/  HSET2.LE.AND R15, R15, R0, PT ;  /* 0x000000000f0f7233 */ /* 0x000fe20003803000 */
[----:B------:R-:W-:Y:S01]  /*6fc0*/  IMAD.MOV.U32 R175, RZ, RZ, R126 ;  /* 0x000000ffffaf7224 */ /* 0x000fe200078e007e */
[----:B------:R-:W-:Y:S01]  /*6fd0*/  LOP3.LUT R2, R2, 0xffff, RZ, 0xc0, !PT ;  /* 0x0000ffff02027812 */ /* 0x000fe200078ec0ff */
[----:B------:R-:W-:-:S02]  /*6fe0*/  IMAD.MOV.U32 R127, RZ, RZ, R176 ;  /* 0x000000ffff7f7224 */ /* 0x000fc400078e00b0 */
[----:B------:R-:W-:Y:S01]  /*6ff0*/  MUFU.EX2 R203, R14 ;  /* 0x0000000e00cb7308 */ /* 0x000fe20000000800 */
[----:B------:R-:W-:Y:S01]  /*7000*/  ISETP.LE.U32.AND P2, PT, R2, UR12, PT ;  /* 0x0000000c02007c0c */ /* 0x000fe2000bf43070 */
[----:B------:R-:W-:Y:S01]  /*7010*/  IMAD.MOV.U32 R126, RZ, RZ, R142 ;  /* 0x000000ffff7e7224 */ /* 0x000fe200078e008e */
[----:B------:R-:W-:Y:S01]  /*7020*/  LOP3.LUT R2, R24, 0xff, RZ, 0xc0, !PT ;  /* 0x000000ff18027812 */ /* 0x000fe200078ec0ff */
[----:B------:R-:W-:-:S03]  /*7030*/  IMAD.MOV.U32 R202, RZ, RZ, R84 ;  /* 0x000000ffffca7224 */ /* 0x000fc600078e0054 */
[----:B------:R-:W-:Y:S01]  /*7040*/  ISETP.LE.U32.AND P5, PT, R2, UR12, PT ;  /* 0x0000000c02007c0c */ /* 0x000fe2000bfa3070 */
[----:B------:R-:W-:Y:S01]  /*7050*/  MUFU.EX2 R176, R18 ;  /* 0x0000001200b07308 */ /* 0x000fe20000000800 */
[----:B-1----:R-:W-:Y:S01]  /*7060*/  FFMA.FTZ R4, R170, UR24, -R12 ;  /* 0x00000018aa047c23 */ /* 0x002fe2000801080c */
[----:B------:R-:W-:Y:S01]  /*7070*/  IMAD.MOV.U32 R170, RZ, RZ, R184 ;  /* 0x000000ffffaa7224 */ /* 0x000fe200078e00b8 */
[----:B------:R-:W-:Y:S01]  /*7080*/  HSET2.LE.AND R2, R19, R0, PT ;  /* 0x0000000013027233 */ /* 0x000fe20003803000 */
[--C-:B------:R-:W-:Y:S01]  /*7090*/  FFMA.FTZ R0, R200, UR24, -R12.reuse ;  /* 0x00000018c8007c23 */ /* 0x100fe2000801080c */
[----:B--2---:R-:W-:Y:S02]  /*70a0*/  IMAD.MOV.U32 R164, RZ, RZ, R31 ;  /* 0x000000ffffa47224 */ /* 0x004fe400078e001f */
[----:B------:R-:W-:Y:S01]  /*70b0*/  IMAD.MOV.U32 R200, RZ, RZ, R125 ;  /* 0x000000ffffc87224 */ /* 0x000fe200078e007d */
[----:B------:R1:W2:Y:S02]  /*70c0*/  MUFU.EX2 R184, R4 ;  /* 0x0000000400b87308 */ /* 0x0002a40000000800 */
[----:B-1----:R-:W-:Y:S01]  /*70d0*/  FFMA.FTZ R4, R171, UR24, -R12 ;  /* 0x00000018ab047c23 */ /* 0x002fe2000801080c */
[----:B------:R-:W-:-:S05]  /*70e0*/  IMAD.MOV.U32 R171, RZ, RZ, R36 ;  /* 0x000000ffffab7224 */ /* 0x000fca00078e0024 */
[----:B------:R1:W-:Y:S02]  /*70f0*/  MUFU.EX2 R95, R4 ;  /* 0x00000004005f7308 */ /* 0x0003e40000000800 */
[--C-:B-1----:R-:W-:Y:S01]  /*7100*/  FFMA.FTZ R4, R172, UR24, -R12.reuse ;  /* 0x00000018ac047c23 */ /* 0x102fe2000801080c */
[----:B------:R-:W-:Y:S01]  /*7110*/  FFMA.FTZ R12, R173, UR24, -R12 ;  /* 0x00000018ad0c7c23 */ /* 0x000fe2000801080c */
[----:B------:R-:W-:-:S04]  /*7120*/  IMAD.MOV.U32 R173, RZ, RZ, R183 ;  /* 0x000000ffffad7224 */ /* 0x000fc800078e00b7 */
[----:B------:R1:W3:Y:S01]  /*7130*/  MUFU.EX2 R98, R4 ;  /* 0x0000000400627308 */ /* 0x0002e20000000800 */
[----:B------:R-:W-:-:S07]  /*7140*/  IMAD.MOV.U32 R172, RZ, RZ, R114 ;  /* 0x000000ffffac7224 */ /* 0x000fce00078e0072 */
[----:B------:R2:W4:Y:S08]  /*7150*/  MUFU.EX2 R183, R0 ;  /* 0x0000000000b77308 */ /* 0x0005300000000800 */
[----:B------:R-:W4:Y:S01]  /*7160*/  MUFU.EX2 R142, R12 ;  /* 0x0000000c008e7308 */ /* 0x000f220000000800 */
[----:B-1----:R-:W-:-:S04]  /*7170*/  F2FP.BF16.F32.PACK_AB R4, R30, R29 ;  /* 0x0000001d1e04723e */ /* 0x002fc800000010ff */
[C---:B------:R-:W-:Y:S02]  /*7180*/  PRMT R141, R4.reuse, 0x7610, R141 ;  /* 0x00007610048d7816 */ /* 0x040fe4000000008d */
[----:B------:R-:W-:Y:S02]  /*7190*/  PRMT R140, R4, 0x7632, R140 ;  /* 0x00007632048c7816 */ /* 0x000fe4000000008c */
[----:B--2---:R-:W-:Y:S02]  /*71a0*/  F2FP.BF16.F32.PACK_AB R0, R184, R164 ;  /* 0x000000a4b800723e */ /* 0x004fe400000010ff */
[----:B------:R-:W-:Y:S02]  /*71b0*/  SHF.R.U32.HI R4, RZ, 0x18, R24 ;  /* 0x00000018ff047819 */ /* 0x000fe40000011618 */
[C---:B------:R-:W-:Y:S02]  /*71c0*/  PRMT R139, R0.reuse, 0x7632, R139 ;  /* 0x00007632008b7816 */ /* 0x040fe4000000008b */
[----:B------:R-:W-:-:S02]  /*71d0*/  PRMT R138, R0, 0x7610, R138 ;  /* 0x00007610008a7816 */ /* 0x000fc4000000008a */
[----:B------:R-:W-:Y:S02]  /*71e0*/  PRMT R0, R141, 0x5410, R140 ;  /* 0x000054108d007816 */ /* 0x000fe4000000008c */
[----:B------:R-:W-:Y:S02]  /*71f0*/  ISETP.LE.U32.AND P4, PT, R4, UR12, PT ;  /* 0x0000000c04007c0c */ /* 0x000fe4000bf83070 */
[----:B------:R-:W-:Y:S02]  /*7200*/  LOP3.LUT R4, R2, R0, RZ, 0xc0, !PT ;  /* 0x0000000002047212 */ /* 0x000fe400078ec0ff */
[----:B------:R-:W-:Y:S02]  /*7210*/  PRMT R0, R138, 0x5410, R139 ;  /* 0x000054108a007816 */ /* 0x000fe4000000008b */
[----:B---3--:R-:W-:Y:S02]  /*7220*/  F2FP.BF16.F32.PACK_AB R2, R98, R95 ;  /* 0x0000005f6202723e */ /* 0x008fe400000010ff */
[----:B------:R-:W-:-:S02]  /*7230*/  LOP3.LUT R5, R5, R0, RZ, 0xc0, !PT ;  /* 0x0000000005057212 */ /* 0x000fc400078ec0ff */
[----:B------:R-:W-:Y:S02]  /*7240*/  F2FP.BF16.F32.PACK_AB R0, R171, R97 ;  /* 0x00000061ab00723e */ /* 0x000fe400000010ff */
[----:B------:R-:W-:Y:S02]  /*7250*/  PRMT R119, R2, 0x7632, R119 ;  /* 0x0000763202777816 */ /* 0x000fe40000000077 */
[C---:B------:R-:W-:Y:S02]  /*7260*/  PRMT R137, R0.reuse, 0x7610, R137 ;  /* 0x0000761000897816 */ /* 0x040fe40000000089 */
[----:B------:R-:W-:Y:S02]  /*7270*/  PRMT R136, R0, 0x7632, R136 ;  /* 0x0000763200887816 */ /* 0x000fe40000000088 */
[----:B------:R-:W-:Y:S02]  /*7280*/  F2FP.BF16.F32.PACK_AB R0, R23, R99 ;  /* 0x000000631700723e */ /* 0x000fe400000010ff */
[----:B------:R-:W-:-:S02]  /*7290*/  PRMT R118, R2, 0x7610, R118 ;  /* 0x0000761002767816 */ /* 0x000fc40000000076 */
[C---:B------:R-:W-:Y:S02]  /*72a0*/  PRMT R117, R0.reuse, 0x7610, R117 ;  /* 0x0000761000757816 */ /* 0x040fe40000000075 */
[----:B------:R-:W-:Y:S02]  /*72b0*/  PRMT R35, R0, 0x7632, R35 ;  /* 0x0000763200237816 */ /* 0x000fe40000000023 */
[----:B------:R-:W-:Y:S02]  /*72c0*/  PRMT R0, R137, 0x5410, R136 ;  /* 0x0000541089007816 */ /* 0x000fe40000000088 */
[----:B------:R-:W-:Y:S02]  /*72d0*/  F2FP.BF16.F32.PACK_AB R2, R143, R181 ;  /* 0x000000b58f02723e */ /* 0x000fe400000010ff */
[----:B------:R-:W-:Y:S02]  /*72e0*/  LOP3.LUT R6, R6, R0, RZ, 0xc0, !PT ;  /* 0x0000000006067212 */ /* 0x000fe400078ec0ff */
[----:B------:R-:W-:-:S02]  /*72f0*/  PRMT R0, R118, 0x5410, R119 ;  /* 0x0000541076007816 */ /* 0x000fc40000000077 */
[C---:B------:R-:W-:Y:S02]  /*7300*/  PRMT R32, R2.reuse, 0x7610, R32 ;  /* 0x0000761002207816 */ /* 0x040fe40000000020 */
[----:B------:R-:W-:Y:S02]  /*7310*/  LOP3.LUT R7, R7, R0, RZ, 0xc0, !PT ;  /* 0x0000000007077212 */ /* 0x000fe400078ec0ff */
[----:B------:R-:W-:Y:S02]  /*7320*/  PRMT R0, R117, 0x5410, R35 ;  /* 0x0000541075007816 */ /* 0x000fe40000000023 */
[----:B------:R-:W-:Y:S01]  /*7330*/  PRMT R27, R2, 0x7632, R27 ;  /* 0x00007632021b7816 */ /* 0x000fe2000000001b */
[----:B------:R-:W-:Y:S01]  /*7340*/  IMAD.MOV.U32 R2, RZ, RZ, R126 ;  /* 0x000000ffff027224 */ /* 0x000fe200078e007e */
[----:B------:R-:W-:Y:S02]  /*7350*/  LOP3.LUT R112, R13, R0, RZ, 0xc0, !PT ;  /* 0x000000000d707212 */ /* 0x000fe400078ec0ff */
[----:B----4-:R-:W-:-:S04]  /*7360*/  F2FP.BF16.F32.PACK_AB R0, R203, R183 ;  /* 0x000000b7cb00723e */ /* 0x010fc800000010ff */
[C---:B------:R-:W-:Y:S02]  /*7370*/  PRMT R34, R0.reuse, 0x7632, R34 ;  /* 0x0000763200227816 */ /* 0x040fe40000000022 */
[----:B------:R-:W-:Y:S02]  /*7380*/  PRMT R33, R0, 0x7610, R33 ;  /* 0x0000761000217816 */ /* 0x000fe40000000021 */
[----:B------:R-:W-:-:S04]  /*7390*/  F2FP.BF16.F32.PACK_AB R0, R142, R176 ;  /* 0x000000b08e00723e */ /* 0x000fc800000010ff */
        /* <DEDUP_REMOVED lines=9> */
[----:B------:R-:W-:Y:S02]  /*7430*/  IMAD.MOV.U32 R0, RZ, RZ, R23 ;  /* 0x000000ffff007224 */ /* 0x000fe400078e0017 */
        /* <DEDUP_REMOVED lines=13> */
[----:B------:R-:W-:Y:S01]  /*7510*/  HMMA.16816.F32.BF16 R28, R4, R14, R228 ;  /* 0x0000000e041c723c */ /* 0x000fe200000418e4 */
[----:B------:R-:W1:Y:S01]  /*7520*/  LDSM.16.MT88.4 R12, [R180+0xd000] ;  /* 0x00d00000b40c783b */ /* 0x000e620000004200 */
[----:B------:R-:W-:Y:S02]  /*7530*/  IMAD.MOV.U32 R250, RZ, RZ, R164 ;  /* 0x000000fffffa7224 */ /* 0x000fe400078e00a4 */
[----:B------:R-:W-:-:S02]  /*7540*/  IMAD.MOV.U32 R248, RZ, RZ, R165 ;  /* 0x000000fffff87224 */ /* 0x000fc400078e00a5 */
[C---:B--2---:R-:W-:Y:S01]  /*7550*/  HMMA.16816.F32.BF16 R36, R4.reuse, R8, R128 ;  /* 0x000000080424723c */ /* 0x044fe20000041880 */
[----:B------:R-:W-:Y:S02]  /*7560*/  IMAD.MOV.U32 R228, RZ, RZ, R94 ;  /* 0x000000ffffe47224 */ /* 0x000fe400078e005e */
[----:B------:R-:W-:Y:S02]  /*7570*/  IMAD.MOV.U32 R249, RZ, RZ, R166 ;  /* 0x000000fffff97224 */ /* 0x000fe400078e00a6 */
[----:B------:R-:W-:Y:S01]  /*7580*/  IMAD.MOV.U32 R229, RZ, RZ, R170 ;  /* 0x000000ffffe57224 */ /* 0x000fe200078e00aa */
[----:B------:R-:W-:Y:S01]  /*7590*/  HMMA.16816.F32.BF16 R44, R4, R10, R44 ;  /* 0x0000000a042c723c */ /* 0x000fe2000004182c */
[----:B------:R-:W2:Y:S01]  /*75a0*/  LDSM.16.MT88.4 R8, [R179+0xd000] ;  /* 0x00d00000b308783b */ /* 0x000ea20000004200 */
        /* <DEDUP_REMOVED lines=8> */
[----:B--2---:R-:W-:Y:S01]  /*7630*/  HMMA.16816.F32.BF16 R68, R4, R8, R120 ;  /* 0x000000080444723c */ /* 0x004fe20000041878 */
[----:B------:R-:W-:-:S05]  /*7640*/  IMAD.MOV.U32 R225, RZ, RZ, R93 ;  /* 0x000000ffffe17224 */ /* 0x000fca00078e005d */
[C---:B------:R-:W-:Y:S01]  /*7650*/  HMMA.16816.F32.BF16 R76, R4.reuse, R10, R108 ;  /* 0x0000000a044c723c */ /* 0x040fe2000004186c */
[----:B------:R-:W2:Y:S01]  /*7660*/  LDSM.16.MT88.4 R8, [R178+0xf000] ;  /* 0x00f00000b208783b */ /* 0x000ea20000004200 */
[----:B------:R-:W-:Y:S02]  /*7670*/  IMAD.MOV.U32 R226, RZ, RZ, R96 ;  /* 0x000000ffffe27224 */ /* 0x000fe400078e0060 */
[----:B------:R-:W-:Y:S01]  /*7680*/  IMAD.MOV.U32 R227, RZ, RZ, R235 ;  /* 0x000000ffffe37224 */ /* 0x000fe200078e00eb */
[----:B------:R-:W-:Y:S01]  /*7690*/  SHF.R.U32.HI R2, RZ, 0x10, R24 ;  /* 0x00000010ff027819 */ /* 0x000fe20000011618 */
[----:B------:R-:W-:Y:S01]  /*76a0*/  IMAD.MOV.U32 R224, RZ, RZ, R169 ;  /* 0x000000ffffe07224 */ /* 0x000fe200078e00a9 */
[----:B------:R-:W-:Y:S01]  /*76b0*/  LDSM.16.MT88.4 R120, [R177+0xd800] ;  /* 0x00d80000b178783b */ /* 0x000fe20000004200 */
[----:B------:R-:W-:Y:S02]  /*76c0*/  IMAD.MOV.U32 R246, RZ, RZ, R173 ;  /* 0x000000fffff67224 */ /* 0x000fe400078e00ad */
[----:B------:R-:W-:Y:S01]  /*76d0*/  IMAD.MOV.U32 R244, RZ, RZ, R175 ;  /* 0x000000fffff47224 */ /* 0x000fe200078e00af */
[----:B-1----:R-:W-:Y:S07]  /*76e0*/  HMMA.16816.F32.BF16 R84, R4, R12, R240 ;  /* 0x0000000c0454723c */ /* 0x002fee00000418f0 */
[----:B------:R-:W-:-:S02]  /*76f0*/  IMAD.MOV.U32 R240, RZ, RZ, R234 ;  /* 0x000000fffff07224 */ /* 0x000fc400078e00ea */
[----:B------:R-:W-:Y:S02]  /*7700*/  IMAD.MOV.U32 R234, RZ, RZ, R0 ;  /* 0x000000ffffea7224 */ /* 0x000fe400078e0000 */
[----:B------:R1:W3:Y:S01]  /*7710*/  LDL.LU.S16 R0, [R1+0x10] ;  /* 0x0000100001007983 */ /* 0x0002e20000300600 */
[----:B------:R-:W-:Y:S01]  /*7720*/  IMAD.MOV.U32 R241, RZ, RZ, R92 ;  /* 0x000000fffff17224 */ /* 0x000fe200078e005c */
[C---:B--2---:R-:W-:Y:S01]  /*7730*/  HMMA.16816.F32.BF16 R96, R4.reuse, R8, R104 ;  /* 0x000000080460723c */ /* 0x044fe20000041868 */
[----:B------:R-:W-:Y:S01]  /*7740*/  IMAD.MOV.U32 R243, RZ, RZ, R168 ;  /* 0x000000fffff37224 */ /* 0x000fe200078e00a8 */
[----:B------:R-:W-:Y:S01]  /*7750*/  UIMAD.WIDE UR34, UR34, 0x2, URZ ;  /* 0x00000002222278a5 */ /* 0x000fe2000f8e023f */
[----:B------:R-:W-:Y:S01]  /*7760*/  IMAD.MOV.U32 R242, RZ, RZ, R202 ;  /* 0x000000fffff27224 */ /* 0x000fe200078e00ca */
[----:B------:R-:W-:Y:S02]  /*7770*/  LDSM.16.MT88.4 R104, [R178+0x11800] ;  /* 0x01180000b268783b */ /* 0x000fe40000004200 */
[C---:B------:R-:W-:Y:S02]  /*7780*/  HMMA.16816.F32.BF16 R92, R4.reuse, R14, R220 ;  /* 0x0000000e045c723c */ /* 0x040fe400000418dc */
[----:B------:R-:W2:Y:S04]  /*7790*/  LDSM.16.MT88.4 R12, [R180+0xf000] ;  /* 0x00f00000b40c783b */ /* 0x000ea80000004200 */
[C---:B------:R-:W-:Y:S01]  /*77a0*/  HMMA.16816.F32.BF16 R100, R4.reuse, R10, R100 ;  /* 0x0000000a0464723c */ /* 0x040fe20000041864 */
[----:B------:R-:W4:Y:S05]  /*77b0*/  LDSM.16.MT88.4 R8, [R179+0xf000] ;  /* 0x00f00000b308783b */ /* 0x000f2a0000004200 */
[C---:B--2---:R-:W-:Y:S06]  /*77c0*/  HMMA.16816.F32.BF16 R108, R4.reuse, R12, R236 ;  /* 0x0000000c046c723c */ /* 0x044fec00000418ec */
[C---:B------:R-:W-:Y:S01]  /*77d0*/  HMMA.16816.F32.BF16 R128, R4.reuse, R14, R216 ;  /* 0x0000000e0480723c */ /* 0x040fe200000418d8 */
[----:B------:R-:W2:Y:S05]  /*77e0*/  LDSM.16.MT88.4 R12, [R177+0x11000] ;  /* 0x01100000b10c783b */ /* 0x000eaa0000004200 */
[C---:B----4-:R-:W-:Y:S06]  /*77f0*/  HMMA.16816.F32.BF16 R132, R4.reuse, R8, R132 ;  /* 0x000000080484723c */ /* 0x050fec0000041884 */
[----:B------:R-:W-:Y:S01]  /*7800*/  HMMA.16816.F32.BF16 R144, R4, R10, R144 ;  /* 0x0000000a0490723c */ /* 0x000fe20000041890 */
[----:B------:R-:W4:Y:S01]  /*7810*/  LDSM.16.MT88.4 R8, [R178+0x11000] ;  /* 0x01100000b208783b */ /* 0x000f220000004200 */
[----:B------:R-:W-:-:S04]  /*7820*/  IMAD.MOV.U32 R235, RZ, RZ, R203 ;  /* 0x000000ffffeb7224 */ /* 0x000fc800078e00cb */
[C---:B--2---:R-:W-:Y:S06]  /*7830*/  HMMA.16816.F32.BF16 R164, R4.reuse, R12, R212 ;  /* 0x0000000c04a4723c */ /* 0x044fec00000418d4 */
[----:B------:R-:W-:Y:S01]  /*7840*/  HMMA.16816.F32.BF16 R168, R4, R14, R88 ;  /* 0x0000000e04a8723c */ /* 0x000fe20000041858 */
[----:B------:R-:W2:Y:S01]  /*7850*/  LDSM.16.MT88.4 R12, [R180+0x11000] ;  /* 0x01100000b40c783b */ /* 0x000ea20000004200 */
[----:B---3--:R-:W-:-:S04]  /*7860*/  @!P5 HFMA2.BF16_V2 R0, -RZ.H0_H0, RZ.H0_H0, -R141.H0_H0 ;  /* 0x200000ffff00d231 */ /* 0x008fc8000034098d */
[C---:B----4-:R-:W-:Y:S01]  /*7870*/  HMMA.16816.F32.BF16 R204, R4.reuse, R8, R204 ;  /* 0x0000000804cc723c */ /* 0x050fe200000418cc */
[----:B------:R-:W-:Y:S01]  /*7880*/  IMAD.MOV.U32 R222, RZ, RZ, R240 ;  /* 0x000000ffffde7224 */ /* 0x000fe200078e00f0 */
[----:B------:R-:W-:Y:S04]  /*7890*/  LDSM.16.MT88.4 R88, [R179+0xf800] ;  /* 0x00f80000b358783b */ /* 0x000fe80000004200 */
[C---:B------:R-:W-:Y:S01]  /*78a0*/  HMMA.16816.F32.BF16 R200, R4.reuse, R10, R80 ;  /* 0x0000000a04c8723c */ /* 0x040fe20000041850 */
[----:B------:R-:W3:Y:S05]  /*78b0*/  LDSM.16.MT88.4 R8, [R179+0x11000] ;  /* 0x01100000b308783b */ /* 0x000eea0000004200 */
[C---:B--2---:R-:W-:Y:S06]  /*78c0*/  HMMA.16816.F32.BF16 R172, R4.reuse, R12, R72 ;  /* 0x0000000c04ac723c */ /* 0x044fec0000041848 */
[C---:B------:R-:W-:Y:S01]  /*78d0*/  HMMA.16816.F32.BF16 R12, R4.reuse, R14, R40 ;  /* 0x0000000e040c723c */ /* 0x040fe20000041828 */
[----:B------:R-:W2:Y:S05]  /*78e0*/  LDSM.16.MT88.4 R40, [R178+0xd800] ;  /* 0x00d80000b228783b */ /* 0x000eaa0000004200 */
[C---:B---3--:R-:W-:Y:S06]  /*78f0*/  HMMA.16816.F32.BF16 R20, R4.reuse, R8, R20 ;  /* 0x000000080414723c */ /* 0x048fec0000041814 */
[----:B------:R-:W-:Y:S07]  /*7900*/  HMMA.16816.F32.BF16 R16, R4, R10, R16 ;  /* 0x0000000a0410723c */ /* 0x000fee0000041810 */
[----:B------:R-:W-:-:S04]  /*7910*/  PRMT R4, R0, 0x7610, R4 ;  /* 0x0000761000047816 */ /* 0x000fc80000000004 */
[----:B------:R-:W-:Y:S02]  /*7920*/  @!P5 PRMT R141, R4, 0x5410, RZ ;  /* 0x00005410048dd816 */ /* 0x000fe400000000ff */
[----:B------:R1:W3:Y:S01]  /*7930*/  LDL.LU.S16 R4, [R1+0x14] ;  /* 0x0000140001047983 */ /* 0x0002e20000300600 */
[----:B------:R-:W-:-:S04]  /*7940*/  LOP3.LUT R0, R49, 0xff, RZ, 0xc0, !PT ;  /* 0x000000ff31007812 */ /* 0x000fc800078ec0ff */
[----:B------:R-:W-:Y:S02]  /*7950*/  ISETP.LE.U32.AND P6, PT, R0, UR12, PT ;  /* 0x0000000c00007c0c */ /* 0x000fe4000bfc3070 */
[----:B------:R-:W-:Y:S01]  /*7960*/  LOP3.LUT R0, R2, 0xff, RZ, 0xc0, !PT ;  /* 0x000000ff02007812 */ /* 0x000fe200078ec0ff */
[----:B---3--:R-:W-:-:S05]  /*7970*/  @!P2 HFMA2.BF16_V2 R4, -RZ.H0_H0, RZ.H0_H0, -R140.H0_H0 ;  /* 0x200000ffff04a231 */ /* 0x008fca000034098c */
[----:B------:R-:W-:-:S04]  /*7980*/  PRMT R2, R4, 0x7610, R2 ;  /* 0x0000761004027816 */ /* 0x000fc80000000002 */
[----:B------:R-:W-:Y:S02]  /*7990*/  @!P2 PRMT R140, R2, 0x5410, RZ ;  /* 0x00005410028ca816 */ /* 0x000fe400000000ff */
[----:B------:R1:W3:Y:S01]  /*79a0*/  LDL.LU.S16 R2, [R1+0x18] ;  /* 0x0000180001027983 */ /* 0x0002e20000300600 */
[----:B------:R-:W-:Y:S01]  /*79b0*/  IMAD.WIDE.U32 R4, R51, -0x2daee0ad, RZ ;  /* 0xd2511f5333047825 */ /* 0x000fe200078e00ff */
[----:B------:R-:W-:-:S04]  /*79c0*/  ISETP.LE.U32.AND P5, PT, R0, UR12, PT ;  /* 0x0000000c00007c0c */ /* 0x000fc8000bfa3070 */
[----:B------:R-:W-:Y:S01]  /*79d0*/  LOP3.LUT R0, R5, UR25, R48, 0x96, !PT ;  /* 0x0000001905007c12 */ /* 0x000fe2000f8e9630 */
[----:B---3--:R-:W-:-:S05]  /*79e0*/  @!P4 HFMA2.BF16_V2 R2, -RZ.H0_H0, RZ.H0_H0, -R139.H0_H0 ;  /* 0x200000ffff02c231 */ /* 0x008fca000034098b */
[----:B------:R-:W-:-:S04]  /*79f0*/  PRMT R48, R2, 0x7610, R48 ;  /* 0x0000761002307816 */ /* 0x000fc80000000030 */
[----:B------:R-:W-:Y:S02]  /*7a00*/  @!P4 PRMT R139, R48, 0x5410, RZ ;  /* 0x00005410308bc816 */ /* 0x000fe400000000ff */
[----:B------:R1:W3:Y:S01]  /*7a10*/  LDL.LU.S16 R48, [R1+0x1c] ;  /* 0x00001c0001307983 */ /* 0x0002e20000300600 */
[----:B------:R-:W-:-:S04]  /*7a20*/  LOP3.LUT R2, R0, 0xffff, RZ, 0xc0, !PT ;  /* 0x0000ffff00027812 */ /* 0x000fc800078ec0ff */
[----:B------:R-:W-:-:S04]  /*7a30*/  SHF.R.U32.HI R2, RZ, 0x8, R2 ;  /* 0x00000008ff027819 */ /* 0x000fc80000011602 */
[----:B------:R-:W-:-:S04]  /*7a40*/  LOP3.LUT R2, R2, 0xffff, RZ, 0xc0, !PT ;  /* 0x0000ffff02027812 */ /* 0x000fc800078ec0ff */
[----:B------:R-:W-:Y:S01]  /*7a50*/  ISETP.LE.U32.AND P4, PT, R2, UR12, PT ;  /* 0x0000000c02007c0c */ /* 0x000fe2000bf83070 */
[----:B---3--:R-:W-:-:S05]  /*7a60*/  @!P5 HFMA2.BF16_V2 R48, -RZ.H0_H0, RZ.H0_H0, -R138.H0_H0 ;  /* 0x200000ffff30d231 */ /* 0x008fca000034098a */
[----:B------:R-:W-:-:S04]  /*7a70*/  PRMT R2, R48, 0x7610, R2 ;  /* 0x0000761030027816 */ /* 0x000fc80000000002 */
[----:B------:R-:W-:Y:S02]  /*7a80*/  @!P5 PRMT R138, R2, 0x5410, RZ ;  /* 0x00005410028ad816 */ /* 0x000fe400000000ff */
[----:B------:R1:W3:Y:S01]  /*7a90*/  LDL.LU.S16 R2, [R1+0x24] ;  /* 0x0000240001027983 */ /* 0x0002e20000300600 */
[----:B------:R-:W-:Y:S01]  /*7aa0*/  SHF.R.U32.HI R6, RZ, 0x8, R50 ;  /* 0x00000008ff067819 */ /* 0x000fe20000011632 */
[----:B--2---:R-:W-:Y:S02]  /*7ab0*/  HMMA.16816.F32.BF16 R36, R112, R40, R36 ;  /* 0x000000287024723c */ /* 0x004fe40000041824 */
[----:B------:R-:W2:Y:S01]  /*7ac0*/  LDSM.16.MT88.4 R48, [R180+0xd800] ;  /* 0x00d80000b430783b */ /* 0x000ea20000004200 */
[----:B------:R-:W-:Y:S01]  /*7ad0*/  LOP3.LUT R6, R6, 0xffff, RZ, 0xc0, !PT ;  /* 0x0000ffff06067812 */ /* 0x000fe200078ec0ff */
[----:B---3--:R-:W-:-:S05]  /*7ae0*/  @!P3 HFMA2.BF16_V2 R2, -RZ.H0_H0, RZ.H0_H0, -R137.H0_H0 ;  /* 0x200000ffff02b231 */ /* 0x008fca0000340989 */
[----:B------:R-:W-:Y:S02]  /*7af0*/  PRMT R72, R2, 0x7610, R72 ;  /* 0x0000761002487816 */ /* 0x000fe40000000048 */
[----:B------:R1:W3:Y:S01]  /*7b00*/  LDL.LU.S16 R2, [R1+0x20] ;  /* 0x0000200001027983 */ /* 0x0002e20000300600 */
[----:B------:R-:W-:Y:S01]  /*7b10*/  ISETP.LE.U32.AND P2, PT, R6, UR12, PT ;  /* 0x0000000c06007c0c */ /* 0x000fe2000bf43070 */
[----:B------:R-:W-:-:S12]  /*7b20*/  HMMA.16816.F32.BF16 R40, R112, R42, R44 ;  /* 0x0000002a7028723c */ /* 0x000fd8000004182c */
[----:B---3--:R-:W-:-:S05]  /*7b30*/  @!P2 HFMA2.BF16_V2 R2, -RZ.H0_H0, RZ.H0_H0, -R136.H0_H0 ;  /* 0x200000ffff02a231 */ /* 0x008fca0000340988 */
[----:B------:R-:W-:-:S04]  /*7b40*/  PRMT R47, R2, 0x7610, R47 ;  /* 0x00007610022f7816 */ /* 0x000fc8000000002f */
[----:B------:R-:W-:Y:S02]  /*7b50*/  @!P2 PRMT R136, R47, 0x5410, RZ ;  /* 0x000054102f88a816 */ /* 0x000fe400000000ff */
[----:B------:R1:W3:Y:S02]  /*7b60*/  LDL.LU.S16 R47, [R1+0x38] ;  /* 0x00003800012f7983 */ /* 0x0002e40000300600 */
[----:B---3--:R-:W-:-:S05]  /*7b70*/  @!P1 HFMA2.BF16_V2 R47, -RZ.H0_H0, RZ.H0_H0, -R119.H0_H0 ;  /* 0x200000ffff2f9231 */ /* 0x008fca0000340977 */
[----:B------:R-:W-:Y:S02]  /*7b80*/  PRMT R46, R47, 0x7610, R46 ;  /* 0x000076102f2e7816 */ /* 0x000fe4000000002e */
[----:B------:R1:W3:Y:S01]  /*7b90*/  LDL.LU.S16 R47, [R1+0x3c] ;  /* 0x00003c00012f7983 */ /* 0x0002e20000300600 */
[----:B------:R-:W-:-:S04]  /*7ba0*/  LOP3.LUT R2, R0, 0xff, RZ, 0xc0, !PT ;  /* 0x000000ff00027812 */ /* 0x000fc800078ec0ff */
[----:B------:R-:W-:Y:S01]  /*7bb0*/  ISETP.LE.U32.AND P5, PT, R2, UR12, PT ;  /* 0x0000000c02007c0c */ /* 0x000fe2000bfa3070 */
[----:B---3--:R-:W-:-:S05]  /*7bc0*/  @!P6 HFMA2.BF16_V2 R47, -RZ.H0_H0, RZ.H0_H0, -R118.H0_H0 ;  /* 0x200000ffff2fe231 */ /* 0x008fca0000340976 */
[----:B------:R-:W-:Y:S02]  /*7bd0*/  PRMT R45, R47, 0x7610, R45 ;  /* 0x000076102f2d7816 */ /* 0x000fe4000000002d */
[----:B------:R1:W3:Y:S01]  /*7be0*/  LDL.LU.S16 R47, [R1+0x34] ;  /* 0x00003400012f7983 */ /* 0x0002e20000300600 */
[----:B------:R-:W-:Y:S02]  /*7bf0*/  @!P3 PRMT R137, R72, 0x5410, RZ ;  /* 0x000054104889b816 */ /* 0x000fe400000000ff */
[----:B------:R-:W-:Y:S02]  /*7c00*/  SHF.R.U32.HI R2, RZ, 0x18, R0 ;  /* 0x00000018ff027819 */ /* 0x000fe40000011600 */
[----:B---3--:R-:W-:-:S05]  /*7c10*/  @!P5 HFMA2.BF16_V2 R47, -RZ.H0_H0, RZ.H0_H0, -R117.H0_H0 ;  /* 0x200000ffff2fd231 */ /* 0x008fca0000340975 */
[----:B------:R-:W-:Y:S02]  /*7c20*/  PRMT R44, R47, 0x7610, R44 ;  /* 0x000076102f2c7816 */ /* 0x000fe4000000002c */
[----:B------:R1:W3:Y:S04]  /*7c30*/  LDL.LU.S16 R47, [R1+0x30] ;  /* 0x00003000012f7983 */ /* 0x0002e80000300600 */
[----:B------:R1:W4:Y:S01]  /*7c40*/  LDL.LU.S16 R72, [R1+0x40] ;  /* 0x0000400001487983 */ /* 0x0003220000300600 */
[----:B------:R-:W-:Y:S02]  /*7c50*/  ISETP.LE.U32.AND P2, PT, R2, UR12, PT ;  /* 0x0000000c02007c0c */ /* 0x000fe4000bf43070 */
[----:B------:R-:W-:Y:S02]  /*7c60*/  @!P1 PRMT R119, R46, 0x5410, RZ ;  /* 0x000054102e779816 */ /* 0x000fe400000000ff */
[----:B------:R-:W-:-:S02]  /*7c70*/  @!P6 PRMT R118, R45, 0x5410, RZ ;  /* 0x000054102d76e816 */ /* 0x000fc400000000ff */
[----:B------:R-:W-:Y:S02]  /*7c80*/  @!P5 PRMT R117, R44, 0x5410, RZ ;  /* 0x000054102c75d816 */ /* 0x000fe400000000ff */
[----:B------:R-:W-:Y:S01]  /*7c90*/  SHF.R.U32.HI R0, RZ, 0x10, R0 ;  /* 0x00000010ff007819 */ /* 0x000fe20000011600 */
[----:B---3--:R-:W-:-:S04]  /*7ca0*/  @!P4 HFMA2.BF16_V2 R47, -RZ.H0_H0, RZ.H0_H0, -R35.H0_H0 ;  /* 0x200000ffff2fc231 */ /* 0x008fc80000340923 */
[----:B----4-:R-:W-:Y:S01]  /*7cb0*/  @!P2 HFMA2.BF16_V2 R72, -RZ.H0_H0, RZ.H0_H0, -R34.H0_H0 ;  /* 0x200000ffff48a231 */ /* 0x010fe20000340922 */
[----:B------:R-:W-:Y:S02]  /*7cc0*/  PRMT R2, R47, 0x7610, R2 ;  /* 0x000076102f027816 */ /* 0x000fe40000000002 */
[----:B--2---:R-:W-:Y:S01]  /*7cd0*/  HMMA.16816.F32.BF16 R44, R112, R48, R56 ;  /* 0x00000030702c723c */ /* 0x004fe20000041838 */
[----:B------:R-:W-:Y:S01]  /*7ce0*/  LOP3.LUT R0, R0, 0xff, RZ, 0xc0, !PT ;  /* 0x000000ff00007812 */ /* 0x000fe200078ec0ff */
[----:B------:R-:W2:Y:S05]  /*7cf0*/  LDSM.16.MT88.4 R56, [R179+0xd800] ;  /* 0x00d80000b338783b */ /* 0x000eaa0000004200 */
[----:B------:R-:W-:-:S02]  /*7d00*/  PRMT R49, R72, 0x7610, R49 ;  /* 0x0000761048317816 */ /* 0x000fc40000000031 */
[----:B------:R1:W3:Y:S01]  /*7d10*/  LDL.LU.S16 R72, [R1+0x44] ;  /* 0x0000440001487983 */ /* 0x0002e20000300600 */
[----:B------:R-:W-:Y:S02]  /*7d20*/  ISETP.LE.U32.AND P1, PT, R0, UR12, PT ;  /* 0x0000000c00007c0c */ /* 0x000fe4000bf23070 */
[----:B------:R-:W-:Y:S02]  /*7d30*/  LOP3.LUT R0, R52, 0xff, RZ, 0xc0, !PT ;  /* 0x000000ff34007812 */ /* 0x000fe400078ec0ff */
[----:B------:R-:W-:Y:S02]  /*7d40*/  @!P4 PRMT R35, R2, 0x5410, RZ ;  /* 0x000054100223c816 */ /* 0x000fe400000000ff */
[----:B------:R-:W-:Y:S02]  /*7d50*/  ISETP.LE.U32.AND P4, PT, R0, UR12, PT ;  /* 0x0000000c00007c0c */ /* 0x000fe4000bf83070 */
[----:B------:R-:W-:-:S05]  /*7d60*/  LOP3.LUT R0, R52, 0xffff, RZ, 0xc0, !PT ;  /* 0x0000ffff34007812 */ /* 0x000fca00078ec0ff */
[----:B---3--:R-:W-:-:S05]  /*7d70*/  @!P1 HFMA2.BF16_V2 R72, -RZ.H0_H0, RZ.H0_H0, -R33.H0_H0 ;  /* 0x200000ffff489231 */ /* 0x008fca0000340921 */
[----:B------:R-:W-:-:S04]  /*7d80*/  PRMT R48, R72, 0x7610, R48 ;  /* 0x0000761048307816 */ /* 0x000fc80000000030 */
[----:B------:R-:W-:Y:S02]  /*7d90*/  @!P1 PRMT R33, R48, 0x5410, RZ ;  /* 0x0000541030219816 */ /* 0x000fe400000000ff */
[----:B------:R1:W3:Y:S04]  /*7da0*/  LDL.LU.S16 R48, [R1+0x48] ;  /* 0x0000480001307983 */ /* 0x0002e80000300600 */
[----:B------:R1:W4:Y:S01]  /*7db0*/  LDL.LU.S16 R72, [R1+0x50] ;  /* 0x0000500001487983 */ /* 0x0003220000300600 */
[----:B------:R-:W-:Y:S02]  /*7dc0*/  SHF.R.U32.HI R0, RZ, 0x8, R0 ;  /* 0x00000008ff007819 */ /* 0x000fe40000011600 */
[----:B------:R-:W-:Y:S01]  /*7dd0*/  SHF.R.U32.HI R2, RZ, 0x18, R52 ;  /* 0x00000018ff027819 */ /* 0x000fe20000011634 */
[----:B------:R-:W-:Y:S01]  /*7de0*/  IMAD.MOV.U32 R223, RZ, RZ, R241 ;  /* 0x000000ffffdf7224 */ /* 0x000fe200078e00f1 */
[----:B------:R-:W-:Y:S01]  /*7df0*/  LOP3.LUT R0, R0, 0xffff, RZ, 0xc0, !PT ;  /* 0x0000ffff00007812 */ /* 0x000fe200078ec0ff */
[----:B------:R-:W-:Y:S01]  /*7e00*/  IMAD.MOV.U32 R240, RZ, RZ, R242 ;  /* 0x000000fffff07224 */ /* 0x000fe200078e00f2 */
[----:B------:R-:W-:Y:S01]  /*7e10*/  ISETP.LE.U32.AND P3, PT, R53, UR12, PT ;  /* 0x0000000c35007c0c */ /* 0x000fe2000bf63070 */
[----:B------:R1:W2:Y:S01]  /*7e20*/  LDL.LU.S16 R80, [R1+0x74] ;  /* 0x0000740001507983 */ /* 0x0002a20000300600 */
[----:B------:R-:W-:-:S02]  /*7e30*/  ISETP.LE.U32.AND P5, PT, R0, UR12, PT ;  /* 0x0000000c00007c0c */ /* 0x000fc4000bfa3070 */
[----:B------:R-:W-:Y:S02]  /*7e40*/  ISETP.LE.U32.AND P6, PT, R2, UR12, PT ;  /* 0x0000000c02007c0c */ /* 0x000fe4000bfc3070 */
[----:B------:R-:W-:Y:S01]  /*7e50*/  SHF.R.U32.HI R2, RZ, 0x10, R52 ;  /* 0x00000010ff027819 */ /* 0x000fe20000011634 */
[----:B------:R-:W-:Y:S02]  /*7e60*/  IMAD.MOV.U32 R241, RZ, RZ, R243 ;  /* 0x000000fffff17224 */ /* 0x000fe400078e00f3 */
[----:B------:R-:W-:Y:S02]  /*7e70*/  IMAD.MOV.U32 R242, RZ, RZ, R224 ;  /* 0x000000fffff27224 */ /* 0x000fe400078e00e0 */
[----:B------:R-:W-:Y:S02]  /*7e80*/  IMAD.MOV.U32 R243, RZ, RZ, R225 ;  /* 0x000000fffff37224 */ /* 0x000fe400078e00e1 */
[----:B------:R-:W-:Y:S02]  /*7e90*/  IMAD.MOV.U32 R224, RZ, RZ, R226 ;  /* 0x000000ffffe07224 */ /* 0x000fe400078e00e2 */
[----:B------:R-:W-:-:S02]  /*7ea0*/  IMAD.MOV.U32 R225, RZ, RZ, R227 ;  /* 0x000000ffffe17224 */ /* 0x000fc400078e00e3 */
[----:B------:R-:W-:Y:S02]  /*7eb0*/  IMAD.MOV.U32 R227, RZ, RZ, R54 ;  /* 0x000000ffffe37224 */ /* 0x000fe400078e0036 */
[----:B------:R-:W-:Y:S02]  /*7ec0*/  IMAD.MOV.U32 R226, RZ, RZ, R55 ;  /* 0x000000ffffe27224 */ /* 0x000fe400078e0037 */
[----:B---3--:R-:W-:Y:S02]  /*7ed0*/  @!P4 HFMA2.BF16_V2 R48, -RZ.H0_H0, RZ.H0_H0, -R155.H0_H0 ;  /* 0x200000ffff30c231 */ /* 0x008fe4000034099b */
[----:B----4-:R-:W-:-:S03]  /*7ee0*/  @!P5 HFMA2.BF16_V2 R72, -RZ.H0_H0, RZ.H0_H0, -R152.H0_H0 ;  /* 0x200000ffff48d231 */ /* 0x010fc60000340998 */
[----:B------:R-:W-:Y:S02]  /*7ef0*/  PRMT R53, R48, 0x7610, R53 ;  /* 0x0000761030357816 */ /* 0x000fe40000000035 */
[----:B------:R-:W-:Y:S02]  /*7f00*/  PRMT R52, R72, 0x7610, R52 ;  /* 0x0000761048347816 */ /* 0x000fe40000000034 */
[----:B------:R-:W-:Y:S01]  /*7f10*/  @!P4 PRMT R155, R53, 0x5410, RZ ;  /* 0x00005410359bc816 */ /* 0x000fe200000000ff */
[C---:B------:R-:W-:Y:S01]  /*7f20*/  HMMA.16816.F32.BF16 R124, R112.reuse, R120, R124 ;  /* 0x00000078707c723c */ /* 0x040fe2000004187c */
[----:B------:R-:W-:Y:S01]  /*7f30*/  @!P5 PRMT R152, R52, 0x5410, RZ ;  /* 0x000054103498d816 */ /* 0x000fe200000000ff */
[----:B------:R-:W-:Y:S01]  /*7f40*/  IMAD.MOV.U32 R221, RZ, RZ, R222 ;  /* 0x000000ffffdd7224 */ /* 0x000fe200078e00de */
[----:B------:R-:W-:Y:S01]  /*7f50*/  LOP3.LUT R0, R60, 0xffff, RZ, 0xc0, !PT ;  /* 0x0000ffff3c007812 */ /* 0x000fe200078ec0ff */
[----:B------:R-:W3:Y:S02]  /*7f60*/  LDSM.16.MT88.4 R72, [R178+0xf800] ;  /* 0x00f80000b248783b */ /* 0x000ee40000004200 */
[C---:B--2---:R-:W-:Y:S02]  /*7f70*/  HMMA.16816.F32.BF16 R52, R112.reuse, R56, R68 ;  /* 0x000000387034723c */ /* 0x044fe40000041844 */
[----:B------:R1:W2:Y:S04]  /*7f80*/  LDL.LU.S16 R57, [R1+0x54] ;  /* 0x0000540001397983 */ /* 0x0002a80000300600 */
[----:B------:R-:W-:Y:S01]  /*7f90*/  HMMA.16816.F32.BF16 R120, R112, R122, R28 ;  /* 0x0000007a7078723c */ /* 0x000fe2000004181c */
[----:B------:R-:W-:-:S02]  /*7fa0*/  SHF.R.U32.HI R0, RZ, 0x8, R0 ;  /* 0x00000008ff007819 */ /* 0x000fc40000011600 */
[----:B------:R-:W-:Y:S02]  /*7fb0*/  LOP3.LUT R2, R2, 0xff, RZ, 0xc0, !PT ;  /* 0x000000ff02027812 */ /* 0x000fe400078ec0ff */
[----:B------:R-:W-:Y:S01]  /*7fc0*/  LOP3.LUT R0, R0, 0xffff, RZ, 0xc0, !PT ;  /* 0x0000ffff00007812 */ /* 0x000fe200078ec0ff */
[----:B--2---:R-:W-:-:S05]  /*7fd0*/  @!P6 HFMA2.BF16_V2 R57, -RZ.H0_H0, RZ.H0_H0, -R153.H0_H0 ;  /* 0x200000ffff39e231 */ /* 0x004fca0000340999 */
[----:B------:R-:W-:-:S04]  /*7fe0*/  PRMT R31, R57, 0x7610, R31 ;  /* 0x00007610391f7816 */ /* 0x000fc8000000001f */
[----:B------:R-:W-:Y:S02]  /*7ff0*/  @!P6 PRMT R153, R31, 0x5410, RZ ;  /* 0x000054101f99e816 */ /* 0x000fe400000000ff */
[----:B------:R1:W2:Y:S01]  /*8000*/  LDL.LU.S16 R31, [R1+0x78] ;  /* 0x00007800011f7983 */ /* 0x0002a20000300600 */
[----:B------:R-:W-:Y:S02]  /*8010*/  @!P2 PRMT R34, R49, 0x5410, RZ ;  /* 0x000054103122a816 */ /* 0x000fe400000000ff */
[----:B------:R-:W-:Y:S02]  /*8020*/  ISETP.LE.U32.AND P2, PT, R2, UR12, PT ;  /* 0x0000000c02007c0c */ /* 0x000fe4000bf43070 */
[----:B------:R-:W-:Y:S02]  /*8030*/  ISETP.LE.U32.AND P1, PT, R0, UR12, PT ;  /* 0x0000000c00007c0c */ /* 0x000fe4000bf23070 */
[----:B------:R-:W-:-:S04]  /*8040*/  LOP3.LUT R0, R60, 0xff, RZ, 0xc0, !PT ;  /* 0x000000ff3c007812 */ /* 0x000fc800078ec0ff */
[----:B------:R-:W-:Y:S02]  /*8050*/  ISETP.LE.U32.AND P4, PT, R0, UR12, PT ;  /* 0x0000000c00007c0c */ /* 0x000fe4000bf83070 */
[----:B------:R-:W-:-:S03]  /*8060*/  SHF.R.U32.HI R0, RZ, 0x18, R60 ;  /* 0x00000018ff007819 */ /* 0x000fc6000001163c */
[----:B------:R-:W-:Y:S01]  /*8070*/  @!P2 HFMA2.BF16_V2 R80, -RZ.H0_H0, RZ.H0_H0, -R154.H0_H0 ;  /* 0x200000ffff50a231 */ /* 0x000fe2000034099a */
[----:B------:R-:W-:Y:S02]  /*8080*/  ISETP.LE.U32.AND P5, PT, R0, UR12, PT ;  /* 0x0000000c00007c0c */ /* 0x000fe4000bfa3070 */
[----:B------:R-:W-:Y:S02]  /*8090*/  SHF.R.U32.HI R0, RZ, 0x10, R60 ;  /* 0x00000010ff007819 */ /* 0x000fe4000001163c */
[----:B------:R-:W-:Y:S02]  /*80a0*/  PRMT R56, R80, 0x7610, R56 ;  /* 0x0000761050387816 */ /* 0x000fe40000000038 */
[----:B------:R-:W-:Y:S01]  /*80b0*/  LOP3.LUT R0, R0, 0xff, RZ, 0xc0, !PT ;  /* 0x000000ff00007812 */ /* 0x000fe200078ec0ff */
[----:B------:R-:W-:Y:S01]  /*80c0*/  IMAD.MOV.U32 R222, RZ, RZ, R223 ;  /* 0x000000ffffde7224 */ /* 0x000fe200078e00df */
[----:B------:R-:W-:Y:S01]  /*80d0*/  @!P2 PRMT R154, R56, 0x5410, RZ ;  /* 0x00005410389aa816 */ /* 0x000fe200000000ff */
[----:B---3--:R-:W-:Y:S01]  /*80e0*/  HMMA.16816.F32.BF16 R68, R112, R72, R96 ;  /* 0x000000487044723c */ /* 0x008fe20000041860 */
[----:B------:R-:W-:Y:S01]  /*80f0*/  ISETP.LE.U32.AND P2, PT, R0, UR12, PT ;  /* 0x0000000c00007c0c */ /* 0x000fe2000bf43070 */
[----:B--2---:R-:W-:-:S02]  /*8100*/  @!P4 HFMA2.BF16_V2 R31, -RZ.H0_H0, RZ.H0_H0, -R156.H0_H0 ;  /* 0x200000ffff1fc231 */ /* 0x004fc4000034099c */
[----:B------:R-:W-:Y:S02]  /*8110*/  IMAD.MOV.U32 R223, RZ, RZ, R240 ;  /* 0x000000ffffdf7224 */ /* 0x000fe400078e00f0 */
[----:B------:R-:W-:Y:S01]  /*8120*/  HMMA.16816.F32.BF16 R72, R112, R74, R100 ;  /* 0x0000004a7048723c */ /* 0x000fe20000041864 */
[----:B------:R-:W-:Y:S01]  /*8130*/  ISETP.LE.U32.AND P6, PT, R63, UR12, PT ;  /* 0x0000000c3f007c0c */ /* 0x000fe2000bfc3070 */
[----:B------:R-:W2:Y:S01]  /*8140*/  LDSM.16.MT88.4 R80, [R180+0xf800] ;  /* 0x00f80000b450783b */ /* 0x000ea20000004200 */
[----:B------:R-:W-:-:S03]  /*8150*/  PRMT R0, R31, 0x7610, R0 ;  /* 0x000076101f007816 */ /* 0x000fc60000000000 */
[----:B------:R1:W3:Y:S01]  /*8160*/  LDL.LU.S16 R31, [R1+0x7c] ;  /* 0x00007c00011f7983 */ /* 0x0002e20000300600 */
[C---:B------:R-:W-:Y:S01]  /*8170*/  HMMA.16816.F32.BF16 R48, R112.reuse, R50, R64 ;  /* 0x000000327030723c */ /* 0x040fe20000041840 */
[----:B------:R-:W-:Y:S02]  /*8180*/  @!P4 PRMT R156, R0, 0x5410, RZ ;  /* 0x00005410009cc816 */ /* 0x000fe400000000ff */
[----:B------:R-:W-:Y:S01]  /*8190*/  LDSM.16.MT88.4 R96, [R177+0x11800] ;  /* 0x01180000b160783b */ /* 0x000fe20000004200 */
[----:B---3--:R-:W-:Y:S02]  /*81a0*/  @!P1 HFMA2.BF16_V2 R31, -RZ.H0_H0, RZ.H0_H0, -R158.H0_H0 ;  /* 0x200000ffff1f9231 */ /* 0x008fe4000034099e */
[----:B------:R-:W-:Y:S01]  /*81b0*/  IMAD.MOV.U32 R240, RZ, RZ, R241 ;  /* 0x000000fffff07224 */ /* 0x000fe200078e00f1 */
[----:B------:R-:W-:Y:S01]  /*81c0*/  HMMA.16816.F32.BF16 R56, R112, R58, R76 ;  /* 0x0000003a7038723c */ /* 0x000fe2000004184c */
[----:B------:R-:W3:Y:S01]  /*81d0*/  LDSM.16.MT88.4 R64, [R177+0xf800] ;  /* 0x00f80000b140783b */ /* 0x000ee20000004200 */
[----:B------:R-:W-:-:S04]  /*81e0*/  PRMT R7, R31, 0x7610, R7 ;  /* 0x000076101f077816 */ /* 0x000fc80000000007 */
[----:B------:R-:W-:Y:S02]  /*81f0*/  @!P1 PRMT R158, R7, 0x5410, RZ ;  /* 0x00005410079e9816 */ /* 0x000fe400000000ff */
[----:B------:R1:W4:Y:S01]  /*8200*/  LDL.LU.S16 R7, [R1+0x84] ;  /* 0x0000840001077983 */ /* 0x0003220000300600 */
[----:B------:R-:W-:Y:S01]  /*8210*/  SHF.R.U32.HI R0, RZ, 0x8, R61 ;  /* 0x00000008ff007819 */ /* 0x000fe2000001163d */
[----:B------:R-:W-:Y:S02]  /*8220*/  IMAD.MOV.U32 R241, RZ, RZ, R242 ;  /* 0x000000fffff17224 */ /* 0x000fe400078e00f2 */
[----:B----4-:R-:W-:-:S05]  /*8230*/  @!P2 HFMA2.BF16_V2 R7, -RZ.H0_H0, RZ.H0_H0, -R157.H0_H0 ;  /* 0x200000ffff07a231 */ /* 0x010fca000034099d */
[----:B------:R-:W-:Y:S02]  /*8240*/  PRMT R6, R7, 0x7610, R6 ;  /* 0x0000761007067816 */ /* 0x000fe40000000006 */
[----:B------:R1:W4:Y:S01]  /*8250*/  LDL.LU.S16 R7, [R1+0x80] ;  /* 0x0000800001077983 */ /* 0x0003220000300600 */
[----:B------:R-:W-:Y:S01]  /*8260*/  LOP3.LUT R0, R0, 0xffff, RZ, 0xc0, !PT ;  /* 0x0000ffff00007812 */ /* 0x000fe200078ec0ff */
[----:B------:R-:W-:Y:S02]  /*8270*/  IMAD.MOV.U32 R242, RZ, RZ, R243 ;  /* 0x000000fffff27224 */ /* 0x000fe400078e00f3 */
[----:B------:R-:W-:Y:S01]  /*8280*/  IMAD.MOV.U32 R243, RZ, RZ, R224 ;  /* 0x000000fffff37224 */ /* 0x000fe200078e00e0 */
[----:B------:R-:W-:Y:S01]  /*8290*/  ISETP.LE.U32.AND P1, PT, R0, UR12, PT ;  /* 0x0000000c00007c0c */ /* 0x000fe2000bf23070 */
[----:B------:R-:W-:Y:S01]  /*82a0*/  IMAD.MOV.U32 R224, RZ, RZ, R225 ;  /* 0x000000ffffe07224 */ /* 0x000fe200078e00e1 */
[----:B------:R-:W-:Y:S01]  /*82b0*/  LOP3.LUT R0, R221, 0xff, RZ, 0xc0, !PT ;  /* 0x000000ffdd007812 */ /* 0x000fe200078ec0ff */
[----:B------:R-:W-:-:S02]  /*82c0*/  IMAD.MOV.U32 R225, RZ, RZ, R226 ;  /* 0x000000ffffe17224 */ /* 0x000fc400078e00e2 */
[----:B------:R-:W-:Y:S02]  /*82d0*/  IMAD.MOV.U32 R226, RZ, RZ, R244 ;  /* 0x000000ffffe27224 */ /* 0x000fe400078e00f4 */
[----:B------:R-:W-:Y:S02]  /*82e0*/  IMAD.MOV.U32 R221, RZ, RZ, R222 ;  /* 0x000000ffffdd7224 */ /* 0x000fe400078e00de */
[----:B------:R-:W-:Y:S02]  /*82f0*/  IMAD.MOV.U32 R244, RZ, RZ, R245 ;  /* 0x000000fffff47224 */ /* 0x000fe400078e00f5 */
[----:B------:R-:W-:Y:S02]  /*8300*/  IMAD.MOV.U32 R222, RZ, RZ, R223 ;  /* 0x000000ffffde7224 */ /* 0x000fe400078e00df */
[----:B------:R-:W-:Y:S02]  /*8310*/  IMAD.MOV.U32 R245, RZ, RZ, R246 ;  /* 0x000000fffff57224 */ /* 0x000fe400078e00f6 */
        /* <DEDUP_REMOVED lines=12> */
[----:B------:R-:W-:Y:S01]  /*83e0*/  IMAD.MOV.U32 R244, RZ, RZ, R245 ;  /* 0x000000fffff47224 */ /* 0x000fe200078e00f5 */
[----:B------:R1:W5:Y:S01]  /*83f0*/  LDL.LU R184, [R1+0xd8] ;  /* 0x0000d80001b87983 */ /* 0x0003620000300800 */
[----:B------:R-:W-:-:S02]  /*8400*/  IMAD.MOV.U32 R245, RZ, RZ, R246 ;  /* 0x000000fffff57224 */ /* 0x000fc400078e00f6 */
[----:B------:R-:W-:Y:S02]  /*8410*/  IMAD.MOV.U32 R246, RZ, RZ, R250 ;  /* 0x000000fffff67224 */ /* 0x000fe400078e00fa */
[----:B------:R-:W-:Y:S02]  /*8420*/  IMAD.MOV.U32 R250, RZ, RZ, R251 ;  /* 0x000000fffffa7224 */ /* 0x000fe400078e00fb */
[----:B------:R-:W-:Y:S02]  /*8430*/  IMAD.MOV.U32 R251, RZ, RZ, R208 ;  /* 0x000000fffffb7224 */ /* 0x000fe400078e00d0 */
[----:B------:R-:W-:Y:S02]  /*8440*/  IMAD.MOV.U32 R208, RZ, RZ, R233 ;  /* 0x000000ffffd07224 */ /* 0x000fe400078e00e9 */
[----:B------:R-:W-:Y:S02]  /*8450*/  IMAD.MOV.U32 R233, RZ, RZ, R183 ;  /* 0x000000ffffe97224 */ /* 0x000fe400078e00b7 */
[----:B----4-:R-:W-:-:S05]  /*8460*/  @!P5 HFMA2.BF16_V2 R7, -RZ.H0_H0, RZ.H0_H0, -R161.H0_H0 ;  /* 0x200000ffff07d231 */ /* 0x010fca00003409a1 */
[----:B------:R-:W-:-:S04]  /*8470*/  PRMT R2, R7, 0x7610, R2 ;  /* 0x0000761007027816 */ /* 0x000fc80000000002 */
[----:B------:R-:W-:Y:S02]  /*8480*/  @!P5 PRMT R161, R2, 0x5410, RZ ;  /* 0x0000541002a1d816 */ /* 0x000fe400000000ff */
[----:B------:R1:W4:Y:S04]  /*8490*/  LDL.LU.S16 R2, [R1+0x88] ;  /* 0x0000880001027983 */ /* 0x0003280000300600 */
[----:B------:R1:W5:Y:S04]  /*84a0*/  LDL.LU R183, [R1+0xd4] ;  /* 0x0000d40001b77983 */ /* 0x0003680000300800 */
[----:B------:R1:W2:Y:S01]  /*84b0*/  LDL.LU.S16 R31, [R1+0x8c] ;  /* 0x00008c00011f7983 */ /* 0x0002a20000300600 */
[----:B------:R-:W-:-:S02]  /*84c0*/  ISETP.LE.U32.AND P4, PT, R62, UR12, PT ;  /* 0x0000000c3e007c0c */ /* 0x000fc4000bf83070 */
[----:B------:R-:W-:Y:S02]  /*84d0*/  ISETP.LE.U32.AND P5, PT, R0, UR12, PT ;  /* 0x0000000c00007c0c */ /* 0x000fe4000bfa3070 */
[----:B------:R-:W-:Y:S01]  /*84e0*/  SHF.R.U32.HI R0, RZ, 0x8, R221 ;  /* 0x00000008ff007819 */ /* 0x000fe200000116dd */
[----:B------:R-:W-:Y:S02]  /*84f0*/  IMAD.MOV.U32 R221, RZ, RZ, R222 ;  /* 0x000000ffffdd7224 */ /* 0x000fe400078e00de */
[----:B------:R-:W-:Y:S02]  /*8500*/  IMAD.MOV.U32 R222, RZ, RZ, R243 ;  /* 0x000000ffffde7224 */ /* 0x000fe400078e00f3 */
[----:B------:R-:W-:Y:S02]  /*8510*/  IMAD.MOV.U32 R243, RZ, RZ, R224 ;  /* 0x000000fffff37224 */ /* 0x000fe400078e00e0 */
[----:B------:R-:W-:Y:S01]  /*8520*/  IMAD.MOV.U32 R224, RZ, RZ, R225 ;  /* 0x000000ffffe07224 */ /* 0x000fe200078e00e1 */
[----:B------:R-:W-:Y:S01]  /*8530*/  LOP3.LUT R0, R0, 0xffff, RZ, 0xc0, !PT ;  /* 0x0000ffff00007812 */ /* 0x000fe200078ec0ff */
[----:B------:R-:W-:-:S02]  /*8540*/  IMAD.MOV.U32 R225, RZ, RZ, R182 ;  /* 0x000000ffffe17224 */ /* 0x000fc400078e00b6 */
[----:B----4-:R-:W-:-:S05]  /*8550*/  @!P4 HFMA2.BF16_V2 R2, -RZ.H0_H0, RZ.H0_H0, -R160.H0_H0 ;  /* 0x200000ffff02c231 */ /* 0x010fca00003409a0 */
[----:B------:R-:W-:Y:S01]  /*8560*/  PRMT R30, R2, 0x7610, R30 ;  /* 0x00007610021e7816 */ /* 0x000fe2000000001e */
[----:B--2---:R-:W-:-:S03]  /*8570*/  @!P1 HFMA2.BF16_V2 R31, -RZ.H0_H0, RZ.H0_H0, -R159.H0_H0 ;  /* 0x200000ffff1f9231 */ /* 0x004fc6000034099f */
[----:B------:R-:W-:Y:S02]  /*8580*/  @!P4 PRMT R160, R30, 0x5410, RZ ;  /* 0x000054101ea0c816 */ /* 0x000fe400000000ff */
[----:B------:R1:W2:Y:S01]  /*8590*/  LDL.LU.S16 R30, [R1+0x90] ;  /* 0x00009000011e7983 */ /* 0x0002a20000300600 */
[----:B------:R-:W-:-:S03]  /*85a0*/  PRMT R29, R31, 0x7610, R29 ;  /* 0x000076101f1d7816 */ /* 0x000fc6000000001d */
[----:B------:R1:W5:Y:S01]  /*85b0*/  LDL.LU R182, [R1+0xd0] ;  /* 0x0000d00001b67983 */ /* 0x0003620000300800 */
[----:B------:R-:W-:-:S03]  /*85c0*/  @!P1 PRMT R159, R29, 0x5410, RZ ;  /* 0x000054101d9f9816 */ /* 0x000fc600000000ff */
[----:B------:R1:W4:Y:S01]  /*85d0*/  LDL.LU.S16 R29, [R1+0x94] ;  /* 0x00009400011d7983 */ /* 0x0003220000300600 */
[----:B------:R-:W-:Y:S02]  /*85e0*/  ISETP.LE.U32.AND P4, PT, R0, UR12, PT ;  /* 0x0000000c00007c0c */ /* 0x000fe4000bf83070 */
[----:B------:R-:W-:-:S04]  /*85f0*/  LOP3.LUT R0, R221, 0xff, RZ, 0xc0, !PT ;  /* 0x000000ffdd007812 */ /* 0x000fc800078ec0ff */
[----:B------:R-:W-:Y:S02]  /*8600*/  ISETP.LE.U32.AND P1, PT, R0, UR12, PT ;  /* 0x0000000c00007c0c */ /* 0x000fe4000bf23070 */
[----:B------:R1:W3:Y:S01]  /*8610*/  LDL.LU.S16 R0, [R1+0x98] ;  /* 0x0000980001007983 */ /* 0x0002e20000300600 */
[----:B------:R-:W-:Y:S02]  /*8620*/  @!P2 PRMT R157, R6, 0x5410, RZ ;  /* 0x00005410069da816 */ /* 0x000fe400000000ff */
[----:B------:R-:W-:Y:S02]  /*8630*/  ISETP.LE.U32.AND P2, PT, R252, UR12, PT ;  /* 0x0000000cfc007c0c */ /* 0x000fe4000bf43070 */
[--C-:B------:R-:W-:Y:S02]  /*8640*/  SHF.R.U32.HI R2, RZ, 0x18, R4.reuse ;  /* 0x00000018ff027819 */ /* 0x100fe40000011604 */
[----:B------:R-:W-:Y:S02]  /*8650*/  LOP3.LUT R7, R4, 0xffff, RZ, 0xc0, !PT ;  /* 0x0000ffff04077812 */ /* 0x000fe400078ec0ff */
[----:B------:R-:W-:-:S07]  /*8660*/  SHF.R.U32.HI R5, RZ, 0x10, R4 ;  /* 0x00000010ff057819 */ /* 0x000fce0000011604 */
[----:B----4-:R-:W-:-:S05]  /*8670*/  @!P2 HFMA2.BF16_V2 R29, -RZ.H0_H0, RZ.H0_H0, -R162.H0_H0 ;  /* 0x200000ffff1da231 */ /* 0x010fca00003409a2 */
[----:B------:R-:W-:-:S04]  /*8680*/  PRMT R10, R29, 0x7610, R10 ;  /* 0x000076101d0a7816 */ /* 0x000fc8000000000a */
[----:B------:R-:W-:Y:S01]  /*8690*/  @!P2 PRMT R162, R10, 0x5410, RZ ;  /* 0x000054100aa2a816 */ /* 0x000fe200000000ff */
[----:B---3--:R-:W-:Y:S01]  /*86a0*/  @!P3 HFMA2.BF16_V2 R0, -RZ.H0_H0, RZ.H0_H0, -R151.H0_H0 ;  /* 0x200000ffff00b231 */ /* 0x008fe20000340997 */
[----:B------:R-:W-:Y:S02]  /*86b0*/  ISETP.LE.U32.AND P2, PT, R2, UR12, PT ;  /* 0x0000000c02007c0c */ /* 0x000fe4000bf43070 */
[----:B------:R1:W3:Y:S02]  /*86c0*/  LDL.LU.S16 R2, [R1+0x9c] ;  /* 0x00009c0001027983 */ /* 0x0002e40000300600 */
[----:B------:R-:W-:Y:S02]  /*86d0*/  PRMT R8, R0, 0x7610, R8 ;  /* 0x0000761000087816 */ /* 0x000fe40000000008 */
[----:B------:R-:W-:Y:S01]  /*86e0*/  LOP3.LUT R0, R5, 0xff, RZ, 0xc0, !PT ;  /* 0x000000ff05007812 */ /* 0x000fe200078ec0ff */
[----:B--2---:R-:W-:Y:S01]  /*86f0*/  @!P5 HFMA2.BF16_V2 R30, -RZ.H0_H0, RZ.H0_H0, -R163.H0_H0 ;  /* 0x200000ffff1ed231 */ /* 0x004fe200003409a3 */
[----:B------:R-:W-:-:S02]  /*8700*/  @!P3 PRMT R151, R8, 0x5410, RZ ;  /* 0x000054100897b816 */ /* 0x000fc400000000ff */
[----:B------:R-:W-:Y:S01]  /*8710*/  ISETP.LE.U32.AND P3, PT, R0, UR12, PT ;  /* 0x0000000c00007c0c */ /* 0x000fe2000bf63070 */
[----:B------:R1:W2:Y:S01]  /*8720*/  LDL.LU.S16 R8, [R1+0xa0] ;  /* 0x0000a00001087983 */ /* 0x0002a20000300600 */
[----:B------:R-:W-:-:S03]  /*8730*/  SHF.R.U32.HI R0, RZ, 0x8, R7 ;  /* 0x00000008ff007819 */ /* 0x000fc60000011607 */
[----:B------:R1:W4:Y:S01]  /*8740*/  LDL.LU.S16 R7, [R1+0xa4] ;  /* 0x0000a40001077983 */ /* 0x0003220000300600 */
[----:B------:R-:W-:-:S03]  /*8750*/  PRMT R11, R30, 0x7610, R11 ;  /* 0x000076101e0b7816 */ /* 0x000fc6000000000b */
[----:B------:R1:W2:Y:S04]  /*8760*/  LDL.LU.S16 R100, [R1+0xa8] ;  /* 0x0000a80001647983 */ /* 0x0002a80000300600 */
[----:B------:R1:W2:Y:S04]  /*8770*/  LDL.LU.S16 R31, [R1+0xb4] ;  /* 0x0000b400011f7983 */ /* 0x0002a80000300600 */
[----:B------:R1:W2:Y:S04]  /*8780*/  LDL.LU.S16 R30, [R1+0xb0] ;  /* 0x0000b000011e7983 */ /* 0x0002a80000300600 */
[----:B------:R1:W2:Y:S01]  /*8790*/  LDL.LU.S16 R29, [R1+0xac] ;  /* 0x0000ac00011d7983 */ /* 0x0002a20000300600 */
[----:B------:R-:W-:Y:S01]  /*87a0*/  FADD.FTZ R5, R241, R240 ;  /* 0x000000f0f1057221 */ /* 0x000fe20000010000 */
[----:B------:R-:W-:-:S03]  /*87b0*/  LOP3.LUT R0, R0, 0xffff, RZ, 0xc0, !PT ;  /* 0x0000ffff00007812 */ /* 0x000fc600078ec0ff */
[----:B------:R-:W-:Y:S01]  /*87c0*/  FADD.FTZ R5, R243, R5 ;  /* 0x00000005f3057221 */ /* 0x000fe20000010000 */
[----:B------:R-:W-:Y:S02]  /*87d0*/  LOP3.LUT R6, R4, 0xff, RZ, 0xc0, !PT ;  /* 0x000000ff04067812 */ /* 0x000fe400078ec0ff */
[----:B------:R-:W-:Y:S02]  /*87e0*/  @!P5 PRMT R163, R11, 0x5410, RZ ;  /* 0x000054100ba3d816 */ /* 0x000fe400000000ff */
[----:B------:R-:W-:Y:S01]  /*87f0*/  ISETP.LE.U32.AND P5, PT, R6, UR12, PT ;  /* 0x0000000c06007c0c */ /* 0x000fe2000bfa3070 */
[C---:B------:R-:W-:Y:S06]  /*8800*/  HMMA.16816.F32.BF16 R76, R112.reuse, R80, R108 ;  /* 0x00000050704c723c */ /* 0x040fec000004186c */
[C---:B------:R-:W-:Y:S01]  /*8810*/  HMMA.16816.F32.BF16 R80, R112.reuse, R82, R128 ;  /* 0x000000527050723c */ /* 0x040fe20000041880 */
[----:B------:R-:W1:Y:S05]  /*8820*/  LDSM.16.MT88.4 R128, [R180+0x11800] ;  /* 0x01180000b480783b */ /* 0x000e6a0000004200 */
[C---:B------:R-:W-:Y:S06]  /*8830*/  HMMA.16816.F32.BF16 R60, R112.reuse, R64, R84 ;  /* 0x00000040703c723c */ /* 0x040fec0000041854 */
[C---:B------:R-:W-:Y:S06]  /*8840*/  HMMA.16816.F32.BF16 R64, R112.reuse, R66, R92 ;  /* 0x000000427040723c */ /* 0x040fec000004185c */
[C---:B------:R-:W-:Y:S06]  /*8850*/  HMMA.16816.F32.BF16 R84, R112.reuse, R88, R132 ;  /* 0x000000587054723c */ /* 0x040fec0000041884 */
[C---:B------:R-:W-:Y:S06]  /*8860*/  HMMA.16816.F32.BF16 R92, R112.reuse, R96, R164 ;  /* 0x00000060705c723c */ /* 0x040fec00000418a4 */
[C---:B------:R-:W-:Y:S06]  /*8870*/  HMMA.16816.F32.BF16 R88, R112.reuse, R90, R144 ;  /* 0x0000005a7058723c */ /* 0x040fec0000041890 */
[C---:B------:R-:W-:Y:S06]  /*8880*/  HMMA.16816.F32.BF16 R96, R112.reuse, R98, R168 ;  /* 0x000000627060723c */ /* 0x040fec00000418a8 */
[C---:B-1----:R-:W-:Y:S06]  /*8890*/  HMMA.16816.F32.BF16 R108, R112.reuse, R128, R172 ;  /* 0x00000080706c723c */ /* 0x042fec00000418ac */
[----:B------:R-:W-:Y:S01]  /*88a0*/  HMMA.16816.F32.BF16 R128, R112, R130, R12 ;  /* 0x000000827080723c */ /* 0x000fe2000004180c */
[----:B---3--:R-:W-:-:S05]  /*88b0*/  @!P4 HFMA2.BF16_V2 R2, -RZ.H0_H0, RZ.H0_H0, -R150.H0_H0 ;  /* 0x200000ffff02c231 */ /* 0x008fca0000340996 */
[----:B------:R-:W-:Y:S01]  /*88c0*/  PRMT R9, R2, 0x7610, R9 ;  /* 0x0000761002097816 */ /* 0x000fe20000000009 */
[----:B------:R-:W-:-:S04]  /*88d0*/  FADD.FTZ R2, R223, R222 ;  /* 0x000000dedf027221 */ /* 0x000fc80000010000 */
[----:B------:R-:W-:Y:S01]  /*88e0*/  FADD.FTZ R2, R242, R2 ;  /* 0x00000002f2027221 */ /* 0x000fe20000010000 */
[----:B------:R-:W-:Y:S02]  /*88f0*/  @!P4 PRMT R150, R9, 0x5410, RZ ;  /* 0x000054100996c816 */ /* 0x000fe400000000ff */
[----:B------:R-:W-:Y:S01]  /*8900*/  ISETP.LE.U32.AND P4, PT, R0, UR12, PT ;  /* 0x0000000c00007c0c */ /* 0x000fe2000bf83070 */
[----:B----4-:R-:W-:Y:S02]  /*8910*/  @!P6 HFMA2.BF16_V2 R7, -RZ.H0_H0, RZ.H0_H0, -R148.H0_H0 ;  /* 0x200000ffff07e231 */ /* 0x010fe40000340994 */
[----:B------:R-:W-:Y:S01]  /*8920*/  FADD.FTZ R0, R224, R2 ;  /* 0x00000002e0007221 */ /* 0x000fe20000010000 */
[----:B------:R-:W-:Y:S02]  /*8930*/  FADD.FTZ R2, R225, R5 ;  /* 0x00000005e1027221 */ /* 0x000fe40000010000 */
[----:B------:R-:W-:Y:S02]  /*8940*/  PRMT R101, R7, 0x7610, R101 ;  /* 0x0000761007657816 */ /* 0x000fe40000000065 */
[----:B------:R-:W-:Y:S01]  /*8950*/  FADD.FTZ R7, R245, R2 ;  /* 0x00000002f5077221 */ /* 0x000fe20000010000 */
[----:B------:R-:W-:Y:S01]  /*8960*/  FADD.FTZ R0, R244, R0 ;  /* 0x00000000f4007221 */ /* 0x000fe20000010000 */
[----:B--2---:R-:W-:-:S05]  /*8970*/  @!P2 HFMA2.BF16_V2 R29, -RZ.H0_H0, RZ.H0_H0, -R25.H0_H0 ;  /* 0x200000ffff1da231 */ /* 0x004fca0000340919 */
[----:B------:R-:W-:-:S04]  /*8980*/  PRMT R2, R29, 0x7610, R2 ;  /* 0x000076101d027816 */ /* 0x000fc80000000002 */
[----:B------:R-:W-:Y:S01]  /*8990*/  @!P2 PRMT R25, R2, 0x5410, RZ ;  /* 0x000054100219a816 */ /* 0x000fe200000000ff */
[----:B------:R-:W-:Y:S01]  /*89a0*/  FADD.FTZ R2, R246, R0 ;  /* 0x00000000f6027221 */ /* 0x000fe20000010000 */
[----:B------:R-:W-:-:S03]  /*89b0*/  FADD.FTZ R0, R247, R7 ;  /* 0x00000007f7007221 */ /* 0x000fc60000010000 */
[----:B------:R-:W-:Y:S01]  /*89c0*/  FADD.FTZ R2, R228, R2 ;  /* 0x00000002e4027221 */ /* 0x000fe20000010000 */
[----:B------:R-:W-:Y:S01]  /*89d0*/  FADD.FTZ R0, R229, R0 ;  /* 0x00000000e5007221 */ /* 0x000fe20000010000 */
[----:B------:R-:W-:Y:S02]  /*89e0*/  @!P1 HFMA2.BF16_V2 R8, -RZ.H0_H0, RZ.H0_H0, -R149.H0_H0 ;  /* 0x200000ffff089231 */ /* 0x000fe40000340995 */
[----:B------:R-:W-:Y:S01]  /*89f0*/  FADD.FTZ R2, R230, R2 ;  /* 0x00000002e6027221 */ /* 0x000fe20000010000 */
[----:B------:R-:W-:Y:S01]  /*8a00*/  FADD.FTZ R0, R231, R0 ;  /* 0x00000000e7007221 */ /* 0x000fe20000010000 */
[----:B------:R-:W-:Y:S01]  /*8a10*/  @!P3 HFMA2.BF16_V2 R30, -RZ.H0_H0, RZ.H0_H0, -R26.H0_H0 ;  /* 0x200000ffff1eb231 */ /* 0x000fe2000034091a */
[----:B------:R-:W-:Y:S01]  /*8a20*/  PRMT R4, R8, 0x7610, R4 ;  /* 0x0000761008047816 */ /* 0x000fe20000000004 */
[----:B------:R-:W-:Y:S01]  /*8a30*/  FADD.FTZ R2, R248, R2 ;  /* 0x00000002f8027221 */ /* 0x000fe20000010000 */
[----:B------:R-:W-:Y:S01]  /*8a40*/  FADD.FTZ R0, R249, R0 ;  /* 0x00000000f9007221 */ /* 0x000fe20000010000 */
[----:B------:R-:W1:Y:S01]  /*8a50*/  LDSM.16.MT88.4 R8, [R179+0x11800] ;  /* 0x01180000b308783b */ /* 0x000e620000004200 */
[----:B------:R-:W-:Y:S01]  /*8a60*/  @!P1 PRMT R149, R4, 0x5410, RZ ;  /* 0x0000541004959816 */ /* 0x000fe200000000ff */
[----:B------:R-:W-:Y:S01]  /*8a70*/  FADD.FTZ R2, R250, R2 ;  /* 0x00000002fa027221 */ /* 0x000fe20000010000 */
[----:B------:R-:W-:Y:S01]  /*8a80*/  FADD.FTZ R0, R251, R0 ;  /* 0x00000000fb007221 */ /* 0x000fe20000010000 */
[----:B------:R-:W-:-:S02]  /*8a90*/  LEA R4, P1, R227, UR6, 0x1 ;  /* 0x00000006e3047c11 */ /* 0x000fc4000f8208ff */
[----:B------:R-:W-:Y:S01]  /*8aa0*/  PRMT R6, R30, 0x7610, R6 ;  /* 0x000076101e067816 */ /* 0x000fe20000000006 */
[----:B------:R-:W-:Y:S01]  /*8ab0*/  FADD.FTZ R2, R208, R2 ;  /* 0x00000002d0027221 */ /* 0x000fe20000010000 */
[----:B------:R-:W-:Y:S01]  /*8ac0*/  FADD.FTZ R0, R209, R0 ;  /* 0x00000000d1007221 */ /* 0x000fe20000010000 */
[----:B------:R-:W-:Y:S02]  /*8ad0*/  LEA.HI.X R5, R227, UR7, R226, 0x1, P1 ;  /* 0x00000007e3057c11 */ /* 0x000fe400088f0ce2 */
[----:B------:R-:W-:Y:S01]  /*8ae0*/  @!P3 PRMT R26, R6, 0x5410, RZ ;  /* 0x00005410061ab816 */ /* 0x000fe200000000ff */
[----:B------:R-:W-:Y:S01]  /*8af0*/  FADD.FTZ R2, R210, R2 ;  /* 0x00000002d2027221 */ /* 0x000fe20000010000 */
[----:B------:R-:W-:Y:S01]  /*8b00*/  IADD3 R6, P1, R4, UR34, RZ ;  /* 0x0000002204067c10 */ /* 0x000fe2000ff3e0ff */
[----:B------:R-:W-:Y:S02]  /*8b10*/  FADD.FTZ R0, R211, R0 ;  /* 0x00000000d3007221 */ /* 0x000fe40000010000 */
[----:B------:R-:W-:Y:S01]  /*8b20*/  FADD.FTZ R2, R232, R2 ;  /* 0x00000002e8027221 */ /* 0x000fe20000010000 */
[----:B------:R-:W-:Y:S01]  /*8b30*/  IADD3.X R7, R5, UR35, RZ, P1, !PT ;  /* 0x0000002305077c10 */ /* 0x000fe20008ffe4ff */
[----:B------:R-:W-:Y:S01]  /*8b40*/  FADD.FTZ R0, R233, R0 ;  /* 0x00000000e9007221 */ /* 0x000fe20000010000 */
[----:B------:R-:W-:Y:S01]  /*8b50*/  @!P5 HFMA2.BF16_V2 R100, -RZ.H0_H0, RZ.H0_H0, -R32.H0_H0 ;  /* 0x200000ffff64d231 */ /* 0x000fe20000340920 */
[----:B------:R2:W-:Y:S01]  /*8b60*/  STG.E.U16 desc[UR20][R4.64], R156 ;  /* 0x0000009c04007986 */ /* 0x0005e2000c101514 */
[----:B------:R-:W-:-:S02]  /*8b70*/  @!P4 HFMA2.BF16_V2 R31, -RZ.H0_H0, RZ.H0_H0, -R27.H0_H0 ;  /* 0x200000ffff1fc231 */ /* 0x000fc4000034091b */
[----:B------:R-:W-:Y:S01]  /*8b80*/  FADD.FTZ R2, R234, R2 ;  /* 0x00000002ea027221 */ /* 0x000fe20000010000 */
[----:B------:R2:W-:Y:S01]  /*8b90*/  STG.E.U16 desc[UR20][R4.64+0x2], R158 ;  /* 0x0000029e04007986 */ /* 0x0005e2000c101514 */
[----:B------:R-:W-:Y:S01]  /*8ba0*/  @!P6 PRMT R148, R101, 0x5410, RZ ;  /* 0x000054106594e816 */ /* 0x000fe200000000ff */
[----:B------:R-:W-:Y:S02]  /*8bb0*/  FADD.FTZ R0, R235, R0 ;  /* 0x00000000eb007221 */ /* 0x000fe40000010000 */
[----:B------:R2:W-:Y:S04]  /*8bc0*/  STG.E.U16 desc[UR20][R6.64], R157 ;  /* 0x0000009d06007986 */ /* 0x0005e8000c101514 */
        /* <DEDUP_REMOVED lines=42> */
[----:B------:R2:W-:Y:S01]  /*8e70*/  STL [R1+0x10], R0 ;  /* 0x0000100001007387 */ /* 0x0005e20000100800 */
[C---:B------:R-:W-:Y:S06]  /*8e80*/  HMMA.16816.F32.BF16 R100, R112.reuse, R104, R204 ;  /* 0x000000687064723c */ /* 0x040fec00000418cc */
[C---:B------:R-:W-:Y:S06]  /*8e90*/  HMMA.16816.F32.BF16 R104, R112.reuse, R106, R200 ;  /* 0x0000006a7068723c */ /* 0x040fec00000418c8 */
[C---:B-1----:R-:W-:Y:S06]  /*8ea0*/  HMMA.16816.F32.BF16 R132, R112.reuse, R8, R20 ;  /* 0x000000087084723c */ /* 0x042fec0000041814 */
[----:B------:R-:W-:Y:S01]  /*8eb0*/  HMMA.16816.F32.BF16 R112, R112, R10, R16 ;  /* 0x0000000a7070723c */ /* 0x000fe20000041810 */
[----:B------:R-:W-:-:S08]  /*8ec0*/  NOP ;  /* 0x0000000000007918 */ /* 0x000fd00000000000 */
[----:B------:R-:W-:-:S15]  /*8ed0*/  @!P0 BRA `(.L_x_1014) ;  /* 0x0000005400588947 */ /* 0x000fde0003800000 */
[----:B------:R-:W3:Y:S01]  /*8ee0*/  LDL.LU R232, [R1+0xb8] ;  /* 0x0000b80001e87983 */ /* 0x000ee20000300800 */
[----:B------:R-:W-:Y:S01]  /*8ef0*/  ULDC UR4, c[0x0][0x2d0] ;  /* 0x0000b40000047ab9 */ /* 0x000fe20000000800 */
[----:B--2---:R-:W1:Y:S01]  /*8f00*/  S2R R2, SR_TID.X ;  /* 0x0000000000027919 */ /* 0x004e620000002100 */
[----:B------:R-:W-:Y:S01]  /*8f10*/  IMAD.U32 R0, RZ, RZ, UR23 ;  /* 0x00000017ff007e24 */ /* 0x000fe2000f8e00ff */
[----:B------:R-:W-:Y:S01]  /*8f20*/  UIADD3 UR33, UR23, 0x3f, URZ ;  /* 0x0000003f17217890 */ /* 0x000fe2000fffe03f */
[----:B------:R-:W2:Y:S01]  /*8f30*/  LDL.LU R233, [R1+0xc] ;  /* 0x00000c0001e97983 */ /* 0x000ea20000300800 */
[----:B------:R-:W-:Y:S01]  /*8f40*/  IADD3 R204, P0, R4, -0x80, RZ ;  /* 0xffffff8004cc7810 */ /* 0x000fe20007f1e0ff */
[----:B------:R-:W-:Y:S01]  /*8f50*/  ULDC.64 UR8, c[0x0][0x250] ;  /* 0x0000940000087ab9 */ /* 0x000fe20000000a00 */
[----:B------:R-:W-:Y:S01]  /*8f60*/  MOV R117, R3 ;  /* 0x0000000300757202 */ /* 0x000fe20000000f00 */
[----:B------:R-:W4:Y:S01]  /*8f70*/  LDL.LU R234, [R1+0x70] ;  /* 0x0000700001ea7983 */ /* 0x000f220000300800 */
[----:B------:R-:W-:Y:S01]  /*8f80*/  ULDC UR25, c[0x0][0x2d0] ;  /* 0x0000b40000197ab9 */ /* 0x000fe20000000800 */
[----:B------:R-:W-:-:S02]  /*8f90*/  ULDC.64 UR6, c[0x0][0x248] ;  /* 0x0000920000067ab9 */ /* 0x000fc40000000a00 */
[----:B------:R-:W2:Y:S01]  /*8fa0*/  LDL.LU R235, [R1+0xbc] ;  /* 0x0000bc0001eb7983 */ /* 0x000ea20000300800 */
[----:B-----5:R-:W-:Y:S01]  /*8fb0*/  ISETP.GE.AND P1, PT, R142, UR4, PT ;  /* 0x000000048e007c0c */ /* 0x020fe2000bf26270 */
[----:B------:R-:W-:Y:S01]  /*8fc0*/  USHF.R.S32.HI UR4, URZ, 0x1f, UR33 ;  /* 0x0000001f3f047899 */ /* 0x000fe20008011421 */
[----:B------:R-:W-:Y:S01]  /*8fd0*/  IADD3.X R203, R5, -0x1, RZ, P0, !PT ;  /* 0xffffffff05cb7810 */ /* 0x000fe200007fe4ff */
[----:B------:R-:W-:Y:S02]  /*8fe0*/  USHF.L.U64.HI UR27, UR8, 0x4, UR9 ;  /* 0x00000004081b7899 */ /* 0x000fe40008010209 */
[----:B------:R-:W-:Y:S02]  /*8ff0*/  ULEA.HI UR33, UR4, UR33, URZ, 0x6 ;  /* 0x0000002104217291 */ /* 0x000fe4000f8f303f */
[----:B------:R-:W-:Y:S02]  /*9000*/  USHF.L.U32 UR30, UR8, 0x4, URZ ;  /* 0x00000004081e7899 */ /* 0x000fe4000800063f */
[----:B------:R-:W-:Y:S01]  /*9010*/  USHF.R.S32.HI UR33, URZ, 0x6, UR33 ;  /* 0x000000063f217899 */ /* 0x000fe20008011421 */
[----:B------:R-:W-:-:S03]  /*9020*/  ULDC UR4, c[0x0][0x2ec] ;  /* 0x0000bb0000047ab9 */ /* 0x000fc60000000800 */
[----:B------:R-:W1:Y:S01]  /*9030*/  @!P1 LDC.64 R6, c[0x0][0x220] ;  /* 0x00008800ff069b82 */ /* 0x000e620000000a00 */
[----:B------:R-:W-:Y:S01]  /*9040*/  UIADD3 UR33, UR33, -0x2, URZ ;  /* 0xfffffffe21217890 */ /* 0x000fe2000fffe03f */
[----:B-1----:R-:W-:-:S06]  /*9050*/  LOP3.LUT R2, R2, 0x3, RZ, 0xc0, !PT ;  /* 0x0000000302027812 */ /* 0x002fcc00078ec0ff */
[----:B------:R-:W1:Y:S08]  /*9060*/  @!P1 LDC.64 R10, c[0x0][0x220] ;  /* 0x00008800ff0a9b82 */ /* 0x000e700000000a00 */
[----:B------:R-:W2:Y:S01]  /*9070*/  @!P1 LDC.64 R8, c[0x0][0x220] ;  /* 0x00008800ff089b82 */ /* 0x000ea20000000a00 */
[----:B------:R1:W-:Y:S07]  /*9080*/  @!P1 STL.64 [R1+0x50], R6 ;  /* 0x0000500601009387 */ /* 0x0003ee0000100a00 */
[----:B-1----:R-:W1:Y:S01]  /*9090*/  @!P1 LDC.64 R6, c[0x0][0x220] ;  /* 0x00008800ff069b82 */ /* 0x002e620000000a00 */
[----:B---3--:R-:W-:-:S05]  /*90a0*/  IMAD R2, R2, -0x2, R232 ;  /* 0xfffffffe02027824 */ /* 0x008fca00078e02e8 */
[----:B------:R-:W-:-:S05]  /*90b0*/  IADD3 R0, R0, -UR15, R2 ;  /* 0x8000000f00007c10 */ /* 0x000fca000fffe002 */
[----:B------:R3:W-:Y:S04]  /*90c0*/  STL [R1+0x48], R0 ;  /* 0x0000480001007387 */ /* 0x0007e80000100800 */
[----:B------:R-:W-:Y:S01]  /*90d0*/  @!P1 STL.64 [R1+0x40], R10 ;  /* 0x0000400a01009387 */ /* 0x000fe20000100a00 */
[----:B--2---:R-:W-:-:S03]  /*90e0*/  IMAD.WIDE.U32 R218, R235, -0x2daee0ad, RZ ;  /* 0xd2511f53ebda7825 */ /* 0x004fc600078e00ff */
[----:B------:R-:W-:Y:S04]  /*90f0*/  @!P1 STL.64 [R1+0x38], R8 ;  /* 0x0000380801009387 */ /* 0x000fe80000100a00 */
[----:B-1----:R1:W-:Y:S01]  /*9100*/  @!P1 STL.64 [R1+0x30], R6 ;  /* 0x0000300601009387 */ /* 0x0023e20000100a00 */
[----:B---3--:R-:W-:Y:S02]  /*9110*/  IMAD.MOV.U32 R0, RZ, RZ, R116 ;  /* 0x000000ffff007224 */ /* 0x008fe400078e0074 */
[----:B-1----:R-:W-:-:S05]  /*9120*/  IMAD.WIDE.U32 R6, R233, -0x326172a9, RZ ;  /* 0xcd9e8d57e9067825 */ /* 0x002fca00078e00ff */
[----:B------:R1:W-:Y:S01]  /*9130*/  STL.64 [R1+0x20], R6 ;  /* 0x0000200601007387 */ /* 0x0003e20000100a00 */
[----:B----4-:R-:W-:-:S05]  /*9140*/  LOP3.LUT R216, R7, R234, RZ, 0x3c, !PT ;  /* 0x000000ea07d87212 */ /* 0x010fca00078e3cff */
[----:B------:R-:W-:Y:S01]  /*9150*/  IMAD.WIDE.U32 R216, R216, -0x2daee0ad, RZ ;  /* 0xd2511f53d8d87825 */ /* 0x000fe200078e00ff */
[----:B------:R-:W-:Y:S06]  /*9160*/  BRA `(.L_x_1015) ;  /* 0x0000000400d47947 */ /* 0x000fec0003800000 */
.L_x_1017:
        /* <DEDUP_REMOVED lines=25> */
[----:B-1----:R-:W-:Y:S02]  /*9300*/  @!P1 LEA R138, P2, R116, R138, 0x1 ;  /* 0x0000008a748a9211 */ /* 0x002fe400078408ff */
        /* <DEDUP_REMOVED lines=15> */
[----:B----4-:R-:W-:Y:S02]  /*9400*/  @!P3 LEA R138, P0, R116, R140, 0x1 ;  /* 0x0000008c748ab211 */ /* 0x010fe400078008ff */
[----:B------:R-:W-:Y:S02]  /*9410*/  @!P1 LEA R140, P2, R118, R142, 0x1 ;  /* 0x0000008e768c9211 */ /* 0x000fe400078408ff */
        /* <DEDUP_REMOVED lines=10> */
[C---:B--2---:R-:W-:Y:S01]  /*94c0*/  @!P3 LEA R136, P0, R118.reuse, R154, 0x1 ;  /* 0x0000009a7688b211 */ /* 0x044fe200078008ff */
        /* <DEDUP_REMOVED lines=8> */
[C---:B------:R-:W-:Y:S01]  /*9550*/  @!P4 LEA R144, P2, R116.reuse, R152, 0x1 ;  /* 0x000000987490c211 */ /* 0x040fe200078408ff */
[----:B------:R-:W-:Y:S01]  /*9560*/  @!PT LDS RZ, [RZ] ;  /* 0x00000000fffff984 */ /* 0x000fe20000000800 */
[----:B------:R-:W-:Y:S01]  /*9570*/  @!PT LDS RZ, [RZ] ;  /* 0x00000000fffff984 */ /* 0x000fe20000000800 */
[----:B------:R-:W-:Y:S01]  /*9580*/  @!PT LDS RZ, [RZ] ;  /* 0x00000000fffff984 */ /* 0x000fe20000000800 */
[----:B------:R4:W-:Y:S01]  /*9590*/  @!P4 LDGSTS.E.BYPASS.LTC128B.128 [R199+0x8800], desc[UR20][R142.64+0x80] ;  /* 0x088000808ec7cfae */ /* 0x0009e2000b901d54 */
[C---:B------:R-:W-:Y:S02]  /*95a0*/  IADD3 R118, P6, R116.reuse, UR32, RZ ;  /* 0x0000002074767c10 */ /* 0x040fe4000ffde0ff */
[C-C-:B------:R-:W-:Y:S01]  /*95b0*/  @!P4 LEA.HI.X R145, R116.reuse, R153, R119.reuse, 0x1, P2 ;  /* 0x000000997491c211 */ /* 0x140fe200010f0c77 */
[----:B------:R1:W-:Y:S04]  /*95c0*/  @P3 STS.128 [R199+0xa800], RZ ;  /* 0x00a800ffc7003388 */ /* 0x0003e80000000c00 */
[----:B------:R-:W-:Y:S01]  /*95d0*/  @!PT LDS RZ, [RZ] ;  /* 0x00000000fffff984 */ /* 0x000fe20000000800 */
[----:B------:R-:W-:Y:S01]  /*95e0*/  @!PT LDS RZ, [RZ] ;  /* 0x00000000fffff984 */ /* 0x000fe20000000800 */
[----:B------:R-:W-:Y:S01]  /*95f0*/  @!PT LDS RZ, [RZ] ;  /* 0x00000000fffff984 */ /* 0x000fe20000000800 */
[----:B------:R5:W-:Y:S01]  /*9600*/  @!P3 LDGSTS.E.BYPASS.LTC128B.128 [R199+0xa800], desc[UR20][R136.64+0x100] ;  /* 0x0a80010088c7bfae */ /* 0x000be2000b901d54 */
[C---:B---3--:R-:W-:Y:S03]  /*9610*/  @!P1 LEA R138, P0, R116.reuse, R158, 0x1 ;  /* 0x0000009e748a9211 */ /* 0x048fe600078008ff */
[----:B------:R1:W-:Y:S01]  /*9620*/  @P1 STS.128 [R199+0x7000], RZ ;  /* 0x007000ffc7001388 */ /* 0x0003e20000000c00 */
[--C-:B------:R-:W-:Y:S02]  /*9630*/  @!P1 LEA.HI.X R139, R116, R159, R119.reuse, 0x1, P0 ;  /* 0x0000009f748b9211 */ /* 0x100fe400000f0c77 */
[----:B--2---:R-:W-:Y:S03]  /*9640*/  @!P1 LEA R140, P5, R118, R148, 0x1 ;  /* 0x00000094768c9211 */ /* 0x004fe600078a08ff */
[----:B------:R-:W-:Y:S01]  /*9650*/  @!PT LDS RZ, [RZ] ;  /* 0x00000000fffff984 */ /* 0x000fe20000000800 */
[----:B------:R-:W-:Y:S01]  /*9660*/  @!PT LDS RZ, [RZ] ;  /* 0x00000000fffff984 */ /* 0x000fe20000000800 */
[----:B------:R-:W-:Y:S01]  /*9670*/  @!PT LDS RZ, [RZ] ;  /* 0x00000000fffff984 */ /* 0x000fe20000000800 */
[----:B------:R2:W-:Y:S04]  /*9680*/  @!P1 LDGSTS.E.BYPASS.LTC128B.128 [R199+0x7000], desc[UR20][R138.64] ;  /* 0x070000008ac79fae */ /* 0x0005e8000b901d54 */
[----:B------:R1:W-:Y:S01]  /*9690*/  @P4 STS.128 [R199+0x9000], RZ ;  /* 0x009000ffc7004388 */ /* 0x0003e20000000c00 */
[C---:B----4-:R-:W-:Y:S03]  /*96a0*/  @!P3 LEA R142, P0, R116.reuse, R160, 0x1 ;  /* 0x000000a0748eb211 */ /* 0x050fe600078008ff */
[----:B------:R-:W-:Y:S01]  /*96b0*/  @!PT LDS RZ, [RZ] ;  /* 0x00000000fffff984 */ /* 0x000fe20000000800 */
[----:B------:R-:W-:Y:S01]  /*96c0*/  @!PT LDS RZ, [RZ] ;  /* 0x00000000fffff984 */ /* 0x000fe20000000800 */
[----:B------:R-:W-:Y:S01]  /*96d0*/  @!PT LDS RZ, [RZ] ;  /* 0x00000000fffff984 */ /* 0x000fe20000000800 */
[----:B------:R1:W-:Y:S01]  /*96e0*/  @!P4 LDGSTS.E.BYPASS.LTC128B.128 [R199+0x9000], desc[UR20][R144.64+0x80] ;  /* 0x0900008090c7cfae */ /* 0x0003e2000b901d54 */
[----:B------:R-:W-:Y:S03]  /*96f0*/  @!P3 LEA.HI.X R143, R116, R161, R119, 0x1, P0 ;  /* 0x000000a1748fb211 */ /* 0x000fe600000f0c77 */
[----:B------:R1:W-:Y:S01]  /*9700*/  @P3 STS.128 [R199+0xb000], RZ ;  /* 0x00b000ffc7003388 */ /* 0x0003e20000000c00 */
[----:B------:R-:W-:Y:S02]  /*9710*/  IADD3.X R119, R119, UR31, RZ, P6, !PT ;  /* 0x0000001f77777c10 */ /* 0x000fe4000b7fe4ff */
[C---:B-----5:R-:W-:Y:S01]  /*9720*/  @!P3 LEA R136, P0, R118.reuse, R156, 0x1 ;  /* 0x0000009c7688b211 */ /* 0x060fe200078008ff */
[----:B------:R-:W-:Y:S01]  /*9730*/  @!PT LDS RZ, [RZ] ;  /* 0x00000000fffff984 */ /* 0x000fe20000000800 */
[----:B------:R-:W-:Y:S01]  /*9740*/  @!PT LDS RZ, [RZ] ;  /* 0x00000000fffff984 */ /* 0x000fe20000000800 */
[----:B------:R-:W-:Y:S01]  /*9750*/  @!PT LDS RZ, [RZ] ;  /* 0x00000000fffff984 */ /* 0x000fe20000000800 */
[----:B------:R1:W-:Y:S01]  /*9760*/  @!P3 LDGSTS.E.BYPASS.LTC128B.128 [R199+0xb000], desc[UR20][R142.64+0x100] ;  /* 0x0b0001008ec7bfae */ /* 0x0003e2000b901d54 */
[C-C-:B------:R-:W-:Y:S02]  /*9770*/  @!P1 LEA.HI.X R141, R118.reuse, R149, R119.reuse, 0x1, P5 ;  /* 0x00000095768d9211 */ /* 0x140fe400028f0c77 */
[C-C-:B------:R-:W-:Y:S01]  /*9780*/  @!P3 LEA.HI.X R137, R118.reuse, R157, R119.reuse, 0x1, P0 ;  /* 0x0000009d7689b211 */ /* 0x140fe200000f0c77 */
[----:B------:R1:W-:Y:S04]  /*9790*/  @P1 STS.128 [R199+0x7800], RZ ;  /* 0x007800ffc7001388 */ /* 0x0003e80000000c00 */
[----:B------:R-:W-:Y:S01]  /*97a0*/  @!PT LDS RZ, [RZ] ;  /* 0x00000000fffff984 */ /* 0x000fe20000000800 */
[----:B------:R-:W-:Y:S01]  /*97b0*/  @!PT LDS RZ, [RZ] ;  /* 0x00000000fffff984 */ /* 0x000fe20000000800 */
[----:B------:R-:W-:Y:S01]  /*97c0*/  @!PT LDS RZ, [RZ] ;  /* 0x00000000fffff984 */ /* 0x000fe20000000800 */
[----:B------:R1:W-:Y:S01]  /*97d0*/  @!P1 LDGSTS.E.BYPASS.LTC128B.128 [R199+0x7800], desc[UR20][R140.64] ;  /* 0x078000008cc79fae */ /* 0x0003e2000b901d54 */
[C---:B--2---:R-:W-:Y:S03]  /*97e0*/  @!P4 LEA R138, P2, R118.reuse, R150, 0x1 ;  /* 0x00000096768ac211 */ /* 0x044fe600078408ff */
[----:B------:R1:W-:Y:S01]  /*97f0*/  @P4 STS.128 [R199+0x9800], RZ ;  /* 0x009800ffc7004388 */ /* 0x0003e20000000c00 */
[----:B------:R-:W-:Y:S05]  /*9800*/  @!P4 LEA.HI.X R139, R118, R151, R119, 0x1, P2 ;  /* 0x00000097768bc211 */ /* 0x000fea00010f0c77 */
        /* <DEDUP_REMOVED lines=11> */
.L_x_1015:
[----:B------:R-:W2:Y:S01]  /*98c0*/  LDL R5, [R1+0x28] ;  /* 0x0000280001057983 */ /* 0x000ea20000100800 */
[----:B------:R-:W-:Y:S01]  /*98d0*/  UIMAD.WIDE.U32 UR16, UR33, UR8, URZ ;  /* 0x00000008211072a5 */ /* 0x000fe2000f8e003f */
[----:B------:R-:W-:Y:S04]  /*98e0*/  DEPBAR.LE SB0, 0x0 ;  /* 0x000080000000791a */ /* 0x000fe80000000000 */
[----:B---3--:R-:W3:Y:S01]  /*98f0*/  LDL R4, [R1+0x2c] ;  /* 0x00002c0001047983 */ /* 0x008ee20000100800 */
[----:B------:R-:W-:Y:S01]  /*9900*/  USHF.R.S32.HI UR10, URZ, 0x1f, UR33 ;  /* 0x0000001f3f0a7899 */ /* 0x000fe20008011421 */
[----:B------:R-:W-:Y:S01]  /*9910*/  IMAD.U32 R116, RZ, RZ, UR33 ;  /* 0x00000021ff747e24 */ /* 0x000fe2000f8e00ff */
        /* <DEDUP_REMOVED lines=14> */
[----:B------:R-:W-:Y:S04]  /*9a00*/  @P1 STS.128 [R199+0xc000], RZ ;  /* 0x00c000ffc7001388 */ /* 0x000fe80000000c00 */
[----:B------:R-:W2:Y:S02]  /*9a10*/  LDL R118, [R1+0x48] ;  /* 0x0000480001767983 */ /* 0x000ea40000100800 */
[----:B--2---:R-:W-:Y:S01]  /*9a20*/  IMAD R116, R116, -0x40, R118 ;  /* 0xffffffc074747824 */ /* 0x004fe200078e0276 */
[----:B------:R-:W-:Y:S01]  /*9a30*/  ISETP.GE.AND P4, PT, R5, UR25, PT ;  /* 0x0000001905007c0c */ /* 0x000fe2000bf86270 */
[----:B------:R-:W-:Y:S01]  /*9a40*/  IMAD.U32 R5, RZ, RZ, UR17 ;  /* 0x00000011ff057e24 */ /* 0x000fe2000f8e00ff */
[----:B---3--:R-:W-:Y:S01]  /*9a50*/  ISETP.GE.AND P3, PT, R4, UR25, PT ;  /* 0x0000001904007c0c */ /* 0x008fe2000bf66270 */
[----:B------:R-:W-:Y:S02]  /*9a60*/  IMAD.U32 R4, RZ, RZ, UR16 ;  /* 0x00000010ff047e24 */ /* 0x000fe4000f8e00ff */
[----:B----4-:R-:W-:Y:S02]  /*9a70*/  IMAD.U32 R3, RZ, RZ, UR10 ;  /* 0x0000000aff037e24 */ /* 0x010fe4000f8e00ff */
[----:B------:R-:W2:Y:S01]  /*9a80*/  LDL R5, [R1+0x34] ;  /* 0x0000340001057983 */ /* 0x000ea20000100800 */
[----:B------:R-:W-:Y:S01]  /*9a90*/  LEA R2, P0, R4, R2, 0x6 ;  /* 0x0000000204027211 */ /* 0x000fe200078030ff */
[C---:B------:R-:W-:Y:S02]  /*9aa0*/  VIADD R119, R116.reuse, 0xfffffff0 ;  /* 0xfffffff074777836 */ /* 0x040fe40000000000 */
[----:B------:R-:W-:Y:S01]  /*9ab0*/  VIADD R118, R116, 0xffffffef ;  /* 0xffffffef74767836 */ /* 0x000fe20000000000 */
[----:B-----5:R-:W-:Y:S01]  /*9ac0*/  @!P1 LEA R8, P2, R2, R8, 0x1 ;  /* 0x0000000802089211 */ /* 0x020fe200078408ff */
[----:B-1----:R-:W1:Y:S01]  /*9ad0*/  @!P4 LDC.64 R6, c[0x0][0x220] ;  /* 0x00008800ff06cb82 */ /* 0x002e620000000a00 */
[----:B------:R-:W-:Y:S02]  /*9ae0*/  LEA.HI.X R4, R4, R9, R3, 0x6, P0 ;  /* 0x0000000904047211 */ /* 0x000fe400000f3403 */
[C---:B------:R-:W-:Y:S02]  /*9af0*/  IADD3 R3, P5, R2.reuse, UR30, RZ ;  /* 0x0000001e02037c10 */ /* 0x040fe4000ffbe0ff */
[C-C-:B------:R-:W-:Y:S03]  /*9b00*/  @!P1 LEA.HI.X R9, R2.reuse, R14, R4.reuse, 0x1, P2 ;  /* 0x0000000e02099211 */ /* 0x140fe600010f0c04 */
[----:B------:R-:W3:Y:S02]  /*9b10*/  @!P3 LDC.64 R10, c[0x0][0x220] ;  /* 0x00008800ff0abb82 */ /* 0x000ee40000000a00 */
[----:B------:R-:W-:Y:S01]  /*9b20*/  @!PT LDS RZ, [RZ] ;  /* 0x00000000fffff984 */ /* 0x000fe20000000800 */
[----:B------:R-:W-:Y:S01]  /*9b30*/  @!PT LDS RZ, [RZ] ;  /* 0x00000000fffff984 */ /* 0x000fe20000000800 */
[----:B------:R-:W-:Y:S01]  /*9b40*/  @!PT LDS RZ, [RZ] ;  /* 0x00000000fffff984 */ /* 0x000fe20000000800 */
[----:B------:R3:W-:Y:S04]  /*9b50*/  @!P1 LDGSTS.E.BYPASS.LTC128B.128 [R199+0xc000], desc[UR20][R8.64] ;  /* 0x0c00000008c79fae */ /* 0x0007e8000b901d54 */
[----:B------:R-:W-:Y:S02]  /*9b60*/  @P4 STS.128 [R199+0xe000], RZ ;  /* 0x00e000ffc7004388 */ /* 0x000fe40000000c00 */
[----:B------:R-:W4:Y:S01]  /*9b70*/  @!P4 LDC.64 R12, c[0x0][0x220] ;  /* 0x00008800ff0ccb82 */ /* 0x000f220000000a00 */
[C---:B-1----:R-:W-:Y:S07]  /*9b80*/  @!P4 LEA R6, P0, R2.reuse, R6, 0x1 ;  /* 0x000000060206c211 */ /* 0x042fee00078008ff */
[----:B------:R-:W1:Y:S01]  /*9b90*/  @!P3 LDC.64 R16, c[0x0][0x220] ;  /* 0x00008800ff10bb82 */ /* 0x000e620000000a00 */
[C-C-:B------:R-:W-:Y:S05]  /*9ba0*/  @!P4 LEA.HI.X R7, R2.reuse, R7, R4.reuse, 0x1, P0 ;  /* 0x000000070207c211 */ /* 0x140fea00000f0c04 */
[----:B------:R-:W-:Y:S01]  /*9bb0*/  @!PT LDS RZ, [RZ] ;  /* 0x00000000fffff984 */ /* 0x000fe20000000800 */
[----:B------:R-:W-:Y:S01]  /*9bc0*/  @!PT LDS RZ, [RZ] ;  /* 0x00000000fffff984 */ /* 0x000fe20000000800 */
[----:B------:R-:W-:Y:S01]  /*9bd0*/  @!PT LDS RZ, [RZ] ;  /* 0x00000000fffff984 */ /* 0x000fe20000000800 */
[----:B------:R1:W-:Y:S02]  /*9be0*/  @!P4 LDGSTS.E.BYPASS.LTC128B.128 [R199+0xe000], desc[UR20][R6.64+0x80] ;  /* 0x0e00008006c7cfae */ /* 0x0003e4000b901d54 */
[----:B------:R-:W5:Y:S01]  /*9bf0*/  @!P4 LDC.64 R14, c[0x0][0x220] ;  /* 0x00008800ff0ecb82 */ /* 0x000f620000000a00 */
[C---:B---3--:R-:W-:Y:S01]  /*9c00*/  @!P3 LEA R8, P0, R2.reuse, R10, 0x1 ;  /* 0x0000000a0208b211 */ /* 0x048fe200078008ff */
[----:B------:R-:W-:Y:S01]  /*9c10*/  @P3 STS.128 [R199+0x10000], RZ ;  /* 0x010000ffc7003388 */ /* 0x000fe20000000c00 */
[C---:B------:R-:W-:Y:S02]  /*9c20*/  @!P1 LEA R10, P2, R3.reuse, R21, 0x1 ;  /* 0x00000015030a9211 */ /* 0x040fe400078408ff */
[----:B------:R-:W-:Y:S03]  /*9c30*/  @!P3 LEA.HI.X R9, R2, R11, R4, 0x1, P0 ;  /* 0x0000000b0209b211 */ /* 0x000fe600000f0c04 */
[----:B------:R-:W3:Y:S01]  /*9c40*/  @!P3 LDC.64 R18, c[0x0][0x220] ;  /* 0x00008800ff12bb82 */ /* 0x000ee20000000a00 */
[----:B------:R-:W-:Y:S02]  /*9c50*/  IADD3.X R4, R4, UR27, RZ, P5, !PT ;  /* 0x0000001b04047c10 */ /* 0x000fe4000affe4ff */
[C---:B----4-:R-:W-:Y:S01]  /*9c60*/  @!P4 LEA R12, P0, R3.reuse, R12, 0x1 ;  /* 0x0000000c030cc211 */ /* 0x050fe200078008ff */
[----:B------:R-:W-:Y:S01]  /*9c70*/  @!PT LDS RZ, [RZ] ;  /* 0x00000000fffff984 */ /* 0x000fe20000000800 */
[----:B------:R-:W-:Y:S01]  /*9c80*/  @!PT LDS RZ, [RZ] ;  /* 0x00000000fffff984 */ /* 0x000fe20000000800 */
[----:B------:R-:W-:Y:S01]  /*9c90*/  @!PT LDS RZ, [RZ] ;  /* 0x00000000fffff984 */ /* 0x000fe20000000800 */
[----:B------:R4:W-:Y:S01]  /*9ca0*/  @!P3 LDGSTS.E.BYPASS.LTC128B.128 [R199+0x10000], desc[UR20][R8.64+0x100] ;  /* 0x1000010008c7bfae */ /* 0x0009e2000b901d54 */
[C-C-:B------:R-:W-:Y:S02]  /*9cb0*/  @!P1 LEA.HI.X R11, R3.reuse, R20, R4.reuse, 0x1, P2 ;  /* 0x00000014030b9211 */ /* 0x140fe400010f0c04 */
[C-C-:B------:R-:W-:Y:S01]  /*9cc0*/  @!P4 LEA.HI.X R13, R3.reuse, R13, R4.reuse, 0x1, P0 ;  /* 0x0000000d030dc211 */ /* 0x140fe200000f0c04 */
[----:B------:R-:W-:Y:S01]  /*9cd0*/  @P1 STS.128 [R199+0xc800], RZ ;  /* 0x00c800ffc7001388 */ /* 0x000fe20000000c00 */
[C---:B------:R-:W-:Y:S01]  /*9ce0*/  IADD3 R2, P2, R3.reuse, UR30, RZ ;  /* 0x0000001e03027c10 */ /* 0x040fe2000ff5e0ff */
[----:B------:R-:W5:Y:S02]  /*9cf0*/  @!P4 LDC.64 R20, c[0x0][0x220] ;  /* 0x00008800ff14cb82 */ /* 0x000f640000000a00 */
[----:B------:R-:W-:Y:S01]  /*9d00*/  @!PT LDS RZ, [RZ] ;  /* 0x00000000fffff984 */ /* 0x000fe20000000800 */
[----:B------:R-:W-:Y:S01]  /*9d10*/  @!PT LDS RZ, [RZ] ;  /* 0x00000000fffff984 */ /* 0x000fe20000000800 */
[----:B------:R-:W-:Y:S01]  /*9d20*/  @!PT LDS RZ, [RZ] ;  /* 0x00000000fffff984 */ /* 0x000fe20000000800 */
[----:B------:R3:W-:Y:S04]  /*9d30*/  @!P1 LDGSTS.E.BYPASS.LTC128B.128 [R199+0xc800], desc[UR20][R10.64] ;  /* 0x0c8000000ac79fae */ /* 0x0007e8000b901d54 */
[----:B------:R-:W-:Y:S01]  /*9d40*/  @P4 STS.128 [R199+0xe800], RZ ;  /* 0x00e800ffc7004388 */ /* 0x000fe20000000c00 */
[C---:B-1----:R-:W-:Y:S01]  /*9d50*/  @!P3 LEA R6, P0, R3.reuse, R16, 0x1 ;  /* 0x000000100306b211 */ /* 0x042fe200078008ff */
[----:B------:R-:W1:Y:S02]  /*9d60*/  @!P3 LDC.64 R22, c[0x0][0x220] ;  /* 0x00008800ff16bb82 */ /* 0x000e640000000a00 */
[----:B------:R-:W-:Y:S01]  /*9d70*/  @!PT LDS RZ, [RZ] ;  /* 0x00000000fffff984 */ /* 0x000fe20000000800 */
[----:B------:R-:W-:Y:S01]  /*9d80*/  @!PT LDS RZ, [RZ] ;  /* 0x00000000fffff984 */ /* 0x000fe20000000800 */
[----:B------:R-:W-:Y:S01]  /*9d90*/  @!PT LDS RZ, [RZ] ;  /* 0x00000000fffff984 */ /* 0x000fe20000000800 */
[----:B------:R5:W-:Y:S01]  /*9da0*/  @!P4 LDGSTS.E.BYPASS.LTC128B.128 [R199+0xe800], desc[UR20][R12.64+0x80] ;  /* 0x0e8000800cc7cfae */ /* 0x000be2000b901d54 */
[----:B------:R-:W-:Y:S03]  /*9db0*/  @!P3 LEA.HI.X R7, R3, R17, R4, 0x1, P0 ;  /* 0x000000110307b211 */ /* 0x000fe600000f0c04 */
[----:B------:R-:W-:Y:S01]  /*9dc0*/  @P3 STS.128 [R199+0x10800], RZ ;  /* 0x010800ffc7003388 */ /* 0x000fe20000000c00 */
[----:B------:R-:W-:Y:S02]  /*9dd0*/  IADD3.X R4, R4, UR27, RZ, P2, !PT ;  /* 0x0000001b04047c10 */ /* 0x000fe400097fe4ff */
[C---:B------:R-:W-:Y:S01]  /*9de0*/  IADD3 R3, P6, R2.reuse, UR30, RZ ;  /* 0x0000001e02037c10 */ /* 0x040fe2000ffde0ff */
        /* <DEDUP_REMOVED lines=17> */
[C---:B------:R-:W-:Y:S01]  /*9f00*/  @!P4 LEA R6, P2, R3.reuse, R20, 0x1 ;  /* 0x000000140306c211 */ /* 0x040fe200078408ff */
[----:B------:R-:W-:Y:S01]  /*9f10*/  @!PT LDS RZ, [RZ] ;  /* 0x00000000fffff984 */ /* 0x000fe20000000800 */
[----:B------:R-:W-:Y:S01]  /*9f20*/  @!PT LDS RZ, [RZ] ;  /* 0x00000000fffff984 */ /* 0x000fe20000000800 */
[----:B------:R-:W-:Y:S01]  /*9f30*/  @!PT LDS RZ, [RZ] ;  /* 0x00000000fffff984 */ /* 0x000fe20000000800 */
[----:B------:R-:W-:Y:S01]  /*9f40*/  @!P4 LDGSTS.E.BYPASS.LTC128B.128 [R199+0xf000], desc[UR20][R12.64+0x80] ;  /* 0x0f0000800cc7cfae */ /* 0x000fe2000b901d54 */
[C---:B-1----:R-:W-:Y:S02]  /*9f50*/  @!P3 LEA R2, P0, R3.reuse, R22, 0x1 ;  /* 0x000000160302b211 */ /* 0x042fe400078008ff */
        /* <DEDUP_REMOVED lines=9> */
[----:B------:R-:W-:Y:S03]  /*9ff0*/  @!P3 LEA.HI.X R3, R3, R23, R4, 0x1, P0 ;  /* 0x000000170303b211 */ /* 0x000fe600000f0c04 */
        /* <DEDUP_REMOVED lines=15> */
[----:B------:R-:W-:Y:S04]  /*a0f0*/  LDSM.16.M88.4 R16, [R176+0x6800] ;  /* 0x00680000b010783b */ /* 0x000fe80000000200 */
[----:B-1----:R-:W1:Y:S04]  /*a100*/  LDSM.16.M88.4 R8, [R176+0x6000] ;  /* 0x00600000b008783b */ /* 0x002e680000000200 */
[----:B------:R-:W3:Y:S04]  /*a110*/  LDSM.16.M88.4 R24, [R176+0x7000] ;  /* 0x00700000b018783b */ /* 0x000ee80000000200 */
[----:B------:R-:W4:Y:S04]  /*a120*/  LDSM.16.M88.4 R136, [R176+0x7800] ;  /* 0x00780000b088783b */ /* 0x000f280000000200 */
[----:B------:R-:W0:Y:S01]  /*a130*/  LDGDEPBAR ;  /* 0x00000000000079af */ /* 0x000e220000000000 */
[C---:B--2---:R-:W-:Y:S03]  /*a140*/  VIADD R3, R116.reuse, 0xffffffd0 ;  /* 0xffffffd074037836 */ /* 0x044fe60000000000 */
[----:B------:R-:W-:Y:S01]  /*a150*/  LDSM.16.M88.4 R140, [R184] ;  /* 0x00000000b88c783b */ /* 0x000fe20000000200 */
[C---:B------:R-:W-:Y:S03]  /*a160*/  VIADD R2, R116.reuse, 0xffffffcf ;  /* 0xffffffcf74027836 */ /* 0x040fe60000000000 */
[----:B------:R-:W2:Y:S04]  /*a170*/  LDSM.16.M88.4 R144, [R187] ;  /* 0x00000000bb90783b */ /* 0x000ea80000000200 */
[----:B------:R-:W5:Y:S04]  /*a180*/  LDSM.16.M88.4 R148, [R198] ;  /* 0x00000000c694783b */ /* 0x000f680000000200 */
[----:B------:R-:W5:Y:S04]  /*a190*/  LDSM.16.M88.4 R152, [R197] ;  /* 0x00000000c598783b */ /* 0x000f680000000200 */
[----:B------:R-:W5:Y:S04]  /*a1a0*/  LDSM.16.M88.4 R156, [R196] ;  /* 0x00000000c49c783b */ /* 0x000f680000000200 */
[----:B------:R-:W-:Y:S01]  /*a1b0*/  LDSM.16.M88.4 R160, [R186] ;  /* 0x00000000baa0783b */ /* 0x000fe20000000200 */
[C---:B-1----:R-:W-:Y:S03]  /*a1c0*/  HMMA.16816.F32.BF16 R4, R32.reuse, R8, RZ ;  /* 0x000000082004723c */ /* 0x042fe600000418ff */
[----:B------:R-:W1:Y:S04]  /*a1d0*/  LDSM.16.M88.4 R164, [R182+0x6000] ;  /* 0x00600000b6a4783b */ /* 0x000e680000000200 */
[----:B------:R-:W-:Y:S01]  /*a1e0*/  LDSM.16.M88.4 R168, [R181] ;  /* 0x00000000b5a8783b */ /* 0x000fe20000000200 */
[C---:B------:R-:W-:Y:S03]  /*a1f0*/  HMMA.16816.F32.BF16 R8, R32.reuse, R10, RZ ;  /* 0x0000000a2008723c */ /* 0x040fe600000418ff */
[----:B------:R-:W-:Y:S03]  /*a200*/  LDSM.16.M88.4 R172, [R176+0xa000] ;  /* 0x00a00000b0ac783b */ /* 0x000fe60000000200 */
[C---:B------:R-:W-:Y:S06]  /*a210*/  HMMA.16816.F32.BF16 R12, R32.reuse, R16, RZ ;  /* 0x00000010200c723c */ /* 0x040fec00000418ff */
[C---:B------:R-:W-:Y:S06]  /*a220*/  HMMA.16816.F32.BF16 R16, R32.reuse, R18, RZ ;  /* 0x000000122010723c */ /* 0x040fec00000418ff */
[C---:B---3--:R-:W-:Y:S06]  /*a230*/  HMMA.16816.F32.BF16 R20, R32.reuse, R24, RZ ;  /* 0x000000182014723c */ /* 0x048fec00000418ff */
[C---:B------:R-:W-:Y:S06]  /*a240*/  HMMA.16816.F32.BF16 R24, R32.reuse, R26, RZ ;  /* 0x0000001a2018723c */ /* 0x040fec00000418ff */
[C---:B----4-:R-:W-:Y:S06]  /*a250*/  HMMA.16816.F32.BF16 R28, R32.reuse, R136, RZ ;  /* 0x00000088201c723c */ /* 0x050fec00000418ff */
[----:B------:R-:W-:Y:S01]  /*a260*/  HMMA.16816.F32.BF16 R32, R32, R138, RZ ;  /* 0x0000008a2020723c */ /* 0x000fe200000418ff */
[----:B------:R-:W3:Y:S05]  /*a270*/  LDSM.16.M88.4 R136, [R182+0x6800] ;  /* 0x00680000b688783b */ /* 0x000eea0000000200 */
[C---:B--2---:R-:W-:Y:S06]  /*a280*/  HMMA.16816.F32.BF16 R4, R140.reuse, R144, R4 ;  /* 0x000000908c04723c */ /* 0x044fec0000041804 */
[C---:B------:R-:W-:Y:S01]  /*a290*/  HMMA.16816.F32.BF16 R8, R140.reuse, R146, R8 ;  /* 0x000000928c08723c */ /* 0x040fe20000041808 */
[----:B------:R-:W2:Y:S05]  /*a2a0*/  LDSM.16.M88.4 R144, [R182+0x7000] ;  /* 0x00700000b690783b */ /* 0x000eaa0000000200 */
[C---:B-----5:R-:W-:Y:S06]  /*a2b0*/  HMMA.16816.F32.BF16 R12, R140.reuse, R148, R12 ;  /* 0x000000948c0c723c */ /* 0x060fec000004180c */
        /* <DEDUP_REMOVED lines=8> */
[----:B------:R-:W5:Y:S01]  /*a340*/  LDSM.16.M88.4 R156, [R181+0x1000] ;  /* 0x00100000b59c783b */ /* 0x000f620000000200 */
[C---:B-1----:R-:W-:Y:S06]  /*a350*/  HMMA.16816.F32.BF16 R4, R160.reuse, R164, R4 ;  /* 0x000000a4a004723c */ /* 0x042fec0000041804 */
[C---:B------:R-:W-:Y:S01]  /*a360*/  HMMA.16816.F32.BF16 R8, R160.reuse, R166, R8 ;  /* 0x000000a6a008723c */ /* 0x040fe20000041808 */
[----:B------:R-:W-:Y:S05]  /*a370*/  LDSM.16.M88.4 R164, [R176+0x8000] ;  /* 0x00800000b0a4783b */ /* 0x000fea0000000200 */
[C---:B---3--:R-:W-:Y:S06]  /*a380*/  HMMA.16816.F32.BF16 R12, R160.reuse, R136, R12 ;  /* 0x00000088a00c723c */ /* 0x048fec000004180c */
[C---:B------:R-:W-:Y:S01]  /*a390*/  HMMA.16816.F32.BF16 R16, R160.reuse, R138, R16 ;  /* 0x0000008aa010723c */ /* 0x040fe20000041810 */
[----:B------:R-:W1:Y:S05]  /*a3a0*/  LDSM.16.M88.4 R136, [R181+0x1800] ;  /* 0x00180000b588783b */ /* 0x000e6a0000000200 */
[C---:B--2---:R-:W-:Y:S06]  /*a3b0*/  HMMA.16816.F32.BF16 R20, R160.reuse, R144, R20 ;  /* 0x00000090a014723c */ /* 0x044fec0000041814 */
        /* <DEDUP_REMOVED lines=8> */
[----:B------:R-:W-:Y:S05]  /*a440*/  LDSM.16.M88.4 R168, [R195] ;  /* 0x00000000c3a8783b */ /* 0x000fea0000000200 */
        /* <DEDUP_REMOVED lines=8> */
[----:B------:R-:W1:Y:S04]  /*a4d0*/  LDSM.16.M88.4 R136, [R194] ;  /* 0x00000000c288783b */ /* 0x000e680000000200 */
[----:B------:R-:W1:Y:S01]  /*a4e0*/  LDSM.16.M88.4 R152, [R193] ;  /* 0x00000000c198783b */ /* 0x000e620000000200 */
[C---:B--2---:R-:W-:Y:S06]  /*a4f0*/  HMMA.16816.F32.BF16 R4, R144.reuse, R164, R4 ;  /* 0x000000a49004723c */ /* 0x044fec0000041804 */
[C---:B------:R-:W-:Y:S01]  /*a500*/  HMMA.16816.F32.BF16 R8, R144.reuse, R166, R8 ;  /* 0x000000a69008723c */ /* 0x040fe20000041808 */
[----:B------:R-:W-:Y:S05]  /*a510*/  LDSM.16.M88.4 R164, [R182+0x8000] ;  /* 0x00800000b6a4783b */ /* 0x000fea0000000200 */
[C---:B---3--:R-:W-:Y:S06]  /*a520*/  HMMA.16816.F32.BF16 R12, R144.reuse, R148, R12 ;  /* 0x00000094900c723c */ /* 0x048fec000004180c */
[C---:B------:R-:W-:Y:S01]  /*a530*/  HMMA.16816.F32.BF16 R16, R144.reuse, R150, R16 ;  /* 0x000000969010723c */ /* 0x040fe20000041810 */
[----:B------:R-:W2:Y:S05]  /*a540*/  LDSM.16.M88.4 R148, [R192] ;  /* 0x00000000c094783b */ /* 0x000eaa0000000200 */
[C---:B----4-:R-:W-:Y:S06]  /*a550*/  HMMA.16816.F32.BF16 R20, R144.reuse, R160, R20 ;  /* 0x000000a09014723c */ /* 0x050fec0000041814 */
[C---:B------:R-:W-:Y:S01]  /*a560*/  HMMA.16816.F32.BF16 R24, R144.reuse, R162, R24 ;  /* 0x000000a29018723c */ /* 0x040fe20000041818 */
[----:B------:R-:W3:Y:S05]  /*a570*/  LDSM.16.M88.4 R160, [R186+0x2000] ;  /* 0x00200000baa0783b */ /* 0x000eea0000000200 */
[C---:B-----5:R-:W-:Y:S06]  /*a580*/  HMMA.16816.F32.BF16 R28, R144.reuse, R140, R28 ;  /* 0x0000008c901c723c */ /* 0x060fec000004181c */
[----:B------:R-:W-:Y:S01]  /*a590*/  HMMA.16816.F32.BF16 R32, R144, R142, R32 ;  /* 0x0000008e9020723c */ /* 0x000fe20000041820 */
[----:B------:R-:W4:Y:S04]  /*a5a0*/  LDSM.16.M88.4 R140, [R182+0x8800] ;  /* 0x00880000b68c783b */ /* 0x000f280000000200 */
[----:B------:R-:W5:Y:S01]  /*a5b0*/  LDSM.16.M88.4 R144, [R182+0x9000] ;  /* 0x00900000b690783b */ /* 0x000f620000000200 */
        /* <DEDUP_REMOVED lines=22> */
[C---:B-1----:R-:W-:Y:S06]  /*a720*/  HMMA.16816.F32.BF16 R28, R160.reuse, R136, R28 ;  /* 0x00000088a01c723c */ /* 0x042fec000004181c */
[----:B------:R-:W-:Y:S01]  /*a730*/  HMMA.16816.F32.BF16 R32, R160, R138, R32 ;  /* 0x0000008aa020723c */ /* 0x000fe20000041820 */
[----:B------:R-:W1:Y:S04]  /*a740*/  LDSM.16.M88.4 R136, [R176+0xb000] ;  /* 0x00b00000b088783b */ /* 0x000e680000000200 */
[----:B------:R-:W5:Y:S01]  /*a750*/  LDSM.16.M88.4 R160, [R176+0xb800] ;  /* 0x00b80000b0a0783b */ /* 0x000f620000000200 */
[C---:B------:R-:W-:Y:S06]  /*a760*/  HMMA.16816.F32.BF16 R4, R152.reuse, R168, R4 ;  /* 0x000000a89804723c */ /* 0x040fec0000041804 */
[C---:B------:R-:W-:Y:S01]  /*a770*/  HMMA.16816.F32.BF16 R8, R152.reuse, R170, R8 ;  /* 0x000000aa9808723c */ /* 0x040fe20000041808 */
[----:B------:R-:W-:Y:S05]  /*a780*/  LDSM.16.M88.4 R168, [R182+0xa000] ;  /* 0x00a00000b6a8783b */ /* 0x000fea0000000200 */
[C---:B--2---:R-:W-:Y:S06]  /*a790*/  HMMA.16816.F32.BF16 R12, R152.reuse, R148, R12 ;  /* 0x00000094980c723c */ /* 0x044fec000004180c */
[C---:B------:R-:W-:Y:S01]  /*a7a0*/  HMMA.16816.F32.BF16 R16, R152.reuse, R150, R16 ;  /* 0x000000969810723c */ /* 0x040fe20000041810 */
[----:B------:R-:W-:Y:S05]  /*a7b0*/  LDSM.16.M88.4 R148, [R191] ;  /* 0x00000000bf94783b */ /* 0x000fea0000000200 */
[C---:B---3--:R-:W-:Y:S06]  /*a7c0*/  HMMA.16816.F32.BF16 R20, R152.reuse, R140, R20 ;  /* 0x0000008c9814723c */ /* 0x048fec0000041814 */
[C---:B------:R-:W-:Y:S01]  /*a7d0*/  HMMA.16816.F32.BF16 R24, R152.reuse, R142, R24 ;  /* 0x0000008e9818723c */ /* 0x040fe20000041818 */
[----:B------:R-:W2:Y:S05]  /*a7e0*/  LDSM.16.M88.4 R140, [R184+0x4000] ;  /* 0x00400000b88c783b */ /* 0x000eaa0000000200 */
[C---:B------:R-:W-:Y:S06]  /*a7f0*/  HMMA.16816.F32.BF16 R28, R152.reuse, R156, R28 ;  /* 0x0000009c981c723c */ /* 0x040fec000004181c */
[----:B------:R-:W-:Y:S01]  /*a800*/  HMMA.16816.F32.BF16 R32, R152, R158, R32 ;  /* 0x0000009e9820723c */ /* 0x000fe20000041820 */
[----:B------:R-:W3:Y:S04]  /*a810*/  LDSM.16.M88.4 R152, [R190] ;  /* 0x00000000be98783b */ /* 0x000ee80000000200 */
[----:B------:R-:W3:Y:S01]  /*a820*/  LDSM.16.M88.4 R156, [R189] ;  /* 0x00000000bd9c783b */ /* 0x000ee20000000200 */
[C---:B------:R-:W-:Y:S06]  /*a830*/  HMMA.16816.F32.BF16 R4, R164.reuse, R172, R4 ;  /* 0x000000aca404723c */ /* 0x040fec0000041804 */
[C---:B------:R-:W-:Y:S01]  /*a840*/  HMMA.16816.F32.BF16 R8, R164.reuse, R174, R8 ;  /* 0x000000aea408723c */ /* 0x040fe20000041808 */
[----:B------:R-:W-:Y:S05]  /*a850*/  LDSM.16.M88.4 R172, [R182+0xa800] ;  /* 0x00a80000b6ac783b */ /* 0x000fea0000000200 */
[C---:B----4-:R-:W-:Y:S06]  /*a860*/  HMMA.16816.F32.BF16 R12, R164.reuse, R144, R12 ;  /* 0x00000090a40c723c */ /* 0x050fec000004180c */
[C---:B------:R-:W-:Y:S01]  /*a870*/  HMMA.16816.F32.BF16 R16, R164.reuse, R146, R16 ;  /* 0x00000092a410723c */ /* 0x040fe20000041810 */
[----:B------:R-:W4:Y:S05]  /*a880*/  LDSM.16.M88.4 R144, [R188] ;  /* 0x00000000bc90783b */ /* 0x000f2a0000000200 */
[C---:B-1----:R-:W-:Y:S06]  /*a890*/  HMMA.16816.F32.BF16 R20, R164.reuse, R136, R20 ;  /* 0x00000088a414723c */ /* 0x042fec0000041814 */
[C---:B------:R-:W-:Y:S01]  /*a8a0*/  HMMA.16816.F32.BF16 R24, R164.reuse, R138, R24 ;  /* 0x0000008aa418723c */ /* 0x040fe20000041818 */
[----:B------:R-:W1:Y:S05]  /*a8b0*/  LDSM.16.M88.4 R136, [R186+0x4000] ;  /* 0x00400000ba88783b */ /* 0x000e6a0000000200 */
[C---:B-----5:R-:W-:Y:S06]  /*a8c0*/  HMMA.16816.F32.BF16 R28, R164.reuse, R160, R28 ;  /* 0x000000a0a41c723c */ /* 0x060fec000004181c */
[----:B------:R-:W-:Y:S01]  /*a8d0*/  HMMA.16816.F32.BF16 R32, R164, R162, R32 ;  /* 0x000000a2a420723c */ /* 0x000fe20000041820 */
[----:B------:R-:W5:Y:S05]  /*a8e0*/  LDSM.16.M88.4 R160, [R182+0xb000] ;  /* 0x00b00000b6a0783b */ /* 0x000f6a0000000200 */
[C---:B--2---:R-:W-:Y:S06]  /*a8f0*/  HMMA.16816.F32.BF16 R4, R140.reuse, R148, R4 ;  /* 0x000000948c04723c */ /* 0x044fec0000041804 */
[C---:B------:R-:W-:Y:S01]  /*a900*/  HMMA.16816.F32.BF16 R8, R140.reuse, R150, R8 ;  /* 0x000000968c08723c */ /* 0x040fe20000041808 */
[----:B------:R-:W2:Y:S05]  /*a910*/  LDSM.16.M88.4 R148, [R182+0xb800] ;  /* 0x00b80000b694783b */ /* 0x000eaa0000000200 */
[C---:B---3--:R-:W-:Y:S06]  /*a920*/  HMMA.16816.F32.BF16 R12, R140.reuse, R152, R12 ;  /* 0x000000988c0c723c */ /* 0x048fec000004180c */
[C---:B------:R-:W-:Y:S01]  /*a930*/  HMMA.16816.F32.BF16 R16, R140.reuse, R154, R16 ;  /* 0x0000009a8c10723c */ /* 0x040fe20000041810 */
[----:B------:R-:W-:Y:S05]  /*a940*/  LDSM.16.M88.4 R152, [R181+0x4800] ;  /* 0x00480000b598783b */ /* 0x000fea0000000200 */
[C---:B------:R-:W-:Y:S06]  /*a950*/  HMMA.16816.F32.BF16 R20, R140.reuse, R156, R20 ;  /* 0x0000009c8c14723c */ /* 0x040fec0000041814 */
[C---:B------:R-:W-:Y:S05]  /*a960*/  HMMA.16816.F32.BF16 R24, R140.reuse, R158, R24 ;  /* 0x0000009e8c18723c */ /* 0x040fea0000041818 */
[C---:B------:R-:W-:Y:S01]  /*a970*/  VIADD R157, R116.reuse, 0xffffffe8 ;  /* 0xffffffe8749d7836 */ /* 0x040fe20000000000 */
[C---:B----4-:R-:W-:Y:S05]  /*a980*/  HMMA.16816.F32.BF16 R28, R140.reuse, R144, R28 ;  /* 0x000000908c1c723c */ /* 0x050fea000004181c */
[C---:B------:R-:W-:Y:S01]  /*a990*/  VIADD R159, R116.reuse, 0xfffffff7 ;  /* 0xfffffff7749f7836 */ /* 0x040fe20000000000 */
[----:B------:R-:W-:Y:S01]  /*a9a0*/  HMMA.16816.F32.BF16 R32, R140, R146, R32 ;  /* 0x000000928c20723c */ /* 0x000fe20000041820 */
[----:B------:R-:W-:Y:S04]  /*a9b0*/  LDSM.16.M88.4 R140, [R185+0x4000] ;  /* 0x00400000b98c783b */ /* 0x000fe80000000200 */
[----:B------:R-:W3:Y:S01]  /*a9c0*/  LDSM.16.M88.4 R144, [R181+0x4000] ;  /* 0x00400000b590783b */ /* 0x000ee20000000200 */
[C---:B-1----:R-:W-:Y:S05]  /*a9d0*/  HMMA.16816.F32.BF16 R4, R136.reuse, R168, R4 ;  /* 0x000000a88804723c */ /* 0x042fea0000041804 */
[C---:B------:R-:W-:Y:S01]  /*a9e0*/  VIADD R156, R116.reuse, 0xffffffe7 ;  /* 0xffffffe7749c7836 */ /* 0x040fe20000000000 */
[C---:B------:R-:W-:Y:S05]  /*a9f0*/  HMMA.16816.F32.BF16 R8, R136.reuse, R170, R8 ;  /* 0x000000aa8808723c */ /* 0x040fea0000041808 */
[C---:B------:R-:W-:Y:S01]  /*aa00*/  VIADD R158, R116.reuse, 0xffffffd7 ;  /* 0xffffffd7749e7836 */ /* 0x040fe20000000000 */
[C---:B------:R-:W-:Y:S06]  /*aa10*/  HMMA.16816.F32.BF16 R12, R136.reuse, R172, R12 ;  /* 0x000000ac880c723c */ /* 0x040fec000004180c */
[C---:B------:R-:W-:Y:S06]  /*aa20*/  HMMA.16816.F32.BF16 R16, R136.reuse, R174, R16 ;  /* 0x000000ae8810723c */ /* 0x040fec0000041810 */
[C---:B-----5:R-:W-:Y:S06]  /*aa30*/  HMMA.16816.F32.BF16 R20, R136.reuse, R160, R20 ;  /* 0x000000a08814723c */ /* 0x060fec0000041814 */
[C---:B------:R-:W-:Y:S05]  /*aa40*/  HMMA.16816.F32.BF16 R24, R136.reuse, R162, R24 ;  /* 0x000000a28818723c */ /* 0x040fea0000041818 */
[C---:B------:R-:W-:Y:S01]  /*aa50*/  VIADD R161, R116.reuse, 0x7 ;  /* 0x0000000774a17836 */ /* 0x040fe20000000000 */
[C---:B--2---:R-:W-:Y:S04]  /*aa60*/  HMMA.16816.F32.BF16 R28, R136.reuse, R148, R28 ;  /* 0x00000094881c723c */ /* 0x044fe8000004181c */
[----:B------:R-:W-:Y:S01]  /*aa70*/  ISETP.GE.AND P0, PT, R161, RZ, PT ;  /* 0x000000ffa100720c */ /* 0x000fe20003f06270 */
[----:B------:R-:W-:Y:S01]  /*aa80*/  VIADD R162, R116, 0x8 ;  /* 0x0000000874a27836 */ /* 0x000fe20000000000 */
[----:B------:R-:W-:Y:S01]  /*aa90*/  IABS R163, R116 ;  /* 0x0000007400a37213 */ /* 0x000fe20000000000 */
[----:B------:R-:W-:Y:S01]  /*aaa0*/  HMMA.16816.F32.BF16 R32, R136, R150, R32 ;  /* 0x000000968820723c */ /* 0x000fe20000041820 */
[----:B------:R-:W1:Y:S02]  /*aab0*/  LDSM.16.M88.4 R136, [R181+0x5000] ;  /* 0x00500000b588783b */ /* 0x000e640000000200 */
[----:B------:R-:W-:Y:S01]  /*aac0*/  ISETP.GE.AND P2, PT, R162, RZ, PT ;  /* 0x000000ffa200720c */ /* 0x000fe20003f46270 */
[C---:B------:R-:W-:Y:S02]  /*aad0*/  VIADD R149, R116.reuse, 0xffffffff ;  /* 0xffffffff74957836 */ /* 0x040fe40000000000 */
[C---:B---3--:R-:W-:Y:S05]  /*aae0*/  HMMA.16816.F32.BF16 R4, R140.reuse, R144, R4 ;  /* 0x000000908c04723c */ /* 0x048fea0000041804 */
[----:B------:R-:W-:Y:S01]  /*aaf0*/  ISETP.GE.AND P6, PT, R149, RZ, PT ;  /* 0x000000ff9500720c */ /* 0x000fe20003fc6270 */
[C---:B------:R-:W-:Y:S01]  /*ab00*/  HMMA.16816.F32.BF16 R8, R140.reuse, R146, R8 ;  /* 0x000000928c08723c */ /* 0x040fe20000041808 */
[----:B------:R-:W2:Y:S01]  /*ab10*/  LDSM.16.M88.4 R144, [R181+0x5800] ;  /* 0x00580000b590783b */ /* 0x000ea20000000200 */
[----:B------:R-:W-:Y:S04]  /*ab20*/  DEPBAR.LE SB0, 0x0 ;  /* 0x000080000000791a */ /* 0x000fe80000000000 */
[C---:B------:R-:W-:Y:S01]  /*ab30*/  @!P2 IADD3 R162, -R116.reuse, -0x8, RZ ;  /* 0xfffffff874a2a810 */ /* 0x040fe20007ffe1ff */
[----:B------:R-:W-:Y:S01]  /*ab40*/  BAR.SYNC.DEFER_BLOCKING 0x0 ;  /* 0x0000000000007b1d */ /* 0x000fe20000010000 */
[----:B------:R-:W-:Y:S01]  /*ab50*/  ISETP.GE.AND P2, PT, R159, RZ, PT ;  /* 0x000000ff9f00720c */ /* 0x000fe20003f46270 */
[C---:B------:R-:W-:Y:S05]  /*ab60*/  HMMA.16816.F32.BF16 R12, R140.reuse, R152, R12 ;  /* 0x000000988c0c723c */ /* 0x040fea000004180c */
[C---:B------:R-:W-:Y:S01]  /*ab70*/  @!P0 IADD3 R161, -R116.reuse, -0x7, RZ ;  /* 0xfffffff974a18810 */ /* 0x040fe20007ffe1ff */
[C---:B------:R-:W-:Y:S01]  /*ab80*/  VIADD R160, R116.reuse, 0xfffffff8 ;  /* 0xfffffff874a07836 */ /* 0x040fe20000000000 */
[C---:B------:R-:W-:Y:S01]  /*ab90*/  @!P6 IADD3 R149, -R116.reuse, 0x1, RZ ;  /* 0x000000017495e810 */ /* 0x040fe20007ffe1ff */
[----:B------:R-:W-:Y:S01]  /*aba0*/  VIADD R148, R116, 0xffffffe0 ;  /* 0xffffffe074947836 */ /* 0x000fe20000000000 */
[----:B------:R-:W-:Y:S01]  /*abb0*/  ISETP.GE.AND P0, PT, R119, RZ, PT ;  /* 0x000000ff7700720c */ /* 0x000fe20003f06270 */
[C---:B------:R-:W-:Y:S03]  /*abc0*/  HMMA.16816.F32.BF16 R16, R140.reuse, R154, R16 ;  /* 0x0000009a8c10723c */ /* 0x040fe60000041810 */
[----:B------:R-:W-:Y:S01]  /*abd0*/  ISETP.GE.AND P5, PT, R160, RZ, PT ;  /* 0x000000ffa000720c */ /* 0x000fe20003fa6270 */
[C---:B------:R-:W-:Y:S01]  /*abe0*/  VIADD R150, R116.reuse, 0xffffffdf ;  /* 0xffffffdf74967836 */ /* 0x040fe20000000000 */
[C---:B------:R-:W-:Y:S01]  /*abf0*/  @!P2 IADD3 R159, -R116.reuse, 0x9, RZ ;  /* 0x00000009749fa810 */ /* 0x040fe20007ffe1ff */
[----:B------:R-:W-:Y:S01]  /*ac00*/  VIADD R151, R116, 0xffffffd8 ;  /* 0xffffffd874977836 */ /* 0x000fe20000000000 */
[----:B------:R-:W-:Y:S01]  /*ac10*/  ISETP.GE.AND P6, PT, R118, RZ, PT ;  /* 0x000000ff7600720c */ /* 0x000fe20003fc6270 */
[----:B------:R-:W-:Y:S01]  /*ac20*/  VIADD R153, R116, 0xffffffc8 ;  /* 0xffffffc874997836 */ /* 0x000fe20000000000 */
[----:B------:R-:W-:Y:S01]  /*ac30*/  ISETP.GE.AND P2, PT, R156, RZ, PT ;  /* 0x000000ff9c00720c */ /* 0x000fe20003f46270 */
[C---:B-1----:R-:W-:Y:S03]  /*ac40*/  HMMA.16816.F32.BF16 R20, R140.reuse, R136, R20 ;  /* 0x000000888c14723c */ /* 0x042fe60000041814 */
[C---:B------:R-:W-:Y:S01]  /*ac50*/  @!P0 IADD3 R119, -R116.reuse, 0x10, RZ ;  /* 0x0000001074778810 */ /* 0x040fe20007ffe1ff */
[----:B------:R-:W-:Y:S01]  /*ac60*/  VIADD R152, R116, 0xffffffc7 ;  /* 0xffffffc774987836 */ /* 0x000fe20000000000 */
[----:B------:R-:W-:Y:S01]  /*ac70*/  ISETP.GE.AND P0, PT, R148, RZ, PT ;  /* 0x000000ff9400720c */ /* 0x000fe20003f06270 */
[----:B------:R-:W-:Y:S01]  /*ac80*/  IMAD.MOV.U32 R154, RZ, RZ, R163 ;  /* 0x000000ffff9a7224 */ /* 0x000fe200078e00a3 */
[C---:B------:R-:W-:Y:S01]  /*ac90*/  @!P5 IADD3 R160, -R116.reuse, 0x8, RZ ;  /* 0x0000000874a0d810 */ /* 0x040fe20007ffe1ff */
[C---:B------:R-:W-:Y:S03]  /*aca0*/  HMMA.16816.F32.BF16 R24, R140.reuse, R138, R24 ;  /* 0x0000008a8c18723c */ /* 0x040fe60000041818 */
[----:B------:R-:W-:Y:S02]  /*acb0*/  ISETP.GE.AND P5, PT, R157, RZ, PT ;  /* 0x000000ff9d00720c */ /* 0x000fe40003fa6270 */
[----:B------:R-:W-:Y:S01]  /*acc0*/  @!P6 IADD3 R118, -R116, 0x11, RZ ;  /* 0x000000117476e810 */ /* 0x000fe20007ffe1ff */
[C---:B--2---:R-:W-:Y:S03]  /*acd0*/  HMMA.16816.F32.BF16 R28, R140.reuse, R144, R28 ;  /* 0x000000908c1c723c */ /* 0x044fe6000004181c */
[----:B------:R-:W-:Y:S02]  /*ace0*/  ISETP.GE.AND P6, PT, R150, RZ, PT ;  /* 0x000000ff9600720c */ /* 0x000fe40003fc6270 */
[----:B------:R-:W-:Y:S01]  /*acf0*/  @!P2 IADD3 R156, -R116, 0x19, RZ ;  /* 0x00000019749ca810 */ /* 0x000fe20007ffe1ff */
[----:B------:R-:W-:Y:S03]  /*ad00*/  HMMA.16816.F32.BF16 R32, R140, R146, R32 ;  /* 0x000000928c20723c */ /* 0x000fe60000041820 */
[----:B------:R-:W-:Y:S02]  /*ad10*/  ISETP.GE.AND P2, PT, R158, RZ, PT ;  /* 0x000000ff9e00720c */ /* 0x000fe40003f46270 */
[C---:B------:R-:W-:Y:S02]  /*ad20*/  @!P5 IADD3 R157, -R116.reuse, 0x18, RZ ;  /* 0x00000018749dd810 */ /* 0x040fe40007ffe1ff */
[----:B------:R-:W-:Y:S04]  /*ad30*/  ISETP.GE.AND P5, PT, R151, RZ, PT ;  /* 0x000000ff9700720c */ /* 0x000fe80003fa6270 */
[C---:B------:R-:W-:Y:S02]  /*ad40*/  @!P0 IADD3 R148, -R116.reuse, 0x20, RZ ;  /* 0x0000002074948810 */ /* 0x040fe40007ffe1ff */
[C---:B------:R-:W-:Y:S02]  /*ad50*/  @!P6 IADD3 R150, -R116.reuse, 0x21, RZ ;  /* 0x000000217496e810 */ /* 0x040fe40007ffe1ff */
[----:B------:R-:W-:Y:S02]  /*ad60*/  ISETP.GE.AND P0, PT, R3, RZ, PT ;  /* 0x000000ff0300720c */ /* 0x000fe40003f06270 */
[----:B------:R-:W-:Y:S02]  /*ad70*/  @!P2 IADD3 R158, -R116, 0x29, RZ ;  /* 0x00000029749ea810 */ /* 0x000fe40007ffe1ff */
[----:B------:R-:W-:Y:S02]  /*ad80*/  ISETP.GE.AND P6, PT, R2, RZ, PT ;  /* 0x000000ff0200720c */ /* 0x000fe40003fc6270 */
[----:B------:R-:W-:Y:S02]  /*ad90*/  @!P5 IADD3 R151, -R116, 0x28, RZ ;  /* 0x000000287497d810 */ /* 0x000fe40007ffe1ff */
[----:B------:R-:W-:Y:S02]  /*ada0*/  ISETP.GE.AND P5, PT, R153, RZ, PT ;  /* 0x000000ff9900720c */ /* 0x000fe40003fa6270 */
[----:B------:R-:W-:Y:S02]  /*adb0*/  ISETP.GE.AND P2, PT, R152, RZ, PT ;  /* 0x000000ff9800720c */ /* 0x000fe40003f46270 */
[----:B------:R-:W-:Y:S02]  /*adc0*/  I2FP.F32.S32 R149, R149 ;  /* 0x0000009500957245 */ /* 0x000fe40000201400 */
[C---:B------:R-:W-:Y:S02]  /*add0*/  @!P0 IADD3 R3, -R116.reuse, 0x30, RZ ;  /* 0x0000003074038810 */ /* 0x040fe40007ffe1ff */
[----:B------:R-:W-:Y:S01]  /*ade0*/  I2FP.F32.S32 R160, R160 ;  /* 0x000000a000a07245 */ /* 0x000fe20000201400 */
[C---:B------:R-:W-:Y:S01]  /*adf0*/  FFMA.FTZ R5, R149.reuse, -UR5, R5 ;  /* 0x8000000595057c23 */ /* 0x040fe20008010005 */
[----:B------:R-:W-:Y:S01]  /*ae00*/  @!P6 IADD3 R2, -R116, 0x31, RZ ;  /* 0x000000317402e810 */ /* 0x000fe20007ffe1ff */
[----:B------:R-:W-:Y:S01]  /*ae10*/  FFMA.FTZ R11, R149, -UR5, R11 ;  /* 0x80000005950b7c23 */ /* 0x000fe2000801000b */
[----:B------:R-:W-:Y:S01]  /*ae20*/  I2FP.F32.S32 R162, R162 ;  /* 0x000000a200a27245 */ /* 0x000fe20000201400 */
[----:B------:R-:W-:Y:S01]  /*ae30*/  FFMA.FTZ R8, R160, -UR5, R8 ;  /* 0x80000005a0087c23 */ /* 0x000fe20008010008 */
[----:B------:R-:W-:Y:S01]  /*ae40*/  @!P5 IADD3 R153, -R116, 0x38, RZ ;  /* 0x000000387499d810 */ /* 0x000fe20007ffe1ff */
[----:B------:R-:W-:Y:S01]  /*ae50*/  FFMA.FTZ R14, R160, -UR5, R14 ;  /* 0x80000005a00e7c23 */ /* 0x000fe2000801000e */
[----:B------:R-:W-:Y:S01]  /*ae60*/  @!P2 IADD3 R152, -R116, 0x39, RZ ;  /* 0x000000397498a810 */ /* 0x000fe20007ffe1ff */
[----:B------:R-:W-:Y:S01]  /*ae70*/  FFMA.FTZ R6, R162, -UR5, R6 ;  /* 0x80000005a2067c23 */ /* 0x000fe20008010006 */
[----:B------:R-:W-:Y:S02]  /*ae80*/  I2FP.F32.S32 R116, R154 ;  /* 0x0000009a00747245 */ /* 0x000fe40000201400 */
[----:B------:R-:W-:Y:S02]  /*ae90*/  I2FP.F32.S32 R159, R159 ;  /* 0x0000009f009f7245 */ /* 0x000fe40000201400 */
[----:B------:R-:W-:Y:S01]  /*aea0*/  I2FP.F32.S32 R119, R119 ;  /* 0x0000007700777245 */ /* 0x000fe20000201400 */
[C---:B------:R-:W-:Y:S01]  /*aeb0*/  FFMA.FTZ R4, R116.reuse, -UR5, R4 ;  /* 0x8000000574047c23 */ /* 0x040fe20008010004 */
[----:B------:R-:W-:Y:S01]  /*aec0*/  I2FP.F32.S32 R161, R161 ;  /* 0x000000a100a17245 */ /* 0x000fe20000201400 */
[----:B------:R-:W-:Y:S01]  /*aed0*/  FFMA.FTZ R10, R116, -UR5, R10 ;  /* 0x80000005740a7c23 */ /* 0x000fe2000801000a */
[----:B------:R-:W-:Y:S01]  /*aee0*/  I2FP.F32.S32 R118, R118 ;  /* 0x0000007600767245 */ /* 0x000fe20000201400 */
[----:B------:R-:W-:Y:S01]  /*aef0*/  FFMA.FTZ R9, R159, -UR5, R9 ;  /* 0x800000059f097c23 */ /* 0x000fe20008010009 */
[----:B------:R-:W-:Y:S01]  /*af00*/  FMNMX.FTZ R116, R4, R0, !PT ;  /* 0x0000000004747209 */ /* 0x000fe20007810000 */
[C---:B------:R-:W-:Y:S01]  /*af10*/  FFMA.FTZ R12, R119.reuse, -UR5, R12 ;  /* 0x80000005770c7c23 */ /* 0x040fe2000801000c */
[----:B------:R-:W-:Y:S01]  /*af20*/  FMNMX.FTZ R136, R6, R117, !PT ;  /* 0x0000007506887209 */ /* 0x000fe20007810000 */
[----:B------:R-:W-:Y:S01]  /*af30*/  FFMA.FTZ R18, R119, -UR5, R18 ;  /* 0x8000000577127c23 */ /* 0x000fe20008010012 */
[----:B------:R-:W-:Y:S01]  /*af40*/  FMNMX.FTZ R116, R5, R116, !PT ;  /* 0x0000007405747209 */ /* 0x000fe20007810000 */
[----:B------:R-:W-:Y:S01]  /*af50*/  FFMA.FTZ R7, R161, -UR5, R7 ;  /* 0x80000005a1077c23 */ /* 0x000fe20008010007 */
[----:B------:R-:W-:Y:S01]  /*af60*/  I2FP.F32.S32 R157, R157 ;  /* 0x0000009d009d7245 */ /* 0x000fe20000201400 */
[----:B------:R-:W-:Y:S01]  /*af70*/  FFMA.FTZ R13, R118, -UR5, R13 ;  /* 0x80000005760d7c23 */ /* 0x000fe2000801000d */
[----:B------:R-:W-:Y:S01]  /*af80*/  FMNMX.FTZ R119, R8, R116, !PT ;  /* 0x0000007408777209 */ /* 0x000fe20007810000 */
[----:B------:R-:W-:Y:S01]  /*af90*/  FFMA.FTZ R19, R118, -UR5, R19 ;  /* 0x8000000576137c23 */ /* 0x000fe20008010013 */
[----:B------:R-:W-:Y:S01]  /*afa0*/  I2FP.F32.S32 R118, R148 ;  /* 0x0000009400767245 */ /* 0x000fe20000201400 */
[----:B------:R-:W-:Y:S01]  /*afb0*/  FFMA.FTZ R16, R157, -UR5, R16 ;  /* 0x800000059d107c23 */ /* 0x000fe20008010010 */
[----:B------:R-:W-:Y:S01]  /*afc0*/  FMNMX.FTZ R119, R9, R119, !PT ;  /* 0x0000007709777209 */ /* 0x000fe20007810000 */
[----:B------:R-:W-:Y:S01]  /*afd0*/  FFMA.FTZ R15, R159, -UR5, R15 ;  /* 0x800000059f0f7c23 */ /* 0x000fe2000801000f */
[----:B------:R-:W-:Y:S01]  /*afe0*/  FMNMX.FTZ R136, R7, R136, !PT ;  /* 0x0000008807887209 */ /* 0x000fe20007810000 */
[----:B------:R-:W-:Y:S01]  /*aff0*/  FFMA.FTZ R20, R118, -UR5, R20 ;  /* 0x8000000576147c23 */ /* 0x000fe20008010014 */
[----:B------:R-:W-:Y:S01]  /*b000*/  FMNMX.FTZ R119, R12, R119, !PT ;  /* 0x000000770c777209 */ /* 0x000fe20007810000 */
[----:B------:R-:W-:Y:S01]  /*b010*/  FFMA.FTZ R26, R118, -UR5, R26 ;  /* 0x80000005761a7c23 */ /* 0x000fe2000801001a */
[----:B------:R-:W-:Y:S01]  /*b020*/  I2FP.F32.S32 R156, R156 ;  /* 0x0000009c009c7245 */ /* 0x000fe20000201400 */
[----:B------:R-:W-:Y:S01]  /*b030*/  FFMA.FTZ R22, R157, -UR5, R22 ;  /* 0x800000059d167c23 */ /* 0x000fe20008010016 */
[----:B------:R-:W-:Y:S02]  /*b040*/  I2FP.F32.S32 R116, R150 ;  /* 0x0000009600747245 */ /* 0x000fe40000201400 */
[----:B------:R-:W-:Y:S01]  /*b050*/  FMNMX.FTZ R118, R10, R136, !PT ;  /* 0x000000880a767209 */ /* 0x000fe20007810000 */
[----:B------:R-:W-:Y:S01]  /*b060*/  FFMA.FTZ R17, R156, -UR5, R17 ;  /* 0x800000059c117c23 */ /* 0x000fe20008010011 */
[----:B------:R-:W-:Y:S01]  /*b070*/  FMNMX.FTZ R119, R13, R119, !PT ;  /* 0x000000770d777209 */ /* 0x000fe20007810000 */
[C---:B------:R-:W-:Y:S01]  /*b080*/  FFMA.FTZ R21, R116.reuse, -UR5, R21 ;  /* 0x8000000574157c23 */ /* 0x040fe20008010015 */
[----:B------:R-:W-:Y:S01]  /*b090*/  FMNMX.FTZ R137, R11, R118, !PT ;  /* 0x000000760b897209 */ /* 0x000fe20007810000 */
[----:B------:R-:W-:Y:S01]  /*b0a0*/  FFMA.FTZ R27, R116, -UR5, R27 ;  /* 0x80000005741b7c23 */ /* 0x000fe2000801001b */
[----:B------:R-:W-:Y:S01]  /*b0b0*/  FMNMX.FTZ R136, R16, R119, !PT ;  /* 0x0000007710887209 */ /* 0x000fe20007810000 */
[----:B------:R-:W-:Y:S01]  /*b0c0*/  FFMA.FTZ R23, R156, -UR5, R23 ;  /* 0x800000059c177c23 */ /* 0x000fe20008010017 */
        /* <DEDUP_REMOVED lines=9> */
[----:B------:R-:W-:Y:S01]  /*b160*/  FMNMX.FTZ R116, R18, R116, !PT ;  /* 0x0000007412747209 */ /* 0x000fe20007810000 */
[----:B------:R-:W-:Y:S01]  /*b170*/  FFMA.FTZ R31, R118, -UR5, R31 ;  /* 0x80000005761f7c23 */ /* 0x000fe2000801001f */
        /* <DEDUP_REMOVED lines=9> */
[----:B------:R-:W-:Y:S02]  /*b210*/  PLOP3.LUT P0, PT, PT, PT, UP0, 0x80, 0x0 ;  /* 0x000000000000781c */ /* 0x000fe40003f0f008 */
        /* <DEDUP_REMOVED lines=11> */
[----:B------:R-:W-:Y:S01]  /*b2d0*/  FMNMX.FTZ R146, R33, R146, !PT ;  /* 0x0000009221927209 */ /* 0x000fe20007810000 */
[----:B------:R-:W-:Y:S06]  /*b2e0*/  @P0 BRA `(.L_x_1017) ;  /* 0xffffffdc00a00947 */ /* 0x000fec000383ffff */
.L_x_1016:
[----:B------:R-:W2:Y:S01]  /*b2f0*/  LDL.64 R208, [R1+0x20] ;  /* 0x0000200001d07983 */ /* 0x000ea20000100a00 */
[----:B------:R-:W-:Y:S01]  /*b300*/  FFMA.FTZ R34, R3, -UR5, R34 ;  /* 0x8000000503227c23 */ /* 0x000fe20008010022 */
[----:B------:R-:W-:Y:S01]  /*b310*/  FMNMX.FTZ R3, R31, R147, !PT ;  /* 0x000000931f037209 */ /* 0x000fe20007810000 */
[----:B------:R-:W-:Y:S01]  /*b320*/  FFMA.FTZ R35, R2, -UR5, R35 ;  /* 0x8000000502237c23 */ /* 0x000fe20008010023 */
[----:B-1----:R-:W-:Y:S01]  /*b330*/  IMAD.MOV.U32 R144, RZ, RZ, 0x7054 ;  /* 0x00007054ff907424 */ /* 0x002fe200078e00ff */
[----:B------:R-:W-:Y:S01]  /*b340*/  UIADD3 UR22, UR28, -0x61c88647, URZ ;  /* 0x9e3779b91c167890 */ /* 0x000fe2000fffe03f */
[----:B------:R-:W-:Y:S01]  /*b350*/  FMNMX.FTZ R2, R34, R3, !PT ;  /* 0x0000000322027209 */ /* 0x000fe20007810000 */
[----:B------:R-:W1:Y:S01]  /*b360*/  SHFL.BFLY PT, R116, R146, 0x2, 0x1f ;  /* 0x0c401f0092747f89 */ /* 0x000e6200000e0000 */
[----:B------:R-:W-:Y:S01]  /*b370*/  UIADD3 UR23, UR28, -0x4ab325aa, URZ ;  /* 0xb54cda561c177890 */ /* 0x000fe2000fffe03f */
[----:B------:R-:W-:Y:S01]  /*b380*/  IMAD.U32 R172, RZ, RZ, UR12 ;  /* 0x0000000cffac7e24 */ /* 0x000fe2000f8e00ff */
[----:B------:R-:W-:Y:S05]  /*b390*/  FMNMX.FTZ R2, R35, R2, !PT ;  /* 0x0000000223027209 */ /* 0x000fea0007810000 */
[----:B------:R-:W-:Y:S01]  /*b3a0*/  LDSM.16.MT88.4 R140, [R177+0xc000] ;  /* 0x00c00000b18c783b */ /* 0x000fe20000004200 */
[----:B------:R-:W-:Y:S01]  /*b3b0*/  UIADD3 UR10, UR29, -0x4498517b, URZ ;  /* 0xbb67ae851d0a7890 */ /* 0x000fe2000fffe03f */
[----:B------:R-:W-:Y:S01]  /*b3c0*/  PRMT R172, R172, R144, UR12 ;  /* 0x0000000cacac7e16 */ /* 0x000fe20008000090 */
[----:B------:R-:W-:Y:S02]  /*b3d0*/  UIADD3 UR19, UR29, 0x76cf5d0a, URZ ;  /* 0x76cf5d0a1d137890 */ /* 0x000fe4000fffe03f */
[----:B------:R-:W-:Y:S03]  /*b3e0*/  UIADD3 UR18, UR28, -0x255992d5, URZ ;  /* 0xdaa66d2b1c127890 */ /* 0x000fe6000fffe03f */
[----:B------:R-:W-:Y:S01]  /*b3f0*/  LDSM.16.MT88.4 R148, [R180+0xc000] ;  /* 0x00c00000b494783b */ /* 0x000fe20000004200 */
[----:B------:R-:W-:Y:S02]  /*b400*/  USHF.L.U32 UR26, UR33, 0x1, URZ ;  /* 0x00000001211a7899 */ /* 0x000fe4000800063f */
[----:B------:R-:W-:Y:S02]  /*b410*/  UIADD3 UR24, UR28, 0x3c6ef372, URZ ;  /* 0x3c6ef3721c187890 */ /* 0x000fe4000fffe03f */
[----:B------:R-:W-:Y:S02]  /*b420*/  ULOP3.LUT UR11, UR26, UR29, URZ, 0x3c, !UPT ;  /* 0x0000001d1a0b7292 */ /* 0x000fe4000f8e3c3f */
[----:B------:R-:W-:Y:S01]  /*b430*/  UIADD3 UR17, UR29, 0x32370b8f, URZ ;  /* 0x32370b8f1d117890 */ /* 0x000fe2000fffe03f */
[----:B------:R-:W3:Y:S01]  /*b440*/  SHFL.BFLY PT, R118, R2, 0x2, 0x1f ;  /* 0x0c401f0002767f89 */ /* 0x000ee200000e0000 */
[----:B------:R-:W-:Y:S02]  /*b450*/  UIADD3 UR16, UR28, 0x78dde6e4, URZ ;  /* 0x78dde6e41c107890 */ /* 0x000fe4000fffe03f */
[----:B------:R-:W-:Y:S01]  /*b460*/  LOP3.LUT R3, R219, UR11, RZ, 0x3c, !PT ;  /* 0x0000000bdb037c12 */ /* 0x000fe2000f8e3cff */
[----:B------:R-:W-:Y:S01]  /*b470*/  UIADD3 UR11, UR29, -0x126145ec, URZ ;  /* 0xed9eba141d0b7890 */ /* 0x000fe2000fffe03f */
[----:B-1----:R-:W-:Y:S01]  /*b480*/  FMNMX.FTZ R116, R146, R116, !PT ;  /* 0x0000007492747209 */ /* 0x002fe20007810000 */
[----:B------:R-:W-:Y:S02]  /*b490*/  UIADD3 UR26, UR26, 0x1, URZ ;  /* 0x000000011a1a7890 */ /* 0x000fe4000fffe03f */
[----:B------:R-:W-:Y:S01]  /*b4a0*/  LDSM.16.MT88.4 R144, [R178+0xc000] ;  /* 0x00c00000b290783b */ /* 0x000fe20000004200 */
[----:B------:R-:W-:Y:S01]  /*b4b0*/  IMAD.WIDE.U32 R138, R3, -0x326172a9, RZ ;  /* 0xcd9e8d57038a7825 */ /* 0x000fe200078e00ff */
[----:B------:R-:W-:Y:S06]  /*b4c0*/  ULOP3.LUT UR26, UR26, UR29, URZ, 0x3c, !UPT ;  /* 0x0000001d1a1a7292 */ /* 0x000fec000f8e3c3f */
[----:B------:R-:W1:Y:S01]  /*b4d0*/  SHFL.BFLY PT, R119, R116, 0x1, 0x1f ;  /* 0x0c201f0074777f89 */ /* 0x000e6200000e0000 */
[----:B---3--:R-:W-:Y:S02]  /*b4e0*/  FMNMX.FTZ R118, R2, R118, !PT ;  /* 0x0000007602767209 */ /* 0x008fe40007810000 */
[----:B------:R-:W-:Y:S01]  /*b4f0*/  LOP3.LUT R2, R217, UR10, R218, 0x96, !PT ;  /* 0x0000000ad9027c12 */ /* 0x000fe2000f8e96da */
[----:B------:R-:W-:Y:S04]  /*b500*/  UIADD3 UR10, UR29, -0x56f99767, URZ ;  /* 0xa90668991d0a7890 */ /* 0x000fe8000fffe03f */
        /* <DEDUP_REMOVED lines=18> */
[----:B------:R-:W-:Y:S06]  /*b630*/  FFMA.FTZ R24, R24, UR4, -R167 ;  /* 0x0000000418187c23 */ /* 0x000fec00080108a7 */
[----:B------:R-:W-:Y:S10]  /*b640*/  MUFU.EX2 R212, R12 ;  /* 0x0000000c00d47308 */ /* 0x000ff40000000800 */
[----:B------:R-:W1:Y:S10]  /*b650*/  MUFU.EX2 R201, R4 ;  /* 0x0000000400c97308 */ /* 0x000e740000000800 */
[----:B------:R-:W-:Y:S10]  /*b660*/  MUFU.EX2 R206, R9 ;  /* 0x0000000900ce7308 */ /* 0x000ff40000000800 */
[----:B------:R-:W4:Y:S01]  /*b670*/  MUFU.EX2 R214, R13 ;  /* 0x0000000d00d67308 */ /* 0x000f220000000800 */
[----:B-1----:R-:W-:Y:S04]  /*b680*/  F2FP.BF16.F32.PACK_AB R160, R202, R201 ;  /* 0x000000c9caa0723e */ /* 0x002fe800000010ff */
[----:B------:R-:W-:Y:S05]  /*b690*/  PRMT R119, R160, 0x7632, R119 ;  /* 0x00007632a0777816 */ /* 0x000fea0000000077 */
[----:B------:R-:W-:Y:S10]  /*b6a0*/  MUFU.EX2 R221, R16 ;  /* 0x0000001000dd7308 */ /* 0x000ff40000000800 */
[----:B------:R-:W1:Y:S01]  /*b6b0*/  MUFU.EX2 R222, R17 ;  /* 0x0000001100de7308 */ /* 0x000e620000000800 */
[----:B----4-:R-:W-:Y:S04]  /*b6c0*/  F2FP.BF16.F32.PACK_AB R157, R214, R212 ;  /* 0x000000d4d69d723e */ /* 0x010fe800000010ff */
[----:B------:R-:W-:Y:S02]  /*b6d0*/  PRMT R156, R157, 0x7632, R156 ;  /* 0x000076329d9c7816 */ /* 0x000fe4000000009c */
[----:B--2---:R-:W-:Y:S01]  /*b6e0*/  LOP3.LUT R2, R139, UR22, R208, 0x96, !PT ;  /* 0x000000168b027c12 */ /* 0x004fe2000f8e96d0 */
[----:B------:R-:W-:Y:S02]  /*b6f0*/  IMAD.WIDE.U32 R138, R138, -0x2daee0ad, RZ ;  /* 0xd2511f538a8a7825 */ /* 0x000fe400078e00ff */
[----:B------:R-:W-:Y:S02]  /*b700*/  MUFU.EX2 R209, R21 ;  /* 0x0000001500d17308 */ /* 0x000fe40000000800 */
        /* <DEDUP_REMOVED lines=10> */
[----:B------:R-:W-:Y:S01]  /*b7b0*/  IMAD.WIDE.U32 R4, R4, -0x2daee0ad, RZ ;  /* 0xd2511f5304047825 */ /* 0x000fe200078e00ff */
[----:B-1----:R-:W-:Y:S02]  /*b7c0*/  F2FP.BF16.F32.PACK_AB R153, R222, R221 ;  /* 0x000000ddde99723e */ /* 0x002fe400000010ff */
[----:B------:R-:W-:Y:S01]  /*b7d0*/  FSEL R118, R118, RZ, P0 ;  /* 0x000000ff76767208 */ /* 0x000fe20000000000 */
[----:B------:R-:W-:Y:S01]  /*b7e0*/  IMAD.WIDE.U32 R174, R136, -0x2daee0ad, RZ ;  /* 0xd2511f5388ae7825 */ /* 0x000fe200078e00ff */
[----:B------:R-:W-:Y:S03]  /*b7f0*/  LOP3.LUT R5, R5, UR11, R138, 0x96, !PT ;  /* 0x0000000b05057c12 */ /* 0x000fe6000f8e968a */
[----:B------:R-:W-:Y:S01]  /*b800*/  FFMA.FTZ R6, R6, UR4, -R118 ;  /* 0x0000000406067c23 */ /* 0x000fe20008010876 */
[----:B------:R-:W-:Y:S01]  /*b810*/  LOP3.LUT R168, R175, UR10, R4, 0x96, !PT ;  /* 0x0000000aafa87c12 */ /* 0x000fe2000f8e9604 */
[--C-:B------:R-:W-:Y:S01]  /*b820*/  FFMA.FTZ R7, R7, UR4, -R118.reuse ;  /* 0x0000000407077c23 */ /* 0x100fe20008010876 */
[----:B------:R-:W1:Y:S01]  /*b830*/  MUFU.EX2 R175, R8 ;  /* 0x0000000800af7308 */ /* 0x000e620000000800 */
[----:B------:R-:W-:Y:S04]  /*b840*/  IMAD.WIDE.U32 R170, R5, -0x326172a9, RZ ;  /* 0xcd9e8d5705aa7825 */ /* 0x000fe800078e00ff */
[--C-:B------:R-:W-:Y:S01]  /*b850*/  FFMA.FTZ R10, R10, UR4, -R118.reuse ;  /* 0x000000040a0a7c23 */ /* 0x100fe20008010876 */
[--C-:B------:R-:W-:Y:S01]  /*b860*/  FFMA.FTZ R11, R11, UR4, -R118.reuse ;  /* 0x000000040b0b7c23 */ /* 0x100fe20008010876 */
[----:B------:R-:W-:Y:S04]  /*b870*/  IMAD.WIDE.U32 R168, R168, -0x326172a9, RZ ;  /* 0xcd9e8d57a8a87825 */ /* 0x000fe800078e00ff */
[--C-:B------:R-:W-:Y:S01]  /*b880*/  FFMA.FTZ R14, R14, UR4, -R118.reuse ;  /* 0x000000040e0e7c23 */ /* 0x100fe20008010876 */
[----:B------:R2:W-:Y:S01]  /*b890*/  MUFU.EX2 R200, R6 ;  /* 0x0000000600c87308 */ /* 0x0005e20000000800 */
[--C-:B------:R-:W-:Y:S01]  /*b8a0*/  FFMA.FTZ R15, R15, UR4, -R118.reuse ;  /* 0x000000040f0f7c23 */ /* 0x100fe20008010876 */
[----:B------:R-:W-:Y:S01]  /*b8b0*/  LOP3.LUT R4, R168, 0xffff, RZ, 0xc0, !PT ;  /* 0x0000ffffa8047812 */ /* 0x000fe200078ec0ff */
[--C-:B------:R-:W-:Y:S01]  /*b8c0*/  FFMA.FTZ R18, R18, UR4, -R118.reuse ;  /* 0x0000000412127c23 */ /* 0x100fe20008010876 */
[----:B------:R-:W-:Y:S01]  /*b8d0*/  LOP3.LUT R2, R168, 0xff, RZ, 0xc0, !PT ;  /* 0x000000ffa8027812 */ /* 0x000fe200078ec0ff */
[----:B------:R-:W-:Y:S01]  /*b8e0*/  FFMA.FTZ R19, R19, UR4, -R118 ;  /* 0x0000000413137c23 */ /* 0x000fe20008010876 */
[----:B------:R-:W-:Y:S01]  /*b8f0*/  SHF.R.U32.HI R4, RZ, 0x8, R4 ;  /* 0x00000008ff047819 */ /* 0x000fe20000011604 */
[--C-:B------:R-:W-:Y:S03]  /*b900*/  FFMA.FTZ R22, R22, UR4, -R118.reuse ;  /* 0x0000000416167c23 */ /* 0x100fe60008010876 */
[----:B------:R3:W4:Y:S01]  /*b910*/  MUFU.EX2 R223, R7 ;  /* 0x0000000700df7308 */ /* 0x0007220000000800 */
[----:B-1----:R-:W-:Y:S01]  /*b920*/  F2FP.BF16.F32.PACK_AB R164, R206, R175 ;  /* 0x000000afcea4723e */ /* 0x002fe200000010ff */
[----:B------:R-:W-:Y:S01]  /*b930*/  FFMA.FTZ R26, R26, UR4, -R118 ;  /* 0x000000041a1a7c23 */ /* 0x000fe20008010876 */
[----:B------:R-:W-:Y:S01]  /*b940*/  PRMT R138, R2, 0x5410, R4 ;  /* 0x00005410028a7816 */ /* 0x000fe20000000004 */
[----:B------:R-:W-:Y:S01]  /*b950*/  FFMA.FTZ R27, R27, UR4, -R118 ;  /* 0x000000041b1b7c23 */ /* 0x000fe20008010876 */
[----:B------:R-:W-:Y:S02]  /*b960*/  SHF.R.U32.HI R4, RZ, 0x10, R168 ;  /* 0x00000010ff047819 */ /* 0x000fe400000116a8 */
[----:B------:R-:W-:Y:S03]  /*b970*/  LOP3.LUT R2, R169, UR23, R170, 0x96, !PT ;  /* 0x00000017a9027c12 */ /* 0x000fe6000f8e96aa */
[----:B------:R-:W-:Y:S01]  /*b980*/  MUFU.EX2 R205, R10 ;  /* 0x0000000a00cd7308 */ /* 0x000fe20000000800 */
[----:B------:R-:W-:Y:S02]  /*b990*/  LOP3.LUT R8, R4, 0xff, RZ, 0xc0, !PT ;  /* 0x000000ff04087812 */ /* 0x000fe400078ec0ff */
[C---:B------:R-:W-:Y:S02]  /*b9a0*/  LOP3.LUT R4, R2.reuse, 0xffff, RZ, 0xc0, !PT ;  /* 0x0000ffff02047812 */ /* 0x040fe400078ec0ff */
[----:B--2---:R-:W-:Y:S02]  /*b9b0*/  SHF.R.U32.HI R6, RZ, 0x10, R2 ;  /* 0x00000010ff067819 */ /* 0x004fe40000011602 */
[----:B------:R-:W-:Y:S03]  /*b9c0*/  SHF.R.U32.HI R5, RZ, 0x8, R4 ;  /* 0x00000008ff057819 */ /* 0x000fe60000011604 */
[----:B------:R-:W1:Y:S01]  /*b9d0*/  MUFU.EX2 R207, R11 ;  /* 0x0000000b00cf7308 */ /* 0x000e620000000800 */
[----:B---3--:R-:W-:Y:S02]  /*b9e0*/  LOP3.LUT R7, R2, 0xff, RZ, 0xc0, !PT ;  /* 0x000000ff02077812 */ /* 0x008fe400078ec0ff */
[----:B------:R-:W-:Y:S02]  /*b9f0*/  SHF.R.U32.HI R4, RZ, 0x18, R2 ;  /* 0x00000018ff047819 */ /* 0x000fe40000011602 */
[----:B------:R-:W-:Y:S02]  /*ba00*/  LOP3.LUT R2, R6, 0xff, RZ, 0xc0, !PT ;  /* 0x000000ff06027812 */ /* 0x000fe400078ec0ff */
[----:B------:R-:W-:Y:S03]  /*ba10*/  PRMT R5, R7, 0x5410, R5 ;  /* 0x0000541007057816 */ /* 0x000fe60000000005 */
[----:B------:R-:W-:Y:S01]  /*ba20*/  MUFU.EX2 R211, R14 ;  /* 0x0000000e00d37308 */ /* 0x000fe20000000800 */
[----:B------:R-:W-:Y:S01]  /*ba30*/  PRMT R4, R2, 0x5410, R4 ;  /* 0x0000541002047816 */ /* 0x000fe20000000004 */
[----:B------:R-:W-:Y:S01]  /*ba40*/  FMUL.FTZ R2, R0, UR4 ;  /* 0x0000000400027c20 */ /* 0x000fe20008410000 */
[----:B------:R-:W-:Y:S01]  /*ba50*/  FADD.FTZ R0, -R3, R117 ;  /* 0x0000007503007221 */ /* 0x000fe20000010100 */
[----:B----4-:R-:W-:Y:S02]  /*ba60*/  F2FP.BF16.F32.PACK_AB R165, R223, R200 ;  /* 0x000000c8dfa5723e */ /* 0x010fe400000010ff */
[--C-:B------:R-:W-:Y:S01]  /*ba70*/  HSET2.LE.AND R136, R5, R172.reuse, PT ;  /* 0x000000ac05887233 */ /* 0x100fe20003803000 */
[----:B------:R-:W-:Y:S01]  /*ba80*/  FMUL.FTZ R0, R0, UR4 ;  /* 0x0000000400007c20 */ /* 0x000fe20008410000 */
[--C-:B------:R-:W-:Y:S02]  /*ba90*/  HSET2.LE.AND R137, R4, R172.reuse, PT ;  /* 0x000000ac04897233 */ /* 0x100fe40003803000 */
[----:B------:R-:W2:Y:S01]  /*baa0*/  MUFU.EX2 R2, R2 ;  /* 0x0000000200027308 */ /* 0x000ea20000000800 */
[----:B------:R-:W-:Y:S02]  /*bab0*/  PRMT R4, R160, 0x5410, R119 ;  /* 0x00005410a0047816 */ /* 0x000fe40000000077 */
[C---:B------:R-:W-:Y:S02]  /*bac0*/  PRMT R166, R165.reuse, 0x7632, R166 ;  /* 0x00007632a5a67816 */ /* 0x040fe400000000a6 */
[----:B------:R-:W-:Y:S02]  /*bad0*/  LOP3.LUT R136, R136, R4, RZ, 0xc0, !PT ;  /* 0x0000000488887212 */ /* 0x000fe400078ec0ff */
[----:B------:R-:W-:Y:S03]  /*bae0*/  SHF.R.U32.HI R9, RZ, 0x18, R168 ;  /* 0x00000018ff097819 */ /* 0x000fe600000116a8 */
[----:B------:R-:W3:Y:S01]  /*baf0*/  MUFU.EX2 R0, R0 ;  /* 0x0000000000007308 */ /* 0x000ee20000000800 */
[----:B------:R-:W-:Y:S02]  /*bb00*/  PRMT R4, R165, 0x5410, R166 ;  /* 0x00005410a5047816 */ /* 0x000fe400000000a6 */
[----:B------:R-:W-:Y:S02]  /*bb10*/  PRMT R163, R164, 0x7632, R163 ;  /* 0x00007632a4a37816 */ /* 0x000fe400000000a3 */
[----:B-1----:R-:W-:Y:S02]  /*bb20*/  F2FP.BF16.F32.PACK_AB R162, R207, R205 ;  /* 0x000000cdcfa2723e */ /* 0x002fe400000010ff */
[----:B------:R-:W-:Y:S03]  /*bb30*/  PRMT R8, R8, 0x5410, R9 ;  /* 0x0000541008087816 */ /* 0x000fe60000000009 */
[----:B------:R1:W4:Y:S01]  /*bb40*/  MUFU.EX2 R213, R15 ;  /* 0x0000000f00d57308 */ /* 0x0003220000000800 */
[----:B------:R-:W-:Y:S01]  /*bb50*/  LOP3.LUT R137, R137, R4, RZ, 0xc0, !PT ;  /* 0x0000000489897212 */ /* 0x000fe200078ec0ff */
[C---:B--2---:R-:W-:Y:S01]  /*bb60*/  FMUL.FTZ R5, R2.reuse, R125 ;  /* 0x0000007d02057220 */ /* 0x044fe20000410000 */
[--C-:B------:R-:W-:Y:S01]  /*bb70*/  HSET2.LE.AND R138, R138, R172.reuse, PT ;  /* 0x000000ac8a8a7233 */ /* 0x100fe20003803000 */
[----:B------:R-:W-:Y:S01]  /*bb80*/  FMUL.FTZ R9, R2, R121 ;  /* 0x0000007902097220 */ /* 0x000fe20000410000 */
[----:B------:R-:W-:Y:S01]  /*bb90*/  PRMT R4, R164, 0x5410, R163 ;  /* 0x00005410a4047816 */ /* 0x000fe200000000a3 */
[----:B------:R-:W-:Y:S01]  /*bba0*/  FMUL.FTZ R36, R2, R36 ;  /* 0x0000002402247220 */ /* 0x000fe20000410000 */
[----:B------:R-:W-:Y:S01]  /*bbb0*/  PRMT R161, R162, 0x7632, R161 ;  /* 0x00007632a2a17816 */ /* 0x000fe200000000a1 */
[----:B------:R-:W-:Y:S01]  /*bbc0*/  FMUL.FTZ R37, R2, R37 ;  /* 0x0000002502257220 */ /* 0x000fe20000410000 */
[--C-:B------:R-:W-:Y:S01]  /*bbd0*/  HSET2.LE.AND R139, R8, R172.reuse, PT ;  /* 0x000000ac088b7233 */ /* 0x100fe20003803000 */
[----:B---3--:R-:W-:Y:S01]  /*bbe0*/  FMUL.FTZ R6, R0, R126 ;  /* 0x0000007e00067220 */ /* 0x008fe20000410000 */
[----:B------:R-:W-:Y:S01]  /*bbf0*/  LOP3.LUT R138, R138, R4, RZ, 0xc0, !PT ;  /* 0x000000048a8a7212 */ /* 0x000fe200078ec0ff */
[----:B------:R-:W-:Y:S01]  /*bc00*/  FMUL.FTZ R7, R0, R127 ;  /* 0x0000007f00077220 */ /* 0x000fe20000410000 */
[----:B------:R-:W-:Y:S01]  /*bc10*/  PRMT R4, R162, 0x5410, R161 ;  /* 0x00005410a2047816 */ /* 0x000fe200000000a1 */
[----:B------:R-:W-:Y:S01]  /*bc20*/  FMUL.FTZ R8, R2, R120 ;  /* 0x0000007802087220 */ /* 0x000fe20000410000 */
[C---:B------:R-:W-:Y:S01]  /*bc30*/  FMUL.FTZ R10, R0.reuse, R122 ;  /* 0x0000007a000a7220 */ /* 0x040fe20000410000 */
[----:B------:R-:W-:Y:S01]  /*bc40*/  FMUL.FTZ R11, R0, R123 ;  /* 0x0000007b000b7220 */ /* 0x000fe20000410000 */
[----:B------:R-:W-:Y:S01]  /*bc50*/  LOP3.LUT R139, R139, R4, RZ, 0xc0, !PT ;  /* 0x000000048b8b7212 */ /* 0x000fe200078ec0ff */
[----:B------:R-:W-:Y:S01]  /*bc60*/  FMUL.FTZ R4, R2, R124 ;  /* 0x0000007c02047220 */ /* 0x000fe20000410000 */
[----:B------:R-:W2:Y:S01]  /*bc70*/  LDSM.16.MT88.4 R120, [R179+0xc000] ;  /* 0x00c00000b378783b */ /* 0x000ea20000004200 */
[----:B-1----:R-:W-:Y:S01]  /*bc80*/  FMUL.FTZ R15, R0, R131 ;  /* 0x00000083000f7220 */ /* 0x002fe20000410000 */
[C---:B------:R-:W-:Y:S01]  /*bc90*/  FMUL.FTZ R52, R2.reuse, R52 ;  /* 0x0000003402347220 */ /* 0x040fe20000410000 */
[----:B------:R-:W-:Y:S01]  /*bca0*/  FMUL.FTZ R53, R2, R53 ;  /* 0x0000003502357220 */ /* 0x000fe20000410000 */
[C---:B------:R-:W-:Y:S01]  /*bcb0*/  FMUL.FTZ R54, R0.reuse, R54 ;  /* 0x0000003600367220 */ /* 0x040fe20000410000 */
[C---:B------:R-:W-:Y:S01]  /*bcc0*/  FMUL.FTZ R55, R0.reuse, R55 ;  /* 0x0000003700377220 */ /* 0x040fe20000410000 */
[C---:B------:R-:W-:Y:S01]  /*bcd0*/  HMMA.16816.F32.BF16 R4, R136.reuse, R140, R4 ;  /* 0x0000008c8804723c */ /* 0x040fe20000041804 */
[----:B------:R1:W-:Y:S01]  /*bce0*/  MUFU.EX2 R220, R18 ;  /* 0x0000001200dc7308 */ /* 0x0003e20000000800 */
[----:B------:R-:W3:Y:S03]  /*bcf0*/  LDSM.16.MT88.4 R124, [R177+0xe000] ;  /* 0x00e00000b17c783b */ /* 0x000ee60000004200 */
[C---:B------:R-:W-:Y:S01]  /*bd00*/  FMUL.FTZ R38, R0.reuse, R38 ;  /* 0x0000002600267220 */ /* 0x040fe20000410000 */
[C---:B------:R-:W-:Y:S05]  /*bd10*/  HMMA.16816.F32.BF16 R8, R136.reuse, R142, R8 ;  /* 0x0000008e8808723c */ /* 0x040fea0000041808 */
[----:B------:R5:W4:Y:S01]  /*bd20*/  MUFU.EX2 R215, R19 ;  /* 0x0000001300d77308 */ /* 0x000b220000000800 */
[----:B------:R-:W4:Y:S01]  /*bd30*/  LDSM.16.MT88.4 R140, [R178+0xe000] ;  /* 0x00e00000b28c783b */ /* 0x000f220000004200 */
[----:B------:R-:W-:Y:S01]  /*bd40*/  FMUL.FTZ R39, R0, R39 ;  /* 0x0000002700277220 */ /* 0x000fe20000410000 */
[C---:B------:R-:W-:Y:S03]  /*bd50*/  FMUL.FTZ R40, R2.reuse, R40 ;  /* 0x0000002802287220 */ /* 0x040fe60000410000 */
[----:B------:R-:W-:Y:S01]  /*bd60*/  FMUL.FTZ R41, R2, R41 ;  /* 0x0000002902297220 */ /* 0x000fe20000410000 */
[C---:B------:R-:W-:Y:S01]  /*bd70*/  FMUL.FTZ R42, R0.reuse, R42 ;  /* 0x0000002a002a7220 */ /* 0x040fe20000410000 */
[C---:B------:R-:W-:Y:S01]  /*bd80*/  FMUL.FTZ R43, R0.reuse, R43 ;  /* 0x0000002b002b7220 */ /* 0x040fe20000410000 */
[C---:B------:R-:W-:Y:S03]  /*bd90*/  HMMA.16816.F32.BF16 R36, R136.reuse, R144, R36 ;  /* 0x000000908824723c */ /* 0x040fe60000041824 */
[----:B-1----:R-:W-:Y:S01]  /*bda0*/  FMUL.FTZ R18, R0, R134 ;  /* 0x0000008600127220 */ /* 0x002fe20000410000 */
[C---:B------:R-:W-:Y:S01]  /*bdb0*/  FMUL.FTZ R56, R2.reuse, R56 ;  /* 0x0000003802387220 */ /* 0x040fe20000410000 */
[C---:B------:R-:W-:Y:S01]  /*bdc0*/  FMUL.FTZ R57, R2.reuse, R57 ;  /* 0x0000003902397220 */ /* 0x040fe20000410000 */
[C---:B------:R-:W-:Y:S05]  /*bdd0*/  HMMA.16816.F32.BF16 R40, R136.reuse, R146, R40 ;  /* 0x000000928828723c */ /* 0x040fea0000041828 */
[----:B------:R-:W-:Y:S01]  /*bde0*/  LOP3.LUT R117, R219, UR26, RZ, 0x3c, !PT ;  /* 0x0000001adb757c12 */ /* 0x000fe2000f8e3cff */
[C---:B------:R-:W-:Y:S01]  /*bdf0*/  FMUL.FTZ R44, R2.reuse, R44 ;  /* 0x0000002c022c7220 */ /* 0x040fe20000410000 */
[----:B------:R-:W-:Y:S01]  /*be00*/  FMUL.FTZ R45, R2, R45 ;  /* 0x0000002d022d7220 */ /* 0x000fe20000410000 */
[C---:B------:R-:W-:Y:S03]  /*be10*/  FMUL.FTZ R46, R0.reuse, R46 ;  /* 0x0000002e002e7220 */ /* 0x040fe60000410000 */
[----:B------:R-:W-:Y:S04]  /*be20*/  IMAD.WIDE.U32 R146, R117, -0x326172a9, RZ ;  /* 0xcd9e8d5775927825 */ /* 0x000fe800078e00ff */
[----:B------:R-:W-:Y:S01]  /*be30*/  FMUL.FTZ R47, R0, R47 ;  /* 0x0000002f002f7220 */ /* 0x000fe20000410000 */
[C---:B------:R-:W-:Y:S01]  /*be40*/  FMUL.FTZ R48, R2.reuse, R48 ;  /* 0x0000003002307220 */ /* 0x040fe20000410000 */
[----:B------:R-:W-:Y:S01]  /*be50*/  FMUL.FTZ R49, R2, R49 ;  /* 0x0000003102317220 */ /* 0x000fe20000410000 */
[----:B------:R-:W-:Y:S01]  /*be60*/  LOP3.LUT R144, R147, UR22, R208, 0x96, !PT ;  /* 0x0000001693907c12 */ /* 0x000fe2000f8e96d0 */
[C---:B------:R-:W-:Y:S01]  /*be70*/  FMUL.FTZ R50, R0.reuse, R50 ;  /* 0x0000003200327220 */ /* 0x040fe20000410000 */
[----:B------:R1:W4:Y:S02]  /*be80*/  LDL.S16 R208, [R1+0x4] ;  /* 0x0000040001d07983 */ /* 0x0003240000100600 */
[C---:B------:R-:W-:Y:S03]  /*be90*/  HMMA.16816.F32.BF16 R44, R136.reuse, R148, R44 ;  /* 0x00000094882c723c */ /* 0x040fe6000004182c */
[C---:B------:R-:W-:Y:S01]  /*bea0*/  FMUL.FTZ R51, R0.reuse, R51 ;  /* 0x0000003300337220 */ /* 0x040fe20000410000 */
[C---:B-----5:R-:W-:Y:S01]  /*beb0*/  FMUL.FTZ R19, R0.reuse, R135 ;  /* 0x0000008700137220 */ /* 0x060fe20000410000 */
[C---:B------:R-:W-:Y:S01]  /*bec0*/  FMUL.FTZ R58, R0.reuse, R58 ;  /* 0x0000003a003a7220 */ /* 0x040fe20000410000 */
[----:B------:R-:W-:Y:S01]  /*bed0*/  FMUL.FTZ R59, R0, R59 ;  /* 0x0000003b003b7220 */ /* 0x000fe20000410000 */
[C---:B------:R-:W-:Y:S01]  /*bee0*/  FMUL.FTZ R60, R2.reuse, R60 ;  /* 0x0000003c023c7220 */ /* 0x040fe20000410000 */
[----:B------:R-:W-:Y:S02]  /*bef0*/  FMUL.FTZ R61, R2, R61 ;  /* 0x0000003d023d7220 */ /* 0x000fe40000410000 */
[C---:B------:R-:W-:Y:S03]  /*bf00*/  HMMA.16816.F32.BF16 R48, R136.reuse, R150, R48 ;  /* 0x000000968830723c */ /* 0x040fe60000041830 */
[C---:B------:R-:W-:Y:S01]  /*bf10*/  FMUL.FTZ R62, R0.reuse, R62 ;  /* 0x0000003e003e7220 */ /* 0x040fe20000410000 */
[----:B------:R-:W-:Y:S01]  /*bf20*/  FMUL.FTZ R63, R0, R63 ;  /* 0x0000003f003f7220 */ /* 0x000fe20000410000 */
[C---:B------:R-:W-:Y:S01]  /*bf30*/  FMUL.FTZ R64, R2.reuse, R64 ;  /* 0x0000004002407220 */ /* 0x040fe20000410000 */
[C---:B--2---:R-:W-:Y:S05]  /*bf40*/  HMMA.16816.F32.BF16 R52, R136.reuse, R120, R52 ;  /* 0x000000788834723c */ /* 0x044fea0000041834 */
[----:B------:R-:W-:Y:S01]  /*bf50*/  FMUL.FTZ R65, R2, R65 ;  /* 0x0000004102417220 */ /* 0x000fe20000410000 */
[C---:B------:R-:W-:Y:S01]  /*bf60*/  HMMA.16816.F32.BF16 R56, R136.reuse, R122, R56 ;  /* 0x0000007a8838723c */ /* 0x040fe20000041838 */
[----:B------:R-:W2:Y:S04]  /*bf70*/  LDSM.16.MT88.4 R120, [R180+0xe000] ;  /* 0x00e00000b478783b */ /* 0x000ea80000004200 */
[C---:B------:R-:W-:Y:S01]  /*bf80*/  FMUL.FTZ R66, R0.reuse, R66 ;  /* 0x0000004200427220 */ /* 0x040fe20000410000 */
[C---:B---3--:R-:W-:Y:S05]  /*bf90*/  HMMA.16816.F32.BF16 R60, R136.reuse, R124, R60 ;  /* 0x0000007c883c723c */ /* 0x048fea000004183c */
[----:B------:R-:W-:Y:S01]  /*bfa0*/  FMUL.FTZ R67, R0, R67 ;  /* 0x0000004300437220 */ /* 0x000fe20000410000 */
[C---:B------:R-:W-:Y:S01]  /*bfb0*/  FMUL.FTZ R68, R2.reuse, R68 ;  /* 0x0000004402447220 */ /* 0x040fe20000410000 */
[----:B------:R-:W-:Y:S01]  /*bfc0*/  FMUL.FTZ R69, R2, R69 ;  /* 0x0000004502457220 */ /* 0x000fe20000410000 */
[C---:B------:R-:W-:Y:S03]  /*bfd0*/  FMUL.FTZ R70, R0.reuse, R70 ;  /* 0x0000004600467220 */ /* 0x040fe60000410000 */
[----:B------:R-:W-:Y:S01]  /*bfe0*/  FMUL.FTZ R71, R0, R71 ;  /* 0x0000004700477220 */ /* 0x000fe20000410000 */
[C---:B------:R-:W-:Y:S01]  /*bff0*/  HMMA.16816.F32.BF16 R64, R136.reuse, R126, R64 ;  /* 0x0000007e8840723c */ /* 0x040fe20000041840 */
[----:B------:R-:W3:Y:S02]  /*c000*/  LDSM.16.MT88.4 R124, [R179+0xe000] ;  /* 0x00e00000b37c783b */ /* 0x000ee40000004200 */
[C---:B------:R-:W-:Y:S01]  /*c010*/  FMUL.FTZ R72, R2.reuse, R72 ;  /* 0x0000004802487220 */ /* 0x040fe20000410000 */
[----:B------:R-:W-:Y:S01]  /*c020*/  FMUL.FTZ R73, R2, R73 ;  /* 0x0000004902497220 */ /* 0x000fe20000410000 */
[C---:B------:R-:W-:Y:S01]  /*c030*/  FMUL.FTZ R74, R0.reuse, R74 ;  /* 0x0000004a004a7220 */ /* 0x040fe20000410000 */
[C---:B----4-:R-:W-:Y:S05]  /*c040*/  HMMA.16816.F32.BF16 R68, R136.reuse, R140, R68 ;  /* 0x0000008c8844723c */ /* 0x050fea0000041844 */
[----:B------:R-:W-:Y:S01]  /*c050*/  FMUL.FTZ R75, R0, R75 ;  /* 0x0000004b004b7220 */ /* 0x000fe20000410000 */
[C---:B------:R-:W-:Y:S01]  /*c060*/  FMUL.FTZ R76, R2.reuse, R76 ;  /* 0x0000004c024c7220 */ /* 0x040fe20000410000 */
[----:B------:R-:W-:Y:S01]  /*c070*/  FMUL.FTZ R77, R2, R77 ;  /* 0x0000004d024d7220 */ /* 0x000fe20000410000 */
[C---:B------:R-:W-:Y:S03]  /*c080*/  FMUL.FTZ R78, R0.reuse, R78 ;  /* 0x0000004e004e7220 */ /* 0x040fe60000410000 */
[----:B------:R-:W-:Y:S01]  /*c090*/  FMUL.FTZ R79, R0, R79 ;  /* 0x0000004f004f7220 */ /* 0x000fe20000410000 */
[C---:B------:R-:W-:Y:S01]  /*c0a0*/  HMMA.16816.F32.BF16 R72, R136.reuse, R142, R72 ;  /* 0x0000008e8848723c */ /* 0x040fe20000041848 */
[----:B------:R-:W4:Y:S02]  /*c0b0*/  LDSM.16.MT88.4 R140, [R177+0x10000] ;  /* 0x01000000b18c783b */ /* 0x000f240000004200 */
[C---:B------:R-:W-:Y:S01]  /*c0c0*/  FMUL.FTZ R80, R2.reuse, R80 ;  /* 0x0000005002507220 */ /* 0x040fe20000410000 */
[----:B------:R-:W-:Y:S01]  /*c0d0*/  FMUL.FTZ R81, R2, R81 ;  /* 0x0000005102517220 */ /* 0x000fe20000410000 */
[C---:B------:R-:W-:Y:S01]  /*c0e0*/  FMUL.FTZ R82, R0.reuse, R82 ;  /* 0x0000005200527220 */ /* 0x040fe20000410000 */
[C---:B--2---:R-:W-:Y:S05]  /*c0f0*/  HMMA.16816.F32.BF16 R76, R136.reuse, R120, R76 ;  /* 0x00000078884c723c */ /* 0x044fea000004184c */
[----:B------:R-:W-:Y:S01]  /*c100*/  FMUL.FTZ R83, R0, R83 ;  /* 0x0000005300537220 */ /* 0x000fe20000410000 */
[C---:B------:R-:W-:Y:S01]  /*c110*/  FMUL.FTZ R84, R2.reuse, R84 ;  /* 0x0000005402547220 */ /* 0x040fe20000410000 */
[----:B------:R-:W-:Y:S01]  /*c120*/  FMUL.FTZ R85, R2, R85 ;  /* 0x0000005502557220 */ /* 0x000fe20000410000 */
[C---:B------:R-:W-:Y:S03]  /*c130*/  FMUL.FTZ R86, R0.reuse, R86 ;  /* 0x0000005600567220 */ /* 0x040fe60000410000 */
[----:B------:R-:W-:Y:S01]  /*c140*/  FMUL.FTZ R87, R0, R87 ;  /* 0x0000005700577220 */ /* 0x000fe20000410000 */
[C---:B------:R-:W-:Y:S01]  /*c150*/  HMMA.16816.F32.BF16 R80, R136.reuse, R122, R80 ;  /* 0x0000007a8850723c */ /* 0x040fe20000041850 */
[----:B------:R-:W2:Y:S02]  /*c160*/  LDSM.16.MT88.4 R120, [R178+0x10000] ;  /* 0x01000000b278783b */ /* 0x000ea40000004200 */
[----:B------:R-:W-:Y:S01]  /*c170*/  F2FP.BF16.F32.PACK_AB R158, R213, R211 ;  /* 0x000000d3d59e723e */ /* 0x000fe200000010ff */
[C---:B------:R-:W-:Y:S01]  /*c180*/  FMUL.FTZ R88, R2.reuse, R88 ;  /* 0x0000005802587220 */ /* 0x040fe20000410000 */
[----:B------:R-:W-:Y:S01]  /*c190*/  FMUL.FTZ R89, R2, R89 ;  /* 0x0000005902597220 */ /* 0x000fe20000410000 */
[----:B------:R-:W-:Y:S01]  /*c1a0*/  FMUL.FTZ R90, R0, R90 ;  /* 0x0000005a005a7220 */ /* 0x000fe20000410000 */
[----:B------:R-:W-:Y:S01]  /*c1b0*/  PRMT R159, R158, 0x7632, R159 ;  /* 0x000076329e9f7816 */ /* 0x000fe2000000009f */
[C---:B---3--:R-:W-:Y:S03]  /*c1c0*/  HMMA.16816.F32.BF16 R84, R136.reuse, R124, R84 ;  /* 0x0000007c8854723c */ /* 0x048fe60000041854 */
[----:B------:R-:W-:Y:S01]  /*c1d0*/  FMUL.FTZ R91, R0, R91 ;  /* 0x0000005b005b7220 */ /* 0x000fe20000410000 */
[C---:B------:R-:W-:Y:S01]  /*c1e0*/  FMUL.FTZ R92, R2.reuse, R92 ;  /* 0x0000005c025c7220 */ /* 0x040fe20000410000 */
[----:B------:R-:W-:Y:S01]  /*c1f0*/  FMUL.FTZ R93, R2, R93 ;  /* 0x0000005d025d7220 */ /* 0x000fe20000410000 */
[C---:B------:R-:W-:Y:S01]  /*c200*/  FMUL.FTZ R94, R0.reuse, R94 ;  /* 0x0000005e005e7220 */ /* 0x040fe20000410000 */
[----:B------:R-:W-:Y:S01]  /*c210*/  FMUL.FTZ R95, R0, R95 ;  /* 0x0000005f005f7220 */ /* 0x000fe20000410000 */
[C---:B------:R-:W-:Y:S02]  /*c220*/  FMUL.FTZ R96, R2.reuse, R96 ;  /* 0x0000006002607220 */ /* 0x040fe40000410000 */
[C---:B------:R-:W-:Y:S01]  /*c230*/  HMMA.16816.F32.BF16 R88, R136.reuse, R126, R88 ;  /* 0x0000007e8858723c */ /* 0x040fe20000041858 */
[----:B------:R-:W3:Y:S02]  /*c240*/  LDSM.16.MT88.4 R124, [R180+0x10000] ;  /* 0x01000000b47c783b */ /* 0x000ee40000004200 */
[----:B------:R-:W-:Y:S01]  /*c250*/  FMUL.FTZ R97, R2, R97 ;  /* 0x0000006102617220 */ /* 0x000fe20000410000 */
[C---:B------:R-:W-:Y:S01]  /*c260*/  FMUL.FTZ R98, R0.reuse, R98 ;  /* 0x0000006200627220 */ /* 0x040fe20000410000 */
[----:B------:R-:W-:Y:S01]  /*c270*/  FMUL.FTZ R99, R0, R99 ;  /* 0x0000006300637220 */ /* 0x000fe20000410000 */
[C---:B----4-:R-:W-:Y:S05]  /*c280*/  HMMA.16816.F32.BF16 R92, R136.reuse, R140, R92 ;  /* 0x0000008c885c723c */ /* 0x050fea000004185c */
[C---:B------:R-:W-:Y:S01]  /*c290*/  FMUL.FTZ R100, R2.reuse, R100 ;  /* 0x0000006402647220 */ /* 0x040fe20000410000 */
[----:B------:R-:W-:Y:S01]  /*c2a0*/  FMUL.FTZ R101, R2, R101 ;  /* 0x0000006502657220 */ /* 0x000fe20000410000 */
[----:B------:R-:W-:Y:S01]  /*c2b0*/  LOP3.LUT R140, R155, UR24, R146, 0x96, !PT ;  /* 0x000000189b8c7c12 */ /* 0x000fe2000f8e9692 */
[C---:B------:R-:W-:Y:S01]  /*c2c0*/  FMUL.FTZ R102, R0.reuse, R102 ;  /* 0x0000006600667220 */ /* 0x040fe20000410000 */
[C---:B------:R-:W-:Y:S03]  /*c2d0*/  HMMA.16816.F32.BF16 R96, R136.reuse, R142, R96 ;  /* 0x0000008e8860723c */ /* 0x040fe60000041860 */
[----:B------:R-:W-:Y:S01]  /*c2e0*/  F2FP.BF16.F32.PACK_AB R155, R215, R220 ;  /* 0x000000dcd79b723e */ /* 0x000fe200000010ff */
[----:B------:R-:W-:Y:S01]  /*c2f0*/  FMUL.FTZ R103, R0, R103 ;  /* 0x0000006700677220 */ /* 0x000fe20000410000 */
[C---:B------:R-:W-:Y:S01]  /*c300*/  FMUL.FTZ R104, R2.reuse, R104 ;  /* 0x0000006802687220 */ /* 0x040fe20000410000 */
[----:B------:R-:W-:Y:S01]  /*c310*/  FMUL.FTZ R105, R2, R105 ;  /* 0x0000006902697220 */ /* 0x000fe20000410000 */
[C---:B------:R-:W-:Y:S01]  /*c320*/  FMUL.FTZ R106, R0.reuse, R106 ;  /* 0x0000006a006a7220 */ /* 0x040fe20000410000 */
[----:B------:R-:W-:Y:S03]  /*c330*/  FMUL.FTZ R107, R0, R107 ;  /* 0x0000006b006b7220 */ /* 0x000fe60000410000 */
[C---:B--2---:R-:W-:Y:S03]  /*c340*/  HMMA.16816.F32.BF16 R100, R136.reuse, R120, R100 ;  /* 0x000000788864723c */ /* 0x044fe60000041864 */
[----:B------:R-:W-:Y:S04]  /*c350*/  IMAD.WIDE.U32 R144, R144, -0x2daee0ad, RZ ;  /* 0xd2511f5390907825 */ /* 0x000fe800078e00ff */
[----:B------:R-:W-:Y:S01]  /*c360*/  FMUL.FTZ R17, R2, R133 ;  /* 0x0000008502117220 */ /* 0x000fe20000410000 */
[C---:B------:R-:W-:Y:S01]  /*c370*/  HMMA.16816.F32.BF16 R104, R136.reuse, R122, R104 ;  /* 0x0000007a8868723c */ /* 0x040fe20000041868 */
[----:B------:R-:W2:Y:S02]  /*c380*/  LDSM.16.MT88.4 R120, [R179+0x10000] ;  /* 0x01000000b378783b */ /* 0x000ea40000004200 */
[----:B------:R-:W-:Y:S01]  /*c390*/  LOP3.LUT R117, R145, UR19, R216, 0x96, !PT ;  /* 0x0000001391757c12 */ /* 0x000fe2000f8e96d8 */
[----:B------:R-:W-:Y:S01]  /*c3a0*/  IMAD.WIDE.U32 R148, R140, -0x2daee0ad, RZ ;  /* 0xd2511f538c947825 */ /* 0x000fe200078e00ff */
[----:B------:R-:W-:Y:S06]  /*c3b0*/  UIADD3 UR19, UR28, 0x1715609d, URZ ;  /* 0x1715609d1c137890 */ /* 0x000fec000fffe03f */
[----:B------:R-:W-:Y:S01]  /*c3c0*/  LOP3.LUT R144, R149, UR17, R144, 0x96, !PT ;  /* 0x0000001195907c12 */ /* 0x000fe2000f8e9690 */
[----:B------:R-:W-:Y:S01]  /*c3d0*/  IMAD.WIDE.U32 R142, R117, -0x326172a9, RZ ;  /* 0xcd9e8d57758e7825 */ /* 0x000fe200078e00ff */
[--C-:B------:R-:W-:Y:S02]  /*c3e0*/  LOP3.LUT R140, R171, UR19, R152.reuse, 0x96, !PT ;  /* 0x00000013ab8c7c12 */ /* 0x100fe4000f8e9698 */
[----:B------:R-:W-:Y:S01]  /*c3f0*/  PRMT R152, R153, 0x7632, R152 ;  /* 0x0000763299987816 */ /* 0x000fe20000000098 */
[----:B------:R-:W-:Y:S01]  /*c400*/  IMAD.WIDE.U32 R146, R144, -0x326172a9, RZ ;  /* 0xcd9e8d5790927825 */ /* 0x000fe200078e00ff */
[--C-:B------:R-:W-:Y:S02]  /*c410*/  LOP3.LUT R149, R143, UR18, R154.reuse, 0x96, !PT ;  /* 0x000000128f957c12 */ /* 0x100fe4000f8e969a */
[----:B------:R-:W-:Y:S01]  /*c420*/  PRMT R154, R155, 0x7632, R154 ;  /* 0x000076329b9a7816 */ /* 0x000fe2000000009a */
[C---:B------:R-:W-:Y:S01]  /*c430*/  FMUL.FTZ R108, R2.reuse, R108 ;  /* 0x0000006c026c7220 */ /* 0x040fe20000410000 */
[----:B------:R-:W-:Y:S01]  /*c440*/  LOP3.LUT R150, R147, UR16, R142, 0x96, !PT ;  /* 0x0000001093967c12 */ /* 0x000fe2000f8e968e */
[----:B------:R-:W-:Y:S01]  /*c450*/  FMUL.FTZ R109, R2, R109 ;  /* 0x0000006d026d7220 */ /* 0x000fe20000410000 */
[C---:B------:R-:W-:Y:S01]  /*c460*/  FMUL.FTZ R110, R0.reuse, R110 ;  /* 0x0000006e006e7220 */ /* 0x040fe20000410000 */
[----:B------:R-:W-:Y:S01]  /*c470*/  FMUL.FTZ R111, R0, R111 ;  /* 0x0000006f006f7220 */ /* 0x000fe20000410000 */
[----:B------:R-:W-:Y:S01]  /*c480*/  IMAD.WIDE.U32 R140, R140, -0x2daee0ad, RZ ;  /* 0xd2511f538c8c7825 */ /* 0x000fe200078e00ff */
[----:B------:R-:W-:Y:S03]  /*c490*/  UIADD3 UR16, UR29, 0x646e171e, URZ ;  /* 0x646e171e1d107890 */ /* 0x000fe6000fffe03f */
[----:B------:R-:W-:Y:S01]  /*c4a0*/  FMUL.FTZ R112, R2, R112 ;  /* 0x0000007002707220 */ /* 0x000fe20000410000 */
[----:B------:R-:W-:Y:S01]  /*c4b0*/  IMAD.WIDE.U32 R150, R150, -0x2daee0ad, RZ ;  /* 0xd2511f5396967825 */ /* 0x000fe200078e00ff */
[----:B------:R-:W-:Y:S01]  /*c4c0*/  LOP3.LUT R13, R140, 0xffff, RZ, 0xc0, !PT ;  /* 0x0000ffff8c0d7812 */ /* 0x000fe200078ec0ff */
[C---:B---3--:R-:W-:Y:S03]  /*c4d0*/  HMMA.16816.F32.BF16 R108, R136.reuse, R124, R108 ;  /* 0x0000007c886c723c */ /* 0x048fe6000004186c */
[----:B------:R-:W-:Y:S01]  /*c4e0*/  LOP3.LUT R12, R141, UR16, R174, 0x96, !PT ;  /* 0x000000108d0c7c12 */ /* 0x000fe2000f8e96ae */
[----:B------:R-:W-:Y:S01]  /*c4f0*/  FMUL.FTZ R113, R2, R113 ;  /* 0x0000007102717220 */ /* 0x000fe20000410000 */
[----:B------:R-:W-:Y:S01]  /*c500*/  SHF.R.U32.HI R143, RZ, 0x8, R13 ;  /* 0x00000008ff8f7819 */ /* 0x000fe2000001160d */
[C---:B------:R-:W-:Y:S01]  /*c510*/  FMUL.FTZ R114, R0.reuse, R114 ;  /* 0x0000007200727220 */ /* 0x040fe20000410000 */
[----:B------:R-:W-:Y:S01]  /*c520*/  SHF.R.U32.HI R14, RZ, 0x10, R140 ;  /* 0x00000010ff0e7819 */ /* 0x000fe2000001168c */
[----:B------:R-:W-:Y:S03]  /*c530*/  FMUL.FTZ R115, R0, R115 ;  /* 0x0000007300737220 */ /* 0x000fe60000410000 */
[----:B------:R-:W-:Y:S02]  /*c540*/  LOP3.LUT R13, R12, 0xffff, RZ, 0xc0, !PT ;  /* 0x0000ffff0c0d7812 */ /* 0x000fe400078ec0ff */
[--C-:B------:R-:W-:Y:S02]  /*c550*/  SHF.R.U32.HI R16, RZ, 0x10, R12.reuse ;  /* 0x00000010ff107819 */ /* 0x100fe4000001160c */
[----:B------:R-:W-:Y:S01]  /*c560*/  LOP3.LUT R142, R14, 0xff, RZ, 0xc0, !PT ;  /* 0x000000ff0e8e7812 */ /* 0x000fe200078ec0ff */
[----:B------:R-:W-:Y:S01]  /*c570*/  FMUL.FTZ R14, R0, R130 ;  /* 0x00000082000e7220 */ /* 0x000fe20000410000 */
[----:B------:R-:W-:Y:S02]  /*c580*/  LOP3.LUT R125, R12, 0xff, RZ, 0xc0, !PT ;  /* 0x000000ff0c7d7812 */ /* 0x000fe400078ec0ff */
[----:B------:R-:W-:Y:S01]  /*c590*/  SHF.R.U32.HI R124, RZ, 0x18, R12 ;  /* 0x00000018ff7c7819 */ /* 0x000fe2000001160c */
[C---:B------:R-:W-:Y:S01]  /*c5a0*/  FMUL.FTZ R12, R2.reuse, R128 ;  /* 0x00000080020c7220 */ /* 0x040fe20000410000 */
[----:B------:R-:W-:Y:S01]  /*c5b0*/  SHF.R.U32.HI R117, RZ, 0x8, R13 ;  /* 0x00000008ff757819 */ /* 0x000fe2000001160d */
[----:B------:R-:W-:Y:S01]  /*c5c0*/  FMUL.FTZ R13, R2, R129 ;  /* 0x00000081020d7220 */ /* 0x000fe20000410000 */
[----:B------:R-:W-:Y:S01]  /*c5d0*/  SHF.R.U32.HI R144, RZ, 0x18, R140 ;  /* 0x00000018ff907819 */ /* 0x000fe2000001168c */
[----:B------:R-:W-:Y:S01]  /*c5e0*/  LDSM.16.MT88.4 R128, [R178+0xc800] ;  /* 0x00c80000b280783b */ /* 0x000fe20000004200 */
[----:B------:R-:W-:Y:S02]  /*c5f0*/  LOP3.LUT R16, R16, 0xff, RZ, 0xc0, !PT ;  /* 0x000000ff10107812 */ /* 0x000fe400078ec0ff */
[----:B------:R-:W-:Y:S02]  /*c600*/  PRMT R144, R142, 0x5410, R144 ;  /* 0x000054108e907816 */ /* 0x000fe40000000090 */
[C---:B------:R-:W-:Y:S03]  /*c610*/  HMMA.16816.F32.BF16 R12, R136.reuse, R126, R12 ;  /* 0x0000007e880c723c */ /* 0x040fe6000004180c */
[----:B------:R-:W-:Y:S02]  /*c620*/  PRMT R117, R125, 0x5410, R117 ;  /* 0x000054107d757816 */ /* 0x000fe40000000075 */
[----:B------:R-:W-:Y:S01]  /*c630*/  PRMT R142, R16, 0x5410, R124 ;  /* 0x00005410108e7816 */ /* 0x000fe2000000007c */
[----:B------:R-:W-:Y:S01]  /*c640*/  FMUL.FTZ R16, R2, R132 ;  /* 0x0000008402107220 */ /* 0x000fe20000410000 */
[----:B------:R-:W3:Y:S01]  /*c650*/  LDSM.16.MT88.4 R124, [R177+0xc800] ;  /* 0x00c80000b17c783b */ /* 0x000ee20000004200 */
[----:B------:R-:W-:Y:S03]  /*c660*/  LOP3.LUT R145, R140, 0xff, RZ, 0xc0, !PT ;  /* 0x000000ff8c917812 */ /* 0x000fe600078ec0ff */
[----:B------:R-:W-:Y:S01]  /*c670*/  IMAD.WIDE.U32 R132, R149, -0x2daee0ad, RZ ;  /* 0xd2511f5395847825 */ /* 0x000fe200078e00ff */
[----:B------:R-:W-:Y:S01]  /*c680*/  PRMT R143, R145, 0x5410, R143 ;  /* 0x00005410918f7816 */ /* 0x000fe2000000008f */
[C---:B--2---:R-:W-:Y:S06]  /*c690*/  HMMA.16816.F32.BF16 R16, R136.reuse, R120, R16 ;  /* 0x000000788810723c */ /* 0x044fec0000041810 */
[----:B------:R-:W-:Y:S05]  /*c6a0*/  HMMA.16816.F32.BF16 R112, R136, R122, R112 ;  /* 0x0000007a8870723c */ /* 0x000fea0000041870 */
[--C-:B------:R-:W-:Y:S02]  /*c6b0*/  HSET2.LE.AND R120, R117, R172.reuse, PT ;  /* 0x000000ac75787233 */ /* 0x100fe40003803000 */
[----:B------:R-:W-:Y:S04]  /*c6c0*/  PRMT R117, R157, 0x5410, R156 ;  /* 0x000054109d757816 */ /* 0x000fe8000000009c */
[----:B------:R-:W-:Y:S02]  /*c6d0*/  LOP3.LUT R120, R120, R117, RZ, 0xc0, !PT ;  /* 0x0000007578787212 */ /* 0x000fe400078ec0ff */
[--C-:B------:R-:W-:Y:S02]  /*c6e0*/  HSET2.LE.AND R121, R142, R172.reuse, PT ;  /* 0x000000ac8e797233 */ /* 0x100fe40003803000 */
[----:B------:R-:W-:Y:S02]  /*c6f0*/  PRMT R117, R158, 0x5410, R159 ;  /* 0x000054109e757816 */ /* 0x000fe4000000009f */
[--C-:B------:R-:W-:Y:S02]  /*c700*/  HSET2.LE.AND R122, R143, R172.reuse, PT ;  /* 0x000000ac8f7a7233 */ /* 0x100fe40003803000 */
[----:B------:R-:W-:Y:S02]  /*c710*/  LOP3.LUT R121, R121, R117, RZ, 0xc0, !PT ;  /* 0x0000007579797212 */ /* 0x000fe400078ec0ff */
[----:B------:R-:W-:Y:S02]  /*c720*/  PRMT R117, R153, 0x5410, R152 ;  /* 0x0000541099757816 */ /* 0x000fe40000000098 */
[----:B------:R-:W-:Y:S02]  /*c730*/  HSET2.LE.AND R123, R144, R172, PT ;  /* 0x000000ac907b7233 */ /* 0x000fe40003803000 */
[----:B------:R-:W-:Y:S02]  /*c740*/  LOP3.LUT R122, R122, R117, RZ, 0xc0, !PT ;  /* 0x000000757a7a7212 */ /* 0x000fe400078ec0ff */
[----:B------:R-:W-:Y:S02]  /*c750*/  PRMT R117, R155, 0x5410, R154 ;  /* 0x000054109b757816 */ /* 0x000fe4000000009a */
[----:B------:R-:W-:Y:S02]  /*c760*/  LOP3.LUT R138, R169, UR23, R170, 0x96, !PT ;  /* 0x00000017a98a7c12 */ /* 0x000fe4000f8e96aa */
[----:B------:R-:W-:Y:S02]  /*c770*/  LOP3.LUT R123, R123, R117, RZ, 0xc0, !PT ;  /* 0x000000757b7b7212 */ /* 0x000fe400078ec0ff */
[----:B------:R-:W-:Y:S02]  /*c780*/  LOP3.LUT R117, R168, 0xff, RZ, 0xc0, !PT ;  /* 0x000000ffa8757812 */ /* 0x000fe400078ec0ff */
[--C-:B------:R-:W-:Y:S02]  /*c790*/  SHF.R.U32.HI R139, RZ, 0x18, R168.reuse ;  /* 0x00000018ff8b7819 */ /* 0x100fe400000116a8 */
[----:B------:R-:W-:Y:S01]  /*c7a0*/  ISETP.LE.U32.AND P3, PT, R117, UR12, PT ;  /* 0x0000000c75007c0c */ /* 0x000fe2000bf63070 */
[C---:B---3--:R-:W-:Y:S05]  /*c7b0*/  HMMA.16816.F32.BF16 R4, R120.reuse, R124, R4 ;  /* 0x0000007c7804723c */ /* 0x048fea0000041804 */
[C---:B------:R-:W-:Y:S01]  /*c7c0*/  LOP3.LUT R117, R138.reuse, 0xffff, RZ, 0xc0, !PT ;  /* 0x0000ffff8a757812 */ /* 0x040fe200078ec0ff */
[C---:B------:R-:W-:Y:S03]  /*c7d0*/  HMMA.16816.F32.BF16 R8, R120.reuse, R126, R8 ;  /* 0x0000007e7808723c */ /* 0x040fe60000041808 */
[----:B------:R-:W-:Y:S02]  /*c7e0*/  ISETP.LE.U32.AND P2, PT, R139, UR12, PT ;  /* 0x0000000c8b007c0c */ /* 0x000fe4000bf43070 */
[----:B------:R-:W-:Y:S01]  /*c7f0*/  SHF.R.U32.HI R117, RZ, 0x8, R117 ;  /* 0x00000008ff757819 */ /* 0x000fe20000011675 */
[C---:B------:R-:W-:Y:S05]  /*c800*/  HMMA.16816.F32.BF16 R36, R120.reuse, R128, R36 ;  /* 0x000000807824723c */ /* 0x040fea0000041824 */
[----:B------:R-:W-:Y:S01]  /*c810*/  LOP3.LUT R117, R117, 0xffff, RZ, 0xc0, !PT ;  /* 0x0000ffff75757812 */ /* 0x000fe200078ec0ff */
[----:B------:R-:W-:Y:S01]  /*c820*/  @!P3 HFMA2.BF16_V2 R245, -RZ.H0_H0, RZ.H0_H0, -R164.H0_H0 ;  /* 0x200000fffff5b231 */ /* 0x000fe200003409a4 */
[----:B------:R-:W-:Y:S01]  /*c830*/  LOP3.LUT R128, R138, 0xff, RZ, 0xc0, !PT ;  /* 0x000000ff8a807812 */ /* 0x000fe200078ec0ff */
[C---:B------:R-:W-:Y:S03]  /*c840*/  HMMA.16816.F32.BF16 R40, R120.reuse, R130, R40 ;  /* 0x000000827828723c */ /* 0x040fe60000041828 */
[----:B------:R-:W-:Y:S01]  /*c850*/  LOP3.LUT R143, R168, 0xffff, RZ, 0xc0, !PT ;  /* 0x0000ffffa88f7812 */ /* 0x000fe200078ec0ff */
[----:B------:R-:W-:Y:S01]  /*c860*/  IMAD.MOV.U32 R169, RZ, RZ, R203 ;  /* 0x000000ffffa97224 */ /* 0x000fe200078e00cb */
[----:B------:R-:W-:Y:S01]  /*c870*/  SHF.R.U32.HI R144, RZ, 0x10, R168 ;  /* 0x00000010ff907819 */ /* 0x000fe200000116a8 */
[----:B------:R-:W-:Y:S01]  /*c880*/  IMAD.MOV.U32 R168, RZ, RZ, R204 ;  /* 0x000000ffffa87224 */ /* 0x000fe200078e00cc */
[----:B------:R-:W-:Y:S01]  /*c890*/  ISETP.LE.U32.AND P6, PT, R128, UR12, PT ;  /* 0x0000000c80007c0c */ /* 0x000fe2000bfc3070 */
[----:B------:R-:W-:Y:S01]  /*c8a0*/  @!P2 HFMA2.BF16_V2 R243, -RZ.H0_H0, RZ.H0_H0, -R161.H0_H0 ;  /* 0x200000fffff3a231 */ /* 0x000fe200003409a1 */
[----:B------:R-:W-:Y:S02]  /*c8b0*/  ISETP.LE.U32.AND P5, PT, R117, UR12, PT ;  /* 0x0000000c75007c0c */ /* 0x000fe4000bfa3070 */
[--C-:B------:R-:W-:Y:S01]  /*c8c0*/  SHF.R.U32.HI R128, RZ, 0x10, R138.reuse ;  /* 0x00000010ff807819 */ /* 0x100fe2000001168a */
[----:B------:R-:W-:Y:S01]  /*c8d0*/  IMAD.MOV.U32 R203, RZ, RZ, R205 ;  /* 0x000000ffffcb7224 */ /* 0x000fe200078e00cd */
[----:B------:R-:W-:Y:S02]  /*c8e0*/  IADD3 R170, P0, R168, UR34, RZ ;  /* 0x00000022a8aa7c10 */ /* 0x000fe4000ff1e0ff */
[----:B------:R-:W-:Y:S02]  /*c8f0*/  LOP3.LUT R128, R128, 0xff, RZ, 0xc0, !PT ;  /* 0x000000ff80807812 */ /* 0x000fe400078ec0ff */
[----:B------:R-:W-:Y:S02]  /*c900*/  SHF.R.U32.HI R138, RZ, 0x18, R138 ;  /* 0x00000018ff8a7819 */ /* 0x000fe4000001168a */
[----:B------:R-:W-:Y:S01]  /*c910*/  ISETP.LE.U32.AND P4, PT, R128, UR12, PT ;  /* 0x0000000c80007c0c */ /* 0x000fe2000bf83070 */
[----:B------:R-:W-:Y:S01]  /*c920*/  @!P6 HFMA2.BF16_V2 R251, -RZ.H0_H0, RZ.H0_H0, -R160.H0_H0 ;  /* 0x200000fffffbe231 */ /* 0x000fe200003409a0 */
[----:B------:R-:W-:Y:S01]  /*c930*/  LDSM.16.MT88.4 R128, [R177+0xe800] ;  /* 0x00e80000b180783b */ /* 0x000fe20000004200 */
[----:B------:R-:W-:Y:S01]  /*c940*/  IADD3.X R171, R169, UR35, RZ, P0, !PT ;  /* 0x00000023a9ab7c10 */ /* 0x000fe200087fe4ff */
[----:B------:R-:W-:Y:S01]  /*c950*/  @!P5 HFMA2.BF16_V2 R250, -RZ.H0_H0, RZ.H0_H0, -R119.H0_H0 ;  /* 0x200000fffffad231 */ /* 0x000fe20000340977 */
[----:B------:R-:W-:Y:S02]  /*c960*/  ISETP.LE.U32.AND P0, PT, R138, UR12, PT ;  /* 0x0000000c8a007c0c */ /* 0x000fe4000bf03070 */
[----:B------:R-:W-:Y:S02]  /*c970*/  SHF.R.U32.HI R138, RZ, 0x8, R143 ;  /* 0x00000008ff8a7819 */ /* 0x000fe4000001168f */
[----:B------:R-:W-:Y:S01]  /*c980*/  LOP3.LUT R117, R141, UR16, R174, 0x96, !PT ;  /* 0x000000108d757c12 */ /* 0x000fe2000f8e96ae */
[----:B------:R-:W-:Y:S01]  /*c990*/  IMAD.MOV.U32 R174, RZ, RZ, R207 ;  /* 0x000000ffffae7224 */ /* 0x000fe200078e00cf */
[----:B------:R-:W-:Y:S02]  /*c9a0*/  LOP3.LUT R138, R138, 0xffff, RZ, 0xc0, !PT ;  /* 0x0000ffff8a8a7812 */ /* 0x000fe400078ec0ff */
[----:B------:R-:W-:Y:S01]  /*c9b0*/  @!P5 PRMT R119, R250, 0x5410, RZ ;  /* 0x00005410fa77d816 */ /* 0x000fe200000000ff */
[----:B------:R-:W-:Y:S01]  /*c9c0*/  @!P4 HFMA2.BF16_V2 R249, -RZ.H0_H0, RZ.H0_H0, -R165.H0_H0 ;  /* 0x200000fffff9c231 */ /* 0x000fe200003409a5 */
[----:B------:R-:W-:Y:S02]  /*c9d0*/  ISETP.LE.U32.AND P5, PT, R138, UR12, PT ;  /* 0x0000000c8a007c0c */ /* 0x000fe4000bfa3070 */
[----:B------:R-:W-:Y:S01]  /*c9e0*/  LOP3.LUT R143, R144, 0xff, RZ, 0xc0, !PT ;  /* 0x000000ff908f7812 */ /* 0x000fe200078ec0ff */
[----:B------:R-:W-:Y:S01]  /*c9f0*/  STG.E.U16 desc[UR20][R168.64+0x2], R119 ;  /* 0x00000277a8007986 */ /* 0x000fe2000c101514 */
[----:B------:R-:W-:Y:S01]  /*ca00*/  LOP3.LUT R138, R117, 0xffff, RZ, 0xc0, !PT ;  /* 0x0000ffff758a7812 */ /* 0x000fe200078ec0ff */
[----:B------:R-:W-:Y:S01]  /*ca10*/  @!P0 HFMA2.BF16_V2 R246, -RZ.H0_H0, RZ.H0_H0, -R166.H0_H0 ;  /* 0x200000fffff68231 */ /* 0x000fe200003409a6 */
[----:B------:R-:W-:Y:S02]  /*ca20*/  @!P6 PRMT R160, R251, 0x5410, RZ ;  /* 0x00005410fba0e816 */ /* 0x000fe400000000ff */
[----:B------:R-:W-:Y:S02]  /*ca30*/  ISETP.LE.U32.AND P6, PT, R143, UR12, PT ;  /* 0x0000000c8f007c0c */ /* 0x000fe4000bfc3070 */
[----:B------:R-:W-:Y:S01]  /*ca40*/  LOP3.LUT R143, R117, 0xff, RZ, 0xc0, !PT ;  /* 0x000000ff758f7812 */ /* 0x000fe200078ec0ff */
[----:B------:R-:W-:Y:S01]  /*ca50*/  STG.E.U16 desc[UR20][R168.64], R160 ;  /* 0x000000a0a8007986 */ /* 0x000fe2000c101514 */
[----:B------:R-:W-:Y:S01]  /*ca60*/  SHF.R.U32.HI R138, RZ, 0x8, R138 ;  /* 0x00000008ff8a7819 */ /* 0x000fe2000001168a */
[----:B------:R-:W-:Y:S01]  /*ca70*/  @!P5 HFMA2.BF16_V2 R248, -RZ.H0_H0, RZ.H0_H0, -R163.H0_H0 ;  /* 0x200000fffff8d231 */ /* 0x000fe200003409a3 */
[----:B------:R-:W-:Y:S02]  /*ca80*/  @!P4 PRMT R165, R249, 0x5410, RZ ;  /* 0x00005410f9a5c816 */ /* 0x000fe400000000ff */
[----:B------:R-:W-:Y:S02]  /*ca90*/  LOP3.LUT R137, R133, UR11, R148, 0x96, !PT ;  /* 0x0000000b85897c12 */ /* 0x000fe4000f8e9694 */
[----:B------:R-:W-:Y:S01]  /*caa0*/  ISETP.LE.U32.AND P4, PT, R143, UR12, PT ;  /* 0x0000000c8f007c0c */ /* 0x000fe2000bf83070 */
[----:B------:R-:W-:Y:S01]  /*cab0*/  STG.E.U16 desc[UR20][R170.64], R165 ;  /* 0x000000a5aa007986 */ /* 0x000fe2000c101514 */
[----:B------:R-:W-:Y:S01]  /*cac0*/  LOP3.LUT R136, R151, UR10, R132, 0x96, !PT ;  /* 0x0000000a97887c12 */ /* 0x000fe2000f8e9684 */
[----:B------:R-:W-:Y:S01]  /*cad0*/  IMAD.WIDE.U32 R124, R137, -0x326172a9, RZ ;  /* 0xcd9e8d57897c7825 */ /* 0x000fe200078e00ff */
[--C-:B------:R-:W-:Y:S01]  /*cae0*/  SHF.R.U32.HI R143, RZ, 0x18, R117.reuse ;  /* 0x00000018ff8f7819 */ /* 0x100fe20000011675 */
[----:B------:R-:W2:Y:S01]  /*caf0*/  LDSM.16.MT88.4 R132, [R180+0xc800] ;  /* 0x00c80000b484783b */ /* 0x000ea20000004200 */
[----:B------:R-:W-:Y:S01]  /*cb00*/  LOP3.LUT R138, R138, 0xffff, RZ, 0xc0, !PT ;  /* 0x0000ffff8a8a7812 */ /* 0x000fe200078ec0ff */
[----:B------:R-:W-:Y:S01]  /*cb10*/  IMAD.WIDE.U32 R136, R136, -0x326172a9, RZ ;  /* 0xcd9e8d5788887825 */ /* 0x000fe200078e00ff */
[----:B------:R-:W-:Y:S02]  /*cb20*/  SHF.R.U32.HI R117, RZ, 0x10, R117 ;  /* 0x00000010ff757819 */ /* 0x000fe40000011675 */
[----:B------:R-:W-:Y:S01]  /*cb30*/  @!P3 PRMT R164, R245, 0x5410, RZ ;  /* 0x00005410f5a4b816 */ /* 0x000fe200000000ff */
[----:B------:R-:W-:Y:S01]  /*cb40*/  @!P6 HFMA2.BF16_V2 R244, -RZ.H0_H0, RZ.H0_H0, -R162.H0_H0 ;  /* 0x200000fffff4e231 */ /* 0x000fe200003409a2 */
[----:B------:R-:W-:Y:S01]  /*cb50*/  ISETP.LE.U32.AND P3, PT, R138, UR12, PT ;  /* 0x0000000c8a007c0c */ /* 0x000fe2000bf63070 */
[----:B------:R-:W-:Y:S01]  /*cb60*/  @!P4 HFMA2.BF16_V2 R242, -RZ.H0_H0, RZ.H0_H0, -R157.H0_H0 ;  /* 0x200000fffff2c231 */ /* 0x000fe2000034099d */
[----:B------:R-:W-:Y:S01]  /*cb70*/  LOP3.LUT R117, R117, 0xff, RZ, 0xc0, !PT ;  /* 0x000000ff75757812 */ /* 0x000fe200078ec0ff */
[----:B------:R-:W-:Y:S01]  /*cb80*/  IMAD.MOV.U32 R151, RZ, RZ, R206 ;  /* 0x000000ffff977224 */ /* 0x000fe200078e00ce */
[----:B------:R-:W-:Y:S01]  /*cb90*/  @!P5 PRMT R163, R248, 0x5410, RZ ;  /* 0x00005410f8a3d816 */ /* 0x000fe200000000ff */
[----:B------:R3:W-:Y:S01]  /*cba0*/  MUFU.EX2 R206, R24 ;  /* 0x0000001800ce7308 */ /* 0x0007e20000000800 */
[----:B------:R-:W-:Y:S02]  /*cbb0*/  ISETP.LE.U32.AND P5, PT, R117, UR12, PT ;  /* 0x0000000c75007c0c */ /* 0x000fe4000bfa3070 */
[----:B------:R-:W-:Y:S02]  /*cbc0*/  LOP3.LUT R117, R136, 0xff, RZ, 0xc0, !PT ;  /* 0x000000ff88757812 */ /* 0x000fe400078ec0ff */
[----:B------:R-:W-:Y:S02]  /*cbd0*/  LOP3.LUT R138, R140, 0xffff, RZ, 0xc0, !PT ;  /* 0x0000ffff8c8a7812 */ /* 0x000fe400078ec0ff */
[----:B------:R-:W-:Y:S01]  /*cbe0*/  @!P6 PRMT R162, R244, 0x5410, RZ ;  /* 0x00005410f4a2e816 */ /* 0x000fe200000000ff */
[----:B------:R-:W-:Y:S01]  /*cbf0*/  @!P3 HFMA2.BF16_V2 R241, -RZ.H0_H0, RZ.H0_H0, -R156.H0_H0 ;  /* 0x200000fffff1b231 */ /* 0x000fe2000034099c */
[----:B------:R-:W-:Y:S02]  /*cc00*/  ISETP.LE.U32.AND P6, PT, R117, UR12, PT ;  /* 0x0000000c75007c0c */ /* 0x000fe4000bfc3070 */
[----:B------:R-:W-:Y:S02]  /*cc10*/  SHF.R.U32.HI R117, RZ, 0x8, R138 ;  /* 0x00000008ff757819 */ /* 0x000fe4000001168a */
[----:B------:R-:W-:Y:S01]  /*cc20*/  @!P3 PRMT R156, R241, 0x5410, RZ ;  /* 0x00005410f19cb816 */ /* 0x000fe200000000ff */
[----:B------:R-:W-:Y:S01]  /*cc30*/  @!P5 HFMA2.BF16_V2 R230, -RZ.H0_H0, RZ.H0_H0, -R158.H0_H0 ;  /* 0x200000ffffe6d231 */ /* 0x000fe2000034099e */
[----:B------:R-:W-:Y:S02]  /*cc40*/  LOP3.LUT R117, R117, 0xffff, RZ, 0xc0, !PT ;  /* 0x0000ffff75757812 */ /* 0x000fe400078ec0ff */
[----:B------:R-:W-:Y:S02]  /*cc50*/  LOP3.LUT R173, R125, UR19, R146, 0x96, !PT ;  /* 0x000000137dad7c12 */ /* 0x000fe4000f8e9692 */
[----:B------:R-:W-:Y:S02]  /*cc60*/  ISETP.LE.U32.AND P3, PT, R117, UR12, PT ;  /* 0x0000000c75007c0c */ /* 0x000fe4000bf63070 */
[C-C-:B------:R-:W-:Y:S02]  /*cc70*/  LOP3.LUT R142, R137.reuse, UR23, R124.reuse, 0x96, !PT ;  /* 0x00000017898e7c12 */ /* 0x140fe4000f8e967c */
[----:B------:R-:W-:Y:S02]  /*cc80*/  LOP3.LUT R139, R137, UR23, R124, 0x96, !PT ;  /* 0x00000017898b7c12 */ /* 0x000fe4000f8e967c */
[----:B------:R-:W4:Y:S01]  /*cc90*/  LDSM.16.MT88.4 R124, [R179+0xc800] ;  /* 0x00c80000b37c783b */ /* 0x000f220000004200 */
[----:B------:R-:W-:Y:S01]  /*cca0*/  @!P0 PRMT R166, R246, 0x5410, RZ ;  /* 0x00005410f6a68816 */ /* 0x000fe200000000ff */
[C---:B--2---:R-:W-:Y:S03]  /*ccb0*/  HMMA.16816.F32.BF16 R44, R120.reuse, R132, R44 ;  /* 0x00000084782c723c */ /* 0x044fe6000004182c */
[----:B------:R-:W-:Y:S02]  /*ccc0*/  LOP3.LUT R117, R136, 0xffff, RZ, 0xc0, !PT ;  /* 0x0000ffff88757812 */ /* 0x000fe400078ec0ff */
[----:B------:R-:W-:Y:S01]  /*ccd0*/  @!P3 HFMA2.BF16_V2 R208, -RZ.H0_H0, RZ.H0_H0, -R152.H0_H0 ;  /* 0x200000ffffd0b231 */ /* 0x000fe20000340998 */
[----:B------:R-:W-:Y:S01]  /*cce0*/  STG.E.U16 desc[UR20][R170.64+0x2], R166 ;  /* 0x000002a6aa007986 */ /* 0x000fe2000c101514 */
[C---:B------:R-:W-:Y:S03]  /*ccf0*/  HMMA.16816.F32.BF16 R48, R120.reuse, R134, R48 ;  /* 0x000000867830723c */ /* 0x040fe60000041830 */
[----:B------:R-:W-:Y:S01]  /*cd00*/  @!P3 STL.S16 [R1+0x4], R208 ;  /* 0x000004d00100b387 */ /* 0x000fe20000100600 */
[----:B------:R-:W-:Y:S02]  /*cd10*/  ISETP.LE.U32.AND P0, PT, R143, UR12, PT ;  /* 0x0000000c8f007c0c */ /* 0x000fe4000bf03070 */
[----:B------:R-:W-:Y:S01]  /*cd20*/  @!P5 PRMT R158, R230, 0x5410, RZ ;  /* 0x00005410e69ed816 */ /* 0x000fe200000000ff */
[----:B------:R1:W2:Y:S01]  /*cd30*/  LDL.S16 R204, [R1] ;  /* 0x0000000001cc7983 */ /* 0x0002a20000100600 */
[----:B------:R-:W-:Y:S03]  /*cd40*/  @!P4 PRMT R157, R242, 0x5410, RZ ;  /* 0x00005410f29dc816 */ /* 0x000fe600000000ff */
[----:B------:R-:W5:Y:S01]  /*cd50*/  LDSM.16.MT88.4 R132, [R178+0xe800] ;  /* 0x00e80000b284783b */ /* 0x000f620000004200 */
[----:B------:R-:W-:Y:S02]  /*cd60*/  @!P2 PRMT R161, R243, 0x5410, RZ ;  /* 0x00005410f3a1a816 */ /* 0x000fe400000000ff */
[----:B---3--:R-:W-:Y:S02]  /*cd70*/  LOP3.LUT R24, R136, 0xffff, RZ, 0xc0, !PT ;  /* 0x0000ffff88187812 */ /* 0x008fe400078ec0ff */
[--C-:B------:R-:W-:Y:S01]  /*cd80*/  SHF.R.U32.HI R143, RZ, 0x18, R140.reuse ;  /* 0x00000018ff8f7819 */ /* 0x100fe2000001168c */
[----:B------:R-:W-:Y:S01]  /*cd90*/  @!P0 HFMA2.BF16_V2 R229, -RZ.H0_H0, RZ.H0_H0, -R159.H0_H0 ;  /* 0x200000ffffe58231 */ /* 0x000fe2000034099f */
[----:B------:R-:W-:Y:S01]  /*cda0*/  LOP3.LUT R141, R140, 0xff, RZ, 0xc0, !PT ;  /* 0x000000ff8c8d7812 */ /* 0x000fe200078ec0ff */
[----:B------:R-:W-:Y:S01]  /*cdb0*/  STG.E.U16 desc[UR20][R168.64+0x10], R164 ;  /* 0x000010a4a8007986 */ /* 0x000fe2000c101514 */
[----:B------:R-:W-:Y:S02]  /*cdc0*/  ISETP.LE.U32.AND P4, PT, R143, UR12, PT ;  /* 0x0000000c8f007c0c */ /* 0x000fe4000bf83070 */
[----:B------:R-:W-:Y:S01]  /*cdd0*/  @!P0 PRMT R159, R229, 0x5410, RZ ;  /* 0x00005410e59f8816 */ /* 0x000fe200000000ff */
[----:B------:R-:W-:Y:S01]  /*cde0*/  STG.E.U16 desc[UR20][R168.64+0x12], R163 ;  /* 0x000012a3a8007986 */ /* 0x000fe2000c101514 */
[----:B------:R-:W-:Y:S02]  /*cdf0*/  ISETP.LE.U32.AND P2, PT, R141, UR12, PT ;  /* 0x0000000c8d007c0c */ /* 0x000fe4000bf43070 */
[----:B------:R-:W-:Y:S01]  /*ce00*/  LOP3.LUT R141, R136, 0xff, RZ, 0xc0, !PT ;  /* 0x000000ff888d7812 */ /* 0x000fe200078ec0ff */
[----:B------:R-:W-:Y:S01]  /*ce10*/  STG.E.U16 desc[UR20][R170.64+0x10], R162 ;  /* 0x000010a2aa007986 */ /* 0x000fe2000c101514 */
[----:B------:R-:W-:Y:S02]  /*ce20*/  SHF.R.U32.HI R144, RZ, 0x10, R140 ;  /* 0x00000010ff907819 */ /* 0x000fe4000001168c */
[----:B------:R-:W-:Y:S01]  /*ce30*/  LOP3.LUT R140, R142, 0xff, RZ, 0xc0, !PT ;  /* 0x000000ff8e8c7812 */ /* 0x000fe200078ec0ff */
[C---:B----4-:R-:W-:Y:S01]  /*ce40*/  HMMA.16816.F32.BF16 R52, R120.reuse, R124, R52 ;  /* 0x0000007c7834723c */ /* 0x050fe20000041834 */
[----:B------:R-:W-:Y:S02]  /*ce50*/  STG.E.U16 desc[UR20][R170.64+0x12], R161 ;  /* 0x000012a1aa007986 */ /* 0x000fe4000c101514 */
[----:B------:R-:W-:Y:S02]  /*ce60*/  ISETP.LE.U32.AND P5, PT, R140, UR12, PT ;  /* 0x0000000c8c007c0c */ /* 0x000fe4000bfa3070 */
[----:B------:R-:W-:Y:S01]  /*ce70*/  STG.E.U16 desc[UR20][R168.64+0x20], R157 ;  /* 0x0000209da8007986 */ /* 0x000fe2000c101514 */
[C---:B------:R-:W-:Y:S03]  /*ce80*/  HMMA.16816.F32.BF16 R56, R120.reuse, R126, R56 ;  /* 0x0000007e7838723c */ /* 0x040fe60000041838 */
[----:B------:R-:W3:Y:S02]  /*ce90*/  LDSM.16.MT88.4 R124, [R180+0xe800] ;  /* 0x00e80000b47c783b */ /* 0x000ee40000004200 */
[----:B------:R-:W-:Y:S01]  /*cea0*/  @!P2 HFMA2.BF16_V2 R237, -RZ.H0_H0, RZ.H0_H0, -R153.H0_H0 ;  /* 0x200000ffffeda231 */ /* 0x000fe20000340999 */
[C---:B------:R-:W-:Y:S05]  /*ceb0*/  HMMA.16816.F32.BF16 R60, R120.reuse, R128, R60 ;  /* 0x00000080783c723c */ /* 0x040fea000004183c */
[----:B------:R-:W-:Y:S01]  /*cec0*/  STG.E.U16 desc[UR20][R168.64+0x22], R156 ;  /* 0x0000229ca8007986 */ /* 0x000fe2000c101514 */
[C---:B------:R-:W-:Y:S03]  /*ced0*/  HMMA.16816.F32.BF16 R64, R120.reuse, R130, R64 ;  /* 0x000000827840723c */ /* 0x040fe60000041840 */
[----:B------:R-:W4:Y:S02]  /*cee0*/  LDSM.16.MT88.4 R128, [R179+0xe800] ;  /* 0x00e80000b380783b */ /* 0x000f240000004200 */
[----:B------:R-:W-:Y:S01]  /*cef0*/  @!P2 PRMT R153, R237, 0x5410, RZ ;  /* 0x00005410ed99a816 */ /* 0x000fe200000000ff */
[C---:B-----5:R-:W-:Y:S05]  /*cf00*/  HMMA.16816.F32.BF16 R68, R120.reuse, R132, R68 ;  /* 0x000000847844723c */ /* 0x060fea0000041844 */
[----:B------:R-:W-:Y:S01]  /*cf10*/  STG.E.U16 desc[UR20][R170.64+0x20], R158 ;  /* 0x0000209eaa007986 */ /* 0x000fe2000c101514 */
[C---:B------:R-:W-:Y:S03]  /*cf20*/  HMMA.16816.F32.BF16 R72, R120.reuse, R134, R72 ;  /* 0x000000867848723c */ /* 0x040fe60000041848 */
[----:B------:R-:W5:Y:S02]  /*cf30*/  LDSM.16.MT88.4 R132, [R177+0x10800] ;  /* 0x01080000b184783b */ /* 0x000f640000004200 */
[----:B------:R-:W-:Y:S02]  /*cf40*/  SHF.R.U32.HI R138, RZ, 0x8, R117 ;  /* 0x00000008ff8a7819 */ /* 0x000fe40000011675 */
[----:B------:R-:W-:Y:S04]  /*cf50*/  SHF.R.U32.HI R24, RZ, 0x8, R24 ;  /* 0x00000008ff187819 */ /* 0x000fe80000011618 */
[----:B------:R-:W-:Y:S01]  /*cf60*/  STG.E.U16 desc[UR20][R170.64+0x22], R159 ;  /* 0x0000229faa007986 */ /* 0x000fe2000c101514 */
[----:B------:R-:W-:Y:S02]  /*cf70*/  LOP3.LUT R24, R24, 0xffff, RZ, 0xc0, !PT ;  /* 0x0000ffff18187812 */ /* 0x000fe400078ec0ff */
[--C-:B------:R-:W-:Y:S01]  /*cf80*/  PRMT R141, R141, 0x5410, R138.reuse ;  /* 0x000054108d8d7816 */ /* 0x100fe2000000008a */
[----:B------:R-:W-:Y:S01]  /*cf90*/  STG.E.U16 desc[UR20][R168.64+0x30], R153 ;  /* 0x00003099a8007986 */ /* 0x000fe2000c101514 */
[----:B------:R-:W-:Y:S02]  /*cfa0*/  PRMT R138, R208, 0x7610, R138 ;  /* 0x00007610d08a7816 */ /* 0x000fe4000000008a */
[----:B------:R-:W-:Y:S01]  /*cfb0*/  MUFU.EX2 R208, R22 ;  /* 0x0000001600d07308 */ /* 0x000fe20000000800 */
[C---:B---3--:R-:W-:Y:S03]  /*cfc0*/  HMMA.16816.F32.BF16 R76, R120.reuse, R124, R76 ;  /* 0x0000007c784c723c */ /* 0x048fe6000004184c */
[----:B------:R-:W-:Y:S02]  /*cfd0*/  @!P3 PRMT R152, R138, 0x5410, RZ ;  /* 0x000054108a98b816 */ /* 0x000fe400000000ff */
[----:B------:R-:W-:Y:S01]  /*cfe0*/  LOP3.LUT R138, R139, 0xff, RZ, 0xc0, !PT ;  /* 0x000000ff8b8a7812 */ /* 0x000fe200078ec0ff */
[C---:B------:R-:W-:Y:S02]  /*cff0*/  HMMA.16816.F32.BF16 R80, R120.reuse, R126, R80 ;  /* 0x0000007e7850723c */ /* 0x040fe40000041850 */
[----:B------:R-:W-:Y:S03]  /*d000*/  STG.E.U16 desc[UR20][R168.64+0x32], R152 ;  /* 0x00003298a8007986 */ /* 0x000fe6000c101514 */
[--C-:B------:R-:W-:Y:S01]  /*d010*/  SHF.R.U32.HI R124, RZ, 0x18, R136.reuse ;  /* 0x00000018ff7c7819 */ /* 0x100fe20000011688 */
[C---:B----4-:R-:W-:Y:S05]  /*d020*/  HMMA.16816.F32.BF16 R84, R120.reuse, R128, R84 ;  /* 0x000000807854723c */ /* 0x050fea0000041854 */
[----:B------:R-:W-:Y:S01]  /*d030*/  SHF.R.U32.HI R125, RZ, 0x10, R136 ;  /* 0x00000010ff7d7819 */ /* 0x000fe20000011688 */
[C---:B------:R-:W-:Y:S05]  /*d040*/  HMMA.16816.F32.BF16 R88, R120.reuse, R130, R88 ;  /* 0x000000827858723c */ /* 0x040fea0000041858 */
[--C-:B------:R-:W-:Y:S01]  /*d050*/  FFMA.FTZ R128, R20, UR4, -R167.reuse ;  /* 0x0000000414807c23 */ /* 0x100fe200080108a7 */
[C---:B-----5:R-:W-:Y:S03]  /*d060*/  HMMA.16816.F32.BF16 R92, R120.reuse, R132, R92 ;  /* 0x00000084785c723c */ /* 0x060fe6000004185c */
[----:B------:R-:W3:Y:S02]  /*d070*/  MUFU.EX2 R210, R128 ;  /* 0x0000008000d27308 */ /* 0x000ee40000000800 */
[----:B------:R-:W-:Y:S01]  /*d080*/  LOP3.LUT R117, R125, 0xff, RZ, 0xc0, !PT ;  /* 0x000000ff7d757812 */ /* 0x000fe200078ec0ff */
[C---:B------:R-:W-:Y:S05]  /*d090*/  HMMA.16816.F32.BF16 R96, R120.reuse, R134, R96 ;  /* 0x000000867860723c */ /* 0x040fea0000041860 */
[----:B------:R-:W-:Y:S01]  /*d0a0*/  SHF.R.U32.HI R125, RZ, 0x18, R142 ;  /* 0x00000018ff7d7819 */ /* 0x000fe2000001168e */
[----:B------:R-:W-:Y:S01]  /*d0b0*/  FFMA.FTZ R132, R23, UR4, -R118 ;  /* 0x0000000417847c23 */ /* 0x000fe20008010876 */
[----:B------:R-:W-:Y:S01]  /*d0c0*/  PRMT R140, R117, 0x5410, R124 ;  /* 0x00005410758c7816 */ /* 0x000fe2000000007c */
[----:B------:R-:W-:Y:S01]  /*d0d0*/  FFMA.FTZ R133, R31, UR4, -R118 ;  /* 0x000000041f857c23 */ /* 0x000fe20008010876 */
[----:B------:R-:W-:Y:S01]  /*d0e0*/  ISETP.LE.U32.AND P0, PT, R125, UR12, PT ;  /* 0x0000000c7d007c0c */ /* 0x000fe2000bf03070 */
[----:B------:R4:W5:Y:S01]  /*d0f0*/  MUFU.EX2 R207, R132 ;  /* 0x0000008400cf7308 */ /* 0x0009620000000800 */
[----:B------:R-:W1:Y:S01]  /*d100*/  LDSM.16.MT88.4 R124, [R178+0x10800] ;  /* 0x01080000b27c783b */ /* 0x000e620000004200 */
[----:B------:R-:W-:Y:S01]  /*d110*/  FFMA.FTZ R134, R32, UR4, -R167 ;  /* 0x0000000420867c23 */ /* 0x000fe200080108a7 */
[--C-:B------:R-:W-:Y:S02]  /*d120*/  SHF.R.U32.HI R117, RZ, 0x10, R136.reuse ;  /* 0x00000010ff757819 */ /* 0x100fe40000011688 */
[----:B------:R-:W-:Y:S02]  /*d130*/  SHF.R.U32.HI R136, RZ, 0x18, R136 ;  /* 0x00000018ff887819 */ /* 0x000fe40000011688 */
[----:B---3--:R-:W-:Y:S02]  /*d140*/  F2FP.BF16.F32.PACK_AB R149, R209, R210 ;  /* 0x000000d2d195723e */ /* 0x008fe400000010ff */
[----:B------:R-:W3:Y:S01]  /*d150*/  LDSM.16.MT88.4 R128, [R180+0x10800] ;  /* 0x01080000b480783b */ /* 0x000ee20000004200 */
[----:B------:R-:W-:Y:S02]  /*d160*/  LOP3.LUT R20, R144, 0xff, RZ, 0xc0, !PT ;  /* 0x000000ff90147812 */ /* 0x000fe400078ec0ff */
[----:B------:R-:W-:Y:S01]  /*d170*/  PRMT R148, R149, 0x7632, R148 ;  /* 0x0000763295947816 */ /* 0x000fe20000000094 */
[----:B------:R-:W-:Y:S01]  /*d180*/  @!P5 HFMA2.BF16_V2 R252, -RZ.H0_H0, RZ.H0_H0, -R149.H0_H0 ;  /* 0x200000fffffcd231 */ /* 0x000fe20000340995 */
[----:B------:R-:W-:Y:S02]  /*d190*/  ISETP.LE.U32.AND P3, PT, R20, UR12, PT ;  /* 0x0000000c14007c0c */ /* 0x000fe4000bf63070 */
[----:B------:R-:W-:Y:S01]  /*d1a0*/  LOP3.LUT R20, R139, 0xffff, RZ, 0xc0, !PT ;  /* 0x0000ffff8b147812 */ /* 0x000fe200078ec0ff */
[----:B----4-:R-:W-:Y:S01]  /*d1b0*/  FFMA.FTZ R132, R30, UR4, -R118 ;  /* 0x000000041e847c23 */ /* 0x010fe20008010876 */
[----:B-----5:R-:W-:Y:S02]  /*d1c0*/  F2FP.BF16.F32.PACK_AB R147, R207, R208 ;  /* 0x000000d0cf93723e */ /* 0x020fe400000010ff */
[----:B------:R-:W-:Y:S02]  /*d1d0*/  SHF.R.U32.HI R20, RZ, 0x8, R20 ;  /* 0x00000008ff147819 */ /* 0x000fe40000011614 */
[----:B------:R-:W-:Y:S02]  /*d1e0*/  PRMT R146, R147, 0x7632, R146 ;  /* 0x0000763293927816 */ /* 0x000fe40000000092 */
[----:B------:R-:W-:Y:S02]  /*d1f0*/  PRMT R138, R138, 0x5410, R20 ;  /* 0x000054108a8a7816 */ /* 0x000fe40000000014 */
[----:B------:R-:W4:Y:S01]  /*d200*/  LDSM.16.MT88.4 R20, [R179+0x10800] ;  /* 0x01080000b314783b */ /* 0x000f220000004200 */
[----:B------:R-:W-:Y:S01]  /*d210*/  @!P3 HFMA2.BF16_V2 R240, -RZ.H0_H0, RZ.H0_H0, -R155.H0_H0 ;  /* 0x200000fffff0b231 */ /* 0x000fe2000034099b */
[----:B------:R-:W-:Y:S01]  /*d220*/  LOP3.LUT R117, R117, 0xff, RZ, 0xc0, !PT ;  /* 0x000000ff75757812 */ /* 0x000fe200078ec0ff */
[----:B------:R-:W-:Y:S03]  /*d230*/  @!P0 HFMA2.BF16_V2 R238, -RZ.H0_H0, RZ.H0_H0, -R146.H0_H0 ;  /* 0x200000ffffee8231 */ /* 0x000fe60000340992 */
[----:B------:R-:W-:Y:S02]  /*d240*/  @!P3 PRMT R155, R240, 0x5410, RZ ;  /* 0x00005410f09bb816 */ /* 0x000fe400000000ff */
[----:B------:R-:W-:Y:S02]  /*d250*/  ISETP.LE.U32.AND P2, PT, R117, UR12, PT ;  /* 0x0000000c75007c0c */ /* 0x000fe4000bf43070 */
[--C-:B------:R-:W-:Y:S01]  /*d260*/  SHF.R.U32.HI R117, RZ, 0x10, R139.reuse ;  /* 0x00000010ff757819 */ /* 0x100fe2000001168b */
[----:B------:R-:W-:Y:S01]  /*d270*/  STG.E.U16 desc[UR20][R170.64+0x30], R155 ;  /* 0x0000309baa007986 */ /* 0x000fe2000c101514 */
[----:B------:R-:W-:Y:S02]  /*d280*/  SHF.R.U32.HI R139, RZ, 0x18, R139 ;  /* 0x00000018ff8b7819 */ /* 0x000fe4000001168b */
[----:B------:R-:W-:Y:S01]  /*d290*/  LOP3.LUT R117, R117, 0xff, RZ, 0xc0, !PT ;  /* 0x000000ff75757812 */ /* 0x000fe200078ec0ff */
[C---:B-1----:R-:W-:Y:S03]  /*d2a0*/  HMMA.16816.F32.BF16 R100, R120.reuse, R124, R100 ;  /* 0x0000007c7864723c */ /* 0x042fe60000041864 */
[----:B------:R-:W-:Y:S02]  /*d2b0*/  PRMT R139, R117, 0x5410, R139 ;  /* 0x00005410758b7816 */ /* 0x000fe4000000008b */
[----:B------:R-:W-:Y:S01]  /*d2c0*/  SHF.R.U32.HI R117, RZ, 0x10, R142 ;  /* 0x00000010ff757819 */ /* 0x000fe2000001168e */
[C---:B------:R-:W-:Y:S05]  /*d2d0*/  HMMA.16816.F32.BF16 R104, R120.reuse, R126, R104 ;  /* 0x0000007e7868723c */ /* 0x040fea0000041868 */
[----:B------:R-:W-:Y:S01]  /*d2e0*/  LOP3.LUT R117, R117, 0xff, RZ, 0xc0, !PT ;  /* 0x000000ff75757812 */ /* 0x000fe200078ec0ff */
[C---:B---3--:R-:W-:Y:S03]  /*d2f0*/  HMMA.16816.F32.BF16 R108, R120.reuse, R128, R108 ;  /* 0x00000080786c723c */ /* 0x048fe6000004186c */
[----:B------:R-:W-:Y:S02]  /*d300*/  ISETP.LE.U32.AND P3, PT, R117, UR12, PT ;  /* 0x0000000c75007c0c */ /* 0x000fe4000bf63070 */
[--C-:B------:R-:W-:Y:S01]  /*d310*/  FFMA.FTZ R117, R25, UR4, -R167.reuse ;  /* 0x0000000419757c23 */ /* 0x100fe200080108a7 */
[C---:B------:R-:W-:Y:S03]  /*d320*/  HMMA.16816.F32.BF16 R12, R120.reuse, R130, R12 ;  /* 0x00000082780c723c */ /* 0x040fe6000004180c */
[----:B------:R1:W3:Y:S02]  /*d330*/  MUFU.EX2 R205, R117 ;  /* 0x0000007500cd7308 */ /* 0x0002e40000000800 */
[----:B------:R-:W-:Y:S01]  /*d340*/  LOP3.LUT R25, R142, 0xffff, RZ, 0xc0, !PT ;  /* 0x0000ffff8e197812 */ /* 0x000fe200078ec0ff */
[----:B------:R-:W-:Y:S01]  /*d350*/  FFMA.FTZ R129, R28, UR4, -R167 ;  /* 0x000000041c817c23 */ /* 0x000fe200080108a7 */
[C---:B----4-:R-:W-:Y:S04]  /*d360*/  HMMA.16816.F32.BF16 R16, R120.reuse, R20, R16 ;  /* 0x000000147810723c */ /* 0x050fe80000041810 */
[----:B------:R-:W-:Y:S01]  /*d370*/  IMAD.MOV.U32 R130, RZ, RZ, R203 ;  /* 0x000000ffff827224 */ /* 0x000fe200078e00cb */
[----:B------:R-:W-:Y:S01]  /*d380*/  SHF.R.U32.HI R25, RZ, 0x8, R25 ;  /* 0x00000008ff197819 */ /* 0x000fe20000011619 */
[----:B------:R-:W-:Y:S01]  /*d390*/  HMMA.16816.F32.BF16 R112, R120, R22, R112 ;  /* 0x000000167870723c */ /* 0x000fe20000041870 */
[----:B------:R-:W-:Y:S01]  /*d3a0*/  MUFU.EX2 R203, R27 ;  /* 0x0000001b00cb7308 */ /* 0x000fe20000000800 */
[----:B------:R-:W-:Y:S03]  /*d3b0*/  LDSM.16.MT88.4 R120, [R177+0xf000] ;  /* 0x00f00000b178783b */ /* 0x000fe60000004200 */
[----:B------:R-:W-:Y:S01]  /*d3c0*/  IMAD.MOV.U32 R28, RZ, RZ, R151 ;  /* 0x000000ffff1c7224 */ /* 0x000fe200078e0097 */
[--C-:B------:R-:W-:Y:S01]  /*d3d0*/  HSET2.LE.AND R21, R139, R172.reuse, PT ;  /* 0x000000ac8b157233 */ /* 0x100fe20003803000 */
[--C-:B------:R-:W-:Y:S01]  /*d3e0*/  FFMA.FTZ R131, R29, UR4, -R167.reuse ;  /* 0x000000041d837c23 */ /* 0x100fe200080108a7 */
[----:B-1----:R-:W-:Y:S03]  /*d3f0*/  PRMT R117, R149, 0x5410, R148 ;  /* 0x0000541095757816 */ /* 0x002fe60000000094 */
[----:B------:R-:W-:Y:S01]  /*d400*/  @!P5 PRMT R149, R252, 0x5410, RZ ;  /* 0x00005410fc95d816 */ /* 0x000fe200000000ff */
[----:B------:R-:W-:Y:S01]  /*d410*/  FFMA.FTZ R151, R34, UR4, -R118 ;  /* 0x0000000422977c23 */ /* 0x000fe20008010876 */
[----:B---3--:R-:W-:Y:S01]  /*d420*/  F2FP.BF16.F32.PACK_AB R142, R205, R206 ;  /* 0x000000cecd8e723e */ /* 0x008fe200000010ff */
[----:B------:R-:W-:Y:S01]  /*d430*/  FFMA.FTZ R167, R33, UR4, -R167 ;  /* 0x0000000421a77c23 */ /* 0x000fe200080108a7 */
[--C-:B------:R-:W-:Y:S01]  /*d440*/  HSET2.LE.AND R20, R138, R172.reuse, PT ;  /* 0x000000ac8a147233 */ /* 0x100fe20003803000 */
[----:B------:R-:W-:Y:S01]  /*d450*/  IMAD.MOV.U32 R138, RZ, RZ, R28 ;  /* 0x000000ffff8a7224 */ /* 0x000fe200078e001c */
[----:B------:R-:W-:Y:S01]  /*d460*/  PRMT R143, R142, 0x7632, R143 ;  /* 0x000076328e8f7816 */ /* 0x000fe2000000008f */
[----:B------:R-:W-:Y:S01]  /*d470*/  LDSM.16.MT88.4 R28, [R180+0xd000] ;  /* 0x00d00000b41c783b */ /* 0x000fe20000004200 */
[--C-:B------:R-:W-:Y:S01]  /*d480*/  HSET2.LE.AND R22, R141, R172.reuse, PT ;  /* 0x000000ac8d167233 */ /* 0x100fe20003803000 */
[----:B------:R-:W-:Y:S01]  /*d490*/  FFMA.FTZ R118, R35, UR4, -R118 ;  /* 0x0000000423767c23 */ /* 0x000fe20008010876 */
[----:B------:R-:W-:Y:S01]  /*d4a0*/  HSET2.LE.AND R23, R140, R172, PT ;  /* 0x000000ac8c177233 */ /* 0x000fe20003803000 */
[----:B------:R-:W-:Y:S01]  /*d4b0*/  @!P3 HFMA2.BF16_V2 R236, -RZ.H0_H0, RZ.H0_H0, -R147.H0_H0 ;  /* 0x200000ffffecb231 */ /* 0x000fe20000340993 */
[----:B------:R-:W-:Y:S01]  /*d4c0*/  LOP3.LUT R20, R20, R117, RZ, 0xc0, !PT ;  /* 0x0000007514147212 */ /* 0x000fe200078ec0ff */
[----:B------:R-:W-:Y:S01]  /*d4d0*/  @!P6 HFMA2.BF16_V2 R228, -RZ.H0_H0, RZ.H0_H0, -R142.H0_H0 ;  /* 0x200000ffffe4e231 */ /* 0x000fe2000034098e */
[----:B------:R-:W-:Y:S01]  /*d4e0*/  MUFU.EX2 R151, R151 ;  /* 0x0000009700977308 */ /* 0x000fe20000000800 */
[----:B------:R-:W-:Y:S01]  /*d4f0*/  LDSM.16.MT88.4 R32, [R179+0xd000] ;  /* 0x00d00000b320783b */ /* 0x000fe20000004200 */
[----:B--2---:R-:W-:Y:S07]  /*d500*/  @!P4 HFMA2.BF16_V2 R204, -RZ.H0_H0, RZ.H0_H0, -R154.H0_H0 ;  /* 0x200000ffffccc231 */ /* 0x004fee000034099a */
[----:B------:R1:W-:Y:S01]  /*d510*/  @!P4 STL.S16 [R1], R204 ;  /* 0x000000cc0100c387 */ /* 0x0003e20000100600 */
[----:B------:R-:W-:Y:S03]  /*d520*/  PRMT R124, R204, 0x7610, R124 ;  /* 0x00007610cc7c7816 */ /* 0x000fe6000000007c */
[----:B------:R-:W2:Y:S01]  /*d530*/  LDL.LU R135, [R1+0x10] ;  /* 0x0000100001877983 */ /* 0x000ea20000300800 */
[----:B------:R-:W-:Y:S02]  /*d540*/  @!P4 PRMT R154, R124, 0x5410, RZ ;  /* 0x000054107c9ac816 */ /* 0x000fe400000000ff */
[----:B------:R-:W-:Y:S01]  /*d550*/  ISETP.LE.U32.AND P4, PT, R24, UR12, PT ;  /* 0x0000000c18007c0c */ /* 0x000fe2000bf83070 */
[----:B------:R-:W3:Y:S01]  /*d560*/  LDL.LU R128, [R1+0x14] ;  /* 0x0000140001807983 */ /* 0x000ee20000300800 */
[----:B------:R-:W-:Y:S03]  /*d570*/  LOP3.LUT R24, R25, 0xffff, RZ, 0xc0, !PT ;  /* 0x0000ffff19187812 */ /* 0x000fe600078ec0ff */
[----:B------:R-:W4:Y:S01]  /*d580*/  LDSM.16.MT88.4 R124, [R177+0xd000] ;  /* 0x00d00000b17c783b */ /* 0x000f220000004200 */
[----:B------:R-:W-:Y:S07]  /*d590*/  ISETP.LE.U32.AND P5, PT, R24, UR12, PT ;  /* 0x0000000c18007c0c */ /* 0x000fee000bfa3070 */
[----:B------:R-:W-:Y:S01]  /*d5a0*/  STG.E.U16 desc[UR20][R170.64+0x32], R154 ;  /* 0x0000329aaa007986 */ /* 0x000fe2000c101514 */
[----:B------:R-:W-:Y:S03]  /*d5b0*/  @!P4 HFMA2.BF16_V2 R235, -RZ.H0_H0, RZ.H0_H0, -R143.H0_H0 ;  /* 0x200000ffffebc231 */ /* 0x000fe6000034098f */
[----:B------:R-:W-:Y:S01]  /*d5c0*/  STG.E.U16 desc[UR20][R168.64+0x40], R149 ;  /* 0x00004095a8007986 */ /* 0x000fe2000c101514 */
[----:B-1----:R1:W5:Y:S01]  /*d5d0*/  MUFU.EX2 R204, R26 ;  /* 0x0000001a00cc7308 */ /* 0x0023620000000800 */
[----:B------:R-:W-:Y:S05]  /*d5e0*/  @!P5 HFMA2.BF16_V2 R239, -RZ.H0_H0, RZ.H0_H0, -R148.H0_H0 ;  /* 0x200000ffffefd231 */ /* 0x000fea0000340994 */
[----:B------:R-:W-:Y:S02]  /*d5f0*/  @!P5 PRMT R148, R239, 0x5410, RZ ;  /* 0x00005410ef94d816 */ /* 0x000fe400000000ff */
[----:B------:R-:W-:Y:S03]  /*d600*/  ISETP.LE.U32.AND P5, PT, R136, UR12, PT ;  /* 0x0000000c88007c0c */ /* 0x000fe6000bfa3070 */
[----:B------:R-:W-:Y:S04]  /*d610*/  STG.E.U16 desc[UR20][R168.64+0x42], R148 ;  /* 0x00004294a8007986 */ /* 0x000fe8000c101514 */
[----:B-1----:R-:W1:Y:S01]  /*d620*/  LDSM.16.MT88.4 R24, [R178+0xd000] ;  /* 0x00d00000b218783b */ /* 0x002e620000004200 */
[----:B-----5:R-:W-:Y:S04]  /*d630*/  F2FP.BF16.F32.PACK_AB R145, R203, R204 ;  /* 0x000000cccb91723e */ /* 0x020fe800000010ff */
[----:B------:R-:W-:Y:S01]  /*d640*/  PRMT R144, R145, 0x7632, R144 ;  /* 0x0000763291907816 */ /* 0x000fe20000000090 */
[----:B------:R-:W-:Y:S04]  /*d650*/  @!P2 HFMA2.BF16_V2 R227, -RZ.H0_H0, RZ.H0_H0, -R145.H0_H0 ;  /* 0x200000ffffe3a231 */ /* 0x000fe80000340991 */
[----:B------:R-:W-:Y:S02]  /*d660*/  @!P5 HFMA2.BF16_V2 R234, -RZ.H0_H0, RZ.H0_H0, -R144.H0_H0 ;  /* 0x200000ffffead231 */ /* 0x000fe40000340990 */
[----:B---3--:R-:W-:Y:S01]  /*d670*/  FFMA.FTZ R2, R2, R128, R201 ;  /* 0x0000008002027223 */ /* 0x008fe200000100c9 */
[----:B--2---:R-:W-:Y:S01]  /*d680*/  FFMA.FTZ R128, R0, R135, R200 ;  /* 0x0000008700807223 */ /* 0x004fe200000100c8 */
[----:B------:R-:W-:Y:S01]  /*d690*/  PRMT R0, R147, 0x5410, R146 ;  /* 0x0000541093007816 */ /* 0x000fe20000000092 */
[----:B------:R3:W2:Y:S01]  /*d6a0*/  LDL.S16 R135, [R1+0x8] ;  /* 0x0000080001877983 */ /* 0x0006a20000100600 */
[----:B------:R-:W-:Y:S01]  /*d6b0*/  @!P3 PRMT R147, R236, 0x5410, RZ ;  /* 0x00005410ec93b816 */ /* 0x000fe200000000ff */
[----:B------:R-:W-:Y:S01]  /*d6c0*/  FADD.FTZ R2, R202, R2 ;  /* 0x00000002ca027221 */ /* 0x000fe20000010000 */
[----:B------:R-:W-:Y:S01]  /*d6d0*/  LOP3.LUT R21, R21, R0, RZ, 0xc0, !PT ;  /* 0x0000000015157212 */ /* 0x000fe200078ec0ff */
[----:B------:R-:W-:Y:S01]  /*d6e0*/  MUFU.EX2 R202, R131 ;  /* 0x0000008300ca7308 */ /* 0x000fe20000000800 */
[----:B------:R-:W-:Y:S01]  /*d6f0*/  PRMT R0, R142, 0x5410, R143 ;  /* 0x000054108e007816 */ /* 0x000fe2000000008f */
[----:B------:R-:W-:Y:S01]  /*d700*/  STG.E.U16 desc[UR20][R170.64+0x40], R147 ;  /* 0x00004093aa007986 */ /* 0x000fe2000c101514 */
[----:B------:R-:W-:Y:S01]  /*d710*/  @!P6 PRMT R142, R228, 0x5410, RZ ;  /* 0x00005410e48ee816 */ /* 0x000fe200000000ff */
[----:B------:R-:W-:Y:S01]  /*d720*/  IMAD.MOV.U32 R200, RZ, RZ, R130 ;  /* 0x000000ffffc87224 */ /* 0x000fe200078e0082 */
[----:B------:R-:W-:Y:S01]  /*d730*/  LOP3.LUT R22, R22, R0, RZ, 0xc0, !PT ;  /* 0x0000000016167212 */ /* 0x000fe200078ec0ff */
[----:B------:R-:W-:Y:S01]  /*d740*/  FADD.FTZ R130, R175, R2 ;  /* 0x00000002af827221 */ /* 0x000fe20000010000 */
[----:B------:R-:W-:Y:S03]  /*d750*/  PRMT R0, R145, 0x5410, R144 ;  /* 0x0000541091007816 */ /* 0x000fe60000000090 */
[----:B------:R-:W-:Y:S01]  /*d760*/  MUFU.EX2 R175, R133 ;  /* 0x0000008500af7308 */ /* 0x000fe20000000800 */
[----:B------:R-:W-:Y:S01]  /*d770*/  @!P2 PRMT R145, R227, 0x5410, RZ ;  /* 0x00005410e391a816 */ /* 0x000fe200000000ff */
[----:B------:R-:W-:Y:S01]  /*d780*/  FADD.FTZ R130, R138, R130 ;  /* 0x000000828a827221 */ /* 0x000fe20000010000 */
[----:B------:R-:W-:Y:S01]  /*d790*/  LOP3.LUT R23, R23, R0, RZ, 0xc0, !PT ;  /* 0x0000000017177212 */ /* 0x000fe200078ec0ff */
[----:B------:R-:W-:Y:S01]  /*d7a0*/  LDSM.16.MT88.4 R136, [R180+0xf800] ;  /* 0x00f80000b488783b */ /* 0x000fe20000004200 */
[----:B------:R-:W-:Y:S01]  /*d7b0*/  @!P4 PRMT R143, R235, 0x5410, RZ ;  /* 0x00005410eb8fc816 */ /* 0x000fe200000000ff */
[----:B------:R-:W-:Y:S01]  /*d7c0*/  FADD.FTZ R128, R223, R128 ;  /* 0x00000080df807221 */ /* 0x000fe20000010000 */
[----:B------:R-:W-:Y:S03]  /*d7d0*/  @!P5 PRMT R144, R234, 0x5410, RZ ;  /* 0x00005410ea90d816 */ /* 0x000fe600000000ff */
[----:B------:R-:W5:Y:S01]  /*d7e0*/  MUFU.EX2 R201, R129 ;  /* 0x0000008100c97308 */ /* 0x000f620000000800 */
[----:B------:R-:W-:Y:S01]  /*d7f0*/  @!P0 PRMT R146, R238, 0x5410, RZ ;  /* 0x00005410ee928816 */ /* 0x000fe200000000ff */
[C---:B----4-:R-:W-:Y:S04]  /*d800*/  HMMA.16816.F32.BF16 R4, R20.reuse, R124, R4 ;  /* 0x0000007c1404723c */ /* 0x050fe80000041804 */
[----:B------:R-:W-:Y:S02]  /*d810*/  STG.E.U16 desc[UR20][R170.64+0x42], R146 ;  /* 0x00004292aa007986 */ /* 0x000fe4000c101514 */
[C---:B------:R-:W-:Y:S02]  /*d820*/  HMMA.16816.F32.BF16 R8, R20.reuse, R126, R8 ;  /* 0x0000007e1408723c */ /* 0x040fe40000041808 */
[----:B------:R-:W-:Y:S03]  /*d830*/  STG.E.U16 desc[UR20][R168.64+0x50], R142 ;  /* 0x0000508ea8007986 */ /* 0x000fe6000c101514 */
[----:B------:R-:W-:Y:S01]  /*d840*/  IMAD.WIDE.U32 R124, R173, -0x2daee0ad, RZ ;  /* 0xd2511f53ad7c7825 */ /* 0x000fe200078e00ff */
[C---:B-1----:R-:W-:Y:S01]  /*d850*/  HMMA.16816.F32.BF16 R36, R20.reuse, R24, R36 ;  /* 0x000000181424723c */ /* 0x042fe20000041824 */
[----:B------:R-:W-:Y:S01]  /*d860*/  STG.E.U16 desc[UR20][R168.64+0x52], R143 ;  /* 0x0000528fa8007986 */ /* 0x000fe2000c101514 */
[----:B------:R-:W-:Y:S03]  /*d870*/  MUFU.EX2 R173, R167 ;  /* 0x000000a700ad7308 */ /* 0x000fe60000000800 */
[----:B------:R-:W-:Y:S01]  /*d880*/  STG.E.U16 desc[UR20][R170.64+0x50], R145 ;  /* 0x00005091aa007986 */ /* 0x000fe2000c101514 */
[C---:B------:R-:W-:Y:S03]  /*d890*/  HMMA.16816.F32.BF16 R40, R20.reuse, R26, R40 ;  /* 0x0000001a1428723c */ /* 0x040fe60000041828 */
[----:B------:R-:W1:Y:S02]  /*d8a0*/  LDSM.16.MT88.4 R24, [R178+0xf000] ;  /* 0x00f00000b218783b */ /* 0x000e640000004200 */
[----:B-----5:R-:W-:Y:S01]  /*d8b0*/  F2FP.BF16.F32.PACK_AB R141, R202, R201 ;  /* 0x000000c9ca8d723e */ /* 0x020fe200000010ff */
[C---:B------:R-:W-:Y:S05]  /*d8c0*/  HMMA.16816.F32.BF16 R44, R20.reuse, R28, R44 ;  /* 0x0000001c142c723c */ /* 0x040fea000004182c */
[----:B------:R-:W-:Y:S01]  /*d8d0*/  STG.E.U16 desc[UR20][R170.64+0x52], R144 ;  /* 0x00005290aa007986 */ /* 0x000fe2000c101514 */
[C---:B------:R-:W-:Y:S03]  /*d8e0*/  HMMA.16816.F32.BF16 R48, R20.reuse, R30, R48 ;  /* 0x0000001e1430723c */ /* 0x040fe60000041830 */
[----:B------:R-:W4:Y:S02]  /*d8f0*/  LDSM.16.MT88.4 R28, [R180+0xf000] ;  /* 0x00f00000b41c783b */ /* 0x000f240000004200 */
[----:B------:R-:W-:Y:S01]  /*d900*/  FADD.FTZ R129, R200, R128 ;  /* 0x00000080c8817221 */ /* 0x000fe20000010000 */
[C---:B------:R-:W-:Y:S01]  /*d910*/  HMMA.16816.F32.BF16 R52, R20.reuse, R32, R52 ;  /* 0x000000201434723c */ /* 0x040fe20000041834 */
[----:B------:R-:W5:Y:S04]  /*d920*/  MUFU.EX2 R200, R132 ;  /* 0x0000008400c87308 */ /* 0x000f680000000800 */
[----:B------:R-:W-:Y:S01]  /*d930*/  FADD.FTZ R129, R174, R129 ;  /* 0x00000081ae817221 */ /* 0x000fe20000010000 */
[C---:B------:R-:W-:Y:S01]  /*d940*/  HMMA.16816.F32.BF16 R56, R20.reuse, R34, R56 ;  /* 0x000000221438723c */ /* 0x040fe20000041838 */
[----:B------:R-:W3:Y:S04]  /*d950*/  LDSM.16.MT88.4 R32, [R179+0xf000] ;  /* 0x00f00000b320783b */ /* 0x000ee80000004200 */
[----:B------:R-:W5:Y:S01]  /*d960*/  MUFU.EX2 R174, R134 ;  /* 0x0000008600ae7308 */ /* 0x000f620000000800 */
[----:B------:R-:W-:Y:S01]  /*d970*/  PRMT R140, R141, 0x7632, R140 ;  /* 0x000076328d8c7816 */ /* 0x000fe2000000008c */
[C---:B------:R-:W-:Y:S04]  /*d980*/  HMMA.16816.F32.BF16 R60, R20.reuse, R120, R60 ;  /* 0x00000078143c723c */ /* 0x040fe8000004183c */
[----:B------:R-:W-:Y:S02]  /*d990*/  LOP3.LUT R128, R124, 0xff, RZ, 0xc0, !PT ;  /* 0x000000ff7c807812 */ /* 0x000fe400078ec0ff */
[C---:B------:R-:W-:Y:S01]  /*d9a0*/  HMMA.16816.F32.BF16 R64, R20.reuse, R122, R64 ;  /* 0x0000007a1440723c */ /* 0x040fe20000041840 */
[----:B------:R-:W5:Y:S04]  /*d9b0*/  LDSM.16.MT88.4 R120, [R177+0x11000] ;  /* 0x01100000b178783b */ /* 0x000f680000004200 */
[----:B------:R-:W-:Y:S01]  /*d9c0*/  LOP3.LUT R0, R125, UR16, R150, 0x96, !PT ;  /* 0x000000107d007c12 */ /* 0x000fe2000f8e9696 */
[C---:B-1----:R-:W-:Y:S05]  /*d9d0*/  HMMA.16816.F32.BF16 R68, R20.reuse, R24, R68 ;  /* 0x000000181444723c */ /* 0x042fea0000041844 */
[----:B------:R-:W-:Y:S01]  /*d9e0*/  LOP3.LUT R2, R0, 0xff, RZ, 0xc0, !PT ;  /* 0x000000ff00027812 */ /* 0x000fe200078ec0ff */
[C---:B------:R-:W-:Y:S03]  /*d9f0*/  HMMA.16816.F32.BF16 R72, R20.reuse, R26, R72 ;  /* 0x0000001a1448723c */ /* 0x040fe60000041848 */
[----:B------:R-:W-:Y:S02]  /*da00*/  ISETP.LE.U32.AND P3, PT, R2, UR12, PT ;  /* 0x0000000c02007c0c */ /* 0x000fe4000bf63070 */
[----:B------:R-:W-:Y:S01]  /*da10*/  LOP3.LUT R25, R0, 0xffff, RZ, 0xc0, !PT ;  /* 0x0000ffff00197812 */ /* 0x000fe200078ec0ff */
[C---:B----4-:R-:W-:Y:S05]  /*da20*/  HMMA.16816.F32.BF16 R76, R20.reuse, R28, R76 ;  /* 0x0000001c144c723c */ /* 0x050fea000004184c */
[--C-:B------:R-:W-:Y:S01]  /*da30*/  SHF.R.U32.HI R2, RZ, 0x10, R0.reuse ;  /* 0x00000010ff027819 */ /* 0x100fe20000011600 */
[C---:B------:R-:W-:Y:S01]  /*da40*/  HMMA.16816.F32.BF16 R80, R20.reuse, R30, R80 ;  /* 0x0000001e1450723c */ /* 0x040fe20000041850 */
[----:B------:R-:W-:Y:S04]  /*da50*/  LDSM.16.MT88.4 R28, [R180+0x11000] ;  /* 0x01100000b41c783b */ /* 0x000fe80000004200 */
[----:B------:R-:W-:Y:S01]  /*da60*/  SHF.R.U32.HI R117, RZ, 0x18, R0 ;  /* 0x00000018ff757819 */ /* 0x000fe20000011600 */
[C---:B---3--:R-:W-:Y:S03]  /*da70*/  HMMA.16816.F32.BF16 R84, R20.reuse, R32, R84 ;  /* 0x000000201454723c */ /* 0x048fe60000041854 */
[----:B------:R-:W-:Y:S02]  /*da80*/  ISETP.LE.U32.AND P6, PT, R117, UR12, PT ;  /* 0x0000000c75007c0c */ /* 0x000fe4000bfc3070 */
[--C-:B------:R-:W-:Y:S01]  /*da90*/  SHF.R.U32.HI R0, RZ, 0x10, R124.reuse ;  /* 0x00000010ff007819 */ /* 0x100fe2000001167c */
[C---:B------:R-:W-:Y:S05]  /*daa0*/  HMMA.16816.F32.BF16 R88, R20.reuse, R34, R88 ;  /* 0x000000221458723c */ /* 0x040fea0000041858 */
[----:B------:R-:W-:Y:S01]  /*dab0*/  SHF.R.U32.HI R25, RZ, 0x8, R25 ;  /* 0x00000008ff197819 */ /* 0x000fe20000011619 */
[C---:B-----5:R-:W-:Y:S05]  /*dac0*/  HMMA.16816.F32.BF16 R92, R20.reuse, R120, R92 ;  /* 0x00000078145c723c */ /* 0x060fea000004185c */
[----:B------:R-:W-:Y:S01]  /*dad0*/  LOP3.LUT R24, R0, 0xff, RZ, 0xc0, !PT ;  /* 0x000000ff00187812 */ /* 0x000fe200078ec0ff */
[C---:B------:R-:W-:Y:S03]  /*dae0*/  HMMA.16816.F32.BF16 R96, R20.reuse, R122, R96 ;  /* 0x0000007a1460723c */ /* 0x040fe60000041860 */
[----:B------:R-:W-:Y:S02]  /*daf0*/  ISETP.LE.U32.AND P2, PT, R24, UR12, PT ;  /* 0x0000000c18007c0c */ /* 0x000fe4000bf43070 */
[----:B------:R-:W-:Y:S02]  /*db00*/  LOP3.LUT R0, R25, 0xffff, RZ, 0xc0, !PT ;  /* 0x0000ffff19007812 */ /* 0x000fe400078ec0ff */
[----:B------:R-:W1:Y:S01]  /*db10*/  LDSM.16.MT88.4 R24, [R178+0x11000] ;  /* 0x01100000b218783b */ /* 0x000e620000004200 */
[----:B------:R-:W-:Y:S02]  /*db20*/  LOP3.LUT R117, R124, 0xff, RZ, 0xc0, !PT ;  /* 0x000000ff7c757812 */ /* 0x000fe400078ec0ff */
[----:B------:R-:W-:Y:S02]  /*db30*/  ISETP.LE.U32.AND P5, PT, R0, UR12, PT ;  /* 0x0000000c00007c0c */ /* 0x000fe4000bfa3070 */
[----:B------:R-:W-:Y:S02]  /*db40*/  ISETP.LE.U32.AND P4, PT, R117, UR12, PT ;  /* 0x0000000c75007c0c */ /* 0x000fe4000bf83070 */
[----:B------:R-:W-:Y:S02]  /*db50*/  LOP3.LUT R117, R124, 0xffff, RZ, 0xc0, !PT ;  /* 0x0000ffff7c757812 */ /* 0x000fe400078ec0ff */
[----:B------:R-:W-:Y:S02]  /*db60*/  LOP3.LUT R2, R2, 0xff, RZ, 0xc0, !PT ;  /* 0x000000ff02027812 */ /* 0x000fe400078ec0ff */
[----:B------:R-:W-:Y:S02]  /*db70*/  SHF.R.U32.HI R0, RZ, 0x10, R124 ;  /* 0x00000010ff007819 */ /* 0x000fe4000001167c */
[----:B------:R-:W-:Y:S02]  /*db80*/  SHF.R.U32.HI R32, RZ, 0x8, R117 ;  /* 0x00000008ff207819 */ /* 0x000fe40000011675 */
[----:B------:R-:W-:Y:S01]  /*db90*/  ISETP.LE.U32.AND P0, PT, R2, UR12, PT ;  /* 0x0000000c02007c0c */ /* 0x000fe2000bf03070 */
[----:B------:R-:W-:Y:S01]  /*dba0*/  @!P5 HFMA2.BF16_V2 R247, -RZ.H0_H0, RZ.H0_H0, -R140.H0_H0 ;  /* 0x200000fffff7d231 */ /* 0x000fe2000034098c */
[----:B------:R-:W-:Y:S02]  /*dbb0*/  LOP3.LUT R2, R125, UR16, R150, 0x96, !PT ;  /* 0x000000107d027c12 */ /* 0x000fe4000f8e9696 */
[--C-:B------:R-:W-:Y:S01]  /*dbc0*/  SHF.R.U32.HI R127, RZ, 0x18, R124.reuse ;  /* 0x00000018ff7f7819 */ /* 0x100fe2000001167c */
[----:B------:R3:W4:Y:S01]  /*dbd0*/  MUFU.EX2 R150, R118 ;  /* 0x0000007600967308 */ /* 0x0007220000000800 */
[----:B------:R-:W-:Y:S02]  /*dbe0*/  LOP3.LUT R125, R124, 0xffff, RZ, 0xc0, !PT ;  /* 0x0000ffff7c7d7812 */ /* 0x000fe400078ec0ff */
[----:B------:R-:W-:Y:S02]  /*dbf0*/  SHF.R.U32.HI R126, RZ, 0x18, R124 ;  /* 0x00000018ff7e7819 */ /* 0x000fe4000001167c */
[----:B------:R-:W-:Y:S02]  /*dc00*/  PRMT R124, R141, 0x5410, R140 ;  /* 0x000054108d7c7816 */ /* 0x000fe4000000008c */
[----:B------:R-:W-:Y:S02]  /*dc10*/  LOP3.LUT R0, R0, 0xff, RZ, 0xc0, !PT ;  /* 0x000000ff00007812 */ /* 0x000fe400078ec0ff */
[----:B------:R-:W-:Y:S02]  /*dc20*/  PRMT R128, R128, 0x5410, R32 ;  /* 0x0000541080807816 */ /* 0x000fe40000000020 */
[----:B------:R-:W-:Y:S02]  /*dc30*/  PRMT R126, R0, 0x5410, R126 ;  /* 0x00005410007e7816 */ /* 0x000fe4000000007e */
[C---:B------:R-:W-:Y:S02]  /*dc40*/  LOP3.LUT R120, R2.reuse, 0xffff, RZ, 0xc0, !PT ;  /* 0x0000ffff02787812 */ /* 0x040fe400078ec0ff */
[--C-:B------:R-:W-:Y:S02]  /*dc50*/  SHF.R.U32.HI R0, RZ, 0x10, R2.reuse ;  /* 0x00000010ff007819 */ /* 0x100fe40000011602 */
[----:B------:R-:W-:Y:S02]  /*dc60*/  SHF.R.U32.HI R122, RZ, 0x18, R2 ;  /* 0x00000018ff7a7819 */ /* 0x000fe40000011602 */
[----:B------:R-:W-:Y:S01]  /*dc70*/  SHF.R.U32.HI R120, RZ, 0x8, R120 ;  /* 0x00000008ff787819 */ /* 0x000fe20000011678 */
[C---:B-1----:R-:W-:Y:S03]  /*dc80*/  HMMA.16816.F32.BF16 R100, R20.reuse, R24, R100 ;  /* 0x000000181464723c */ /* 0x042fe60000041864 */
[----:B------:R-:W-:Y:S02]  /*dc90*/  LOP3.LUT R117, R2, 0xff, RZ, 0xc0, !PT ;  /* 0x000000ff02757812 */ /* 0x000fe400078ec0ff */
[----:B------:R-:W-:Y:S01]  /*dca0*/  SHF.R.U32.HI R121, RZ, 0x8, R125 ;  /* 0x00000008ff797819 */ /* 0x000fe2000001167d */
[C---:B------:R-:W-:Y:S05]  /*dcb0*/  HMMA.16816.F32.BF16 R104, R20.reuse, R26, R104 ;  /* 0x0000001a1468723c */ /* 0x040fea0000041868 */
[----:B------:R-:W-:Y:S01]  /*dcc0*/  LOP3.LUT R2, R0, 0xff, RZ, 0xc0, !PT ;  /* 0x000000ff00027812 */ /* 0x000fe200078ec0ff */
[C---:B------:R-:W-:Y:S05]  /*dcd0*/  HMMA.16816.F32.BF16 R108, R20.reuse, R28, R108 ;  /* 0x0000001c146c723c */ /* 0x040fea000004186c */
[----:B------:R-:W-:Y:S01]  /*dce0*/  PRMT R117, R117, 0x5410, R120 ;  /* 0x0000541075757816 */ /* 0x000fe20000000078 */
[C---:B------:R-:W-:Y:S01]  /*dcf0*/  HMMA.16816.F32.BF16 R12, R20.reuse, R30, R12 ;  /* 0x0000001e140c723c */ /* 0x040fe2000004180c */
[----:B------:R-:W-:Y:S04]  /*dd00*/  LDSM.16.MT88.4 R28, [R178+0xd800] ;  /* 0x00d80000b21c783b */ /* 0x000fe80000004200 */
[----:B------:R-:W-:Y:S01]  /*dd10*/  LOP3.LUT R0, R121, 0xffff, RZ, 0xc0, !PT ;  /* 0x0000ffff79007812 */ /* 0x000fe200078ec0ff */
[----:B------:R-:W-:Y:S01]  /*dd20*/  FADD.FTZ R125, R211, R129 ;  /* 0x00000081d37d7221 */ /* 0x000fe20000010000 */
[----:B------:R-:W-:Y:S02]  /*dd30*/  PRMT R2, R2, 0x5410, R122 ;  /* 0x0000541002027816 */ /* 0x000fe4000000007a */
[----:B------:R-:W-:Y:S02]  /*dd40*/  LDSM.16.MT88.4 R120, [R177+0xd800] ;  /* 0x00d80000b178783b */ /* 0x000fe40000004200 */
[----:B---3--:R-:W-:Y:S01]  /*dd50*/  F2FP.BF16.F32.PACK_AB R118, R175, R200 ;  /* 0x000000c8af76723e */ /* 0x008fe200000010ff */
[----:B------:R-:W-:Y:S01]  /*dd60*/  FADD.FTZ R160, R213, R125 ;  /* 0x0000007dd5a07221 */ /* 0x000fe20000010000 */
[----:B------:R-:W-:Y:S02]  /*dd70*/  HSET2.LE.AND R24, R117, R172, PT ;  /* 0x000000ac75187233 */ /* 0x000fe40003803000 */
[----:B------:R-:W-:Y:S01]  /*dd80*/  @!P5 PRMT R140, R247, 0x5410, RZ ;  /* 0x00005410f78cd816 */ /* 0x000fe200000000ff */
[----:B------:R-:W-:Y:S01]  /*dd90*/  @!P0 HFMA2.BF16_V2 R226, -RZ.H0_H0, RZ.H0_H0, -R118.H0_H0 ;  /* 0x200000ffffe28231 */ /* 0x000fe20000340976 */
[----:B------:R-:W-:Y:S02]  /*dda0*/  ISETP.LE.U32.AND P5, PT, R0, UR12, PT ;  /* 0x0000000c00007c0c */ /* 0x000fe4000bfa3070 */
[----:B------:R-:W-:Y:S01]  /*ddb0*/  PRMT R117, R118, 0x7632, R117 ;  /* 0x0000763276757816 */ /* 0x000fe20000000075 */
[----:B------:R-:W-:Y:S01]  /*ddc0*/  STG.E.U16 desc[UR20][R168.64+0x62], R140 ;  /* 0x0000628ca8007986 */ /* 0x000fe2000c101514 */
[----:B------:R-:W-:Y:S02]  /*ddd0*/  F2FP.BF16.F32.PACK_AB R0, R173, R174 ;  /* 0x000000aead00723e */ /* 0x000fe400000010ff */
[----:B------:R-:W-:Y:S01]  /*dde0*/  HSET2.LE.AND R26, R128, R172, PT ;  /* 0x000000ac801a7233 */ /* 0x000fe20003803000 */
[----:B------:R-:W-:Y:S01]  /*ddf0*/  @!P6 HFMA2.BF16_V2 R225, -RZ.H0_H0, RZ.H0_H0, -R117.H0_H0 ;  /* 0x200000ffffe1e231 */ /* 0x000fe20000340975 */
[----:B------:R-:W-:Y:S01]  /*de00*/  LOP3.LUT R24, R24, R124, RZ, 0xc0, !PT ;  /* 0x0000007c18187212 */ /* 0x000fe200078ec0ff */
[----:B------:R-:W-:Y:S01]  /*de10*/  @!P4 HFMA2.BF16_V2 R224, -RZ.H0_H0, RZ.H0_H0, -R0.H0_H0 ;  /* 0x200000ffffe0c231 */ /* 0x000fe20000340900 */
[--C-:B------:R-:W-:Y:S02]  /*de20*/  HSET2.LE.AND R25, R2, R172.reuse, PT ;  /* 0x000000ac02197233 */ /* 0x100fe40003803000 */
[----:B------:R-:W-:Y:S02]  /*de30*/  PRMT R124, R118, 0x5410, R117 ;  /* 0x00005410767c7816 */ /* 0x000fe40000000075 */
[----:B------:R-:W-:Y:S02]  /*de40*/  PRMT R2, R0, 0x7632, R2 ;  /* 0x0000763200027816 */ /* 0x000fe40000000002 */
[----:B------:R-:W-:Y:S02]  /*de50*/  HSET2.LE.AND R27, R126, R172, PT ;  /* 0x000000ac7e1b7233 */ /* 0x000fe40003803000 */
[----:B------:R-:W-:Y:S01]  /*de60*/  LOP3.LUT R25, R25, R124, RZ, 0xc0, !PT ;  /* 0x0000007c19197212 */ /* 0x000fe200078ec0ff */
[----:B------:R-:W-:Y:S01]  /*de70*/  @!P5 HFMA2.BF16_V2 R231, -RZ.H0_H0, RZ.H0_H0, -R2.H0_H0 ;  /* 0x200000ffffe7d231 */ /* 0x000fe20000340902 */
[----:B----4-:R-:W-:Y:S02]  /*de80*/  F2FP.BF16.F32.PACK_AB R119, R150, R151 ;  /* 0x000000979677723e */ /* 0x010fe400000010ff */
[----:B------:R-:W-:Y:S02]  /*de90*/  PRMT R124, R0, 0x5410, R2 ;  /* 0x00005410007c7816 */ /* 0x000fe40000000002 */
[----:B------:R-:W-:Y:S01]  /*dea0*/  LOP3.LUT R27, R27, R119, RZ, 0xc0, !PT ;  /* 0x000000771b1b7212 */ /* 0x000fe200078ec0ff */
[----:B------:R-:W-:Y:S01]  /*deb0*/  @!P2 HFMA2.BF16_V2 R233, -RZ.H0_H0, RZ.H0_H0, -R119.H0_H0 ;  /* 0x200000ffffe9a231 */ /* 0x000fe20000340977 */
[----:B------:R-:W-:Y:S02]  /*dec0*/  LOP3.LUT R26, R26, R124, RZ, 0xc0, !PT ;  /* 0x0000007c1a1a7212 */ /* 0x000fe400078ec0ff */
[----:B------:R-:W-:Y:S02]  /*ded0*/  @!P0 PRMT R118, R226, 0x5410, RZ ;  /* 0x00005410e2768816 */ /* 0x000fe400000000ff */
[----:B------:R-:W-:Y:S02]  /*dee0*/  @!P6 PRMT R117, R225, 0x5410, RZ ;  /* 0x00005410e175e816 */ /* 0x000fe400000000ff */
[----:B------:R-:W-:Y:S02]  /*def0*/  @!P4 PRMT R0, R224, 0x5410, RZ ;  /* 0x00005410e000c816 */ /* 0x000fe400000000ff */
[----:B------:R-:W-:Y:S01]  /*df00*/  @!P5 PRMT R2, R231, 0x5410, RZ ;  /* 0x00005410e702d816 */ /* 0x000fe200000000ff */
[----:B--2---:R-:W-:Y:S05]  /*df10*/  @!P3 HFMA2.BF16_V2 R135, -RZ.H0_H0, RZ.H0_H0, -R141.H0_H0 ;  /* 0x200000ffff87b231 */ /* 0x004fea000034098d */
[----:B------:R-:W-:Y:S01]  /*df20*/  PRMT R33, R135, 0x7610, R33 ;  /* 0x0000761087217816 */ /* 0x000fe20000000021 */
[----:B------:R-:W-:Y:S03]  /*df30*/  @!P3 STL.S16 [R1+0x8], R135 ;  /* 0x000008870100b387 */ /* 0x000fe60000100600 */
[----:B------:R-:W-:Y:S01]  /*df40*/  @!P3 PRMT R141, R33, 0x5410, RZ ;  /* 0x00005410218db816 */ /* 0x000fe200000000ff */
[----:B------:R-:W-:Y:S01]  /*df50*/  LDSM.16.MT88.4 R132, [R179+0xd800] ;  /* 0x00d80000b384783b */ /* 0x000fe20000004200 */
[----:B------:R-:W-:Y:S01]  /*df60*/  ISETP.LE.U32.AND P3, PT, R127, UR12, PT ;  /* 0x0000000c7f007c0c */ /* 0x000fe2000bf63070 */
[----:B------:R-:W-:Y:S04]  /*df70*/  FADD.FTZ R127, R212, R130 ;  /* 0x00000082d47f7221 */ /* 0x000fe80000010000 */
[----:B------:R-:W-:Y:S02]  /*df80*/  FADD.FTZ R167, R214, R127 ;  /* 0x0000007fd6a77221 */ /* 0x000fe40000010000 */
[----:B------:R-:W1:Y:S06]  /*df90*/  LDSM.16.MT88.4 R32, [R179+0x11000] ;  /* 0x01100000b320783b */ /* 0x000e6c0000004200 */
[----:B------:R-:W-:Y:S02]  /*dfa0*/  @!P3 HFMA2.BF16_V2 R232, -RZ.H0_H0, RZ.H0_H0, -R119.H1_H1 ;  /* 0x200000ffffe8b231 */ /* 0x000fe40000360977 */
[----:B------:R-:W2:Y:S08]  /*dfb0*/  LDSM.16.MT88.4 R128, [R180+0xd800] ;  /* 0x00d80000b480783b */ /* 0x000eb00000004200 */
[----:B------:R-:W-:Y:S04]  /*dfc0*/  STG.E.U16 desc[UR20][R168.64+0x60], R141 ;  /* 0x0000608da8007986 */ /* 0x000fe8000c101514 */
[----:B------:R-:W-:Y:S04]  /*dfd0*/  STG.E.U16 desc[UR20][R170.64+0x60], R118 ;  /* 0x00006076aa007986 */ /* 0x000fe8000c101514 */
[----:B------:R3:W-:Y:S04]  /*dfe0*/  STG.E.U16 desc[UR20][R170.64+0x62], R117 ;  /* 0x00006275aa007986 */ /* 0x0007e8000c101514 */
[----:B------:R-:W-:Y:S04]  /*dff0*/  STG.E.U16 desc[UR20][R168.64+0x70], R0 ;  /* 0x00007000a8007986 */ /* 0x000fe8000c101514 */
[----:B------:R-:W-:Y:S01]  /*e000*/  STG.E.U16 desc[UR20][R168.64+0x72], R2 ;  /* 0x00007202a8007986 */ /* 0x000fe2000c101514 */
[C---:B-1----:R-:W-:Y:S06]  /*e010*/  HMMA.16816.F32.BF16 R16, R20.reuse, R32, R16 ;  /* 0x000000201410723c */ /* 0x042fec0000041810 */
[----:B------:R-:W-:Y:S01]  /*e020*/  HMMA.16816.F32.BF16 R112, R20, R34, R112 ;  /* 0x000000221470723c */ /* 0x000fe20000041870 */
[----:B------:R-:W1:Y:S04]  /*e030*/  LDSM.16.MT88.4 R20, [R177+0xf800] ;  /* 0x00f80000b114783b */ /* 0x000e680000004200 */
[----:B---3--:R-:W-:Y:S01]  /*e040*/  IMAD.MOV.U32 R117, RZ, RZ, R3 ;  /* 0x000000ffff757224 */ /* 0x008fe200078e0003 */
[C---:B------:R-:W-:Y:S03]  /*e050*/  HMMA.16816.F32.BF16 R124, R24.reuse, R120, R4 ;  /* 0x00000078187c723c */ /* 0x040fe60000041804 */
[----:B------:R-:W3:Y:S03]  /*e060*/  LDSM.16.MT88.4 R32, [R178+0xf800] ;  /* 0x00f80000b220783b */ /* 0x000ee60000004200 */
[C---:B------:R-:W-:Y:S05]  /*e070*/  HMMA.16816.F32.BF16 R120, R24.reuse, R122, R8 ;  /* 0x0000007a1878723c */ /* 0x040fea0000041808 */
[----:B------:R-:W4:Y:S01]  /*e080*/  LDSM.16.MT88.4 R4, [R179+0xf800] ;  /* 0x00f80000b304783b */ /* 0x000f220000004200 */
[C---:B------:R-:W-:Y:S06]  /*e090*/  HMMA.16816.F32.BF16 R36, R24.reuse, R28, R36 ;  /* 0x0000001c1824723c */ /* 0x040fec0000041824 */
[C---:B------:R-:W-:Y:S01]  /*e0a0*/  HMMA.16816.F32.BF16 R40, R24.reuse, R30, R40 ;  /* 0x0000001e1828723c */ /* 0x040fe20000041828 */
[----:B------:R-:W5:Y:S04]  /*e0b0*/  LDSM.16.MT88.4 R8, [R177+0x11800] ;  /* 0x01180000b108783b */ /* 0x000f680000004200 */
[----:B------:R-:W-:Y:S01]  /*e0c0*/  @P3 PRMT R28, R119, 0x7632, R28 ;  /* 0x00007632771c3816 */ /* 0x000fe2000000001c */
[C---:B--2---:R-:W-:Y:S05]  /*e0d0*/  HMMA.16816.F32.BF16 R44, R24.reuse, R128, R44 ;  /* 0x00000080182c723c */ /* 0x044fea000004182c */
[----:B------:R-:W-:Y:S01]  /*e0e0*/  @!P2 PRMT R119, R233, 0x5410, RZ ;  /* 0x00005410e977a816 */ /* 0x000fe200000000ff */
[C---:B------:R-:W-:Y:S01]  /*e0f0*/  HMMA.16816.F32.BF16 R48, R24.reuse, R130, R48 ;  /* 0x000000821830723c */ /* 0x040fe20000041830 */
[----:B------:R-:W-:Y:S01]  /*e100*/  LDSM.16.MT88.4 R128, [R180+0x11800] ;  /* 0x01180000b480783b */ /* 0x000fe20000004200 */
[----:B------:R-:W-:Y:S01]  /*e110*/  ISETP.LT.AND P2, PT, RZ, UR33, PT ;  /* 0x00000021ff007c0c */ /* 0x000fe2000bf41270 */
[----:B------:R-:W-:Y:S02]  /*e120*/  UIADD3 UR33, UR33, -0x1, URZ ;  /* 0xffffffff21217890 */ /* 0x000fe4000fffe03f */
[----:B------:R-:W-:Y:S01]  /*e130*/  @!P3 PRMT R28, R232, 0x5410, RZ ;  /* 0x00005410e81cb816 */ /* 0x000fe200000000ff */
[C---:B------:R-:W-:Y:S03]  /*e140*/  HMMA.16816.F32.BF16 R52, R24.reuse, R132, R52 ;  /* 0x000000841834723c */ /* 0x040fe60000041834 */
[----:B------:R-:W-:Y:S02]  /*e150*/  STG.E.U16 desc[UR20][R170.64+0x70], R119 ;  /* 0x00007077aa007986 */ /* 0x000fe4000c101514 */
[----:B------:R-:W-:Y:S01]  /*e160*/  FADD.FTZ R29, R221, R167 ;  /* 0x000000a7dd1d7221 */ /* 0x000fe20000010000 */
[C---:B------:R-:W-:Y:S01]  /*e170*/  HMMA.16816.F32.BF16 R56, R24.reuse, R134, R56 ;  /* 0x000000861838723c */ /* 0x040fe20000041838 */
[----:B------:R-:W-:Y:S04]  /*e180*/  STG.E.U16 desc[UR20][R170.64+0x72], R28 ;  /* 0x0000721caa007986 */ /* 0x000fe8000c101514 */
[----:B------:R-:W-:Y:S01]  /*e190*/  FADD.FTZ R29, R222, R29 ;  /* 0x0000001dde1d7221 */ /* 0x000fe20000010000 */
[C---:B-1----:R-:W-:Y:S05]  /*e1a0*/  HMMA.16816.F32.BF16 R60, R24.reuse, R20, R60 ;  /* 0x00000014183c723c */ /* 0x042fea000004183c */
[----:B------:R-:W-:Y:S01]  /*e1b0*/  FADD.FTZ R29, R210, R29 ;  /* 0x0000001dd21d7221 */ /* 0x000fe20000010000 */
[C---:B------:R-:W-:Y:S01]  /*e1c0*/  HMMA.16816.F32.BF16 R64, R24.reuse, R22, R64 ;  /* 0x000000161840723c */ /* 0x040fe20000041840 */
[----:B------:R-:W1:Y:S05]  /*e1d0*/  LDSM.16.MT88.4 R20, [R178+0x11800] ;  /* 0x01180000b214783b */ /* 0x000e6a0000004200 */
[C---:B---3--:R-:W-:Y:S06]  /*e1e0*/  HMMA.16816.F32.BF16 R68, R24.reuse, R32, R68 ;  /* 0x000000201844723c */ /* 0x048fec0000041844 */
[C---:B------:R-:W-:Y:S06]  /*e1f0*/  HMMA.16816.F32.BF16 R72, R24.reuse, R34, R72 ;  /* 0x000000221848723c */ /* 0x040fec0000041848 */
[C---:B------:R-:W-:Y:S06]  /*e200*/  HMMA.16816.F32.BF16 R76, R24.reuse, R136, R76 ;  /* 0x00000088184c723c */ /* 0x040fec000004184c */
[C---:B------:R-:W-:Y:S06]  /*e210*/  HMMA.16816.F32.BF16 R80, R24.reuse, R138, R80 ;  /* 0x0000008a1850723c */ /* 0x040fec0000041850 */
[C---:B----4-:R-:W-:Y:S06]  /*e220*/  HMMA.16816.F32.BF16 R84, R24.reuse, R4, R84 ;  /* 0x000000041854723c */ /* 0x050fec0000041854 */
[C---:B------:R-:W-:Y:S05]  /*e230*/  HMMA.16816.F32.BF16 R88, R24.reuse, R6, R88 ;  /* 0x000000061858723c */ /* 0x040fea0000041858 */
[----:B------:R-:W-:Y:S01]  /*e240*/  FADD.FTZ R4, R220, R160 ;  /* 0x000000a0dc047221 */ /* 0x000fe20000010000 */
[C---:B-----5:R-:W-:Y:S05]  /*e250*/  HMMA.16816.F32.BF16 R92, R24.reuse, R8, R92 ;  /* 0x00000008185c723c */ /* 0x060fea000004185c */
[----:B------:R-:W-:Y:S01]  /*e260*/  FADD.FTZ R30, R215, R4 ;  /* 0x00000004d71e7221 */ /* 0x000fe20000010000 */
[C---:B------:R-:W-:Y:S01]  /*e270*/  HMMA.16816.F32.BF16 R96, R24.reuse, R10, R96 ;  /* 0x0000000a1860723c */ /* 0x040fe20000041860 */
[----:B------:R-:W2:Y:S04]  /*e280*/  LDSM.16.MT88.4 R4, [R179+0x11800] ;  /* 0x01180000b304783b */ /* 0x000ea80000004200 */
[----:B------:R-:W-:Y:S01]  /*e290*/  FADD.FTZ R30, R208, R30 ;  /* 0x0000001ed01e7221 */ /* 0x000fe20000010000 */
[C---:B-1----:R-:W-:Y:S05]  /*e2a0*/  HMMA.16816.F32.BF16 R100, R24.reuse, R20, R100 ;  /* 0x000000141864723c */ /* 0x042fea0000041864 */
[----:B------:R-:W-:Y:S01]  /*e2b0*/  FADD.FTZ R8, R209, R29 ;  /* 0x0000001dd1087221 */ /* 0x000fe20000010000 */
[C---:B------:R-:W-:Y:S05]  /*e2c0*/  HMMA.16816.F32.BF16 R104, R24.reuse, R22, R104 ;  /* 0x000000161868723c */ /* 0x040fea0000041868 */
[----:B------:R-:W-:Y:S01]  /*e2d0*/  FADD.FTZ R9, R207, R30 ;  /* 0x0000001ecf097221 */ /* 0x000fe20000010000 */
[C---:B------:R-:W-:Y:S05]  /*e2e0*/  HMMA.16816.F32.BF16 R108, R24.reuse, R128, R108 ;  /* 0x00000080186c723c */ /* 0x040fea000004186c */
[----:B------:R-:W-:Y:S01]  /*e2f0*/  FADD.FTZ R8, R206, R8 ;  /* 0x00000008ce087221 */ /* 0x000fe20000010000 */
[C---:B------:R-:W-:Y:S05]  /*e300*/  HMMA.16816.F32.BF16 R128, R24.reuse, R130, R12 ;  /* 0x000000821880723c */ /* 0x040fea000004180c */
[----:B------:R-:W-:Y:S01]  /*e310*/  FADD.FTZ R9, R204, R9 ;  /* 0x00000009cc097221 */ /* 0x000fe20000010000 */
[----:B------:R-:W-:Y:S01]  /*e320*/  FADD.FTZ R8, R205, R8 ;  /* 0x00000008cd087221 */ /* 0x000fe20000010000 */
[----:B------:R-:W-:Y:S04]  /*e330*/  IADD3 R204, P0, R168, -0x80, RZ ;  /* 0xffffff80a8cc7810 */ /* 0x000fe80007f1e0ff */
[----:B------:R-:W-:Y:S01]  /*e340*/  FADD.FTZ R9, R203, R9 ;  /* 0x00000009cb097221 */ /* 0x000fe20000010000 */
[----:B------:R-:W-:Y:S01]  /*e350*/  FADD.FTZ R8, R201, R8 ;  /* 0x00000008c9087221 */ /* 0x000fe20000010000 */
[----:B------:R-:W-:Y:S02]  /*e360*/  IADD3.X R203, R169, -0x1, RZ, P0, !PT ;  /* 0xffffffffa9cb7810 */ /* 0x000fe400007fe4ff */
[----:B------:R-:W-:Y:S01]  /*e370*/  FADD.FTZ R0, R200, R9 ;  /* 0x00000009c8007221 */ /* 0x000fe20000010000 */
[----:B------:R-:W-:Y:S01]  /*e380*/  FADD.FTZ R2, R202, R8 ;  /* 0x00000008ca027221 */ /* 0x000fe20000010000 */
[C---:B--2---:R-:W-:Y:S03]  /*e390*/  HMMA.16816.F32.BF16 R132, R24.reuse, R4, R16 ;  /* 0x000000041884723c */ /* 0x044fe60000041810 */
[----:B------:R-:W-:Y:S01]  /*e3a0*/  FADD.FTZ R0, R175, R0 ;  /* 0x00000000af007221 */ /* 0x000fe20000010000 */
[----:B------:R-:W-:Y:S02]  /*e3b0*/  FADD.FTZ R2, R174, R2 ;  /* 0x00000002ae027221 */ /* 0x000fe40000010000 */
[----:B------:R-:W-:Y:S05]  /*e3c0*/  HMMA.16816.F32.BF16 R112, R24, R6, R112 ;  /* 0x000000061870723c */ /* 0x000fea0000041870 */
[----:B------:R-:W-:Y:S01]  /*e3d0*/  FADD.FTZ R151, R151, R0 ;  /* 0x0000000097977221 */ /* 0x000fe20000010000 */
[----:B------:R-:W-:Y:S05]  /*e3e0*/  FADD.FTZ R0, R173, R2 ;  /* 0x00000002ad007221 */ /* 0x000fea0000010000 */
[----:B------:R1:W-:Y:S01]  /*e3f0*/  STL [R1+0x14], R0 ;  /* 0x0000140001007387 */ /* 0x0003e20000100800 */
[----:B------:R-:W-:Y:S05]  /*e400*/  FADD.FTZ R2, R150, R151 ;  /* 0x0000009796027221 */ /* 0x000fea0000010000 */
[----:B------:R3:W-:Y:S01]  /*e410*/  STL [R1+0x10], R2 ;  /* 0x0000100201007387 */ /* 0x0007e20000100800 */
[----:B-1----:R-:W-:Y:S01]  /*e420*/  IMAD.MOV.U32 R0, RZ, RZ, R116 ;  /* 0x000000ffff007224 */ /* 0x002fe200078e0074 */
[----:B------:R-:W-:Y:S06]  /*e430*/  @P2 BRA `(.L_x_1015) ;  /* 0xffffffb400202947 */ /* 0x000fec000383ffff */
.L_x_1014:
[----:B--2---:R-:W3:Y:S01]  /*e440*/  LDL.LU R5, [R1+0x14] ;  /* 0x0000140001057983 */ /* 0x004ee20000300800 */
[----:B------:R-:W-:-:S03]  /*e450*/  ULDC UR4, c[0x0][0x38c] ;  /* 0x0000e30000047ab9 */ /* 0x000fc60000000800 */
[----:B------:R-:W2:Y:S01]  /*e460*/  LDL.LU R4, [R1+0x10] ;  /* 0x0000100001047983 */ /* 0x000ea20000300800 */
[----:B------:R-:W-:Y:S01]  /*e470*/  UMOV UR5, 0x400 ;  /* 0x0000040000057882 */ /* 0x000fe20000000000 */
[----:B------:R-:W-:Y:S01]  /*e480*/  UISETP.NE.AND UP0, UPT, UR13, -0x1, UPT ;  /* 0xffffffff0d00788c */ /* 0x000fe2000bf05270 */
[----:B------:R-:W1:Y:S02]  /*e490*/  S2R R137, SR_TID.X ;  /* 0x0000000000897919 */ /* 0x000e640000002100 */
[----:B-1----:R-:W-:-:S04]  /*e4a0*/  SHF.R.S32.HI R138, RZ, 0x1f, R137 ;  /* 0x0000001fff8a7819 */ /* 0x002fc80000011489 */
[CC--:B------:R-:W-:Y:S02]  /*e4b0*/  LEA.HI R6, R138.reuse, R137.reuse, RZ, 0x2 ;  /* 0x000000898a067211 */ /* 0x0c0fe400078f10ff */
[----:B------:R-:W-:-:S04]  /*e4c0*/  LEA.HI R136, R138, R137, RZ, 0x5 ;  /* 0x000000898a887211 */ /* 0x000fc800078f28ff */
[----:B------:R-:W-:Y:S01]  /*e4d0*/  SHF.R.S32.HI R7, RZ, 0x5, R136 ;  /* 0x00000005ff077819 */ /* 0x000fe20000011488 */
[----:B---3--:R-:W1:Y:S04]  /*e4e0*/  SHFL.BFLY PT, R2, R5, 0x2, 0x1f ;  /* 0x0c401f0005027f89 */ /* 0x008e6800000e0000 */
[----:B--2---:R-:W2:Y:S01]  /*e4f0*/  SHFL.BFLY PT, R0, R4, 0x2, 0x1f ;  /* 0x0c401f0004007f89 */ /* 0x004ea200000e0000 */
[----:B-1----:R-:W-:Y:S01]  /*e500*/  FADD.FTZ R2, R2, R5 ;  /* 0x0000000502027221 */ /* 0x002fe20000010000 */
[----:B--2---:R-:W-:-:S04]  /*e510*/  FADD.FTZ R0, R0, R4 ;  /* 0x0000000400007221 */ /* 0x004fc80000010000 */
[----:B------:R-:W1:Y:S04]  /*e520*/  SHFL.BFLY PT, R5, R2, 0x1, 0x1f ;  /* 0x0c201f0002057f89 */ /* 0x000e6800000e0000 */
[----:B------:R-:W2:Y:S01]  /*e530*/  SHFL.BFLY PT, R4, R0, 0x1, 0x1f ;  /* 0x0c201f0000047f89 */ /* 0x000ea200000e0000 */
[----:B-1----:R-:W-:Y:S01]  /*e540*/  FADD.FTZ R117, R2, R5 ;  /* 0x0000000502757221 */ /* 0x002fe20000010000 */
[----:B------:R-:W-:Y:S02]  /*e550*/  MOV R2, 0x3f800000 ;  /* 0x3f80000000027802 */ /* 0x000fe40000000f00 */
[----:B------:R-:W-:Y:S01]  /*e560*/  SHF.R.S32.HI R5, RZ, 0x1f, R6 ;  /* 0x0000001fff057819 */ /* 0x000fe20000011406 */
[----:B--2---:R-:W-:Y:S01]  /*e570*/  FADD.FTZ R118, R0, R4 ;  /* 0x0000000400767221 */ /* 0x004fe20000010000 */
        /* <DEDUP_REMOVED lines=199> */
.L_x_1018:
        /* <DEDUP_REMOVED lines=24> */
.L_x_1019:
        /* <DEDUP_REMOVED lines=47> */
[----:B-1----:R-:W1:Y:S08]  /*f660*/  @P0 LDC R14, c[0x0][0x2e8] ;  /* 0x0000ba00ff0e0b82 */ /* 0x002e700000000800 */
[----:B------:R-:W-:Y:S01]  /*f670*/  BAR.SYNC.DEFER_BLOCKING 0x0 ;  /* 0x0000000000007b1d */ /* 0x000fe20000010000 */
[----:B---3--:R-:W-:-:S07]  /*f680*/  SHF.R.S32.HI R12, RZ, 0x3, R16 ;  /* 0x00000003ff0c7819 */ /* 0x008fce0000011410 */
[----:B------:R-:W3:Y:S01]  /*f690*/  @!P1 LDC R13, c[0x0][0x270] ;  /* 0x00009c00ff0d9b82 */ /* 0x000ee20000000800 */
[----:B------:R-:W1:Y:S01]  /*f6a0*/  S2R R15, SR_CTAID.Y ;  /* 0x00000000000f7919 */ /* 0x000e620000002600 */
[----:B------:R-:W-:Y:S01]  /*f6b0*/  IMAD.IADD R11, R40, 0x1, -R0 ;  /* 0x00000001280b7824 */ /* 0x000fe200078e0a00 */
        /* <DEDUP_REMOVED lines=11> */
[----:B------:R1:W4:Y:S04]  /*f770*/  LDS.128 R36, [R199+0x1800] ;  /* 0x00180000c7247984 */ /* 0x0003280000000c00 */
[----:B------:R4:W4:Y:S01]  /*f780*/  LDS.128 R32, [R199+0x3800] ;  /* 0x00380000c7207984 */ /* 0x0009220000000c00 */
[----:B------:R-:W-:-:S02]  /*f790*/  IMAD.IADD R9, R137, 0x1, -R6 ;  /* 0x0000000189097824 */ /* 0x000fc400078e0a06 */
[----:B--2---:R-:W-:Y:S01]  /*f7a0*/  @P3 FMUL.FTZ R5, R7, 0.69314718246459960938 ;  /* 0x3f31721807053820 */ /* 0x004fe20000410000 */
[----:B---3--:R-:W-:Y:S01]  /*f7b0*/  @!P1 IMAD R2, R29, R13, RZ ;  /* 0x0000000d1d029224 */ /* 0x008fe200078e02ff */
[----:B------:R-:W2:Y:S01]  /*f7c0*/  @P0 MUFU.LG2 R6, R118 ;  /* 0x0000007600060308 */ /* 0x000ea20000000c00 */
[----:B------:R-:W-:Y:S02]  /*f7d0*/  IMAD.MOV.U32 R13, RZ, RZ, 0x7f800000 ;  /* 0x7f800000ff0d7424 */ /* 0x000fe400078e00ff */
[----:B------:R-:W-:Y:S02]  /*f7e0*/  @!P1 IMAD.MOV.U32 R8, RZ, RZ, 0x1 ;  /* 0x00000001ff089424 */ /* 0x000fe400078e00ff */
[----:B-1----:R-:W-:Y:S01]  /*f7f0*/  IMAD R4, R15, R2, RZ ;  /* 0x000000020f047224 */ /* 0x002fe200078e02ff */
[----:B------:R-:W-:Y:S01]  /*f800*/  LEA.HI.SX32 R2, R16, 0x20, 0x1d ;  /* 0x0000002010027811 */ /* 0x000fe200078feaff */
[----:B------:R-:W-:-:S03]  /*f810*/  IMAD.MOV.U32 R15, RZ, RZ, 0x7f800000 ;  /* 0x7f800000ff0f7424 */ /* 0x000fc600078e00ff */
[----:B------:R-:W-:Y:S01]  /*f820*/  ISETP.GE.AND P1, PT, R2, UR7, PT ;  /* 0x0000000702007c0c */ /* 0x000fe2000bf26270 */
[----:B----4-:R-:W-:Y:S01]  /*f830*/  @P3 FFMA.FTZ R15, R116, R10, R5 ;  /* 0x0000000a740f3223 */ /* 0x010fe20000010005 */
[----:B------:R-:W-:Y:S01]  /*f840*/  SEL R2, R4, RZ, !P5 ;  /* 0x000000ff04027207 */ /* 0x000fe20006800000 */
[----:B------:R-:W-:Y:S01]  /*f850*/  IMAD R4, R8, UR4, RZ ;  /* 0x0000000408047c24 */ /* 0x000fe2000f8e02ff */
        /* <DEDUP_REMOVED lines=42> */
.L_x_1021:
[----:B------:R-:W-:Y:S05]  /*fb00*/  BSYNC B0 ;  /* 0x0000000000007941 */ /* 0x000fea0003800000 */
.L_x_1020:
        /* <DEDUP_REMOVED lines=38> */
.L_x_1023:
[----:B------:R-:W-:Y:S05]  /*fd70*/  BSYNC B0 ;  /* 0x0000000000007941 */ /* 0x000fea0003800000 */
.L_x_1022:
        /* <DEDUP_REMOVED lines=24> */
.L_x_1025:
[----:B------:R-:W-:Y:S05]  /*ff00*/  BSYNC B0 ;  /* 0x0000000000007941 */ /* 0x000fea0003800000 */
.L_x_1024:
        /* <DEDUP_REMOVED lines=24> */
.L_x_1027:
[----:B------:R-:W-:Y:S05]  /*10090*/  BSYNC B0 ;  /* 0x0000000000007941 */ /* 0x000fea0003800000 */
.L_x_1026:
        /* <DEDUP_REMOVED lines=23> */
.L_x_984:
[----:B------:R-:W-:Y:S01]  /*10210*/  UISETP.NE.AND UP2, UPT, UR13, -0x1, UPT ;  /* 0xffffffff0d00788c */ /* 0x000fe2000bf45270 */
[----:B------:R-:W1:Y:S01]  /*10220*/  S2R R2, SR_TID.X ;  /* 0x0000000000027919 */ /* 0x000e620000002100 */
[----:B------:R-:W-:Y:S01]  /*10230*/  ULDC.U8 UR7, c[0x0][0x3d8] ;  /* 0x0000f60000077ab9 */ /* 0x000fe20000000000 */
[----:B------:R-:W-:Y:S01]  /*10240*/  IMAD.U32 R6, RZ, RZ, UR14 ;  /* 0x0000000eff067e24 */ /* 0x000fe2000f8e00ff */
[----:B------:R-:W-:-:S07]  /*10250*/  UISETP.NE.AND UP3, UPT, UR7, URZ, UPT ;  /* 0x0000003f0700728c */ /* 0x000fce000bf65270 */
[----:B------:R-:W-:Y:S01]  /*10260*/  @UP2 ULDC.64 UR4, c[0x0][0x298] ;  /* 0x0000a60000042ab9 */ /* 0x000fe20000000a00 */
[----:B------:R-:W-:Y:S02]  /*10270*/  @!UP2 USHF.R.S32.HI UR10, URZ, 0x1f, UR26 ;  /* 0x0000001f3f0aa899 */ /* 0x000fe4000801141a */
[----:B------:R-:W-:-:S04]  /*10280*/  @UP2 UIMAD.WIDE.U32 UR8, UR13, UR4, URZ ;  /* 0x000000040d0822a5 */ /* 0x000fc8000f8e003f */
[----:B------:R-:W-:-:S03]  /*10290*/  @UP2 UIMAD UR6, UR13, UR5, UR9 ;  /* 0x000000050d0622a4 */ /* 0x000fc6000f8e0209 */
[----:B------:R-:W-:Y:S01]  /*102a0*/  ULDC.U8 UR9, c[0x0][0x3d9] ;  /* 0x0000f64000097ab9 */ /* 0x000fe20000000000 */
[----:B------:R-:W-:Y:S01]  /*102b0*/  @!UP2 ULDC.64 UR4, c[0x0][0x290] ;  /* 0x0000a4000004aab9 */ /* 0x000fe20000000a00 */
[----:B------:R-:W-:Y:S02]  /*102c0*/  UISETP.NE.AND UP1, UPT, UR9, URZ, UPT ;  /* 0x0000003f0900728c */ /* 0x000fe4000bf25270 */
[----:B------:R-:W-:Y:S02]  /*102d0*/  UISETP.EQ.AND UP3, UPT, UR9, URZ, UP3 ;  /* 0x0000003f0900728c */ /* 0x000fe40009f62270 */
[----:B------:R-:W-:Y:S02]  /*102e0*/  @!UP2 UIMAD UR9, UR10, UR4, URZ ;  /* 0x000000040a09a2a4 */ /* 0x000fe4000f8e023f */
[----:B------:R-:W-:Y:S01]  /*102f0*/  UISETP.NE.OR UP0, UPT, UR13, -0x1, !UP3 ;  /* 0xffffffff0d00788c */ /* 0x000fe2000df05670 */
[----:B------:R-:W-:Y:S01]  /*10300*/  PLOP3.LUT P0, PT, PT, PT, UP1, 0x80, 0x0 ;  /* 0x000000000000781c */ /* 0x000fe20003f0f018 */
[----:B------:R-:W-:-:S02]  /*10310*/  @!UP2 UIMAD.WIDE.U32 UR16, UR26, UR4, URZ ;  /* 0x000000041a10a2a5 */ /* 0x000fc4000f8e003f */
[----:B------:R-:W-:Y:S01]  /*10320*/  @!UP2 UIMAD UR9, UR26, UR5, UR9 ;  /* 0x000000051a09a2a4 */ /* 0x000fe2000f8e0209 */
[----:B-1----:R-:W-:Y:S01]  /*10330*/  LEA.HI R10, R26, R2, RZ, 0x3 ;  /* 0x000000021a0a7211 */ /* 0x002fe200078f18ff */
[----:B------:R-:W-:Y:S01]  /*10340*/  @UP1 ULDC UR12, c[0x0][0x2c0] ;  /* 0x0000b000000c1ab9 */ /* 0x000fe20000000800 */
[----:B------:R-:W-:Y:S01]  /*10350*/  @UP1 ULDC.64 UR4, c[0x0][0x2c0] ;  /* 0x0000b00000041ab9 */ /* 0x000fe20000000a00 */
[----:B------:R-:W-:Y:S01]  /*10360*/  @!UP3 UMOV UR18, URZ ;  /* 0x0000003f0012bc82 */ /* 0x000fe20008000000 */
[----:B------:R-:W-:Y:S01]  /*10370*/  @UP1 UIMAD UR11, UR5, UR4, URZ ;  /* 0x00000004050b12a4 */ /* 0x000fe2000f8e023f */
[----:B------:R-:W-:Y:S01]  /*10380*/  LOP3.LUT R0, R10, 0xfffffff8, RZ, 0xc0, !PT ;  /* 0xfffffff80a007812 */ /* 0x000fe200078ec0ff */
[----:B------:R-:W-:Y:S01]  /*10390*/  @!UP3 UMOV UR19, URZ ;  /* 0x0000003f0013bc82 */ /* 0x000fe20008000000 */
[----:B------:R-:W-:Y:S01]  /*103a0*/  @UP3 ULDC UR4, c[0x0][0x2c4] ;  /* 0x0000b10000043ab9 */ /* 0x000fe20000000800 */
[----:B------:R-:W-:Y:S01]  /*103b0*/  SHF.R.S32.HI R10, RZ, 0x3, R10 ;  /* 0x00000003ff0a7819 */ /* 0x000fe2000001140a */
[----:B------:R-:W-:Y:S01]  /*103c0*/  @!UP0 UIMAD UR13, UR26, UR4, URZ ;  /* 0x000000041a0d82a4 */ /* 0x000fe2000f8e023f */
[----:B------:R-:W-:Y:S01]  /*103d0*/  @UP1 UMOV UR10, 0x1 ;  /* 0x00000001000a1882 */ /* 0x000fe20000000000 */
[----:B------:R-:W-:Y:S01]  /*103e0*/  @!UP2 UIADD3 UR6, UR17, UR9, URZ ;  /* 0x000000091106a290 */ /* 0x000fe2000fffe03f */
[----:B------:R-:W-:Y:S01]  /*103f0*/  SHF.R.S32.HI R11, RZ, 0x1f, R10 ;  /* 0x0000001fff0b7819 */ /* 0x000fe2000001140a */
[----:B------:R-:W-:Y:S01]  /*10400*/  @UP3 USHF.R.S32.HI UR4, URZ, 0x1f, UR13 ;  /* 0x0000001f3f043899 */ /* 0x000fe2000801140d */
[----:B------:R-:W-:-:S02]  /*10410*/  @!UP2 UMOV UR8, UR16 ;  /* 0x000000100008ac82 */ /* 0x000fc40008000000 */
        /* <DEDUP_REMOVED lines=9> */
.L_x_1028:
[----:B------:R-:W-:Y:S01]  /*104b0*/  IMAD.IADD R0, R2, 0x1, -R0 ;  /* 0x0000000102007824 */ /* 0x000fe200078e0a00 */
[----:B------:R-:W-:Y:S01]  /*104c0*/  UIADD3 UR15, -UR22, UR15, URZ ;  /* 0x0000000f160f7290 */ /* 0x000fe2000fffe13f */
[C---:B------:R-:W-:Y:S01]  /*104d0*/  VIADD R14, R10.reuse, 0x10 ;  /* 0x000000100a0e7836 */ /* 0x040fe20000000000 */
[----:B------:R-:W-:Y:S01]  /*104e0*/  UIMAD UR10, UR26, UR10, URZ ;  /* 0x0000000a1a0a72a4 */ /* 0x000fe2000f8e023f */
[----:B------:R-:W-:Y:S01]  /*104f0*/  IADD3 R15, R10, 0x20, RZ ;  /* 0x000000200a0f7810 */ /* 0x000fe20007ffe0ff */
[----:B------:R-:W-:Y:S01]  /*10500*/  USHF.R.S32.HI UR7, URZ, 0x1f, UR24 ;  /* 0x0000001f3f077899 */ /* 0x000fe20008011418 */
[C---:B------:R-:W-:Y:S01]  /*10510*/  ISETP.NE.AND P3, PT, R0.reuse, RZ, PT ;  /* 0x000000ff0000720c */ /* 0x040fe20003f65270 */
[----:B------:R-:W-:Y:S01]  /*10520*/  ULDC.64 UR4, c[0x0][0x2a0] ;  /* 0x0000a80000047ab9 */ /* 0x000fe20000000a00 */
[----:B------:R-:W-:Y:S01]  /*10530*/  SHF.L.U32 R0, R0, 0x3, RZ ;  /* 0x0000000300007819 */ /* 0x000fe200000006ff */
[----:B------:R-:W-:Y:S01]  /*10540*/  USEL UR10, UR10, URZ, !UP3 ;  /* 0x0000003f0a0a7287 */ /* 0x000fe2000d800000 */
[----:B------:R-:W-:Y:S01]  /*10550*/  ISETP.GE.AND P0, PT, R10, UR15, PT ;  /* 0x0000000f0a007c0c */ /* 0x000fe2000bf06270 */
[----:B------:R-:W-:Y:S01]  /*10560*/  UIMAD UR7, UR7, UR4, URZ ;  /* 0x00000004070772a4 */ /* 0x000fe2000f8e023f */
[C---:B------:R-:W-:Y:S01]  /*10570*/  IADD3 R2, P1, R0.reuse, UR8, RZ ;  /* 0x0000000800027c10 */ /* 0x040fe2000ff3e0ff */
[----:B------:R-:W-:Y:S01]  /*10580*/  IMAD.U32 R12, RZ, RZ, UR4 ;  /* 0x00000004ff0c7e24 */ /* 0x000fe2000f8e00ff */
[----:B------:R-:W-:Y:S01]  /*10590*/  UIMAD UR22, UR22, UR12, URZ ;  /* 0x0000000c161672a4 */ /* 0x000fe2000f8e023f */
[----:B------:R-:W-:Y:S01]  /*105a0*/  BSSY B0, `(.L_x_1029) ;  /* 0x0000021000007945 */ /* 0x000fe20003800000 */
[----:B------:R-:W-:Y:S01]  /*105b0*/  LEA.HI.X.SX32 R3, R0, UR6, 0x1, P1 ;  /* 0x0000000600037c11 */ /* 0x000fe200088f0eff */
[----:B------:R-:W-:Y:S01]  /*105c0*/  UIMAD UR10, UR24, UR11, UR10 ;  /* 0x0000000b180a72a4 */ /* 0x000fe2000f8e020a */
[----:B------:R-:W-:Y:S01]  /*105d0*/  IMAD.WIDE R6, R6, 0x40, R10 ;  /* 0x0000004006067825 */ /* 0x000fe200078e020a */
[----:B------:R-:W-:Y:S01]  /*105e0*/  UIMAD UR5, UR24, UR5, UR7 ;  /* 0x00000005180572a4 */ /* 0x000fe2000f8e0207 */
[----:B------:R-:W-:Y:S01]  /*105f0*/  ISETP.GE.AND P2, PT, R14, UR15, PT ;  /* 0x0000000f0e007c0c */ /* 0x000fe2000bf46270 */
[----:B------:R-:W-:Y:S01]  /*10600*/  USHF.R.S32.HI UR4, URZ, 0x1f, UR22 ;  /* 0x0000001f3f047899 */ /* 0x000fe20008011416 */
[----:B------:R-:W-:Y:S01]  /*10610*/  IMAD.WIDE.U32 R12, R12, UR24, R2 ;  /* 0x000000180c0c7c25 */ /* 0x000fe2000f8e0002 */
[----:B------:R-:W-:Y:S01]  /*10620*/  USHF.R.S32.HI UR7, URZ, 0x1f, UR10 ;  /* 0x0000001f3f077899 */ /* 0x000fe2000801140a */
[----:B------:R-:W-:Y:S01]  /*10630*/  ISETP.GE.AND P1, PT, R15, UR15, PT ;  /* 0x0000000f0f007c0c */ /* 0x000fe2000bf26270 */
[----:B------:R-:W-:Y:S01]  /*10640*/  UIADD3 UR6, UP1, UP0, UR22, UR18, UR10 ;  /* 0x0000001216067290 */ /* 0x000fe2000f83e00a */
[----:B------:R-:W-:Y:S01]  /*10650*/  VIADD R16, R10, 0x30 ;  /* 0x000000300a107836 */ /* 0x000fe20000000000 */
[----:B------:R-:W-:Y:S01]  /*10660*/  IADD3 R9, R13, UR5, RZ ;  /* 0x000000050d097c10 */ /* 0x000fe2000fffe0ff */
[C---:B------:R-:W-:Y:S01]  /*10670*/  VIADD R17, R0.reuse, 0x80 ;  /* 0x0000008000117836 */ /* 0x040fe20000000000 */
[----:B------:R-:W-:Y:S01]  /*10680*/  UIADD3.X UR18, UR4, UR19, UR7, UP1, UP0 ;  /* 0x0000001304127290 */ /* 0x000fe20008fe0407 */
[----:B------:R-:W-:Y:S01]  /*10690*/  IADD3 R18, R0, 0x40, RZ ;  /* 0x0000004000127810 */ /* 0x000fe20007ffe0ff */
[----:B------:R-:W-:Y:S10]  /*106a0*/  @P0 BRA `(.L_x_1030) ;  /* 0x0000000000400947 */ /* 0x000ff40003800000 */
        /* <DEDUP_REMOVED lines=16> */
.L_x_1030:
[----:B------:R-:W-:Y:S05]  /*107b0*/  BSYNC B0 ;  /* 0x0000000000007941 */ /* 0x000fea0003800000 */
.L_x_1029:
        /* <DEDUP_REMOVED lines=22> */
.L_x_1032:
[----:B------:R-:W-:Y:S05]  /*10920*/  BSYNC B0 ;  /* 0x0000000000007941 */ /* 0x000fea0003800000 */
.L_x_1031:
        /* <DEDUP_REMOVED lines=22> */
.L_x_1034:
[----:B------:R-:W-:Y:S05]  /*10a90*/  BSYNC B0 ;  /* 0x0000000000007941 */ /* 0x000fea0003800000 */
.L_x_1033:
        /* <DEDUP_REMOVED lines=24> */
.L_x_1036:
[----:B------:R-:W-:Y:S05]  /*10c20*/  BSYNC B0 ;  /* 0x0000000000007941 */ /* 0x000fea0003800000 */
.L_x_1035:
        /* <DEDUP_REMOVED lines=10> */
.L_x_1038:
[----:B------:R-:W-:Y:S05]  /*10cd0*/  BSYNC B0 ;  /* 0x0000000000007941 */ /* 0x000fea0003800000 */
.L_x_1037:
        /* <DEDUP_REMOVED lines=10> */
.L_x_1040:
[----:B------:R-:W-:Y:S05]  /*10d80*/  BSYNC B0 ;  /* 0x0000000000007941 */ /* 0x000fea0003800000 */
.L_x_1039:
        /* <DEDUP_REMOVED lines=10> */
.L_x_1042:
[----:B------:R-:W-:Y:S05]  /*10e30*/  BSYNC B0 ;  /* 0x0000000000007941 */ /* 0x000fea0003800000 */
.L_x_1041:
        /* <DEDUP_REMOVED lines=10> */
.L_x_1043:
        /* <DEDUP_REMOVED lines=10> */
.L_x_1527:


//--------------------- .text._ZN5flash16flash_fwd_kernelI23Flash_fwd_kernel_traitsILi192ELi64ELi64ELi4ELb0ELb0EN7cutlass10bfloat16_tE19Flash_kernel_traitsILi192ELi64ELi64ELi4ES3_EELb0ELb0ELb0ELb1ELb0ELb0ELb1ELb0EEEvNS_16Flash_fwd_paramsE --------------------------
	.section	.text._ZN5flash16flash_fwd_kernelI23Flash_fwd_kernel_traitsILi192ELi64ELi64ELi4ELb0ELb0EN7cutlass10bfloat16_tE19Flash_kernel_traitsILi192ELi64ELi64ELi4ES3_EELb0ELb0ELb0ELb1ELb0ELb0ELb1ELb0EEEvNS_16Flash_fwd_paramsE,"ax",@progbits
	.align	128
        .global         _ZN5flash16flash_fwd_kernelI23Flash_fwd_kernel_traitsILi192ELi64ELi64ELi4ELb0ELb0EN7cutlass10bfloat16_tE19Flash_kernel_traitsILi192ELi64ELi64ELi4ES3_EELb0ELb0ELb0ELb1ELb0ELb0ELb1ELb0EEEvNS_16Flash_fwd_paramsE
        .type           _ZN5flash16flash_fwd_kernelI23Flash_fwd_kernel_traitsILi192ELi64ELi64ELi4ELb0ELb0EN7cutlass10bfloat16_tE19Flash_kernel_traitsILi192ELi64ELi64ELi4ES3_EELb0ELb0ELb0ELb1ELb0ELb0ELb1ELb0EEEvNS_16Flash_fwd_paramsE,@function
        .size           _ZN5flash16flash_fwd_kernelI23Flash_fwd_kernel_traitsILi192ELi64ELi64ELi4ELb0ELb0EN7cutlass10bfloat16_tE19Flash_kernel_traitsILi192ELi64ELi64ELi4ES3_EELb0ELb0ELb0ELb1ELb0ELb0ELb1ELb0EEEvNS_16Flash_fwd_paramsE,(.L_x_1528 - _ZN5flash16flash_fwd_kernelI23Flash_fwd_kernel_traitsILi192ELi64ELi64ELi4ELb0ELb0EN7cutlass10bfloat16_tE19Flash_kernel_traitsILi192ELi64ELi64ELi4ES3_EELb0ELb0ELb0ELb1ELb0ELb0ELb1ELb0EEEvNS_16Flash_fwd_paramsE)
        .other          _ZN5flash16flash_fwd_kernelI23Flash_fwd_kernel_traitsILi192ELi64ELi64ELi4ELb0ELb0EN7cutlass10bfloat16_tE19Flash_kernel_traitsILi192ELi64ELi64ELi4ES3_EELb0ELb0ELb0ELb1ELb0ELb0ELb1ELb0EEEvNS_16Flash_fwd_paramsE,@"STO_CUDA_ENTRY STV_DEFAULT"
_ZN5flash16flash_fwd_kernelI23Flash_fwd_kernel_traitsILi192ELi64ELi64ELi4ELb0ELb0EN7cutlass10bfloat16_tE19Flash_kernel_traitsILi192ELi64ELi64ELi4ES3_EELb0ELb0ELb0ELb1ELb0ELb0ELb1ELb0EEEvNS_16Flash_fwd_paramsE:
.text._ZN5flash16flash_fwd_kernelI23Flash_fwd_kernel_traitsILi192ELi64ELi64ELi4ELb0ELb0EN7cutlass10bfloat16_tE19Flash_kernel_traitsILi192ELi64ELi64ELi4ES3_EELb0ELb0ELb0ELb1ELb0ELb0ELb1ELb0EEEvNS_16Flash_fwd_paramsE:
        /* <DEDUP_REMOVED lines=17> */
[----:B------:R-:W1:Y:S01]  /*0110*/  @P1 LDC.64 R4, c[0x0][0x300] ;  /* 0x0000c000ff041b82 */ /* 0x000e620000000a00 */
[----:B---3--:R-:W-:Y:S01]  /*0120*/  ISETP.NE.AND P3, PT, R0, RZ, PT ;  /* 0x000000ff0000720c */ /* 0x008fe20003f65270 */
[----:B------:R-:W-:-:S02]  /*0130*/  IMAD.MOV.U32 R0, RZ, RZ, RZ ;  /* 0x000000ffff007224 */ /* 0x000fc400078e00ff */
[----:B-1----:R-:W-:-:S05]  /*0140*/  @P1 IMAD.WIDE R4, R24, 0x4, R4 ;  /* 0x0000000418041825 */ /* 0x002fca00078e0204 */
[----:B------:R1:W5:Y:S01]  /*0150*/  @P1 LDG.E R0, desc[UR10][R4.64] ;  /* 0x0000000a04001981 */ /* 0x000362000c1e1900 */
[----:B--2---:R-:W-:-:S04]  /*0160*/  ISETP.EQ.U32.AND P0, PT, R2, RZ, PT ;  /* 0x000000ff0200720c */ /* 0x004fc80003f02070 */
[----:B------:R-:W-:Y:S01]  /*0170*/  ISETP.EQ.OR.EX P0, PT, R3, RZ, !P3, P0 ;  /* 0x000000ff0300720c */ /* 0x000fe20005f02700 */
[----:B------:R-:W-:Y:S02]  /*0180*/  IMAD.MOV.U32 R13, RZ, RZ, -0x1 ;  /* 0xffffffffff0d7424 */ /* 0x000fe400078e00ff */
[----:B------:R-:W-:Y:S01]  /*0190*/  IMAD.WIDE R6, R24, 0x4, R6 ;  /* 0x0000000418067825 */ /* 0x000fe200078e0206 */
[----:B------:R-:W2:Y:S01]  /*01a0*/  S2R R220, SR_CTAID.X ;  /* 0x0000000000dc7919 */ /* 0x000ea20000002500 */
[----:B------:R-:W3:Y:S01]  /*01b0*/  S2R R26, SR_CTAID.Z ;  /* 0x00000000001a7919 */ /* 0x000ee20000002700 */
        /* <DEDUP_REMOVED lines=11> */
.L_x_1044:
[----:B------:R-:W1:Y:S02]  /*0270*/  LDC R5, c[0x0][0x2c8] ;  /* 0x0000b200ff057b82 */ /* 0x000e640000000800 */
.L_x_1045:
        /* <DEDUP_REMOVED lines=16> */
[----:B------:R-:W-:-:S13]  /*0380*/  ISETP.GE.AND P0, PT, R135, 0x1, PT ;  /* 0x000000018700780c */ /* 0x000fda0003f06270 */
[----:B------:R-:W-:Y:S05]  /*0390*/  @!P0 BRA `(.L_x_1046) ;  /* 0x000000b800988947 */ /* 0x000fea0003800000 */
[----:B------:R-:W1:Y:S01]  /*03a0*/  LDC R11, c[0x0][0x278] ;  /* 0x00009e00ff0b7b82 */ /* 0x000e620000000800 */
[----:B------:R-:W-:Y:S02]  /*03b0*/  ISETP.NE.AND P3, PT, R219, -0x1, PT ;  /* 0xffffffffdb00780c */ /* 0x000fe40003f65270 */
[----:B------:R-:W-:Y:S02]  /*03c0*/  SHF.R.S32.HI R82, RZ, 0x1f, R145 ;  /* 0x0000001fff527819 */ /* 0x000fe40000011491 */
[----:B------:R-:W-:Y:S02]  /*03d0*/  ISETP.NE.AND P0, PT, R13, -0x1, PT ;  /* 0xffffffff0d00780c */ /* 0x000fe40003f05270 */
[CC--:B------:R-:W-:Y:S02]  /*03e0*/  LEA.HI R8, R82.reuse, R145.reuse, RZ, 0x3 ;  /* 0x0000009152087211 */ /* 0x0c0fe400078f18ff */
[----:B------:R-:W-:Y:S02]  /*03f0*/  LEA.HI R12, R82, R145, RZ, 0x6 ;  /* 0x00000091520c7211 */ /* 0x000fe400078f30ff */
[----:B------:R-:W-:-:S02]  /*0400*/  SHF.R.S32.HI R22, RZ, 0x3, R8 ;  /* 0x00000003ff167819 */ /* 0x000fc40000011408 */
[----:B------:R-:W-:Y:S01]  /*0410*/  LOP3.LUT R8, R8, 0xfffffff8, RZ, 0xc0, !PT ;  /* 0xfffffff808087812 */ /* 0x000fe200078ec0ff */
[----:B------:R-:W-:Y:S01]  /*0420*/  IMAD.SHL.U32 R12, R12, 0x8, RZ ;  /* 0x000000080c0c7824 */ /* 0x000fe200078e00ff */
[----:B------:R-:W-:Y:S01]  /*0430*/  @!P3 SHF.R.S32.HI R17, RZ, 0x1f, R24 ;  /* 0x0000001fff11b819 */ /* 0x000fe20000011418 */
[----:B------:R-:W-:Y:S01]  /*0440*/  IMAD.SHL.U32 R221, R22, 0x40, RZ ;  /* 0x0000004016dd7824 */ /* 0x000fe200078e00ff */
[----:B------:R-:W-:Y:S01]  /*0450*/  SHF.R.S32.HI R23, RZ, 0x1f, R22 ;  /* 0x0000001fff177819 */ /* 0x000fe20000011416 */
[----:B------:R-:W2:Y:S03]  /*0460*/  @P0 LDC.64 R14, c[0x0][0x248] ;  /* 0x00009200ff0e0b82 */ /* 0x000ea60000000a00 */
[----:B------:R-:W-:Y:S02]  /*0470*/  LOP3.LUT R221, R221, 0x1c0, RZ, 0xc0, !PT ;  /* 0x000001c0dddd7812 */ /* 0x000fe400078ec0ff */
[----:B-1----:R-:W-:-:S04]  /*0480*/  IABS R2, R11 ;  /* 0x0000000b00027213 */ /* 0x002fc80000000000 */
[----:B------:R-:W1:Y:S08]  /*0490*/  I2F.RP R5, R2 ;  /* 0x0000000200057306 */ /* 0x000e700000209400 */
[----:B-1----:R-:W1:Y:S02]  /*04a0*/  MUFU.RCP R6, R5 ;  /* 0x0000000500067308 */ /* 0x002e640000001000 */
[----:B-1----:R-:W-:-:S06]  /*04b0*/  VIADD R6, R6, 0xffffffe ;  /* 0x0ffffffe06067836 */ /* 0x002fcc0000000000 */
[----:B------:R-:W1:Y:S02]  /*04c0*/  F2I.FTZ.U32.TRUNC.NTZ R7, R6 ;  /* 0x0000000600077305 */ /* 0x000e64000021f000 */
[----:B-1----:R-:W-:Y:S02]  /*04d0*/  IMAD.MOV R3, RZ, RZ, -R7 ;  /* 0x000000ffff037224 */ /* 0x002fe400078e0a07 */
[----:B------:R-:W-:Y:S02]  /*04e0*/  IMAD.MOV.U32 R6, RZ, RZ, RZ ;  /* 0x000000ffff067224 */ /* 0x000fe400078e00ff */
[----:B------:R-:W-:Y:S01]  /*04f0*/  IMAD R4, R3, R2, RZ ;  /* 0x0000000203047224 */ /* 0x000fe200078e02ff */
[----:B------:R-:W-:-:S03]  /*0500*/  IABS R3, R26 ;  /* 0x0000001a00037213 */ /* 0x000fc60000000000 */
[----:B------:R-:W-:Y:S02]  /*0510*/  IMAD.HI.U32 R4, R7, R4, R6 ;  /* 0x0000000407047227 */ /* 0x000fe400078e0006 */
[----:B------:R-:W1:Y:S04]  /*0520*/  @P3 LDC.64 R6, c[0x0][0x240] ;  /* 0x00009000ff063b82 */ /* 0x000e680000000a00 */
[----:B------:R-:W-:-:S04]  /*0530*/  IMAD.HI.U32 R21, R4, R3, RZ ;  /* 0x0000000304157227 */ /* 0x000fc800078e00ff */
[----:B------:R-:W3:Y:S01]  /*0540*/  @!P3 LDC.64 R4, c[0x0][0x228] ;  /* 0x00008a00ff04bb82 */ /* 0x000ee20000000a00 */
[----:B------:R-:W-:-:S05]  /*0550*/  IADD3 R19, -R21, RZ, RZ ;  /* 0x000000ff15137210 */ /* 0x000fca0007ffe1ff */
[C---:B------:R-:W-:Y:S02]  /*0560*/  IMAD R19, R2.reuse, R19, R3 ;  /* 0x0000001302137224 */ /* 0x040fe400078e0203 */
[----:B------:R-:W-:Y:S02]  /*0570*/  IMAD.IADD R3, R145, 0x1, -R8 ;  /* 0x0000000191037824 */ /* 0x000fe400078e0a08 */
[----:B------:R-:W4:Y:S01]  /*0580*/  @P0 LDC.64 R8, c[0x0][0x250] ;  /* 0x00009400ff080b82 */ /* 0x000f220000000a00 */
[----:B------:R-:W-:Y:S02]  /*0590*/  ISETP.GT.U32.AND P2, PT, R2, R19, PT ;  /* 0x000000130200720c */ /* 0x000fe40003f44070 */
[----:B------:R-:W-:-:S04]  /*05a0*/  SHF.L.U32 R146, R3, 0x3, RZ ;  /* 0x0000000303927819 */ /* 0x000fc800000006ff */
[--C-:B------:R-:W-:Y:S02]  /*05b0*/  LOP3.LUT R10, R221, 0x38, R146.reuse, 0xf8, !PT ;  /* 0x00000038dd0a7812 */ /* 0x100fe400078ef892 */
[----:B------:R-:W-:Y:S02]  /*05c0*/  SHF.R.U32.HI R221, RZ, 0x3, R221 ;  /* 0x00000003ffdd7819 */ /* 0x000fe400000116dd */
[----:B------:R-:W-:Y:S02]  /*05d0*/  SHF.R.S32.HI R147, RZ, 0x1f, R146 ;  /* 0x0000001fff937819 */ /* 0x000fe40000011492 */
[----:B------:R-:W-:Y:S01]  /*05e0*/  LOP3.LUT R221, R10, R221, RZ, 0x3c, !PT ;  /* 0x000000dd0add7212 */ /* 0x000fe200078e3cff */
[----:B------:R-:W-:Y:S01]  /*05f0*/  @!P2 IMAD.IADD R19, R19, 0x1, -R2 ;  /* 0x000000011313a824 */ /* 0x000fe200078e0a02 */
[----:B------:R-:W-:Y:S02]  /*0600*/  LOP3.LUT R10, R26, R11, RZ, 0x3c, !PT ;  /* 0x0000000b1a0a7212 */ /* 0x000fe400078e3cff */
[----:B------:R-:W-:-:S02]  /*0610*/  @!P2 IADD3 R21, R21, 0x1, RZ ;  /* 0x000000011515a810 */ /* 0x000fc40007ffe0ff */
[----:B------:R-:W-:Y:S01]  /*0620*/  ISETP.GE.U32.AND P4, PT, R19, R2, PT ;  /* 0x000000021300720c */ /* 0x000fe20003f86070 */
[-C--:B---3--:R-:W-:Y:S01]  /*0630*/  @!P3 IMAD R2, R17, R4.reuse, RZ ;  /* 0x000000041102b224 */ /* 0x088fe200078e02ff */
[----:B------:R-:W-:Y:S01]  /*0640*/  ISETP.GE.AND P1, PT, R10, RZ, PT ;  /* 0x000000ff0a00720c */ /* 0x000fe20003f26270 */
[----:B------:R-:W-:Y:S01]  /*0650*/  @!P3 IMAD.WIDE.U32 R16, R24, R4, RZ ;  /* 0x000000041810b225 */ /* 0x000fe200078e00ff */
[----:B------:R-:W-:Y:S02]  /*0660*/  ISETP.NE.AND P2, PT, R11, RZ, PT ;  /* 0x000000ff0b00720c */ /* 0x000fe40003f45270 */
[----:B------:R-:W-:Y:S01]  /*0670*/  LOP3.LUT R221, R221, 0xfffffe00, R12, 0xf8, !PT ;  /* 0xfffffe00dddd7812 */ /* 0x000fe200078ef80c */
[----:B-1----:R-:W-:-:S04]  /*0680*/  @P3 IMAD.WIDE.U32 R18, R219, R6, RZ ;  /* 0x00000006db123225 */ /* 0x002fc800078e00ff */
[C-C-:B------:R-:W-:Y:S02]  /*0690*/  @P0 IMAD.IADD R4, R0.reuse, 0x1, R13.reuse ;  /* 0x0000000100040824 */ /* 0x140fe400078e020d */
[----:B------:R-:W-:Y:S02]  /*06a0*/  @P0 IMAD.IADD R13, R0, 0x1, R13 ;  /* 0x00000001000d0824 */ /* 0x000fe400078e020d */
[----:B------:R-:W-:Y:S01]  /*06b0*/  @!P3 IMAD R5, R24, R5, R2 ;  /* 0x000000051805b224 */ /* 0x000fe200078e0202 */
[----:B------:R-:W-:Y:S01]  /*06c0*/  @P3 MOV R2, R18 ;  /* 0x0000001200023202 */ /* 0x000fe20000000f00 */
[----:B------:R-:W-:Y:S02]  /*06d0*/  @P4 VIADD R21, R21, 0x1 ;  /* 0x0000000115154836 */ /* 0x000fe40000000000 */
[----:B------:R-:W-:Y:S02]  /*06e0*/  @P3 IMAD R7, R219, R7, R19 ;  /* 0x00000007db073224 */ /* 0x000fe400078e0213 */
[----:B--2---:R-:W-:Y:S01]  /*06f0*/  @P0 IMAD R6, R13, R15, RZ ;  /* 0x0000000f0d060224 */ /* 0x004fe200078e02ff */
[----:B------:R-:W-:Y:S01]  /*0700*/  @!P1 IADD3 R21, -R21, RZ, RZ ;  /* 0x000000ff15159210 */ /* 0x000fe20007ffe1ff */
[----:B------:R-:W-:Y:S01]  /*0710*/  @!P3 IMAD.IADD R7, R17, 0x1, R5 ;  /* 0x000000011107b824 */ /* 0x000fe200078e0205 */
[----:B------:R-:W-:Y:S01]  /*0720*/  @!P2 LOP3.LUT R21, RZ, R11, RZ, 0x33, !PT ;  /* 0x0000000bff15a212 */ /* 0x000fe200078e33ff */
[----:B----4-:R-:W-:-:S04]  /*0730*/  @P0 IMAD.WIDE.U32 R18, R4, R8, RZ ;  /* 0x0000000804120225 */ /* 0x010fc800078e00ff */
[----:B------:R-:W-:-:S04]  /*0740*/  @P0 IMAD.WIDE.U32 R12, R13, R14, RZ ;  /* 0x0000000e0d0c0225 */ /* 0x000fc800078e00ff */
[----:B------:R-:W-:Y:S01]  /*0750*/  @P0 IMAD R5, R4, R9, RZ ;  /* 0x0000000904050224 */ /* 0x000fe200078e02ff */
[----:B------:R-:W-:Y:S01]  /*0760*/  @P0 MOV R10, R12 ;  /* 0x0000000c000a0202 */ /* 0x000fe20000000f00 */
[----:B------:R-:W-:Y:S01]  /*0770*/  @!P3 IMAD.MOV.U32 R2, RZ, RZ, R16 ;  /* 0x000000ffff02b224 */ /* 0x000fe200078e0010 */
        /* <DEDUP_REMOVED lines=17> */
.L_x_1047:
        /* <DEDUP_REMOVED lines=13> */
.L_x_1048:
[----:B------:R-:W1:Y:S01]  /*0960*/  S2UR UR8, SR_CgaCtaId ;  /* 0x00000000000879c3 */ /* 0x000e620000008800 */
[C---:B------:R-:W-:Y:S01]  /*0970*/  IMAD R5, R23.reuse, R14, RZ ;  /* 0x0000000e17057224 */ /* 0x040fe200078e02ff */
[----:B------:R-:W-:Y:S01]  /*0980*/  IADD3 R4, P0, R146, R2, RZ ;  /* 0x0000000292047210 */ /* 0x000fe20007f1e0ff */
[C---:B------:R-:W-:Y:S01]  /*0990*/  IMAD.WIDE.U32 R28, R22.reuse, R14, R146 ;  /* 0x0000000e161c7225 */ /* 0x040fe200078e0092 */
[----:B------:R-:W-:Y:S01]  /*09a0*/  ULDC.64 UR4, c[0x0][0x260] ;  /* 0x0000980000047ab9 */ /* 0x000fe20000000a00 */
[----:B------:R-:W-:Y:S01]  /*09b0*/  SHF.R.S32.HI R27, RZ, 0x1f, R26 ;  /* 0x0000001fff1b7819 */ /* 0x000fe2000001141a */
[----:B------:R-:W-:Y:S01]  /*09c0*/  ULDC.64 UR6, c[0x0][0x268] ;  /* 0x00009a0000067ab9 */ /* 0x000fe20000000a00 */
[----:B------:R-:W-:Y:S01]  /*09d0*/  IMAD.WIDE.U32 R18, R22, R8, R146 ;  /* 0x0000000816127225 */ /* 0x000fe200078e0092 */
[----:B------:R-:W2:Y:S01]  /*09e0*/  LDC.64 R12, c[0x0][0x3c8] ;  /* 0x0000f200ff0c7b82 */ /* 0x000ea20000000a00 */
[----:B------:R-:W-:Y:S01]  /*09f0*/  IADD3 R228, P2, R10, R28, RZ ;  /* 0x0000001c0ae47210 */ /* 0x000fe20007f5e0ff */
[----:B------:R-:W-:Y:S01]  /*0a00*/  BSSY B0, `(.L_x_1049) ;  /* 0x000004a000007945 */ /* 0x000fe20003800000 */
[----:B------:R-:W-:Y:S01]  /*0a10*/  IMAD R0, R23, R8, RZ ;  /* 0x0000000817007224 */ /* 0x000fe200078e02ff */
[----:B------:R-:W-:Y:S01]  /*0a20*/  IADD3 R226, P1, R16, R18, RZ ;  /* 0x0000001210e27210 */ /* 0x000fe20007f3e0ff */
[C---:B------:R-:W-:Y:S01]  /*0a30*/  IMAD R17, R22.reuse, R15, R5 ;  /* 0x0000000f16117224 */ /* 0x040fe200078e0205 */
[----:B------:R-:W-:Y:S01]  /*0a40*/  IADD3.X R5, R147, R7, RZ, P0, !PT ;  /* 0x0000000793057210 */ /* 0x000fe200007fe4ff */
[----:B------:R-:W-:Y:S01]  /*0a50*/  IMAD R2, R22, R9, R0 ;  /* 0x0000000916027224 */ /* 0x000fe200078e0200 */
[----:B------:R-:W-:Y:S01]  /*0a60*/  SHF.R.S32.HI R0, RZ, 0x1f, R21 ;  /* 0x0000001fff007819 */ /* 0x000fe20000011415 */
[----:B------:R-:W-:Y:S01]  /*0a70*/  IMAD.IADD R207, R224, 0x1, -R83 ;  /* 0x00000001e0cf7824 */ /* 0x000fe200078e0a53 */
[----:B------:R-:W-:Y:S01]  /*0a80*/  IADD3.X R229, R6, R29, R17, P2, !PT ;  /* 0x0000001d06e57210 */ /* 0x000fe200017fe411 */
[----:B------:R-:W-:Y:S01]  /*0a90*/  IMAD.WIDE R28, R220, 0x40, R22 ;  /* 0x00000040dc1c7825 */ /* 0x000fe200078e0216 */
[----:B------:R-:W-:-:S02]  /*0aa0*/  IADD3.X R227, R11, R19, R2, P1, !PT ;  /* 0x000000130be37210 */ /* 0x000fc40000ffe402 */
[----:B------:R-:W-:Y:S01]  /*0ab0*/  ISETP.GE.AND P2, PT, R22, R207, PT ;  /* 0x000000cf1600720c */ /* 0x000fe20003f46270 */
[----:B------:R-:W-:Y:S01]  /*0ac0*/  IMAD R2, R0, UR4, RZ ;  /* 0x0000000400027c24 */ /* 0x000fe2000f8e02ff */
[----:B------:R-:W-:Y:S01]  /*0ad0*/  IADD3 R11, R135, 0x3f, RZ ;  /* 0x0000003f870b7810 */ /* 0x000fe20007ffe0ff */
[C---:B------:R-:W-:Y:S01]  /*0ae0*/  IMAD.WIDE.U32 R228, R21.reuse, UR4, R228 ;  /* 0x0000000415e47c25 */ /* 0x040fe2000f8e00e4 */
[----:B------:R-:W-:Y:S02]  /*0af0*/  LEA.HI R10, R82, R145, RZ, 0x4 ;  /* 0x00000091520a7211 */ /* 0x000fe400078f20ff */
[----:B------:R-:W-:Y:S01]  /*0b00*/  SHF.R.S32.HI R134, RZ, 0x1f, R11 ;  /* 0x0000001fff867819 */ /* 0x000fe2000001140b */
[----:B------:R-:W-:Y:S01]  /*0b10*/  IMAD R231, R21, UR5, R2 ;  /* 0x0000000515e77c24 */ /* 0x000fe2000f8e0202 */
[----:B------:R-:W-:Y:S01]  /*0b20*/  ULDC.64 UR4, c[0x0][0x258] ;  /* 0x0000960000047ab9 */ /* 0x000fe20000000a00 */
[----:B------:R-:W-:Y:S01]  /*0b30*/  IMAD R0, R0, UR6, RZ ;  /* 0x0000000600007c24 */ /* 0x000fe2000f8e02ff */
[----:B--2---:R-:W-:Y:S01]  /*0b40*/  ISETP.NE.U32.AND P0, PT, R12, RZ, PT ;  /* 0x000000ff0c00720c */ /* 0x004fe20003f05070 */
[----:B------:R-:W-:Y:S01]  /*0b50*/  IMAD R19, R27, UR4, RZ ;  /* 0x000000041b137c24 */ /* 0x000fe2000f8e02ff */
[----:B------:R-:W-:Y:S01]  /*0b60*/  IADD3 R20, R22, 0x30, RZ ;  /* 0x0000003016147810 */ /* 0x000fe20007ffe0ff */
[----:B------:R-:W-:Y:S01]  /*0b70*/  IMAD.WIDE.U32 R16, R26, UR4, R4 ;  /* 0x000000041a107c25 */ /* 0x000fe2000f8e0004 */
[----:B------:R-:W-:Y:S01]  /*0b80*/  UMOV UR4, 0x400 ;  /* 0x0000040000047882 */ /* 0x000fe20000000000 */
[----:B------:R-:W-:Y:S01]  /*0b90*/  ISETP.NE.AND.EX P0, PT, R13, RZ, PT, P0 ;  /* 0x000000ff0d00720c */ /* 0x000fe20003f05300 */
[----:B-1----:R-:W-:Y:S01]  /*0ba0*/  ULEA UR4, UR8, UR4, 0x18 ;  /* 0x0000000408047291 */ /* 0x002fe2000f8ec03f */
[----:B------:R-:W-:Y:S01]  /*0bb0*/  IMAD.WIDE.U32 R226, R21, UR6, R226 ;  /* 0x0000000615e27c25 */ /* 0x000fe2000f8e00e2 */
[----:B------:R-:W-:-:S03]  /*0bc0*/  IADD3 R222, R146, 0x80, RZ ;  /* 0x0000008092de7810 */ /* 0x000fc60007ffe0ff */
[----:B------:R-:W-:Y:S01]  /*0bd0*/  IMAD R21, R21, UR7, R0 ;  /* 0x0000000715157c24 */ /* 0x000fe2000f8e0200 */
[C---:B------:R-:W-:Y:S01]  /*0be0*/  IADD3 R0, R22.reuse, 0x10, RZ ;  /* 0x0000001016007810 */ /* 0x040fe20007ffe0ff */
[----:B------:R-:W-:Y:S01]  /*0bf0*/  VIADD R2, R22, 0x20 ;  /* 0x0000002016027836 */ /* 0x000fe20000000000 */
[----:B------:R-:W-:Y:S01]  /*0c00*/  LEA R221, R221, UR4, 0x1 ;  /* 0x00000004dddd7c11 */ /* 0x000fe2000f8e08ff */
[----:B------:R-:W-:Y:S01]  /*0c10*/  IMAD R19, R26, UR5, R19 ;  /* 0x000000051a137c24 */ /* 0x000fe2000f8e0213 */
[-C--:B------:R-:W-:Y:S01]  /*0c20*/  ISETP.GE.AND P1, PT, R0, R207.reuse, PT ;  /* 0x000000cf0000720c */ /* 0x080fe20003f26270 */
[----:B------:R-:W-:Y:S01]  /*0c30*/  VIADD R223, R146, 0x40 ;  /* 0x0000004092df7836 */ /* 0x000fe20000000000 */
[----:B------:R-:W-:Y:S01]  /*0c40*/  ISETP.GE.AND P6, PT, R2, R207, PT ;  /* 0x000000cf0200720c */ /* 0x000fe20003fc6270 */
[----:B------:R-:W-:Y:S01]  /*0c50*/  IMAD.IADD R19, R17, 0x1, R19 ;  /* 0x0000000111137824 */ /* 0x000fe200078e0213 */
[----:B------:R-:W-:Y:S11]  /*0c60*/  @P2 BRA `(.L_x_1050) ;  /* 0x00000000008c2947 */ /* 0x000ff60003800000 */
        /* <DEDUP_REMOVED lines=35> */
.L_x_1050:
[----:B------:R-:W-:Y:S05]  /*0ea0*/  BSYNC B0 ;  /* 0x0000000000007941 */ /* 0x000fea0003800000 */
.L_x_1049:
[----:B-12---:R-:W-:Y:S01]  /*0eb0*/  LOP3.LUT R4, R10, 0xfffffff0, RZ, 0xc0, !PT ;  /* 0xfffffff00a047812 */ /* 0x006fe200078ec0ff */
[----:B------:R-:W-:Y:S01]  /*0ec0*/  BSSY B0, `(.L_x_1051) ;  /* 0x000002d000007945 */ /* 0x000fe20003800000 */
[----:B------:R-:W-:Y:S02]  /*0ed0*/  LEA.HI R134, R134, R11, RZ, 0x6 ;  /* 0x0000000b86867211 */ /* 0x000fe400078f30ff */
[----:B------:R-:W-:Y:S01]  /*0ee0*/  ISETP.GE.AND P5, PT, R20, R207, PT ;  /* 0x000000cf1400720c */ /* 0x000fe20003fa6270 */
[----:B------:R-:W-:Y:S01]  /*0ef0*/  IMAD.IADD R25, R145, 0x1, -R4 ;  /* 0x0000000191197824 */ /* 0x000fe200078e0a04 */
[----:B------:R-:W-:Y:S02]  /*0f00*/  SHF.R.S32.HI R205, RZ, 0x4, R10 ;  /* 0x00000004ffcd7819 */ /* 0x000fe4000001140a */
[----:B------:R-:W-:Y:S01]  /*0f10*/  LEA.HI.SX32 R80, R134, 0xffffffff, 0x1a ;  /* 0xffffffff86507811 */ /* 0x000fe200078fd2ff */
[----:B------:R-:W-:Y:S08]  /*0f20*/  @P1 BRA `(.L_x_1052) ;  /* 0x0000000000981947 */ /* 0x000ff00003800000 */
        /* <DEDUP_REMOVED lines=14> */
[----:B------:R-:W3:Y:S01]  /*1010*/  @!P3 LDC.64 R4, c[0x0][0x210] ;  /* 0x00008400ff04bb82 */ /* 0x000ee20000000a00 */
[----:B-1----:R-:W-:Y:S01]  /*1020*/  @!P4 LEA R30, P2, R32, R6, 0x1 ;  /* 0x00000006201ec211 */ /* 0x002fe200078408ff */
[----:B------:R-:W-:-:S05]  /*1030*/  IMAD.IADD R6, R33, 0x1, R11 ;  /* 0x0000000121067824 */ /* 0x000fca00078e020b */
        /* <DEDUP_REMOVED lines=21> */
.L_x_1052:
[----:B------:R-:W-:Y:S05]  /*1190*/  BSYNC B0 ;  /* 0x0000000000007941 */ /* 0x000fea0003800000 */
.L_x_1051:
[----:B------:R-:W-:Y:S04]  /*11a0*/  BSSY B0, `(.L_x_1053) ;  /* 0x0000028000007945 */ /* 0x000fe80003800000 */
[----:B------:R-:W-:Y:S05]  /*11b0*/  @P6 BRA `(.L_x_1054) ;  /* 0x0000000000986947 */ /* 0x000fea0003800000 */
[----:B------:R-:W-:Y:S01]  /*11c0*/  ULDC UR5, c[0x0][0x2d0] ;  /* 0x0000b40000057ab9 */ /* 0x000fe20000000800 */
[----:B--2---:R-:W-:Y:S01]  /*11d0*/  IADD3 R30, P1, R28, 0x20, RZ ;  /* 0x000000201c1e7810 */ /* 0x004fe20007f3e0ff */
        /* <DEDUP_REMOVED lines=9> */
[----:B------:R-:W2:Y:S01]  /*1270*/  @!P4 LDC.64 R6, c[0x0][0x210] ;  /* 0x00008400ff06cb82 */ /* 0x000ea20000000a00 */
        /* <DEDUP_REMOVED lines=26> */
.L_x_1054:
[----:B------:R-:W-:Y:S05]  /*1420*/  BSYNC B0 ;  /* 0x0000000000007941 */ /* 0x000fea0003800000 */
.L_x_1053:
        /* <DEDUP_REMOVED lines=12> */
[----:B------:R-:W5:Y:S01]  /*14f0*/  @!P4 LDC.64 R6, c[0x0][0x210] ;  /* 0x00008400ff06cb82 */ /* 0x000f620000000a00 */
[----:B------:R-:W-:Y:S01]  /*1500*/  IMAD R18, R11, UR7, R18 ;  /* 0x000000070b127c24 */ /* 0x000fe2000f8e0212 */
[----:B------:R5:W-:Y:S03]  /*1510*/  @P4 STS.128 [R221+0x1800], RZ ;  /* 0x001800ffdd004388 */ /* 0x000be60000000c00 */
[----:B------:R-:W-:-:S03]  /*1520*/  IMAD.IADD R18, R17, 0x1, R18 ;  /* 0x0000000111127824 */ /* 0x000fc600078e0212 */
[----:B-1234-:R-:W1:Y:S01]  /*1530*/  @!P3 LDC.64 R4, c[0x0][0x210] ;  /* 0x00008400ff04bb82 */ /* 0x01ee620000000a00 */
[----:B-----5:R-:W-:-:S04]  /*1540*/  @!P4 LEA R6, P5, R16, R6, 0x1 ;  /* 0x000000061006c211 */ /* 0x020fc800078a08ff */
        /* <DEDUP_REMOVED lines=21> */
.L_x_1056:
[----:B------:R-:W-:Y:S05]  /*16a0*/  BSYNC B0 ;  /* 0x0000000000007941 */ /* 0x000fea0003800000 */
.L_x_1055:
[----:B------:R-:W-:Y:S01]  /*16b0*/  LEA.HI R16, R10, R205, RZ, 0x1 ;  /* 0x000000cd0a107211 */ /* 0x000fe200078f08ff */
[----:B-1234-:R-:W-:Y:S01]  /*16c0*/  IMAD R5, R80, -0x40, R135 ;  /* 0xffffffc050057824 */ /* 0x01efe200078e0287 */
[----:B------:R-:W1:Y:S01]  /*16d0*/  @P0 LDC.64 R10, c[0x0][0x3d0] ;  /* 0x0000f400ff0a0b82 */ /* 0x000e620000000a00 */
[C---:B------:R-:W-:Y:S01]  /*16e0*/  SHF.L.U64.HI R4, R14.reuse, 0x6, R15 ;  /* 0x000000060e047819 */ /* 0x040fe2000001020f */
[----:B------:R-:W-:Y:S01]  /*16f0*/  IMAD.IADD R231, R229, 0x1, R231 ;  /* 0x00000001e5e77824 */ /* 0x000fe200078e02e7 */
[----:B------:R-:W-:Y:S01]  /*1700*/  SHF.R.S32.HI R6, RZ, 0x1f, R80 ;  /* 0x0000001fff067819 */ /* 0x000fe20000011450 */
[----:B------:R-:W-:Y:S01]  /*1710*/  IMAD.SHL.U32 R7, R14, 0x40, RZ ;  /* 0x000000400e077824 */ /* 0x000fe200078e00ff */
[----:B------:R-:W-:Y:S01]  /*1720*/  ISETP.GE.AND P1, PT, R22, R5, PT ;  /* 0x000000051600720c */ /* 0x000fe20003f26270 */
[----:B------:R-:W-:Y:S01]  /*1730*/  IMAD R33, R4, R80, RZ ;  /* 0x0000005004217224 */ /* 0x000fe200078e02ff */
[----:B------:R-:W-:Y:S01]  /*1740*/  SHF.R.S32.HI R28, RZ, 0x1f, R25 ;  /* 0x0000001fff1c7819 */ /* 0x000fe20000011419 */
[----:B------:R-:W-:Y:S01]  /*1750*/  IMAD.MOV.U32 R230, RZ, RZ, R228 ;  /* 0x000000ffffe67224 */ /* 0x000fe200078e00e4 */
[----:B------:R-:W-:Y:S01]  /*1760*/  LOP3.LUT R16, R16, 0xfffffffe, RZ, 0xc0, !PT ;  /* 0xfffffffe10107812 */ /* 0x000fe200078ec0ff */
[----:B------:R-:W-:Y:S01]  /*1770*/  IMAD R33, R6, R7, R33 ;  /* 0x0000000706217224 */ /* 0x000fe200078e0221 */
[----:B------:R-:W-:Y:S01]  /*1780*/  LEA.HI R28, R28, R25, RZ, 0x3 ;  /* 0x000000191c1c7211 */ /* 0x000fe200078f18ff */
[----:B------:R-:W-:Y:S01]  /*1790*/  IMAD.WIDE.U32 R30, R80, R7, R230 ;  /* 0x00000007501e7225 */ /* 0x000fe200078e00e6 */
[----:B------:R-:W-:Y:S01]  /*17a0*/  BSSY B0, `(.L_x_1057) ;  /* 0x0000025000007945 */ /* 0x000fe20003800000 */
[----:B------:R-:W-:-:S02]  /*17b0*/  ISETP.GE.AND P6, PT, R0, R5, PT ;  /* 0x000000050000720c */ /* 0x000fc40003fc6270 */
[----:B------:R-:W-:Y:S01]  /*17c0*/  ISETP.GE.AND P2, PT, R2, R5, PT ;  /* 0x000000050200720c */ /* 0x000fe20003f46270 */
[----:B------:R-:W-:Y:S01]  /*17d0*/  IMAD.IADD R205, R205, 0x1, -R16 ;  /* 0x00000001cdcd7824 */ /* 0x000fe200078e0a10 */
[----:B------:R-:W-:Y:S01]  /*17e0*/  @P0 SHF.R.S32.HI R29, RZ, 0x1f, R24 ;  /* 0x0000001fff1d0819 */ /* 0x000fe20000011418 */
[----:B------:R-:W-:Y:S01]  /*17f0*/  IMAD.IADD R33, R31, 0x1, R33 ;  /* 0x000000011f217824 */ /* 0x000fe200078e0221 */
[----:B------:R-:W-:Y:S01]  /*1800*/  LOP3.LUT R32, R28, 0xfffffff8, RZ, 0xc0, !PT ;  /* 0xfffffff81c207812 */ /* 0x000fe200078ec0ff */
[----:B------:R-:W-:Y:S08]  /*1810*/  @P1 BRA `(.L_x_1058) ;  /* 0x0000000000741947 */ /* 0x000ff00003800000 */
        /* <DEDUP_REMOVED lines=29> */
.L_x_1058:
[----:B------:R-:W-:Y:S05]  /*19f0*/  BSYNC B0 ;  /* 0x0000000000007941 */ /* 0x000fea0003800000 */
.L_x_1057:
        /* <DEDUP_REMOVED lines=35> */
.L_x_1060:
[----:B------:R-:W-:Y:S05]  /*1c30*/  BSYNC B0 ;  /* 0x0000000000007941 */ /* 0x000fea0003800000 */
.L_x_1059:
[----:B------:R-:W-:Y:S01]  /*1c40*/  ISETP.GE.AND P1, PT, R0, R5, PT ;  /* 0x000000050000720c */ /* 0x000fe20003f26270 */
[----:B-1----:R-:W-:Y:S01]  /*1c50*/  @P0 IMAD R29, R29, R10, RZ ;  /* 0x0000000a1d1d0224 */ /* 0x002fe200078e02ff */
[----:B------:R-:W-:Y:S01]  /*1c60*/  IADD3 R0, R25, -R32, RZ ;  /* 0x8000002019007210 */ /* 0x000fe20007ffe0ff */
[----:B------:R-:W-:Y:S01]  /*1c70*/  BSSY B0, `(.L_x_1061) ;  /* 0x0000024000007945 */ /* 0x000fe20003800000 */
[----:B------:R-:W-:-:S04]  /*1c80*/  @P0 IMAD.WIDE.U32 R26, R24, R10, R26 ;  /* 0x0000000a181a0225 */ /* 0x000fc800078e001a */
[----:B------:R-:W-:Y:S01]  /*1c90*/  @P0 IMAD R29, R24, R11, R29 ;  /* 0x0000000b181d0224 */ /* 0x000fe200078e021d */
[----:B------:R-:W-:Y:S01]  /*1ca0*/  SHF.L.U32 R24, R0, 0x6, RZ ;  /* 0x0000000600187819 */ /* 0x000fe200000006ff */
[----:B------:R-:W-:Y:S06]  /*1cb0*/  @P2 BRA `(.L_x_1062) ;  /* 0x00000000007c2947 */ /* 0x000fec0003800000 */
[----:B------:R-:W-:Y:S01]  /*1cc0*/  ULDC UR5, c[0x0][0x2d0] ;  /* 0x0000b40000057ab9 */ /* 0x000fe20000000800 */
[----:B---34-:R-:W-:Y:S02]  /*1cd0*/  LEA R19, P3, R14, R30, 0x5 ;  /* 0x0000001e0e137211 */ /* 0x018fe400078628ff */
[----:B------:R-:W-:Y:S02]  /*1ce0*/  ISETP.GE.AND P5, PT, R146, UR5, PT ;  /* 0x0000000592007c0c */ /* 0x000fe4000bfa6270 */
[----:B------:R-:W-:Y:S02]  /*1cf0*/  ISETP.GE.AND P4, PT, R223, UR5, PT ;  /* 0x00000005df007c0c */ /* 0x000fe4000bf86270 */
[----:B------:R-:W-:Y:S02]  /*1d00*/  ISETP.GE.AND P2, PT, R222, UR5, PT ;  /* 0x00000005de007c0c */ /* 0x000fe4000bf46270 */
[----:B------:R-:W-:-:S07]  /*1d10*/  LEA.HI.X R18, R14, R33, R15, 0x5, P3 ;  /* 0x000000210e127211 */ /* 0x000fce00018f2c0f */
[----:B--2---:R-:W1:Y:S01]  /*1d20*/  @!P5 LDC.64 R16, c[0x0][0x218] ;  /* 0x00008600ff10db82 */ /* 0x004e620000000a00 */
        /* <DEDUP_REMOVED lines=24> */
.L_x_1062:
[----:B------:R-:W-:Y:S05]  /*1eb0*/  BSYNC B0 ;  /* 0x0000000000007941 */ /* 0x000fea0003800000 */
.L_x_1061:
[----:B------:R-:W-:Y:S01]  /*1ec0*/  ISETP.GE.AND P3, PT, R20, R5, PT ;  /* 0x000000051400720c */ /* 0x000fe20003f66270 */
[----:B---34-:R-:W-:Y:S01]  /*1ed0*/  IMAD.SHL.U32 R19, R205, 0x8, RZ ;  /* 0x00000008cd137824 */ /* 0x018fe200078e00ff */
[----:B------:R-:W-:Y:S01]  /*1ee0*/  LOP3.LUT R24, R24, 0x1c0, RZ, 0xc0, !PT ;  /* 0x000001c018187812 */ /* 0x000fe200078ec0ff */
[----:B------:R-:W-:Y:S01]  /*1ef0*/  BSSY B0, `(.L_x_1063) ;  /* 0x0000027000007945 */ /* 0x000fe20003800000 */
[----:B------:R-:W-:Y:S01]  /*1f00*/  @P0 LEA R34, P2, R26, R12, 0x2 ;  /* 0x0000000c1a220211 */ /* 0x000fe200078410ff */
[----:B------:R-:W-:Y:S01]  /*1f10*/  @P0 IMAD.IADD R29, R27, 0x1, R29 ;  /* 0x000000011b1d0824 */ /* 0x000fe200078e021d */
[----:B------:R-:W-:Y:S02]  /*1f20*/  LOP3.LUT R19, R24, 0x8, R19, 0xf8, !PT ;  /* 0x0000000818137812 */ /* 0x000fe400078ef813 */
[----:B------:R-:W-:-:S05]  /*1f30*/  SHF.R.U32.HI R12, RZ, 0x3, R24 ;  /* 0x00000003ff0c7819 */ /* 0x000fca0000011618 */
        /* <DEDUP_REMOVED lines=34> */
.L_x_1064:
[----:B------:R-:W-:Y:S05]  /*2160*/  BSYNC B0 ;  /* 0x0000000000007941 */ /* 0x000fea0003800000 */
.L_x_1063:
[----:B------:R-:W0:Y:S01]  /*2170*/  LDGDEPBAR ;  /* 0x00000000000079af */ /* 0x000e220000000000 */
[----:B------:R-:W-:Y:S01]  /*2180*/  @P0 LEA.HI.X R35, R26, R13, R29, 0x2, P2 ;  /* 0x0000000d1a230211 */ /* 0x000fe200010f141d */
[----:B-1234-:R-:W-:Y:S01]  /*2190*/  IMAD R11, R6, R8, RZ ;  /* 0x00000008060b7224 */ /* 0x01efe200078e02ff */
[-C--:B------:R-:W-:Y:S01]  /*21a0*/  ISETP.GE.AND P3, PT, R22, R5.reuse, PT ;  /* 0x000000051600720c */ /* 0x080fe20003f66270 */
[----:B------:R-:W-:Y:S01]  /*21b0*/  IMAD.SHL.U32 R15, R3, 0x40, RZ ;  /* 0x00000040030f7824 */ /* 0x000fe200078e00ff */
[----:B------:R-:W-:Y:S01]  /*21c0*/  ISETP.GE.AND P6, PT, R2, R5, PT ;  /* 0x000000050200720c */ /* 0x000fe20003fc6270 */
[----:B------:R1:W5:Y:S01]  /*21d0*/  @P0 LDG.E R6, desc[UR10][R34.64] ;  /* 0x0000000a22060981 */ /* 0x000362000c1e1900 */
[----:B------:R-:W-:Y:S01]  /*21e0*/  IMAD.SHL.U32 R16, R22, 0x8, RZ ;  /* 0x0000000816107824 */ /* 0x000fe200078e00ff */
[----:B------:R-:W-:Y:S01]  /*21f0*/  LOP3.LUT R2, R19, R12, RZ, 0x3c, !PT ;  /* 0x0000000c13027212 */ /* 0x000fe200078e3cff */
[----:B------:R-:W-:Y:S01]  /*2200*/  IMAD.WIDE.U32 R18, R80, R8, RZ ;  /* 0x0000000850127225 */ /* 0x000fe200078e00ff */
[----:B------:R-:W-:-:S02]  /*2210*/  LOP3.LUT R15, R15, 0x1c0, RZ, 0xc0, !PT ;  /* 0x000001c00f0f7812 */ /* 0x000fc400078ec0ff */
[----:B------:R-:W-:Y:S01]  /*2220*/  LEA.HI R82, R82, R145, RZ, 0x5 ;  /* 0x0000009152527211 */ /* 0x000fe200078f28ff */
[----:B------:R-:W-:Y:S01]  /*2230*/  IMAD R11, R80, R9, R11 ;  /* 0x00000009500b7224 */ /* 0x000fe200078e020b */
[----:B------:R-:W-:Y:S01]  /*2240*/  LOP3.LUT R16, R15, 0x8, R16, 0xf8, !PT ;  /* 0x000000080f107812 */ /* 0x000fe200078ef810 */
[----:B------:R-:W-:Y:S01]  /*2250*/  IMAD.SHL.U32 R13, R28, 0x40, RZ ;  /* 0x000000401c0d7824 */ /* 0x000fe200078e00ff */
[----:B------:R-:W-:Y:S01]  /*2260*/  SHF.R.U32.HI R15, RZ, 0x3, R15 ;  /* 0x00000003ff0f7819 */ /* 0x000fe2000001160f */
[----:B------:R-:W-:Y:S01]  /*2270*/  IMAD.IADD R216, R227, 0x1, R21 ;  /* 0x00000001e3d87824 */ /* 0x000fe200078e0215 */
[----:B------:R-:W-:Y:S01]  /*2280*/  LEA R14, P2, R18, R226, 0x6 ;  /* 0x000000e2120e7211 */ /* 0x000fe200078430ff */
[----:B------:R-:W-:Y:S01]  /*2290*/  IMAD.IADD R11, R19, 0x1, R11 ;  /* 0x00000001130b7824 */ /* 0x000fe200078e020b */
[----:B------:R-:W-:Y:S01]  /*22a0*/  BSSY B0, `(.L_x_1065) ;  /* 0x0000028000007945 */ /* 0x000fe20003800000 */
[----:B------:R-:W-:Y:S02]  /*22b0*/  LOP3.LUT R16, R16, R15, RZ, 0x3c, !PT ;  /* 0x0000000f10107212 */ /* 0x000fe400078e3cff */
[----:B------:R-:W-:Y:S01]  /*22c0*/  LOP3.LUT R2, R2, 0xfffffe00, R13, 0xf8, !PT ;  /* 0xfffffe0002027812 */ /* 0x000fe200078ef80d */
[----:B------:R-:W-:-:S04]  /*22d0*/  DEPBAR.LE SB0, 0x0 ;  /* 0x000080000000791a */ /* 0x000fc80000000000 */
[----:B------:R-:W-:Y:S01]  /*22e0*/  BAR.SYNC.DEFER_BLOCKING 0x0 ;  /* 0x0000000000007b1d */ /* 0x000fe20000010000 */
[----:B------:R-:W-:Y:S02]  /*22f0*/  LEA.HI.X R15, R18, R216, R11, 0x6, P2 ;  /* 0x000000d8120f7211 */ /* 0x000fe400010f340b */
[----:B------:R-:W-:-:S03]  /*2300*/  SHF.R.S32.HI R81, RZ, 0x5, R82 ;  /* 0x00000005ff517819 */ /* 0x000fc60000011452 */
        /* <DEDUP_REMOVED lines=33> */
.L_x_1066:
[----:B------:R-:W-:Y:S05]  /*2520*/  BSYNC B0 ;  /* 0x0000000000007941 */ /* 0x000fea0003800000 */
.L_x_1065:
[----:B------:R4:W-:Y:S01]  /*2530*/  @P1 STS.128 [R221+0xc800], RZ ;  /* 0x00c800ffdd001388 */ /* 0x0009e20000000c00 */
[----:B------:R-:W-:Y:S01]  /*2540*/  IMAD R205, R205, 0x200, R16 ;  /* 0x00000200cdcd7824 */ /* 0x000fe200078e0210 */
[----:B------:R-:W-:Y:S01]  /*2550*/  BSSY B0, `(.L_x_1067) ;  /* 0x0000029000007945 */ /* 0x000fe20003800000 */
[----:B------:R-:W-:Y:S01]  /*2560*/  IMAD R206, R81, 0x400, R2 ;  /* 0x0000040051ce7824 */ /* 0x000fe200078e0202 */
[----:B------:R4:W-:Y:S01]  /*2570*/  @P1 STS.128 [R221+0xe800], RZ ;  /* 0x00e800ffdd001388 */ /* 0x0009e20000000c00 */
[----:B------:R-:W-:Y:S02]  /*2580*/  ISETP.GE.AND P5, PT, R20, R5, PT ;  /* 0x000000051400720c */ /* 0x000fe40003fa6270 */
[----:B------:R-:W-:Y:S01]  /*2590*/  LEA R205, R205, UR4, 0x1 ;  /* 0x00000004cdcd7c11 */ /* 0x000fe2000f8e08ff */
[----:B------:R4:W-:Y:S01]  /*25a0*/  @P1 STS.128 [R221+0x10800], RZ ;  /* 0x010800ffdd001388 */ /* 0x0009e20000000c00 */
[----:B------:R-:W-:Y:S01]  /*25b0*/  LEA R206, R206, UR4, 0x1 ;  /* 0x00000004cece7c11 */ /* 0x000fe2000f8e08ff */
[----:B------:R-:W-:Y:S08]  /*25c0*/  @P1 BRA `(.L_x_1068) ;  /* 0x0000000000841947 */ /* 0x000ff00003800000 */
        /* <DEDUP_REMOVED lines=33> */
.L_x_1068:
[----:B------:R-:W-:Y:S05]  /*27e0*/  BSYNC B0 ;  /* 0x0000000000007941 */ /* 0x000fea0003800000 */
.L_x_1067:
        /* <DEDUP_REMOVED lines=36> */
.L_x_1070:
[----:B------:R-:W-:Y:S05]  /*2a30*/  BSYNC B0 ;  /* 0x0000000000007941 */ /* 0x000fea0003800000 */
.L_x_1069:
        /* <DEDUP_REMOVED lines=37> */
.L_x_1072:
[----:B------:R-:W-:Y:S05]  /*2c90*/  BSYNC B0 ;  /* 0x0000000000007941 */ /* 0x000fea0003800000 */
.L_x_1071:
[----:B-1-3--:R-:W-:Y:S01]  /*2ca0*/  LDSM.16.M88.4 R12, [R206] ;  /* 0x00000000ce0c783b */ /* 0x00afe20000000200 */
[----:B------:R-:W-:Y:S01]  /*2cb0*/  R2P PR, R3, 0x6 ;  /* 0x0000000603007804 */ /* 0x000fe20000000000 */
[----:B------:R-:W-:Y:S01]  /*2cc0*/  IMAD.MOV.U32 R5, RZ, RZ, 0x10 ;  /* 0x00000010ff057424 */ /* 0x000fe200078e00ff */
[----:B------:R-:W-:Y:S01]  /*2cd0*/  LOP3.LUT P3, RZ, R0, 0x2, RZ, 0xc0, !PT ;  /* 0x0000000200ff7812 */ /* 0x000fe2000786c0ff */
[----:B------:R-:W1:Y:S01]  /*2ce0*/  LDSM.16.M88.4 R36, [R205+0x6000] ;  /* 0x00600000cd24783b */ /* 0x000e620000000200 */
[C---:B------:R-:W-:Y:S01]  /*2cf0*/  VIADD R3, R205.reuse, 0x6000 ;  /* 0x00006000cd037836 */ /* 0x040fe20000000000 */
[----:B------:R-:W-:Y:S01]  /*2d00*/  LOP3.LUT R82, R82, 0xffffffe0, RZ, 0xc0, !PT ;  /* 0xffffffe052527812 */ /* 0x000fe200078ec0ff */
[----:B------:R-:W-:Y:S01]  /*2d10*/  VIADD R203, R205, 0x6020 ;  /* 0x00006020cdcb7836 */ /* 0x000fe20000000000 */
[----:B------:R-:W3:Y:S01]  /*2d20*/  LDSM.16.M88.4 R28, [R205+0x6800] ;  /* 0x00680000cd1c783b */ /* 0x000ee20000000200 */
[----:B------:R-:W-:Y:S01]  /*2d30*/  SEL R5, R5, 0xfffffff0, !P3 ;  /* 0xfffffff005057807 */ /* 0x000fe20005800000 */
[----:B------:R-:W-:Y:S01]  /*2d40*/  ULDC UR5, c[0x0][0x39c] ;  /* 0x0000e70000057ab9 */ /* 0x000fe20000000800 */
[----:B------:R-:W-:Y:S01]  /*2d50*/  IMAD.IADD R82, R145, 0x1, -R82 ;  /* 0x0000000191527824 */ /* 0x000fe200078e0a52 */
[----:B------:R-:W4:Y:S02]  /*2d60*/  LDSM.16.M88.4 R20, [R205+0x7000] ;  /* 0x00700000cd14783b */ /* 0x000f240000000200 */
[----:B------:R-:W-:-:S02]  /*2d70*/  IMAD R204, R5, 0x2, R206 ;  /* 0x0000000205cc7824 */ /* 0x000fc400078e02ce */
[----:B------:R-:W4:Y:S01]  /*2d80*/  LDSM.16.M88.4 R16, [R205+0x7800] ;  /* 0x00780000cd10783b */ /* 0x000f220000000200 */
[----:B------:R-:W-:Y:S01]  /*2d90*/  @P1 VIADD R203, R3, 0xffffffe0 ;  /* 0xffffffe003cb1836 */ /* 0x000fe20000000000 */
[----:B------:R-:W-:Y:S01]  /*2da0*/  LOP3.LUT P1, RZ, R0, 0x4, RZ, 0xc0, !PT ;  /* 0x0000000400ff7812 */ /* 0x000fe2000782c0ff */
[----:B------:R-:W-:Y:S01]  /*2db0*/  IMAD.MOV.U32 R3, RZ, RZ, 0x20 ;  /* 0x00000020ff037424 */ /* 0x000fe200078e00ff */
[----:B--2---:R-:W-:Y:S01]  /*2dc0*/  LDSM.16.M88.4 R8, [R204] ;  /* 0x00000000cc08783b */ /* 0x004fe20000000200 */
[----:B------:R-:W-:Y:S01]  /*2dd0*/  IMAD.MOV.U32 R0, RZ, RZ, 0x40 ;  /* 0x00000040ff007424 */ /* 0x000fe200078e00ff */
[C---:B------:R-:W-:Y:S01]  /*2de0*/  IADD3 R189, R203.reuse, 0x3000, RZ ;  /* 0x00003000cbbd7810 */ /* 0x040fe20007ffe0ff */
[----:B------:R-:W-:Y:S01]  /*2df0*/  VIADD R195, R203, 0x800 ;  /* 0x00000800cbc37836 */ /* 0x000fe20000000000 */
[----:B------:R-:W2:Y:S01]  /*2e00*/  LDSM.16.M88.4 R44, [R203] ;  /* 0x00000000cb2c783b */ /* 0x000ea20000000200 */
[----:B------:R-:W-:Y:S01]  /*2e10*/  SEL R3, R3, 0xffffffe0, !P1 ;  /* 0xffffffe003037807 */ /* 0x000fe20004800000 */
[C---:B------:R-:W-:Y:S01]  /*2e20*/  VIADD R194, R203.reuse, 0x1000 ;  /* 0x00001000cbc27836 */ /* 0x040fe20000000000 */
[----:B------:R-:W-:Y:S01]  /*2e30*/  SEL R0, R0, 0xffffffc0, !P2 ;  /* 0xffffffc000007807 */ /* 0x000fe20005000000 */
[----:B------:R-:W2:Y:S01]  /*2e40*/  LDSM.16.M88.4 R60, [R203+0x800] ;  /* 0x00080000cb3c783b */ /* 0x000ea20000000200 */
[----:B------:R-:W-:-:S02]  /*2e50*/  VIADD R193, R203, 0x1800 ;  /* 0x00001800cbc17836 */ /* 0x000fc40000000000 */
[----:B------:R-:W-:Y:S01]  /*2e60*/  IMAD R202, R3, 0x2, R206 ;  /* 0x0000000203ca7824 */ /* 0x000fe200078e02ce */
[----:B------:R-:W2:Y:S01]  /*2e70*/  LDSM.16.M88.4 R56, [R203+0x1000] ;  /* 0x00100000cb38783b */ /* 0x000ea20000000200 */
[----:B------:R-:W-:Y:S01]  /*2e80*/  IADD3 R199, R205, R0, RZ ;  /* 0x00000000cdc77210 */ /* 0x000fe20007ffe0ff */
[----:B------:R-:W-:Y:S02]  /*2e90*/  IMAD R201, R3, 0x2, R204 ;  /* 0x0000000203c97824 */ /* 0x000fe400078e02cc */
[----:B------:R-:W2:Y:S01]  /*2ea0*/  LDSM.16.M88.4 R52, [R203+0x1800] ;  /* 0x00180000cb34783b */ /* 0x000ea20000000200 */
[----:B------:R-:W-:Y:S02]  /*2eb0*/  IMAD.IADD R192, R0, 0x1, R203 ;  /* 0x0000000100c07824 */ /* 0x000fe400078e02cb */
[----:B------:R-:W2:Y:S01]  /*2ec0*/  @P0 LDC R0, c[0x0][0x2e8] ;  /* 0x0000ba00ff000b82 */ /* 0x000ea20000000800 */
        /* <DEDUP_REMOVED lines=12> */
[----:B---3--:R-:W-:Y:S01]  /*2f90*/  HMMA.16816.F32.BF16 R32, R12, R28, RZ ;  /* 0x0000001c0c20723c */ /* 0x008fe200000418ff */
        /* <DEDUP_REMOVED lines=8> */
[C---:B--2---:R-:W-:Y:S06]  /*3020*/  HMMA.16816.F32.BF16 R40, R8.reuse, R44, R40 ;  /* 0x0000002c0828723c */ /* 0x044fec0000041828 */
        /* <DEDUP_REMOVED lines=99> */
[----:B---3--:R-:W-:Y:S06]  /*3660*/  HMMA.16816.F32.BF16 R64, R44, R50, R64 ;  /* 0x000000322c40723c */ /* 0x008fec0000041840 */
[----:B----4-:R-:W-:Y:S06]  /*3670*/  HMMA.16816.F32.BF16 R40, R76, R16, R40 ;  /* 0x000000104c28723c */ /* 0x010fec0000041828 */
[----:B------:R-:W-:Y:S01]  /*3680*/  HMMA.16816.F32.BF16 R68, R44, R48, R68 ;  /* 0x000000302c44723c */ /* 0x000fe20000041844 */
[----:B------:R-:W3:Y:S04]  /*3690*/  LDSM.16.M88.4 R48, [R199+0xb000] ;  /* 0x00b00000c730783b */ /* 0x000ee80000000200 */
[----:B------:R-:W4:Y:S01]  /*36a0*/  LDSM.16.M88.4 R44, [R199+0xb800] ;  /* 0x00b80000c72c783b */ /* 0x000f220000000200 */
[C---:B------:R-:W-:Y:S03]  /*36b0*/  HMMA.16816.F32.BF16 R36, R76.reuse, R18, R36 ;  /* 0x000000124c24723c */ /* 0x040fe60000041824 */
[----:B------:R-:W-:Y:S03]  /*36c0*/  LDSM.16.M88.4 R16, [R192+0x4000] ;  /* 0x00400000c010783b */ /* 0x000fe60000000200 */
[C---:B--2---:R-:W-:Y:S06]  /*36d0*/  HMMA.16816.F32.BF16 R32, R76.reuse, R8, R32 ;  /* 0x000000084c20723c */ /* 0x044fec0000041820 */
[C---:B------:R-:W-:Y:S01]  /*36e0*/  HMMA.16816.F32.BF16 R28, R76.reuse, R10, R28 ;  /* 0x0000000a4c1c723c */ /* 0x040fe2000004181c */
[----:B------:R-:W2:Y:S05]  /*36f0*/  LDSM.16.M88.4 R8, [R201+0x4000] ;  /* 0x00400000c908783b */ /* 0x000eaa0000000200 */
[C---:B------:R-:W-:Y:S06]  /*3700*/  HMMA.16816.F32.BF16 R24, R76.reuse, R12, R24 ;  /* 0x0000000c4c18723c */ /* 0x040fec0000041818 */
[C---:B------:R-:W-:Y:S01]  /*3710*/  HMMA.16816.F32.BF16 R20, R76.reuse, R14, R20 ;  /* 0x0000000e4c14723c */ /* 0x040fe20000041814 */
[----:B------:R-:W2:Y:S05]  /*3720*/  LDSM.16.M88.4 R12, [R192+0x4800] ;  /* 0x00480000c00c783b */ /* 0x000eaa0000000200 */
[----:B------:R-:W-:Y:S06]  /*3730*/  HMMA.16816.F32.BF16 R64, R76, R74, R64 ;  /* 0x0000004a4c40723c */ /* 0x000fec0000041840 */
[----:B-1----:R-:W-:Y:S06]  /*3740*/  HMMA.16816.F32.BF16 R40, R60, R56, R40 ;  /* 0x000000383c28723c */ /* 0x002fec0000041828 */
[----:B------:R-:W-:Y:S06]  /*3750*/  HMMA.16816.F32.BF16 R68, R76, R72, R68 ;  /* 0x000000484c44723c */ /* 0x000fec0000041844 */
[C---:B------:R-:W-:Y:S01]  /*3760*/  HMMA.16816.F32.BF16 R36, R60.reuse, R58, R36 ;  /* 0x0000003a3c24723c */ /* 0x040fe20000041824 */
[----:B------:R-:W1:Y:S05]  /*3770*/  LDSM.16.M88.4 R56, [R192+0x5000] ;  /* 0x00500000c038783b */ /* 0x000e6a0000000200 */
[C---:B------:R-:W-:Y:S06]  /*3780*/  HMMA.16816.F32.BF16 R32, R60.reuse, R52, R32 ;  /* 0x000000343c20723c */ /* 0x040fec0000041820 */
[----:B------:R-:W-:Y:S01]  /*3790*/  HMMA.16816.F32.BF16 R52, R60, R54, R28 ;  /* 0x000000363c34723c */ /* 0x000fe2000004181c */
[----:B------:R-:W1:Y:S01]  /*37a0*/  LDSM.16.M88.4 R28, [R192+0x5800] ;  /* 0x00580000c01c783b */ /* 0x000e620000000200 */
[----:B------:R-:W-:-:S04]  /*37b0*/  DEPBAR.LE SB0, 0x0 ;  /* 0x000080000000791a */ /* 0x000fc80000000000 */
[C---:B---3--:R-:W-:Y:S06]  /*37c0*/  HMMA.16816.F32.BF16 R20, R60.reuse, R50, R20 ;  /* 0x000000323c14723c */ /* 0x048fec0000041814 */
[----:B----4-:R-:W-:Y:S06]  /*37d0*/  HMMA.16816.F32.BF16 R64, R60, R46, R64 ;  /* 0x0000002e3c40723c */ /* 0x010fec0000041840 */
[----:B--2---:R-:W-:Y:S06]  /*37e0*/  HMMA.16816.F32.BF16 R40, R8, R16, R40 ;  /* 0x000000100828723c */ /* 0x004fec0000041828 */
[C---:B------:R-:W-:Y:S06]  /*37f0*/  HMMA.16816.F32.BF16 R24, R60.reuse, R48, R24 ;  /* 0x000000303c18723c */ /* 0x040fec0000041818 */
[----:B------:R-:W-:Y:S06]  /*3800*/  HMMA.16816.F32.BF16 R68, R60, R44, R68 ;  /* 0x0000002c3c44723c */ /* 0x000fec0000041844 */
[C---:B------:R-:W-:Y:S06]  /*3810*/  HMMA.16816.F32.BF16 R32, R8.reuse, R12, R32 ;  /* 0x0000000c0820723c */ /* 0x040fec0000041820 */
[----:B------:R-:W-:Y:S01]  /*3820*/  HMMA.16816.F32.BF16 R52, R8, R14, R52 ;  /* 0x0000000e0834723c */ /* 0x000fe20000041834 */
[----:B------:R-:W-:Y:S01]  /*3830*/  SHF.R.S32.HI R13, RZ, 0x1f, R82 ;  /* 0x0000001fff0d7819 */ /* 0x000fe20000011452 */
[----:B------:R-:W-:Y:S01]  /*3840*/  FMUL.FTZ R40, R40, UR5 ;  /* 0x0000000528287c20 */ /* 0x000fe20008410000 */
[----:B------:R-:W-:-:S02]  /*3850*/  FMUL.FTZ R43, R43, UR5 ;  /* 0x000000052b2b7c20 */ /* 0x000fc40008410000 */
[----:B------:R-:W-:Y:S01]  /*3860*/  LEA.HI R82, R13, R82, RZ, 0x2 ;  /* 0x000000520d527211 */ /* 0x000fe200078f10ff */
[----:B------:R-:W-:Y:S01]  /*3870*/  HMMA.16816.F32.BF16 R36, R8, R18, R36 ;  /* 0x000000120824723c */ /* 0x000fe20000041824 */
[----:B------:R-:W-:Y:S01]  /*3880*/  IMAD.SHL.U32 R15, R145, 0x2, RZ ;  /* 0x00000002910f7824 */ /* 0x000fe200078e00ff */
[----:B------:R2:W3:Y:S01]  /*3890*/  @P0 MUFU.RCP R13, R0 ;  /* 0x00000000000d0308 */ /* 0x0004e20000001000 */
[----:B------:R-:W-:-:S03]  /*38a0*/  SHF.R.S32.HI R82, RZ, 0x2, R82 ;  /* 0x00000002ff527819 */ /* 0x000fc60000011452 */
[----:B------:R-:W-:Y:S01]  /*38b0*/  LOP3.LUT R15, R15, 0x6, RZ, 0xc0, !PT ;  /* 0x000000060f0f7812 */ /* 0x000fe200078ec0ff */
[----:B-1----:R-:W-:Y:S01]  /*38c0*/  HMMA.16816.F32.BF16 R20, R8, R58, R20 ;  /* 0x0000003a0814723c */ /* 0x002fe20000041814 */
[----:B------:R-:W-:-:S03]  /*38d0*/  IMAD R144, R81, 0x10, R82 ;  /* 0x0000001051907824 */ /* 0x000fc600078e0252 */
[----:B------:R-:W-:Y:S02]  /*38e0*/  IMAD R80, R80, 0x40, R15 ;  /* 0x0000004050507824 */ /* 0x000fe400078e020f */
[----:B------:R-:W-:Y:S01]  /*38f0*/  FMUL.FTZ R33, R33, UR5 ;  /* 0x0000000521217c20 */ /* 0x000fe20008410000 */
[----:B------:R-:W-:Y:S01]  /*3900*/  IMAD.IADD R144, R83, 0x1, R144 ;  /* 0x0000000153907824 */ /* 0x000fe200078e0290 */
[C---:B------:R-:W-:Y:S01]  /*3910*/  HMMA.16816.F32.BF16 R64, R8.reuse, R30, R64 ;  /* 0x0000001e0840723c */ /* 0x040fe20000041840 */
[----:B------:R-:W-:Y:S01]  /*3920*/  FMUL.FTZ R32, R32, UR5 ;  /* 0x0000000520207c20 */ /* 0x000fe20008410000 */
[----:B------:R-:W-:Y:S01]  /*3930*/  IADD3 R18, R80, 0x1, RZ ;  /* 0x0000000150127810 */ /* 0x000fe20007ffe0ff */
[----:B------:R-:W-:Y:S01]  /*3940*/  FMUL.FTZ R15, R42, UR5 ;  /* 0x000000052a0f7c20 */ /* 0x000fe20008410000 */
[----:B------:R-:W-:Y:S01]  /*3950*/  FMUL.FTZ R52, R52, UR5 ;  /* 0x0000000534347c20 */ /* 0x000fe20008410000 */
[----:B--2---:R-:W-:Y:S01]  /*3960*/  IMAD.MOV.U32 R0, RZ, RZ, RZ ;  /* 0x000000ffff007224 */ /* 0x004fe200078e00ff */
[C---:B------:R-:W-:Y:S01]  /*3970*/  HMMA.16816.F32.BF16 R24, R8.reuse, R56, R24 ;  /* 0x000000380818723c */ /* 0x040fe20000041818 */
[----:B------:R-:W-:Y:S01]  /*3980*/  FMUL.FTZ R31, R41, UR5 ;  /* 0x00000005291f7c20 */ /* 0x000fe20008410000 */
[----:B---3-5:R-:W-:Y:S01]  /*3990*/  @P0 FMUL.FTZ R0, R6, R13 ;  /* 0x0000000d06000220 */ /* 0x028fe20000410000 */
[----:B------:R-:W-:Y:S01]  /*39a0*/  MUFU.TANH R33, R33 ;  /* 0x0000002100217308 */ /* 0x000fe20000002400 */
[----:B------:R-:W-:Y:S01]  /*39b0*/  FMUL.FTZ R36, R36, UR5 ;  /* 0x0000000524247c20 */ /* 0x000fe20008410000 */
[----:B------:R-:W-:Y:S01]  /*39c0*/  FMUL.FTZ R38, R38, UR5 ;  /* 0x0000000526267c20 */ /* 0x000fe20008410000 */
[----:B------:R-:W-:Y:S01]  /*39d0*/  HMMA.16816.F32.BF16 R68, R8, R28, R68 ;  /* 0x0000001c0844723c */ /* 0x000fe20000041844 */
[----:B------:R-:W-:-:S02]  /*39e0*/  VIADD R16, R80, 0x8 ;  /* 0x0000000850107836 */ /* 0x000fc40000000000 */
[----:B------:R-:W-:Y:S01]  /*39f0*/  FMUL.FTZ R37, R37, UR5 ;  /* 0x0000000525257c20 */ /* 0x000fe20008410000 */
[----:B------:R-:W-:Y:S01]  /*3a00*/  VIADD R42, R80, 0x9 ;  /* 0x00000009502a7836 */ /* 0x000fe20000000000 */
[-C--:B------:R-:W-:Y:S01]  /*3a10*/  ISETP.GE.AND P0, PT, R18, R135.reuse, PT ;  /* 0x000000871200720c */ /* 0x080fe20003f06270 */
[----:B------:R1:W2:Y:S01]  /*3a20*/  MUFU.TANH R11, R40 ;  /* 0x00000028000b7308 */ /* 0x0002a20000002400 */
[----:B------:R-:W-:Y:S01]  /*3a30*/  FMUL.FTZ R19, R23, UR5 ;  /* 0x0000000517137c20 */ /* 0x000fe20008410000 */
[----:B------:R-:W-:Y:S01]  /*3a40*/  IADD3 R29, R135, R144, -R224 ;  /* 0x00000090871d7210 */ /* 0x000fe20007ffe8e0 */
[----:B------:R-:W-:Y:S01]  /*3a50*/  FMUL.FTZ R9, R39, UR5 ;  /* 0x0000000527097c20 */ /* 0x000fe20008410000 */
[----:B------:R-:W-:Y:S01]  /*3a60*/  FMUL.FTZ R39, R21, UR5 ;  /* 0x0000000515277c20 */ /* 0x000fe20008410000 */
[----:B------:R-:W-:Y:S01]  /*3a70*/  FMUL.FTZ R21, R22, UR5 ;  /* 0x0000000516157c20 */ /* 0x000fe20008410000 */
[----:B------:R-:W-:Y:S01]  /*3a80*/  IADD3 R28, R80, 0x11, RZ ;  /* 0x00000011501c7810 */ /* 0x000fe20007ffe0ff */
[C---:B------:R-:W-:Y:S01]  /*3a90*/  IMAD.IADD R8, R29.reuse, 0x1, -R80 ;  /* 0x000000011d087824 */ /* 0x040fe200078e0a50 */
[----:B------:R-:W3:Y:S01]  /*3aa0*/  MUFU.TANH R31, R31 ;  /* 0x0000001f001f7308 */ /* 0x000ee20000002400 */
[----:B------:R-:W-:Y:S01]  /*3ab0*/  IMAD.IADD R10, R29, 0x1, -R18 ;  /* 0x000000011d0a7824 */ /* 0x000fe200078e0a12 */
[-C--:B------:R-:W-:Y:S01]  /*3ac0*/  ISETP.GE.AND P5, PT, R16, R135.reuse, PT ;  /* 0x000000871000720c */ /* 0x080fe20003fa6270 */
[----:B------:R-:W-:Y:S01]  /*3ad0*/  VIADD R22, R80, 0x18 ;  /* 0x0000001850167836 */ /* 0x000fe20000000000 */
[----:B------:R-:W-:Y:S01]  /*3ae0*/  IABS R8, R8 ;  /* 0x0000000800087213 */ /* 0x000fe20000000000 */
[----:B------:R-:W-:Y:S01]  /*3af0*/  FMUL.FTZ R17, R27, UR5 ;  /* 0x000000051b117c20 */ /* 0x000fe20008410000 */
[----:B------:R-:W-:Y:S01]  /*3b00*/  IABS R10, R10 ;  /* 0x0000000a000a7213 */ /* 0x000fe20000000000 */
[----:B------:R-:W-:Y:S01]  /*3b10*/  FMUL.FTZ R24, R24, UR5 ;  /* 0x0000000518187c20 */ /* 0x000fe20008410000 */
[----:B------:R-:W-:Y:S01]  /*3b20*/  I2FP.F32.S32 R8, R8 ;  /* 0x0000000800087245 */ /* 0x000fe20000201400 */
[----:B------:R4:W-:Y:S01]  /*3b30*/  MUFU.TANH R41, R36 ;  /* 0x0000002400297308 */ /* 0x0009e20000002400 */
[----:B------:R-:W-:Y:S01]  /*3b40*/  I2FP.F32.S32 R6, R10 ;  /* 0x0000000a00067245 */ /* 0x000fe20000201400 */
[C---:B------:R-:W-:Y:S01]  /*3b50*/  IMAD.IADD R10, R29.reuse, 0x1, -R28 ;  /* 0x000000011d0a7824 */ /* 0x040fe200078e0a1c */
[----:B-1----:R-:W-:Y:S01]  /*3b60*/  IADD3 R40, R80, 0x20, RZ ;  /* 0x0000002050287810 */ /* 0x002fe20007ffe0ff */
[----:B--2---:R-:W-:Y:S01]  /*3b70*/  FFMA.FTZ R13, R8, -R0, R11 ;  /* 0x80000000080d7223 */ /* 0x004fe2000001000b */
[C---:B------:R-:W-:Y:S01]  /*3b80*/  IMAD.IADD R8, R29.reuse, 0x1, -R22 ;  /* 0x000000011d087824 */ /* 0x040fe200078e0a16 */
[----:B------:R-:W-:Y:S01]  /*3b90*/  ISETP.GE.AND P6, PT, R42, R135, PT ;  /* 0x000000872a00720c */ /* 0x000fe20003fc6270 */
[----:B------:R-:W-:-:S02]  /*3ba0*/  IMAD.IADD R30, R29, 0x1, -R16 ;  /* 0x000000011d1e7824 */ /* 0x000fc400078e0a10 */
[----:B---3--:R-:W-:Y:S01]  /*3bb0*/  FFMA.FTZ R11, R6, -R0, R31 ;  /* 0x80000000060b7223 */ /* 0x008fe2000001001f */
[----:B------:R-:W-:Y:S01]  /*3bc0*/  MUFU.TANH R27, R32 ;  /* 0x00000020001b7308 */ /* 0x000fe20000002400 */
[----:B------:R-:W-:Y:S01]  /*3bd0*/  IABS R10, R10 ;  /* 0x0000000a000a7213 */ /* 0x000fe20000000000 */
[----:B------:R-:W-:Y:S01]  /*3be0*/  IMAD.IADD R14, R29, 0x1, -R42 ;  /* 0x000000011d0e7824 */ /* 0x000fe200078e0a2a */
[----:B------:R-:W-:Y:S01]  /*3bf0*/  IABS R8, R8 ;  /* 0x0000000800087213 */ /* 0x000fe20000000000 */
[----:B------:R-:W-:Y:S01]  /*3c00*/  FMUL.FTZ R26, R26, UR5 ;  /* 0x000000051a1a7c20 */ /* 0x000fe20008410000 */
[----:B------:R-:W-:Y:S01]  /*3c10*/  I2FP.F32.S32 R10, R10 ;  /* 0x0000000a000a7245 */ /* 0x000fe20000201400 */
[----:B------:R-:W-:Y:S01]  /*3c20*/  FMUL.FTZ R53, R53, UR5 ;  /* 0x0000000535357c20 */ /* 0x000fe20008410000 */
[----:B------:R-:W-:Y:S01]  /*3c30*/  I2FP.F32.S32 R8, R8 ;  /* 0x0000000800087245 */ /* 0x000fe20000201400 */
[----:B------:R-:W1:Y:S01]  /*3c40*/  MUFU.TANH R31, R52 ;  /* 0x00000034001f7308 */ /* 0x000e620000002400 */
[----:B----4-:R-:W-:-:S02]  /*3c50*/  VIADD R36, R80, 0x10 ;  /* 0x0000001050247836 */ /* 0x010fc40000000000 */
[----:B------:R-:W-:Y:S01]  /*3c60*/  FFMA.FTZ R10, R10, -R0, R33 ;  /* 0x800000000a0a7223 */ /* 0x000fe20000010021 */
[----:B------:R-:W-:Y:S01]  /*3c70*/  FMUL.FTZ R55, R55, UR5 ;  /* 0x0000000537377c20 */ /* 0x000fe20008410000 */
[----:B------:R-:W-:Y:S01]  /*3c80*/  FMUL.FTZ R54, R54, UR5 ;  /* 0x0000000536367c20 */ /* 0x000fe20008410000 */
[----:B------:R-:W-:Y:S01]  /*3c90*/  IMAD.IADD R12, R29, 0x1, -R36 ;  /* 0x000000011d0c7824 */ /* 0x000fe200078e0a24 */
[----:B------:R-:W-:Y:S01]  /*3ca0*/  IABS R14, R14 ;  /* 0x0000000e000e7213 */ /* 0x000fe20000000000 */
[----:B------:R-:W-:Y:S01]  /*3cb0*/  FMUL.FTZ R34, R34, UR5 ;  /* 0x0000000522227c20 */ /* 0x000fe20008410000 */
[----:B------:R2:W-:Y:S01]  /*3cc0*/  MUFU.TANH R23, R43 ;  /* 0x0000002b00177308 */ /* 0x0005e20000002400 */
[----:B------:R-:W-:Y:S01]  /*3cd0*/  FMUL.FTZ R35, R35, UR5 ;  /* 0x0000000523237c20 */ /* 0x000fe20008410000 */
[----:B------:R-:W-:Y:S01]  /*3ce0*/  IABS R12, R12 ;  /* 0x0000000c000c7213 */ /* 0x000fe20000000000 */
[----:B------:R-:W-:Y:S01]  /*3cf0*/  FMUL.FTZ R45, R20, UR5 ;  /* 0x00000005142d7c20 */ /* 0x000fe20008410000 */
[----:B------:R-:W-:Y:S01]  /*3d00*/  VIADD R20, R80, 0x19 ;  /* 0x0000001950147836 */ /* 0x000fe20000000000 */
[----:B------:R-:W-:Y:S01]  /*3d10*/  I2FP.F32.S32 R14, R14 ;  /* 0x0000000e000e7245 */ /* 0x000fe20000201400 */
[----:B------:R-:W-:Y:S01]  /*3d20*/  FMUL.FTZ R25, R25, UR5 ;  /* 0x0000000519197c20 */ /* 0x000fe20008410000 */
[----:B------:R-:W-:Y:S01]  /*3d30*/  I2FP.F32.S32 R12, R12 ;  /* 0x0000000c000c7245 */ /* 0x000fe20000201400 */
[----:B------:R3:W-:Y:S01]  /*3d40*/  MUFU.TANH R33, R38 ;  /* 0x0000002600217308 */ /* 0x0007e20000002400 */
[----:B-1----:R-:W-:Y:S01]  /*3d50*/  FFMA.FTZ R8, R8, -R0, R31 ;  /* 0x8000000008087223 */ /* 0x002fe2000001001f */
[----:B------:R-:W-:Y:S01]  /*3d60*/  ISETP.GE.AND P1, PT, R80, R135, PT ;  /* 0x000000875000720c */ /* 0x000fe20003f26270 */
[----:B------:R-:W-:-:S02]  /*3d70*/  IMAD.IADD R6, R29, 0x1, -R20 ;  /* 0x000000011d067824 */ /* 0x000fc400078e0a14 */
[----:B------:R-:W-:Y:S01]  /*3d80*/  FFMA.FTZ R12, R12, -R0, R27 ;  /* 0x800000000c0c7223 */ /* 0x000fe2000001001b */
[C---:B------:R-:W-:Y:S01]  /*3d90*/  IMAD.IADD R27, R29.reuse, 0x1, -R40 ;  /* 0x000000011d1b7824 */ /* 0x040fe200078e0a28 */
[----:B------:R-:W-:Y:S01]  /*3da0*/  ISETP.GE.AND P3, PT, R28, R135, PT ;  /* 0x000000871c00720c */ /* 0x000fe20003f66270 */
[C---:B------:R-:W-:Y:S01]  /*3db0*/  VIADD R46, R80.reuse, 0x21 ;  /* 0x00000021502e7836 */ /* 0x040fe20000000000 */
[----:B------:R-:W1:Y:S01]  /*3dc0*/  MUFU.TANH R31, R24 ;  /* 0x00000018001f7308 */ /* 0x000e620000002400 */
[----:B--2---:R-:W-:Y:S01]  /*3dd0*/  VIADD R43, R29, 0x8 ;  /* 0x000000081d2b7836 */ /* 0x004fe20000000000 */
[----:B------:R-:W-:Y:S01]  /*3de0*/  IABS R27, R27 ;  /* 0x0000001b001b7213 */ /* 0x000fe20000000000 */
[----:B------:R-:W-:Y:S01]  /*3df0*/  VIADD R44, R80, 0x29 ;  /* 0x00000029502c7836 */ /* 0x000fe20000000000 */
[----:B------:R-:W-:Y:S01]  /*3e00*/  IABS R30, R30 ;  /* 0x0000001e001e7213 */ /* 0x000fe20000000000 */
[C---:B------:R-:W-:Y:S01]  /*3e10*/  IMAD.IADD R18, R43.reuse, 0x1, -R18 ;  /* 0x000000012b127824 */ /* 0x040fe200078e0a12 */
[----:B------:R-:W-:Y:S01]  /*3e20*/  I2FP.F32.S32 R162, R27 ;  /* 0x0000001b00a27245 */ /* 0x000fe20000201400 */
[C---:B------:R-:W-:Y:S01]  /*3e30*/  IMAD.IADD R16, R43.reuse, 0x1, -R16 ;  /* 0x000000012b107824 */ /* 0x040fe200078e0a10 */
[----:B------:R-:W2:Y:S01]  /*3e40*/  MUFU.TANH R9, R9 ;  /* 0x0000000900097308 */ /* 0x000ea20000002400 */
[C---:B------:R-:W-:Y:S01]  /*3e50*/  IMAD.IADD R42, R43.reuse, 0x1, -R42 ;  /* 0x000000012b2a7824 */ /* 0x040fe200078e0a2a */
[----:B------:R-:W-:Y:S01]  /*3e60*/  IABS R18, R18 ;  /* 0x0000001200127213 */ /* 0x000fe20000000000 */
[----:B------:R-:W-:Y:S01]  /*3e70*/  IMAD.IADD R32, R43, 0x1, -R80 ;  /* 0x000000012b207824 */ /* 0x000fe200078e0a50 */
[----:B------:R-:W-:Y:S01]  /*3e80*/  IABS R16, R16 ;  /* 0x0000001000107213 */ /* 0x000fe20000000000 */
[----:B---3--:R-:W-:Y:S01]  /*3e90*/  IMAD.IADD R38, R29, 0x1, -R44 ;  /* 0x000000011d267824 */ /* 0x008fe200078e0a2c */
[----:B------:R-:W-:Y:S01]  /*3ea0*/  IABS R42, R42 ;  /* 0x0000002a002a7213 */ /* 0x000fe20000000000 */
[----:B------:R-:W-:Y:S01]  /*3eb0*/  FMUL.FTZ R71, R71, UR5 ;  /* 0x0000000547477c20 */ /* 0x000fe20008410000 */
[----:B------:R-:W3:Y:S01]  /*3ec0*/  MUFU.TANH R15, R15 ;  /* 0x0000000f000f7308 */ /* 0x000ee20000002400 */
[----:B------:R-:W-:Y:S01]  /*3ed0*/  IABS R32, R32 ;  /* 0x0000002000207213 */ /* 0x000fe20000000000 */
[----:B-1----:R-:W-:Y:S01]  /*3ee0*/  FFMA.FTZ R162, R162, -R0, R31 ;  /* 0x80000000a2a27223 */ /* 0x002fe2000001001f */
[----:B------:R-:W-:Y:S01]  /*3ef0*/  I2FP.F32.S32 R18, R18 ;  /* 0x0000001200127245 */ /* 0x000fe20000201400 */
[----:B------:R-:W-:Y:S01]  /*3f00*/  IMAD.IADD R24, R43, 0x1, -R36 ;  /* 0x000000012b187824 */ /* 0x000fe200078e0a24 */
[----:B------:R-:W-:Y:S01]  /*3f10*/  I2FP.F32.S32 R16, R16 ;  /* 0x0000001000107245 */ /* 0x000fe20000201400 */
[----:B------:R-:W-:Y:S01]  /*3f20*/  FMUL.FTZ R65, R65, UR5 ;  /* 0x0000000541417c20 */ /* 0x000fe20008410000 */
[----:B------:R-:W-:Y:S01]  /*3f30*/  I2FP.F32.S32 R42, R42 ;  /* 0x0000002a002a7245 */ /* 0x000fe20000201400 */
[----:B------:R-:W1:Y:S01]  /*3f40*/  MUFU.TANH R37, R37 ;  /* 0x0000002500257308 */ /* 0x000e620000002400 */
[----:B------:R-:W-:Y:S01]  /*3f50*/  I2FP.F32.S32 R32, R32 ;  /* 0x0000002000207245 */ /* 0x000fe20000201400 */
[-C--:B------:R-:W-:Y:S01]  /*3f60*/  FFMA.FTZ R18, R18, -R0.reuse, R23 ;  /* 0x8000000012127223 */ /* 0x080fe20000010017 */
[-C--:B------:R-:W-:Y:S01]  /*3f70*/  FFMA.FTZ R33, R16, -R0.reuse, R33 ;  /* 0x8000000010217223 */ /* 0x080fe20000010021 */
[-C--:B--2---:R-:W-:Y:S01]  /*3f80*/  FFMA.FTZ R31, R42, -R0.reuse, R9 ;  /* 0x800000002a1f7223 */ /* 0x084fe20000010009 */
[----:B------:R-:W-:Y:S01]  /*3f90*/  IMAD.IADD R16, R43, 0x1, -R40 ;  /* 0x000000012b107824 */ /* 0x000fe200078e0a28 */
[----:B------:R-:W-:Y:S01]  /*3fa0*/  IADD3 R28, -R28, R43, RZ ;  /* 0x0000002b1c1c7210 */ /* 0x000fe20007ffe1ff */
[----:B------:R-:W-:Y:S01]  /*3fb0*/  IMAD.IADD R42, R29, 0x1, -R46 ;  /* 0x000000011d2a7824 */ /* 0x000fe200078e0a2e */
[----:B------:R-:W2:Y:S01]  /*3fc0*/  MUFU.TANH R183, R26 ;  /* 0x0000001a00b77308 */ /* 0x000ea20000002400 */
[----:B---3--:R-:W-:Y:S01]  /*3fd0*/  FFMA.FTZ R15, R32, -R0, R15 ;  /* 0x80000000200f7223 */ /* 0x008fe2000001000f */
[----:B------:R-:W-:Y:S01]  /*3fe0*/  FSEL R32, R11, -INF , !P0 ;  /* 0xff8000000b207808 */ /* 0x000fe20004000000 */
[C---:B------:R-:W-:Y:S01]  /*3ff0*/  IMAD.IADD R11, R43.reuse, 0x1, -R22 ;  /* 0x000000012b0b7824 */ /* 0x040fe200078e0a16 */
[----:B------:R-:W-:Y:S01]  /*4000*/  IABS R16, R16 ;  /* 0x0000001000107213 */ /* 0x000fe20000000000 */
[----:B------:R-:W-:Y:S01]  /*4010*/  IMAD.IADD R23, R43, 0x1, -R44 ;  /* 0x000000012b177824 */ /* 0x000fe200078e0a2c */
[----:B------:R-:W-:Y:S01]  /*4020*/  ISETP.GE.AND P2, PT, R22, R135, PT ;  /* 0x000000871600720c */ /* 0x000fe20003f46270 */
[----:B------:R-:W-:Y:S01]  /*4030*/  FMUL.FTZ R67, R67, UR5 ;  /* 0x0000000543437c20 */ /* 0x000fe20008410000 */
[----:B------:R-:W-:Y:S01]  /*4040*/  MUFU.TANH R9, R54 ;  /* 0x0000003600097308 */ /* 0x000fe20000002400 */
[----:B-1----:R-:W-:Y:S01]  /*4050*/  FFMA.FTZ R14, R14, -R0, R37 ;  /* 0x800000000e0e7223 */ /* 0x002fe20000010025 */
[----:B------:R-:W-:Y:S01]  /*4060*/  FSEL R37, R15, -INF , !P1 ;  /* 0xff8000000f257808 */ /* 0x000fe20004800000 */
[----:B------:R-:W-:Y:S01]  /*4070*/  FMUL.FTZ R70, R70, UR5 ;  /* 0x0000000546467c20 */ /* 0x000fe20008410000 */
[----:B------:R-:W-:Y:S01]  /*4080*/  I2FP.F32.S32 R16, R16 ;  /* 0x0000001000107245 */ /* 0x000fe20000201400 */
[----:B------:R-:W-:Y:S01]  /*4090*/  FMUL.FTZ R64, R64, UR5 ;  /* 0x0000000540407c20 */ /* 0x000fe20008410000 */
[----:B------:R-:W-:Y:S01]  /*40a0*/  IABS R6, R6 ;  /* 0x0000000600067213 */ /* 0x000fe20000000000 */
[----:B------:R-:W-:Y:S01]  /*40b0*/  FMUL.FTZ R66, R66, UR5 ;  /* 0x0000000542427c20 */ /* 0x000fe20008410000 */
[----:B------:R-:W1:Y:S01]  /*40c0*/  MUFU.TANH R53, R53 ;  /* 0x0000003500357308 */ /* 0x000e620000002400 */
[----:B------:R-:W-:Y:S01]  /*40d0*/  IABS R24, R24 ;  /* 0x0000001800187213 */ /* 0x000fe20000000000 */
[----:B--2---:R-:W-:Y:S01]  /*40e0*/  FFMA.FTZ R183, R16, -R0, R183 ;  /* 0x8000000010b77223 */ /* 0x004fe200000100b7 */
[----:B------:R-:W-:Y:S01]  /*40f0*/  IABS R22, R28 ;  /* 0x0000001c00167213 */ /* 0x000fe20000000000 */
[----:B------:R-:W-:Y:S01]  /*4100*/  VIADD R16, R80, 0x39 ;  /* 0x0000003950107836 */ /* 0x000fe20000000000 */
[----:B------:R-:W-:-:S02]  /*4110*/  I2FP.F32.S32 R30, R30 ;  /* 0x0000001e001e7245 */ /* 0x000fc40000201400 */
[----:B------:R-:W-:Y:S01]  /*4120*/  I2FP.F32.S32 R6, R6 ;  /* 0x0000000600067245 */ /* 0x000fe20000201400 */
[----:B------:R2:W3:Y:S01]  /*4130*/  MUFU.TANH R27, R34 ;  /* 0x00000022001b7308 */ /* 0x0004e20000002400 */
[----:B------:R-:W-:Y:S01]  /*4140*/  I2FP.F32.S32 R24, R24 ;  /* 0x0000001800187245 */ /* 0x000fe20000201400 */
[----:B------:R-:W-:Y:S01]  /*4150*/  FFMA.FTZ R30, R30, -R0, R41 ;  /* 0x800000001e1e7223 */ /* 0x000fe20000010029 */
[----:B------:R-:W-:Y:S01]  /*4160*/  I2FP.F32.S32 R22, R22 ;  /* 0x0000001600167245 */ /* 0x000fe20000201400 */
[----:B------:R-:W-:Y:S01]  /*4170*/  IMAD.IADD R26, R29, 0x1, -R16 ;  /* 0x000000011d1a7824 */ /* 0x000fe200078e0a10 */
[----:B------:R-:W-:Y:S02]  /*4180*/  ISETP.GE.AND P4, PT, R36, R135, PT ;  /* 0x000000872400720c */ /* 0x000fe40003f86270 */
[----:B------:R-:W-:Y:S01]  /*4190*/  FSEL R14, R14, -INF , !P6 ;  /* 0xff8000000e0e7808 */ /* 0x000fe20007000000 */
[----:B------:R4:W4:Y:S01]  /*41a0*/  MUFU.TANH R47, R35 ;  /* 0x00000023002f7308 */ /* 0x0009220000002400 */
[----:B-1----:R-:W-:Y:S01]  /*41b0*/  FFMA.FTZ R6, R6, -R0, R53 ;  /* 0x8000000006067223 */ /* 0x002fe20000010035 */
[----:B------:R-:W-:-:S02]  /*41c0*/  FSEL R31, R31, -INF , !P6 ;  /* 0xff8000001f1f7808 */ /* 0x000fc40007000000 */
[----:B------:R-:W-:Y:S02]  /*41d0*/  FSEL R10, R10, -INF , !P3 ;  /* 0xff8000000a0a7808 */ /* 0x000fe40005800000 */
[----:B------:R-:W-:Y:S02]  /*41e0*/  FSEL R8, R8, -INF , !P2 ;  /* 0xff80000008087808 */ /* 0x000fe40005000000 */
[----:B------:R-:W1:Y:S01]  /*41f0*/  MUFU.TANH R55, R55 ;  /* 0x0000003700377308 */ /* 0x000e620000002400 */
[----:B--2---:R-:W-:Y:S01]  /*4200*/  FSEL R34, R13, -INF , !P1 ;  /* 0xff8000000d227808 */ /* 0x004fe20004800000 */
[----:B---3--:R-:W-:Y:S01]  /*4210*/  FFMA.FTZ R15, R24, -R0, R27 ;  /* 0x80000000180f7223 */ /* 0x008fe2000001001b */
[----:B------:R-:W-:Y:S01]  /*4220*/  ISETP.GE.AND P1, PT, R20, R135, PT ;  /* 0x000000871400720c */ /* 0x000fe20003f26270 */
[----:B------:R-:W-:Y:S01]  /*4230*/  VIADD R24, R80, 0x28 ;  /* 0x0000002850187836 */ /* 0x000fe20000000000 */
[----:B------:R-:W-:Y:S02]  /*4240*/  IABS R26, R26 ;  /* 0x0000001a001a7213 */ /* 0x000fe40000000000 */
[----:B------:R-:W-:Y:S01]  /*4250*/  FSEL R6, R6, -INF , !P1 ;  /* 0xff80000006067808 */ /* 0x000fe20004800000 */
[----:B------:R2:W3:Y:S01]  /*4260*/  MUFU.TANH R41, R25 ;  /* 0x0000001900297308 */ /* 0x0004e20000002400 */
[----:B----4-:R-:W-:Y:S01]  /*4270*/  FSEL R35, R18, -INF , !P0 ;  /* 0xff80000012237808 */ /* 0x010fe20004000000 */
[----:B------:R-:W-:Y:S01]  /*4280*/  IMAD.IADD R18, R43, 0x1, -R20 ;  /* 0x000000012b127824 */ /* 0x000fe200078e0a14 */
[----:B------:R-:W-:Y:S01]  /*4290*/  IABS R20, R11 ;  /* 0x0000000b00147213 */ /* 0x000fe20000000000 */
[----:B------:R-:W-:Y:S01]  /*42a0*/  FFMA.FTZ R13, R22, -R0, R47 ;  /* 0x80000000160d7223 */ /* 0x000fe2000001002f */
[----:B------:R-:W-:Y:S01]  /*42b0*/  ISETP.GE.AND P0, PT, R40, R135, PT ;  /* 0x000000872800720c */ /* 0x000fe20003f06270 */
[----:B------:R-:W-:Y:S01]  /*42c0*/  VIADD R22, R80, 0x30 ;  /* 0x0000003050167836 */ /* 0x000fe20000000000 */
[----:B------:R-:W-:Y:S01]  /*42d0*/  IABS R18, R18 ;  /* 0x0000001200127213 */ /* 0x000fe20000000000 */
[----:B------:R-:W4:Y:S01]  /*42e0*/  MUFU.TANH R17, R17 ;  /* 0x0000001100117308 */ /* 0x000f220000002400 */
[----:B------:R-:W-:Y:S01]  /*42f0*/  I2FP.F32.S32 R20, R20 ;  /* 0x0000001400147245 */ /* 0x000fe20000201400 */
[C---:B------:R-:W-:Y:S01]  /*4300*/  IMAD.IADD R40, R29.reuse, 0x1, -R24 ;  /* 0x000000011d287824 */ /* 0x040fe200078e0a18 */
[----:B------:R-:W-:Y:S01]  /*4310*/  I2FP.F32.S32 R18, R18 ;  /* 0x0000001200127245 */ /* 0x000fe20000201400 */
[----:B------:R-:W-:Y:S01]  /*4320*/  IMAD.IADD R36, R29, 0x1, -R22 ;  /* 0x000000011d247824 */ /* 0x000fe200078e0a16 */
[----:B------:R-:W-:Y:S01]  /*4330*/  FSEL R13, R13, -INF , !P3 ;  /* 0xff8000000d0d7808 */ /* 0x000fe20005800000 */
[-C--:B------:R-:W-:Y:S01]  /*4340*/  FFMA.FTZ R11, R20, -R0.reuse, R9 ;  /* 0x80000000140b7223 */ /* 0x080fe20000010009 */
[----:B------:R-:W-:Y:S01]  /*4350*/  IADD3 R20, R80, 0x31, RZ ;  /* 0x0000003150147810 */ /* 0x000fe20007ffe0ff */
[----:B-1----:R-:W-:Y:S01]  /*4360*/  FFMA.FTZ R9, R18, -R0, R55 ;  /* 0x8000000012097223 */ /* 0x002fe20000010037 */
[----:B------:R-:W-:Y:S01]  /*4370*/  VIADD R18, R80, 0x38 ;  /* 0x0000003850127836 */ /* 0x000fe20000000000 */
[----:B------:R-:W-:Y:S01]  /*4380*/  FSEL R162, R162, -INF , !P0 ;  /* 0xff800000a2a27808 */ /* 0x000fe20004000000 */
[----:B--2---:R-:W-:Y:S01]  /*4390*/  IMAD.IADD R25, R43, 0x1, -R46 ;  /* 0x000000012b197824 */ /* 0x004fe200078e0a2e */
[----:B------:R-:W-:Y:S01]  /*43a0*/  FSEL R11, R11, -INF , !P2 ;  /* 0xff8000000b0b7808 */ /* 0x000fe20005000000 */
[----:B------:R-:W-:Y:S01]  /*43b0*/  IMAD.IADD R28, R29, 0x1, -R20 ;  /* 0x000000011d1c7824 */ /* 0x000fe200078e0a14 */
[----:B------:R-:W-:Y:S01]  /*43c0*/  FSEL R9, R9, -INF , !P1 ;  /* 0xff80000009097808 */ /* 0x000fe20004800000 */
[----:B------:R-:W1:Y:S01]  /*43d0*/  MUFU.TANH R21, R21 ;  /* 0x0000001500157308 */ /* 0x000e620000002400 */
[----:B------:R-:W-:-:S02]  /*43e0*/  FSEL R183, R183, -INF , !P0 ;  /* 0xff800000b7b77808 */ /* 0x000fc40004000000 */
[-C--:B------:R-:W-:Y:S01]  /*43f0*/  ISETP.GE.AND P6, PT, R24, R135.reuse, PT ;  /* 0x000000871800720c */ /* 0x080fe20003fc6270 */
[C---:B------:R-:W-:Y:S01]  /*4400*/  IMAD.IADD R24, R43.reuse, 0x1, -R24 ;  /* 0x000000012b187824 */ /* 0x040fe200078e0a18 */
[-C--:B------:R-:W-:Y:S01]  /*4410*/  ISETP.GE.AND P3, PT, R22, R135.reuse, PT ;  /* 0x000000871600720c */ /* 0x080fe20003f66270 */
[C---:B------:R-:W-:Y:S01]  /*4420*/  IMAD.IADD R22, R43.reuse, 0x1, -R22 ;  /* 0x000000012b167824 */ /* 0x040fe200078e0a16 */
[-C--:B------:R-:W-:Y:S01]  /*4430*/  ISETP.GE.AND P2, PT, R20, R135.reuse, PT ;  /* 0x000000871400720c */ /* 0x080fe20003f46270 */
[C---:B------:R-:W-:Y:S01]  /*4440*/  IMAD.IADD R20, R43.reuse, 0x1, -R20 ;  /* 0x000000012b147824 */ /* 0x040fe200078e0a14 */
[-C--:B------:R-:W-:Y:S01]  /*4450*/  ISETP.GE.AND P1, PT, R18, R135.reuse, PT ;  /* 0x000000871200720c */ /* 0x080fe20003f26270 */
[----:B------:R-:W2:Y:S01]  /*4460*/  MUFU.TANH R45, R45 ;  /* 0x0000002d002d7308 */ /* 0x000ea20000002400 */
[----:B------:R-:W-:Y:S01]  /*4470*/  ISETP.GE.AND P0, PT, R16, R135, PT ;  /* 0x000000871000720c */ /* 0x000fe20003f06270 */
[----:B------:R-:W-:Y:S01]  /*4480*/  IMAD.IADD R16, R43, 0x1, -R16 ;  /* 0x000000012b107824 */ /* 0x000fe200078e0a10 */
[----:B------:R-:W-:Y:S01]  /*4490*/  IADD3 R27, R29, -R18, RZ ;  /* 0x800000121d1b7210 */ /* 0x000fe20007ffe0ff */
[----:B------:R-:W-:Y:S01]  /*44a0*/  FMUL.FTZ R29, R68, UR5 ;  /* 0x00000005441d7c20 */ /* 0x000fe20008410000 */
[----:B------:R-:W-:-:S02]  /*44b0*/  IABS R42, R42 ;  /* 0x0000002a002a7213 */ /* 0x000fc40000000000 */
[----:B------:R-:W-:Y:S01]  /*44c0*/  IABS R25, R25 ;  /* 0x0000001900197213 */ /* 0x000fe20000000000 */
[----:B------:R-:W2:Y:S01]  /*44d0*/  MUFU.TANH R39, R39 ;  /* 0x0000002700277308 */ /* 0x000ea20000002400 */
[----:B------:R-:W-:Y:S01]  /*44e0*/  IADD3 R18, -R18, R43, RZ ;  /* 0x0000002b12127210 */ /* 0x000fe20007ffe1ff */
[----:B------:R-:W-:Y:S01]  /*44f0*/  FMUL.FTZ R43, R69, UR5 ;  /* 0x00000005452b7c20 */ /* 0x000fe20008410000 */
[----:B------:R-:W-:Y:S02]  /*4500*/  I2FP.F32.S32 R172, R26 ;  /* 0x0000001a00ac7245 */ /* 0x000fe40000201400 */
[----:B------:R-:W-:Y:S02]  /*4510*/  I2FP.F32.S32 R42, R42 ;  /* 0x0000002a002a7245 */ /* 0x000fe40000201400 */
[----:B------:R-:W-:Y:S01]  /*4520*/  I2FP.F32.S32 R26, R25 ;  /* 0x00000019001a7245 */ /* 0x000fe20000201400 */
[----:B------:R-:W-:Y:S01]  /*4530*/  MUFU.TANH R19, R19 ;  /* 0x0000001300137308 */ /* 0x000fe20000002400 */
[----:B------:R-:W-:Y:S01]  /*4540*/  FSEL R30, R30, -INF , !P5 ;  /* 0xff8000001e1e7808 */ /* 0x000fe20006800000 */
[-C--:B---3--:R-:W-:Y:S01]  /*4550*/  FFMA.FTZ R41, R42, -R0.reuse, R41 ;  /* 0x800000002a297223 */ /* 0x088fe20000010029 */
[----:B------:R-:W-:Y:S01]  /*4560*/  FSEL R33, R33, -INF , !P5 ;  /* 0xff80000021217808 */ /* 0x000fe20006800000 */
[----:B----4-:R-:W-:Y:S01]  /*4570*/  FFMA.FTZ R17, R26, -R0, R17 ;  /* 0x800000001a117223 */ /* 0x010fe20000010011 */
[----:B------:R-:W-:-:S02]  /*4580*/  ISETP.GE.AND P5, PT, R46, R135, PT ;  /* 0x000000872e00720c */ /* 0x000fc40003fa6270 */
[----:B------:R-:W-:Y:S01]  /*4590*/  IABS R24, R24 ;  /* 0x0000001800187213 */ /* 0x000fe20000000000 */
[----:B------:R-:W3:Y:S01]  /*45a0*/  MUFU.TANH R29, R29 ;  /* 0x0000001d001d7308 */ /* 0x000ee20000002400 */
[----:B------:R-:W-:Y:S02]  /*45b0*/  FSEL R170, R41, -INF , !P5 ;  /* 0xff80000029aa7808 */ /* 0x000fe40006800000 */
[----:B------:R-:W-:Y:S02]  /*45c0*/  I2FP.F32.S32 R24, R24 ;  /* 0x0000001800187245 */ /* 0x000fe40000201400 */
[----:B------:R-:W-:Y:S02]  /*45d0*/  FSEL R169, R17, -INF , !P5 ;  /* 0xff80000011a97808 */ /* 0x000fe40006800000 */
[----:B------:R-:W-:Y:S01]  /*45e0*/  ISETP.GE.AND P5, PT, R135, 0x41, PT ;  /* 0x000000418700780c */ /* 0x000fe20003fa6270 */
[----:B------:R-:W4:Y:S01]  /*45f0*/  MUFU.TANH R43, R43 ;  /* 0x0000002b002b7308 */ /* 0x000f220000002400 */
[----:B------:R-:W-:Y:S01]  /*4600*/  IABS R40, R40 ;  /* 0x0000002800287213 */ /* 0x000fe20000000000 */
[----:B-1----:R-:W-:Y:S01]  /*4610*/  FFMA.FTZ R21, R24, -R0, R21 ;  /* 0x8000000018157223 */ /* 0x002fe20000010015 */
        /* <DEDUP_REMOVED lines=8> */
[----:B------:R-:W1:Y:S01]  /*46a0*/  MUFU.TANH R49, R64 ;  /* 0x0000004000317308 */ /* 0x000e620000002400 */
[----:B------:R-:W-:-:S02]  /*46b0*/  IABS R18, R18 ;  /* 0x0000001200127213 */ /* 0x000fc40000000000 */
[----:B------:R-:W-:Y:S02]  /*46c0*/  IABS R16, R16 ;  /* 0x0000001000107213 */ /* 0x000fe40000000000 */
[----:B------:R-:W-:Y:S02]  /*46d0*/  I2FP.F32.S32 R164, R40 ;  /* 0x0000002800a47245 */ /* 0x000fe40000201400 */
[----:B------:R-:W-:Y:S01]  /*46e0*/  I2FP.F32.S32 R166, R38 ;  /* 0x0000002600a67245 */ /* 0x000fe20000201400 */
[----:B------:R-:W1:Y:S01]  /*46f0*/  MUFU.TANH R65, R65 ;  /* 0x0000004100417308 */ /* 0x000e620000002400 */
[----:B------:R-:W-:Y:S01]  /*4700*/  I2FP.F32.S32 R178, R36 ;  /* 0x0000002400b27245 */ /* 0x000fe20000201400 */
[----:B--2---:R-:W-:Y:S01]  /*4710*/  FFMA.FTZ R164, R164, -R0, R45 ;  /* 0x80000000a4a47223 */ /* 0x004fe2000001002d */
[----:B------:R-:W-:Y:S01]  /*4720*/  I2FP.F32.S32 R28, R28 ;  /* 0x0000001c001c7245 */ /* 0x000fe20000201400 */
[-C--:B------:R-:W-:Y:S01]  /*4730*/  FFMA.FTZ R166, R166, -R0.reuse, R39 ;  /* 0x80000000a6a67223 */ /* 0x080fe20000010027 */
[----:B------:R-:W-:Y:S01]  /*4740*/  I2FP.F32.S32 R174, R27 ;  /* 0x0000001b00ae7245 */ /* 0x000fe20000201400 */
[----:B---3--:R-:W-:Y:S01]  /*4750*/  FFMA.FTZ R178, R178, -R0, R29 ;  /* 0x80000000b2b27223 */ /* 0x008fe2000001001d */
[----:B------:R-:W-:Y:S01]  /*4760*/  I2FP.F32.S32 R24, R23 ;  /* 0x0000001700187245 */ /* 0x000fe20000201400 */
[----:B------:R-:W2:Y:S01]  /*4770*/  MUFU.TANH R71, R71 ;  /* 0x0000004700477308 */ /* 0x000ea20000002400 */
[----:B------:R-:W-:Y:S01]  /*4780*/  I2FP.F32.S32 R22, R22 ;  /* 0x0000001600167245 */ /* 0x000fe20000201400 */
[----:B----4-:R-:W-:Y:S01]  /*4790*/  FFMA.FTZ R176, R28, -R0, R43 ;  /* 0x800000001cb07223 */ /* 0x010fe2000001002b */
[----:B------:R-:W-:Y:S01]  /*47a0*/  I2FP.F32.S32 R20, R20 ;  /* 0x0000001400147245 */ /* 0x000fe20000201400 */
[----:B-1----:R-:W-:Y:S01]  /*47b0*/  FFMA.FTZ R174, R174, -R0, R49 ;  /* 0x80000000aeae7223 */ /* 0x002fe20000010031 */
[----:B------:R-:W-:Y:S01]  /*47c0*/  I2FP.F32.S32 R18, R18 ;  /* 0x0000001200127245 */ /* 0x000fe20000201400 */
[----:B------:R-:W-:Y:S01]  /*47d0*/  FFMA.FTZ R19, R24, -R0, R19 ;  /* 0x8000000018137223 */ /* 0x000fe20000010013 */
[----:B------:R-:W-:Y:S01]  /*47e0*/  I2FP.F32.S32 R16, R16 ;  /* 0x0000001000107245 */ /* 0x000fe20000201400 */
[----:B------:R-:W1:Y:S01]  /*47f0*/  MUFU.TANH R171, R66 ;  /* 0x0000004200ab7308 */ /* 0x000e620000002400 */
[----:B------:R-:W-:Y:S01]  /*4800*/  FSEL R12, R12, -INF , !P4 ;  /* 0xff8000000c0c7808 */ /* 0x000fe20006000000 */
[-C--:B------:R-:W-:Y:S01]  /*4810*/  FFMA.FTZ R172, R172, -R0.reuse, R65 ;  /* 0x80000000acac7223 */ /* 0x080fe20000010041 */
[----:B------:R-:W-:Y:S01]  /*4820*/  FSEL R15, R15, -INF , !P4 ;  /* 0xff8000000f0f7808 */ /* 0x000fe20006000000 */
[----:B------:R-:W-:Y:S01]  /*4830*/  FFMA.FTZ R47, R22, -R0, R47 ;  /* 0x80000000162f7223 */ /* 0x000fe2000001002f */
[----:B------:R-:W-:-:S02]  /*4840*/  ISETP.GE.AND P4, PT, R44, R135, PT ;  /* 0x000000872c00720c */ /* 0x000fc40003f86270 */
[----:B------:R-:W-:Y:S01]  /*4850*/  FSEL R164, R164, -INF , !P6 ;  /* 0xff800000a4a47808 */ /* 0x000fe20007000000 */
[----:B------:R-:W3:Y:S01]  /*4860*/  MUFU.TANH R67, R67 ;  /* 0x0000004300437308 */ /* 0x000ee20000002400 */
[-C--:B--2---:R-:W-:Y:S01]  /*4870*/  FFMA.FTZ R173, R20, -R0.reuse, R71 ;  /* 0x8000000014ad7223 */ /* 0x084fe20000010047 */
[----:B------:R-:W-:Y:S02]  /*4880*/  FSEL R181, R21, -INF , !P6 ;  /* 0xff80000015b57808 */ /* 0x000fe40007000000 */
[----:B------:R-:W-:Y:S02]  /*4890*/  FSEL R166, R166, -INF , !P4 ;  /* 0xff800000a6a67808 */ /* 0x000fe40006000000 */
[----:B------:R-:W-:Y:S02]  /*48a0*/  FSEL R175, R19, -INF , !P4 ;  /* 0xff80000013af7808 */ /* 0x000fe40006000000 */
[----:B------:R-:W-:Y:S01]  /*48b0*/  FSEL R178, R178, -INF , !P3 ;  /* 0xff800000b2b27808 */ /* 0x000fe20005800000 */
[----:B-1----:R-:W-:Y:S01]  /*48c0*/  FFMA.FTZ R171, R18, -R0, R171 ;  /* 0x8000000012ab7223 */ /* 0x002fe200000100ab */
        /* <DEDUP_REMOVED lines=22> */
[----:B------:R-:W-:Y:S01]  /*4a30*/  IMAD.IADD R4, R39, 0x1, R7 ;  /* 0x0000000127047824 */ /* 0x000fe200078e0207 */
[----:B------:R-:W-:-:S05]  /*4a40*/  IADD3 R7, P6, R218, R38, RZ ;  /* 0x00000026da077210 */ /* 0x000fca0007fde0ff */
[----:B------:R-:W3:Y:S01]  /*4a50*/  @!P3 LDC.64 R20, c[0x0][0x218] ;  /* 0x00008600ff14bb82 */ /* 0x000ee20000000a00 */
[----:B------:R-:W-:-:S07]  /*4a60*/  IMAD.X R36, R217, 0x1, R4, P6 ;  /* 0x00000001d9247824 */ /* 0x000fce00030e0604 */
        /* <DEDUP_REMOVED lines=98> */
.L_x_1075:
[----:B------:R-:W-:Y:S05]  /*5090*/  BSYNC B0 ;  /* 0x0000000000007941 */ /* 0x000fea0003800000 */
.L_x_1074:
[----:B------:R-:W0:Y:S02]  /*50a0*/  LDGDEPBAR ;  /* 0x00000000000079af */ /* 0x000e240000000000 */
.L_x_1073:
        /* <DEDUP_REMOVED lines=77> */
[----:B------:R-:W1:Y:S01]  /*5580*/  LDSM.16.MT88.4 R12, [R198+0xc800] ;  /* 0x00c80000c60c783b */ /* 0x000e620000004200 */
[----:B------:R-:W2:Y:S01]  /*5590*/  MUFU.EX2 R158, R158 ;  /* 0x0000009e009e7308 */ /* 0x000ea20000000800 */
[--C-:B------:R-:W-:Y:S01]  /*55a0*/  FFMA.FTZ R2, R6, UR5, -R179.reuse ;  /* 0x0000000506027c23 */ /* 0x100fe200080108b3 */
[--C-:B------:R-:W-:Y:S01]  /*55b0*/  FFMA.FTZ R163, R170, UR5, -R179.reuse ;  /* 0x00000005aaa37c23 */ /* 0x100fe200080108b3 */
[----:B------:R-:W4:Y:S01]  /*55c0*/  LDSM.16.MT88.4 R8, [R200+0xe800] ;  /* 0x00e80000c808783b */ /* 0x000f220000004200 */
        /* <DEDUP_REMOVED lines=12> */
[----:B------:R-:W5:Y:S01]  /*5690*/  MUFU.EX2 R154, R154 ;  /* 0x0000009a009a7308 */ /* 0x000f620000000800 */
[----:B--2---:R-:W-:Y:S01]  /*56a0*/  F2FP.BF16.F32.PACK_AB R96, R158, R159 ;  /* 0x0000009f9e60723e */ /* 0x004fe200000010ff */
        /* <DEDUP_REMOVED lines=8> */
[--C-:B------:R-:W-:Y:S01]  /*5730*/  FFMA.FTZ R171, R171, UR5, -R168.reuse ;  /* 0x00000005abab7c23 */ /* 0x100fe200080108a8 */
[----:B------:R-:W-:Y:S01]  /*5740*/  LDSM.16.MT88.4 R24, [R198+0xe800] ;  /* 0x00e80000c618783b */ /* 0x000fe20000004200 */
        /* <DEDUP_REMOVED lines=200> */
[----:B------:R-:W-:Y:S01]  /*63d0*/  LOP3.LUT R145, R145, 0x3, RZ, 0xc0, !PT ;  /* 0x0000000391917812 */ /* 0x000fe200078ec0ff */
[----:B------:R-:W-:Y:S01]  /*63e0*/  IMAD.MOV.U32 R3, RZ, RZ, R132 ;  /* 0x000000ffff037224 */ /* 0x000fe200078e0084 */
[----:B------:R-:W-:Y:S01]  /*63f0*/  ISETP.GE.AND P4, PT, R146, UR4, PT ;  /* 0x0000000492007c0c */ /* 0x000fe2000bf86270 */
[----:B------:R-:W-:Y:S01]  /*6400*/  IMAD.MOV.U32 R2, RZ, RZ, R133 ;  /* 0x000000ffff027224 */ /* 0x000fe200078e0085 */
[----:B------:R-:W-:Y:S01]  /*6410*/  LEA.HI.SX32 R232, R134, 0xfffffffe, 0x1a ;  /* 0xfffffffe86e87811 */ /* 0x000fe200078fd2ff */
[----:B------:R-:W-:Y:S01]  /*6420*/  IMAD R145, R145, -0x2, R144 ;  /* 0xfffffffe91917824 */ /* 0x000fe200078e0290 */
[----:B------:R-:W-:Y:S01]  /*6430*/  ULDC.64 UR8, c[0x0][0x250] ;  /* 0x0000940000087ab9 */ /* 0x000fe20000000a00 */
[----:B------:R-:W-:Y:S01]  /*6440*/  ULDC UR12, c[0x0][0x2d0] ;  /* 0x0000b400000c7ab9 */ /* 0x000fe20000000800 */
[----:B------:R-:W-:Y:S02]  /*6450*/  USHF.L.U64.HI UR13, UR8, 0x4, UR9 ;  /* 0x00000004080d7899 */ /* 0x000fe40008010209 */
[----:B------:R-:W-:Y:S01]  /*6460*/  IADD3 R225, R135, R145, -R224 ;  /* 0x0000009187e17210 */ /* 0x000fe20007ffe8e0 */
[----:B------:R-:W-:Y:S01]  /*6470*/  USHF.L.U32 UR14, UR8, 0x4, URZ ;  /* 0x00000004080e7899 */ /* 0x000fe2000800063f */
[----:B------:R-:W-:Y:S01]  /*6480*/  ULDC UR5, c[0x0][0x39c] ;  /* 0x0000e70000057ab9 */ /* 0x000fe20000000800 */
[----:B------:R-:W-:-:S02]  /*6490*/  ULDC UR4, c[0x0][0x2ec] ;  /* 0x0000bb0000047ab9 */ /* 0x000fc40000000800 */
[----:B------:R-:W1:Y:S01]  /*64a0*/  @!P4 LDC.64 R214, c[0x0][0x220] ;  /* 0x00008800ffd6cb82 */ /* 0x000e620000000a00 */
[----:B------:R-:W-:-:S07]  /*64b0*/  ULDC.64 UR6, c[0x0][0x248] ;  /* 0x0000920000067ab9 */ /* 0x000fce0000000a00 */
[----:B------:R-:W2:Y:S08]  /*64c0*/  @!P4 LDC.64 R212, c[0x0][0x220] ;  /* 0x00008800ffd4cb82 */ /* 0x000eb00000000a00 */
[----:B------:R-:W3:Y:S08]  /*64d0*/  @!P4 LDC.64 R210, c[0x0][0x220] ;  /* 0x00008800ffd2cb82 */ /* 0x000ef00000000a00 */
[----:B------:R-:W4:Y:S01]  /*64e0*/  @!P4 LDC.64 R208, c[0x0][0x220] ;  /* 0x00008800ffd0cb82 */ /* 0x000f220000000a00 */
[----:B------:R-:W-:Y:S05]  /*64f0*/  BRA `(.L_x_1077) ;  /* 0x0000000400c07947 */ /* 0x000fea0003800000 */
.L_x_1079:
        /* <DEDUP_REMOVED lines=112> */
.L_x_1077:
[----:B------:R-:W-:Y:S04]  /*6c00*/  DEPBAR.LE SB0, 0x0 ;  /* 0x000080000000791a */ /* 0x000fe80000000000 */
[----:B------:R-:W-:Y:S01]  /*6c10*/  BAR.SYNC.DEFER_BLOCKING 0x0 ;  /* 0x0000000000007b1d */ /* 0x000fe20000010000 */
[----:B------:R-:W-:Y:S01]  /*6c20*/  SHF.R.S32.HI R132, RZ, 0x1f, R232 ;  /* 0x0000001fff847819 */ /* 0x000fe200000114e8 */
[----:B------:R-:W-:Y:S01]  /*6c30*/  IMAD.WIDE.U32 R242, R232, UR8, RZ ;  /* 0x00000008e8f27c25 */ /* 0x000fe2000f8e00ff */
[----:B------:R-:W-:Y:S02]  /*6c40*/  ISETP.GE.AND P3, PT, R223, UR12, PT ;  /* 0x0000000cdf007c0c */ /* 0x000fe4000bf66270 */
[----:B------:R-:W-:Y:S01]  /*6c50*/  ISETP.GE.AND P2, PT, R222, UR12, PT ;  /* 0x0000000cde007c0c */ /* 0x000fe2000bf46270 */
[----:B------:R-:W-:Y:S01]  /*6c60*/  IMAD R132, R132, UR8, RZ ;  /* 0x0000000884847c24 */ /* 0x000fe2000f8e02ff */
[----:B------:R-:W-:Y:S03]  /*6c70*/  LEA R239, P0, R242, R226, 0x6 ;  /* 0x000000e2f2ef7211 */ /* 0x000fe600078030ff */
[----:B------:R-:W-:Y:S01]  /*6c80*/  IMAD R132, R232, UR9, R132 ;  /* 0x00000009e8847c24 */ /* 0x000fe2000f8e0284 */
[C---:B-1----:R-:W-:Y:S02]  /*6c90*/  @!P4 LEA R244, P1, R239.reuse, R214, 0x1 ;  /* 0x000000d6eff4c211 */ /* 0x042fe400078208ff */
[----:B------:R-:W-:Y:S01]  /*6ca0*/  IADD3 R235, P5, R239, UR14, RZ ;  /* 0x0000000eefeb7c10 */ /* 0x000fe2000ffbe0ff */
[----:B------:R-:W-:Y:S05]  /*6cb0*/  IMAD.IADD R133, R243, 0x1, R132 ;  /* 0x00000001f3857824 */ /* 0x000fea00078e0284 */
[----:B------:R-:W-:Y:S04]  /*6cc0*/  LEA.HI.X R242, R242, R216, R133, 0x6, P0 ;  /* 0x000000d8f2f27211 */ /* 0x000fe800000f3485 */
[--C-:B------:R-:W-:Y:S01]  /*6cd0*/  @!P4 LEA.HI.X R245, R239, R215, R242.reuse, 0x1, P1 ;  /* 0x000000d7eff5c211 */ /* 0x100fe200008f0cf2 */
[----:B------:R-:W1:Y:S01]  /*6ce0*/  @!P3 LDC.64 R236, c[0x0][0x220] ;  /* 0x00008800ffecbb82 */ /* 0x000e620000000a00 */
[----:B------:R-:W-:Y:S05]  /*6cf0*/  @P4 STS.128 [R221+0xc000], RZ ;  /* 0x00c000ffdd004388 */ /* 0x000fea0000000c00 */
[----:B------:R-:W-:Y:S01]  /*6d00*/  @!PT LDS RZ, [RZ] ;  /* 0x00000000fffff984 */ /* 0x000fe20000000800 */
[----:B------:R-:W-:Y:S01]  /*6d10*/  @!PT LDS RZ, [RZ] ;  /* 0x00000000fffff984 */ /* 0x000fe20000000800 */
[----:B------:R-:W-:Y:S01]  /*6d20*/  @!PT LDS RZ, [RZ] ;  /* 0x00000000fffff984 */ /* 0x000fe20000000800 */
[----:B------:R2:W-:Y:S02]  /*6d30*/  @!P4 LDGSTS.E.BYPASS.LTC128B.128 [R221+0xc000], desc[UR10][R244.64] ;  /* 0x0c000000f4ddcfae */ /* 0x0005e4000b901d4a */
[----:B------:R-:W5:Y:S03]  /*6d40*/  @!P2 LDC.64 R134, c[0x0][0x220] ;  /* 0x00008800ff86ab82 */ /* 0x000f660000000a00 */
[----:B------:R-:W-:Y:S05]  /*6d50*/  @P3 STS.128 [R221+0xe000], RZ ;  /* 0x00e000ffdd003388 */ /* 0x000fea0000000c00 */
[----:B------:R-:W3:Y:S08]  /*6d60*/  @!P3 LDC.64 R132, c[0x0][0x220] ;  /* 0x00008800ff84bb82 */ /* 0x000ef00000000a00 */
[----:B------:R-:W4:Y:S01]  /*6d70*/  @!P2 LDC.64 R240, c[0x0][0x220] ;  /* 0x00008800fff0ab82 */ /* 0x000f220000000a00 */
[----:B--2---:R-:W-:Y:S02]  /*6d80*/  @!P4 LEA R244, P1, R235, R212, 0x1 ;  /* 0x000000d4ebf4c211 */ /* 0x004fe400078208ff */
[C---:B-1----:R-:W-:Y:S04]  /*6d90*/  @!P3 LEA R250, P0, R239.reuse, R236, 0x1 ;  /* 0x000000eceffab211 */ /* 0x042fe800078008ff */
[C-C-:B------:R-:W-:Y:S02]  /*6da0*/  @!P3 LEA.HI.X R251, R239.reuse, R237, R242.reuse, 0x1, P0 ;  /* 0x000000edeffbb211 */ /* 0x140fe400000f0cf2 */
[C---:B-----5:R-:W-:Y:S01]  /*6db0*/  @!P2 LEA R248, P0, R239.reuse, R134, 0x1 ;  /* 0x00000086eff8a211 */ /* 0x060fe200078008ff */
[----:B------:R-:W1:Y:S02]  /*6dc0*/  @!P2 LDC.64 R236, c[0x0][0x220] ;  /* 0x00008800ffecab82 */ /* 0x000e640000000a00 */
[----:B------:R-:W-:Y:S01]  /*6dd0*/  @!PT LDS RZ, [RZ] ;  /* 0x00000000fffff984 */ /* 0x000fe20000000800 */
[----:B------:R-:W-:Y:S01]  /*6de0*/  @!PT LDS RZ, [RZ] ;  /* 0x00000000fffff984 */ /* 0x000fe20000000800 */
[----:B------:R-:W-:Y:S01]  /*6df0*/  @!PT LDS RZ, [RZ] ;  /* 0x00000000fffff984 */ /* 0x000fe20000000800 */
[----:B------:R2:W-:Y:S01]  /*6e00*/  @!P3 LDGSTS.E.BYPASS.LTC128B.128 [R221+0xe000], desc[UR10][R250.64+0x80] ;  /* 0x0e000080faddbfae */ /* 0x0005e2000b901d4a */
[----:B------:R-:W-:Y:S02]  /*6e10*/  @!P2 LEA.HI.X R249, R239, R135, R242, 0x1, P0 ;  /* 0x00000087eff9a211 */ /* 0x000fe400000f0cf2 */
[----:B------:R-:W-:Y:S02]  /*6e20*/  IADD3.X R242, R242, UR13, RZ, P5, !PT ;  /* 0x0000000df2f27c10 */ /* 0x000fe4000affe4ff */
[----:B------:R-:W-:Y:S01]  /*6e30*/  @P2 STS.128 [R221+0x10000], RZ ;  /* 0x010000ffdd002388 */ /* 0x000fe20000000c00 */
[C---:B---3--:R-:W-:Y:S01]  /*6e40*/  @!P3 LEA R246, P0, R235.reuse, R132, 0x1 ;  /* 0x00000084ebf6b211 */ /* 0x048fe200078008ff */
[----:B------:R-:W3:Y:S01]  /*6e50*/  @!P3 LDC.64 R238, c[0x0][0x220] ;  /* 0x00008800ffeebb82 */ /* 0x000ee20000000a00 */
[C-C-:B------:R-:W-:Y:S02]  /*6e60*/  @!P4 LEA.HI.X R245, R235.reuse, R213, R242.reuse, 0x1, P1 ;  /* 0x000000d5ebf5c211 */ /* 0x140fe400008f0cf2 */
[----:B------:R-:W-:Y:S01]  /*6e70*/  @!PT LDS RZ, [RZ] ;  /* 0x00000000fffff984 */ /* 0x000fe20000000800 */
[----:B------:R-:W-:Y:S01]  /*6e80*/  @!PT LDS RZ, [RZ] ;  /* 0x00000000fffff984 */ /* 0x000fe20000000800 */
[----:B------:R-:W-:Y:S01]  /*6e90*/  @!PT LDS RZ, [RZ] ;  /* 0x00000000fffff984 */ /* 0x000fe20000000800 */
[----:B------:R-:W-:Y:S01]  /*6ea0*/  @!P2 LDGSTS.E.BYPASS.LTC128B.128 [R221+0x10000], desc[UR10][R248.64+0x100] ;  /* 0x10000100f8ddafae */ /* 0x000fe2000b901d4a */
[C-C-:B------:R-:W-:Y:S02]  /*6eb0*/  @!P3 LEA.HI.X R247, R235.reuse, R133, R242.reuse, 0x1, P0 ;  /* 0x00000085ebf7b211 */ /* 0x140fe400000f0cf2 */
[C---:B----4-:R-:W-:Y:S02]  /*6ec0*/  @!P2 LEA R240, P0, R235.reuse, R240, 0x1 ;  /* 0x000000f0ebf0a211 */ /* 0x050fe400078008ff */
[----:B------:R-:W-:Y:S01]  /*6ed0*/  @P4 STS.128 [R221+0xc800], RZ ;  /* 0x00c800ffdd004388 */ /* 0x000fe20000000c00 */
[C---:B------:R-:W-:Y:S01]  /*6ee0*/  IADD3 R243, P1, R235.reuse, UR14, RZ ;  /* 0x0000000eebf37c10 */ /* 0x040fe2000ff3e0ff */
[----:B------:R-:W4:Y:S01]  /*6ef0*/  @!P3 LDC.64 R134, c[0x0][0x220] ;  /* 0x00008800ff86bb82 */ /* 0x000f220000000a00 */
[----:B------:R-:W-:Y:S02]  /*6f00*/  @!P2 LEA.HI.X R241, R235, R241, R242, 0x1, P0 ;  /* 0x000000f1ebf1a211 */ /* 0x000fe400000f0cf2 */
[----:B------:R-:W-:Y:S01]  /*6f10*/  @!PT LDS RZ, [RZ] ;  /* 0x00000000fffff984 */ /* 0x000fe20000000800 */
[----:B------:R-:W-:Y:S01]  /*6f20*/  @!PT LDS RZ, [RZ] ;  /* 0x00000000fffff984 */ /* 0x000fe20000000800 */
[----:B------:R-:W-:Y:S01]  /*6f30*/  @!PT LDS RZ, [RZ] ;  /* 0x00000000fffff984 */ /* 0x000fe20000000800 */
[----:B------:R5:W-:Y:S01]  /*6f40*/  @!P4 LDGSTS.E.BYPASS.LTC128B.128 [R221+0xc800], desc[UR10][R244.64] ;  /* 0x0c800000f4ddcfae */ /* 0x000be2000b901d4a */
[----:B------:R-:W-:Y:S02]  /*6f50*/  IADD3.X R242, R242, UR13, RZ, P1, !PT ;  /* 0x0000000df2f27c10 */ /* 0x000fe40008ffe4ff */
[C---:B------:R-:W-:Y:S02]  /*6f60*/  IADD3 R235, P6, R243.reuse, UR14, RZ ;  /* 0x0000000ef3eb7c10 */ /* 0x040fe4000ffde0ff */
[----:B------:R-:W-:Y:S01]  /*6f70*/  @P3 STS.128 [R221+0xe800], RZ ;  /* 0x00e800ffdd003388 */ /* 0x000fe20000000c00 */
[----:B------:R-:W5:Y:S04]  /*6f80*/  @!P2 LDC.64 R132, c[0x0][0x220] ;  /* 0x00008800ff84ab82 */ /* 0x000f680000000a00 */
[----:B------:R-:W-:Y:S01]  /*6f90*/  @!PT LDS RZ, [RZ] ;  /* 0x00000000fffff984 */ /* 0x000fe20000000800 */
[----:B------:R-:W-:Y:S01]  /*6fa0*/  @!PT LDS RZ, [RZ] ;  /* 0x00000000fffff984 */ /* 0x000fe20000000800 */
[----:B------:R-:W-:Y:S01]  /*6fb0*/  @!PT LDS RZ, [RZ] ;  /* 0x00000000fffff984 */ /* 0x000fe20000000800 */
[----:B------:R-:W-:Y:S01]  /*6fc0*/  @!P3 LDGSTS.E.BYPASS.LTC128B.128 [R221+0xe800], desc[UR10][R246.64+0x80] ;  /* 0x0e800080f6ddbfae */ /* 0x000fe2000b901d4a */
[C---:B--2---:R-:W-:Y:S04]  /*6fd0*/  @!P4 LEA R250, P0, R243.reuse, R210, 0x1 ;  /* 0x000000d2f3fac211 */ /* 0x044fe800078008ff */
[----:B------:R-:W-:Y:S01]  /*6fe0*/  @P2 STS.128 [R221+0x10800], RZ ;  /* 0x010800ffdd002388 */ /* 0x000fe20000000c00 */
[C---:B---3--:R-:W-:Y:S04]  /*6ff0*/  @!P3 LEA R238, P1, R243.reuse, R238, 0x1 ;  /* 0x000000eef3eeb211 */ /* 0x048fe800078208ff */
[----:B------:R-:W-:Y:S01]  /*7000*/  @!PT LDS RZ, [RZ] ;  /* 0x00000000fffff984 */ /* 0x000fe20000000800 */
[----:B------:R-:W-:Y:S01]  /*7010*/  @!PT LDS RZ, [RZ] ;  /* 0x00000000fffff984 */ /* 0x000fe20000000800 */
[----:B------:R-:W-:Y:S01]  /*7020*/  @!PT LDS RZ, [RZ] ;  /* 0x00000000fffff984 */ /* 0x000fe20000000800 */
[----:B------:R2:W-:Y:S01]  /*7030*/  @!P2 LDGSTS.E.BYPASS.LTC128B.128 [R221+0x10800], desc[UR10][R240.64+0x100] ;  /* 0x10800100f0ddafae */ /* 0x0005e2000b901d4a */
[C-C-:B------:R-:W-:Y:S02]  /*7040*/  @!P4 LEA.HI.X R251, R243.reuse, R211, R242.reuse, 0x1, P0 ;  /* 0x000000d3f3fbc211 */ /* 0x140fe400000f0cf2 */
[C-C-:B------:R-:W-:Y:S02]  /*7050*/  @!P3 LEA.HI.X R239, R243.reuse, R239, R242.reuse, 0x1, P1 ;  /* 0x000000eff3efb211 */ /* 0x140fe400008f0cf2 */
[----:B------:R-:W-:Y:S01]  /*7060*/  @P4 STS.128 [R221+0xd000], RZ ;  /* 0x00d000ffdd004388 */ /* 0x000fe20000000c00 */
[----:B-1----:R-:W-:Y:S02]  /*7070*/  @!P2 LEA R236, P0, R243, R236, 0x1 ;  /* 0x000000ecf3eca211 */ /* 0x002fe400078008ff */
[----:B----4-:R-:W-:Y:S02]  /*7080*/  @!P3 LEA R134, P1, R235, R134, 0x1 ;  /* 0x00000086eb86b211 */ /* 0x010fe400078208ff */
[----:B------:R-:W-:Y:S01]  /*7090*/  @!PT LDS RZ, [RZ] ;  /* 0x00000000fffff984 */ /* 0x000fe20000000800 */
[----:B------:R-:W-:Y:S01]  /*70a0*/  @!PT LDS RZ, [RZ] ;  /* 0x00000000fffff984 */ /* 0x000fe20000000800 */
[----:B------:R-:W-:Y:S01]  /*70b0*/  @!PT LDS RZ, [RZ] ;  /* 0x00000000fffff984 */ /* 0x000fe20000000800 */
[----:B------:R-:W-:Y:S01]  /*70c0*/  @!P4 LDGSTS.E.BYPASS.LTC128B.128 [R221+0xd000], desc[UR10][R250.64] ;  /* 0x0d000000faddcfae */ /* 0x000fe2000b901d4a */
[----:B------:R-:W-:Y:S02]  /*70d0*/  @!P2 LEA.HI.X R237, R243, R237, R242, 0x1, P0 ;  /* 0x000000edf3eda211 */ /* 0x000fe400000f0cf2 */
[C---:B-----5:R-:W-:Y:S02]  /*70e0*/  @!P4 LEA R244, P5, R235.reuse, R208, 0x1 ;  /* 0x000000d0ebf4c211 */ /* 0x060fe400078a08ff */
[----:B------:R-:W-:Y:S01]  /*70f0*/  @P3 STS.128 [R221+0xf000], RZ ;  /* 0x00f000ffdd003388 */ /* 0x000fe20000000c00 */
[----:B------:R-:W-:Y:S02]  /*7100*/  IADD3.X R242, R242, UR13, RZ, P6, !PT ;  /* 0x0000000df2f27c10 */ /* 0x000fe4000b7fe4ff */
[C---:B------:R-:W-:Y:S02]  /*7110*/  @!P2 LEA R132, P0, R235.reuse, R132, 0x1 ;  /* 0x00000084eb84a211 */ /* 0x040fe400078008ff */
[----:B------:R-:W-:Y:S01]  /*7120*/  @!PT LDS RZ, [RZ] ;  /* 0x00000000fffff984 */ /* 0x000fe20000000800 */
[----:B------:R-:W-:Y:S01]  /*7130*/  @!PT LDS RZ, [RZ] ;  /* 0x00000000fffff984 */ /* 0x000fe20000000800 */
[----:B------:R-:W-:Y:S01]  /*7140*/  @!PT LDS RZ, [RZ] ;  /* 0x00000000fffff984 */ /* 0x000fe20000000800 */
[----:B------:R-:W-:Y:S01]  /*7150*/  @!P3 LDGSTS.E.BYPASS.LTC128B.128 [R221+0xf000], desc[UR10][R238.64+0x80] ;  /* 0x0f000080eeddbfae */ /* 0x000fe2000b901d4a */
[C-C-:B------:R-:W-:Y:S02]  /*7160*/  @!P4 LEA.HI.X R245, R235.reuse, R209, R242.reuse, 0x1, P5 ;  /* 0x000000d1ebf5c211 */ /* 0x140fe400028f0cf2 */
[C-C-:B------:R-:W-:Y:S02]  /*7170*/  @!P3 LEA.HI.X R135, R235.reuse, R135, R242.reuse, 0x1, P1 ;  /* 0x00000087eb87b211 */ /* 0x140fe400008f0cf2 */
[----:B------:R-:W-:Y:S01]  /*7180*/  @P2 STS.128 [R221+0x11000], RZ ;  /* 0x011000ffdd002388 */ /* 0x000fe20000000c00 */
[----:B------:R-:W-:Y:S04]  /*7190*/  @!P2 LEA.HI.X R133, R235, R133, R242, 0x1, P0 ;  /* 0x00000085eb85a211 */ /* 0x000fe800000f0cf2 */
[----:B------:R-:W-:Y:S01]  /*71a0*/  @!PT LDS RZ, [RZ] ;  /* 0x00000000fffff984 */ /* 0x000fe20000000800 */
[----:B------:R-:W-:Y:S01]  /*71b0*/  @!PT LDS RZ, [RZ] ;  /* 0x00000000fffff984 */ /* 0x000fe20000000800 */
[----:B------:R-:W-:Y:S01]  /*71c0*/  @!PT LDS RZ, [RZ] ;  /* 0x00000000fffff984 */ /* 0x000fe20000000800 */
[----:B------:R-:W-:Y:S01]  /*71d0*/  @!P2 LDGSTS.E.BYPASS.LTC128B.128 [R221+0x11000], desc[UR10][R236.64+0x100] ;  /* 0x11000100ecddafae */ /* 0x000fe2000b901d4a */
[----:B--2---:R-:W-:Y:S04]  /*71e0*/  IMAD R240, R232, -0x40, R225 ;  /* 0xffffffc0e8f07824 */ /* 0x004fe800078e02e1 */
[----:B------:R-:W-:Y:S01]  /*71f0*/  @P4 STS.128 [R221+0xd800], RZ ;  /* 0x00d800ffdd004388 */ /* 0x000fe20000000c00 */
[C---:B------:R-:W-:Y:S04]  /*7200*/  VIADD R242, R240.reuse, 0x8 ;  /* 0x00000008f0f27836 */ /* 0x040fe80000000000 */
[----:B------:R-:W-:Y:S01]  /*7210*/  @!PT LDS RZ, [RZ] ;  /* 0x00000000fffff984 */ /* 0x000fe20000000800 */
[----:B------:R-:W-:Y:S01]  /*7220*/  @!PT LDS RZ, [RZ] ;  /* 0x00000000fffff984 */ /* 0x000fe20000000800 */
[----:B------:R-:W-:Y:S01]  /*7230*/  @!PT LDS RZ, [RZ] ;  /* 0x00000000fffff984 */ /* 0x000fe20000000800 */
[----:B------:R-:W-:Y:S01]  /*7240*/  @!P4 LDGSTS.E.BYPASS.LTC128B.128 [R221+0xd800], desc[UR10][R244.64] ;  /* 0x0d800000f4ddcfae */ /* 0x000fe2000b901d4a */
[----:B------:R-:W-:Y:S04]  /*7250*/  VIADD R243, R240, 0x7 ;  /* 0x00000007f0f37836 */ /* 0x000fe80000000000 */
[----:B------:R-:W-:Y:S01]  /*7260*/  @P3 STS.128 [R221+0xf800], RZ ;  /* 0x00f800ffdd003388 */ /* 0x000fe20000000c00 */
[----:B------:R-:W-:Y:S02]  /*7270*/  ISETP.GE.AND P1, PT, R242, RZ, PT ;  /* 0x000000fff200720c */ /* 0x000fe40003f26270 */
[----:B------:R-:W-:Y:S02]  /*7280*/  ISETP.GE.AND P0, PT, R243, RZ, PT ;  /* 0x000000fff300720c */ /* 0x000fe40003f06270 */
        /* <DEDUP_REMOVED lines=8> */
[----:B------:R1:W-:Y:S01]  /*7310*/  @!P2 LDGSTS.E.BYPASS.LTC128B.128 [R221+0x11800], desc[UR10][R132.64+0x100] ;  /* 0x1180010084ddafae */ /* 0x0003e2000b901d4a */
[C---:B------:R-:W-:Y:S04]  /*7320*/  @!P1 IADD3 R242, -R240.reuse, -0x8, RZ ;  /* 0xfffffff8f0f29810 */ /* 0x040fe80007ffe1ff */
[----:B------:R-:W-:Y:S01]  /*7330*/  LDSM.16.M88.4 R136, [R206] ;  /* 0x00000000ce88783b */ /* 0x000fe20000000200 */
[C---:B------:R-:W-:Y:S04]  /*7340*/  @!P0 IADD3 R243, -R240.reuse, -0x7, RZ ;  /* 0xfffffff9f0f38810 */ /* 0x040fe80007ffe1ff */
[----:B------:R-:W2:Y:S01]  /*7350*/  LDSM.16.M88.4 R140, [R205+0x6000] ;  /* 0x00600000cd8c783b */ /* 0x000ea20000000200 */
[----:B------:R-:W-:Y:S04]  /*7360*/  I2FP.F32.S32 R243, R243 ;  /* 0x000000f300f37245 */ /* 0x000fe80000201400 */
[----:B------:R-:W3:Y:S05]  /*7370*/  LDSM.16.M88.4 R144, [R205+0x6800] ;  /* 0x00680000cd90783b */ /* 0x000eea0000000200 */
[----:B------:R-:W4:Y:S05]  /*7380*/  LDSM.16.M88.4 R148, [R205+0x7000] ;  /* 0x00700000cd94783b */ /* 0x000f2a0000000200 */
[----:B------:R-:W5:Y:S05]  /*7390*/  LDSM.16.M88.4 R152, [R205+0x7800] ;  /* 0x00780000cd98783b */ /* 0x000f6a0000000200 */
[----:B------:R-:W0:Y:S05]  /*73a0*/  LDGDEPBAR ;  /* 0x00000000000079af */ /* 0x000e2a0000000000 */
[----:B------:R-:W-:Y:S05]  /*73b0*/  LDSM.16.M88.4 R156, [R204] ;  /* 0x00000000cc9c783b */ /* 0x000fea0000000200 */
[----:B------:R-:W5:Y:S05]  /*73c0*/  LDSM.16.M88.4 R160, [R203] ;  /* 0x00000000cba0783b */ /* 0x000f6a0000000200 */
[----:B------:R-:W5:Y:S05]  /*73d0*/  LDSM.16.M88.4 R164, [R195] ;  /* 0x00000000c3a4783b */ /* 0x000f6a0000000200 */
[----:B------:R-:W5:Y:S01]  /*73e0*/  LDSM.16.M88.4 R168, [R194] ;  /* 0x00000000c2a8783b */ /* 0x000f620000000200 */
[C---:B--2---:R-:W-:Y:S04]  /*73f0*/  HMMA.16816.F32.BF16 R4, R136.reuse, R140, RZ ;  /* 0x0000008c8804723c */ /* 0x044fe800000418ff */
[----:B------:R-:W2:Y:S02]  /*7400*/  LDSM.16.M88.4 R172, [R193] ;  /* 0x00000000c1ac783b */ /* 0x000ea40000000200 */
[C---:B------:R-:W-:Y:S03]  /*7410*/  HMMA.16816.F32.BF16 R8, R136.reuse, R142, RZ ;  /* 0x0000008e8808723c */ /* 0x040fe600000418ff */
[----:B------:R-:W-:Y:S03]  /*7420*/  LDSM.16.M88.4 R176, [R202] ;  /* 0x00000000cab0783b */ /* 0x000fe60000000200 */
[C---:B---3--:R-:W-:Y:S02]  /*7430*/  HMMA.16816.F32.BF16 R12, R136.reuse, R144, RZ ;  /* 0x00000090880c723c */ /* 0x048fe400000418ff */
[----:B------:R-:W3:Y:S04]  /*7440*/  LDSM.16.M88.4 R180, [R199+0x6000] ;  /* 0x00600000c7b4783b */ /* 0x000ee80000000200 */
[C---:B------:R-:W-:Y:S01]  /*7450*/  HMMA.16816.F32.BF16 R16, R136.reuse, R146, RZ ;  /* 0x000000928810723c */ /* 0x040fe200000418ff */
[----:B-1----:R-:W1:Y:S05]  /*7460*/  LDSM.16.M88.4 R132, [R199+0x6800] ;  /* 0x00680000c784783b */ /* 0x002e6a0000000200 */
[C---:B----4-:R-:W-:Y:S01]  /*7470*/  HMMA.16816.F32.BF16 R20, R136.reuse, R148, RZ ;  /* 0x000000948814723c */ /* 0x050fe200000418ff */
[----:B------:R-:W-:Y:S05]  /*7480*/  LDSM.16.M88.4 R140, [R199+0x7800] ;  /* 0x00780000c78c783b */ /* 0x000fea0000000200 */
[C---:B------:R-:W-:Y:S01]  /*7490*/  HMMA.16816.F32.BF16 R24, R136.reuse, R150, RZ ;  /* 0x000000968818723c */ /* 0x040fe200000418ff */
[----:B------:R-:W-:Y:S05]  /*74a0*/  LDSM.16.M88.4 R144, [R201] ;  /* 0x00000000c990783b */ /* 0x000fea0000000200 */
[C---:B-----5:R-:W-:Y:S01]  /*74b0*/  HMMA.16816.F32.BF16 R28, R136.reuse, R152, RZ ;  /* 0x00000098881c723c */ /* 0x060fe200000418ff */
[----:B------:R-:W-:Y:S05]  /*74c0*/  LDSM.16.M88.4 R148, [R192] ;  /* 0x00000000c094783b */ /* 0x000fea0000000200 */
[----:B------:R-:W-:Y:S01]  /*74d0*/  HMMA.16816.F32.BF16 R32, R136, R154, RZ ;  /* 0x0000009a8820723c */ /* 0x000fe200000418ff */
[----:B------:R-:W4:Y:S05]  /*74e0*/  LDSM.16.M88.4 R136, [R199+0x7000] ;  /* 0x00700000c788783b */ /* 0x000f2a0000000200 */
[C---:B------:R-:W-:Y:S01]  /*74f0*/  HMMA.16816.F32.BF16 R4, R156.reuse, R160, R4 ;  /* 0x000000a09c04723c */ /* 0x040fe20000041804 */
[----:B------:R-:W5:Y:S05]  /*7500*/  LDSM.16.M88.4 R152, [R192+0x800] ;  /* 0x00080000c098783b */ /* 0x000f6a0000000200 */
        /* <DEDUP_REMOVED lines=13> */
[C---:B------:R-:W-:Y:S06]  /*75e0*/  HMMA.16816.F32.BF16 R8, R176.reuse, R182, R8 ;  /* 0x000000b6b008723c */ /* 0x040fec0000041808 */
[C---:B-1----:R-:W-:Y:S06]  /*75f0*/  HMMA.16816.F32.BF16 R12, R176.reuse, R132, R12 ;  /* 0x00000084b00c723c */ /* 0x042fec000004180c */
[C---:B------:R-:W-:Y:S01]  /*7600*/  HMMA.16816.F32.BF16 R16, R176.reuse, R134, R16 ;  /* 0x00000086b010723c */ /* 0x040fe20000041810 */
[----:B------:R-:W1:Y:S05]  /*7610*/  LDSM.16.M88.4 R132, [R205+0x8800] ;  /* 0x00880000cd84783b */ /* 0x000e6a0000000200 */
[C---:B----4-:R-:W-:Y:S06]  /*7620*/  HMMA.16816.F32.BF16 R20, R176.reuse, R136, R20 ;  /* 0x00000088b014723c */ /* 0x050fec0000041814 */
[C---:B------:R-:W-:Y:S01]  /*7630*/  HMMA.16816.F32.BF16 R24, R176.reuse, R138, R24 ;  /* 0x0000008ab018723c */ /* 0x040fe20000041818 */
[----:B------:R-:W3:Y:S05]  /*7640*/  LDSM.16.M88.4 R136, [R205+0x9000] ;  /* 0x00900000cd88783b */ /* 0x000eea0000000200 */
[C---:B------:R-:W-:Y:S06]  /*7650*/  HMMA.16816.F32.BF16 R28, R176.reuse, R140, R28 ;  /* 0x0000008cb01c723c */ /* 0x040fec000004181c */
[----:B------:R-:W-:Y:S01]  /*7660*/  HMMA.16816.F32.BF16 R32, R176, R142, R32 ;  /* 0x0000008eb020723c */ /* 0x000fe20000041820 */
[----:B------:R-:W4:Y:S05]  /*7670*/  LDSM.16.M88.4 R140, [R205+0x9800] ;  /* 0x00980000cd8c783b */ /* 0x000f2a0000000200 */
[C---:B------:R-:W-:Y:S01]  /*7680*/  HMMA.16816.F32.BF16 R4, R144.reuse, R148, R4 ;  /* 0x000000949004723c */ /* 0x040fe20000041804 */
[----:B------:R-:W4:Y:S05]  /*7690*/  LDSM.16.M88.4 R176, [R191] ;  /* 0x00000000bfb0783b */ /* 0x000f2a0000000200 */
[C---:B------:R-:W-:Y:S01]  /*76a0*/  HMMA.16816.F32.BF16 R8, R144.reuse, R150, R8 ;  /* 0x000000969008723c */ /* 0x040fe20000041808 */
[----:B------:R-:W-:Y:S05]  /*76b0*/  LDSM.16.M88.4 R148, [R189] ;  /* 0x00000000bd94783b */ /* 0x000fea0000000200 */
[C---:B-----5:R-:W-:Y:S06]  /*76c0*/  HMMA.16816.F32.BF16 R12, R144.reuse, R152, R12 ;  /* 0x00000098900c723c */ /* 0x060fec000004180c */
[C---:B------:R-:W-:Y:S01]  /*76d0*/  HMMA.16816.F32.BF16 R16, R144.reuse, R154, R16 ;  /* 0x0000009a9010723c */ /* 0x040fe20000041810 */
[----:B------:R-:W-:Y:S05]  /*76e0*/  LDSM.16.M88.4 R152, [R188] ;  /* 0x00000000bc98783b */ /* 0x000fea0000000200 */
[C---:B--2---:R-:W-:Y:S06]  /*76f0*/  HMMA.16816.F32.BF16 R20, R144.reuse, R156, R20 ;  /* 0x0000009c9014723c */ /* 0x044fec0000041814 */
[C---:B------:R-:W-:Y:S01]  /*7700*/  HMMA.16816.F32.BF16 R24, R144.reuse, R158, R24 ;  /* 0x0000009e9018723c */ /* 0x040fe20000041818 */
[----:B------:R-:W-:Y:S05]  /*7710*/  LDSM.16.M88.4 R156, [R202+0x2000] ;  /* 0x00200000ca9c783b */ /* 0x000fea0000000200 */
[C---:B------:R-:W-:Y:S06]  /*7720*/  HMMA.16816.F32.BF16 R28, R144.reuse, R160, R28 ;  /* 0x000000a0901c723c */ /* 0x040fec000004181c */
[----:B------:R-:W-:Y:S01]  /*7730*/  HMMA.16816.F32.BF16 R32, R144, R162, R32 ;  /* 0x000000a29020723c */ /* 0x000fe20000041820 */
[----:B------:R-:W2:Y:S05]  /*7740*/  LDSM.16.M88.4 R144, [R190] ;  /* 0x00000000be90783b */ /* 0x000eaa0000000200 */
[C---:B------:R-:W-:Y:S01]  /*7750*/  HMMA.16816.F32.BF16 R4, R164.reuse, R168, R4 ;  /* 0x000000a8a404723c */ /* 0x040fe20000041804 */
[----:B------:R-:W5:Y:S05]  /*7760*/  LDSM.16.M88.4 R160, [R199+0x8000] ;  /* 0x00800000c7a0783b */ /* 0x000f6a0000000200 */
[C---:B------:R-:W-:Y:S01]  /*7770*/  HMMA.16816.F32.BF16 R8, R164.reuse, R170, R8 ;  /* 0x000000aaa408723c */ /* 0x040fe20000041808 */
[----:B------:R-:W-:Y:S05]  /*7780*/  LDSM.16.M88.4 R168, [R192+0x2000] ;  /* 0x00200000c0a8783b */ /* 0x000fea0000000200 */
[C---:B-1----:R-:W-:Y:S06]  /*7790*/  HMMA.16816.F32.BF16 R12, R164.reuse, R132, R12 ;  /* 0x00000084a40c723c */ /* 0x042fec000004180c */
[C---:B------:R-:W-:Y:S01]  /*77a0*/  HMMA.16816.F32.BF16 R16, R164.reuse, R134, R16 ;  /* 0x00000086a410723c */ /* 0x040fe20000041810 */
[----:B------:R-:W1:Y:S05]  /*77b0*/  LDSM.16.M88.4 R132, [R199+0x8800] ;  /* 0x00880000c784783b */ /* 0x000e6a0000000200 */
[C---:B---3--:R-:W-:Y:S06]  /*77c0*/  HMMA.16816.F32.BF16 R20, R164.reuse, R136, R20 ;  /* 0x00000088a414723c */ /* 0x048fec0000041814 */
[C---:B------:R-:W-:Y:S01]  /*77d0*/  HMMA.16816.F32.BF16 R24, R164.reuse, R138, R24 ;  /* 0x0000008aa418723c */ /* 0x040fe20000041818 */
[----:B------:R-:W3:Y:S05]  /*77e0*/  LDSM.16.M88.4 R136, [R199+0x9000] ;  /* 0x00900000c788783b */ /* 0x000eea0000000200 */
[C---:B----4-:R-:W-:Y:S06]  /*77f0*/  HMMA.16816.F32.BF16 R28, R164.reuse, R140, R28 ;  /* 0x0000008ca41c723c */ /* 0x050fec000004181c */
[----:B------:R-:W-:Y:S01]  /*7800*/  HMMA.16816.F32.BF16 R32, R164, R142, R32 ;  /* 0x0000008ea420723c */ /* 0x000fe20000041820 */
[----:B------:R-:W4:Y:S05]  /*7810*/  LDSM.16.M88.4 R140, [R199+0x9800] ;  /* 0x00980000c78c783b */ /* 0x000f2a0000000200 */
[C---:B------:R-:W-:Y:S01]  /*7820*/  HMMA.16816.F32.BF16 R4, R172.reuse, R176, R4 ;  /* 0x000000b0ac04723c */ /* 0x040fe20000041804 */
[----:B------:R-:W4:Y:S05]  /*7830*/  LDSM.16.M88.4 R164, [R201+0x2000] ;  /* 0x00200000c9a4783b */ /* 0x000f2a0000000200 */
        /* <DEDUP_REMOVED lines=11> */
[C---:B-----5:R-:W-:Y:S01]  /*78f0*/  HMMA.16816.F32.BF16 R4, R156.reuse, R160, R4 ;  /* 0x000000a09c04723c */ /* 0x060fe20000041804 */
[----:B------:R-:W5:Y:S05]  /*7900*/  LDSM.16.M88.4 R172, [R206+0x4000] ;  /* 0x00400000ceac783b */ /* 0x000f6a0000000200 */
[C---:B------:R-:W-:Y:S01]  /*7910*/  HMMA.16816.F32.BF16 R8, R156.reuse, R162, R8 ;  /* 0x000000a29c08723c */ /* 0x040fe20000041808 */
[----:B------:R-:W-:Y:S05]  /*7920*/  LDSM.16.M88.4 R160, [R187] ;  /* 0x00000000bba0783b */ /* 0x000fea0000000200 */
        /* <DEDUP_REMOVED lines=22> */
[C---:B-----5:R-:W-:Y:S01]  /*7a90*/  HMMA.16816.F32.BF16 R4, R172.reuse, R176, R4 ;  /* 0x000000b0ac04723c */ /* 0x060fe20000041804 */
        /* <DEDUP_REMOVED lines=14> */
[C---:B------:R-:W-:Y:S06]  /*7b80*/  HMMA.16816.F32.BF16 R8, R156.reuse, R162, R8 ;  /* 0x000000a29c08723c */ /* 0x040fec0000041808 */
[C---:B--2---:R-:W-:Y:S06]  /*7b90*/  HMMA.16816.F32.BF16 R12, R156.reuse, R144, R12 ;  /* 0x000000909c0c723c */ /* 0x044fec000004180c */
[C---:B------:R-:W-:Y:S06]  /*7ba0*/  HMMA.16816.F32.BF16 R16, R156.reuse, R146, R16 ;  /* 0x000000929c10723c */ /* 0x040fec0000041810 */
[C---:B------:R-:W-:Y:S06]  /*7bb0*/  HMMA.16816.F32.BF16 R20, R156.reuse, R148, R20 ;  /* 0x000000949c14723c */ /* 0x040fec0000041814 */
[C---:B------:R-:W-:Y:S06]  /*7bc0*/  HMMA.16816.F32.BF16 R24, R156.reuse, R150, R24 ;  /* 0x000000969c18723c */ /* 0x040fec0000041818 */
[C---:B------:R-:W-:Y:S06]  /*7bd0*/  HMMA.16816.F32.BF16 R28, R156.reuse, R152, R28 ;  /* 0x000000989c1c723c */ /* 0x040fec000004181c */
[----:B------:R-:W-:Y:S06]  /*7be0*/  HMMA.16816.F32.BF16 R32, R156, R154, R32 ;  /* 0x0000009a9c20723c */ /* 0x000fec0000041820 */
[C---:B-----5:R-:W-:Y:S06]  /*7bf0*/  HMMA.16816.F32.BF16 R4, R164.reuse, R168, R4 ;  /* 0x000000a8a404723c */ /* 0x060fec0000041804 */
[C---:B------:R-:W-:Y:S05]  /*7c00*/  HMMA.16816.F32.BF16 R8, R164.reuse, R170, R8 ;  /* 0x000000aaa408723c */ /* 0x040fea0000041808 */
[C---:B------:R-:W-:Y:S01]  /*7c10*/  VIADD R169, R240.reuse, 0xfffffff0 ;  /* 0xfffffff0f0a97836 */ /* 0x040fe20000000000 */
[C---:B-1----:R-:W-:Y:S04]  /*7c20*/  HMMA.16816.F32.BF16 R12, R164.reuse, R132, R12 ;  /* 0x00000084a40c723c */ /* 0x042fe8000004180c */
[----:B------:R-:W-:Y:S01]  /*7c30*/  ISETP.GE.AND P0, PT, R169, RZ, PT ;  /* 0x000000ffa900720c */ /* 0x000fe20003f06270 */
[C---:B------:R-:W-:Y:S01]  /*7c40*/  VIADD R171, R240.reuse, 0xfffffff7 ;  /* 0xfffffff7f0ab7836 */ /* 0x040fe20000000000 */
[C---:B------:R-:W-:Y:S01]  /*7c50*/  HMMA.16816.F32.BF16 R16, R164.reuse, R134, R16 ;  /* 0x00000086a410723c */ /* 0x040fe20000041810 */
[----:B------:R-:W1:Y:S03]  /*7c60*/  LDSM.16.M88.4 R132, [R192+0x4800] ;  /* 0x00480000c084783b */ /* 0x000e660000000200 */
[----:B------:R-:W-:Y:S02]  /*7c70*/  ISETP.GE.AND P1, PT, R171, RZ, PT ;  /* 0x000000ffab00720c */ /* 0x000fe40003f26270 */
[C---:B---3--:R-:W-:Y:S05]  /*7c80*/  HMMA.16816.F32.BF16 R20, R164.reuse, R136, R20 ;  /* 0x00000088a414723c */ /* 0x048fea0000041814 */
[C---:B------:R-:W-:Y:S01]  /*7c90*/  @!P0 IADD3 R169, -R240.reuse, 0x10, RZ ;  /* 0x00000010f0a98810 */ /* 0x040fe20007ffe1ff */
[C---:B------:R-:W-:Y:S01]  /*7ca0*/  HMMA.16816.F32.BF16 R24, R164.reuse, R138, R24 ;  /* 0x0000008aa418723c */ /* 0x040fe20000041818 */
[----:B------:R-:W2:Y:S04]  /*7cb0*/  LDSM.16.M88.4 R136, [R192+0x5000] ;  /* 0x00500000c088783b */ /* 0x000ea80000000200 */
[C---:B------:R-:W-:Y:S01]  /*7cc0*/  @!P1 IADD3 R171, -R240.reuse, 0x9, RZ ;  /* 0x00000009f0ab9810 */ /* 0x040fe20007ffe1ff */
[C---:B----4-:R-:W-:Y:S06]  /*7cd0*/  HMMA.16816.F32.BF16 R28, R164.reuse, R140, R28 ;  /* 0x0000008ca41c723c */ /* 0x050fec000004181c */
[----:B------:R-:W-:Y:S06]  /*7ce0*/  HMMA.16816.F32.BF16 R32, R164, R142, R32 ;  /* 0x0000008ea420723c */ /* 0x000fec0000041820 */
[C---:B------:R-:W-:Y:S05]  /*7cf0*/  HMMA.16816.F32.BF16 R4, R172.reuse, R176, R4 ;  /* 0x000000b0ac04723c */ /* 0x040fea0000041804 */
[C---:B------:R-:W-:Y:S01]  /*7d00*/  VIADD R167, R240.reuse, 0xffffffef ;  /* 0xffffffeff0a77836 */ /* 0x040fe20000000000 */
[C---:B------:R-:W-:Y:S05]  /*7d10*/  HMMA.16816.F32.BF16 R8, R172.reuse, R178, R8 ;  /* 0x000000b2ac08723c */ /* 0x040fea0000041808 */
[C---:B------:R-:W-:Y:S01]  /*7d20*/  VIADD R177, R240.reuse, 0xfffffff8 ;  /* 0xfffffff8f0b17836 */ /* 0x040fe20000000000 */
[C---:B-1----:R-:W-:Y:S04]  /*7d30*/  HMMA.16816.F32.BF16 R12, R172.reuse, R132, R12 ;  /* 0x00000084ac0c723c */ /* 0x042fe8000004180c */
[----:B------:R-:W-:Y:S01]  /*7d40*/  ISETP.GE.AND P5, PT, R177, RZ, PT ;  /* 0x000000ffb100720c */ /* 0x000fe20003fa6270 */
[C---:B------:R-:W-:Y:S01]  /*7d50*/  VIADD R179, R240.reuse, 0xffffffff ;  /* 0xfffffffff0b37836 */ /* 0x040fe20000000000 */
[C---:B------:R-:W-:Y:S04]  /*7d60*/  HMMA.16816.F32.BF16 R16, R172.reuse, R134, R16 ;  /* 0x00000086ac10723c */ /* 0x040fe80000041810 */
[----:B------:R-:W-:Y:S01]  /*7d70*/  ISETP.GE.AND P6, PT, R179, RZ, PT ;  /* 0x000000ffb300720c */ /* 0x000fe20003fc6270 */
[C---:B------:R-:W-:Y:S01]  /*7d80*/  VIADD R165, R240.reuse, 0xffffffe8 ;  /* 0xffffffe8f0a57836 */ /* 0x040fe20000000000 */
[C---:B--2---:R-:W-:Y:S05]  /*7d90*/  HMMA.16816.F32.BF16 R20, R172.reuse, R136, R20 ;  /* 0x00000088ac14723c */ /* 0x044fea0000041814 */
[----:B------:R-:W-:Y:S01]  /*7da0*/  @!P5 IADD3 R177, -R240, 0x8, RZ ;  /* 0x00000008f0b1d810 */ /* 0x000fe20007ffe1ff */
[----:B------:R-:W-:Y:S01]  /*7db0*/  FMUL.FTZ R239, R6, UR5 ;  /* 0x0000000506ef7c20 */ /* 0x000fe20008410000 */
[----:B------:R-:W-:Y:S01]  /*7dc0*/  ISETP.GE.AND P5, PT, R165, RZ, PT ;  /* 0x000000ffa500720c */ /* 0x000fe20003fa6270 */
[C---:B------:R-:W-:Y:S02]  /*7dd0*/  HMMA.16816.F32.BF16 R24, R172.reuse, R138, R24 ;  /* 0x0000008aac18723c */ /* 0x040fe40000041818 */
[----:B------:R1:W-:Y:S01]  /*7de0*/  MUFU.TANH R170, R239 ;  /* 0x000000ef00aa7308 */ /* 0x0003e20000002400 */
[----:B------:R-:W-:Y:S01]  /*7df0*/  @!P6 IADD3 R179, -R240, 0x1, RZ ;  /* 0x00000001f0b3e810 */ /* 0x000fe20007ffe1ff */
[----:B------:R-:W-:Y:S01]  /*7e00*/  FMUL.FTZ R134, R15, UR5 ;  /* 0x000000050f867c20 */ /* 0x000fe20008410000 */
[----:B------:R-:W-:Y:S01]  /*7e10*/  FMUL.FTZ R132, R14, UR5 ;  /* 0x000000050e847c20 */ /* 0x000fe20008410000 */
[----:B------:R-:W-:Y:S01]  /*7e20*/  FMUL.FTZ R236, R7, UR5 ;  /* 0x0000000507ec7c20 */ /* 0x000fe20008410000 */
[----:B------:R-:W-:Y:S01]  /*7e30*/  ISETP.GE.AND P6, PT, R167, RZ, PT ;  /* 0x000000ffa700720c */ /* 0x000fe20003fc6270 */
[----:B------:R-:W-:Y:S04]  /*7e40*/  VIADD R14, R240, 0xffffffd8 ;  /* 0xffffffd8f00e7836 */ /* 0x000fe80000000000 */
[----:B------:R2:W-:Y:S01]  /*7e50*/  MUFU.TANH R163, R132 ;  /* 0x0000008400a37308 */ /* 0x0005e20000002400 */
[----:B------:R-:W-:Y:S01]  /*7e60*/  FMUL.FTZ R133, R18, UR5 ;  /* 0x0000000512857c20 */ /* 0x000fe20008410000 */
[----:B------:R-:W-:Y:S01]  /*7e70*/  FMUL.FTZ R249, R17, UR5 ;  /* 0x0000000511f97c20 */ /* 0x000fe20008410000 */
[C---:B------:R-:W-:Y:S01]  /*7e80*/  VIADD R18, R240.reuse, 0xffffffe0 ;  /* 0xffffffe0f0127836 */ /* 0x040fe20000000000 */
[C---:B------:R-:W-:Y:S01]  /*7e90*/  @!P5 IADD3 R165, -R240.reuse, 0x18, RZ ;  /* 0x00000018f0a5d810 */ /* 0x040fe20007ffe1ff */
[----:B------:R-:W-:Y:S01]  /*7ea0*/  VIADD R17, R240, 0xffffffdf ;  /* 0xffffffdff0117836 */ /* 0x000fe20000000000 */
[----:B------:R-:W-:Y:S01]  /*7eb0*/  ISETP.GE.AND P5, PT, R14, RZ, PT ;  /* 0x000000ff0e00720c */ /* 0x000fe20003fa6270 */
[----:B------:R-:W-:Y:S03]  /*7ec0*/  VIADD R15, R240, 0xffffffd7 ;  /* 0xffffffd7f00f7836 */ /* 0x000fe60000000000 */
[----:B------:R-:W-:Y:S01]  /*7ed0*/  MUFU.TANH R182, R134 ;  /* 0x0000008600b67308 */ /* 0x000fe20000002400 */
[----:B------:R-:W-:Y:S01]  /*7ee0*/  ISETP.GE.AND P0, PT, R18, RZ, PT ;  /* 0x000000ff1200720c */ /* 0x000fe20003f06270 */
[----:B------:R-:W-:Y:S01]  /*7ef0*/  FMUL.FTZ R237, R4, UR5 ;  /* 0x0000000504ed7c20 */ /* 0x000fe20008410000 */
[----:B------:R-:W-:Y:S01]  /*7f00*/  @!P6 IADD3 R167, -R240, 0x11, RZ ;  /* 0x00000011f0a7e810 */ /* 0x000fe20007ffe1ff */
[----:B------:R-:W-:Y:S01]  /*7f10*/  FMUL.FTZ R238, R10, UR5 ;  /* 0x000000050aee7c20 */ /* 0x000fe20008410000 */
[----:B------:R-:W-:Y:S01]  /*7f20*/  ISETP.GE.AND P6, PT, R17, RZ, PT ;  /* 0x000000ff1100720c */ /* 0x000fe20003fc6270 */
[----:B------:R-:W-:Y:S01]  /*7f30*/  FMUL.FTZ R241, R11, UR5 ;  /* 0x000000050bf17c20 */ /* 0x000fe20008410000 */
[----:B-1----:R-:W-:Y:S03]  /*7f40*/  FMUL.FTZ R239, R9, UR5 ;  /* 0x0000000509ef7c20 */ /* 0x002fe60008410000 */
[----:B------:R-:W-:Y:S01]  /*7f50*/  MUFU.TANH R178, R133 ;  /* 0x0000008500b27308 */ /* 0x000fe20000002400 */
[----:B--2---:R-:W-:Y:S01]  /*7f60*/  FMUL.FTZ R132, R19, UR5 ;  /* 0x0000000513847c20 */ /* 0x004fe20008410000 */
[----:B------:R-:W-:Y:S01]  /*7f70*/  FMUL.FTZ R252, R13, UR5 ;  /* 0x000000050dfc7c20 */ /* 0x000fe20008410000 */
[----:B------:R-:W-:Y:S02]  /*7f80*/  VIADD R19, R240, 0xffffffe7 ;  /* 0xffffffe7f0137836 */ /* 0x000fe40000000000 */
[----:B------:R-:W-:Y:S01]  /*7f90*/  FMUL.FTZ R248, R22, UR5 ;  /* 0x0000000516f87c20 */ /* 0x000fe20008410000 */
[C---:B------:R-:W-:Y:S02]  /*7fa0*/  VIADD R13, R240.reuse, 0xffffffd0 ;  /* 0xffffffd0f00d7836 */ /* 0x040fe40000000000 */
[----:B------:R-:W-:Y:S01]  /*7fb0*/  FMUL.FTZ R22, R27, UR5 ;  /* 0x000000051b167c20 */ /* 0x000fe20008410000 */
[C---:B------:R-:W-:Y:S01]  /*7fc0*/  VIADD R11, R240.reuse, 0xffffffcf ;  /* 0xffffffcff00b7836 */ /* 0x040fe20000000000 */
[----:B------:R1:W-:Y:S01]  /*7fd0*/  MUFU.TANH R162, R132 ;  /* 0x0000008400a27308 */ /* 0x0003e20000002400 */
[----:B------:R-:W-:Y:S01]  /*7fe0*/  ISETP.GE.AND P1, PT, R19, RZ, PT ;  /* 0x000000ff1300720c */ /* 0x000fe20003f26270 */
[C---:B------:R-:W-:Y:S01]  /*7ff0*/  VIADD R10, R240.reuse, 0xffffffc8 ;  /* 0xffffffc8f00a7836 */ /* 0x040fe20000000000 */
[C---:B------:R-:W-:Y:S01]  /*8000*/  @!P0 IADD3 R18, -R240.reuse, 0x20, RZ ;  /* 0x00000020f0128810 */ /* 0x040fe20007ffe1ff */
[C---:B------:R-:W-:Y:S01]  /*8010*/  VIADD R9, R240.reuse, 0xffffffc7 ;  /* 0xffffffc7f0097836 */ /* 0x040fe20000000000 */
[C---:B------:R-:W-:Y:S01]  /*8020*/  @!P6 IADD3 R17, -R240.reuse, 0x21, RZ ;  /* 0x00000021f011e810 */ /* 0x040fe20007ffe1ff */
[----:B------:R-:W-:Y:S01]  /*8030*/  FMUL.FTZ R245, R21, UR5 ;  /* 0x0000000515f57c20 */ /* 0x000fe20008410000 */
[----:B------:R-:W-:Y:S03]  /*8040*/  @!P5 IADD3 R14, -R240, 0x28, RZ ;  /* 0x00000028f00ed810 */ /* 0x000fe60007ffe1ff */
[----:B------:R2:W3:Y:S01]  /*8050*/  MUFU.TANH R166, R236 ;  /* 0x000000ec00a67308 */ /* 0x0004e20000002400 */
[----:B------:R-:W-:Y:S01]  /*8060*/  ISETP.GE.AND P0, PT, R13, RZ, PT ;  /* 0x000000ff0d00720c */ /* 0x000fe20003f06270 */
[----:B------:R-:W-:Y:S01]  /*8070*/  FMUL.FTZ R235, R5, UR5 ;  /* 0x0000000505eb7c20 */ /* 0x000fe20008410000 */
[----:B------:R-:W-:Y:S01]  /*8080*/  ISETP.GE.AND P6, PT, R11, RZ, PT ;  /* 0x000000ff0b00720c */ /* 0x000fe20003fc6270 */
[----:B------:R-:W-:Y:S01]  /*8090*/  FMUL.FTZ R251, R16, UR5 ;  /* 0x0000000510fb7c20 */ /* 0x000fe20008410000 */
[----:B------:R-:W-:Y:S01]  /*80a0*/  ISETP.GE.AND P5, PT, R10, RZ, PT ;  /* 0x000000ff0a00720c */ /* 0x000fe20003fa6270 */
[----:B------:R-:W-:Y:S01]  /*80b0*/  FMUL.FTZ R244, R26, UR5 ;  /* 0x000000051af47c20 */ /* 0x000fe20008410000 */
[----:B------:R-:W-:Y:S03]  /*80c0*/  @!P1 IADD3 R19, -R240, 0x19, RZ ;  /* 0x00000019f0139810 */ /* 0x000fe60007ffe1ff */
[----:B------:R-:W4:Y:S01]  /*80d0*/  MUFU.TANH R237, R237 ;  /* 0x000000ed00ed7308 */ /* 0x000f220000002400 */
[----:B-1----:R-:W1:Y:S01]  /*80e0*/  LDSM.16.M88.4 R132, [R192+0x5800] ;  /* 0x00580000c084783b */ /* 0x002e620000000200 */
[----:B------:R-:W-:Y:S04]  /*80f0*/  DEPBAR.LE SB0, 0x0 ;  /* 0x000080000000791a */ /* 0x000fe80000000000 */
[----:B------:R-:W-:Y:S01]  /*8100*/  IABS R21, R240 ;  /* 0x000000f000157213 */ /* 0x000fe20000000000 */
[----:B------:R-:W-:Y:S03]  /*8110*/  FMUL.FTZ R246, R23, UR5 ;  /* 0x0000000517f67c20 */ /* 0x000fe60008410000 */
[----:B------:R-:W5:Y:S01]  /*8120*/  MUFU.TANH R238, R238 ;  /* 0x000000ee00ee7308 */ /* 0x000f620000002400 */
[----:B------:R-:W-:Y:S01]  /*8130*/  BAR.SYNC.DEFER_BLOCKING 0x0 ;  /* 0x0000000000007b1d */ /* 0x000fe20000010000 */
[----:B------:R-:W-:Y:S01]  /*8140*/  ISETP.GE.AND P1, PT, R15, RZ, PT ;  /* 0x000000ff0f00720c */ /* 0x000fe20003f26270 */
[----:B--2---:R-:W-:Y:S01]  /*8150*/  FMUL.FTZ R236, R8, UR5 ;  /* 0x0000000508ec7c20 */ /* 0x004fe20008410000 */
[----:B------:R-:W-:Y:S01]  /*8160*/  @!P0 IADD3 R13, -R240, 0x30, RZ ;  /* 0x00000030f00d8810 */ /* 0x000fe20007ffe1ff */
[----:B------:R-:W-:Y:S01]  /*8170*/  FMUL.FTZ R250, R12, UR5 ;  /* 0x000000050cfa7c20 */ /* 0x000fe20008410000 */
[C---:B------:R-:W-:Y:S01]  /*8180*/  @!P6 IADD3 R11, -R240.reuse, 0x31, RZ ;  /* 0x00000031f00be810 */ /* 0x040fe20007ffe1ff */
[----:B---3--:R-:W-:Y:S03]  /*8190*/  FFMA.FTZ R166, R243, -R0, R166 ;  /* 0x80000000f3a67223 */ /* 0x008fe600000100a6 */
[----:B------:R-:W-:Y:S01]  /*81a0*/  MUFU.TANH R241, R241 ;  /* 0x000000f100f17308 */ /* 0x000fe20000002400 */
[----:B------:R-:W-:Y:S01]  /*81b0*/  @!P5 IADD3 R10, -R240, 0x38, RZ ;  /* 0x00000038f00ad810 */ /* 0x000fe20007ffe1ff */
[----:B------:R-:W-:Y:S01]  /*81c0*/  FMUL.FTZ R247, R20, UR5 ;  /* 0x0000000514f77c20 */ /* 0x000fe20008410000 */
[----:B------:R-:W-:Y:S02]  /*81d0*/  I2FP.F32.S32 R14, R14 ;  /* 0x0000000e000e7245 */ /* 0x000fe40000201400 */
[----:B------:R-:W-:Y:S02]  /*81e0*/  I2FP.F32.S32 R5, R11 ;  /* 0x0000000b00057245 */ /* 0x000fe40000201400 */
[----:B------:R-:W-:Y:S03]  /*81f0*/  @!P1 IADD3 R15, -R240, 0x29, RZ ;  /* 0x00000029f00f9810 */ /* 0x000fe60007ffe1ff */
[----:B------:R-:W-:Y:S01]  /*8200*/  MUFU.TANH R236, R236 ;  /* 0x000000ec00ec7308 */ /* 0x000fe20000002400 */
[----:B------:R-:W-:Y:S02]  /*8210*/  ISETP.GE.AND P1, PT, R9, RZ, PT ;  /* 0x000000ff0900720c */ /* 0x000fe40003f26270 */
[----:B------:R-:W-:Y:S02]  /*8220*/  ISETP.GT.AND P5, PT, R232, RZ, PT ;  /* 0x000000ffe800720c */ /* 0x000fe40003fa4270 */
[----:B------:R-:W-:Y:S05]  /*8230*/  I2FP.F32.S32 R11, R10 ;  /* 0x0000000a000b7245 */ /* 0x000fea0000201400 */
[----:B------:R-:W-:Y:S04]  /*8240*/  MUFU.TANH R252, R252 ;  /* 0x000000fc00fc7308 */ /* 0x000fe80000002400 */
[----:B------:R-:W-:Y:S06]  /*8250*/  @!P1 IADD3 R9, -R240, 0x39, RZ ;  /* 0x00000039f0099810 */ /* 0x000fec0007ffe1ff */
[----:B------:R-:W2:Y:S01]  /*8260*/  MUFU.TANH R235, R235 ;  /* 0x000000eb00eb7308 */ /* 0x000ea20000002400 */
[C---:B-1----:R-:W-:Y:S05]  /*8270*/  HMMA.16816.F32.BF16 R28, R172.reuse, R132, R28 ;  /* 0x00000084ac1c723c */ /* 0x042fea000004181c */
[----:B------:R-:W-:Y:S01]  /*8280*/  I2FP.F32.S32 R240, R179 ;  /* 0x000000b300f07245 */ /* 0x000fe20000201400 */
[----:B------:R-:W-:Y:S03]  /*8290*/  HMMA.16816.F32.BF16 R32, R172, R134, R32 ;  /* 0x00000086ac20723c */ /* 0x000fe60000041820 */
[----:B------:R-:W1:Y:S02]  /*82a0*/  MUFU.TANH R251, R251 ;  /* 0x000000fb00fb7308 */ /* 0x000e640000002400 */
[----:B------:R-:W-:Y:S02]  /*82b0*/  I2FP.F32.S32 R133, R242 ;  /* 0x000000f200857245 */ /* 0x000fe40000201400 */
[----:B------:R-:W-:Y:S01]  /*82c0*/  I2FP.F32.S32 R132, R21 ;  /* 0x0000001500847245 */ /* 0x000fe20000201400 */
[----:B------:R-:W-:Y:S05]  /*82d0*/  FMUL.FTZ R21, R24, UR5 ;  /* 0x0000000518157c20 */ /* 0x000fea0008410000 */
[----:B------:R3:W-:Y:S01]  /*82e0*/  MUFU.TANH R242, R22 ;  /* 0x0000001600f27308 */ /* 0x0007e20000002400 */
[-C--:B------:R-:W-:Y:S01]  /*82f0*/  FFMA.FTZ R170, R133, -R0.reuse, R170 ;  /* 0x8000000085aa7223 */ /* 0x080fe200000100aa */
[CC--:B----4-:R-:W-:Y:S01]  /*8300*/  FFMA.FTZ R27, R132.reuse, -R0.reuse, R237 ;  /* 0x80000000841b7223 */ /* 0x0d0fe200000100ed */
[-C--:B-----5:R-:W-:Y:S01]  /*8310*/  FFMA.FTZ R26, R132, -R0.reuse, R238 ;  /* 0x80000000841a7223 */ /* 0x0a0fe200000100ee */
[----:B------:R-:W-:Y:S01]  /*8320*/  FMUL.FTZ R132, R25, UR5 ;  /* 0x0000000519847c20 */ /* 0x000fe20008410000 */
[----:B------:R-:W-:Y:S01]  /*8330*/  I2FP.F32.S32 R133, R177 ;  /* 0x000000b100857245 */ /* 0x000fe20000201400 */
[-C--:B--2---:R-:W-:Y:S04]  /*8340*/  FFMA.FTZ R25, R240, -R0.reuse, R235 ;  /* 0x80000000f0197223 */ /* 0x084fe800000100eb */
[----:B------:R-:W2:Y:S01]  /*8350*/  MUFU.TANH R248, R248 ;  /* 0x000000f800f87308 */ /* 0x000ea20000002400 */
[----:B------:R-:W-:Y:S01]  /*8360*/  I2FP.F32.S32 R134, R165 ;  /* 0x000000a500867245 */ /* 0x000fe20000201400 */
[----:B------:R-:W-:Y:S01]  /*8370*/  FMUL.FTZ R238, R31, UR5 ;  /* 0x000000051fee7c20 */ /* 0x000fe20008410000 */
[CC--:B------:R-:W-:Y:S01]  /*8380*/  FFMA.FTZ R23, R133.reuse, -R0.reuse, R236 ;  /* 0x8000000085177223 */ /* 0x0c0fe200000100ec */
[-C--:B------:R-:W-:Y:S01]  /*8390*/  FFMA.FTZ R163, R133, -R0.reuse, R163 ;  /* 0x8000000085a37223 */ /* 0x080fe200000100a3 */
[----:B------:R-:W-:Y:S01]  /*83a0*/  I2FP.F32.S32 R133, R167 ;  /* 0x000000a700857245 */ /* 0x000fe20000201400 */
[-C--:B-1----:R-:W-:Y:S01]  /*83b0*/  FFMA.FTZ R251, R134, -R0.reuse, R251 ;  /* 0x8000000086fb7223 */ /* 0x082fe200000100fb */
[----:B------:R-:W-:Y:S03]  /*83c0*/  I2FP.F32.S32 R237, R171 ;  /* 0x000000ab00ed7245 */ /* 0x000fe60000201400 */
[----:B------:R-:W1:Y:S01]  /*83d0*/  MUFU.TANH R249, R249 ;  /* 0x000000f900f97308 */ /* 0x000e620000002400 */
[-C--:B---3--:R-:W-:Y:S01]  /*83e0*/  FFMA.FTZ R22, R240, -R0.reuse, R241 ;  /* 0x80000000f0167223 */ /* 0x088fe200000100f1 */
[CC--:B------:R-:W-:Y:S01]  /*83f0*/  FFMA.FTZ R252, R133.reuse, -R0.reuse, R252 ;  /* 0x8000000085fc7223 */ /* 0x0c0fe200000100fc */
[-C--:B------:R-:W-:Y:S01]  /*8400*/  FFMA.FTZ R162, R133, -R0.reuse, R162 ;  /* 0x8000000085a27223 */ /* 0x080fe200000100a2 */
[----:B------:R-:W-:Y:S01]  /*8410*/  FMNMX.FTZ R133, R170, R3, !PT ;  /* 0x00000003aa857209 */ /* 0x000fe20007810000 */
[----:B------:R-:W-:Y:S01]  /*8420*/  FMUL.FTZ R240, R30, UR5 ;  /* 0x000000051ef07c20 */ /* 0x000fe20008410000 */
[----:B------:R-:W-:Y:S01]  /*8430*/  I2FP.F32.S32 R235, R169 ;  /* 0x000000a900eb7245 */ /* 0x000fe20000201400 */
[-C--:B------:R-:W-:Y:S03]  /*8440*/  FFMA.FTZ R182, R237, -R0.reuse, R182 ;  /* 0x80000000edb67223 */ /* 0x080fe600000100b6 */
[----:B------:R3:W-:Y:S01]  /*8450*/  MUFU.TANH R241, R132 ;  /* 0x0000008400f17308 */ /* 0x0007e20000002400 */
[----:B--2---:R-:W-:Y:S01]  /*8460*/  FFMA.FTZ R248, R134, -R0, R248 ;  /* 0x8000000086f87223 */ /* 0x004fe200000100f8 */
[----:B------:R-:W-:Y:S01]  /*8470*/  FMNMX.FTZ R134, R27, R2, !PT ;  /* 0x000000021b867209 */ /* 0x000fe20007810000 */
[----:B------:R-:W-:Y:S01]  /*8480*/  FFMA.FTZ R178, R235, -R0, R178 ;  /* 0x80000000ebb27223 */ /* 0x000fe200000100b2 */
[----:B------:R-:W-:Y:S01]  /*8490*/  FMNMX.FTZ R133, R166, R133, !PT ;  /* 0x00000085a6857209 */ /* 0x000fe20007810000 */
[----:B------:R-:W-:Y:S01]  /*84a0*/  FMUL.FTZ R236, R32, UR5 ;  /* 0x0000000520ec7c20 */ /* 0x000fe20008410000 */
[----:B------:R-:W-:Y:S04]  /*84b0*/  FMNMX.FTZ R134, R25, R134, !PT ;  /* 0x0000008619867209 */ /* 0x000fe80007810000 */
[----:B------:R-:W2:Y:S01]  /*84c0*/  MUFU.TANH R246, R246 ;  /* 0x000000f600f67308 */ /* 0x000ea20000002400 */
[----:B------:R-:W-:Y:S02]  /*84d0*/  FMNMX.FTZ R133, R26, R133, !PT ;  /* 0x000000851a857209 */ /* 0x000fe40007810000 */
[----:B------:R-:W-:Y:S02]  /*84e0*/  FMNMX.FTZ R134, R23, R134, !PT ;  /* 0x0000008617867209 */ /* 0x000fe40007810000 */
[----:B------:R-:W-:Y:S05]  /*84f0*/  I2FP.F32.S32 R135, R18 ;  /* 0x0000001200877245 */ /* 0x000fea0000201400 */
[----:B------:R-:W4:Y:S01]  /*8500*/  MUFU.TANH R239, R239 ;  /* 0x000000ef00ef7308 */ /* 0x000f220000002400 */
[----:B---3--:R-:W-:Y:S05]  /*8510*/  I2FP.F32.S32 R132, R19 ;  /* 0x0000001300847245 */ /* 0x008fea0000201400 */
[CC--:B-1----:R-:W-:Y:S04]  /*8520*/  FFMA.FTZ R249, R132.reuse, -R0.reuse, R249 ;  /* 0x8000000084f97223 */ /* 0x0c2fe800000100f9 */
[----:B------:R4:W1:Y:S01]  /*8530*/  MUFU.TANH R243, R21 ;  /* 0x0000001500f37308 */ /* 0x0008620000002400 */
[-C--:B--2---:R-:W-:Y:S01]  /*8540*/  FFMA.FTZ R246, R132, -R0.reuse, R246 ;  /* 0x8000000084f67223 */ /* 0x084fe200000100f6 */
[----:B------:R-:W-:Y:S05]  /*8550*/  I2FP.F32.S32 R132, R17 ;  /* 0x0000001100847245 */ /* 0x000fea0000201400 */
[-C--:B------:R-:W-:Y:S03]  /*8560*/  FFMA.FTZ R242, R132, -R0.reuse, R242 ;  /* 0x8000000084f27223 */ /* 0x080fe600000100f2 */
[----:B------:R-:W2:Y:S10]  /*8570*/  MUFU.TANH R245, R245 ;  /* 0x000000f500f57308 */ /* 0x000eb40000002400 */
[----:B------:R-:W3:Y:S01]  /*8580*/  MUFU.TANH R250, R250 ;  /* 0x000000fa00fa7308 */ /* 0x000ee20000002400 */
[-C--:B----4-:R-:W-:Y:S01]  /*8590*/  FFMA.FTZ R21, R237, -R0.reuse, R239 ;  /* 0x80000000ed157223 */ /* 0x090fe200000100ef */
[----:B------:R-:W-:Y:S01]  /*85a0*/  FMUL.FTZ R239, R28, UR5 ;  /* 0x000000051cef7c20 */ /* 0x000fe20008410000 */
[----:B------:R-:W-:Y:S01]  /*85b0*/  FMUL.FTZ R237, R29, UR5 ;  /* 0x000000051ded7c20 */ /* 0x000fe20008410000 */
[-C--:B-1----:R-:W-:Y:S06]  /*85c0*/  FFMA.FTZ R243, R14, -R0.reuse, R243 ;  /* 0x800000000ef37223 */ /* 0x082fec00000100f3 */
[----:B------:R-:W1:Y:S01]  /*85d0*/  MUFU.TANH R247, R247 ;  /* 0x000000f700f77308 */ /* 0x000e620000002400 */
[----:B--2---:R-:W-:Y:S01]  /*85e0*/  FFMA.FTZ R245, R132, -R0, R245 ;  /* 0x8000000084f57223 */ /* 0x004fe200000100f5 */
[----:B------:R-:W-:Y:S02]  /*85f0*/  FMNMX.FTZ R132, R22, R133, !PT ;  /* 0x0000008516847209 */ /* 0x000fe40007810000 */
[----:B------:R-:W-:Y:S01]  /*8600*/  FMNMX.FTZ R133, R21, R134, !PT ;  /* 0x0000008615857209 */ /* 0x000fe20007810000 */
[----:B------:R-:W-:Y:S01]  /*8610*/  FMUL.FTZ R134, R35, UR5 ;  /* 0x0000000523867c20 */ /* 0x000fe20008410000 */
[----:B------:R-:W-:Y:S04]  /*8620*/  FMNMX.FTZ R132, R163, R132, !PT ;  /* 0x00000084a3847209 */ /* 0x000fe80007810000 */
[----:B------:R-:W2:Y:S01]  /*8630*/  MUFU.TANH R244, R244 ;  /* 0x000000f400f47308 */ /* 0x000ea20000002400 */
[----:B---3--:R-:W-:Y:S01]  /*8640*/  FFMA.FTZ R250, R235, -R0, R250 ;  /* 0x80000000ebfa7223 */ /* 0x008fe200000100fa */
[----:B------:R-:W-:Y:S01]  /*8650*/  FMNMX.FTZ R132, R182, R132, !PT ;  /* 0x00000084b6847209 */ /* 0x000fe20007810000 */
[----:B------:R-:W-:Y:S03]  /*8660*/  FMUL.FTZ R235, R33, UR5 ;  /* 0x0000000521eb7c20 */ /* 0x000fe60008410000 */
[----:B------:R-:W-:Y:S04]  /*8670*/  FMNMX.FTZ R17, R250, R133, !PT ;  /* 0x00000085fa117209 */ /* 0x000fe80007810000 */
[----:B------:R-:W3:Y:S01]  /*8680*/  MUFU.TANH R240, R240 ;  /* 0x000000f000f07308 */ /* 0x000ee20000002400 */
[----:B-1----:R-:W-:Y:S01]  /*8690*/  FFMA.FTZ R247, R135, -R0, R247 ;  /* 0x8000000087f77223 */ /* 0x002fe200000100f7 */
[----:B------:R-:W-:Y:S02]  /*86a0*/  FMNMX.FTZ R18, R252, R17, !PT ;  /* 0x00000011fc127209 */ /* 0x000fe40007810000 */
[----:B------:R-:W-:Y:S02]  /*86b0*/  FMNMX.FTZ R132, R178, R132, !PT ;  /* 0x00000084b2847209 */ /* 0x000fe40007810000 */
[----:B------:R-:W-:Y:S04]  /*86c0*/  FMNMX.FTZ R18, R251, R18, !PT ;  /* 0x00000012fb127209 */ /* 0x000fe80007810000 */
[----:B------:R-:W1:Y:S01]  /*86d0*/  MUFU.TANH R238, R238 ;  /* 0x000000ee00ee7308 */ /* 0x000e620000002400 */
[----:B--2---:R-:W-:Y:S01]  /*86e0*/  FFMA.FTZ R244, R135, -R0, R244 ;  /* 0x8000000087f47223 */ /* 0x004fe200000100f4 */
[----:B------:R-:W-:Y:S01]  /*86f0*/  FMUL.FTZ R135, R34, UR5 ;  /* 0x0000000522877c20 */ /* 0x000fe20008410000 */
[----:B------:R-:W-:Y:S02]  /*8700*/  I2FP.F32.S32 R133, R15 ;  /* 0x0000000f00857245 */ /* 0x000fe40000201400 */
[----:B------:R-:W-:Y:S02]  /*8710*/  FMNMX.FTZ R132, R162, R132, !PT ;  /* 0x00000084a2847209 */ /* 0x000fe40007810000 */
[----:B------:R-:W-:Y:S03]  /*8720*/  FMNMX.FTZ R18, R249, R18, !PT ;  /* 0x00000012f9127209 */ /* 0x000fe60007810000 */
[----:B------:R-:W2:Y:S01]  /*8730*/  MUFU.TANH R239, R239 ;  /* 0x000000ef00ef7308 */ /* 0x000ea20000002400 */
[----:B---3--:R-:W-:Y:S01]  /*8740*/  FFMA.FTZ R240, R14, -R0, R240 ;  /* 0x800000000ef07223 */ /* 0x008fe200000100f0 */
[----:B------:R-:W-:Y:S01]  /*8750*/  FMNMX.FTZ R132, R248, R132, !PT ;  /* 0x00000084f8847209 */ /* 0x000fe20007810000 */
[----:B------:R-:W-:Y:S01]  /*8760*/  FFMA.FTZ R241, R133, -R0, R241 ;  /* 0x8000000085f17223 */ /* 0x000fe200000100f1 */
[----:B------:R-:W-:Y:S02]  /*8770*/  FMNMX.FTZ R14, R247, R18, !PT ;  /* 0x00000012f70e7209 */ /* 0x000fe40007810000 */
[----:B------:R-:W-:Y:S04]  /*8780*/  FMNMX.FTZ R132, R246, R132, !PT ;  /* 0x00000084f6847209 */ /* 0x000fe80007810000 */
[----:B------:R-:W3:Y:S01]  /*8790*/  MUFU.TANH R135, R135 ;  /* 0x0000008700877308 */ /* 0x000ee20000002400 */
[----:B-1----:R-:W-:Y:S01]  /*87a0*/  FFMA.FTZ R238, R133, -R0, R238 ;  /* 0x8000000085ee7223 */ /* 0x002fe200000100ee */
[----:B------:R-:W-:Y:S02]  /*87b0*/  I2FP.F32.S32 R133, R13 ;  /* 0x0000000d00857245 */ /* 0x000fe40000201400 */
[----:B------:R-:W-:Y:S06]  /*87c0*/  FMNMX.FTZ R14, R245, R14, !PT ;  /* 0x0000000ef50e7209 */ /* 0x000fec0007810000 */
[----:B------:R-:W1:Y:S01]  /*87d0*/  MUFU.TANH R237, R237 ;  /* 0x000000ed00ed7308 */ /* 0x000e620000002400 */
[CC--:B--2---:R-:W-:Y:S09]  /*87e0*/  FFMA.FTZ R239, R133.reuse, -R0.reuse, R239 ;  /* 0x8000000085ef7223 */ /* 0x0c4ff200000100ef */
[----:B------:R-:W2:Y:S01]  /*87f0*/  MUFU.TANH R236, R236 ;  /* 0x000000ec00ec7308 */ /* 0x000ea20000002400 */
[----:B---3--:R-:W-:Y:S01]  /*8800*/  FFMA.FTZ R135, R133, -R0, R135 ;  /* 0x8000000085877223 */ /* 0x008fe20000010087 */
[----:B------:R-:W-:Y:S02]  /*8810*/  FMNMX.FTZ R133, R244, R132, !PT ;  /* 0x00000084f4857209 */ /* 0x000fe40007810000 */
[----:B------:R-:W-:Y:S02]  /*8820*/  FMNMX.FTZ R132, R243, R14, !PT ;  /* 0x0000000ef3847209 */ /* 0x000fe40007810000 */
[----:B------:R-:W-:Y:S02]  /*8830*/  FMNMX.FTZ R13, R242, R133, !PT ;  /* 0x00000085f20d7209 */ /* 0x000fe40007810000 */
[----:B------:R-:W-:Y:S02]  /*8840*/  FMNMX.FTZ R133, R241, R132, !PT ;  /* 0x00000084f1857209 */ /* 0x000fe40007810000 */
[----:B------:R-:W3:Y:S01]  /*8850*/  MUFU.TANH R134, R134 ;  /* 0x0000008600867308 */ /* 0x000ee20000002400 */
[----:B------:R-:W-:Y:S01]  /*8860*/  I2FP.F32.S32 R132, R9 ;  /* 0x0000000900847245 */ /* 0x000fe20000201400 */
[-C--:B-1----:R-:W-:Y:S01]  /*8870*/  FFMA.FTZ R237, R5, -R0.reuse, R237 ;  /* 0x8000000005ed7223 */ /* 0x082fe200000100ed */
[----:B------:R-:W-:Y:S02]  /*8880*/  FMNMX.FTZ R9, R240, R13, !PT ;  /* 0x0000000df0097209 */ /* 0x000fe40007810000 */
[----:B------:R-:W-:Y:S02]  /*8890*/  FMNMX.FTZ R133, R239, R133, !PT ;  /* 0x00000085ef857209 */ /* 0x000fe40007810000 */
[----:B------:R-:W-:Y:S03]  /*88a0*/  FMNMX.FTZ R4, R238, R9, !PT ;  /* 0x00000009ee047209 */ /* 0x000fe60007810000 */
[----:B------:R-:W1:Y:S01]  /*88b0*/  MUFU.TANH R235, R235 ;  /* 0x000000eb00eb7308 */ /* 0x000e620000002400 */
[----:B------:R-:W-:Y:S01]  /*88c0*/  FMNMX.FTZ R133, R237, R133, !PT ;  /* 0x00000085ed857209 */ /* 0x000fe20007810000 */
[-C--:B--2---:R-:W-:Y:S01]  /*88d0*/  FFMA.FTZ R236, R11, -R0.reuse, R236 ;  /* 0x800000000bec7223 */ /* 0x084fe200000100ec */
[----:B---3--:R-:W-:Y:S01]  /*88e0*/  FFMA.FTZ R134, R5, -R0, R134 ;  /* 0x8000000005867223 */ /* 0x008fe20000010086 */
[----:B------:R-:W-:Y:S04]  /*88f0*/  FMNMX.FTZ R5, R135, R4, !PT ;  /* 0x0000000487057209 */ /* 0x000fe80007810000 */
[----:B------:R-:W-:Y:S01]  /*8900*/  FMNMX.FTZ R5, R134, R5, !PT ;  /* 0x0000000586057209 */ /* 0x000fe20007810000 */
[----:B-1----:R-:W-:Y:S01]  /*8910*/  FFMA.FTZ R235, R132, -R0, R235 ;  /* 0x8000000084eb7223 */ /* 0x002fe200000100eb */
[----:B------:R-:W-:Y:S04]  /*8920*/  FMNMX.FTZ R132, R236, R133, !PT ;  /* 0x00000085ec847209 */ /* 0x000fe80007810000 */
[----:B------:R-:W-:Y:S01]  /*8930*/  FMNMX.FTZ R29, R235, R132, !PT ;  /* 0x00000084eb1d7209 */ /* 0x000fe20007810000 */
[----:B------:R-:W-:Y:S06]  /*8940*/  @P5 BRA `(.L_x_1079) ;  /* 0xffffffd800ec5947 */ /* 0x000fec000383ffff */
.L_x_1078:
[----:B------:R-:W1:Y:S01]  /*8950*/  SHFL.BFLY PT, R4, R5, 0x2, 0x1f ;  /* 0x0c401f0005047f89 */ /* 0x000e6200000e0000 */
[----:B------:R-:W-:Y:S07]  /*8960*/  IADD3 R232, R232, -0x1, RZ ;  /* 0xffffffffe8e87810 */ /* 0x000fee0007ffe0ff */
[----:B---3--:R-:W2:Y:S08]  /*8970*/  SHFL.BFLY PT, R8, R29, 0x2, 0x1f ;  /* 0x0c401f001d087f89 */ /* 0x008eb000000e0000 */
[----:B------:R-:W-:Y:S08]  /*8980*/  LDSM.16.MT88.4 R16, [R200+0xc000] ;  /* 0x00c00000c810783b */ /* 0x000ff00000004200 */
        /* <DEDUP_REMOVED lines=34> */
[--C-:B------:R-:W-:Y:S01]  /*8bb0*/  FFMA.FTZ R176, R250, UR4, -R144.reuse ;  /* 0x00000004fab07c23 */ /* 0x100fe20008010890 */
[--C-:B------:R-:W-:Y:S01]  /*8bc0*/  FFMA.FTZ R177, R252, UR4, -R144.reuse ;  /* 0x00000004fcb17c23 */ /* 0x100fe20008010890 */
[--C-:B------:R-:W-:Y:S01]  /*8bd0*/  FFMA.FTZ R179, R249, UR4, -R144.reuse ;  /* 0x00000004f9b37c23 */ /* 0x100fe20008010890 */
[--C-:B------:R-:W-:Y:S01]  /*8be0*/  FFMA.FTZ R245, R245, UR4, -R144.reuse ;  /* 0x00000004f5f57c23 */ /* 0x100fe20008010890 */
[----:B------:R-:W-:Y:S03]  /*8bf0*/  LDSM.16.MT88.4 R160, [R200+0x11800] ;  /* 0x01180000c8a0783b */ /* 0x000fe60000004200 */
[----:B------:R-:W3:Y:S01]  /*8c00*/  MUFU.EX2 R3, R5 ;  /* 0x0000000500037308 */ /* 0x000ee20000000800 */
        /* <DEDUP_REMOVED lines=16> */
[C---:B---3--:R-:W-:Y:S01]  /*8d10*/  FMUL.FTZ R4, R3.reuse, R128 ;  /* 0x0000008003047220 */ /* 0x048fe20000410000 */
[C---:B------:R-:W-:Y:S01]  /*8d20*/  FMUL.FTZ R5, R3.reuse, R129 ;  /* 0x0000008103057220 */ /* 0x040fe20000410000 */
[C---:B------:R-:W-:Y:S01]  /*8d30*/  FMUL.FTZ R8, R3.reuse, R124 ;  /* 0x0000007c03087220 */ /* 0x040fe20000410000 */
[C---:B------:R-:W-:Y:S01]  /*8d40*/  FMUL.FTZ R9, R3.reuse, R125 ;  /* 0x0000007d03097220 */ /* 0x040fe20000410000 */
[C---:B------:R-:W-:Y:S01]  /*8d50*/  FMUL.FTZ R12, R3.reuse, R120 ;  /* 0x00000078030c7220 */ /* 0x040fe20000410000 */
[C---:B------:R-:W-:Y:S01]  /*8d60*/  FMUL.FTZ R13, R3.reuse, R121 ;  /* 0x00000079030d7220 */ /* 0x040fe20000410000 */
[C---:B------:R-:W-:Y:S03]  /*8d70*/  FMUL.FTZ R23, R2.reuse, R115 ;  /* 0x0000007302177220 */ /* 0x040fe60000410000 */
[----:B------:R-:W-:Y:S01]  /*8d80*/  MUFU.EX2 R165, R165 ;  /* 0x000000a500a57308 */ /* 0x000fe20000000800 */
[----:B------:R-:W3:Y:S01]  /*8d90*/  LDSM.16.MT88.4 R120, [R200+0xe000] ;  /* 0x00e00000c878783b */ /* 0x000ee20000004200 */
[C---:B------:R-:W-:Y:S01]  /*8da0*/  FMUL.FTZ R20, R3.reuse, R112 ;  /* 0x0000007003147220 */ /* 0x040fe20000410000 */
[C---:B------:R-:W-:Y:S01]  /*8db0*/  FMUL.FTZ R21, R3.reuse, R113 ;  /* 0x0000007103157220 */ /* 0x040fe20000410000 */
[C---:B------:R-:W-:Y:S01]  /*8dc0*/  FMUL.FTZ R30, R2.reuse, R106 ;  /* 0x0000006a021e7220 */ /* 0x040fe20000410000 */
[----:B------:R-:W-:Y:S01]  /*8dd0*/  FMUL.FTZ R31, R2, R107 ;  /* 0x0000006b021f7220 */ /* 0x000fe20000410000 */
[C---:B------:R-:W-:Y:S01]  /*8de0*/  FMUL.FTZ R28, R3.reuse, R104 ;  /* 0x00000068031c7220 */ /* 0x040fe20000410000 */
[C---:B------:R-:W-:Y:S03]  /*8df0*/  FMUL.FTZ R29, R3.reuse, R105 ;  /* 0x00000069031d7220 */ /* 0x040fe60000410000 */
[----:B------:R-:W4:Y:S01]  /*8e00*/  MUFU.EX2 R164, R164 ;  /* 0x000000a400a47308 */ /* 0x000f220000000800 */
        /* <DEDUP_REMOVED lines=15> */
[----:B------:R-:W5:Y:S01]  /*8f00*/  MUFU.EX2 R169, R169 ;  /* 0x000000a900a97308 */ /* 0x000f620000000800 */
[----:B----4-:R-:W-:Y:S01]  /*8f10*/  F2FP.BF16.F32.PACK_AB R131, R164, R165 ;  /* 0x000000a5a483723e */ /* 0x010fe200000010ff */
        /* <DEDUP_REMOVED lines=14> */
[----:B------:R-:W4:Y:S01]  /*9000*/  MUFU.EX2 R167, R167 ;  /* 0x000000a700a77308 */ /* 0x000f220000000800 */
[----:B-----5:R-:W-:Y:S01]  /*9010*/  F2FP.BF16.F32.PACK_AB R128, R169, R170 ;  /* 0x000000aaa980723e */ /* 0x020fe200000010ff */
        /* <DEDUP_REMOVED lines=15> */
[----:B----4-:R-:W-:Y:S01]  /*9110*/  F2FP.BF16.F32.PACK_AB R130, R167, R168 ;  /* 0x000000a8a782723e */ /* 0x010fe200000010ff */
        /* <DEDUP_REMOVED lines=10> */
[----:B------:R-:W4:Y:S01]  /*91c0*/  MUFU.EX2 R173, R173 ;  /* 0x000000ad00ad7308 */ /* 0x000f220000000800 */
[C---:B------:R-:W-:Y:S01]  /*91d0*/  FMUL.FTZ R16, R3.reuse, R116 ;  /* 0x0000007403107220 */ /* 0x040fe20000410000 */
[C---:B-1----:R-:W-:Y:S04]  /*91e0*/  HMMA.16816.F32.BF16 R12, R128.reuse, R24, R12 ;  /* 0x00000018800c723c */ /* 0x042fe8000004180c */
        /* <DEDUP_REMOVED lines=14> */
[----:B------:R-:W1:Y:S04]  /*92d0*/  MUFU.EX2 R175, R175 ;  /* 0x000000af00af7308 */ /* 0x000e680000000800 */
[C---:B------:R-:W-:Y:S01]  /*92e0*/  FMUL.FTZ R26, R2.reuse, R110 ;  /* 0x0000006e021a7220 */ /* 0x040fe20000410000 */
[C---:B------:R-:W-:Y:S01]  /*92f0*/  FMUL.FTZ R27, R2.reuse, R111 ;  /* 0x0000006f021b7220 */ /* 0x040fe20000410000 */
[C---:B------:R-:W-:Y:S01]  /*9300*/  FMUL.FTZ R32, R3.reuse, R100 ;  /* 0x0000006403207220 */ /* 0x040fe20000410000 */
[----:B------:R-:W5:Y:S03]  /*9310*/  LDSM.16.MT88.4 R108, [R197+0xe000] ;  /* 0x00e00000c56c783b */ /* 0x000f660000004200 */
[----:B------:R-:W-:Y:S01]  /*9320*/  MUFU.EX2 R176, R176 ;  /* 0x000000b000b07308 */ /* 0x000fe20000000800 */
        /* <DEDUP_REMOVED lines=11> */
[----:B------:R-:W4:Y:S03]  /*93e0*/  LDSM.16.MT88.4 R100, [R196+0xe000] ;  /* 0x00e00000c464783b */ /* 0x000f260000004200 */
[----:B------:R-:W-:Y:S01]  /*93f0*/  MUFU.EX2 R178, R178 ;  /* 0x000000b200b27308 */ /* 0x000fe20000000800 */
[C---:B------:R-:W-:Y:S01]  /*9400*/  FMUL.FTZ R89, R3.reuse, R89 ;  /* 0x0000005903597220 */ /* 0x040fe20000410000 */
[C---:B------:R-:W-:Y:S01]  /*9410*/  FMUL.FTZ R94, R2.reuse, R94 ;  /* 0x0000005e025e7220 */ /* 0x040fe20000410000 */
[C---:B------:R-:W-:Y:S02]  /*9420*/  HMMA.16816.F32.BF16 R32, R128.reuse, R138, R32 ;  /* 0x0000008a8020723c */ /* 0x040fe40000041820 */
[----:B------:R-:W-:Y:S05]  /*9430*/  LDSM.16.MT88.4 R136, [R198+0xe800] ;  /* 0x00e80000c688783b */ /* 0x000fea0000004200 */
[----:B------:R-:W1:Y:S01]  /*9440*/  MUFU.EX2 R179, R179 ;  /* 0x000000b300b37308 */ /* 0x000e620000000800 */
[C---:B------:R-:W-:Y:S01]  /*9450*/  FMUL.FTZ R95, R2.reuse, R95 ;  /* 0x0000005f025f7220 */ /* 0x040fe20000410000 */
[C---:B---3--:R-:W-:Y:S03]  /*9460*/  HMMA.16816.F32.BF16 R36, R128.reuse, R120, R36 ;  /* 0x000000788024723c */ /* 0x048fe60000041824 */
        /* <DEDUP_REMOVED lines=10> */
[----:B------:R-:W-:Y:S03]  /*9510*/  FMUL.FTZ R99, R2, R99 ;  /* 0x0000006302637220 */ /* 0x000fe60000410000 */
[C---:B-----5:R-:W-:Y:S02]  /*9520*/  HMMA.16816.F32.BF16 R52, R128.reuse, R108, R52 ;  /* 0x0000006c8034723c */ /* 0x060fe40000041834 */
[----:B------:R-:W-:Y:S03]  /*9530*/  MUFU.EX2 R237, R237 ;  /* 0x000000ed00ed7308 */ /* 0x000fe60000000800 */
[C---:B------:R-:W-:Y:S01]  /*9540*/  FMUL.FTZ R96, R3.reuse, R96 ;  /* 0x0000006003607220 */ /* 0x040fe20000410000 */
[C---:B------:R-:W-:Y:S01]  /*9550*/  HMMA.16816.F32.BF16 R56, R128.reuse, R110, R56 ;  /* 0x0000006e8038723c */ /* 0x040fe20000041838 */
[----:B------:R-:W-:Y:S05]  /*9560*/  LDSM.16.MT88.4 R108, [R200+0xc800] ;  /* 0x00c80000c86c783b */ /* 0x000fea0000004200 */
[----:B------:R-:W-:Y:S01]  /*9570*/  MUFU.EX2 R236, R236 ;  /* 0x000000ec00ec7308 */ /* 0x000fe20000000800 */
[----:B------:R-:W-:Y:S01]  /*9580*/  FMUL.FTZ R97, R3, R97 ;  /* 0x0000006103617220 */ /* 0x000fe20000410000 */
[C---:B----4-:R-:W-:Y:S03]  /*9590*/  HMMA.16816.F32.BF16 R60, R128.reuse, R100, R60 ;  /* 0x00000064803c723c */ /* 0x050fe6000004183c */
[--C-:B------:R-:W-:Y:S03]  /*95a0*/  FFMA.FTZ R182, R244, UR4, -R145.reuse ;  /* 0x00000004f4b67c23 */ /* 0x100fe60008010891 */
[C---:B------:R-:W-:Y:S01]  /*95b0*/  HMMA.16816.F32.BF16 R64, R128.reuse, R102, R64 ;  /* 0x000000668040723c */ /* 0x040fe20000041840 */
[----:B------:R-:W3:Y:S01]  /*95c0*/  LDSM.16.MT88.4 R100, [R197+0x10000] ;  /* 0x01000000c564783b */ /* 0x000ee20000004200 */
        /* <DEDUP_REMOVED lines=8> */
[C---:B--2---:R-:W-:Y:S02]  /*9650*/  HMMA.16816.F32.BF16 R76, R128.reuse, R104, R76 ;  /* 0x00000068804c723c */ /* 0x044fe4000004184c */
[----:B------:R-:W-:Y:S03]  /*9660*/  MUFU.EX2 R183, R183 ;  /* 0x000000b700b77308 */ /* 0x000fe60000000800 */
[--C-:B------:R-:W-:Y:S01]  /*9670*/  FFMA.FTZ R180, R248, UR4, -R145.reuse ;  /* 0x00000004f8b47c23 */ /* 0x100fe20008010891 */
[C---:B------:R-:W-:Y:S01]  /*9680*/  HMMA.16816.F32.BF16 R80, R128.reuse, R106, R80 ;  /* 0x0000006a8050723c */ /* 0x040fe20000041850 */
[----:B------:R-:W2:Y:S05]  /*9690*/  LDSM.16.MT88.4 R104, [R196+0x10000] ;  /* 0x01000000c468783b */ /* 0x000eaa0000004200 */
[----:B------:R-:W-:Y:S01]  /*96a0*/  MUFU.EX2 R242, R242 ;  /* 0x000000f200f27308 */ /* 0x000fe20000000800 */
[--C-:B------:R-:W-:Y:S01]  /*96b0*/  FFMA.FTZ R181, R246, UR4, -R145.reuse ;  /* 0x00000004f6b57c23 */ /* 0x100fe20008010891 */
[--C-:B------:R-:W-:Y:S03]  /*96c0*/  FFMA.FTZ R241, R238, UR4, -R145.reuse ;  /* 0x00000004eef17c23 */ /* 0x100fe60008010891 */
[----:B------:R-:W-:Y:S01]  /*96d0*/  FFMA.FTZ R238, R239, UR4, -R144 ;  /* 0x00000004efee7c23 */ /* 0x000fe20008010890 */
[--C-:B------:R-:W-:Y:S01]  /*96e0*/  FFMA.FTZ R240, R240, UR4, -R145.reuse ;  /* 0x00000004f0f07c23 */ /* 0x100fe20008010891 */
[--C-:B------:R-:W-:Y:S01]  /*96f0*/  FFMA.FTZ R135, R135, UR4, -R145.reuse ;  /* 0x0000000487877c23 */ /* 0x100fe20008010891 */
[----:B------:R-:W-:Y:S02]  /*9700*/  FFMA.FTZ R145, R134, UR4, -R145 ;  /* 0x0000000486917c23 */ /* 0x000fe40008010891 */
[----:B------:R-:W-:Y:S01]  /*9710*/  MUFU.EX2 R180, R180 ;  /* 0x000000b400b47308 */ /* 0x000fe20000000800 */
[----:B------:R-:W-:Y:S01]  /*9720*/  FFMA.FTZ R171, R2, R233, R171 ;  /* 0x000000e902ab7223 */ /* 0x000fe200000100ab */
[----:B------:R-:W-:Y:S01]  /*9730*/  MOV R2, R133 ;  /* 0x0000008500027202 */ /* 0x000fe20000000f00 */
[----:B------:R-:W-:Y:S01]  /*9740*/  FFMA.FTZ R170, R3, R234, R170 ;  /* 0x000000ea03aa7223 */ /* 0x000fe200000100aa */
[C---:B---3--:R-:W-:Y:S03]  /*9750*/  HMMA.16816.F32.BF16 R84, R128.reuse, R100, R84 ;  /* 0x000000648054723c */ /* 0x048fe60000041854 */
[----:B------:R-:W-:Y:S03]  /*9760*/  FADD.FTZ R166, R166, R171 ;  /* 0x000000aba6a67221 */ /* 0x000fe60000010000 */
[----:B------:R3:W-:Y:S01]  /*9770*/  MUFU.EX2 R134, R145 ;  /* 0x0000009100867308 */ /* 0x0007e20000000800 */
[----:B------:R-:W-:Y:S01]  /*9780*/  FADD.FTZ R169, R169, R170 ;  /* 0x000000aaa9a97221 */ /* 0x000fe20000010000 */
[C---:B------:R-:W-:Y:S03]  /*9790*/  HMMA.16816.F32.BF16 R88, R128.reuse, R102, R88 ;  /* 0x000000668058723c */ /* 0x040fe60000041858 */
[----:B------:R-:W-:Y:S05]  /*97a0*/  F2FP.BF16.F32.PACK_AB R101, R173, R172 ;  /* 0x000000acad65723e */ /* 0x000fea00000010ff */
[----:B------:R-:W4:Y:S03]  /*97b0*/  MUFU.EX2 R181, R181 ;  /* 0x000000b500b57308 */ /* 0x000f260000000800 */
[----:B-1----:R-:W-:Y:S01]  /*97c0*/  F2FP.BF16.F32.PACK_AB R103, R175, R174 ;  /* 0x000000aeaf67723e */ /* 0x002fe200000010ff */
[----:B------:R-:W-:Y:S01]  /*97d0*/  FADD.FTZ R3, R165, R166 ;  /* 0x000000a6a5037221 */ /* 0x000fe20000010000 */
[----:B------:R-:W-:Y:S01]  /*97e0*/  F2FP.BF16.F32.PACK_AB R100, R177, R176 ;  /* 0x000000b0b164723e */ /* 0x000fe200000010ff */
[----:B------:R-:W-:Y:S01]  /*97f0*/  FADD.FTZ R168, R168, R169 ;  /* 0x000000a9a8a87221 */ /* 0x000fe20000010000 */
[----:B------:R-:W-:Y:S03]  /*9800*/  F2FP.BF16.F32.PACK_AB R102, R179, R178 ;  /* 0x000000b2b366723e */ /* 0x000fe600000010ff */
[----:B------:R-:W1:Y:S01]  /*9810*/  MUFU.EX2 R244, R244 ;  /* 0x000000f400f47308 */ /* 0x000e620000000800 */
[----:B---3--:R-:W-:Y:S01]  /*9820*/  LDSM.16.MT88.4 R144, [R200+0xf800] ;  /* 0x00f80000c890783b */ /* 0x008fe20000004200 */
[----:B------:R-:W-:Y:S01]  /*9830*/  FADD.FTZ R3, R164, R3 ;  /* 0x00000003a4037221 */ /* 0x000fe20000010000 */
[----:B------:R-:W-:Y:S01]  /*9840*/  FADD.FTZ R167, R167, R168 ;  /* 0x000000a8a7a77221 */ /* 0x000fe20000010000 */
[C---:B--2---:R-:W-:Y:S03]  /*9850*/  HMMA.16816.F32.BF16 R92, R128.reuse, R104, R92 ;  /* 0x00000068805c723c */ /* 0x044fe6000004185c */
[----:B------:R-:W-:Y:S03]  /*9860*/  FADD.FTZ R172, R172, R3 ;  /* 0x00000003acac7221 */ /* 0x000fe60000010000 */
[----:B------:R-:W-:Y:S01]  /*9870*/  MUFU.EX2 R240, R240 ;  /* 0x000000f000f07308 */ /* 0x000fe20000000800 */
[----:B------:R-:W-:Y:S01]  /*9880*/  MOV R3, R132 ;  /* 0x0000008400037202 */ /* 0x000fe20000000f00 */
[----:B------:R-:W-:Y:S01]  /*9890*/  HMMA.16816.F32.BF16 R96, R128, R106, R96 ;  /* 0x0000006a8060723c */ /* 0x000fe20000041860 */
[----:B------:R-:W2:Y:S02]  /*98a0*/  LDSM.16.MT88.4 R104, [R196+0xe800] ;  /* 0x00e80000c468783b */ /* 0x000ea40000004200 */
[----:B------:R-:W-:Y:S03]  /*98b0*/  FADD.FTZ R176, R176, R167 ;  /* 0x000000a7b0b07221 */ /* 0x000fe60000010000 */
[C---:B------:R-:W-:Y:S02]  /*98c0*/  HMMA.16816.F32.BF16 R4, R100.reuse, R108, R4 ;  /* 0x0000006c6404723c */ /* 0x040fe40000041804 */
[----:B------:R-:W3:Y:S01]  /*98d0*/  MUFU.EX2 R241, R241 ;  /* 0x000000f100f17308 */ /* 0x000ee20000000800 */
[----:B------:R-:W-:Y:S02]  /*98e0*/  LDSM.16.MT88.4 R128, [R196+0xd000] ;  /* 0x00d00000c480783b */ /* 0x000fe40000004200 */
[----:B------:R-:W-:Y:S01]  /*98f0*/  FADD.FTZ R173, R173, R172 ;  /* 0x000000acadad7221 */ /* 0x000fe20000010000 */
[C---:B------:R-:W-:Y:S06]  /*9900*/  HMMA.16816.F32.BF16 R8, R100.reuse, R110, R8 ;  /* 0x0000006e6408723c */ /* 0x040fec0000041808 */
[----:B------:R-:W5:Y:S01]  /*9910*/  MUFU.EX2 R135, R135 ;  /* 0x0000008700877308 */ /* 0x000f620000000800 */
[----:B------:R-:W4:Y:S01]  /*9920*/  LDSM.16.MT88.4 R108, [R200+0x10800] ;  /* 0x01080000c86c783b */ /* 0x000f220000004200 */
[C---:B------:R-:W-:Y:S08]  /*9930*/  HMMA.16816.F32.BF16 R12, R100.reuse, R112, R12 ;  /* 0x00000070640c723c */ /* 0x040ff0000004180c */
[----:B------:R-:W5:Y:S01]  /*9940*/  MUFU.EX2 R238, R238 ;  /* 0x000000ee00ee7308 */ /* 0x000f620000000800 */
[C---:B------:R-:W-:Y:S01]  /*9950*/  HMMA.16816.F32.BF16 R16, R100.reuse, R114, R16 ;  /* 0x000000726410723c */ /* 0x040fe20000041810 */
[----:B------:R-:W1:Y:S02]  /*9960*/  LDSM.16.MT88.4 R112, [R198+0x10800] ;  /* 0x01080000c670783b */ /* 0x000e640000004200 */
[----:B------:R-:W-:Y:S03]  /*9970*/  FADD.FTZ R177, R177, R176 ;  /* 0x000000b0b1b17221 */ /* 0x000fe60000010000 */
[C---:B------:R-:W-:Y:S05]  /*9980*/  HMMA.16816.F32.BF16 R20, R100.reuse, R116, R20 ;  /* 0x000000746414723c */ /* 0x040fea0000041814 */
        /* <DEDUP_REMOVED lines=22> */
[C---:B------:R-:W-:Y:S05]  /*9af0*/  HMMA.16816.F32.BF16 R72, R100.reuse, R110, R72 ;  /* 0x0000006e6448723c */ /* 0x040fea0000041848 */
[----:B------:R-:W-:Y:S01]  /*9b00*/  F2FP.BF16.F32.PACK_AB R109, R181, R180 ;  /* 0x000000b4b56d723e */ /* 0x000fe200000010ff */
[C---:B-1----:R-:W-:Y:S05]  /*9b10*/  HMMA.16816.F32.BF16 R76, R100.reuse, R112, R76 ;  /* 0x00000070644c723c */ /* 0x042fea000004184c */
[----:B------:R-:W-:Y:S01]  /*9b20*/  F2FP.BF16.F32.PACK_AB R111, R183, R182 ;  /* 0x000000b6b76f723e */ /* 0x000fe200000010ff */
[C---:B------:R-:W-:Y:S01]  /*9b30*/  HMMA.16816.F32.BF16 R80, R100.reuse, R114, R80 ;  /* 0x000000726450723c */ /* 0x040fe20000041850 */
[----:B------:R-:W1:Y:S04]  /*9b40*/  LDSM.16.MT88.4 R112, [R197+0xd000] ;  /* 0x00d00000c570783b */ /* 0x000e680000004200 */
[----:B------:R-:W-:Y:S01]  /*9b50*/  F2FP.BF16.F32.PACK_AB R108, R245, R242 ;  /* 0x000000f2f56c723e */ /* 0x000fe200000010ff */
[C---:B---3--:R-:W-:Y:S05]  /*9b60*/  HMMA.16816.F32.BF16 R84, R100.reuse, R116, R84 ;  /* 0x000000746454723c */ /* 0x048fea0000041854 */
[----:B------:R-:W-:Y:S01]  /*9b70*/  F2FP.BF16.F32.PACK_AB R110, R244, R243 ;  /* 0x000000f3f46e723e */ /* 0x000fe200000010ff */
[C---:B------:R-:W-:Y:S01]  /*9b80*/  HMMA.16816.F32.BF16 R88, R100.reuse, R118, R88 ;  /* 0x000000766458723c */ /* 0x040fe20000041858 */
[----:B------:R-:W3:Y:S04]  /*9b90*/  LDSM.16.MT88.4 R116, [R198+0xf000] ;  /* 0x00f00000c674783b */ /* 0x000ee80000004200 */
[----:B------:R-:W-:Y:S01]  /*9ba0*/  FADD.FTZ R180, R180, R175 ;  /* 0x000000afb4b47221 */ /* 0x000fe20000010000 */
[C---:B--2---:R-:W-:Y:S05]  /*9bb0*/  HMMA.16816.F32.BF16 R92, R100.reuse, R104, R92 ;  /* 0x00000068645c723c */ /* 0x044fea000004185c */
[----:B------:R-:W-:Y:S01]  /*9bc0*/  FADD.FTZ R242, R242, R179 ;  /* 0x000000b3f2f27221 */ /* 0x000fe20000010000 */
[----:B------:R-:W-:Y:S01]  /*9bd0*/  HMMA.16816.F32.BF16 R96, R100, R106, R96 ;  /* 0x0000006a6460723c */ /* 0x000fe20000041860 */
[----:B------:R-:W2:Y:S04]  /*9be0*/  LDSM.16.MT88.4 R100, [R196+0xf000] ;  /* 0x00f00000c464783b */ /* 0x000ea80000004200 */
        /* <DEDUP_REMOVED lines=21> */
[C---:B---3--:R-:W-:Y:S05]  /*9d40*/  HMMA.16816.F32.BF16 R44, R108.reuse, R116, R44 ;  /* 0x000000746c2c723c */ /* 0x048fea000004182c */
[----:B-----5:R-:W-:Y:S01]  /*9d50*/  F2FP.BF16.F32.PACK_AB R139, R134, R135 ;  /* 0x00000087868b723e */ /* 0x020fe200000010ff */
        /* <DEDUP_REMOVED lines=8> */
[C---:B--2---:R-:W-:Y:S05]  /*9de0*/  HMMA.16816.F32.BF16 R60, R108.reuse, R100, R60 ;  /* 0x000000646c3c723c */ /* 0x044fea000004183c */
[----:B------:R-:W-:Y:S01]  /*9df0*/  FADD.FTZ R238, R238, R243 ;  /* 0x000000f3eeee7221 */ /* 0x000fe20000010000 */
[C---:B------:R-:W-:Y:S01]  /*9e00*/  HMMA.16816.F32.BF16 R64, R108.reuse, R102, R64 ;  /* 0x000000666c40723c */ /* 0x040fe20000041840 */
[----:B------:R-:W2:Y:S04]  /*9e10*/  LDSM.16.MT88.4 R100, [R198+0xd800] ;  /* 0x00d80000c664783b */ /* 0x000ea80000004200 */
        /* <DEDUP_REMOVED lines=10> */
[C---:B---3--:R-:W-:Y:S05]  /*9ec0*/  HMMA.16816.F32.BF16 R84, R108.reuse, R116, R84 ;  /* 0x000000746c54723c */ /* 0x048fea0000041854 */
[----:B------:R-:W-:Y:S01]  /*9ed0*/  FADD.FTZ R234, R235, R234 ;  /* 0x000000eaebea7221 */ /* 0x000fe20000010000 */
[C---:B------:R-:W-:Y:S06]  /*9ee0*/  HMMA.16816.F32.BF16 R88, R108.reuse, R118, R88 ;  /* 0x000000766c58723c */ /* 0x040fec0000041858 */
[C---:B------:R-:W-:Y:S06]  /*9ef0*/  HMMA.16816.F32.BF16 R92, R108.reuse, R120, R92 ;  /* 0x000000786c5c723c */ /* 0x040fec000004185c */
[----:B------:R-:W-:Y:S06]  /*9f00*/  HMMA.16816.F32.BF16 R96, R108, R122, R96 ;  /* 0x0000007a6c60723c */ /* 0x000fec0000041860 */
[C---:B------:R-:W-:Y:S06]  /*9f10*/  HMMA.16816.F32.BF16 R128, R136.reuse, R124, R4 ;  /* 0x0000007c8880723c */ /* 0x040fec0000041804 */
[C---:B------:R-:W-:Y:S01]  /*9f20*/  HMMA.16816.F32.BF16 R124, R136.reuse, R126, R8 ;  /* 0x0000007e887c723c */ /* 0x040fe20000041808 */
[----:B------:R-:W1:Y:S05]  /*9f30*/  LDSM.16.MT88.4 R8, [R198+0x11800] ;  /* 0x01180000c608783b */ /* 0x000e6a0000004200 */
[C---:B--2---:R-:W-:Y:S03]  /*9f40*/  HMMA.16816.F32.BF16 R120, R136.reuse, R100, R12 ;  /* 0x000000648878723c */ /* 0x044fe6000004180c */
        /* <DEDUP_REMOVED lines=26> */
.L_x_1076:
[----:B------:R-:W1:Y:S01]  /*a0f0*/  SHFL.BFLY PT, R4, R233, 0x2, 0x1f ;  /* 0x0c401f00e9047f89 */ /* 0x000e6200000e0000 */
[----:B------:R-:W-:Y:S01]  /*a100*/  MOV R14, 0x3f800000 ;  /* 0x3f800000000e7802 */ /* 0x000fe20000000f00 */
[----:B------:R-:W2:Y:S01]  /*a110*/  S2UR UR4, SR_CgaCtaId ;  /* 0x00000000000479c3 */ /* 0x000ea20000008800 */
[----:B------:R-:W-:Y:S01]  /*a120*/  MOV R13, 0x3f800000 ;  /* 0x3f800000000d7802 */ /* 0x000fe20000000f00 */
[----:B------:R-:W3:Y:S01]  /*a130*/  SHFL.BFLY PT, R3, R234, 0x2, 0x1f ;  /* 0x0c401f00ea037f89 */ /* 0x000ee200000e0000 */
[----:B------:R-:W-:Y:S01]  /*a140*/  UMOV UR5, 0x400 ;  /* 0x0000040000057882 */ /* 0x000fe20000000000 */
[----:B------:R-:W-:Y:S01]  /*a150*/  ISETP.NE.AND P3, PT, R219, -0x1, PT ;  /* 0xffffffffdb00780c */ /* 0x000fe20003f65270 */
[----:B------:R-:W4:Y:S01]  /*a160*/  S2R R5, SR_TID.X ;  /* 0x0000000000057919 */ /* 0x000f220000002100 */
[----:B------:R-:W-:Y:S01]  /*a170*/  MOV R16, 0x20 ;  /* 0x0000002000107802 */ /* 0x000fe20000000f00 */
[----:B------:R-:W5:Y:S01]  /*a180*/  S2R R0, SR_TID.X ;  /* 0x0000000000007919 */ /* 0x000f620000002100 */
[----:B-1----:R-:W-:Y:S01]  /*a190*/  FADD.FTZ R4, R4, R233 ;  /* 0x000000e904047221 */ /* 0x002fe20000010000 */
[----:B--2---:R-:W-:Y:S01]  /*a1a0*/  ULEA UR4, UR4, UR5, 0x18 ;  /* 0x0000000504047291 */ /* 0x004fe2000f8ec03f */
[----:B---3--:R-:W-:-:S03]  /*a1b0*/  FADD.FTZ R3, R3, R234 ;  /* 0x000000ea03037221 */ /* 0x008fc60000010000 */
[----:B------:R-:W1:Y:S04]  /*a1c0*/  SHFL.BFLY PT, R9, R4, 0x1, 0x1f ;  /* 0x0c201f0004097f89 */ /* 0x000e6800000e0000 */
[----:B------:R-:W2:Y:S01]  /*a1d0*/  SHFL.BFLY PT, R10, R3, 0x1, 0x1f ;  /* 0x0c201f00030a7f89 */ /* 0x000ea200000e0000 */
[----:B----4-:R-:W-:Y:S02]  /*a1e0*/  SHF.R.S32.HI R2, RZ, 0x1f, R5 ;  /* 0x0000001fff027819 */ /* 0x010fe40000011405 */
[----:B-----5:R-:W-:-:S04]  /*a1f0*/  SHF.R.S32.HI R7, RZ, 0x1f, R0 ;  /* 0x0000001fff077819 */ /* 0x020fc80000011400 */
[CC--:B------:R-:W-:Y:S02]  /*a200*/  LEA.HI R12, R7.reuse, R0.reuse, RZ, 0x2 ;  /* 0x00000000070c7211 */ /* 0x0c0fe400078f10ff */
[CC--:B------:R-:W-:Y:S02]  /*a210*/  LEA.HI R8, R7.reuse, R0.reuse, RZ, 0x5 ;  /* 0x0000000007087211 */ /* 0x0c0fe400078f28ff */
[----:B------:R-:W-:Y:S01]  /*a220*/  LOP3.LUT R11, R12, 0x3ffffffc, RZ, 0xc0, !PT ;  /* 0x3ffffffc0c0b7812 */ /* 0x000fe200078ec0ff */
[----:B-1----:R-:W-:Y:S01]  /*a230*/  FADD.FTZ R9, R4, R9 ;  /* 0x0000000904097221 */ /* 0x002fe20000010000 */
[CC--:B------:R-:W-:Y:S02]  /*a240*/  LEA.HI R4, R2.reuse, R5.reuse, RZ, 0x5 ;  /* 0x0000000502047211 */ /* 0x0c0fe400078f28ff */
[----:B------:R-:W-:Y:S01]  /*a250*/  LEA.HI R6, R7, R0, RZ, 0x3 ;  /* 0x0000000007067211 */ /* 0x000fe200078f18ff */
[----:B--2---:R-:W-:Y:S01]  /*a260*/  FADD.FTZ R10, R3, R10 ;  /* 0x0000000a030a7221 */ /* 0x004fe20000010000 */
[----:B------:R-:W-:-:S02]  /*a270*/  LEA.HI R3, R2, R5, RZ, 0x3 ;  /* 0x0000000502037211 */ /* 0x000fc400078f18ff */
[----:B------:R-:W-:Y:S02]  /*a280*/  FSETP.NE.FTZ.AND P0, PT, R9, RZ, PT ;  /* 0x000000ff0900720b */ /* 0x000fe40003f15000 */
[----:B------:R-:W-:Y:S02]  /*a290*/  LOP3.LUT R4, R4, 0xffffffe0, RZ, 0xc0, !PT ;  /* 0xffffffe004047812 */ /* 0x000fe400078ec0ff */
[----:B------:R-:W-:Y:S02]  /*a2a0*/  LOP3.LUT R2, R3, 0xfffffff8, RZ, 0xc0, !PT ;  /* 0xfffffff803027812 */ /* 0x000fe400078ec0ff */
[----:B------:R-:W-:Y:S02]  /*a2b0*/  IADD3 R4, R5, -R4, RZ ;  /* 0x8000000405047210 */ /* 0x000fe40007ffe0ff */
[----:B------:R-:W-:Y:S02]  /*a2c0*/  IADD3 R2, -R2, R5, RZ ;  /* 0x0000000502027210 */ /* 0x000fe40007ffe1ff */
[----:B------:R-:W-:-:S02]  /*a2d0*/  SHF.R.S32.HI R5, RZ, 0x2, R12 ;  /* 0x00000002ff057819 */ /* 0x000fc4000001140c */
[----:B------:R-:W-:Y:S01]  /*a2e0*/  SHF.R.S32.HI R12, RZ, 0x1f, R12 ;  /* 0x0000001fff0c7819 */ /* 0x000fe2000001140c */
[----:B------:R-:W1:Y:S01]  /*a2f0*/  @P0 MUFU.RCP R14, R9 ;  /* 0x00000009000e0308 */ /* 0x000e620000001000 */
[----:B------:R-:W-:Y:S02]  /*a300*/  FSETP.NE.FTZ.AND P4, PT, R10, RZ, PT ;  /* 0x000000ff0a00720b */ /* 0x000fe40003f95000 */
[----:B------:R-:W-:Y:S02]  /*a310*/  LEA.HI R12, R12, R5, RZ, 0x3 ;  /* 0x000000050c0c7211 */ /* 0x000fe400078f18ff */
[----:B------:R-:W-:Y:S02]  /*a320*/  LOP3.LUT R7, R8, 0xffffffe0, RZ, 0xc0, !PT ;  /* 0xffffffe008077812 */ /* 0x000fe400078ec0ff */
[----:B------:R-:W-:Y:S02]  /*a330*/  LOP3.LUT R12, R12, 0xfffffff8, RZ, 0xc0, !PT ;  /* 0xfffffff80c0c7812 */ /* 0x000fe400078ec0ff */
[----:B------:R-:W-:-:S02]  /*a340*/  IADD3 R11, -R11, R0, RZ ;  /* 0x000000000b0b7210 */ /* 0x000fc40007ffe1ff */
[----:B------:R-:W-:Y:S02]  /*a350*/  IADD3 R12, R5, -R12, RZ ;  /* 0x8000000c050c7210 */ /* 0x000fe40007ffe0ff */
[----:B------:R-:W-:Y:S01]  /*a360*/  IADD3 R0, R0, -R7, RZ ;  /* 0x8000000700007210 */ /* 0x000fe20007ffe0ff */
[----:B------:R-:W2:Y:S01]  /*a370*/  @P4 MUFU.RCP R13, R10 ;  /* 0x0000000a000d4308 */ /* 0x000ea20000001000 */
[----:B------:R-:W-:Y:S02]  /*a380*/  SHF.L.U32 R5, R12, 0x6, RZ ;  /* 0x000000060c057819 */ /* 0x000fe400000006ff */
[----:B------:R-:W-:Y:S01]  /*a390*/  SHF.R.S32.HI R8, RZ, 0x5, R8 ;  /* 0x00000005ff087819 */ /* 0x000fe20000011408 */
[C---:B-1----:R-:W-:Y:S01]  /*a3a0*/  FMUL.FTZ R131, R14.reuse, R131 ;  /* 0x000000830e837220 */ /* 0x042fe20000410000 */
        /* <DEDUP_REMOVED lines=63> */
[----:B------:R-:W-:Y:S01]  /*a7a0*/  FMUL.FTZ R117, R13, R117 ;  /* 0x000000750d757220 */ /* 0x000fe20000410000 */
[----:B------:R-:W-:Y:S01]  /*a7b0*/  IADD3 R7, R5, -0x10, RZ ;  /* 0xfffffff005077810 */ /* 0x000fe20007ffe0ff */
[C---:B------:R-:W-:Y:S01]  /*a7c0*/  FMUL.FTZ R112, R13.reuse, R112 ;  /* 0x000000700d707220 */ /* 0x040fe20000410000 */
[----:B------:R-:W-:Y:S01]  /*a7d0*/  SEL R16, R16, 0xffffffe0, !P1 ;  /* 0xffffffe010107807 */ /* 0x000fe20004800000 */
[----:B------:R-:W-:Y:S01]  /*a7e0*/  FMUL.FTZ R113, R13, R113 ;  /* 0x000000710d717220 */ /* 0x000fe20000410000 */
[----:B------:R-:W-:Y:S01]  /*a7f0*/  @P5 IADD3 R7, R5, 0x10, RZ ;  /* 0x0000001005075810 */ /* 0x000fe20007ffe0ff */
[----:B------:R-:W1:Y:S01]  /*a800*/  @P3 LDC.64 R14, c[0x0][0x298] ;  /* 0x0000a600ff0e3b82 */ /* 0x000e620000000a00 */
        /* <DEDUP_REMOVED lines=54> */
[----:B-1----:R-:W-:-:S04]  /*ab70*/  @P3 IMAD.WIDE.U32 R20, R219, R14, RZ ;  /* 0x0000000edb143225 */ /* 0x002fc800078e00ff */
        /* <DEDUP_REMOVED lines=48> */
.L_x_1080:
        /* <DEDUP_REMOVED lines=23> */
.L_x_1081:
        /* <DEDUP_REMOVED lines=8> */
[----:B------:R-:W-:Y:S01]  /*b070*/  BSSY B0, `(.L_x_1082) ;  /* 0x0000069000007945 */ /* 0x000fe20003800000 */
[----:B------:R-:W-:Y:S01]  /*b080*/  LOP3.LUT P6, RZ, R0, 0x3, RZ, 0xc0, !PT ;  /* 0x0000000300ff7812 */ /* 0x000fe200078cc0ff */
[----:B------:R-:W-:Y:S01]  /*b090*/  STS [R21], R104 ;  /* 0x0000006815007388 */ /* 0x000fe20000000800 */
[----:B------:R-:W-:Y:S01]  /*b0a0*/  LEA.HI R39, R39, R8, RZ, 0x2 ;  /* 0x0000000827277211 */ /* 0x000fe200078f10ff */
[----:B------:R-:W-:Y:S01]  /*b0b0*/  IMAD.MOV.U32 R0, RZ, RZ, 0x7f800000 ;  /* 0x7f800000ff007424 */ /* 0x000fe200078e00ff */
[----:B------:R-:W1:Y:S01]  /*b0c0*/  @!P3 LDC R12, c[0x0][0x2c4] ;  /* 0x0000b100ff0cbb82 */ /* 0x000e620000000800 */
[----:B------:R-:W-:Y:S01]  /*b0d0*/  STS [R21+0x400], R106 ;  /* 0x0004006a15007388 */ /* 0x000fe20000000800 */
[----:B------:R-:W-:Y:S01]  /*b0e0*/  @!P3 PLOP3.LUT P5, PT, P1, PT, PT, 0x80, 0x0 ;  /* 0x000000000000b81c */ /* 0x000fe20000faf070 */
[----:B------:R-:W2:Y:S01]  /*b0f0*/  @P0 MUFU.LG2 R9, R9 ;  /* 0x0000000900090308 */ /* 0x000ea20000000c00 */
[----:B------:R-:W-:Y:S01]  /*b100*/  LOP3.LUT R39, R39, 0xffffffc, RZ, 0xc0, !PT ;  /* 0x0ffffffc27277812 */ /* 0x000fe200078ec0ff */
[----:B------:R-:W-:Y:S01]  /*b110*/  STS [R27], R100 ;  /* 0x000000641b007388 */ /* 0x000fe20000000800 */
[----:B------:R-:W-:-:S02]  /*b120*/  SHF.R.S32.HI R26, RZ, 0x3, R6 ;  /* 0x00000003ff1a7819 */ /* 0x000fc40000011406 */
[----:B------:R-:W3:Y:S01]  /*b130*/  @!P3 LDC R37, c[0x0][0x270] ;  /* 0x00009c00ff25bb82 */ /* 0x000ee20000000800 */
[----:B------:R-:W-:Y:S01]  /*b140*/  STS [R27+0x400], R102 ;  /* 0x000400661b007388 */ /* 0x000fe20000000800 */
[----:B------:R-:W-:Y:S01]  /*b150*/  IMAD.IADD R39, R8, 0x1, -R39 ;  /* 0x0000000108277824 */ /* 0x000fe200078e0a27 */
[----:B------:R-:W-:Y:S02]  /*b160*/  LEA.HI.SX32 R8, R6, 0x10, 0x1d ;  /* 0x0000001006087811 */ /* 0x000fe400078feaff */
[----:B------:R-:W-:Y:S03]  /*b170*/  STS [R5+0x2000], R36 ;  /* 0x0020002405007388 */ /* 0x000fe60000000800 */
[----:B------:R-:W4:Y:S01]  /*b180*/  @P3 LDC R22, c[0x0][0x2c0] ;  /* 0x0000b000ff163b82 */ /* 0x000f220000000800 */
[----:B------:R-:W-:Y:S04]  /*b190*/  STS [R5+0x2400], R38 ;  /* 0x0024002605007388 */ /* 0x000fe80000000800 */
[----:B------:R-:W-:Y:S03]  /*b1a0*/  STS [R7+0x2000], R40 ;  /* 0x0020002807007388 */ /* 0x000fe60000000800 */
[----:B-1----:R-:W1:Y:S01]  /*b1b0*/  @P5 LDC R12, c[0x0][0x2e4] ;  /* 0x0000b900ff0c5b82 */ /* 0x002e620000000800 */
[----:B------:R-:W-:Y:S04]  /*b1c0*/  STS [R7+0x2400], R42 ;  /* 0x0024002a07007388 */ /* 0x000fe80000000800 */
[----:B------:R-:W-:Y:S03]  /*b1d0*/  STS [R11+0x2000], R44 ;  /* 0x0020002c0b007388 */ /* 0x000fe60000000800 */
[----:B------:R-:W5:Y:S01]  /*b1e0*/  @P3 LDC.64 R28, c[0x0][0x2c0] ;  /* 0x0000b000ff1c3b82 */ /* 0x000f620000000a00 */
[----:B------:R-:W-:Y:S04]  /*b1f0*/  STS [R11+0x2400], R46 ;  /* 0x0024002e0b007388 */ /* 0x000fe80000000800 */
[----:B------:R-:W-:Y:S01]  /*b200*/  STS [R17+0x2000], R48 ;  /* 0x0020003011007388 */ /* 0x000fe20000000800 */
[----:B------:R-:W-:-:S03]  /*b210*/  @!P3 IMAD.MOV.U32 R22, RZ, RZ, 0x1 ;  /* 0x00000001ff16b424 */ /* 0x000fc600078e00ff */
[----:B------:R-:W-:Y:S04]  /*b220*/  STS [R17+0x2400], R50 ;  /* 0x0024003211007388 */ /* 0x000fe80000000800 */
[----:B------:R-:W-:Y:S04]  /*b230*/  STS [R19+0x2000], R52 ;  /* 0x0020003413007388 */ /* 0x000fe80000000800 */
[----:B------:R-:W-:Y:S04]  /*b240*/  STS [R19+0x2400], R54 ;  /* 0x0024003613007388 */ /* 0x000fe80000000800 */
[----:B------:R-:W-:Y:S01]  /*b250*/  STS [R23+0x2000], R56 ;  /* 0x0020003817007388 */ /* 0x000fe20000000800 */
[----:B-----5:R-:W-:-:S03]  /*b260*/  @P3 IMAD R28, R29, R28, RZ ;  /* 0x0000001c1d1c3224 */ /* 0x020fc600078e02ff */
[----:B------:R-:W-:Y:S01]  /*b270*/  STS [R23+0x2400], R58 ;  /* 0x0024003a17007388 */ /* 0x000fe20000000800 */
[----:B-1----:R-:W-:-:S03]  /*b280*/  @!P3 MOV R28, R12 ;  /* 0x0000000c001cb202 */ /* 0x002fc60000000f00 */
        /* <DEDUP_REMOVED lines=12> */
[----:B-1----:R-:W-:-:S03]  /*b350*/  SHF.R.S32.HI R5, RZ, 0x1f, R4 ;  /* 0x0000001fff057819 */ /* 0x002fc60000011404 */
[----:B------:R-:W-:Y:S01]  /*b360*/  STS [R19+0x4000], R84 ;  /* 0x0040005413007388 */ /* 0x000fe20000000800 */
[----:B------:R-:W-:Y:S02]  /*b370*/  LEA.HI R5, R5, R4, RZ, 0x2 ;  /* 0x0000000405057211 */ /* 0x000fe400078f10ff */
[----:B------:R-:W1:Y:S01]  /*b380*/  @P4 LDC R4, c[0x0][0x2e8] ;  /* 0x0000ba00ff044b82 */ /* 0x000e620000000800 */
[----:B------:R-:W-:Y:S04]  /*b390*/  STS [R19+0x4400], R86 ;  /* 0x0044005613007388 */ /* 0x000fe80000000800 */
[----:B------:R-:W-:Y:S04]  /*b3a0*/  STS [R23+0x4000], R88 ;  /* 0x0040005817007388 */ /* 0x000fe80000000800 */
[----:B------:R5:W-:Y:S04]  /*b3b0*/  STS [R23+0x4400], R90 ;  /* 0x0044005a17007388 */ /* 0x000be80000000800 */
[----:B------:R-:W-:Y:S04]  /*b3c0*/  STS [R21+0x4000], R92 ;  /* 0x0040005c15007388 */ /* 0x000fe80000000800 */
[----:B------:R-:W-:Y:S04]  /*b3d0*/  STS [R21+0x4400], R94 ;  /* 0x0044005e15007388 */ /* 0x000fe80000000800 */
[----:B------:R2:W-:Y:S04]  /*b3e0*/  STS [R27+0x4000], R13 ;  /* 0x0040000d1b007388 */ /* 0x0005e80000000800 */
[----:B------:R1:W-:Y:S01]  /*b3f0*/  STS [R27+0x4400], R98 ;  /* 0x004400621b007388 */ /* 0x0003e20000000800 */
[----:B------:R-:W-:Y:S01]  /*b400*/  BAR.SYNC.DEFER_BLOCKING 0x0 ;  /* 0x0000000000007b1d */ /* 0x000fe20000010000 */
[----:B-----5:R-:W-:-:S02]  /*b410*/  @P3 IMAD.MOV.U32 R23, RZ, RZ, 0x1 ;  /* 0x00000001ff173424 */ /* 0x020fc400078e00ff */
[----:B---3--:R-:W-:-:S03]  /*b420*/  @!P3 IMAD R23, R12, R37, RZ ;  /* 0x000000250c17b224 */ /* 0x008fc600078e02ff */
[----:B------:R-:W3:Y:S01]  /*b430*/  S2R R14, SR_CTAID.Y ;  /* 0x00000000000e7919 */ /* 0x000ee20000002600 */
[----:B------:R-:W-:Y:S01]  /*b440*/  SHF.R.S32.HI R12, RZ, 0x2, R5 ;  /* 0x00000002ff0c7819 */ /* 0x000fe20000011405 */
[----:B------:R-:W4:Y:S04]  /*b450*/  S2R R31, SR_CTAID.X ;  /* 0x00000000001f7919 */ /* 0x000f280000002500 */
[----:B------:R-:W-:Y:S01]  /*b460*/  IMAD R39, R39, 0x10, R12 ;  /* 0x0000001027277824 */ /* 0x000fe200078e020c */
[----:B------:R-:W-:Y:S01]  /*b470*/  MOV R12, 0x7f800000 ;  /* 0x7f800000000c7802 */ /* 0x000fe20000000f00 */
[----:B------:R-:W5:Y:S01]  /*b480*/  S2R R7, SR_CTAID.Z ;  /* 0x0000000000077919 */ /* 0x000f620000002700 */
[----:B--2---:R-:W2:Y:S01]  /*b490*/  @P0 LDC R13, c[0x0][0x2e8] ;  /* 0x0000ba00ff0d0b82 */ /* 0x004ea20000000800 */
[----:B------:R1:W1:Y:S04]  /*b4a0*/  LDS.128 R32, [R221+0x1800] ;  /* 0x00180000dd207984 */ /* 0x0002680000000c00 */
[----:B------:R1:W1:Y:S01]  /*b4b0*/  LDS.128 R16, [R221+0x3800] ;  /* 0x00380000dd107984 */ /* 0x0002620000000c00 */
[----:B---3--:R-:W-:-:S02]  /*b4c0*/  IMAD R14, R14, R23, RZ ;  /* 0x000000170e0e7224 */ /* 0x008fc400078e02ff */
[----:B------:R-:W-:Y:S01]  /*b4d0*/  @P0 FMUL.FTZ R23, R9, 0.69314718246459960938 ;  /* 0x3f31721809170820 */ /* 0x000fe20000410000 */
[C---:B----4-:R-:W-:Y:S02]  /*b4e0*/  IMAD R5, R31.reuse, R22, RZ ;  /* 0x000000161f057224 */ /* 0x050fe400078e02ff */
[----:B------:R-:W-:Y:S01]  /*b4f0*/  SEL R14, R14, RZ, !P2 ;  /* 0x000000ff0e0e7207 */ /* 0x000fe20005000000 */
[----:B------:R-:W-:Y:S02]  /*b500*/  IMAD R11, R31, -0x40, R224 ;  /* 0xffffffc01f0b7824 */ /* 0x000fe400078e02e0 */
[----:B--2---:R-:W-:Y:S01]  /*b510*/  @P0 FFMA.FTZ R12, R132, R13, R23 ;  /* 0x0000000d840c0223 */ /* 0x004fe20000010017 */
[----:B------:R-:W-:Y:S02]  /*b520*/  IMAD.SHL.U32 R5, R5, 0x40, RZ ;  /* 0x0000004005057824 */ /* 0x000fe400078e00ff */
[----:B-----5:R-:W-:Y:S01]  /*b530*/  IMAD R21, R7, R28, R14 ;  /* 0x0000001c07157224 */ /* 0x020fe200078e020e */
[----:B------:R-:W-:Y:S01]  /*b540*/  ISETP.GE.AND P3, PT, R8, R11, PT ;  /* 0x0000000b0800720c */ /* 0x000fe20003f66270 */
[----:B------:R-:W-:Y:S01]  /*b550*/  @P4 FMUL.FTZ R8, R10, 0.69314718246459960938 ;  /* 0x3f3172180a084820 */ /* 0x000fe20000410000 */
[----:B------:R-:W-:Y:S01]  /*b560*/  SHF.R.S32.HI R9, RZ, 0x1f, R5 ;  /* 0x0000001fff097819 */ /* 0x000fe20000011405 */
[----:B------:R-:W-:Y:S01]  /*b570*/  IMAD.SHL.U32 R13, R2, 0x8, RZ ;  /* 0x00000008020d7824 */ /* 0x000fe200078e00ff */
[--C-:B------:R-:W-:Y:S01]  /*b580*/  IADD3 R10, P5, P2, R5, R24, R21.reuse ;  /* 0x00000018050a7210 */ /* 0x100fe20007abe015 */
[----:B-1----:R-:W-:Y:S01]  /*b590*/  @P4 FFMA.FTZ R0, R133, R4, R8 ;  /* 0x0000000485004223 */ /* 0x002fe20000010008 */
[----:B------:R-:W-:-:S02]  /*b5a0*/  SHF.R.S32.HI R24, RZ, 0x1f, R21 ;  /* 0x0000001fff187819 */ /* 0x000fc40000011415 */
[----:B------:R-:W-:Y:S02]  /*b5b0*/  ISETP.GE.AND P1, PT, R26, R11, PT ;  /* 0x0000000b1a00720c */ /* 0x000fe40003f26270 */
[----:B------:R-:W-:Y:S01]  /*b5c0*/  IADD3.X R24, R9, R25, R24, P5, P2 ;  /* 0x0000001909187210 */ /* 0x000fe20002fe4418 */
[----:B------:R-:W-:Y:S10]  /*b5d0*/  @P6 BRA `(.L_x_1083) ;  /* 0x0000000000486947 */ /* 0x000ff40003800000 */
        /* <DEDUP_REMOVED lines=18> */
.L_x_1083:
[----:B------:R-:W-:Y:S05]  /*b700*/  BSYNC B0 ;  /* 0x0000000000007941 */ /* 0x000fea0003800000 */
.L_x_1082:
[----:B-1----:R-:W-:Y:S01]  /*b710*/  SHF.R.S32.HI R0, RZ, 0x1f, R13 ;  /* 0x0000001fff007819 */ /* 0x002fe2000001140d */
[----:B------:R-:W-:Y:S01]  /*b720*/  ULDC.64 UR4, c[0x0][0x2a0] ;  /* 0x0000a80000047ab9 */ /* 0x000fe20000000a00 */
[----:B------:R-:W-:Y:S01]  /*b730*/  IADD3 R20, P0, R13, R20, RZ ;  /* 0x000000140d147210 */ /* 0x000fe20007f1e0ff */
[----:B------:R-:W-:Y:S01]  /*b740*/  BSSY B0, `(.L_x_1084) ;  /* 0x0000022000007945 */ /* 0x000fe20003800000 */
[----:B------:R-:W-:Y:S02]  /*b750*/  SHF.R.S32.HI R2, RZ, 0x1f, R7 ;  /* 0x0000001fff027819 */ /* 0x000fe40000011407 */
[----:B------:R-:W-:Y:S01]  /*b760*/  LEA.HI.SX32 R6, R6, 0x20, 0x1d ;  /* 0x0000002006067811 */ /* 0x000fe200078feaff */
[----:B------:R-:W-:Y:S01]  /*b770*/  IMAD.X R21, R0, 0x1, R15, P0 ;  /* 0x0000000100157824 */ /* 0x000fe200000e060f */
[----:B------:R-:W-:Y:S01]  /*b780*/  SHF.R.S32.HI R14, RZ, 0x3, R3 ;  /* 0x00000003ff0e7819 */ /* 0x000fe20000011403 */
[----:B------:R-:W-:Y:S01]  /*b790*/  IMAD R2, R2, UR4, RZ ;  /* 0x0000000402027c24 */ /* 0x000fe2000f8e02ff */
[----:B------:R-:W-:-:S02]  /*b7a0*/  ISETP.GE.AND P2, PT, R6, R11, PT ;  /* 0x0000000b0600720c */ /* 0x000fc40003f46270 */
[----:B------:R1:W2:Y:S01]  /*b7b0*/  LDS.128 R8, [R221+0x2000] ;  /* 0x00200000dd087984 */ /* 0x0002a20000000c00 */
[C---:B------:R-:W-:Y:S01]  /*b7c0*/  IMAD R25, R7.reuse, UR5, R2 ;  /* 0x0000000507197c24 */ /* 0x040fe2000f8e0202 */
[----:B------:R-:W-:Y:S01]  /*b7d0*/  SHF.R.S32.HI R15, RZ, 0x1f, R14 ;  /* 0x0000001fff0f7819 */ /* 0x000fe2000001140e */
[----:B------:R-:W-:Y:S02]  /*b7e0*/  IMAD.WIDE.U32 R2, R7, UR4, R20 ;  /* 0x0000000407027c25 */ /* 0x000fe4000f8e0014 */
[----:B------:R1:W3:Y:S02]  /*b7f0*/  LDS.128 R20, [R221] ;  /* 0x00000000dd147984 */ /* 0x0002e40000000c00 */
[----:B------:R-:W-:Y:S02]  /*b800*/  VIADD R0, R14, 0x30 ;  /* 0x000000300e007836 */ /* 0x000fe40000000000 */
[----:B------:R1:W4:Y:S01]  /*b810*/  LDS.128 R4, [R221+0x4000] ;  /* 0x00400000dd047984 */ /* 0x0003220000000c00 */
[----:B------:R-:W-:-:S02]  /*b820*/  IMAD.WIDE R14, R220, 0x40, R14 ;  /* 0x00000040dc0e7825 */ /* 0x000fc400078e020e */
[----:B------:R-:W-:Y:S02]  /*b830*/  ISETP.GE.AND P0, PT, R0, R207, PT ;  /* 0x000000cf0000720c */ /* 0x000fe40003f06270 */
[----:B------:R-:W-:Y:S01]  /*b840*/  IMAD.IADD R25, R3, 0x1, R25 ;  /* 0x0000000103197824 */ /* 0x000fe200078e0219 */
        /* <DEDUP_REMOVED lines=17> */
.L_x_1085:
[----:B------:R-:W-:Y:S05]  /*b960*/  BSYNC B0 ;  /* 0x0000000000007941 */ /* 0x000fea0003800000 */
.L_x_1084:
        /* <DEDUP_REMOVED lines=24> */
.L_x_1087:
[----:B------:R-:W-:Y:S05]  /*baf0*/  BSYNC B0 ;  /* 0x0000000000007941 */ /* 0x000fea0003800000 */
.L_x_1086:
        /* <DEDUP_REMOVED lines=24> */
.L_x_1089:
[----:B------:R-:W-:Y:S05]  /*bc80*/  BSYNC B0 ;  /* 0x0000000000007941 */ /* 0x000fea0003800000 */
.L_x_1088:
        /* <DEDUP_REMOVED lines=23> */
.L_x_1046:
        /* <DEDUP_REMOVED lines=64> */
.L_x_1091:
[----:B------:R-:W-:Y:S05]  /*c200*/  BSYNC B0 ;  /* 0x0000000000007941 */ /* 0x000fea0003800000 */
.L_x_1090:
        /* <DEDUP_REMOVED lines=24> */
.L_x_1093:
[----:B------:R-:W-:Y:S05]  /*c390*/  BSYNC B0 ;  /* 0x0000000000007941 */ /* 0x000fea0003800000 */
.L_x_1092:
        /* <DEDUP_REMOVED lines=29> */
.L_x_1095:
[----:B------:R-:W-:Y:S05]  /*c570*/  BSYNC B0 ;  /* 0x0000000000007941 */ /* 0x000fea0003800000 */
.L_x_1094:
        /* <DEDUP_REMOVED lines=15> */
[----:B------:R-:W-:Y:S01]  /*c670*/  IMAD.MOV.U32 R19, RZ, RZ, R21 ;  /* 0x000000ffff137224 */ /* 0x000fe200078e0015 */
[----:B------:R-:W-:Y:S02]  /*c680*/  ULDC UR6, c[0x0][0x2d0] ;  /* 0x0000b40000067ab9 */ /* 0x000fe40000000800 */
        /* <DEDUP_REMOVED lines=14> */
.L_x_1097:
[----:B------:R-:W-:Y:S05]  /*c770*/  BSYNC B0 ;  /* 0x0000000000007941 */ /* 0x000fea0003800000 */
.L_x_1096:
        /* <DEDUP_REMOVED lines=16> */
.L_x_1099:
[----:B------:R-:W-:Y:S05]  /*c880*/  BSYNC B0 ;  /* 0x0000000000007941 */ /* 0x000fea0003800000 */
.L_x_1098:
        /* <DEDUP_REMOVED lines=10> */
.L_x_1101:
[----:B------:R-:W-:Y:S05]  /*c930*/  BSYNC B0 ;  /* 0x0000000000007941 */ /* 0x000fea0003800000 */
.L_x_1100:
        /* <DEDUP_REMOVED lines=10> */
.L_x_1103:
[----:B------:R-:W-:Y:S05]  /*c9e0*/  BSYNC B0 ;  /* 0x0000000000007941 */ /* 0x000fea0003800000 */
.L_x_1102:
        /* <DEDUP_REMOVED lines=10> */
.L_x_1104:
        /* <DEDUP_REMOVED lines=15> */
.L_x_1528:


//--------------------- .text._ZN5flash16flash_fwd_kernelI23Flash_fwd_kernel_traitsILi192ELi64ELi64ELi4ELb0ELb0EN7cutlass10bfloat16_tE19Flash_kernel_traitsILi192ELi64ELi64ELi4ES3_EELb1ELb0ELb1ELb0ELb0ELb1ELb0ELb0EEEvNS_16Flash_fwd_paramsE --------------------------
	.section	.text._ZN5flash16flash_fwd_kernelI23Flash_fwd_kernel_traitsILi192ELi64ELi64ELi4ELb0ELb0EN7cutlass10bfloat16_tE19Flash_kernel_traitsILi192ELi64ELi64ELi4ES3_EELb1ELb0ELb1ELb0ELb0ELb1ELb0ELb0EEEvNS_16Flash_fwd_paramsE,"ax",@progbits
	.align	128
        .global         _ZN5flash16flash_fwd_kernelI23Flash_fwd_kernel_traitsILi192ELi64ELi64ELi4ELb0ELb0EN7cutlass10bfloat16_tE19Flash_kernel_traitsILi192ELi64ELi64ELi4ES3_EELb1ELb0ELb1ELb0ELb0ELb1ELb0ELb0EEEvNS_16Flash_fwd_paramsE
        .type           _ZN5flash16flash_fwd_kernelI23Flash_fwd_kernel_traitsILi192ELi64ELi64ELi4ELb0ELb0EN7cutlass10bfloat16_tE19Flash_kernel_traitsILi192ELi64ELi64ELi4ES3_EELb1ELb0ELb1ELb0ELb0ELb1ELb0ELb0EEEvNS_16Flash_fwd_paramsE,@function
        .size           _ZN5flash16flash_fwd_kernelI23Flash_fwd_kernel_traitsILi192ELi64ELi64ELi4ELb0ELb0EN7cutlass10bfloat16_tE19Flash_kernel_traitsILi192ELi64ELi64ELi4ES3_EELb1ELb0ELb1ELb0ELb0ELb1ELb0ELb0EEEvNS_16Flash_fwd_paramsE,(.L_x_1529 - _ZN5flash16flash_fwd_kernelI23Flash_fwd_kernel_traitsILi192ELi64ELi64ELi4ELb0ELb0EN7cutlass10bfloat16_tE19Flash_kernel_traitsILi192ELi64ELi64ELi4ES3_EELb1ELb0ELb1ELb0ELb0ELb1ELb0ELb0EEEvNS_16Flash_fwd_paramsE)
        .other          _ZN5flash16flash_fwd_kernelI23Flash_fwd_kernel_traitsILi192ELi64ELi64ELi4ELb0ELb0EN7cutlass10bfloat16_tE19Flash_kernel_traitsILi192ELi64ELi64ELi4ES3_EELb1ELb0ELb1ELb0ELb0ELb1ELb0ELb0EEEvNS_16Flash_fwd_paramsE,@"STO_CUDA_ENTRY STV_DEFAULT"
_ZN5flash16flash_fwd_kernelI23Flash_fwd_kernel_traitsILi192ELi64ELi64ELi4ELb0ELb0EN7cutlass10bfloat16_tE19Flash_kernel_traitsILi192ELi64ELi64ELi4ES3_EELb1ELb0ELb1ELb0ELb0ELb1ELb0ELb0EEEvNS_16Flash_fwd_paramsE:
.text._ZN5flash16flash_fwd_kernelI23Flash_fwd_kernel_traitsILi192ELi64ELi64ELi4ELb0ELb0EN7cutlass10bfloat16_tE19Flash_kernel_traitsILi192ELi64ELi64ELi4ES3_EELb1ELb0ELb1ELb0ELb0ELb1ELb0ELb0EEEvNS_16Flash_fwd_paramsE:
        /* <DEDUP_REMOVED lines=8> */
[----:B------:R-:W2:Y:S01]  /*0080*/  LDC R202, c[0x0][0x3a8] ;  /* 0x0000ea00ffca7b82 */ /* 0x000ea20000000800 */
[----:B------:R-:W3:Y:S01]  /*0090*/  S2R R2, SR_TID.X ;  /* 0x0000000000027919 */ /* 0x000ee20000002100 */
[----:B------:R-:W-:Y:S01]  /*00a0*/  ULDC.64 UR8, c[0x0][0x2f0] ;  /* 0x0000bc0000087ab9 */ /* 0x000fe20000000a00 */
[----:B------:R-:W-:-:S05]  /*00b0*/  ULDC.64 UR6, c[0x0][0x300] ;  /* 0x0000c00000067ab9 */ /* 0x000fca0000000a00 */
[----:B------:R-:W4:Y:S01]  /*00c0*/  @P2 LDG.E.64 R6, desc[UR28][R6.64] ;  /* 0x0000001c06062981 */ /* 0x000f22000c1e1b00 */
[----:B------:R-:W-:Y:S01]  /*00d0*/  S2UR UR24, SR_CTAID.X ;  /* 0x00000000001879c3 */ /* 0x000fe20000002500 */
[----:B-1----:R-:W-:-:S07]  /*00e0*/  @P2 IMAD.MOV.U32 R203, RZ, RZ, R3 ;  /* 0x000000ffffcb2224 */ /* 0x002fce00078e0003 */
[----:B------:R-:W1:Y:S01]  /*00f0*/  S2UR UR17, SR_CTAID.Y ;  /* 0x00000000001179c3 */ /* 0x000e620000002600 */
[----:B--2---:R-:W2:Y:S07]  /*0100*/  @P2 LDG.E.64 R4, desc[UR28][R202.64] ;  /* 0x0000001cca042981 */ /* 0x004eae000c1e1b00 */
[----:B------:R-:W5:Y:S01]  /*0110*/  S2UR UR4, SR_CTAID.Z ;  /* 0x00000000000479c3 */ /* 0x000f620000002700 */
[----:B------:R-:W-:Y:S02]  /*0120*/  UISETP.NE.U32.AND UP2, UPT, UR8, URZ, UPT ;  /* 0x0000003f0800728c */ /* 0x000fe4000bf45070 */
[----:B------:R-:W-:-:S02]  /*0130*/  UISETP.NE.U32.AND UP1, UPT, UR6, URZ, UPT ;  /* 0x0000003f0600728c */ /* 0x000fc4000bf25070 */
[----:B------:R-:W-:Y:S02]  /*0140*/  UISETP.NE.AND.EX UP2, UPT, UR9, URZ, UPT, UP2 ;  /* 0x0000003f0900728c */ /* 0x000fe4000bf45320 */
[----:B------:R-:W-:Y:S01]  /*0150*/  UISETP.NE.AND.EX UP1, UPT, UR7, URZ, UPT, UP1 ;  /* 0x0000003f0700728c */ /* 0x000fe2000bf25310 */
[----:B------:R-:W2:Y:S01]  /*0160*/  @P2 LDC R0, c[0x0][0x3b0] ;  /* 0x0000ec00ff002b82 */ /* 0x000ea20000000800 */
[----:B------:R-:W-:Y:S01]  /*0170*/  ULDC.64 UR8, c[0x0][0x2f0] ;  /* 0x0000bc0000087ab9 */ /* 0x000fe20000000a00 */
[----:B------:R-:W-:Y:S01]  /*0180*/  ULDC.64 UR6, c[0x0][0x2f8] ;  /* 0x0000be0000067ab9 */ /* 0x000fe20000000a00 */
[----:B------:R-:W-:Y:S01]  /*0190*/  PLOP3.LUT P0, PT, PT, PT, UP2, 0x80, 0x0 ;  /* 0x000000000000781c */ /* 0x000fe20003f0f028 */
[----:B------:R-:W-:Y:S02]  /*01a0*/  UISETP.EQ.U32.AND UP0, UPT, UR6, URZ, UPT ;  /* 0x0000003f0600728c */ /* 0x000fe4000bf02070 */
[----:B-1----:R-:W-:-:S04]  /*01b0*/  UIMAD.WIDE UR8, UR17, 0x4, UR8 ;  /* 0x00000004110878a5 */ /* 0x002fc8000f8e0208 */
[----:B------:R-:W-:Y:S02]  /*01c0*/  @UP1 ULDC.64 UR10, c[0x0][0x300] ;  /* 0x0000c000000a1ab9 */ /* 0x000fe40000000a00 */
[----:B------:R-:W-:Y:S01]  /*01d0*/  @UP1 UIMAD.WIDE UR10, UR17, 0x4, UR10 ;  /* 0x00000004110a18a5 */ /* 0x000fe2000f8e020a */
[----:B------:R-:W-:Y:S01]  /*01e0*/  IMAD.U32 R14, RZ, RZ, UR8 ;  /* 0x00000008ff0e7e24 */ /* 0x000fe2000f8e00ff */
[----:B-----5:R-:W-:Y:S01]  /*01f0*/  ULOP3.LUT UR5, UR4, UR24, UR17, 0xfe, !UPT ;  /* 0x0000001804057292 */ /* 0x020fe2000f8efe11 */
[----:B------:R-:W-:Y:S01]  /*0200*/  IMAD.U32 R15, RZ, RZ, UR9 ;  /* 0x00000009ff0f7e24 */ /* 0x000fe2000f8e00ff */
[----:B------:R-:W-:-:S04]  /*0210*/  ULDC.64 UR8, c[0x0][0x2f8] ;  /* 0x0000be0000087ab9 */ /* 0x000fc80000000a00 */
[----:B---3--:R-:W-:Y:S01]  /*0220*/  LOP3.LUT P3, RZ, R2, UR5, RZ, 0xfc, !PT ;  /* 0x0000000502ff7c12 */ /* 0x008fe2000f86fcff */
[----:B------:R-:W-:Y:S02]  /*0230*/  ULDC.U8 UR5, c[0x0][0x3c2] ;  /* 0x0000f08000057ab9 */ /* 0x000fe40000000000 */
[----:B------:R-:W-:Y:S02]  /*0240*/  UISETP.NE.AND UP3, UPT, UR5, URZ, UPT ;  /* 0x0000003f0500728c */ /* 0x000fe4000bf65270 */
[----:B------:R-:W-:Y:S02]  /*0250*/  UIMAD.WIDE UR8, UR17, 0x4, UR8 ;  /* 0x00000004110878a5 */ /* 0x000fe4000f8e0208 */
[----:B------:R-:W-:Y:S01]  /*0260*/  UISETP.EQ.OR.EX UP0, UPT, UR7, URZ, !UP3, UP0 ;  /* 0x0000003f0700728c */ /* 0x000fe2000df02700 */
[----:B------:R-:W-:Y:S01]  /*0270*/  SHF.R.S32.HI R21, RZ, 0x1f, R2 ;  /* 0x0000001fff157819 */ /* 0x000fe20000011402 */
[----:B------:R-:W-:Y:S01]  /*0280*/  UMOV UR23, 0xffffffff ;  /* 0xffffffff00177882 */ /* 0x000fe20000000000 */
[----:B------:R-:W-:-:S03]  /*0290*/  ULDC UR5, c[0x0][0x270] ;  /* 0x00009c0000057ab9 */ /* 0x000fc60000000800 */
[----:B------:R-:W1:Y:S01]  /*02a0*/  @!P3 LDC.64 R10, c[0x0][0x3b8] ;  /* 0x0000ee00ff0abb82 */ /* 0x000e620000000a00 */
[----:B----4-:R-:W-:Y:S02]  /*02b0*/  @P2 R2UR UR30, R6 ;  /* 0x00000000061e22ca */ /* 0x010fe400000e0000 */
[----:B------:R-:W-:-:S11]  /*02c0*/  @P2 R2UR UR31, R7 ;  /* 0x00000000071f22ca */ /* 0x000fd600000e0000 */
[----:B------:R-:W-:Y:S02]  /*02d0*/  IMAD.U32 R12, RZ, RZ, UR30 ;  /* 0x0000001eff0c7e24 */ /* 0x000fe4000f8e00ff */
[----:B------:R-:W-:Y:S01]  /*02e0*/  IMAD.U32 R13, RZ, RZ, UR31 ;  /* 0x0000001fff0d7e24 */ /* 0x000fe2000f8e00ff */
[----:B--2---:R-:W-:-:S04]  /*02f0*/  @P2 IADD3 R202, P1, R4, R0, RZ ;  /* 0x0000000004ca2210 */ /* 0x004fc80007f3e0ff */
[----:B-1----:R1:W-:Y:S01]  /*0300*/  @!P3 STG.E.64 desc[UR28][R10.64], R12 ;  /* 0x0000000c0a00b986 */ /* 0x0023e2000c101b1c */
[----:B------:R-:W-:Y:S01]  /*0310*/  @P2 IMAD.X R3, RZ, RZ, R5, P1 ;  /* 0x000000ffff032224 */ /* 0x000fe200008e0605 */
[----:B------:R-:W-:Y:S01]  /*0320*/  PLOP3.LUT P2, PT, PT, PT, UP0, 0x80, 0x0 ;  /* 0x000000000000781c */ /* 0x000fe20003f4f008 */
[----:B------:R-:W-:Y:S01]  /*0330*/  IMAD.U32 R4, RZ, RZ, UR8 ;  /* 0x00000008ff047e24 */ /* 0x000fe2000f8e00ff */
[----:B------:R-:W-:Y:S01]  /*0340*/  PLOP3.LUT P1, PT, PT, PT, UP1, 0x80, 0x0 ;  /* 0x000000000000781c */ /* 0x000fe20003f2f018 */
[----:B------:R-:W-:Y:S02]  /*0350*/  @!P3 IMAD.MOV.U32 R203, RZ, RZ, R3 ;  /* 0x000000ffffcbb224 */ /* 0x000fe400078e0003 */
[----:B------:R-:W-:-:S03]  /*0360*/  IMAD.U32 R5, RZ, RZ, UR9 ;  /* 0x00000009ff057e24 */ /* 0x000fc6000f8e00ff */
[----:B------:R2:W-:Y:S04]  /*0370*/  @!P3 STG.E.64 desc[UR28][R10.64+0x8], R202 ;  /* 0x000008ca0a00b986 */ /* 0x0005e8000c101b1c */
[----:B------:R-:W3:Y:S04]  /*0380*/  @P0 LDG.E R8, desc[UR28][R14.64] ;  /* 0x0000001c0e080981 */ /* 0x000ee8000c1e1900 */
[----:B------:R-:W4:Y:S04]  /*0390*/  @P0 LDG.E R7, desc[UR28][R14.64+0x4] ;  /* 0x0000041c0e070981 */ /* 0x000f28000c1e1900 */
[----:B------:R-:W5:Y:S01]  /*03a0*/  @!P2 LDG.E R0, desc[UR28][R4.64] ;  /* 0x0000001c0400a981 */ /* 0x000f62000c1e1900 */
[----:B-1----:R-:W-:-:S02]  /*03b0*/  IMAD.U32 R12, RZ, RZ, UR10 ;  /* 0x0000000aff0c7e24 */ /* 0x002fc4000f8e00ff */
[----:B------:R-:W-:-:S05]  /*03c0*/  IMAD.U32 R13, RZ, RZ, UR11 ;  /* 0x0000000bff0d7e24 */ /* 0x000fca000f8e00ff */
[----:B------:R-:W2:Y:S01]  /*03d0*/  @P1 LDG.E R6, desc[UR28][R12.64] ;  /* 0x0000001c0c061981 */ /* 0x000ea2000c1e1900 */
[----:B------:R-:W-:Y:S01]  /*03e0*/  LEA.HI R81, R21, R2, RZ, 0x5 ;  /* 0x0000000215517211 */ /* 0x000fe200078f28ff */
[----:B------:R-:W-:Y:S01]  /*03f0*/  UIMAD UR8, UR17, UR5, UR4 ;  /* 0x00000005110872a4 */ /* 0x000fe2000f8e0204 */
[----:B------:R-:W-:Y:S01]  /*0400*/  UMOV UR10, 0xffffffff ;  /* 0xffffffff000a7882 */ /* 0x000fe20000000000 */
[----:B------:R-:W-:Y:S01]  /*0410*/  UMOV UR18, URZ ;  /* 0x0000003f00127c82 */ /* 0x000fe20008000000 */
[----:B---3--:R-:W-:Y:S02]  /*0420*/  @P0 R2UR UR23, R8 ;  /* 0x00000000081702ca */ /* 0x008fe400000e0000 */
[----:B----4-:R-:W-:Y:S02]  /*0430*/  @P0 R2UR UR25, R7 ;  /* 0x00000000071902ca */ /* 0x010fe400000e0000 */
[----:B------:R-:W-:Y:S02]  /*0440*/  ISETP.NE.U32.AND P0, PT, RZ, UR6, PT ;  /* 0x00000006ff007c0c */ /* 0x000fe4000bf05070 */
[----:B------:R-:W-:-:S02]  /*0450*/  LOP3.LUT R7, R81, 0xffffffe0, RZ, 0xc0, !PT ;  /* 0xffffffe051077812 */ /* 0x000fc400078ec0ff */
[----:B-----5:R-:W-:Y:S02]  /*0460*/  @!P2 R2UR UR10, R0 ;  /* 0x00000000000aa2ca */ /* 0x020fe400000e0000 */
[----:B------:R-:W-:Y:S01]  /*0470*/  ISETP.NE.AND.EX P2, PT, RZ, UR7, PT, P0 ;  /* 0x00000007ff007c0c */ /* 0x000fe2000bf45300 */
[----:B------:R-:W-:Y:S01]  /*0480*/  USHF.L.U32 UR6, UR8, 0x5, URZ ;  /* 0x0000000508067899 */ /* 0x000fe2000800063f */
[----:B------:R-:W-:-:S03]  /*0490*/  IMAD.IADD R80, R2, 0x1, -R7 ;  /* 0x0000000102507824 */ /* 0x000fc600078e0a07 */
[----:B------:R-:W-:Y:S02]  /*04a0*/  @UP2 UIADD3 UR25, UR25, -UR23, URZ ;  /* 0x8000001719192290 */ /* 0x000fe4000fffe03f */
[----:B------:R-:W-:Y:S01]  /*04b0*/  USHF.R.S32.HI UR7, URZ, 0x1f, UR6 ;  /* 0x0000001f3f077899 */ /* 0x000fe20008011406 */
[----:B--2---:R-:W-:Y:S02]  /*04c0*/  @P1 R2UR UR18, R6 ;  /* 0x00000000061212ca */ /* 0x004fe400000e0000 */
        /* <DEDUP_REMOVED lines=12> */
.L_x_1105:
[----:B------:R-:W-:Y:S01]  /*0590*/  ULDC UR8, c[0x0][0x2c8] ;  /* 0x0000b20000087ab9 */ /* 0x000fe20000000800 */
.L_x_1106:
        /* <DEDUP_REMOVED lines=47> */
[----:B------:R-:W-:Y:S01]  /*0890*/  UIADD3 UR25, -UR14, UR25, URZ ;  /* 0x000000190e197290 */ /* 0x000fe2000fffe13f */
[----:B------:R-:W-:Y:S01]  /*08a0*/  LOP3.LUT P3, RZ, R2, 0x7, RZ, 0xc0, !PT ;  /* 0x0000000702ff7812 */ /* 0x000fe2000786c0ff */
[----:B------:R-:W-:Y:S01]  /*08b0*/  UISETP.NE.AND UP2, UPT, UR10, URZ, UPT ;  /* 0x0000003f0a00728c */ /* 0x000fe2000bf45270 */
[----:B------:R-:W-:Y:S01]  /*08c0*/  LOP3.LUT R3, R12, 0x1ffffff8, RZ, 0xc0, !PT ;  /* 0x1ffffff80c037812 */ /* 0x000fe200078ec0ff */
[----:B------:R-:W-:Y:S01]  /*08d0*/  IMAD.U32 R11, RZ, RZ, UR24 ;  /* 0x00000018ff0b7e24 */ /* 0x000fe2000f8e00ff */
[----:B------:R-:W-:Y:S01]  /*08e0*/  SHF.R.S32.HI R12, RZ, 0x3, R12 ;  /* 0x00000003ff0c7819 */ /* 0x000fe2000001140c */
[----:B------:R-:W-:Y:S02]  /*08f0*/  BSSY B0, `(.L_x_1108) ;  /* 0x000004a000007945 */ /* 0x000fe40003800000 */
[----:B------:R-:W-:Y:S01]  /*0900*/  @!UP1 USHF.R.S32.HI UR11, URZ, 0x1f, UR17 ;  /* 0x0000001f3f0b9899 */ /* 0x000fe20008011411 */
[----:B------:R-:W-:Y:S01]  /*0910*/  IMAD.IADD R0, R2, 0x1, -R3 ;  /* 0x0000000102007824 */ /* 0x000fe200078e0a03 */
[----:B------:R-:W-:Y:S01]  /*0920*/  @UP1 ULDC.64 UR8, c[0x0][0x298] ;  /* 0x0000a60000081ab9 */ /* 0x000fe20000000a00 */
[----:B------:R-:W-:Y:S01]  /*0930*/  @!UP1 ULDC.64 UR6, c[0x0][0x290] ;  /* 0x0000a40000069ab9 */ /* 0x000fe20000000a00 */
[----:B------:R-:W-:Y:S01]  /*0940*/  @UP1 UIMAD.WIDE.U32 UR12, UR23, UR8, URZ ;  /* 0x00000008170c12a5 */ /* 0x000fe2000f8e003f */
[----:B------:R-:W-:Y:S01]  /*0950*/  IMAD.SHL.U32 R0, R0, 0x8, RZ ;  /* 0x0000000800007824 */ /* 0x000fe200078e00ff */
[----:B------:R-:W-:Y:S01]  /*0960*/  @!UP1 UIMAD UR8, UR11, UR6, URZ ;  /* 0x000000060b0892a4 */ /* 0x000fe2000f8e023f */
[C---:B------:R-:W-:Y:S01]  /*0970*/  ISETP.GE.AND P4, PT, R12.reuse, UR25, PT ;  /* 0x000000190c007c0c */ /* 0x040fe2000bf86270 */
[----:B------:R-:W-:Y:S01]  /*0980*/  @!UP1 UIMAD.WIDE.U32 UR18, UR17, UR6, URZ ;  /* 0x00000006111292a5 */ /* 0x000fe2000f8e003f */
[--C-:B------:R-:W-:Y:S01]  /*0990*/  SHF.R.S32.HI R13, RZ, 0x1f, R12.reuse ;  /* 0x0000001fff0d7819 */ /* 0x100fe2000001140c */
[----:B------:R-:W-:Y:S01]  /*09a0*/  ULDC.U8 UR11, c[0x0][0x3d8] ;  /* 0x0000f600000b7ab9 */ /* 0x000fe20000000000 */
[----:B------:R-:W-:Y:S01]  /*09b0*/  @!UP1 UIMAD UR8, UR17, UR7, UR8 ;  /* 0x00000007110892a4 */ /* 0x000fe2000f8e0208 */
[C---:B------:R-:W-:Y:S01]  /*09c0*/  VIADD R2, R12.reuse, 0x30 ;  /* 0x000000300c027836 */ /* 0x040fe20000000000 */
[----:B------:R-:W-:Y:S01]  /*09d0*/  UISETP.NE.AND UP3, UPT, UR11, URZ, UPT ;  /* 0x0000003f0b00728c */ /* 0x000fe2000bf65270 */
[----:B------:R-:W-:Y:S01]  /*09e0*/  ISETP.GE.OR P6, PT, R12, UR25, P3 ;  /* 0x000000190c007c0c */ /* 0x000fe20009fc6670 */
[----:B------:R-:W-:Y:S01]  /*09f0*/  UISETP.NE.AND UP0, UPT, UR11, URZ, !UP2 ;  /* 0x0000003f0b00728c */ /* 0x000fe2000d705270 */
[----:B------:R-:W-:Y:S01]  /*0a00*/  IMAD.WIDE R10, R11, 0x40, R12 ;  /* 0x000000400b0a7825 */ /* 0x000fe200078e020c */
[----:B------:R-:W-:Y:S01]  /*0a10*/  UISETP.EQ.AND UP3, UPT, UR10, URZ, UP3 ;  /* 0x0000003f0a00728c */ /* 0x000fe20009f62270 */
[----:B------:R-:W-:Y:S01]  /*0a20*/  ISETP.GE.AND P1, PT, R2, UR25, PT ;  /* 0x0000001902007c0c */ /* 0x000fe2000bf26270 */
[----:B------:R-:W-:-:S02]  /*0a30*/  @UP1 UIMAD UR9, UR23, UR9, UR13 ;  /* 0x00000009170912a4 */ /* 0x000fc4000f8e020d */
[----:B------:R-:W-:Y:S01]  /*0a40*/  @!UP1 UIADD3 UR9, UR19, UR8, URZ ;  /* 0x0000000813099290 */ /* 0x000fe2000fffe03f */
[----:B------:R-:W-:Y:S01]  /*0a50*/  @!UP1 UMOV UR12, UR18 ;  /* 0x00000012000c9c82 */ /* 0x000fe20008000000 */
[----:B------:R-:W-:Y:S01]  /*0a60*/  @UP2 ULDC.64 UR6, c[0x0][0x2c0] ;  /* 0x0000b00000062ab9 */ /* 0x000fe20000000a00 */
[C---:B------:R-:W-:Y:S01]  /*0a70*/  IADD3 R4, P0, R0.reuse, UR12, RZ ;  /* 0x0000000c00047c10 */ /* 0x040fe2000ff1e0ff */
[----:B------:R-:W-:Y:S02]  /*0a80*/  USHF.R.S32.HI UR13, URZ, 0x1f, UR4 ;  /* 0x0000001f3f0d7899 */ /* 0x000fe40008011404 */
[----:B------:R-:W-:Y:S01]  /*0a90*/  @UP2 UIMAD UR15, UR7, UR6, URZ ;  /* 0x00000006070f22a4 */ /* 0x000fe2000f8e023f */
[----:B------:R-:W-:Y:S01]  /*0aa0*/  LEA.HI.X.SX32 R5, R0, UR9, 0x1, P0 ;  /* 0x0000000900057c11 */ /* 0x000fe200080f0eff */
[----:B------:R-:W-:Y:S01]  /*0ab0*/  @!UP2 ULDC UR8, c[0x0][0x2c4] ;  /* 0x0000b1000008aab9 */ /* 0x000fe20000000800 */
[----:B------:R-:W-:Y:S01]  /*0ac0*/  ULDC.64 UR6, c[0x0][0x2a0] ;  /* 0x0000a80000067ab9 */ /* 0x000fe20000000a00 */
[----:B------:R-:W-:Y:S01]  /*0ad0*/  @UP0 ULDC UR8, c[0x0][0x2e4] ;  /* 0x0000b90000080ab9 */ /* 0x000fe20000000800 */
[----:B------:R-:W-:Y:S01]  /*0ae0*/  @UP2 UMOV UR9, 0x1 ;  /* 0x0000000100092882 */ /* 0x000fe20000000000 */
[----:B------:R-:W-:Y:S01]  /*0af0*/  UIMAD UR13, UR13, UR6, URZ ;  /* 0x000000060d0d72a4 */ /* 0x000fe2000f8e023f */
[----:B------:R-:W-:Y:S01]  /*0b00*/  IMAD.U32 R6, RZ, RZ, UR6 ;  /* 0x00000006ff067e24 */ /* 0x000fe2000f8e00ff */
[----:B------:R-:W-:Y:S01]  /*0b10*/  @!UP2 UIMAD UR9, UR8, UR5, URZ ;  /* 0x000000050809a2a4 */ /* 0x000fe2000f8e023f */
[----:B------:R-:W-:Y:S01]  /*0b20*/  @UP3 ULDC UR6, c[0x0][0x2c4] ;  /* 0x0000b10000063ab9 */ /* 0x000fe20000000800 */
[----:B------:R-:W-:Y:S01]  /*0b30*/  @UP2 ULDC UR10, c[0x0][0x2c0] ;  /* 0x0000b000000a2ab9 */ /* 0x000fe20000000800 */
[----:B------:R-:W-:Y:S01]  /*0b40*/  @UP3 UIMAD UR6, UR17, UR6, URZ ;  /* 0x00000006110632a4 */ /* 0x000fe2000f8e023f */
[----:B------:R-:W-:Y:S01]  /*0b50*/  IMAD.WIDE.U32 R6, R6, UR4, R4 ;  /* 0x0000000406067c25 */ /* 0x000fe2000f8e0004 */
[----:B------:R-:W-:-:S02]  /*0b60*/  UIMAD UR9, UR17, UR9, URZ ;  /* 0x00000009110972a4 */ /* 0x000fc4000f8e023f */
[----:B------:R-:W-:Y:S01]  /*0b70*/  @UP3 USEL UR6, UR6, UR23, !UP1 ;  /* 0x0000001706063287 */ /* 0x000fe2000c800000 */
[C---:B------:R-:W-:Y:S01]  /*0b80*/  VIADD R5, R12.reuse, 0x10 ;  /* 0x000000100c057836 */ /* 0x040fe20000000000 */
[----:B------:R-:W-:Y:S01]  /*0b90*/  USEL UR9, UR9, URZ, !UP3 ;  /* 0x0000003f09097287 */ /* 0x000fe2000d800000 */
[----:B------:R-:W-:Y:S01]  /*0ba0*/  VIADD R4, R12, 0x20 ;  /* 0x000000200c047836 */ /* 0x000fe20000000000 */
        /* <DEDUP_REMOVED lines=8> */
[----:B------:R-:W-:Y:S01]  /*0c30*/  @!UP3 UMOV UR12, URZ ;  /* 0x0000003f000cbc82 */ /* 0x000fe20008000000 */
[----:B------:R-:W-:Y:S01]  /*0c40*/  @!UP3 UMOV UR13, URZ ;  /* 0x0000003f000dbc82 */ /* 0x000fe20008000000 */
[----:B------:R-:W-:Y:S01]  /*0c50*/  @UP3 UMOV UR12, UR6 ;  /* 0x00000006000c3c82 */ /* 0x000fe20008000000 */
[----:B------:R-:W-:Y:S01]  /*0c60*/  @UP3 USHF.R.S32.HI UR13, URZ, 0x1f, UR6 ;  /* 0x0000001f3f0d3899 */ /* 0x000fe20008011406 */
[----:B------:R-:W-:Y:S01]  /*0c70*/  VIADD R9, R7, UR7 ;  /* 0x0000000707097c36 */ /* 0x000fe20008000000 */
[----:B------:R-:W-:-:S02]  /*0c80*/  USHF.R.S32.HI UR4, URZ, 0x1f, UR14 ;  /* 0x0000001f3f047899 */ /* 0x000fc4000801140e */
        /* <DEDUP_REMOVED lines=16> */
.L_x_1109:
[----:B------:R-:W-:Y:S05]  /*0d90*/  BSYNC B0 ;  /* 0x0000000000007941 */ /* 0x000fea0003800000 */
.L_x_1108:
        /* <DEDUP_REMOVED lines=19> */
.L_x_1111:
[----:B------:R-:W-:Y:S05]  /*0ed0*/  BSYNC B0 ;  /* 0x0000000000007941 */ /* 0x000fea0003800000 */
.L_x_1110:
        /* <DEDUP_REMOVED lines=17> */
.L_x_1113:
[----:B------:R-:W-:Y:S05]  /*0ff0*/  BSYNC B0 ;  /* 0x0000000000007941 */ /* 0x000fea0003800000 */
.L_x_1112:
        /* <DEDUP_REMOVED lines=16> */
.L_x_1115:
[----:B------:R-:W-:Y:S05]  /*1100*/  BSYNC B0 ;  /* 0x0000000000007941 */ /* 0x000fea0003800000 */
.L_x_1114:
        /* <DEDUP_REMOVED lines=10> */
.L_x_1117:
[----:B------:R-:W-:Y:S05]  /*11b0*/  BSYNC B0 ;  /* 0x0000000000007941 */ /* 0x000fea0003800000 */
.L_x_1116:
        /* <DEDUP_REMOVED lines=10> */
.L_x_1119:
[----:B------:R-:W-:Y:S05]  /*1260*/  BSYNC B0 ;  /* 0x0000000000007941 */ /* 0x000fea0003800000 */
.L_x_1118:
        /* <DEDUP_REMOVED lines=10> */
.L_x_1121:
[----:B------:R-:W-:Y:S05]  /*1310*/  BSYNC B0 ;  /* 0x0000000000007941 */ /* 0x000fea0003800000 */
.L_x_1120:
        /* <DEDUP_REMOVED lines=10> */
.L_x_1107:
[----:B------:R-:W1:Y:S01]  /*13c0*/  LDC R7, c[0x0][0x278] ;  /* 0x00009e00ff077b82 */ /* 0x000e620000000800 */
[----:B------:R-:W2:Y:S01]  /*13d0*/  S2R R11, SR_CTAID.Z ;  /* 0x00000000000b7919 */ /* 0x000ea20000002700 */
[----:B------:R-:W-:Y:S01]  /*13e0*/  IMAD.MOV.U32 R4, RZ, RZ, RZ ;  /* 0x000000ffff047224 */ /* 0x000fe200078e00ff */
[----:B------:R-:W-:Y:S01]  /*13f0*/  UISETP.NE.AND UP0, UPT, UR23, -0x1, UPT ;  /* 0xffffffff1700788c */ /* 0x000fe2000bf05270 */
[----:B------:R-:W-:Y:S01]  /*1400*/  IMAD.U32 R29, RZ, RZ, UR24 ;  /* 0x00000018ff1d7e24 */ /* 0x000fe2000f8e00ff */
[----:B------:R-:W-:Y:S02]  /*1410*/  UIADD3 UR5, -UR14, UR25, URZ ;  /* 0x000000190e057290 */ /* 0x000fe4000fffe13f */
[----:B------:R-:W-:-:S04]  /*1420*/  UIADD3 UR32, UR33, -0x1, URZ ;  /* 0xffffffff21207890 */ /* 0x000fc8000fffe03f */
[----:B------:R-:W-:-:S03]  /*1430*/  UIMAD UR16, UR32, -0x40, UR15 ;  /* 0xffffffc0201078a4 */ /* 0x000fc6000f8e020f */
[----:B------:R-:W-:Y:S01]  /*1440*/  @UP0 ULDC.64 UR6, c[0x0][0x240] ;  /* 0x0000900000060ab9 */ /* 0x000fe20000000a00 */
[----:B------:R-:W-:Y:S02]  /*1450*/  @!UP0 USHF.R.S32.HI UR9, URZ, 0x1f, UR17 ;  /* 0x0000001f3f098899 */ /* 0x000fe40008011411 */
[----:B------:R-:W-:-:S04]  /*1460*/  @UP0 UIMAD.WIDE.U32 UR20, UR23, UR6, URZ ;  /* 0x00000006171402a5 */ /* 0x000fc8000f8e003f */
        /* <DEDUP_REMOVED lines=8> */
[----:B------:R-:W-:-:S02]  /*14f0*/  USHF.R.S32.HI UR9, URZ, 0x1f, UR4 ;  /* 0x0000001f3f097899 */ /* 0x000fc40008011404 */
[----:B------:R-:W-:Y:S01]  /*1500*/  @!UP0 UIADD3 UR8, UR27, UR7, URZ ;  /* 0x000000071b088290 */ /* 0x000fe2000fffe03f */
[----:B------:R-:W-:Y:S02]  /*1510*/  @!UP0 UMOV UR20, UR26 ;  /* 0x0000001a00148c82 */ /* 0x000fe40008000000 */
[----:B------:R-:W-:Y:S01]  /*1520*/  ULDC.64 UR6, c[0x0][0x258] ;  /* 0x0000960000067ab9 */ /* 0x000fe20000000a00 */
[----:B------:R-:W-:Y:S01]  /*1530*/  UISETP.NE.AND UP0, UPT, UR10, -0x1, UPT ;  /* 0xffffffff0a00788c */ /* 0x000fe2000bf05270 */
[----:B------:R-:W-:Y:S01]  /*1540*/  IMAD.U32 R22, RZ, RZ, UR6 ;  /* 0x00000006ff167e24 */ /* 0x000fe2000f8e00ff */
[----:B------:R-:W-:Y:S01]  /*1550*/  UIMAD UR9, UR9, UR6, URZ ;  /* 0x00000006090972a4 */ /* 0x000fe2000f8e023f */
[----:B-1----:R-:W1:Y:S02]  /*1560*/  MUFU.RCP R8, R9 ;  /* 0x0000000900087308 */ /* 0x002e640000001000 */
[----:B------:R-:W-:Y:S01]  /*1570*/  UMOV UR6, 0x400 ;  /* 0x0000040000067882 */ /* 0x000fe20000000000 */
[----:B------:R-:W-:-:S05]  /*1580*/  UIMAD UR7, UR4, UR7, UR9 ;  /* 0x00000007040772a4 */ /* 0x000fca000f8e0209 */
[----:B------:R-:W-:Y:S02]  /*1590*/  @UP0 UIADD3 UR21, UR18, UR10, URZ ;  /* 0x0000000a12150290 */ /* 0x000fe4000fffe03f */
[----:B------:R-:W-:Y:S01]  /*15a0*/  @UP0 UIADD3 UR10, UR18, UR10, URZ ;  /* 0x0000000a120a0290 */ /* 0x000fe2000fffe03f */
[----:B-1----:R-:W-:-:S04]  /*15b0*/  VIADD R8, R8, 0xffffffe ;  /* 0x0ffffffe08087836 */ /* 0x002fc80000000000 */
[----:B------:R-:W1:Y:S02]  /*15c0*/  F2I.FTZ.U32.TRUNC.NTZ R5, R8 ;  /* 0x0000000800057305 */ /* 0x000e64000021f000 */
[----:B-1----:R-:W-:-:S04]  /*15d0*/  IMAD.MOV R0, RZ, RZ, -R5 ;  /* 0x000000ffff007224 */ /* 0x002fc800078e0a05 */
[----:B------:R-:W-:-:S04]  /*15e0*/  IMAD R3, R0, R10, RZ ;  /* 0x0000000a00037224 */ /* 0x000fc800078e02ff */
[----:B------:R-:W-:Y:S01]  /*15f0*/  IMAD.HI.U32 R4, R5, R3, R4 ;  /* 0x0000000305047227 */ /* 0x000fe200078e0004 */
[----:B------:R-:W-:-:S04]  /*1600*/  LEA.HI R5, R21, R2, RZ, 0x3 ;  /* 0x0000000215057211 */ /* 0x000fc800078f18ff */
[----:B------:R-:W-:Y:S01]  /*1610*/  SHF.R.S32.HI R16, RZ, 0x3, R5 ;  /* 0x00000003ff107819 */ /* 0x000fe20000011405 */
[----:B------:R-:W-:Y:S01]  /*1620*/  IMAD.HI.U32 R15, R4, R11, RZ ;  /* 0x0000000b040f7227 */ /* 0x000fe200078e00ff */
[----:B------:R-:W-:Y:S02]  /*1630*/  LOP3.LUT R5, R5, 0xfffffff8, RZ, 0xc0, !PT ;  /* 0xfffffff805057812 */ /* 0x000fe400078ec0ff */
[C---:B------:R-:W-:Y:S01]  /*1640*/  ISETP.GE.AND P1, PT, R16.reuse, UR5, PT ;  /* 0x0000000510007c0c */ /* 0x040fe2000bf26270 */
[C---:B------:R-:W-:Y:S01]  /*1650*/  VIADD R0, R16.reuse, 0x10 ;  /* 0x0000001010007836 */ /* 0x040fe20000000000 */
[--C-:B------:R-:W-:Y:S01]  /*1660*/  SHF.R.S32.HI R17, RZ, 0x1f, R16.reuse ;  /* 0x0000001fff117819 */ /* 0x100fe20000011410 */
[C---:B------:R-:W-:Y:S02]  /*1670*/  IMAD.SHL.U32 R3, R16.reuse, 0x40, RZ ;  /* 0x0000004010037824 */ /* 0x040fe400078e00ff */
[----:B------:R-:W-:Y:S01]  /*1680*/  VIADD R14, R16, 0x20 ;  /* 0x00000020100e7836 */ /* 0x000fe20000000000 */
[C---:B------:R-:W-:Y:S01]  /*1690*/  ISETP.GE.AND P4, PT, R0.reuse, UR5, PT ;  /* 0x0000000500007c0c */ /* 0x040fe2000bf86270 */
[----:B------:R-:W-:Y:S01]  /*16a0*/  IMAD.WIDE R28, R29, 0x40, R16 ;  /* 0x000000401d1c7825 */ /* 0x000fe200078e0210 */
[----:B------:R-:W-:-:S02]  /*16b0*/  ISETP.GE.AND P6, PT, R0, UR16, PT ;  /* 0x0000001000007c0c */ /* 0x000fc4000bfc6270 */
[----:B------:R-:W-:Y:S01]  /*16c0*/  ISETP.GE.AND P5, PT, R0, UR16, PT ;  /* 0x0000001000007c0c */ /* 0x000fe2000bfa6270 */
[----:B------:R-:W-:Y:S01]  /*16d0*/  IMAD.MOV R0, RZ, RZ, -R15 ;  /* 0x000000ffff007224 */ /* 0x000fe200078e0a0f */
[----:B------:R-:W-:-:S03]  /*16e0*/  LOP3.LUT R3, R3, 0x1c0, RZ, 0xc0, !PT ;  /* 0x000001c003037812 */ /* 0x000fc600078ec0ff */
[----:B------:R-:W-:Y:S02]  /*16f0*/  IMAD R11, R10, R0, R11 ;  /* 0x000000000a0b7224 */ /* 0x000fe400078e020b */
[----:B------:R-:W-:Y:S02]  /*1700*/  IMAD.IADD R0, R2, 0x1, -R5 ;  /* 0x0000000102007824 */ /* 0x000fe400078e0a05 */
[----:B------:R-:W1:Y:S01]  /*1710*/  @!P1 LDC.64 R4, c[0x0][0x240] ;  /* 0x00009000ff049b82 */ /* 0x000e620000000a00 */
[----:B------:R-:W-:Y:S01]  /*1720*/  ISETP.GT.U32.AND P2, PT, R10, R11, PT ;  /* 0x0000000b0a00720c */ /* 0x000fe20003f44070 */
[----:B------:R-:W-:Y:S01]  /*1730*/  IMAD.SHL.U32 R18, R0, 0x8, RZ ;  /* 0x0000000800127824 */ /* 0x000fe200078e00ff */
[----:B------:R-:W2:Y:S04]  /*1740*/  @!P4 S2R R20, SR_CgaCtaId ;  /* 0x000000000014c919 */ /* 0x000ea80000008800 */
[----:B------:R-:W-:-:S02]  /*1750*/  LOP3.LUT R8, R3, 0x38, R18, 0xf8, !PT ;  /* 0x0000003803087812 */ /* 0x000fc400078ef812 */
[----:B------:R-:W-:Y:S02]  /*1760*/  SHF.R.U32.HI R3, RZ, 0x3, R3 ;  /* 0x00000003ff037819 */ /* 0x000fe40000011603 */
[----:B------:R-:W-:Y:S02]  /*1770*/  SHF.R.S32.HI R19, RZ, 0x1f, R18 ;  /* 0x0000001fff137819 */ /* 0x000fe40000011412 */
[----:B------:R-:W-:Y:S01]  /*1780*/  IADD3 R12, P0, R18, UR20, RZ ;  /* 0x00000014120c7c10 */ /* 0x000fe2000ff1e0ff */
[----:B------:R-:W-:Y:S01]  /*1790*/  @!P2 IMAD.IADD R11, R11, 0x1, -R10 ;  /* 0x000000010b0ba824 */ /* 0x000fe200078e0a0a */
[----:B------:R-:W-:Y:S01]  /*17a0*/  LOP3.LUT R3, R8, R3, RZ, 0x3c, !PT ;  /* 0x0000000308037212 */ /* 0x000fe200078e3cff */
[----:B------:R-:W-:Y:S01]  /*17b0*/  @!P2 VIADD R15, R15, 0x1 ;  /* 0x000000010f0fa836 */ /* 0x000fe20000000000 */
[----:B------:R-:W-:Y:S01]  /*17c0*/  IADD3.X R13, R19, UR8, RZ, P0, !PT ;  /* 0x00000008130d7c10 */ /* 0x000fe200087fe4ff */
[----:B------:R-:W3:Y:S01]  /*17d0*/  @!P1 LDC.64 R8, c[0x0][0x210] ;  /* 0x00008400ff089b82 */ /* 0x000ee20000000a00 */
[----:B------:R-:W-:Y:S01]  /*17e0*/  ISETP.GE.U32.AND P3, PT, R11, R10, PT ;  /* 0x0000000a0b00720c */ /* 0x000fe20003f66070 */
[----:B------:R-:W-:Y:S01]  /*17f0*/  @UP0 ULDC.64 UR8, c[0x0][0x248] ;  /* 0x0000920000080ab9 */ /* 0x000fe20000000a00 */
[----:B------:R-:W-:Y:S01]  /*1800*/  LOP3.LUT R11, R7, UR4, RZ, 0x3c, !PT ;  /* 0x00000004070b7c12 */ /* 0x000fe2000f8e3cff */
[----:B------:R-:W-:Y:S01]  /*1810*/  IMAD.WIDE.U32 R22, R22, UR4, R12 ;  /* 0x0000000416167c25 */ /* 0x000fe2000f8e000c */
[----:B------:R-:W-:Y:S01]  /*1820*/  LEA.HI R12, R21, R2, RZ, 0x6 ;  /* 0x00000002150c7211 */ /* 0x000fe200078f30ff */
[----:B------:R-:W-:Y:S01]  /*1830*/  @UP0 UIMAD.WIDE.U32 UR26, UR21, UR8, URZ ;  /* 0x00000008151a02a5 */ /* 0x000fe2000f8e003f */
[----:B------:R-:W-:Y:S01]  /*1840*/  ISETP.GE.AND P0, PT, R11, RZ, PT ;  /* 0x000000ff0b00720c */ /* 0x000fe20003f06270 */
[----:B------:R-:W4:Y:S01]  /*1850*/  S2UR UR4, SR_CgaCtaId ;  /* 0x00000000000479c3 */ /* 0x000f220000008800 */
[----:B-1----:R-:W-:Y:S01]  /*1860*/  @!P1 IMAD R10, R29, R4, RZ ;  /* 0x000000041d0a9224 */ /* 0x002fe200078e02ff */
[----:B------:R-:W-:Y:S01]  /*1870*/  ISETP.NE.AND P2, PT, R7, RZ, PT ;  /* 0x000000ff0700720c */ /* 0x000fe20003f45270 */
[----:B------:R-:W-:Y:S01]  /*1880*/  VIADD R25, R23, UR7 ;  /* 0x0000000717197c36 */ /* 0x000fe20008000000 */
[----:B------:R-:W-:Y:S01]  /*1890*/  @!P4 MOV R11, 0x400 ;  /* 0x00000400000bc802 */ /* 0x000fe20000000f00 */
[----:B------:R-:W-:Y:S01]  /*18a0*/  @!P1 IMAD.MOV.U32 R24, RZ, RZ, R22 ;  /* 0x000000ffff189224 */ /* 0x000fe200078e0016 */
[----:B------:R-:W-:Y:S01]  /*18b0*/  @UP0 UIMAD UR21, UR21, UR9, URZ ;  /* 0x00000009151502a4 */ /* 0x000fe2000f8e023f */
[----:B------:R-:W-:-:S02]  /*18c0*/  @!P1 IMAD R10, R28, R5, R10 ;  /* 0x000000051c0a9224 */ /* 0x000fc400078e020a */
[----:B------:R-:W-:Y:S01]  /*18d0*/  @!P1 IMAD.WIDE.U32 R26, R28, R4, R24 ;  /* 0x000000041c1a9225 */ /* 0x000fe200078e0018 */
[----:B--2---:R-:W-:Y:S01]  /*18e0*/  @!P4 LEA R20, R20, R11, 0x18 ;  /* 0x0000000b1414c211 */ /* 0x004fe200078ec0ff */
[----:B------:R-:W1:Y:S01]  /*18f0*/  @!P4 LDC.64 R4, c[0x0][0x240] ;  /* 0x00009000ff04cb82 */ /* 0x000e620000000a00 */
[----:B------:R-:W-:Y:S01]  /*1900*/  @UP0 UIADD3 UR21, UR27, UR21, URZ ;  /* 0x000000151b150290 */ /* 0x000fe2000fffe03f */
[----:B------:R-:W-:Y:S02]  /*1910*/  IMAD.SHL.U32 R12, R12, 0x8, RZ ;  /* 0x000000080c0c7824 */ /* 0x000fe400078e00ff */
[----:B------:R-:W-:Y:S01]  /*1920*/  @P3 VIADD R15, R15, 0x1 ;  /* 0x000000010f0f3836 */ /* 0x000fe20000000000 */
[----:B------:R-:W-:Y:S01]  /*1930*/  ISETP.GE.AND P3, PT, R14, UR5, PT ;  /* 0x000000050e007c0c */ /* 0x000fe2000bf66270 */
[----:B------:R-:W-:Y:S01]  /*1940*/  @!P1 IMAD.IADD R10, R27, 0x1, R10 ;  /* 0x000000011b0a9824 */ /* 0x000fe200078e020a */
[----:B------:R-:W-:Y:S01]  /*1950*/  LOP3.LUT R3, R3, 0xfffffe00, R12, 0xf8, !PT ;  /* 0xfffffe0003037812 */ /* 0x000fe200078ef80c */
[----:B------:R-:W-:Y:S01]  /*1960*/  @!P0 IMAD.MOV R15, RZ, RZ, -R15 ;  /* 0x000000ffff0f8224 */ /* 0x000fe200078e0a0f */
[----:B------:R-:W2:Y:S01]  /*1970*/  @!P4 LDC.64 R12, c[0x0][0x210] ;  /* 0x00008400ff0ccb82 */ /* 0x000ea20000000a00 */
[----:B---3--:R-:W-:Y:S01]  /*1980*/  @!P1 LEA R30, P0, R26, R8, 0x1 ;  /* 0x000000081a1e9211 */ /* 0x008fe200078008ff */
[----:B------:R-:W-:Y:S01]  /*1990*/  @!P4 IMAD.MOV.U32 R36, RZ, RZ, R22 ;  /* 0x000000ffff24c224 */ /* 0x000fe200078e0016 */
[----:B------:R-:W-:Y:S01]  /*19a0*/  @!P2 LOP3.LUT R15, RZ, R7, RZ, 0x33, !PT ;  /* 0x00000007ff0fa212 */ /* 0x000fe200078e33ff */
[----:B------:R-:W-:Y:S01]  /*19b0*/  VIADD R7, R16, 0x30 ;  /* 0x0000003010077836 */ /* 0x000fe20000000000 */
[----:B------:R-:W-:Y:S01]  /*19c0*/  @!P1 LEA.HI.X R31, R26, R9, R10, 0x1, P0 ;  /* 0x000000091a1f9211 */ /* 0x000fe200000f0c0a */
[----:B----4-:R-:W-:Y:S01]  /*19d0*/  ULEA UR4, UR4, UR6, 0x18 ;  /* 0x0000000604047291 */ /* 0x010fe2000f8ec03f */
[----:B------:R-:W-:Y:S01]  /*19e0*/  @!P4 IADD3 R8, P0, R28, 0x10, RZ ;  /* 0x000000101c08c810 */ /* 0x000fe20007f1e0ff */
[----:B------:R-:W-:Y:S01]  /*19f0*/  @!P4 IMAD.MOV.U32 R37, RZ, RZ, R25 ;  /* 0x000000ffff25c224 */ /* 0x000fe200078e0019 */
[----:B------:R-:W-:Y:S01]  /*1a00*/  ISETP.GE.AND P2, PT, R7, UR5, PT ;  /* 0x0000000507007c0c */ /* 0x000fe2000bf46270 */
[----:B------:R-:W3:Y:S01]  /*1a10*/  @!P3 S2R R27, SR_CgaCtaId ;  /* 0x00000000001bb919 */ /* 0x000ee20000008800 */
[----:B------:R-:W4:Y:S01]  /*1a20*/  @!P3 LDC.64 R10, c[0x0][0x240] ;  /* 0x00009000ff0abb82 */ /* 0x000f220000000a00 */
[----:B------:R-:W-:Y:S01]  /*1a30*/  @!P4 IMAD.X R9, RZ, RZ, R29, P0 ;  /* 0x000000ffff09c224 */ /* 0x000fe200000e061d */
[----:B------:R-:W-:Y:S01]  /*1a40*/  LEA R199, R3, UR4, 0x1 ;  /* 0x0000000403c77c11 */ /* 0x000fe2000f8e08ff */
[----:B------:R-:W-:Y:S01]  /*1a50*/  @UP0 ULDC.64 UR6, c[0x0][0x250] ;  /* 0x0000940000060ab9 */ /* 0x000fe20000000a00 */
[----:B-1----:R-:W-:Y:S01]  /*1a60*/  @!P4 IMAD.WIDE.U32 R36, R8, R4, R36 ;  /* 0x000000040824c225 */ /* 0x002fe200078e0024 */
[----:B------:R-:W-:-:S02]  /*1a70*/  @UP0 UIMAD.WIDE.U32 UR34, UR10, UR6, URZ ;  /* 0x000000060a2202a5 */ /* 0x000fc4000f8e003f */
[----:B------:R-:W-:Y:S01]  /*1a80*/  @!PT LDS RZ, [RZ] ;  /* 0x00000000fffff984 */ /* 0x000fe20000000800 */
[----:B------:R-:W-:Y:S01]  /*1a90*/  @!PT LDS RZ, [RZ] ;  /* 0x00000000fffff984 */ /* 0x000fe20000000800 */
[----:B------:R-:W-:Y:S01]  /*1aa0*/  @!PT LDS RZ, [RZ] ;  /* 0x00000000fffff984 */ /* 0x000fe20000000800 */
[----:B------:R-:W-:Y:S01]  /*1ab0*/  @!P1 LDGSTS.E.BYPASS.LTC128B.128 [R199], desc[UR28][R30.64] ;  /* 0x000000001ec79fae */ /* 0x000fe2000b901d5c */
[----:B------:R-:W-:Y:S01]  /*1ac0*/  @!P4 IMAD R9, R9, R4, RZ ;  /* 0x000000040909c224 */ /* 0x000fe200078e02ff */
[----:B------:R-:W-:Y:S02]  /*1ad0*/  @UP0 UIMAD UR10, UR10, UR7, URZ ;  /* 0x000000070a0a02a4 */ /* 0x000fe4000f8e023f */
[----:B------:R-:W-:Y:S01]  /*1ae0*/  @!P1 LDGSTS.E.BYPASS.LTC128B.128 [R199+0x2000], desc[UR28][R30.64+0x80] ;  /* 0x020000801ec79fae */ /* 0x000fe2000b901d5c */
[----:B------:R-:W-:Y:S01]  /*1af0*/  @!P4 IMAD R32, R8, R5, R9 ;  /* 0x000000050820c224 */ /* 0x000fe200078e0209 */
[----:B------:R-:W-:Y:S01]  /*1b00*/  @UP0 UIADD3 UR19, UR35, UR10, URZ ;  /* 0x0000000a23130290 */ /* 0x000fe2000fffe03f */
[----:B------:R-:W1:Y:S01]  /*1b10*/  @!P3 LDC.64 R8, c[0x0][0x210] ;  /* 0x00008400ff08bb82 */ /* 0x000e620000000a00 */
[----:B------:R5:W-:Y:S01]  /*1b20*/  @!P1 LDGSTS.E.BYPASS.LTC128B.128 [R199+0x4000], desc[UR28][R30.64+0x100] ;  /* 0x040001001ec79fae */ /* 0x000be2000b901d5c */
[----:B------:R-:W-:Y:S01]  /*1b30*/  @!P4 IMAD.IADD R32, R37, 0x1, R32 ;  /* 0x000000012520c824 */ /* 0x000fe200078e0220 */
[C---:B--2---:R-:W-:Y:S01]  /*1b40*/  @!P4 LEA R34, P1, R36.reuse, R12, 0x1 ;  /* 0x0000000c2422c211 */ /* 0x044fe200078208ff */
[----:B------:R-:W-:Y:S01]  /*1b50*/  @UP0 UMOV UR20, UR34 ;  /* 0x0000002200140c82 */ /* 0x000fe20008000000 */
[----:B------:R-:W2:Y:S02]  /*1b60*/  @!P2 S2R R26, SR_CgaCtaId ;  /* 0x00000000001aa919 */ /* 0x000ea40000008800 */
[----:B------:R-:W-:Y:S01]  /*1b70*/  @!P4 LEA.HI.X R35, R36, R13, R32, 0x1, P1 ;  /* 0x0000000d2423c211 */ /* 0x000fe200008f0c20 */
[----:B------:R-:W1:Y:S01]  /*1b80*/  @!P2 LDC.64 R4, c[0x0][0x240] ;  /* 0x00009000ff04ab82 */ /* 0x000e620000000a00 */
[----:B------:R-:W-:-:S02]  /*1b90*/  @!P3 MOV R32, 0x400 ;  /* 0x000004000020b802 */ /* 0x000fc40000000f00 */
[C---:B------:R-:W-:Y:S02]  /*1ba0*/  @!P2 IADD3 R12, P1, R28.reuse, 0x30, RZ ;  /* 0x000000301c0ca810 */ /* 0x040fe40007f3e0ff */
[----:B-----5:R-:W-:Y:S02]  /*1bb0*/  @!P3 IADD3 R30, P0, R28, 0x20, RZ ;  /* 0x000000201c1eb810 */ /* 0x020fe40007f1e0ff */
[----:B---3--:R-:W-:-:S03]  /*1bc0*/  @!P3 LEA R28, R27, R32, 0x18 ;  /* 0x000000201b1cb211 */ /* 0x008fc600078ec0ff */
[--C-:B------:R-:W-:Y:S01]  /*1bd0*/  @!P3 IMAD.X R13, RZ, RZ, R29.reuse, P0 ;  /* 0x000000ffff0db224 */ /* 0x100fe200000e061d */
[----:B------:R-:W-:Y:S01]  /*1be0*/  PLOP3.LUT P0, PT, PT, PT, UP0, 0x80, 0x0 ;  /* 0x000000000000781c */ /* 0x000fe20003f0f008 */
[----:B------:R-:W-:Y:S02]  /*1bf0*/  @!P2 IMAD.X R29, RZ, RZ, R29, P1 ;  /* 0x000000ffff1da224 */ /* 0x000fe400008e061d */
[----:B----4-:R-:W-:-:S04]  /*1c00*/  @!P3 IMAD R13, R13, R10, RZ ;  /* 0x0000000a0d0db224 */ /* 0x010fc800078e02ff */
[----:B------:R-:W-:-:S06]  /*1c10*/  @!P3 IMAD R27, R30, R11, R13 ;  /* 0x0000000b1e1bb224 */ /* 0x000fcc00078e020d */
[----:B--2---:R-:W-:Y:S05]  /*1c20*/  @P0 BRA `(.L_x_1122) ;  /* 0x0000000000340947 */ /* 0x004fea0003800000 */
        /* <DEDUP_REMOVED lines=13> */
.L_x_1122:
        /* <DEDUP_REMOVED lines=14> */
.L_x_1123:
[----:B------:R-:W-:Y:S01]  /*1de0*/  @!P3 IMAD.MOV.U32 R23, RZ, RZ, R25 ;  /* 0x000000ffff17b224 */ /* 0x000fe200078e0019 */
[----:B------:R-:W-:Y:S01]  /*1df0*/  ULDC.64 UR10, c[0x0][0x260] ;  /* 0x00009800000a7ab9 */ /* 0x000fe20000000a00 */
[----:B------:R-:W-:Y:S01]  /*1e00*/  IMAD R13, R17, UR8, RZ ;  /* 0x00000008110d7c24 */ /* 0x000fe2000f8e02ff */
[----:B------:R-:W-:Y:S01]  /*1e10*/  USHF.L.U64.HI UR18, UR8, 0x6, UR9 ;  /* 0x0000000608127899 */ /* 0x000fe20008010209 */
[----:B------:R-:W-:Y:S01]  /*1e20*/  @!P3 IMAD.WIDE.U32 R30, R30, R10, R22 ;  /* 0x0000000a1e1eb225 */ /* 0x000fe200078e0016 */
[----:B------:R-:W-:Y:S01]  /*1e30*/  @!P2 MOV R23, 0x400 ;  /* 0x000004000017a802 */ /* 0x000fe20000000f00 */
[----:B------:R-:W2:Y:S01]  /*1e40*/  @!P2 LDC.64 R10, c[0x0][0x210] ;  /* 0x00008400ff0aab82 */ /* 0x000ea20000000a00 */
[----:B------:R-:W-:Y:S01]  /*1e50*/  USHF.R.S32.HI UR17, URZ, 0x1f, UR32 ;  /* 0x0000001f3f117899 */ /* 0x000fe20008011420 */
[----:B------:R-:W-:Y:S01]  /*1e60*/  IMAD.WIDE.U32 R32, R16, UR8, R18 ;  /* 0x0000000810207c25 */ /* 0x000fe2000f8e0012 */
[----:B------:R-:W-:Y:S01]  /*1e70*/  @!P2 LEA R26, R26, R23, 0x18 ;  /* 0x000000171a1aa211 */ /* 0x000fe200078ec0ff */
[----:B------:R-:W-:Y:S01]  /*1e80*/  UIADD3 UR13, UR15, -UR13, -UR25 ;  /* 0x8000000d0f0d7290 */ /* 0x000fe2000fffe819 */
[----:B------:R-:W-:Y:S01]  /*1e90*/  SHF.R.S32.HI R81, RZ, 0x5, R81 ;  /* 0x00000005ff517819 */ /* 0x000fe20000011451 */
[----:B------:R-:W-:Y:S01]  /*1ea0*/  IMAD R13, R16, UR9, R13 ;  /* 0x00000009100d7c24 */ /* 0x000fe2000f8e020d */
[----:B------:R-:W-:Y:S01]  /*1eb0*/  IADD3 R200, P0, R32, UR26, RZ ;  /* 0x0000001a20c87c10 */ /* 0x000fe2000ff1e0ff */
[----:B------:R-:W-:Y:S01]  /*1ec0*/  @!P2 IMAD.MOV.U32 R36, RZ, RZ, R22 ;  /* 0x000000ffff24a224 */ /* 0x000fe200078e0016 */
[----:B-1----:R-:W-:Y:S01]  /*1ed0*/  @!P3 LEA R32, P1, R30, R8, 0x1 ;  /* 0x000000081e20b211 */ /* 0x002fe200078208ff */
[----:B------:R-:W-:Y:S01]  /*1ee0*/  @!P2 IMAD.MOV.U32 R37, RZ, RZ, R25 ;  /* 0x000000ffff25a224 */ /* 0x000fe200078e0019 */
[----:B------:R-:W-:Y:S01]  /*1ef0*/  IADD3.X R201, R33, UR21, R13, P0, !PT ;  /* 0x0000001521c97c10 */ /* 0x000fe200087fe40d */
[-C--:B------:R-:W-:Y:S01]  /*1f00*/  @!P2 IMAD R29, R29, R4.reuse, RZ ;  /* 0x000000041d1da224 */ /* 0x080fe200078e02ff */
[----:B------:R-:W-:Y:S01]  /*1f10*/  ISETP.GE.AND P0, PT, R16, UR16, PT ;  /* 0x0000001010007c0c */ /* 0x000fe2000bf06270 */
[----:B------:R-:W-:Y:S01]  /*1f20*/  @!P3 IMAD.IADD R24, R31, 0x1, R27 ;  /* 0x000000011f18b824 */ /* 0x000fe200078e021b */
[----:B------:R-:W-:Y:S01]  /*1f30*/  USHF.L.U32 UR21, UR8, 0x6, URZ ;  /* 0x0000000608157899 */ /* 0x000fe2000800063f */
[C---:B------:R-:W-:Y:S01]  /*1f40*/  @!P2 IMAD R5, R12.reuse, R5, R29 ;  /* 0x000000050c05a224 */ /* 0x040fe200078e021d */
[----:B------:R-:W-:Y:S01]  /*1f50*/  UIMAD.WIDE.U32 UR26, UR8, 0x20, URZ ;  /* 0x00000020081a78a5 */ /* 0x000fe2000f8e003f */
[----:B------:R-:W-:Y:S01]  /*1f60*/  @!P2 IMAD.WIDE.U32 R36, R12, R4, R36 ;  /* 0x000000040c24a225 */ /* 0x000fe200078e0024 */
[----:B------:R-:W-:-:S02]  /*1f70*/  @!P3 LEA.HI.X R33, R30, R9, R24, 0x1, P1 ;  /* 0x000000091e21b211 */ /* 0x000fc400008f0c18 */
[----:B------:R-:W-:Y:S01]  /*1f80*/  LEA.HI R24, R21, R2, RZ, 0x4 ;  /* 0x0000000215187211 */ /* 0x000fe200078f20ff */
[----:B------:R-:W-:Y:S01]  /*1f90*/  @!P2 IMAD.IADD R4, R37, 0x1, R5 ;  /* 0x000000012504a824 */ /* 0x000fe200078e0205 */
[----:B------:R-:W-:Y:S01]  /*1fa0*/  @!P6 MOV R21, 0x400 ;  /* 0x000004000015e802 */ /* 0x000fe20000000f00 */
[C---:B------:R-:W-:Y:S01]  /*1fb0*/  @!P4 IMAD R13, R3.reuse, 0x2, R20 ;  /* 0x00000002030dc824 */ /* 0x040fe200078e0214 */
[C---:B--2---:R-:W-:Y:S01]  /*1fc0*/  @!P2 LEA R30, P1, R36.reuse, R10, 0x1 ;  /* 0x0000000a241ea211 */ /* 0x044fe200078208ff */
[----:B------:R-:W1:Y:S01]  /*1fd0*/  @!P0 S2R R9, SR_CgaCtaId ;  /* 0x0000000000098919 */ /* 0x000e620000008800 */
[----:B------:R-:W-:Y:S01]  /*1fe0*/  SHF.R.S32.HI R10, RZ, 0x1f, R15 ;  /* 0x0000001fff0a7819 */ /* 0x000fe2000001140f */
[----:B------:R-:W-:Y:S01]  /*1ff0*/  @!P3 IMAD R23, R3, 0x2, R28 ;  /* 0x000000020317b824 */ /* 0x000fe200078e021c */
[----:B------:R-:W-:Y:S01]  /*2000*/  @!P2 LEA.HI.X R31, R36, R11, R4, 0x1, P1 ;  /* 0x0000000b241fa211 */ /* 0x000fe200008f0c04 */
[----:B------:R-:W-:Y:S01]  /*2010*/  @!PT LDS RZ, [RZ] ;  /* 0x00000000fffff984 */ /* 0x000fe20000000800 */
[----:B------:R-:W-:Y:S01]  /*2020*/  @!PT LDS RZ, [RZ] ;  /* 0x00000000fffff984 */ /* 0x000fe20000000800 */
[----:B------:R-:W-:Y:S01]  /*2030*/  @!PT LDS RZ, [RZ] ;  /* 0x00000000fffff984 */ /* 0x000fe20000000800 */
[----:B------:R-:W-:Y:S01]  /*2040*/  @!P4 LDGSTS.E.BYPASS.LTC128B.128 [R13+0x800], desc[UR28][R34.64] ;  /* 0x00800000220dcfae */ /* 0x000fe2000b901d5c */
[----:B------:R-:W2:Y:S01]  /*2050*/  @!P0 LDC.64 R4, c[0x0][0x218] ;  /* 0x00008600ff048b82 */ /* 0x000ea20000000a00 */
[----:B------:R-:W-:Y:S01]  /*2060*/  IMAD R8, R10, UR10, RZ ;  /* 0x0000000a0a087c24 */ /* 0x000fe2000f8e02ff */
[----:B------:R-:W-:Y:S01]  /*2070*/  ISETP.GE.AND P1, PT, R7, UR16, PT ;  /* 0x0000001007007c0c */ /* 0x000fe2000bf26270 */
[----:B------:R-:W-:Y:S01]  /*2080*/  @!P4 LDGSTS.E.BYPASS.LTC128B.128 [R13+0x2800], desc[UR28][R34.64+0x80] ;  /* 0x02800080220dcfae */ /* 0x000fe2000b901d5c */
[C---:B------:R-:W-:Y:S01]  /*2090*/  IMAD.WIDE.U32 R200, R15.reuse, UR10, R200 ;  /* 0x0000000a0fc87c25 */ /* 0x040fe2000f8e00c8 */
[----:B------:R-:W-:Y:S01]  /*20a0*/  UIMAD UR10, UR18, UR32, URZ ;  /* 0x00000020120a72a4 */ /* 0x000fe2000f8e023f */
[----:B------:R-:W-:Y:S01]  /*20b0*/  SHF.R.S32.HI R197, RZ, 0x4, R24 ;  /* 0x00000004ffc57819 */ /* 0x000fe20000011418 */
[----:B------:R3:W-:Y:S01]  /*20c0*/  @!P4 LDGSTS.E.BYPASS.LTC128B.128 [R13+0x4800], desc[UR28][R34.64+0x100] ;  /* 0x04800100220dcfae */ /* 0x0007e2000b901d5c */
[----:B------:R-:W-:Y:S01]  /*20d0*/  IMAD R209, R15, UR11, R8 ;  /* 0x0000000b0fd17c24 */ /* 0x000fe2000f8e0208 */
[----:B------:R-:W-:Y:S01]  /*20e0*/  UIMAD UR10, UR17, UR21, UR10 ;  /* 0x00000015110a72a4 */ /* 0x000fe2000f8e020a */
[----:B------:R-:W-:Y:S01]  /*20f0*/  IMAD.U32 R83, RZ, RZ, UR21 ;  /* 0x00000015ff537e24 */ /* 0x000fe2000f8e00ff */
[----:B------:R-:W-:Y:S01]  /*2100*/  @!P3 LDGSTS.E.BYPASS.LTC128B.128 [R23+0x1000], desc[UR28][R32.64] ;  /* 0x010000002017bfae */ /* 0x000fe2000b901d5c */
[----:B------:R-:W-:Y:S01]  /*2110*/  IMAD.IADD R209, R201, 0x1, R209 ;  /* 0x00000001c9d17824 */ /* 0x000fe200078e02d1 */
[----:B------:R-:W-:Y:S01]  /*2120*/  ISETP.GE.AND P4, PT, R14, UR16, PT ;  /* 0x000000100e007c0c */ /* 0x000fe2000bf86270 */
[----:B------:R-:W-:Y:S01]  /*2130*/  IMAD.MOV.U32 R208, RZ, RZ, R200 ;  /* 0x000000ffffd07224 */ /* 0x000fe200078e00c8 */
[----:B------:R-:W-:Y:S01]  /*2140*/  @!P3 LDGSTS.E.BYPASS.LTC128B.128 [R23+0x3000], desc[UR28][R32.64+0x80] ;  /* 0x030000802017bfae */ /* 0x000fe2000b901d5c */
[----:B------:R-:W-:Y:S01]  /*2150*/  @!P2 IMAD R11, R3, 0x2, R26 ;  /* 0x00000002030ba824 */ /* 0x000fe200078e021a */
[----:B------:R-:W-:Y:S01]  /*2160*/  @!P0 MOV R26, 0x400 ;  /* 0x00000400001a8802 */ /* 0x000fe20000000f00 */
[----:B------:R-:W-:Y:S01]  /*2170*/  IMAD.WIDE.U32 R18, R16, UR6, R18 ;  /* 0x0000000610127c25 */ /* 0x000fe2000f8e0012 */
[----:B------:R4:W-:Y:S01]  /*2180*/  @!P3 LDGSTS.E.BYPASS.LTC128B.128 [R23+0x5000], desc[UR28][R32.64+0x100] ;  /* 0x050001002017bfae */ /* 0x0009e2000b901d5c */
[----:B------:R-:W-:Y:S01]  /*2190*/  ISETP.GE.AND P3, PT, R14, UR16, PT ;  /* 0x000000100e007c0c */ /* 0x000fe2000bf66270 */
[----:B------:R-:W-:Y:S01]  /*21a0*/  VOTEU.ALL UP0, P1 ;  /* 0x00000000003f7886 */ /* 0x000fe20000800000 */
[----:B------:R-:W-:Y:S01]  /*21b0*/  IMAD.U32 R27, RZ, RZ, UR7 ;  /* 0x00000007ff1b7e24 */ /* 0x000fe2000f8e00ff */
[----:B------:R-:W5:Y:S01]  /*21c0*/  @!P6 S2R R8, SR_CgaCtaId ;  /* 0x000000000008e919 */ /* 0x000f620000008800 */
[----:B------:R-:W-:Y:S01]  /*21d0*/  IMAD.SHL.U32 R210, R2, 0x2, RZ ;  /* 0x0000000202d27824 */ /* 0x000fe200078e00ff */
[----:B------:R-:W-:Y:S01]  /*21e0*/  LEA R207, R81, UR14, 0x4 ;  /* 0x0000000e51cf7c11 */ /* 0x000fe2000f8e20ff */
[----:B------:R-:W-:Y:S01]  /*21f0*/  IMAD.U32 R204, RZ, RZ, UR15 ;  /* 0x0000000fffcc7e24 */ /* 0x000fe2000f8e00ff */
[----:B------:R-:W-:Y:S01]  /*2200*/  @!P2 LDGSTS.E.BYPASS.LTC128B.128 [R11+0x1800], desc[UR28][R30.64] ;  /* 0x018000001e0bafae */ /* 0x000fe2000b901d5c */
[----:B-1----:R-:W-:-:S02]  /*2210*/  @!P0 LEA R26, R9, R26, 0x18 ;  /* 0x0000001a091a8211 */ /* 0x002fc400078ec0ff */
[C---:B------:R-:W-:Y:S01]  /*2220*/  LOP3.LUT R9, R24.reuse, 0xfffffff0, RZ, 0xc0, !PT ;  /* 0xfffffff018097812 */ /* 0x040fe200078ec0ff */
[----:B------:R-:W1:Y:S01]  /*2230*/  @!P1 S2R R12, SR_CgaCtaId ;  /* 0x00000000000c9919 */ /* 0x000e620000008800 */
[----:B------:R-:W-:Y:S01]  /*2240*/  LEA.HI R24, R24, R197, RZ, 0x1 ;  /* 0x000000c518187211 */ /* 0x000fe200078f08ff */
[----:B------:R-:W-:Y:S01]  /*2250*/  @!P0 IMAD R25, R3, 0x2, R26 ;  /* 0x0000000203198824 */ /* 0x000fe200078e021a */
[----:B------:R-:W-:Y:S01]  /*2260*/  LOP3.LUT R210, R210, 0x6, RZ, 0xc0, !PT ;  /* 0x00000006d2d27812 */ /* 0x000fe200078ec0ff */
[----:B------:R-:W-:Y:S01]  /*2270*/  @!P2 LDGSTS.E.BYPASS.LTC128B.128 [R11+0x3800], desc[UR28][R30.64+0x80] ;  /* 0x038000801e0bafae */ /* 0x000fe2000b901d5c */
[----:B------:R-:W-:Y:S01]  /*2280*/  LOP3.LUT R24, R24, 0xfffffffe, RZ, 0xc0, !PT ;  /* 0xfffffffe18187812 */ /* 0x000fe200078ec0ff */
[----:B---3--:R-:W-:Y:S02]  /*2290*/  IMAD.U32 R13, RZ, RZ, UR8 ;  /* 0x00000008ff0d7e24 */ /* 0x008fe4000f8e00ff */
[----:B------:R3:W-:Y:S02]  /*22a0*/  @!P2 LDGSTS.E.BYPASS.LTC128B.128 [R11+0x5800], desc[UR28][R30.64+0x100] ;  /* 0x058001001e0bafae */ /* 0x0007e4000b901d5c */
[----:B------:R-:W-:Y:S01]  /*22b0*/  IMAD.IADD R197, R197, 0x1, -R24 ;  /* 0x00000001c5c57824 */ /* 0x000fe200078e0a18 */
[----:B------:R-:W1:Y:S01]  /*22c0*/  @!P3 S2R R20, SR_CgaCtaId ;  /* 0x000000000014b919 */ /* 0x000e620000008800 */
[----:B----4-:R-:W-:-:S04]  /*22d0*/  IMAD.WIDE.U32 R22, R83, UR32, R208 ;  /* 0x0000002053167c25 */ /* 0x010fc8000f8e00d0 */
[----:B------:R-:W-:Y:S01]  /*22e0*/  VIADD R23, R23, UR10 ;  /* 0x0000000a17177c36 */ /* 0x000fe20008000000 */
[----:B--2---:R-:W-:Y:S01]  /*22f0*/  @!P0 LEA R28, P2, R22, R4, 0x1 ;  /* 0x00000004161c8211 */ /* 0x004fe200078408ff */
[----:B------:R-:W-:-:S03]  /*2300*/  ULDC.64 UR10, c[0x0][0x268] ;  /* 0x00009a00000a7ab9 */ /* 0x000fc60000000a00 */
[----:B------:R-:W-:Y:S02]  /*2310*/  @!P0 LEA.HI.X R29, R22, R5, R23, 0x1, P2 ;  /* 0x00000005161d8211 */ /* 0x000fe400010f0c17 */
[----:B------:R-:W2:Y:S01]  /*2320*/  @!P6 LDC.64 R4, c[0x0][0x218] ;  /* 0x00008600ff04eb82 */ /* 0x000ea20000000a00 */
[----:B------:R-:W-:Y:S01]  /*2330*/  ISETP.GE.AND P2, PT, R7, UR16, PT ;  /* 0x0000001007007c0c */ /* 0x000fe2000bf46270 */
[----:B------:R-:W-:Y:S01]  /*2340*/  IMAD.IADD R7, R2, 0x1, -R9 ;  /* 0x0000000102077824 */ /* 0x000fe200078e0a09 */
[----:B------:R-:W-:Y:S01]  /*2350*/  @!P0 LDGSTS.E.BYPASS.LTC128B.128 [R25+0x6000], desc[UR28][R28.64] ;  /* 0x060000001c198fae */ /* 0x000fe2000b901d5c */
[----:B------:R-:W-:Y:S01]  /*2360*/  IMAD.U32 R9, RZ, RZ, UR8 ;  /* 0x00000008ff097e24 */ /* 0x000fe2000f8e00ff */
[----:B-----5:R-:W-:Y:S02]  /*2370*/  @!P6 LEA R8, R8, R21, 0x18 ;  /* 0x000000150808e211 */ /* 0x020fe400078ec0ff */
[----:B------:R-:W-:Y:S01]  /*2380*/  @!P0 LDGSTS.E.BYPASS.LTC128B.128 [R25+0x8000], desc[UR28][R28.64+0x80] ;  /* 0x080000801c198fae */ /* 0x000fe2000b901d5c */
[----:B------:R-:W-:Y:S01]  /*2390*/  SHF.R.S32.HI R14, RZ, 0x1f, R7 ;  /* 0x0000001fff0e7819 */ /* 0x000fe20000011407 */
[----:B---3--:R-:W-:-:S02]  /*23a0*/  IMAD.U32 R11, RZ, RZ, UR9 ;  /* 0x00000009ff0b7e24 */ /* 0x008fc4000f8e00ff */
[----:B------:R2:W-:Y:S01]  /*23b0*/  @!P0 LDGSTS.E.BYPASS.LTC128B.128 [R25+0xa000], desc[UR28][R28.64+0x100] ;  /* 0x0a0001001c198fae */ /* 0x0005e2000b901d5c */
[----:B------:R-:W-:Y:S02]  /*23c0*/  @!P6 LEA R9, P0, R9, R22, 0x4 ;  /* 0x000000160909e211 */ /* 0x000fe400078020ff */
[----:B------:R-:W-:Y:S02]  /*23d0*/  LEA.HI R14, R14, R7, RZ, 0x3 ;  /* 0x000000070e0e7211 */ /* 0x000fe400078f18ff */
[----:B------:R-:W-:Y:S02]  /*23e0*/  @!P6 LEA.HI.X R24, R13, R23, R11, 0x4, P0 ;  /* 0x000000170d18e211 */ /* 0x000fe400000f240b */
[----:B------:R-:W-:Y:S02]  /*23f0*/  @!P1 MOV R11, 0x400 ;  /* 0x00000400000b9802 */ /* 0x000fe40000000f00 */
[----:B------:R-:W-:Y:S02]  /*2400*/  @!P3 MOV R13, 0x400 ;  /* 0x00000400000db802 */ /* 0x000fe40000000f00 */
[----:B-1----:R-:W-:Y:S01]  /*2410*/  @!P1 LEA R12, R12, R11, 0x18 ;  /* 0x0000000b0c0c9211 */ /* 0x002fe200078ec0ff */
[----:B------:R-:W-:Y:S01]  /*2420*/  IMAD R11, R17, UR6, RZ ;  /* 0x00000006110b7c24 */ /* 0x000fe2000f8e02ff */
[----:B------:R-:W-:Y:S01]  /*2430*/  @!P3 LEA R20, R20, R13, 0x18 ;  /* 0x0000000d1414b211 */ /* 0x000fe200078ec0ff */
[----:B------:R-:W-:Y:S01]  /*2440*/  @!P6 IMAD R13, R3, 0x2, R8 ;  /* 0x00000002030de824 */ /* 0x000fe200078e0208 */
[----:B------:R-:W-:Y:S01]  /*2450*/  LOP3.LUT R26, R14, 0xfffffff8, RZ, 0xc0, !PT ;  /* 0xfffffff80e1a7812 */ /* 0x000fe200078ec0ff */
[----:B------:R-:W-:-:S04]  /*2460*/  IMAD R11, R16, UR7, R11 ;  /* 0x00000007100b7c24 */ /* 0x000fc8000f8e020b */
[----:B------:R-:W-:Y:S01]  /*2470*/  IMAD.IADD R7, R7, 0x1, -R26 ;  /* 0x0000000107077824 */ /* 0x000fe200078e0a1a */
[C---:B--2---:R-:W-:Y:S01]  /*2480*/  @!P6 LEA R28, P0, R9.reuse, R4, 0x1 ;  /* 0x00000004091ce211 */ /* 0x044fe200078008ff */
[----:B------:R-:W-:Y:S02]  /*2490*/  IMAD.SHL.U32 R4, R0, 0x40, RZ ;  /* 0x0000004000047824 */ /* 0x000fe400078e00ff */
[----:B------:R-:W-:Y:S01]  /*24a0*/  IMAD.U32 R25, RZ, RZ, UR6 ;  /* 0x00000006ff197e24 */ /* 0x000fe2000f8e00ff */
[----:B------:R-:W-:Y:S02]  /*24b0*/  @!P6 LEA.HI.X R29, R9, R5, R24, 0x1, P0 ;  /* 0x00000005091de211 */ /* 0x000fe400000f0c18 */
[C---:B------:R-:W-:Y:S01]  /*24c0*/  ISETP.GE.AND P0, PT, R16.reuse, UR16, PT ;  /* 0x0000001010007c0c */ /* 0x040fe2000bf06270 */
[----:B------:R-:W-:Y:S01]  /*24d0*/  IMAD.SHL.U32 R16, R16, 0x8, RZ ;  /* 0x0000000810107824 */ /* 0x000fe200078e00ff */
[----:B------:R-:W-:Y:S01]  /*24e0*/  LOP3.LUT R5, R4, 0x1c0, RZ, 0xc0, !PT ;  /* 0x000001c004057812 */ /* 0x000fe200078ec0ff */
[----:B------:R-:W1:Y:S01]  /*24f0*/  @!P3 LDC.64 R8, c[0x0][0x218] ;  /* 0x00008600ff08bb82 */ /* 0x000e620000000a00 */
[----:B------:R-:W-:Y:S01]  /*2500*/  @!P6 LDGSTS.E.BYPASS.LTC128B.128 [R13+0x6800], desc[UR28][R28.64] ;  /* 0x068000001c0defae */ /* 0x000fe2000b901d5c */
[----:B------:R-:W-:Y:S01]  /*2510*/  USHF.L.U32 UR16, UR9, 0x5, URZ ;  /* 0x0000000509107899 */ /* 0x000fe2000800063f */
[----:B------:R-:W-:-:S02]  /*2520*/  LOP3.LUT R16, R5, 0x8, R16, 0xf8, !PT ;  /* 0x0000000805107812 */ /* 0x000fc400078ef810 */
[----:B------:R-:W-:Y:S01]  /*2530*/  SHF.R.U32.HI R17, RZ, 0x3, R5 ;  /* 0x00000003ff117819 */ /* 0x000fe20000011605 */
[----:B------:R-:W-:Y:S02]  /*2540*/  @!P6 LDGSTS.E.BYPASS.LTC128B.128 [R13+0x8800], desc[UR28][R28.64+0x80] ;  /* 0x088000801c0defae */ /* 0x000fe4000b901d5c */
[----:B------:R-:W2:Y:S01]  /*2550*/  @!P1 LDC.64 R4, c[0x0][0x218] ;  /* 0x00008600ff049b82 */ /* 0x000ea20000000a00 */
[----:B------:R-:W-:Y:S01]  /*2560*/  LOP3.LUT R16, R16, R17, RZ, 0x3c, !PT ;  /* 0x0000001110107212 */ /* 0x000fe200078e3cff */
[----:B------:R3:W-:Y:S01]  /*2570*/  @!P6 LDGSTS.E.BYPASS.LTC128B.128 [R13+0xa800], desc[UR28][R28.64+0x100] ;  /* 0x0a8001001c0defae */ /* 0x0007e2000b901d5c */
[----:B------:R-:W-:Y:S01]  /*2580*/  IADD3 R224, P6, R18, UR20, RZ ;  /* 0x0000001412e07c10 */ /* 0x000fe2000ffde0ff */
[----:B------:R-:W-:Y:S02]  /*2590*/  IMAD R18, R10, UR10, RZ ;  /* 0x0000000a0a127c24 */ /* 0x000fe4000f8e02ff */
[----:B------:R-:W-:Y:S01]  /*25a0*/  @!P3 IMAD R17, R3, 0x2, R20 ;  /* 0x000000020311b824 */ /* 0x000fe200078e0214 */
[----:B------:R-:W-:Y:S01]  /*25b0*/  IADD3.X R225, R19, UR19, R11, P6, !PT ;  /* 0x0000001313e17c10 */ /* 0x000fe2000b7fe40b */
[----:B------:R-:W-:Y:S01]  /*25c0*/  IMAD.U32 R11, RZ, RZ, UR16 ;  /* 0x00000010ff0b7e24 */ /* 0x000fe2000f8e00ff */
[----:B------:R-:W-:Y:S01]  /*25d0*/  @!P3 IADD3 R10, P6, R22, UR26, RZ ;  /* 0x0000001a160abc10 */ /* 0x000fe2000ffde0ff */
[----:B------:R-:W-:-:S03]  /*25e0*/  IMAD.WIDE.U32 R224, R15, UR10, R224 ;  /* 0x0000000a0fe07c25 */ /* 0x000fc6000f8e00e0 */
[----:B------:R-:W-:Y:S01]  /*25f0*/  @!P3 IADD3.X R11, R23, UR27, R11, P6, !PT ;  /* 0x0000001b170bbc10 */ /* 0x000fe2000b7fe40b */
[----:B------:R-:W-:Y:S01]  /*2600*/  @!UP0 UIMAD UR10, UR9, 0x30, URZ ;  /* 0x00000030090a88a4 */ /* 0x000fe2000f8e023f */
[----:B------:R-:W-:Y:S01]  /*2610*/  IMAD R15, R15, UR11, R18 ;  /* 0x0000000b0f0f7c24 */ /* 0x000fe2000f8e0212 */
[C---:B-1----:R-:W-:Y:S01]  /*2620*/  @!P3 LEA R8, P6, R10.reuse, R8, 0x1 ;  /* 0x000000080a08b211 */ /* 0x042fe200078c08ff */
[----:B------:R-:W-:Y:S02]  /*2630*/  UIMAD UR11, UR17, UR6, URZ ;  /* 0x00000006110b72a4 */ /* 0x000fe4000f8e023f */
[----:B------:R-:W-:Y:S01]  /*2640*/  IMAD.IADD R203, R225, 0x1, R15 ;  /* 0x00000001e1cb7824 */ /* 0x000fe200078e020f */
[----:B------:R-:W-:Y:S01]  /*2650*/  @!P3 LEA.HI.X R9, R10, R9, R11, 0x1, P6 ;  /* 0x000000090a09b211 */ /* 0x000fe200030f0c0b */
[----:B------:R-:W-:Y:S01]  /*2660*/  @!P1 IMAD R15, R3, 0x2, R12 ;  /* 0x00000002030f9824 */ /* 0x000fe200078e020c */
[----:B------:R-:W-:Y:S01]  /*2670*/  UIMAD.WIDE.U32 UR16, UR32, UR6, URZ ;  /* 0x00000006201072a5 */ /* 0x000fe2000f8e003f */
[C---:B------:R-:W-:Y:S01]  /*2680*/  IMAD.SHL.U32 R11, R197.reuse, 0x8, RZ ;  /* 0x00000008c50b7824 */ /* 0x040fe200078e00ff */
[----:B------:R-:W-:Y:S01]  /*2690*/  UIMAD UR11, UR32, UR7, UR11 ;  /* 0x00000007200b72a4 */ /* 0x000fe2000f8e020b */
[----:B------:R-:W-:Y:S01]  /*26a0*/  @!P3 LDGSTS.E.BYPASS.LTC128B.128 [R17+0x7000], desc[UR28][R8.64] ;  /* 0x070000000811bfae */ /* 0x000fe2000b901d5c */
[----:B------:R-:W-:Y:S01]  /*26b0*/  IMAD R197, R197, 0x200, R16 ;  /* 0x00000200c5c57824 */ /* 0x000fe200078e0210 */
[----:B------:R-:W-:Y:S01]  /*26c0*/  VOTEU.ALL UP0, P2 ;  /* 0x00000000003f7886 */ /* 0x000fe20001000000 */
[----:B---3--:R-:W-:Y:S01]  /*26d0*/  IMAD.U32 R13, RZ, RZ, UR8 ;  /* 0x00000008ff0d7e24 */ /* 0x008fe2000f8e00ff */
[----:B------:R-:W-:Y:S01]  /*26e0*/  @!P3 LDGSTS.E.BYPASS.LTC128B.128 [R17+0x9000], desc[UR28][R8.64+0x80] ;  /* 0x090000800811bfae */ /* 0x000fe2000b901d5c */
[----:B------:R-:W-:Y:S01]  /*26f0*/  UIADD3 UR11, UR17, UR11, URZ ;  /* 0x0000000b110b7290 */ /* 0x000fe2000fffe03f */
[----:B------:R-:W-:Y:S01]  /*2700*/  IMAD.U32 R20, RZ, RZ, UR16 ;  /* 0x00000010ff147e24 */ /* 0x000fe2000f8e00ff */
[----:B------:R-:W-:Y:S01]  /*2710*/  LEA R197, R197, UR4, 0x1 ;  /* 0x00000004c5c57c11 */ /* 0x000fe2000f8e08ff */
[----:B------:R-:W-:Y:S01]  /*2720*/  @!P1 IMAD.WIDE.U32 R18, R13, 0x30, R22 ;  /* 0x000000300d129825 */ /* 0x000fe200078e0016 */
[----:B------:R1:W-:Y:S03]  /*2730*/  @!P3 LDGSTS.E.BYPASS.LTC128B.128 [R17+0xb000], desc[UR28][R8.64+0x100] ;  /* 0x0b0001000811bfae */ /* 0x0003e6000b901d5c */
[----:B------:R-:W-:Y:S01]  /*2740*/  @!P1 VIADD R10, R19, UR10 ;  /* 0x0000000a130a9c36 */ /* 0x000fe20008000000 */
[C---:B--2---:R-:W-:Y:S01]  /*2750*/  @!P1 LEA R22, P6, R18.reuse, R4, 0x1 ;  /* 0x0000000412169211 */ /* 0x044fe200078c08ff */
[----:B------:R-:W-:Y:S01]  /*2760*/  IMAD.SHL.U32 R13, R7, 0x40, RZ ;  /* 0x00000040070d7824 */ /* 0x000fe200078e00ff */
[----:B------:R-:W-:Y:S01]  /*2770*/  USHF.L.U32 UR10, UR7, 0x5, URZ ;  /* 0x00000005070a7899 */ /* 0x000fe2000800063f */
[----:B------:R-:W-:Y:S01]  /*2780*/  IMAD.U32 R21, RZ, RZ, UR17 ;  /* 0x00000011ff157e24 */ /* 0x000fe2000f8e00ff */
[----:B------:R-:W-:Y:S01]  /*2790*/  @!P1 LEA.HI.X R23, R18, R5, R10, 0x1, P6 ;  /* 0x0000000512179211 */ /* 0x000fe200030f0c0a */
[----:B------:R-:W-:Y:S01]  /*27a0*/  IMAD.U32 R5, RZ, RZ, UR11 ;  /* 0x0000000bff057e24 */ /* 0x000fe2000f8e00ff */
[----:B------:R-:W-:Y:S01]  /*27b0*/  LOP3.LUT R4, R13, 0x1c0, RZ, 0xc0, !PT ;  /* 0x000001c00d047812 */ /* 0x000fe200078ec0ff */
[----:B------:R-:W-:Y:S01]  /*27c0*/  IMAD.U32 R21, RZ, RZ, UR6 ;  /* 0x00000006ff157e24 */ /* 0x000fe2000f8e00ff */
[----:B------:R-:W-:Y:S01]  /*27d0*/  LEA R18, P6, R20, R224, 0x6 ;  /* 0x000000e014127211 */ /* 0x000fe200078c30ff */
[----:B------:R-:W-:Y:S01]  /*27e0*/  @!P1 LDGSTS.E.BYPASS.LTC128B.128 [R15+0x7800], desc[UR28][R22.64] ;  /* 0x07800000160f9fae */ /* 0x000fe2000b901d5c */
[----:B------:R-:W-:Y:S01]  /*27f0*/  LOP3.LUT R11, R4, 0x8, R11, 0xf8, !PT ;  /* 0x00000008040b7812 */ /* 0x000fe200078ef80b */
[----:B------:R-:W2:Y:S01]  /*2800*/  @!P0 LDC.64 R12, c[0x0][0x220] ;  /* 0x00008800ff0c8b82 */ /* 0x000ea20000000a00 */
[----:B------:R-:W-:Y:S01]  /*2810*/  SHF.R.U32.HI R4, RZ, 0x3, R4 ;  /* 0x00000003ff047819 */ /* 0x000fe20000011604 */
[----:B------:R-:W-:Y:S01]  /*2820*/  @!P1 LDGSTS.E.BYPASS.LTC128B.128 [R15+0x9800], desc[UR28][R22.64+0x80] ;  /* 0x09800080160f9fae */ /* 0x000fe2000b901d5c */
[----:B------:R-:W-:Y:S01]  /*2830*/  LEA.HI.X R19, R20, R203, R5, 0x6, P6 ;  /* 0x000000cb14137211 */ /* 0x000fe200030f3405 */
[----:B------:R-:W-:Y:S01]  /*2840*/  IMAD.U32 R16, RZ, RZ, UR6 ;  /* 0x00000006ff107e24 */ /* 0x000fe2000f8e00ff */
[----:B------:R-:W-:Y:S01]  /*2850*/  LOP3.LUT R3, R11, R4, RZ, 0x3c, !PT ;  /* 0x000000040b037212 */ /* 0x000fe200078e3cff */
[----:B------:R3:W-:Y:S01]  /*2860*/  @!P1 LDGSTS.E.BYPASS.LTC128B.128 [R15+0xb800], desc[UR28][R22.64+0x100] ;  /* 0x0b800100160f9fae */ /* 0x0007e2000b901d5c */
[----:B------:R-:W-:Y:S01]  /*2870*/  UIMAD.WIDE.U32 UR16, UR6, 0x20, URZ ;  /* 0x00000020061078a5 */ /* 0x000fe2000f8e003f */
[----:B------:R-:W4:Y:S01]  /*2880*/  @!P5 LDC.64 R4, c[0x0][0x220] ;  /* 0x00008800ff04db82 */ /* 0x000f220000000a00 */
[----:B------:R-:W-:Y:S01]  /*2890*/  @!P5 LEA R21, P1, R21, R18, 0x4 ;  /* 0x000000121515d211 */ /* 0x000fe200078220ff */
[----:B------:R-:W0:Y:S01]  /*28a0*/  LDGDEPBAR ;  /* 0x00000000000079af */ /* 0x000e220000000000 */
[----:B------:R-:W-:-:S02]  /*28b0*/  VIADD R195, R197, 0x6020 ;  /* 0x00006020c5c37836 */ /* 0x000fc40000000000 */
[----:B------:R-:W-:Y:S01]  /*28c0*/  @!P5 LEA.HI.X R16, R16, R19, R27, 0x4, P1 ;  /* 0x000000131010d211 */ /* 0x000fe200008f241b */
[----:B-1----:R-:W-:Y:S01]  /*28d0*/  IMAD.U32 R17, RZ, RZ, UR10 ;  /* 0x0000000aff117e24 */ /* 0x002fe2000f8e00ff */
[----:B------:R-:W-:Y:S01]  /*28e0*/  @!UP0 UIMAD UR10, UR7, 0x30, URZ ;  /* 0x00000030070a88a4 */ /* 0x000fe2000f8e023f */
[----:B------:R-:W1:Y:S01]  /*28f0*/  @!P4 LDC.64 R10, c[0x0][0x220] ;  /* 0x00008800ff0acb82 */ /* 0x000e620000000a00 */
[----:B------:R-:W-:-:S07]  /*2900*/  UISETP.GT.AND UP0, UPT, UR32, UR22, UPT ;  /* 0x000000162000728c */ /* 0x000fce000bf04270 */
[----:B------:R-:W5:Y:S01]  /*2910*/  @!P2 LDC.64 R8, c[0x0][0x220] ;  /* 0x00008800ff08ab82 */ /* 0x000f620000000a00 */
[----:B--2---:R-:W-:-:S04]  /*2920*/  @!P0 LEA R12, P6, R18, R12, 0x1 ;  /* 0x0000000c120c8211 */ /* 0x004fc800078c08ff */
[----:B------:R-:W-:Y:S02]  /*2930*/  @!P0 LEA.HI.X R13, R18, R13, R19, 0x1, P6 ;  /* 0x0000000d120d8211 */ /* 0x000fe400030f0c13 */
[----:B----4-:R-:W-:Y:S01]  /*2940*/  @!P5 LEA R20, P3, R21, R4, 0x1 ;  /* 0x000000041514d211 */ /* 0x010fe200078608ff */
[----:B---3--:R-:W-:Y:S01]  /*2950*/  IMAD.SHL.U32 R15, R14, 0x40, RZ ;  /* 0x000000400e0f7824 */ /* 0x008fe200078e00ff */
[----:B------:R-:W-:-:S04]  /*2960*/  DEPBAR.LE SB0, 0x0 ;  /* 0x000080000000791a */ /* 0x000fc80000000000 */
[----:B------:R-:W-:Y:S01]  /*2970*/  BAR.SYNC.DEFER_BLOCKING 0x0 ;  /* 0x0000000000007b1d */ /* 0x000fe20000010000 */
[----:B------:R-:W-:Y:S01]  /*2980*/  @!P4 IADD3 R14, P1, R18, UR16, RZ ;  /* 0x00000010120ecc10 */ /* 0x000fe2000ff3e0ff */
[----:B------:R-:W-:Y:S01]  /*2990*/  @!P2 IMAD.WIDE.U32 R22, R25, 0x30, R18 ;  /* 0x000000301916a825 */ /* 0x000fe200078e0012 */
[----:B------:R-:W-:Y:S02]  /*29a0*/  LOP3.LUT R4, R15, 0xfffffe00, RZ, 0xc0, !PT ;  /* 0xfffffe000f047812 */ /* 0x000fe400078ec0ff */
[----:B------:R-:W-:Y:S02]  /*29b0*/  @!P4 IADD3.X R17, R19, UR17, R17, P1, !PT ;  /* 0x000000111311cc10 */ /* 0x000fe40008ffe411 */
[----:B------:R-:W-:Y:S01]  /*29c0*/  @!P5 LEA.HI.X R21, R21, R5, R16, 0x1, P3 ;  /* 0x000000051515d211 */ /* 0x000fe200018f0c10 */
[----:B------:R-:W-:Y:S01]  /*29d0*/  IMAD R198, R81, 0x400, R4 ;  /* 0x0000040051c67824 */ /* 0x000fe200078e0204 */
[C---:B-1----:R-:W-:Y:S01]  /*29e0*/  @!P4 LEA R10, P1, R14.reuse, R10, 0x1 ;  /* 0x0000000a0e0ac211 */ /* 0x042fe200078208ff */
[----:B------:R-:W-:Y:S01]  /*29f0*/  @!P2 VIADD R5, R23, UR10 ;  /* 0x0000000a1705ac36 */ /* 0x000fe20008000000 */
[----:B------:R-:W-:Y:S01]  /*2a00*/  UIADD3 UR10, UR15, 0x1, -UR25 ;  /* 0x000000010f0a7890 */ /* 0x000fe2000fffe819 */
[----:B------:R-:W-:Y:S01]  /*2a10*/  IMAD.IADD R198, R3, 0x1, R198 ;  /* 0x0000000103c67824 */ /* 0x000fe200078e02c6 */
[----:B------:R-:W-:-:S02]  /*2a20*/  @!P4 LEA.HI.X R11, R14, R11, R17, 0x1, P1 ;  /* 0x0000000b0e0bc211 */ /* 0x000fc400008f0c11 */
[----:B------:R-:W-:Y:S02]  /*2a30*/  UIADD3 UR10, UR10, UR12, URZ ;  /* 0x0000000c0a0a7290 */ /* 0x000fe4000fffe03f */
        /* <DEDUP_REMOVED lines=10> */
[----:B-----5:R-:W-:-:S03]  /*2ae0*/  @!P2 LEA R8, P0, R22, R8, 0x1 ;  /* 0x000000081608a211 */ /* 0x020fc600078008ff */
[----:B------:R-:W-:Y:S01]  /*2af0*/  @P5 STS.128 [R199+0xc800], RZ ;  /* 0x00c800ffc7005388 */ /* 0x000fe20000000c00 */
[----:B------:R-:W-:Y:S01]  /*2b00*/  @!P2 LEA.HI.X R9, R22, R9, R5, 0x1, P0 ;  /* 0x000000091609a211 */ /* 0x000fe200000f0c05 */
[----:B------:R-:W-:Y:S02]  /*2b10*/  IMAD.MOV.U32 R5, RZ, RZ, 0x20 ;  /* 0x00000020ff057424 */ /* 0x000fe400078e00ff */
[----:B------:R-:W-:Y:S04]  /*2b20*/  @P5 STS.128 [R199+0xe800], RZ ;  /* 0x00e800ffc7005388 */ /* 0x000fe80000000c00 */
[----:B------:R-:W-:Y:S04]  /*2b30*/  @P5 STS.128 [R199+0x10800], RZ ;  /* 0x010800ffc7005388 */ /* 0x000fe80000000c00 */
[----:B------:R-:W-:Y:S01]  /*2b40*/  @!PT LDS RZ, [RZ] ;  /* 0x00000000fffff984 */ /* 0x000fe20000000800 */
[----:B------:R-:W-:Y:S01]  /*2b50*/  @!PT LDS RZ, [RZ] ;  /* 0x00000000fffff984 */ /* 0x000fe20000000800 */
[----:B------:R-:W-:Y:S01]  /*2b60*/  @!PT LDS RZ, [RZ] ;  /* 0x00000000fffff984 */ /* 0x000fe20000000800 */
[----:B------:R-:W-:Y:S04]  /*2b70*/  @!P5 LDGSTS.E.BYPASS.LTC128B.128 [R199+0xc800], desc[UR28][R20.64] ;  /* 0x0c80000014c7dfae */ /* 0x000fe8000b901d5c */
[----:B------:R-:W-:Y:S04]  /*2b80*/  @!P5 LDGSTS.E.BYPASS.LTC128B.128 [R199+0xe800], desc[UR28][R20.64+0x80] ;  /* 0x0e80008014c7dfae */ /* 0x000fe8000b901d5c */
[----:B------:R-:W-:Y:S04]  /*2b90*/  @!P5 LDGSTS.E.BYPASS.LTC128B.128 [R199+0x10800], desc[UR28][R20.64+0x100] ;  /* 0x1080010014c7dfae */ /* 0x000fe8000b901d5c */
        /* <DEDUP_REMOVED lines=22> */
[----:B------:R-:W3:Y:S01]  /*2d00*/  LDSM.16.M88.4 R32, [R197+0x6000] ;  /* 0x00600000c520783b */ /* 0x000ee20000000200 */
[----:B------:R-:W-:Y:S02]  /*2d10*/  SEL R7, R7, 0xfffffff0, !P1 ;  /* 0xfffffff007077807 */ /* 0x000fe40004800000 */
[----:B------:R-:W-:Y:S01]  /*2d20*/  R2P PR, R0, 0x6 ;  /* 0x0000000600007804 */ /* 0x000fe20000000000 */
[----:B------:R-:W4:Y:S01]  /*2d30*/  LDSM.16.M88.4 R24, [R197+0x6800] ;  /* 0x00680000c518783b */ /* 0x000f220000000200 */
[----:B------:R-:W-:Y:S02]  /*2d40*/  VIADD R0, R197, 0x6000 ;  /* 0x00006000c5007836 */ /* 0x000fe40000000000 */
[--C-:B------:R-:W-:Y:S01]  /*2d50*/  IMAD R196, R7, 0x2, R198.reuse ;  /* 0x0000000207c47824 */ /* 0x100fe200078e02c6 */
[----:B------:R-:W5:Y:S01]  /*2d60*/  LDSM.16.M88.4 R16, [R197+0x7000] ;  /* 0x00700000c510783b */ /* 0x000f620000000200 */
[----:B------:R-:W-:-:S02]  /*2d70*/  IMAD R194, R5, 0x2, R198 ;  /* 0x0000000205c27824 */ /* 0x000fc400078e02c6 */
[----:B------:R-:W-:Y:S01]  /*2d80*/  IMAD R193, R5, 0x2, R196 ;  /* 0x0000000205c17824 */ /* 0x000fe200078e02c4 */
[----:B------:R-:W5:Y:S04]  /*2d90*/  LDSM.16.M88.4 R44, [R197+0x7800] ;  /* 0x00780000c52c783b */ /* 0x000f680000000200 */
[----:B------:R-:W-:Y:S01]  /*2da0*/  @P1 VIADD R195, R0, 0xffffffe0 ;  /* 0xffffffe000c31836 */ /* 0x000fe20000000000 */
[----:B-1----:R-:W-:Y:S01]  /*2db0*/  LDSM.16.M88.4 R12, [R196] ;  /* 0x00000000c40c783b */ /* 0x002fe20000000200 */
[----:B------:R-:W-:-:S03]  /*2dc0*/  IMAD.MOV.U32 R0, RZ, RZ, 0x40 ;  /* 0x00000040ff007424 */ /* 0x000fc600078e00ff */
[----:B--2---:R-:W1:Y:S02]  /*2dd0*/  LDSM.16.M88.4 R8, [R195] ;  /* 0x00000000c308783b */ /* 0x004e640000000200 */
[----:B------:R-:W-:Y:S02]  /*2de0*/  SEL R0, R0, 0xffffffc0, !P2 ;  /* 0xffffffc000007807 */ /* 0x000fe40005000000 */
[----:B------:R-:W2:Y:S03]  /*2df0*/  LDSM.16.M88.4 R68, [R195+0x800] ;  /* 0x00080000c344783b */ /* 0x000ea60000000200 */
[----:B------:R-:W-:Y:S01]  /*2e00*/  IMAD.IADD R191, R197, 0x1, R0 ;  /* 0x00000001c5bf7824 */ /* 0x000fe200078e0200 */
[----:B------:R-:W2:Y:S01]  /*2e10*/  LDSM.16.M88.4 R56, [R195+0x1000] ;  /* 0x00100000c338783b */ /* 0x000ea20000000200 */
[----:B------:R-:W-:-:S03]  /*2e20*/  IMAD.IADD R184, R0, 0x1, R195 ;  /* 0x0000000100b87824 */ /* 0x000fc600078e02c3 */
[----:B------:R-:W2:Y:S04]  /*2e30*/  LDSM.16.M88.4 R48, [R195+0x1800] ;  /* 0x00180000c330783b */ /* 0x000ea80000000200 */
[----:B------:R-:W-:Y:S01]  /*2e40*/  LDSM.16.M88.4 R60, [R194] ;  /* 0x00000000c23c783b */ /* 0x000fe20000000200 */
[C---:B---3--:R-:W-:Y:S03]  /*2e50*/  HMMA.16816.F32.BF16 R36, R52.reuse, R32, RZ ;  /* 0x000000203424723c */ /* 0x048fe600000418ff */
[----:B------:R-:W3:Y:S04]  /*2e60*/  LDSM.16.M88.4 R40, [R191+0x6000] ;  /* 0x00600000bf28783b */ /* 0x000ee80000000200 */
[----:B------:R-:W-:Y:S01]  /*2e70*/  LDSM.16.M88.4 R72, [R191+0x7800] ;  /* 0x00780000bf48783b */ /* 0x000fe20000000200 */
[C---:B------:R-:W-:Y:S03]  /*2e80*/  HMMA.16816.F32.BF16 R32, R52.reuse, R34, RZ ;  /* 0x000000223420723c */ /* 0x040fe600000418ff */
[----:B------:R-:W-:Y:S03]  /*2e90*/  LDSM.16.M88.4 R76, [R197+0x9800] ;  /* 0x00980000c54c783b */ /* 0x000fe60000000200 */
[C---:B----4-:R-:W-:Y:S01]  /*2ea0*/  HMMA.16816.F32.BF16 R28, R52.reuse, R24, RZ ;  /* 0x00000018341c723c */ /* 0x050fe200000418ff */
[----:B------:R-:W0:Y:S05]  /*2eb0*/  LDGDEPBAR ;  /* 0x00000000000079af */ /* 0x000e2a0000000000 */
[C---:B-----5:R-:W-:Y:S06]  /*2ec0*/  HMMA.16816.F32.BF16 R20, R52.reuse, R16, RZ ;  /* 0x000000103414723c */ /* 0x060fec00000418ff */
        /* <DEDUP_REMOVED lines=16> */
[----:B------:R-:W-:Y:S04]  /*2fd0*/  LDSM.16.M88.4 R48, [R193] ;  /* 0x00000000c130783b */ /* 0x000fe80000000200 */
[----:B------:R-:W2:Y:S01]  /*2fe0*/  LDSM.16.M88.4 R12, [R184] ;  /* 0x00000000b80c783b */ /* 0x000ea20000000200 */
        /* <DEDUP_REMOVED lines=32> */
[C---:B--2---:R-:W-:Y:S06]  /*31f0*/  HMMA.16816.F32.BF16 R20, R44.reuse, R12, R20 ;  /* 0x0000000c2c14723c */ /* 0x044fec0000041814 */
[C---:B------:R-:W-:Y:S01]  /*3200*/  HMMA.16816.F32.BF16 R16, R44.reuse, R14, R16 ;  /* 0x0000000e2c10723c */ /* 0x040fe20000041810 */
[----:B------:R-:W2:Y:S05]  /*3210*/  LDSM.16.M88.4 R12, [R191+0x8000] ;  /* 0x00800000bf0c783b */ /* 0x000eaa0000000200 */
[C---:B------:R-:W-:Y:S06]  /*3220*/  HMMA.16816.F32.BF16 R64, R44.reuse, R76, R64 ;  /* 0x0000004c2c40723c */ /* 0x040fec0000041840 */
[----:B------:R-:W-:Y:S01]  /*3230*/  HMMA.16816.F32.BF16 R60, R44, R78, R60 ;  /* 0x0000004e2c3c723c */ /* 0x000fe2000004183c */
[----:B------:R-:W4:Y:S04]  /*3240*/  LDSM.16.M88.4 R44, [R191+0x9000] ;  /* 0x00900000bf2c783b */ /* 0x000f280000000200 */
[----:B------:R-:W-:Y:S01]  /*3250*/  LDSM.16.M88.4 R76, [R184+0x3800] ;  /* 0x00380000b84c783b */ /* 0x000fe20000000200 */
[C---:B---3--:R-:W-:Y:S06]  /*3260*/  HMMA.16816.F32.BF16 R36, R40.reuse, R56, R36 ;  /* 0x000000382824723c */ /* 0x048fec0000041824 */
[C---:B------:R-:W-:Y:S01]  /*3270*/  HMMA.16816.F32.BF16 R32, R40.reuse, R58, R32 ;  /* 0x0000003a2820723c */ /* 0x040fe20000041820 */
[----:B------:R-:W3:Y:S05]  /*3280*/  LDSM.16.M88.4 R56, [R191+0x9800] ;  /* 0x00980000bf38783b */ /* 0x000eea0000000200 */
        /* <DEDUP_REMOVED lines=15> */
[----:B------:R-:W-:Y:S05]  /*3380*/  LDSM.16.M88.4 R68, [R197+0xa000] ;  /* 0x00a00000c544783b */ /* 0x000fea0000000200 */
[C---:B----4-:R-:W-:Y:S06]  /*3390*/  HMMA.16816.F32.BF16 R20, R52.reuse, R44, R20 ;  /* 0x0000002c3414723c */ /* 0x050fec0000041814 */
[C---:B------:R-:W-:Y:S01]  /*33a0*/  HMMA.16816.F32.BF16 R16, R52.reuse, R46, R16 ;  /* 0x0000002e3410723c */ /* 0x040fe20000041810 */
[----:B------:R-:W4:Y:S05]  /*33b0*/  LDSM.16.M88.4 R44, [R198+0x4000] ;  /* 0x00400000c62c783b */ /* 0x000f2a0000000200 */
[C---:B---3--:R-:W-:Y:S06]  /*33c0*/  HMMA.16816.F32.BF16 R64, R52.reuse, R56, R64 ;  /* 0x000000383440723c */ /* 0x048fec0000041840 */
[----:B------:R-:W-:Y:S01]  /*33d0*/  HMMA.16816.F32.BF16 R60, R52, R58, R60 ;  /* 0x0000003a343c723c */ /* 0x000fe2000004183c */
[----:B------:R-:W3:Y:S04]  /*33e0*/  LDSM.16.M88.4 R56, [R197+0xa800] ;  /* 0x00a80000c538783b */ /* 0x000ee80000000200 */
[----:B------:R-:W3:Y:S01]  /*33f0*/  LDSM.16.M88.4 R52, [R197+0xb000] ;  /* 0x00b00000c534783b */ /* 0x000ee20000000200 */
        /* <DEDUP_REMOVED lines=11> */
[----:B------:R-:W2:Y:S05]  /*34b0*/  LDSM.16.M88.4 R8, [R195+0x5000] ;  /* 0x00500000c308783b */ /* 0x000eaa0000000200 */
[C---:B----4-:R-:W-:Y:S06]  /*34c0*/  HMMA.16816.F32.BF16 R36, R44.reuse, R68, R36 ;  /* 0x000000442c24723c */ /* 0x050fec0000041824 */
[C---:B------:R-:W-:Y:S01]  /*34d0*/  HMMA.16816.F32.BF16 R32, R44.reuse, R70, R32 ;  /* 0x000000462c20723c */ /* 0x040fe20000041820 */
[----:B------:R-:W-:Y:S05]  /*34e0*/  LDSM.16.M88.4 R68, [R195+0x5800] ;  /* 0x00580000c344783b */ /* 0x000fea0000000200 */
[C---:B---3--:R-:W-:Y:S06]  /*34f0*/  HMMA.16816.F32.BF16 R28, R44.reuse, R56, R28 ;  /* 0x000000382c1c723c */ /* 0x048fec000004181c */
[C---:B------:R-:W-:Y:S01]  /*3500*/  HMMA.16816.F32.BF16 R24, R44.reuse, R58, R24 ;  /* 0x0000003a2c18723c */ /* 0x040fe20000041818 */
[----:B------:R-:W-:Y:S05]  /*3510*/  LDSM.16.M88.4 R56, [R194+0x4000] ;  /* 0x00400000c238783b */ /* 0x000fea0000000200 */
[C---:B------:R-:W-:Y:S06]  /*3520*/  HMMA.16816.F32.BF16 R20, R44.reuse, R52, R20 ;  /* 0x000000342c14723c */ /* 0x040fec0000041814 */
[C---:B------:R-:W-:Y:S01]  /*3530*/  HMMA.16816.F32.BF16 R16, R44.reuse, R54, R16 ;  /* 0x000000362c10723c */ /* 0x040fe20000041810 */
[----:B------:R-:W3:Y:S05]  /*3540*/  LDSM.16.M88.4 R52, [R191+0xa000] ;  /* 0x00a00000bf34783b */ /* 0x000eea0000000200 */
[C---:B-1----:R-:W-:Y:S06]  /*3550*/  HMMA.16816.F32.BF16 R64, R44.reuse, R48, R64 ;  /* 0x000000302c40723c */ /* 0x042fec0000041840 */
[----:B------:R-:W-:Y:S01]  /*3560*/  HMMA.16816.F32.BF16 R60, R44, R50, R60 ;  /* 0x000000322c3c723c */ /* 0x000fe2000004183c */
[----:B------:R-:W1:Y:S04]  /*3570*/  LDSM.16.M88.4 R44, [R191+0xb000] ;  /* 0x00b00000bf2c783b */ /* 0x000e680000000200 */
[----:B------:R-:W4:Y:S01]  /*3580*/  LDSM.16.M88.4 R48, [R191+0xa800] ;  /* 0x00a80000bf30783b */ /* 0x000f220000000200 */
[C---:B-----5:R-:W-:Y:S06]  /*3590*/  HMMA.16816.F32.BF16 R36, R72.reuse, R40, R36 ;  /* 0x000000284824723c */ /* 0x060fec0000041824 */
        /* <DEDUP_REMOVED lines=8> */
[C---:B---3--:R-:W-:Y:S06]  /*3620*/  HMMA.16816.F32.BF16 R36, R56.reuse, R52, R36 ;  /* 0x000000343824723c */ /* 0x048fec0000041824 */
[----:B------:R-:W-:Y:S06]  /*3630*/  HMMA.16816.F32.BF16 R32, R56, R54, R32 ;  /* 0x000000363820723c */ /* 0x000fec0000041820 */
[----:B------:R-:W-:Y:S06]  /*3640*/  HMMA.16816.F32.BF16 R64, R72, R68, R64 ;  /* 0x000000444840723c */ /* 0x000fec0000041840 */
[C---:B-1----:R-:W-:Y:S06]  /*3650*/  HMMA.16816.F32.BF16 R20, R56.reuse, R44, R20 ;  /* 0x0000002c3814723c */ /* 0x042fec0000041814 */
[C---:B------:R-:W-:Y:S01]  /*3660*/  HMMA.16816.F32.BF16 R16, R56.reuse, R46, R16 ;  /* 0x0000002e3810723c */ /* 0x040fe20000041810 */
[----:B------:R-:W1:Y:S05]  /*3670*/  LDSM.16.M88.4 R44, [R184+0x4800] ;  /* 0x00480000b82c783b */ /* 0x000e6a0000000200 */
[----:B----4-:R-:W-:Y:S06]  /*3680*/  HMMA.16816.F32.BF16 R28, R56, R48, R28 ;  /* 0x00000030381c723c */ /* 0x010fec000004181c */
[C---:B--2---:R-:W-:Y:S06]  /*3690*/  HMMA.16816.F32.BF16 R36, R8.reuse, R12, R36 ;  /* 0x0000000c0824723c */ /* 0x044fec0000041824 */
[----:B------:R-:W-:Y:S01]  /*36a0*/  HMMA.16816.F32.BF16 R32, R8, R14, R32 ;  /* 0x0000000e0820723c */ /* 0x000fe20000041820 */
[----:B------:R-:W-:-:S04]  /*36b0*/  IMAD.U32 R13, RZ, RZ, UR32 ;  /* 0x00000020ff0d7e24 */ /* 0x000fc8000f8e00ff */
[----:B------:R-:W-:Y:S01]  /*36c0*/  IMAD R2, R13, 0x40, R210 ;  /* 0x000000400d027824 */ /* 0x000fe200078e02d2 */
[----:B------:R-:W-:Y:S01]  /*36d0*/  HMMA.16816.F32.BF16 R24, R56, R50, R24 ;  /* 0x000000323818723c */ /* 0x000fe20000041818 */
[----:B------:R-:W2:Y:S02]  /*36e0*/  LDSM.16.M88.4 R12, [R184+0x5000] ;  /* 0x00500000b80c783b */ /* 0x000ea40000000200 */
[----:B------:R-:W-:-:S03]  /*36f0*/  VIADD R0, R2, 0x8 ;  /* 0x0000000802007836 */ /* 0x000fc60000000000 */
[----:B------:R-:W-:Y:S06]  /*3700*/  HMMA.16816.F32.BF16 R64, R56, R40, R64 ;  /* 0x000000283840723c */ /* 0x000fec0000041840 */
[----:B------:R-:W-:Y:S01]  /*3710*/  HMMA.16816.F32.BF16 R60, R72, R70, R60 ;  /* 0x00000046483c723c */ /* 0x000fe2000004183c */
[----:B------:R-:W-:Y:S01]  /*3720*/  SHF.R.S32.HI R41, RZ, 0x1f, R80 ;  /* 0x0000001fff297819 */ /* 0x000fe20000011450 */
[----:B------:R-:W-:-:S03]  /*3730*/  VIADD R40, R2, 0x1 ;  /* 0x0000000102287836 */ /* 0x000fc60000000000 */
[----:B------:R-:W-:Y:S01]  /*3740*/  LEA.HI R80, R41, R80, RZ, 0x2 ;  /* 0x0000005029507211 */ /* 0x000fe200078f10ff */
[----:B-1----:R-:W-:Y:S03]  /*3750*/  HMMA.16816.F32.BF16 R28, R8, R44, R28 ;  /* 0x0000002c081c723c */ /* 0x002fe6000004181c */
[----:B------:R-:W-:-:S03]  /*3760*/  SHF.R.S32.HI R80, RZ, 0x2, R80 ;  /* 0x00000002ff507819 */ /* 0x000fc60000011450 */
[----:B------:R-:W-:Y:S01]  /*3770*/  HMMA.16816.F32.BF16 R44, R8, R46, R24 ;  /* 0x0000002e082c723c */ /* 0x000fe20000041818 */
[----:B------:R-:W1:Y:S01]  /*3780*/  LDSM.16.M88.4 R24, [R184+0x5800] ;  /* 0x00580000b818783b */ /* 0x000e620000000200 */
[----:B------:R-:W-:Y:S01]  /*3790*/  IMAD.IADD R207, R80, 0x1, R207 ;  /* 0x0000000150cf7824 */ /* 0x000fe200078e02cf */
[----:B------:R-:W-:-:S04]  /*37a0*/  DEPBAR.LE SB0, 0x0 ;  /* 0x000080000000791a */ /* 0x000fc80000000000 */
[C---:B------:R-:W-:Y:S01]  /*37b0*/  VIADD R205, R207.reuse, 0x8 ;  /* 0x00000008cfcd7836 */ /* 0x040fe20000000000 */
[C-C-:B------:R-:W-:Y:S02]  /*37c0*/  VIADDMNMX R206, R207.reuse, UR10, R204.reuse, PT ;  /* 0x0000000acfce7c46 */ /* 0x140fe4000b8001cc */
[----:B------:R-:W-:Y:S02]  /*37d0*/  VIADDMNMX R207, R207, UR13, RZ, !PT ;  /* 0x0000000dcfcf7c46 */ /* 0x000fe4000f8001ff */
[C---:B------:R-:W-:Y:S01]  /*37e0*/  VIADDMNMX R204, R205.reuse, UR10, R204, PT ;  /* 0x0000000acdcc7c46 */ /* 0x040fe2000b8001cc */
[----:B------:R-:W-:Y:S01]  /*37f0*/  HMMA.16816.F32.BF16 R60, R56, R42, R60 ;  /* 0x0000002a383c723c */ /* 0x000fe2000004183c */
[-C--:B------:R-:W-:Y:S02]  /*3800*/  ISETP.GE.AND P4, PT, R2, R206.reuse, PT ;  /* 0x000000ce0200720c */ /* 0x080fe40003f86270 */
[----:B------:R-:W-:Y:S02]  /*3810*/  VIADDMNMX R205, R205, UR13, RZ, !PT ;  /* 0x0000000dcdcd7c46 */ /* 0x000fe4000f8001ff */
[C---:B------:R-:W-:Y:S01]  /*3820*/  ISETP.GE.AND P5, PT, R40.reuse, R206, PT ;  /* 0x000000ce2800720c */ /* 0x040fe20003fa6270 */
[C---:B--2---:R-:W-:Y:S01]  /*3830*/  HMMA.16816.F32.BF16 R20, R8.reuse, R12, R20 ;  /* 0x0000000c0814723c */ /* 0x044fe20000041814 */
[----:B------:R-:W-:Y:S01]  /*3840*/  ISETP.GE.AND P1, PT, R40, R204, PT ;  /* 0x000000cc2800720c */ /* 0x000fe20003f26270 */
[----:B------:R-:W-:Y:S01]  /*3850*/  VIADD R42, R2, 0x9 ;  /* 0x00000009022a7836 */ /* 0x000fe20000000000 */
[----:B------:R-:W-:Y:S01]  /*3860*/  ISETP.GE.AND P6, PT, R0, R206, PT ;  /* 0x000000ce0000720c */ /* 0x000fe20003fc6270 */
[----:B------:R-:W-:Y:S01]  /*3870*/  VIADD R43, R2, 0x18 ;  /* 0x00000018022b7836 */ /* 0x000fe20000000000 */
[-C--:B------:R-:W-:Y:S01]  /*3880*/  ISETP.GE.AND P0, PT, R0, R204.reuse, PT ;  /* 0x000000cc0000720c */ /* 0x080fe20003f06270 */
[----:B------:R-:W-:Y:S01]  /*3890*/  HMMA.16816.F32.BF16 R16, R8, R14, R16 ;  /* 0x0000000e0810723c */ /* 0x000fe20000041810 */
[C---:B------:R-:W-:Y:S01]  /*38a0*/  ISETP.GE.AND P2, PT, R2.reuse, R204, PT ;  /* 0x000000cc0200720c */ /* 0x040fe20003f46270 */
[C---:B------:R-:W-:Y:S01]  /*38b0*/  VIADD R12, R2.reuse, 0x20 ;  /* 0x00000020020c7836 */ /* 0x040fe20000000000 */
[----:B------:R-:W-:-:S02]  /*38c0*/  ISETP.LT.OR P4, PT, R2, R207, P4 ;  /* 0x000000cf0200720c */ /* 0x000fc40002781670 */
[C---:B------:R-:W-:Y:S02]  /*38d0*/  ISETP.LT.OR P5, PT, R40.reuse, R207, P5 ;  /* 0x000000cf2800720c */ /* 0x040fe40002fa1670 */
[----:B------:R-:W-:Y:S01]  /*38e0*/  ISETP.LT.OR P1, PT, R40, R205, P1 ;  /* 0x000000cd2800720c */ /* 0x000fe20000f21670 */
[----:B------:R-:W-:Y:S01]  /*38f0*/  VIADD R40, R2, 0x10 ;  /* 0x0000001002287836 */ /* 0x000fe20000000000 */
[----:B------:R-:W-:Y:S01]  /*3900*/  ISETP.LT.OR P6, PT, R0, R207, P6 ;  /* 0x000000cf0000720c */ /* 0x000fe200037c1670 */
[----:B------:R-:W-:Y:S01]  /*3910*/  VIADD R15, R2, 0x28 ;  /* 0x00000028020f7836 */ /* 0x000fe20000000000 */
[----:B------:R-:W-:Y:S01]  /*3920*/  BAR.SYNC.DEFER_BLOCKING 0x0 ;  /* 0x0000000000007b1d */ /* 0x000fe20000010000 */
[-C--:B------:R-:W-:Y:S02]  /*3930*/  ISETP.LT.OR P0, PT, R0, R205.reuse, P0 ;  /* 0x000000cd0000720c */ /* 0x080fe40000701670 */
[----:B------:R-:W-:Y:S02]  /*3940*/  ISETP.LT.OR P2, PT, R2, R205, P2 ;  /* 0x000000cd0200720c */ /* 0x000fe40001741670 */
[----:B------:R-:W-:Y:S01]  /*3950*/  FSEL R0, R36, -INF , !P4 ;  /* 0xff80000024007808 */ /* 0x000fe20006000000 */
[----:B------:R-:W-:Y:S01]  /*3960*/  VIADD R36, R2, 0x11 ;  /* 0x0000001102247836 */ /* 0x000fe20000000000 */
[----:B------:R-:W-:Y:S01]  /*3970*/  ISETP.GE.AND P4, PT, R40, R206, PT ;  /* 0x000000ce2800720c */ /* 0x000fe20003f86270 */
[----:B-1----:R-:W-:Y:S01]  /*3980*/  HMMA.16816.F32.BF16 R64, R8, R24, R64 ;  /* 0x000000180840723c */ /* 0x002fe20000041840 */
[----:B------:R-:W-:-:S02]  /*3990*/  FSEL R41, R38, -INF , !P2 ;  /* 0xff80000026297808 */ /* 0x000fc40005000000 */
[----:B------:R-:W-:Y:S02]  /*39a0*/  FSEL R38, R37, -INF , !P5 ;  /* 0xff80000025267808 */ /* 0x000fe40006800000 */
[----:B------:R-:W-:Y:S01]  /*39b0*/  FSEL R39, R39, -INF , !P1 ;  /* 0xff80000027277808 */ /* 0x000fe20004800000 */
[----:B------:R-:W-:Y:S01]  /*39c0*/  HMMA.16816.F32.BF16 R60, R8, R26, R60 ;  /* 0x0000001a083c723c */ /* 0x000fe2000004183c */
[-C--:B------:R-:W-:Y:S01]  /*39d0*/  ISETP.GE.AND P3, PT, R42, R206.reuse, PT ;  /* 0x000000ce2a00720c */ /* 0x080fe20003f66270 */
[----:B------:R-:W-:Y:S01]  /*39e0*/  VIADD R25, R2, 0x29 ;  /* 0x0000002902197836 */ /* 0x000fe20000000000 */
[----:B------:R-:W-:Y:S01]  /*39f0*/  ISETP.GE.AND P1, PT, R36, R206, PT ;  /* 0x000000ce2400720c */ /* 0x000fe20003f26270 */
[----:B------:R-:W-:Y:S01]  /*3a00*/  VIADD R24, R2, 0x30 ;  /* 0x0000003002187836 */ /* 0x000fe20000000000 */
[----:B------:R-:W-:Y:S02]  /*3a10*/  FSEL R37, R34, -INF , !P0 ;  /* 0xff80000022257808 */ /* 0x000fe40004000000 */
[-C--:B------:R-:W-:Y:S01]  /*3a20*/  ISETP.GE.AND P0, PT, R36, R204.reuse, PT ;  /* 0x000000cc2400720c */ /* 0x080fe20003f06270 */
[----:B------:R-:W-:Y:S01]  /*3a30*/  VIADD R9, R2, 0x31 ;  /* 0x0000003102097836 */ /* 0x000fe20000000000 */
[----:B------:R-:W-:Y:S01]  /*3a40*/  ISETP.LT.OR P4, PT, R40, R207, P4 ;  /* 0x000000cf2800720c */ /* 0x000fe20002781670 */
[----:B------:R-:W-:Y:S01]  /*3a50*/  VIADD R8, R2, 0x38 ;  /* 0x0000003802087836 */ /* 0x000fe20000000000 */
[----:B------:R-:W-:-:S02]  /*3a60*/  ISETP.GE.AND P2, PT, R42, R204, PT ;  /* 0x000000cc2a00720c */ /* 0x000fc40003f46270 */
[----:B------:R-:W-:Y:S02]  /*3a70*/  ISETP.GE.AND P5, PT, R40, R204, PT ;  /* 0x000000cc2800720c */ /* 0x000fe40003fa6270 */
[-C--:B------:R-:W-:Y:S02]  /*3a80*/  ISETP.LT.OR P3, PT, R42, R207.reuse, P3 ;  /* 0x000000cf2a00720c */ /* 0x080fe40001f61670 */
[C---:B------:R-:W-:Y:S02]  /*3a90*/  ISETP.LT.OR P1, PT, R36.reuse, R207, P1 ;  /* 0x000000cf2400720c */ /* 0x040fe40000f21670 */
[-C--:B------:R-:W-:Y:S02]  /*3aa0*/  ISETP.LT.OR P0, PT, R36, R205.reuse, P0 ;  /* 0x000000cd2400720c */ /* 0x080fe40000701670 */
[----:B------:R-:W-:Y:S01]  /*3ab0*/  FSEL R36, R28, -INF , !P4 ;  /* 0xff8000001c247808 */ /* 0x000fe20006000000 */
[----:B------:R-:W-:Y:S01]  /*3ac0*/  VIADD R28, R2, 0x21 ;  /* 0x00000021021c7836 */ /* 0x000fe20000000000 */
[----:B------:R-:W-:-:S02]  /*3ad0*/  ISETP.LT.OR P2, PT, R42, R205, P2 ;  /* 0x000000cd2a00720c */ /* 0x000fc40001741670 */
[----:B------:R-:W-:Y:S02]  /*3ae0*/  ISETP.LT.OR P5, PT, R40, R205, P5 ;  /* 0x000000cd2800720c */ /* 0x000fe40002fa1670 */
[----:B------:R-:W-:Y:S01]  /*3af0*/  FSEL R42, R32, -INF , !P6 ;  /* 0xff800000202a7808 */ /* 0x000fe20007000000 */
[C---:B------:R-:W-:Y:S01]  /*3b00*/  VIADD R32, R2.reuse, 0x19 ;  /* 0x0000001902207836 */ /* 0x040fe20000000000 */
[----:B------:R-:W-:Y:S01]  /*3b10*/  FSEL R40, R33, -INF , !P3 ;  /* 0xff80000021287808 */ /* 0x000fe20005800000 */
[----:B------:R-:W-:Y:S01]  /*3b20*/  VIADD R2, R2, 0x39 ;  /* 0x0000003902027836 */ /* 0x000fe20000000000 */
[----:B------:R-:W-:Y:S02]  /*3b30*/  FSEL R52, R29, -INF , !P1 ;  /* 0xff8000001d347808 */ /* 0x000fe40004800000 */
[C---:B------:R-:W-:Y:S02]  /*3b40*/  ISETP.GE.AND P6, PT, R43.reuse, R206, PT ;  /* 0x000000ce2b00720c */ /* 0x040fe40003fc6270 */
[----:B------:R-:W-:-:S02]  /*3b50*/  ISETP.GE.AND P3, PT, R43, R204, PT ;  /* 0x000000cc2b00720c */ /* 0x000fc40003f66270 */
[----:B------:R-:W-:Y:S02]  /*3b60*/  FMNMX.FTZ R29, R0, R38, !PT ;  /* 0x00000026001d7209 */ /* 0x000fe40007810000 */
[----:B------:R-:W-:Y:S02]  /*3b70*/  FSEL R13, R31, -INF , !P0 ;  /* 0xff8000001f0d7808 */ /* 0x000fe40004000000 */
[----:B------:R-:W-:Y:S02]  /*3b80*/  ISETP.GE.AND P0, PT, R28, R206, PT ;  /* 0x000000ce1c00720c */ /* 0x000fe40003f06270 */
[C---:B------:R-:W-:Y:S02]  /*3b90*/  ISETP.LT.OR P6, PT, R43.reuse, R207, P6 ;  /* 0x000000cf2b00720c */ /* 0x040fe400037c1670 */
[----:B------:R-:W-:Y:S02]  /*3ba0*/  ISETP.LT.OR P3, PT, R43, R205, P3 ;  /* 0x000000cd2b00720c */ /* 0x000fe40001f61670 */
[----:B------:R-:W-:-:S02]  /*3bb0*/  FMNMX.FTZ R29, R42, R29, !PT ;  /* 0x0000001d2a1d7209 */ /* 0x000fc40007810000 */
[----:B------:R-:W-:Y:S02]  /*3bc0*/  FSEL R43, R35, -INF , !P2 ;  /* 0xff800000232b7808 */ /* 0x000fe40005000000 */
[----:B------:R-:W-:Y:S02]  /*3bd0*/  FSEL R69, R30, -INF , !P5 ;  /* 0xff8000001e457808 */ /* 0x000fe40006800000 */
[C---:B------:R-:W-:Y:S02]  /*3be0*/  ISETP.GE.AND P2, PT, R32.reuse, R206, PT ;  /* 0x000000ce2000720c */ /* 0x040fe40003f46270 */
[----:B------:R-:W-:Y:S02]  /*3bf0*/  ISETP.GE.AND P5, PT, R32, R204, PT ;  /* 0x000000cc2000720c */ /* 0x000fe40003fa6270 */
[----:B------:R-:W-:Y:S02]  /*3c00*/  ISETP.LT.OR P0, PT, R28, R207, P0 ;  /* 0x000000cf1c00720c */ /* 0x000fe40000701670 */
[----:B------:R-:W-:-:S02]  /*3c10*/  FMNMX.FTZ R29, R40, R29, !PT ;  /* 0x0000001d281d7209 */ /* 0x000fc40007810000 */
[C---:B------:R-:W-:Y:S02]  /*3c20*/  ISETP.LT.OR P2, PT, R32.reuse, R207, P2 ;  /* 0x000000cf2000720c */ /* 0x040fe40001741670 */
[----:B------:R-:W-:Y:S02]  /*3c30*/  ISETP.LT.OR P5, PT, R32, R205, P5 ;  /* 0x000000cd2000720c */ /* 0x000fe40002fa1670 */
[----:B------:R-:W-:Y:S02]  /*3c40*/  FSEL R32, R21, -INF , !P0 ;  /* 0xff80000015207808 */ /* 0x000fe40004000000 */
[----:B------:R-:W-:Y:S02]  /*3c50*/  FMNMX.FTZ R21, R36, R29, !PT ;  /* 0x0000001d24157209 */ /* 0x000fe40007810000 */
[C---:B------:R-:W-:Y:S02]  /*3c60*/  ISETP.GE.AND P4, PT, R12.reuse, R206, PT ;  /* 0x000000ce0c00720c */ /* 0x040fe40003f86270 */
[----:B------:R-:W-:-:S02]  /*3c70*/  ISETP.GE.AND P1, PT, R12, R204, PT ;  /* 0x000000cc0c00720c */ /* 0x000fc40003f26270 */
[----:B------:R-:W-:Y:S02]  /*3c80*/  FSEL R14, R44, -INF , !P6 ;  /* 0xff8000002c0e7808 */ /* 0x000fe40007000000 */
[----:B------:R-:W-:Y:S02]  /*3c90*/  FMNMX.FTZ R11, R52, R21, !PT ;  /* 0x00000015340b7209 */ /* 0x000fe40007810000 */
[C---:B------:R-:W-:Y:S02]  /*3ca0*/  ISETP.LT.OR P4, PT, R12.reuse, R207, P4 ;  /* 0x000000cf0c00720c */ /* 0x040fe40002781670 */
[----:B------:R-:W-:Y:S02]  /*3cb0*/  ISETP.LT.OR P1, PT, R12, R205, P1 ;  /* 0x000000cd0c00720c */ /* 0x000fe40000f21670 */
[----:B------:R-:W-:Y:S02]  /*3cc0*/  FSEL R12, R45, -INF , !P2 ;  /* 0xff8000002d0c7808 */ /* 0x000fe40005000000 */
[----:B------:R-:W-:-:S02]  /*3cd0*/  FMNMX.FTZ R11, R14, R11, !PT ;  /* 0x0000000b0e0b7209 */ /* 0x000fc40007810000 */
[C---:B------:R-:W-:Y:S02]  /*3ce0*/  ISETP.GE.AND P6, PT, R15.reuse, R206, PT ;  /* 0x000000ce0f00720c */ /* 0x040fe40003fc6270 */
[----:B------:R-:W-:Y:S02]  /*3cf0*/  FSEL R71, R46, -INF , !P3 ;  /* 0xff8000002e477808 */ /* 0x000fe40005800000 */
[-C--:B------:R-:W-:Y:S02]  /*3d00*/  ISETP.GE.AND P2, PT, R15, R204.reuse, PT ;  /* 0x000000cc0f00720c */ /* 0x080fe40003f46270 */
[----:B------:R-:W-:Y:S02]  /*3d10*/  ISETP.GE.AND P3, PT, R28, R204, PT ;  /* 0x000000cc1c00720c */ /* 0x000fe40003f66270 */
[----:B------:R-:W-:Y:S02]  /*3d20*/  FSEL R34, R20, -INF , !P4 ;  /* 0xff80000014227808 */ /* 0x000fe40006000000 */
[----:B------:R-:W-:-:S02]  /*3d30*/  FMNMX.FTZ R11, R12, R11, !PT ;  /* 0x0000000b0c0b7209 */ /* 0x000fc40007810000 */
[C---:B------:R-:W-:Y:S02]  /*3d40*/  ISETP.LT.OR P6, PT, R15.reuse, R207, P6 ;  /* 0x000000cf0f00720c */ /* 0x040fe400037c1670 */
[-C--:B------:R-:W-:Y:S02]  /*3d50*/  ISETP.LT.OR P2, PT, R15, R205.reuse, P2 ;  /* 0x000000cd0f00720c */ /* 0x080fe40001741670 */
[----:B------:R-:W-:Y:S02]  /*3d60*/  ISETP.LT.OR P3, PT, R28, R205, P3 ;  /* 0x000000cd1c00720c */ /* 0x000fe40001f61670 */
[----:B------:R-:W-:Y:S02]  /*3d70*/  FSEL R15, R47, -INF , !P5 ;  /* 0xff8000002f0f7808 */ /* 0x000fe40006800000 */
[----:B------:R-:W-:Y:S02]  /*3d80*/  ISETP.GE.AND P5, PT, R25, R206, PT ;  /* 0x000000ce1900720c */ /* 0x000fe40003fa6270 */
[----:B------:R-:W-:-:S02]  /*3d90*/  FMNMX.FTZ R10, R41, R39, !PT ;  /* 0x00000027290a7209 */ /* 0x000fc40007810000 */
[----:B------:R-:W-:Y:S02]  /*3da0*/  FMNMX.FTZ R11, R34, R11, !PT ;  /* 0x0000000b220b7209 */ /* 0x000fe40007810000 */
[----:B------:R-:W-:Y:S02]  /*3db0*/  FSEL R33, R23, -INF , !P3 ;  /* 0xff80000017217808 */ /* 0x000fe40005800000 */
[-C--:B------:R-:W-:Y:S02]  /*3dc0*/  ISETP.GE.AND P4, PT, R24, R206.reuse, PT ;  /* 0x000000ce1800720c */ /* 0x080fe40003f86270 */
[----:B------:R-:W-:Y:S02]  /*3dd0*/  ISETP.LT.OR P5, PT, R25, R207, P5 ;  /* 0x000000cf1900720c */ /* 0x000fe40002fa1670 */
[----:B------:R-:W-:Y:S02]  /*3de0*/  ISETP.GE.AND P3, PT, R9, R206, PT ;  /* 0x000000ce0900720c */ /* 0x000fe40003f66270 */
[----:B------:R-:W-:-:S02]  /*3df0*/  FSEL R30, R16, -INF , !P6 ;  /* 0xff800000101e7808 */ /* 0x000fc40007000000 */
[----:B------:R-:W-:Y:S02]  /*3e00*/  FMNMX.FTZ R10, R37, R10, !PT ;  /* 0x0000000a250a7209 */ /* 0x000fe40007810000 */
[----:B------:R-:W-:Y:S02]  /*3e10*/  FMNMX.FTZ R11, R32, R11, !PT ;  /* 0x0000000b200b7209 */ /* 0x000fe40007810000 */
[----:B------:R-:W-:Y:S02]  /*3e20*/  ISETP.LT.OR P4, PT, R24, R207, P4 ;  /* 0x000000cf1800720c */ /* 0x000fe40002781670 */
[----:B------:R-:W-:Y:S02]  /*3e30*/  FSEL R28, R17, -INF , !P5 ;  /* 0xff800000111c7808 */ /* 0x000fe40006800000 */
[----:B------:R-:W-:Y:S02]  /*3e40*/  FMNMX.FTZ R10, R43, R10, !PT ;  /* 0x0000000a2b0a7209 */ /* 0x000fe40007810000 */
[----:B------:R-:W-:-:S02]  /*3e50*/  FMNMX.FTZ R11, R30, R11, !PT ;  /* 0x0000000b1e0b7209 */ /* 0x000fc40007810000 */
[----:B------:R-:W-:Y:S02]  /*3e60*/  ISETP.LT.OR P3, PT, R9, R207, P3 ;  /* 0x000000cf0900720c */ /* 0x000fe40001f61670 */
[----:B------:R-:W-:Y:S02]  /*3e70*/  ISETP.GE.AND P6, PT, R8, R206, PT ;  /* 0x000000ce0800720c */ /* 0x000fe40003fc6270 */
[----:B------:R-:W-:Y:S02]  /*3e80*/  FSEL R186, R64, -INF , !P4 ;  /* 0xff80000040ba7808 */ /* 0x000fe40006000000 */
[----:B------:R-:W-:Y:S02]  /*3e90*/  FMNMX.FTZ R10, R69, R10, !PT ;  /* 0x0000000a450a7209 */ /* 0x000fe40007810000 */
[----:B------:R-:W-:Y:S02]  /*3ea0*/  FMNMX.FTZ R11, R28, R11, !PT ;  /* 0x0000000b1c0b7209 */ /* 0x000fe40007810000 */
[----:B------:R-:W-:-:S02]  /*3eb0*/  FSEL R182, R65, -INF , !P3 ;  /* 0xff80000041b67808 */ /* 0x000fc40005800000 */
[----:B------:R-:W-:Y:S02]  /*3ec0*/  PLOP3.LUT P3, PT, PT, PT, UP0, 0x80, 0x0 ;  /* 0x000000000000781c */ /* 0x000fe40003f6f008 */
[----:B------:R-:W-:Y:S02]  /*3ed0*/  ISETP.GE.AND P5, PT, R2, R206, PT ;  /* 0x000000ce0200720c */ /* 0x000fe40003fa6270 */
[----:B------:R-:W-:Y:S02]  /*3ee0*/  ISETP.LT.OR P6, PT, R8, R207, P6 ;  /* 0x000000cf0800720c */ /* 0x000fe400037c1670 */
[----:B------:R-:W-:Y:S02]  /*3ef0*/  FMNMX.FTZ R10, R13, R10, !PT ;  /* 0x0000000a0d0a7209 */ /* 0x000fe40007810000 */
[----:B------:R-:W-:Y:S02]  /*3f00*/  FMNMX.FTZ R11, R186, R11, !PT ;  /* 0x0000000bba0b7209 */ /* 0x000fe40007810000 */
[----:B------:R-:W-:-:S02]  /*3f10*/  ISETP.LT.OR P5, PT, R2, R207, P5 ;  /* 0x000000cf0200720c */ /* 0x000fc40002fa1670 */
[----:B------:R-:W-:Y:S02]  /*3f20*/  FSEL R180, R60, -INF , !P6 ;  /* 0xff8000003cb47808 */ /* 0x000fe40007000000 */
[----:B------:R-:W-:Y:S02]  /*3f30*/  FMNMX.FTZ R10, R71, R10, !PT ;  /* 0x0000000a470a7209 */ /* 0x000fe40007810000 */
[----:B------:R-:W-:Y:S02]  /*3f40*/  FMNMX.FTZ R11, R182, R11, !PT ;  /* 0x0000000bb60b7209 */ /* 0x000fe40007810000 */
[----:B------:R-:W-:Y:S02]  /*3f50*/  FSEL R35, R22, -INF , !P1 ;  /* 0xff80000016237808 */ /* 0x000fe40004800000 */
[-C--:B------:R-:W-:Y:S02]  /*3f60*/  ISETP.GE.AND P1, PT, R25, R204.reuse, PT ;  /* 0x000000cc1900720c */ /* 0x080fe40003f26270 */
[----:B------:R-:W-:-:S02]  /*3f70*/  ISETP.GE.AND P0, PT, R24, R204, PT ;  /* 0x000000cc1800720c */ /* 0x000fc40003f06270 */
[----:B------:R-:W-:Y:S02]  /*3f80*/  FSEL R178, R61, -INF , !P5 ;  /* 0xff8000003db27808 */ /* 0x000fe40006800000 */
[----:B------:R-:W-:Y:S02]  /*3f90*/  FMNMX.FTZ R10, R15, R10, !PT ;  /* 0x0000000a0f0a7209 */ /* 0x000fe40007810000 */
[----:B------:R-:W-:Y:S02]  /*3fa0*/  FMNMX.FTZ R11, R180, R11, !PT ;  /* 0x0000000bb40b7209 */ /* 0x000fe40007810000 */
[-C--:B------:R-:W-:Y:S02]  /*3fb0*/  ISETP.LT.OR P1, PT, R25, R205.reuse, P1 ;  /* 0x000000cd1900720c */ /* 0x080fe40000f21670 */
[----:B------:R-:W-:Y:S02]  /*3fc0*/  ISETP.LT.OR P0, PT, R24, R205, P0 ;  /* 0x000000cd1800720c */ /* 0x000fe40000701670 */
[----:B------:R-:W-:-:S02]  /*3fd0*/  FMNMX.FTZ R10, R35, R10, !PT ;  /* 0x0000000a230a7209 */ /* 0x000fc40007810000 */
[----:B------:R-:W-:Y:S01]  /*3fe0*/  FMNMX.FTZ R132, R178, R11, !PT ;  /* 0x0000000bb2847209 */ /* 0x000fe20007810000 */
[----:B------:R-:W-:Y:S08]  /*3ff0*/  @!P3 BRA `(.L_x_1124) ;  /* 0x000000000084b947 */ /* 0x000ff00003800000 */
[----:B------:R-:W-:Y:S02]  /*4000*/  UIADD3 UR11, UR33, -0x2, URZ ;  /* 0xfffffffe210b7890 */ /* 0x000fe4000fffe03f */
[----:B------:R-:W-:Y:S02]  /*4010*/  USHF.L.U32 UR12, UR8, 0x5, URZ ;  /* 0x00000005080c7899 */ /* 0x000fe4000800063f */
[----:B------:R-:W-:Y:S02]  /*4020*/  USHF.R.S32.HI UR10, URZ, 0x1f, UR11 ;  /* 0x0000001f3f0a7899 */ /* 0x000fe4000801140b */
[----:B------:R-:W-:Y:S01]  /*4030*/  UIMAD UR18, UR18, UR11, URZ ;  /* 0x0000000b121272a4 */ /* 0x000fe2000f8e023f */
[----:B------:R-:W-:-:S03]  /*4040*/  IMAD.WIDE.U32 R16, R83, UR11, R208 ;  /* 0x0000000b53107c25 */ /* 0x000fc6000f8e00d0 */
[----:B------:R-:W-:-:S03]  /*4050*/  UIMAD UR18, UR10, UR21, UR18 ;  /* 0x000000150a1272a4 */ /* 0x000fc6000f8e0212 */
[----:B------:R-:W-:Y:S02]  /*4060*/  ULDC.64 UR10, c[0x0][0x218] ;  /* 0x00008600000a7ab9 */ /* 0x000fe40000000a00 */
[----:B------:R-:W-:Y:S01]  /*4070*/  LEA R22, P5, R16, UR10, 0x1 ;  /* 0x0000000a10167c11 */ /* 0x000fe2000f8a08ff */
[----:B------:R-:W-:Y:S01]  /*4080*/  VIADD R11, R17, UR18 ;  /* 0x00000012110b7c36 */ /* 0x000fe20008000000 */
[----:B------:R-:W-:Y:S02]  /*4090*/  USHF.L.U64.HI UR10, UR8, 0x5, UR9 ;  /* 0x00000005080a7899 */ /* 0x000fe40008010209 */
[----:B------:R-:W-:Y:S02]  /*40a0*/  IADD3 R20, P4, R22, UR12, RZ ;  /* 0x0000000c16147c10 */ /* 0x000fe4000ff9e0ff */
[----:B------:R-:W-:Y:S02]  /*40b0*/  LEA.HI.X R23, R16, UR11, R11, 0x1, P5 ;  /* 0x0000000b10177c11 */ /* 0x000fe4000a8f0c0b */
[----:B------:R-:W-:-:S02]  /*40c0*/  IADD3 R24, P5, R20, UR12, RZ ;  /* 0x0000000c14187c10 */ /* 0x000fc4000ffbe0ff */
        /* <DEDUP_REMOVED lines=20> */
.L_x_1124:
[----:B------:R-:W2:Y:S01]  /*4210*/  SHFL.BFLY PT, R11, R132, 0x2, 0x1f ;  /* 0x0c401f00840b7f89 */ /* 0x000ea200000e0000 */
[----:B------:R-:W-:Y:S01]  /*4220*/  FSEL R31, R18, -INF , !P2 ;  /* 0xff800000121f7808 */ /* 0x000fe20005000000 */
[----:B------:R-:W-:Y:S01]  /*4230*/  USHF.L.U32 UR10, UR32, 0x1, URZ ;  /* 0x00000001200a7899 */ /* 0x000fe2000800063f */
[----:B------:R-:W-:Y:S01]  /*4240*/  FMNMX.FTZ R10, R33, R10, !PT ;  /* 0x0000000a210a7209 */ /* 0x000fe20007810000 */
[----:B------:R-:W-:Y:S01]  /*4250*/  UIADD3 UR19, UR31, -0x4498517b, URZ ;  /* 0xbb67ae851f137890 */ /* 0x000fe2000fffe03f */
[----:B------:R-:W-:Y:S01]  /*4260*/  ISETP.GE.AND P2, PT, R9, R204, PT ;  /* 0x000000cc0900720c */ /* 0x000fe20003f46270 */
[----:B------:R-:W-:Y:S01]  /*4270*/  IMAD.WIDE.U32 R146, R202, -0x2daee0ad, RZ ;  /* 0xd2511f53ca927825 */ /* 0x000fe200078e00ff */
[----:B------:R-:W-:Y:S01]  /*4280*/  FSEL R29, R19, -INF , !P1 ;  /* 0xff800000131d7808 */ /* 0x000fe20004800000 */
[----:B------:R-:W-:Y:S01]  /*4290*/  UIADD3 UR20, UR30, -0x61c88647, URZ ;  /* 0x9e3779b91e147890 */ /* 0x000fe2000fffe03f */
[----:B------:R-:W-:Y:S01]  /*42a0*/  FMNMX.FTZ R10, R31, R10, !PT ;  /* 0x0000000a1f0a7209 */ /* 0x000fe20007810000 */
[----:B-1----:R-:W-:Y:S01]  /*42b0*/  IMAD.U32 R17, RZ, RZ, UR10 ;  /* 0x0000000aff117e24 */ /* 0x002fe2000f8e00ff */
[----:B------:R-:W-:Y:S01]  /*42c0*/  ISETP.GE.AND P1, PT, R8, R204, PT ;  /* 0x000000cc0800720c */ /* 0x000fe20003f26270 */
[----:B------:R-:W-:Y:S01]  /*42d0*/  UIADD3 UR18, UR30, 0x3c6ef372, URZ ;  /* 0x3c6ef3721e127890 */ /* 0x000fe2000fffe03f */
[-C--:B------:R-:W-:Y:S01]  /*42e0*/  ISETP.LT.OR P2, PT, R9, R205.reuse, P2 ;  /* 0x000000cd0900720c */ /* 0x080fe20001741670 */
[----:B------:R-:W-:Y:S01]  /*42f0*/  ULDC UR34, c[0x0][0x2ec] ;  /* 0x0000bb0000227ab9 */ /* 0x000fe20000000800 */
[----:B------:R-:W-:Y:S01]  /*4300*/  FSEL R179, R66, -INF , !P0 ;  /* 0xff80000042b37808 */ /* 0x000fe20004000000 */
[----:B------:R-:W-:Y:S01]  /*4310*/  UIADD3 UR17, UR31, 0x76cf5d0a, URZ ;  /* 0x76cf5d0a1f117890 */ /* 0x000fe2000fffe03f */
[----:B------:R-:W-:Y:S01]  /*4320*/  FMNMX.FTZ R10, R29, R10, !PT ;  /* 0x0000000a1d0a7209 */ /* 0x000fe20007810000 */
[----:B------:R-:W-:Y:S01]  /*4330*/  UIADD3 UR15, UR31, 0x32370b8f, URZ ;  /* 0x32370b8f1f0f7890 */ /* 0x000fe2000fffe03f */
[-C--:B------:R-:W-:Y:S01]  /*4340*/  ISETP.LT.OR P1, PT, R8, R205.reuse, P1 ;  /* 0x000000cd0800720c */ /* 0x080fe20000f21670 */
[----:B------:R-:W-:Y:S01]  /*4350*/  UIADD3 UR16, UR30, -0x255992d5, URZ ;  /* 0xdaa66d2b1e107890 */ /* 0x000fe2000fffe03f */
[----:B------:R-:W-:Y:S01]  /*4360*/  ISETP.GE.AND P0, PT, R2, R204, PT ;  /* 0x000000cc0200720c */ /* 0x000fe20003f06270 */
[----:B------:R-:W-:Y:S01]  /*4370*/  UIADD3 UR14, UR30, 0x78dde6e4, URZ ;  /* 0x78dde6e41e0e7890 */ /* 0x000fe2000fffe03f */
[----:B------:R-:W-:Y:S01]  /*4380*/  FSEL R177, R67, -INF , !P2 ;  /* 0xff80000043b17808 */ /* 0x000fe20005000000 */
[----:B------:R-:W-:Y:S01]  /*4390*/  IMAD.IADD R192, R4, 0x1, R3 ;  /* 0x0000000104c07824 */ /* 0x000fe200078e0203 */
[----:B------:R-:W-:Y:S01]  /*43a0*/  FMNMX.FTZ R10, R179, R10, !PT ;  /* 0x0000000ab30a7209 */ /* 0x000fe20007810000 */
[----:B------:R-:W-:Y:S01]  /*43b0*/  UIADD3 UR12, UR31, -0x56f99767, URZ ;  /* 0xa90668991f0c7890 */ /* 0x000fe2000fffe03f */
[----:B------:R-:W-:Y:S01]  /*43c0*/  ISETP.LT.OR P0, PT, R2, R205, P0 ;  /* 0x000000cd0200720c */ /* 0x000fe20000701670 */
[----:B------:R-:W-:Y:S01]  /*43d0*/  IMAD.U32 R2, RZ, RZ, UR24 ;  /* 0x00000018ff027e24 */ /* 0x000fe2000f8e00ff */
[----:B------:R-:W-:Y:S01]  /*43e0*/  FSEL R175, R62, -INF , !P1 ;  /* 0xff8000003eaf7808 */ /* 0x000fe20004800000 */
[----:B------:R-:W-:Y:S01]  /*43f0*/  UIADD3 UR13, UR31, -0x126145ec, URZ ;  /* 0xed9eba141f0d7890 */ /* 0x000fe2000fffe03f */
[----:B------:R-:W-:Y:S01]  /*4400*/  FMNMX.FTZ R10, R177, R10, !PT ;  /* 0x0000000ab10a7209 */ /* 0x000fe20007810000 */
[----:B------:R-:W-:Y:S01]  /*4410*/  IMAD R2, R2, 0x4, R81 ;  /* 0x0000000402027824 */ /* 0x000fe200078e0251 */
[----:B------:R-:W-:Y:S01]  /*4420*/  FSEL R174, R63, -INF , !P0 ;  /* 0xff8000003fae7808 */ /* 0x000fe20004000000 */
[----:B------:R-:W-:Y:S01]  /*4430*/  UIADD3 UR21, UR30, -0x4ab325aa, URZ ;  /* 0xb54cda561e157890 */ /* 0x000fe2000fffe03f */
[----:B------:R-:W-:Y:S01]  /*4440*/  FMNMX.FTZ R9, R175, R10, !PT ;  /* 0x0000000aaf097209 */ /* 0x000fe20007810000 */
[----:B------:R-:W-:Y:S01]  /*4450*/  IMAD.WIDE.U32 R144, R2, -0x326172a9, RZ ;  /* 0xcd9e8d5702907825 */ /* 0x000fe200078e00ff */
[----:B--2---:R-:W-:Y:S01]  /*4460*/  FMNMX.FTZ R132, R132, R11, !PT ;  /* 0x0000000b84847209 */ /* 0x004fe20007810000 */
[----:B------:R-:W-:Y:S01]  /*4470*/  UIADD3 UR26, UR30, 0x1715609d, URZ ;  /* 0x1715609d1e1a7890 */ /* 0x000fe2000fffe03f */
[----:B------:R-:W-:Y:S01]  /*4480*/  FMNMX.FTZ R9, R174, R9, !PT ;  /* 0x00000009ae097209 */ /* 0x000fe20007810000 */
[----:B------:R-:W-:Y:S01]  /*4490*/  UIADD3 UR27, UR31, 0x646e171e, URZ ;  /* 0x646e171e1f1b7890 */ /* 0x000fe2000fffe03f */
[----:B------:R-:W-:Y:S01]  /*44a0*/  LOP3.LUT R213, R6, UR30, RZ, 0x3c, !PT ;  /* 0x0000001e06d57c12 */ /* 0x000fe2000f8e3cff */
[----:B------:R-:W1:Y:S01]  /*44b0*/  SHFL.BFLY PT, R11, R132, 0x1, 0x1f ;  /* 0x0c201f00840b7f89 */ /* 0x000e6200000e0000 */
[----:B------:R-:W-:Y:S01]  /*44c0*/  LOP3.LUT R6, R147, UR31, R17, 0x96, !PT ;  /* 0x0000001f93067c12 */ /* 0x000fe2000f8e9611 */
[----:B------:R-:W-:Y:S01]  /*44d0*/  UIADD3 UR10, UR10, 0x1, URZ ;  /* 0x000000010a0a7890 */ /* 0x000fe2000fffe03f */
[----:B------:R-:W-:Y:S01]  /*44e0*/  LOP3.LUT R138, R145, R213, RZ, 0x3c, !PT ;  /* 0x000000d5918a7212 */ /* 0x000fe200078e3cff */
[----:B------:R-:W2:Y:S01]  /*44f0*/  SHFL.BFLY PT, R8, R9, 0x2, 0x1f ;  /* 0x0c401f0009087f89 */ /* 0x000ea200000e0000 */
[----:B------:R-:W-:Y:S01]  /*4500*/  LEA R192, R192, UR4, 0x1 ;  /* 0x00000004c0c07c11 */ /* 0x000fe2000f8e08ff */
[----:B------:R-:W-:-:S04]  /*4510*/  IMAD.WIDE.U32 R16, R6, -0x326172a9, RZ ;  /* 0xcd9e8d5706107825 */ /* 0x000fc800078e00ff */
[----:B------:R-:W-:Y:S01]  /*4520*/  IMAD.WIDE.U32 R138, R138, -0x2daee0ad, RZ ;  /* 0xd2511f538a8a7825 */ /* 0x000fe200078e00ff */
[----:B------:R-:W-:Y:S03]  /*4530*/  LDSM.16.MT88.4 R124, [R192+0xc000] ;  /* 0x00c00000c07c783b */ /* 0x000fe60000004200 */
[----:B------:R-:W-:Y:S01]  /*4540*/  IMAD R190, R7, 0x2, R192 ;  /* 0x0000000207be7824 */ /* 0x000fe200078e02c0 */
[----:B------:R-:W-:Y:S01]  /*4550*/  LOP3.LUT R136, R139, UR19, R146, 0x96, !PT ;  /* 0x000000138b887c12 */ /* 0x000fe2000f8e9692 */
[C---:B------:R-:W-:Y:S01]  /*4560*/  IMAD R189, R5.reuse, 0x2, R192 ;  /* 0x0000000205bd7824 */ /* 0x040fe200078e02c0 */
[----:B------:R-:W-:Y:S01]  /*4570*/  LDSM.16.MT88.4 R72, [R192+0x10000] ;  /* 0x01000000c048783b */ /* 0x000fe20000004200 */
[----:B------:R-:W-:Y:S02]  /*4580*/  IMAD R188, R5, 0x2, R190 ;  /* 0x0000000205bc7824 */ /* 0x000fe400078e02be */
[----:B------:R-:W-:Y:S01]  /*4590*/  IMAD.WIDE.U32 R136, R136, -0x326172a9, RZ ;  /* 0xcd9e8d5788887825 */ /* 0x000fe200078e00ff */
[----:B------:R-:W-:Y:S01]  /*45a0*/  LDSM.16.MT88.4 R88, [R189+0x10000] ;  /* 0x01000000bd58783b */ /* 0x000fe20000004200 */
[----:B-1----:R-:W-:-:S03]  /*45b0*/  FMNMX.FTZ R132, R132, R11, !PT ;  /* 0x0000000b84847209 */ /* 0x002fc60007810000 */
[----:B------:R-:W-:Y:S01]  /*45c0*/  LDSM.16.MT88.4 R100, [R188+0xc000] ;  /* 0x00c00000bc64783b */ /* 0x000fe20000004200 */
[----:B------:R-:W-:Y:S01]  /*45d0*/  LOP3.LUT R16, R137, UR18, R16, 0x96, !PT ;  /* 0x0000001289107c12 */ /* 0x000fe2000f8e9610 */
[----:B------:R-:W-:Y:S01]  /*45e0*/  VIADD R187, R195, 0x800 ;  /* 0x00000800c3bb7836 */ /* 0x000fe20000000000 */
[----:B--2---:R-:W-:Y:S01]  /*45f0*/  FMNMX.FTZ R9, R9, R8, !PT ;  /* 0x0000000809097209 */ /* 0x004fe20007810000 */
[----:B------:R-:W-:Y:S01]  /*4600*/  FMUL.FTZ R181, R132, UR34 ;  /* 0x0000002284b57c20 */ /* 0x000fe20008410000 */
[----:B------:R-:W-:Y:S01]  /*4610*/  LOP3.LUT R8, R17, UR20, R144, 0x96, !PT ;  /* 0x0000001411087c12 */ /* 0x000fe2000f8e9690 */
[----:B------:R-:W-:Y:S01]  /*4620*/  IMAD.WIDE.U32 R16, R16, -0x2daee0ad, RZ ;  /* 0xd2511f5310107825 */ /* 0x000fe200078e00ff */
[----:B------:R-:W-:Y:S01]  /*4630*/  FSETP.NEU.FTZ.AND P0, PT, R132, -INF , PT ;  /* 0xff8000008400780b */ /* 0x000fe20003f1d000 */
[----:B------:R-:W1:Y:S02]  /*4640*/  SHFL.BFLY PT, R6, R9, 0x1, 0x1f ;  /* 0x0c201f0009067f89 */ /* 0x000e6400000e0000 */
[----:B------:R-:W-:Y:S01]  /*4650*/  IMAD.WIDE.U32 R10, R8, -0x2daee0ad, RZ ;  /* 0xd2511f53080a7825 */ /* 0x000fe200078e00ff */
[----:B------:R-:W-:Y:S01]  /*4660*/  FSEL R181, R181, RZ, P0 ;  /* 0x000000ffb5b57208 */ /* 0x000fe20000000000 */
[----:B------:R-:W2:Y:S02]  /*4670*/  LDSM.16.MT88.4 R116, [R190+0xc000] ;  /* 0x00c00000be74783b */ /* 0x000ea40000004200 */
[----:B------:R-:W-:Y:S01]  /*4680*/  VIADD R185, R195, 0x1800 ;  /* 0x00001800c3b97836 */ /* 0x000fe20000000000 */
[----:B------:R-:W-:Y:S01]  /*4690*/  LOP3.LUT R10, R17, UR15, R10, 0x96, !PT ;  /* 0x0000000f110a7c12 */ /* 0x000fe2000f8e960a */
[--C-:B------:R-:W-:Y:S01]  /*46a0*/  FFMA.FTZ R162, R0, UR34, -R181.reuse ;  /* 0x0000002200a27c23 */ /* 0x100fe200080108b5 */
[----:B------:R-:W-:Y:S01]  /*46b0*/  LOP3.LUT R0, R11, UR17, R138, 0x96, !PT ;  /* 0x000000110b007c12 */ /* 0x000fe2000f8e968a */
[--C-:B------:R-:W-:Y:S01]  /*46c0*/  FFMA.FTZ R161, R38, UR34, -R181.reuse ;  /* 0x0000002226a17c23 */ /* 0x100fe200080108b5 */
[----:B------:R-:W-:Y:S01]  /*46d0*/  FFMA.FTZ R160, R42, UR34, -R181 ;  /* 0x000000222aa07c23 */ /* 0x000fe200080108b5 */
[----:B------:R-:W-:-:S04]  /*46e0*/  IMAD.WIDE.U32 R10, R10, -0x326172a9, RZ ;  /* 0xcd9e8d570a0a7825 */ /* 0x000fc800078e00ff */
[----:B------:R-:W-:Y:S01]  /*46f0*/  FFMA.FTZ R157, R40, UR34, -R181 ;  /* 0x00000022289d7c23 */ /* 0x000fe200080108b5 */
[----:B------:R-:W-:Y:S01]  /*4700*/  MUFU.EX2 R162, R162 ;  /* 0x000000a200a27308 */ /* 0x000fe20000000800 */
[----:B------:R-:W3:Y:S01]  /*4710*/  LDSM.16.MT88.4 R108, [R189+0xc000] ;  /* 0x00c00000bd6c783b */ /* 0x000ee20000004200 */
[----:B------:R-:W-:-:S04]  /*4720*/  IMAD.WIDE.U32 R18, R0, -0x326172a9, RZ ;  /* 0xcd9e8d5700127825 */ /* 0x000fc800078e00ff */
[--C-:B------:R-:W-:Y:S01]  /*4730*/  FFMA.FTZ R152, R14, UR34, -R181.reuse ;  /* 0x000000220e987c23 */ /* 0x100fe200080108b5 */
[--C-:B------:R-:W-:Y:S01]  /*4740*/  FFMA.FTZ R135, R12, UR34, -R181.reuse ;  /* 0x000000220c877c23 */ /* 0x100fe200080108b5 */
[----:B------:R-:W-:Y:S01]  /*4750*/  LDSM.16.MT88.4 R48, [R190+0xe000] ;  /* 0x00e00000be30783b */ /* 0x000fe20000004200 */
[----:B------:R-:W-:Y:S01]  /*4760*/  FFMA.FTZ R155, R36, UR34, -R181 ;  /* 0x00000022249b7c23 */ /* 0x000fe200080108b5 */
[----:B------:R-:W-:Y:S01]  /*4770*/  LOP3.LUT R0, R19, UR16, R136, 0x96, !PT ;  /* 0x0000001013007c12 */ /* 0x000fe2000f8e9688 */
[----:B------:R-:W4:Y:S01]  /*4780*/  MUFU.EX2 R161, R161 ;  /* 0x000000a100a17308 */ /* 0x000f220000000800 */
[----:B------:R-:W-:Y:S01]  /*4790*/  LOP3.LUT R8, R11, UR14, R18, 0x96, !PT ;  /* 0x0000000e0b087c12 */ /* 0x000fe2000f8e9612 */
[----:B------:R-:W-:Y:S01]  /*47a0*/  LDSM.16.MT88.4 R56, [R189+0xe000] ;  /* 0x00e00000bd38783b */ /* 0x000fe20000004200 */
[----:B-1----:R-:W-:Y:S01]  /*47b0*/  FMNMX.FTZ R3, R9, R6, !PT ;  /* 0x0000000609037209 */ /* 0x002fe20007810000 */
[----:B------:R-:W-:-:S04]  /*47c0*/  IMAD.WIDE.U32 R18, R0, -0x2daee0ad, RZ ;  /* 0xd2511f5300127825 */ /* 0x000fc800078e00ff */
[----:B------:R-:W-:Y:S01]  /*47d0*/  FFMA.FTZ R154, R52, UR34, -R181 ;  /* 0x00000022349a7c23 */ /* 0x000fe200080108b5 */
[----:B------:R-:W-:Y:S01]  /*47e0*/  LDSM.16.MT88.4 R64, [R188+0xe000] ;  /* 0x00e00000bc40783b */ /* 0x000fe20000004200 */
[----:B------:R-:W-:Y:S01]  /*47f0*/  FSETP.NEU.FTZ.AND P0, PT, R3, -INF , PT ;  /* 0xff8000000300780b */ /* 0x000fe20003f1d000 */
[----:B------:R-:W-:-:S04]  /*4800*/  IMAD.WIDE.U32 R8, R8, -0x2daee0ad, RZ ;  /* 0xd2511f5308087825 */ /* 0x000fc800078e00ff */
[----:B------:R-:W-:Y:S01]  /*4810*/  FMUL.FTZ R176, R3, UR34 ;  /* 0x0000002203b07c20 */ /* 0x000fe20008410000 */
[----:B------:R-:W-:Y:S01]  /*4820*/  LOP3.LUT R16, R19, UR13, R16, 0x96, !PT ;  /* 0x0000000d13107c12 */ /* 0x000fe2000f8e9610 */
[----:B------:R-:W-:Y:S01]  /*4830*/  MUFU.EX2 R160, R160 ;  /* 0x000000a000a07308 */ /* 0x000fe20000000800 */
[----:B------:R-:W-:Y:S01]  /*4840*/  LDSM.16.MT88.4 R80, [R190+0x10000] ;  /* 0x01000000be50783b */ /* 0x000fe20000004200 */
[----:B------:R-:W-:Y:S01]  /*4850*/  LOP3.LUT R0, R9, UR12, R18, 0x96, !PT ;  /* 0x0000000c09007c12 */ /* 0x000fe2000f8e9612 */
[--C-:B------:R-:W-:Y:S01]  /*4860*/  FFMA.FTZ R165, R34, UR34, -R181.reuse ;  /* 0x0000002222a57c23 */ /* 0x100fe200080108b5 */
[----:B------:R-:W-:Y:S01]  /*4870*/  FSEL R176, R176, RZ, P0 ;  /* 0x000000ffb0b07208 */ /* 0x000fe20000000000 */
[----:B------:R-:W-:Y:S01]  /*4880*/  IMAD.WIDE.U32 R16, R16, -0x326172a9, RZ ;  /* 0xcd9e8d5710107825 */ /* 0x000fe200078e00ff */
[----:B------:R-:W-:Y:S03]  /*4890*/  LDSM.16.MT88.4 R20, [R189+0xc800] ;  /* 0x00c80000bd14783b */ /* 0x000fe60000004200 */
[----:B------:R-:W-:Y:S01]  /*48a0*/  FFMA.FTZ R166, R32, UR34, -R181 ;  /* 0x0000002220a67c23 */ /* 0x000fe200080108b5 */
[----:B------:R-:W-:Y:S01]  /*48b0*/  MUFU.EX2 R157, R157 ;  /* 0x0000009d009d7308 */ /* 0x000fe20000000800 */
[----:B------:R-:W-:-:S04]  /*48c0*/  IMAD.WIDE.U32 R18, R0, -0x326172a9, RZ ;  /* 0xcd9e8d5700127825 */ /* 0x000fc800078e00ff */
[--C-:B------:R-:W-:Y:S01]  /*48d0*/  FFMA.FTZ R163, R41, UR34, -R176.reuse ;  /* 0x0000002229a37c23 */ /* 0x100fe200080108b0 */
[----:B------:R-:W1:Y:S01]  /*48e0*/  LDC.U8 R0, c[0x0][0x388] ;  /* 0x0000e200ff007b82 */ /* 0x000e620000000000 */
[--C-:B------:R-:W-:Y:S01]  /*48f0*/  FFMA.FTZ R164, R39, UR34, -R176.reuse ;  /* 0x0000002227a47c23 */ /* 0x100fe200080108b0 */
[----:B------:R-:W-:Y:S01]  /*4900*/  FFMA.FTZ R159, R37, UR34, -R176 ;  /* 0x00000022259f7c23 */ /* 0x000fe200080108b0 */
[----:B------:R-:W-:Y:S01]  /*4910*/  LOP3.LUT R16, R19, UR21, R16, 0x96, !PT ;  /* 0x0000001513107c12 */ /* 0x000fe2000f8e9610 */
[----:B------:R-:W-:Y:S01]  /*4920*/  FFMA.FTZ R158, R43, UR34, -R176 ;  /* 0x000000222b9e7c23 */ /* 0x000fe200080108b0 */
[----:B------:R-:W-:Y:S01]  /*4930*/  MUFU.EX2 R163, R163 ;  /* 0x000000a300a37308 */ /* 0x000fe20000000800 */
[----:B------:R-:W-:Y:S01]  /*4940*/  SHF.R.U32.HI R7, RZ, 0x10, R18 ;  /* 0x00000010ff077819 */ /* 0x000fe20000011612 */
[----:B------:R-:W5:Y:S01]  /*4950*/  LDSM.16.MT88.4 R40, [R192+0xe000] ;  /* 0x00e00000c028783b */ /* 0x000f620000004200 */
[----:B------:R-:W-:Y:S01]  /*4960*/  SHF.R.U32.HI R4, RZ, 0x10, R16 ;  /* 0x00000010ff047819 */ /* 0x000fe20000011610 */
[----:B------:R-:W-:Y:S01]  /*4970*/  FFMA.FTZ R134, R71, UR34, -R176 ;  /* 0x0000002247867c23 */ /* 0x000fe200080108b0 */
[----:B------:R-:W-:Y:S01]  /*4980*/  SHF.R.U32.HI R5, RZ, 0x18, R16 ;  /* 0x00000018ff057819 */ /* 0x000fe20000011610 */
[--C-:B------:R-:W-:Y:S01]  /*4990*/  FFMA.FTZ R133, R15, UR34, -R176.reuse ;  /* 0x000000220f857c23 */ /* 0x100fe200080108b0 */
[----:B------:R-:W-:Y:S01]  /*49a0*/  LOP3.LUT R4, R4, 0xff, RZ, 0xc0, !PT ;  /* 0x000000ff04047812 */ /* 0x000fe200078ec0ff */
[----:B------:R-:W2:Y:S01]  /*49b0*/  MUFU.EX2 R164, R164 ;  /* 0x000000a400a47308 */ /* 0x000ea20000000800 */
[----:B------:R-:W-:Y:S01]  /*49c0*/  LOP3.LUT R9, R16, 0xffff, RZ, 0xc0, !PT ;  /* 0x0000ffff10097812 */ /* 0x000fe200078ec0ff */
[--C-:B------:R-:W-:Y:S01]  /*49d0*/  FFMA.FTZ R156, R69, UR34, -R176.reuse ;  /* 0x00000022459c7c23 */ /* 0x100fe200080108b0 */
[----:B------:R-:W-:Y:S01]  /*49e0*/  PRMT R4, R4, 0x5410, R5 ;  /* 0x0000541004047816 */ /* 0x000fe20000000005 */
[----:B------:R-:W-:Y:S01]  /*49f0*/  FFMA.FTZ R153, R13, UR34, -R176 ;  /* 0x000000220d997c23 */ /* 0x000fe200080108b0 */
[----:B------:R-:W-:Y:S01]  /*4a00*/  LOP3.LUT R96, R16, 0xff, RZ, 0xc0, !PT ;  /* 0x000000ff10607812 */ /* 0x000fe200078ec0ff */
[----:B------:R-:W-:Y:S01]  /*4a10*/  LDSM.16.MT88.4 R12, [R188+0xc800] ;  /* 0x00c80000bc0c783b */ /* 0x000fe20000004200 */
[----:B------:R-:W-:Y:S01]  /*4a20*/  SHF.R.U32.HI R9, RZ, 0x8, R9 ;  /* 0x00000008ff097819 */ /* 0x000fe20000011609 */
[----:B------:R-:W-:Y:S01]  /*4a30*/  MUFU.EX2 R159, R159 ;  /* 0x0000009f009f7308 */ /* 0x000fe20000000800 */
[----:B----4-:R-:W-:Y:S01]  /*4a40*/  F2FP.BF16.F32.PACK_AB R5, R161, R162 ;  /* 0x000000a2a105723e */ /* 0x010fe200000010ff */
[----:B------:R-:W-:Y:S01]  /*4a50*/  LDSM.16.MT88.4 R148, [R189+0x10800] ;  /* 0x01080000bd94783b */ /* 0x000fe20000004200 */
[----:B-1----:R-:W-:Y:S01]  /*4a60*/  IMAD R169, R0, 0x10000, R0 ;  /* 0x0001000000a97824 */ /* 0x002fe200078e0200 */
[----:B------:R-:W-:Y:S01]  /*4a70*/  PRMT R96, R96, 0x5410, R9 ;  /* 0x0000541060607816 */ /* 0x000fe20000000009 */
[--C-:B------:R-:W-:Y:S01]  /*4a80*/  FFMA.FTZ R170, R35, UR34, -R176.reuse ;  /* 0x0000002223aa7c23 */ /* 0x100fe200080108b0 */
[----:B------:R-:W-:Y:S01]  /*4a90*/  LOP3.LUT R11, R18, 0xffff, RZ, 0xc0, !PT ;  /* 0x0000ffff120b7812 */ /* 0x000fe200078ec0ff */
[--C-:B------:R-:W-:Y:S01]  /*4aa0*/  FFMA.FTZ R171, R33, UR34, -R176.reuse ;  /* 0x0000002221ab7c23 */ /* 0x100fe200080108b0 */
[--C-:B------:R-:W-:Y:S01]  /*4ab0*/  HSET2.LE.AND R97, R4, R169.reuse, PT ;  /* 0x000000a904617233 */ /* 0x100fe20003803000 */
[----:B------:R-:W1:Y:S01]  /*4ac0*/  MUFU.EX2 R158, R158 ;  /* 0x0000009e009e7308 */ /* 0x000e620000000800 */
[----:B--2---:R-:W-:Y:S01]  /*4ad0*/  F2FP.BF16.F32.PACK_AB R4, R164, R163 ;  /* 0x000000a3a404723e */ /* 0x004fe200000010ff */
[--C-:B------:R-:W-:Y:S01]  /*4ae0*/  FFMA.FTZ R167, R30, UR34, -R181.reuse ;  /* 0x000000221ea77c23 */ /* 0x100fe200080108b5 */
[--C-:B------:R-:W-:Y:S01]  /*4af0*/  HSET2.LE.AND R96, R96, R169.reuse, PT ;  /* 0x000000a960607233 */ /* 0x100fe20003803000 */
[----:B------:R-:W-:Y:S01]  /*4b00*/  FFMA.FTZ R168, R28, UR34, -R181 ;  /* 0x000000221ca87c23 */ /* 0x000fe200080108b5 */
[----:B------:R-:W-:Y:S01]  /*4b10*/  LOP3.LUT R97, R97, R4, RZ, 0xc0, !PT ;  /* 0x0000000461617212 */ /* 0x000fe200078ec0ff */
[----:B------:R-:W-:Y:S01]  /*4b20*/  FFMA.FTZ R173, R31, UR34, -R176 ;  /* 0x000000221fad7c23 */ /* 0x000fe200080108b0 */
[----:B------:R-:W-:Y:S01]  /*4b30*/  LOP3.LUT R4, R17, UR26, R10, 0x96, !PT ;  /* 0x0000001a11047c12 */ /* 0x000fe2000f8e960a */
[----:B------:R-:W-:Y:S01]  /*4b40*/  MUFU.EX2 R152, R152 ;  /* 0x0000009800987308 */ /* 0x000fe20000000800 */
[----:B------:R-:W-:Y:S01]  /*4b50*/  LOP3.LUT R96, R96, R5, RZ, 0xc0, !PT ;  /* 0x0000000560607212 */ /* 0x000fe200078ec0ff */
[----:B------:R-:W-:Y:S01]  /*4b60*/  FFMA.FTZ R172, R29, UR34, -R176 ;  /* 0x000000221dac7c23 */ /* 0x000fe200080108b0 */
[----:B------:R-:W-:Y:S01]  /*4b70*/  SHF.R.U32.HI R6, RZ, 0x18, R18 ;  /* 0x00000018ff067819 */ /* 0x000fe20000011612 */
[----:B------:R-:W-:Y:S01]  /*4b80*/  IMAD.WIDE.U32 R4, R4, -0x2daee0ad, RZ ;  /* 0xd2511f5304047825 */ /* 0x000fe200078e00ff */
[----:B------:R-:W-:Y:S01]  /*4b90*/  LOP3.LUT R7, R7, 0xff, RZ, 0xc0, !PT ;  /* 0x000000ff07077812 */ /* 0x000fe200078ec0ff */
[----:B------:R-:W-:Y:S01]  /*4ba0*/  LDSM.16.MT88.4 R24, [R192+0xc800] ;  /* 0x00c80000c018783b */ /* 0x000fe20000004200 */
[----:B------:R-:W-:Y:S01]  /*4bb0*/  LOP3.LUT R98, R18, 0xff, RZ, 0xc0, !PT ;  /* 0x000000ff12627812 */ /* 0x000fe200078ec0ff */
[----:B------:R-:W2:Y:S01]  /*4bc0*/  MUFU.EX2 R135, R135 ;  /* 0x0000008700877308 */ /* 0x000ea20000000800 */
[----:B------:R-:W-:Y:S01]  /*4bd0*/  SHF.R.U32.HI R11, RZ, 0x8, R11 ;  /* 0x00000008ff0b7819 */ /* 0x000fe2000001160b */
[----:B------:R-:W-:Y:S01]  /*4be0*/  LDSM.16.MT88.4 R16, [R190+0xc800] ;  /* 0x00c80000be10783b */ /* 0x000fe20000004200 */
[----:B------:R-:W-:Y:S01]  /*4bf0*/  PRMT R6, R7, 0x5410, R6 ;  /* 0x0000541007067816 */ /* 0x000fe20000000006 */
[----:B------:R-:W-:Y:S01]  /*4c00*/  FFMA.FTZ R175, R175, UR34, -R176 ;  /* 0x00000022afaf7c23 */ /* 0x000fe200080108b0 */
[----:B------:R-:W-:Y:S01]  /*4c10*/  PRMT R98, R98, 0x5410, R11 ;  /* 0x0000541062627816 */ /* 0x000fe2000000000b */
[----:B------:R-:W-:Y:S01]  /*4c20*/  LDSM.16.MT88.4 R32, [R189+0xd000] ;  /* 0x00d00000bd20783b */ /* 0x000fe20000004200 */
[----:B------:R-:W-:Y:S01]  /*4c30*/  LOP3.LUT R8, R5, UR27, R8, 0x96, !PT ;  /* 0x0000001b05087c12 */ /* 0x000fe2000f8e9608 */
[----:B------:R-:W-:Y:S01]  /*4c40*/  MUFU.EX2 R134, R134 ;  /* 0x0000008600867308 */ /* 0x000fe20000000800 */
[----:B------:R-:W-:Y:S01]  /*4c50*/  LOP3.LUT R5, R4, 0xffff, RZ, 0xc0, !PT ;  /* 0x0000ffff04057812 */ /* 0x000fe200078ec0ff */
[----:B------:R-:W-:Y:S01]  /*4c60*/  LDSM.16.MT88.4 R28, [R192+0xf000] ;  /* 0x00f00000c01c783b */ /* 0x000fe20000004200 */
[--C-:B------:R-:W-:Y:S01]  /*4c70*/  HSET2.LE.AND R99, R6, R169.reuse, PT ;  /* 0x000000a906637233 */ /* 0x100fe20003803000 */
[----:B------:R-:W-:Y:S01]  /*4c80*/  FADD.FTZ R161, R162, R161 ;  /* 0x000000a1a2a17221 */ /* 0x000fe20000010000 */
[----:B------:R-:W-:Y:S01]  /*4c90*/  HSET2.LE.AND R98, R98, R169, PT ;  /* 0x000000a962627233 */ /* 0x000fe20003803000 */
[----:B------:R-:W-:Y:S01]  /*4ca0*/  FADD.FTZ R164, R163, R164 ;  /* 0x000000a4a3a47221 */ /* 0x000fe20000010000 */
[----:B------:R-:W-:Y:S01]  /*4cb0*/  F2FP.BF16.F32.PACK_AB R7, R157, R160 ;  /* 0x000000a09d07723e */ /* 0x000fe200000010ff */
[----:B------:R-:W4:Y:S01]  /*4cc0*/  MUFU.EX2 R133, R133 ;  /* 0x0000008500857308 */ /* 0x000f220000000800 */
[----:B-1----:R-:W-:Y:S01]  /*4cd0*/  F2FP.BF16.F32.PACK_AB R6, R158, R159 ;  /* 0x0000009f9e06723e */ /* 0x002fe200000010ff */
[----:B------:R-:W-:Y:S01]  /*4ce0*/  FADD.FTZ R160, R160, R161 ;  /* 0x000000a1a0a07221 */ /* 0x000fe20000010000 */
[----:B------:R-:W-:Y:S01]  /*4cf0*/  SHF.R.U32.HI R5, RZ, 0x8, R5 ;  /* 0x00000008ff057819 */ /* 0x000fe20000011605 */
[----:B------:R-:W-:Y:S01]  /*4d00*/  FADD.FTZ R159, R159, R164 ;  /* 0x000000a49f9f7221 */ /* 0x000fe20000010000 */
[----:B------:R-:W-:Y:S01]  /*4d10*/  LOP3.LUT R142, R4, 0xff, RZ, 0xc0, !PT ;  /* 0x000000ff048e7812 */ /* 0x000fe200078ec0ff */
[----:B------:R-:W-:Y:S01]  /*4d20*/  FADD.FTZ R160, R157, R160 ;  /* 0x000000a09da07221 */ /* 0x000fe20000010000 */
[----:B------:R-:W-:Y:S01]  /*4d30*/  LOP3.LUT R98, R98, R7, RZ, 0xc0, !PT ;  /* 0x0000000762627212 */ /* 0x000fe200078ec0ff */
[----:B------:R-:W-:Y:S01]  /*4d40*/  MUFU.EX2 R155, R155 ;  /* 0x0000009b009b7308 */ /* 0x000fe20000000800 */
[----:B------:R-:W-:Y:S01]  /*4d50*/  LOP3.LUT R99, R99, R6, RZ, 0xc0, !PT ;  /* 0x0000000663637212 */ /* 0x000fe200078ec0ff */
[----:B------:R-:W-:Y:S01]  /*4d60*/  FADD.FTZ R159, R158, R159 ;  /* 0x0000009f9e9f7221 */ /* 0x000fe20000010000 */
[--C-:B------:R-:W-:Y:S01]  /*4d70*/  SHF.R.U32.HI R10, RZ, 0x10, R4.reuse ;  /* 0x00000010ff0a7819 */ /* 0x100fe20000011604 */
[----:B------:R-:W-:Y:S01]  /*4d80*/  VIADD R183, R195, 0x2000 ;  /* 0x00002000c3b77836 */ /* 0x000fe20000000000 */
[----:B------:R-:W-:-:S02]  /*4d90*/  SHF.R.U32.HI R11, RZ, 0x18, R4 ;  /* 0x00000018ff0b7819 */ /* 0x000fc40000011604 */
[----:B------:R-:W-:Y:S01]  /*4da0*/  PRMT R142, R142, 0x5410, R5 ;  /* 0x000054108e8e7816 */ /* 0x000fe20000000005 */
[----:B------:R-:W1:Y:S01]  /*4db0*/  MUFU.EX2 R154, R154 ;  /* 0x0000009a009a7308 */ /* 0x000e620000000800 */
[----:B------:R-:W5:Y:S01]  /*4dc0*/  LDSM.16.MT88.4 R4, [R188+0x10000] ;  /* 0x01000000bc04783b */ /* 0x000f620000004200 */
[----:B------:R-:W-:Y:S01]  /*4dd0*/  LOP3.LUT R10, R10, 0xff, RZ, 0xc0, !PT ;  /* 0x000000ff0a0a7812 */ /* 0x000fe200078ec0ff */
[C---:B------:R-:W-:Y:S01]  /*4de0*/  HMMA.16816.F32.BF16 R104, R96.reuse, R100, RZ ;  /* 0x000000646068723c */ /* 0x040fe200000418ff */
[----:B------:R-:W-:Y:S02]  /*4df0*/  LOP3.LUT R9, R8, 0xffff, RZ, 0xc0, !PT ;  /* 0x0000ffff08097812 */ /* 0x000fe400078ec0ff */
[----:B------:R-:W-:Y:S02]  /*4e00*/  PRMT R10, R10, 0x5410, R11 ;  /* 0x000054100a0a7816 */ /* 0x000fe4000000000b */
[----:B------:R-:W-:Y:S01]  /*4e10*/  SHF.R.U32.HI R11, RZ, 0x10, R8 ;  /* 0x00000010ff0b7819 */ /* 0x000fe20000011608 */
[----:B------:R-:W-:Y:S01]  /*4e20*/  MUFU.EX2 R156, R156 ;  /* 0x0000009c009c7308 */ /* 0x000fe20000000800 */
[----:B------:R-:W-:Y:S01]  /*4e30*/  LOP3.LUT R140, R8, 0xff, RZ, 0xc0, !PT ;  /* 0x000000ff088c7812 */ /* 0x000fe200078ec0ff */
[----:B------:R-:W-:Y:S01]  /*4e40*/  HMMA.16816.F32.BF16 R84, R96, R88, RZ ;  /* 0x000000586054723c */ /* 0x000fe200000418ff */
[----:B------:R-:W-:-:S02]  /*4e50*/  SHF.R.U32.HI R9, RZ, 0x8, R9 ;  /* 0x00000008ff097819 */ /* 0x000fc40000011609 */
[----:B------:R-:W-:Y:S02]  /*4e60*/  SHF.R.U32.HI R8, RZ, 0x18, R8 ;  /* 0x00000018ff087819 */ /* 0x000fe40000011608 */
[----:B------:R-:W-:Y:S01]  /*4e70*/  LOP3.LUT R11, R11, 0xff, RZ, 0xc0, !PT ;  /* 0x000000ff0b0b7812 */ /* 0x000fe200078ec0ff */
[----:B------:R-:W1:Y:S01]  /*4e80*/  MUFU.EX2 R153, R153 ;  /* 0x0000009900997308 */ /* 0x000e620000000800 */
[----:B------:R-:W-:Y:S01]  /*4e90*/  PRMT R140, R140, 0x5410, R9 ;  /* 0x000054108c8c7816 */ /* 0x000fe20000000009 */
[C---:B------:R-:W-:Y:S01]  /*4ea0*/  HMMA.16816.F32.BF16 R100, R96.reuse, R102, RZ ;  /* 0x000000666064723c */ /* 0x040fe200000418ff */
[--C-:B------:R-:W-:Y:S02]  /*4eb0*/  HSET2.LE.AND R143, R10, R169.reuse, PT ;  /* 0x000000a90a8f7233 */ /* 0x100fe40003803000 */
[----:B------:R-:W-:Y:S02]  /*4ec0*/  HSET2.LE.AND R142, R142, R169, PT ;  /* 0x000000a98e8e7233 */ /* 0x000fe40003803000 */
[----:B--2---:R-:W-:Y:S01]  /*4ed0*/  F2FP.BF16.F32.PACK_AB R9, R135, R152 ;  /* 0x000000988709723e */ /* 0x004fe200000010ff */
[----:B------:R-:W-:Y:S01]  /*4ee0*/  HMMA.16816.F32.BF16 R128, R96, R124, RZ ;  /* 0x0000007c6080723c */ /* 0x000fe200000418ff */
[----:B----4-:R-:W-:Y:S01]  /*4ef0*/  F2FP.BF16.F32.PACK_AB R10, R133, R134 ;  /* 0x00000086850a723e */ /* 0x010fe200000010ff */
[----:B------:R-:W-:Y:S01]  /*4f00*/  MUFU.EX2 R165, R165 ;  /* 0x000000a500a57308 */ /* 0x000fe20000000800 */
[----:B------:R-:W-:-:S02]  /*4f10*/  PRMT R8, R11, 0x5410, R8 ;  /* 0x000054100b087816 */ /* 0x000fc40000000008 */
[----:B------:R-:W-:Y:S01]  /*4f20*/  LOP3.LUT R142, R142, R9, RZ, 0xc0, !PT ;  /* 0x000000098e8e7212 */ /* 0x000fe200078ec0ff */
[C---:B------:R-:W-:Y:S01]  /*4f30*/  HMMA.16816.F32.BF16 R120, R96.reuse, R116, RZ ;  /* 0x000000746078723c */ /* 0x040fe200000418ff */
[----:B------:R-:W-:Y:S02]  /*4f40*/  LOP3.LUT R143, R143, R10, RZ, 0xc0, !PT ;  /* 0x0000000a8f8f7212 */ /* 0x000fe400078ec0ff */
[--C-:B------:R-:W-:Y:S01]  /*4f50*/  HSET2.LE.AND R141, R8, R169.reuse, PT ;  /* 0x000000a9088d7233 */ /* 0x100fe20003803000 */
[----:B------:R-:W2:Y:S01]  /*4f60*/  MUFU.EX2 R166, R166 ;  /* 0x000000a600a67308 */ /* 0x000ea20000000800 */
[----:B------:R-:W4:Y:S01]  /*4f70*/  LDSM.16.MT88.4 R8, [R192+0xe800] ;  /* 0x00e80000c008783b */ /* 0x000f220000004200 */
[----:B------:R-:W-:Y:S01]  /*4f80*/  HSET2.LE.AND R140, R140, R169, PT ;  /* 0x000000a98c8c7233 */ /* 0x000fe20003803000 */
[C---:B---3--:R-:W-:Y:S01]  /*4f90*/  HMMA.16816.F32.BF16 R112, R96.reuse, R108, RZ ;  /* 0x0000006c6070723c */ /* 0x048fe200000418ff */
[----:B-1----:R-:W-:Y:S01]  /*4fa0*/  F2FP.BF16.F32.PACK_AB R89, R154, R155 ;  /* 0x0000009b9a59723e */ /* 0x002fe200000010ff */
[----:B------:R-:W-:Y:S01]  /*4fb0*/  FADD.FTZ R155, R155, R160 ;  /* 0x000000a09b9b7221 */ /* 0x000fe20000010000 */
[----:B------:R-:W-:Y:S01]  /*4fc0*/  F2FP.BF16.F32.PACK_AB R92, R153, R156 ;  /* 0x0000009c995c723e */ /* 0x000fe200000010ff */
[----:B------:R-:W-:Y:S01]  /*4fd0*/  FADD.FTZ R156, R156, R159 ;  /* 0x0000009f9c9c7221 */ /* 0x000fe20000010000 */
[----:B------:R-:W-:Y:S01]  /*4fe0*/  LOP3.LUT R140, R140, R89, RZ, 0xc0, !PT ;  /* 0x000000598c8c7212 */ /* 0x000fe200078ec0ff */
[----:B-----5:R-:W-:Y:S01]  /*4ff0*/  HMMA.16816.F32.BF16 R36, R96, R40, RZ ;  /* 0x000000286024723c */ /* 0x020fe200000418ff */
[----:B------:R-:W-:Y:S01]  /*5000*/  LOP3.LUT R141, R141, R92, RZ, 0xc0, !PT ;  /* 0x0000005c8d8d7212 */ /* 0x000fe200078ec0ff */
[----:B------:R-:W-:Y:S01]  /*5010*/  MUFU.EX2 R170, R170 ;  /* 0x000000aa00aa7308 */ /* 0x000fe20000000800 */
[----:B------:R-:W-:Y:S01]  /*5020*/  FADD.FTZ R155, R154, R155 ;  /* 0x0000009b9a9b7221 */ /* 0x000fe20000010000 */
[----:B------:R-:W-:-:S02]  /*5030*/  FADD.FTZ R153, R153, R156 ;  /* 0x0000009c99997221 */ /* 0x000fc40000010000 */
[C---:B------:R-:W-:Y:S02]  /*5040*/  HMMA.16816.F32.BF16 R44, R96.reuse, R48, RZ ;  /* 0x00000030602c723c */ /* 0x040fe400000418ff */
[----:B------:R-:W-:Y:S02]  /*5050*/  FADD.FTZ R134, R134, R153 ;  /* 0x0000009986867221 */ /* 0x000fe40000010000 */
[----:B------:R-:W1:Y:S02]  /*5060*/  MUFU.EX2 R171, R171 ;  /* 0x000000ab00ab7308 */ /* 0x000e640000000800 */
[----:B------:R-:W-:Y:S01]  /*5070*/  HMMA.16816.F32.BF16 R52, R96, R56, RZ ;  /* 0x000000386034723c */ /* 0x000fe200000418ff */
[----:B------:R-:W-:-:S05]  /*5080*/  FADD.FTZ R133, R133, R134 ;  /* 0x0000008685857221 */ /* 0x000fca0000010000 */
[C---:B------:R-:W-:Y:S01]  /*5090*/  HMMA.16816.F32.BF16 R60, R96.reuse, R64, RZ ;  /* 0x00000040603c723c */ /* 0x040fe200000418ff */
[----:B------:R-:W-:Y:S05]  /*50a0*/  MUFU.EX2 R167, R167 ;  /* 0x000000a700a77308 */ /* 0x000fea0000000800 */
[C---:B------:R-:W-:Y:S03]  /*50b0*/  HMMA.16816.F32.BF16 R68, R96.reuse, R72, RZ ;  /* 0x000000486044723c */ /* 0x040fe600000418ff */
[----:B------:R-:W3:Y:S03]  /*50c0*/  MUFU.EX2 R168, R168 ;  /* 0x000000a800a87308 */ /* 0x000ee60000000800 */
[C---:B------:R-:W-:Y:S05]  /*50d0*/  HMMA.16816.F32.BF16 R76, R96.reuse, R80, RZ ;  /* 0x00000050604c723c */ /* 0x040fea00000418ff */
[----:B------:R-:W-:Y:S01]  /*50e0*/  MUFU.EX2 R173, R173 ;  /* 0x000000ad00ad7308 */ /* 0x000fe20000000800 */
[C---:B------:R-:W-:Y:S06]  /*50f0*/  HMMA.16816.F32.BF16 R124, R96.reuse, R126, RZ ;  /* 0x0000007e607c723c */ /* 0x040fec00000418ff */
[C---:B------:R-:W-:Y:S01]  /*5100*/  HMMA.16816.F32.BF16 R116, R96.reuse, R118, RZ ;  /* 0x000000766074723c */ /* 0x040fe200000418ff */
[----:B------:R-:W5:Y:S05]  /*5110*/  MUFU.EX2 R172, R172 ;  /* 0x000000ac00ac7308 */ /* 0x000f6a0000000800 */
[C---:B------:R-:W-:Y:S06]  /*5120*/  HMMA.16816.F32.BF16 R108, R96.reuse, R110, RZ ;  /* 0x0000006e606c723c */ /* 0x040fec00000418ff */
        /* <DEDUP_REMOVED lines=8> */
[----:B------:R-:W-:Y:S01]  /*51b0*/  HMMA.16816.F32.BF16 R96, R96, R6, RZ ;  /* 0x000000066060723c */ /* 0x000fe200000418ff */
[----:B------:R-:W2:Y:S05]  /*51c0*/  LDSM.16.MT88.4 R4, [R190+0xe800] ;  /* 0x00e80000be04783b */ /* 0x000eaa0000004200 */
[C---:B------:R-:W-:Y:S06]  /*51d0*/  HMMA.16816.F32.BF16 R104, R140.reuse, R12, R104 ;  /* 0x0000000c8c68723c */ /* 0x040fec0000041868 */
[----:B------:R-:W-:Y:S01]  /*51e0*/  HMMA.16816.F32.BF16 R100, R140, R14, R100 ;  /* 0x0000000e8c64723c */ /* 0x000fe20000041864 */
[----:B------:R-:W-:-:S05]  /*51f0*/  IMAD.U32 R13, RZ, RZ, UR10 ;  /* 0x0000000aff0d7e24 */ /* 0x000fca000f8e00ff */
[----:B------:R-:W-:Y:S01]  /*5200*/  LOP3.LUT R146, R147, UR31, R13, 0x96, !PT ;  /* 0x0000001f93927c12 */ /* 0x000fe2000f8e960d */
[C---:B----4-:R-:W-:Y:S01]  /*5210*/  HMMA.16816.F32.BF16 R36, R140.reuse, R8, R36 ;  /* 0x000000088c24723c */ /* 0x050fe20000041824 */
[----:B------:R-:W4:Y:S03]  /*5220*/  LDSM.16.MT88.4 R12, [R188+0xe800] ;  /* 0x00e80000bc0c783b */ /* 0x000f260000004200 */
[----:B------:R-:W-:Y:S02]  /*5230*/  IMAD.WIDE.U32 R146, R146, -0x326172a9, RZ ;  /* 0xcd9e8d5792927825 */ /* 0x000fe400078e00ff */
[----:B------:R-:W-:Y:S01]  /*5240*/  HMMA.16816.F32.BF16 R40, R140, R10, R40 ;  /* 0x0000000a8c28723c */ /* 0x000fe20000041828 */
[----:B------:R-:W1:Y:S02]  /*5250*/  LDSM.16.MT88.4 R8, [R192+0x10800] ;  /* 0x01080000c008783b */ /* 0x000e640000004200 */
        /* <DEDUP_REMOVED lines=8> */
[----:B--2---:R-:W-:Y:S01]  /*52e0*/  HMMA.16816.F32.BF16 R44, R140, R4, R44 ;  /* 0x000000048c2c723c */ /* 0x004fe2000004182c */
[----:B------:R-:W-:Y:S02]  /*52f0*/  LOP3.LUT R20, R137, UR18, R146, 0x96, !PT ;  /* 0x0000001289147c12 */ /* 0x000fe4000f8e9692 */
[----:B------:R-:W-:-:S03]  /*5300*/  LOP3.LUT R136, R139, UR16, R136, 0x96, !PT ;  /* 0x000000108b887c12 */ /* 0x000fc6000f8e9688 */
[----:B------:R-:W-:Y:S01]  /*5310*/  IMAD.WIDE.U32 R20, R20, -0x2daee0ad, RZ ;  /* 0xd2511f5314147825 */ /* 0x000fe200078e00ff */
[C---:B------:R-:W-:Y:S01]  /*5320*/  HMMA.16816.F32.BF16 R48, R140.reuse, R6, R48 ;  /* 0x000000068c30723c */ /* 0x040fe20000041830 */
[----:B------:R-:W2:Y:S02]  /*5330*/  LDSM.16.MT88.4 R4, [R190+0x10800] ;  /* 0x01080000be04783b */ /* 0x000ea40000004200 */
[----:B------:R-:W-:Y:S01]  /*5340*/  IMAD.WIDE.U32 R136, R136, -0x2daee0ad, RZ ;  /* 0xd2511f5388887825 */ /* 0x000fe200078e00ff */
[----:B------:R-:W-:Y:S02]  /*5350*/  LOP3.LUT R216, R21, UR15, R144, 0x96, !PT ;  /* 0x0000000f15d87c12 */ /* 0x000fe4000f8e9690 */
[----:B----4-:R-:W-:Y:S01]  /*5360*/  HMMA.16816.F32.BF16 R60, R140, R12, R60 ;  /* 0x0000000c8c3c723c */ /* 0x010fe2000004183c */
[----:B------:R-:W4:Y:S01]  /*5370*/  LDSM.16.MT88.4 R144, [R188+0x10800] ;  /* 0x01080000bc90783b */ /* 0x000f220000004200 */
[----:B------:R-:W-:Y:S01]  /*5380*/  LOP3.LUT R218, R137, UR13, R20, 0x96, !PT ;  /* 0x0000000d89da7c12 */ /* 0x000fe2000f8e9614 */
[----:B------:R-:W-:-:S03]  /*5390*/  IMAD.WIDE.U32 R216, R216, -0x326172a9, RZ ;  /* 0xcd9e8d57d8d87825 */ /* 0x000fc600078e00ff */
[----:B-1----:R-:W-:Y:S01]  /*53a0*/  HMMA.16816.F32.BF16 R68, R140, R8, R68 ;  /* 0x000000088c44723c */ /* 0x002fe20000041844 */
[----:B------:R-:W-:Y:S01]  /*53b0*/  IMAD.WIDE.U32 R218, R218, -0x326172a9, RZ ;  /* 0xcd9e8d57dada7825 */ /* 0x000fe200078e00ff */
[----:B------:R-:W-:-:S03]  /*53c0*/  LOP3.LUT R214, R217, UR14, R138, 0x96, !PT ;  /* 0x0000000ed9d67c12 */ /* 0x000fc6000f8e968a */
[----:B------:R-:W-:Y:S01]  /*53d0*/  FFMA.FTZ R217, R178, UR34, -R181 ;  /* 0x00000022b2d97c23 */ /* 0x000fe200080108b5 */
[----:B------:R-:W-:Y:S01]  /*53e0*/  FFMA.FTZ R178, R177, UR34, -R176 ;  /* 0x00000022b1b27c23 */ /* 0x000fe200080108b0 */
[----:B------:R-:W-:Y:S01]  /*53f0*/  VIADD R177, R195, 0x5000 ;  /* 0x00005000c3b17836 */ /* 0x000fe20000000000 */
[C---:B------:R-:W-:Y:S01]  /*5400*/  HMMA.16816.F32.BF16 R64, R140.reuse, R14, R64 ;  /* 0x0000000e8c40723c */ /* 0x040fe20000041840 */
[----:B------:R-:W-:Y:S01]  /*5410*/  IMAD.WIDE.U32 R214, R214, -0x2daee0ad, RZ ;  /* 0xd2511f53d6d67825 */ /* 0x000fe200078e00ff */
[----:B------:R-:W-:Y:S01]  /*5420*/  LOP3.LUT R216, R219, UR26, R216, 0x96, !PT ;  /* 0x0000001adbd87c12 */ /* 0x000fe2000f8e96d8 */
[----:B------:R-:W-:Y:S03]  /*5430*/  MUFU.EX2 R217, R217 ;  /* 0x000000d900d97308 */ /* 0x000fe60000000800 */
[----:B------:R-:W-:Y:S01]  /*5440*/  LOP3.LUT R12, R215, UR12, R136, 0x96, !PT ;  /* 0x0000000cd70c7c12 */ /* 0x000fe2000f8e9688 */
[----:B---3--:R-:W-:Y:S01]  /*5450*/  HMMA.16816.F32.BF16 R52, R140, R16, R52 ;  /* 0x000000108c34723c */ /* 0x008fe20000041834 */
[----:B------:R-:W-:Y:S01]  /*5460*/  LDSM.16.MT88.4 R136, [R192+0xd000] ;  /* 0x00d00000c088783b */ /* 0x000fe20000004200 */
[----:B------:R-:W-:-:S02]  /*5470*/  FFMA.FTZ R215, R174, UR34, -R176 ;  /* 0x00000022aed77c23 */ /* 0x000fc400080108b0 */
[----:B------:R-:W-:Y:S01]  /*5480*/  IMAD.WIDE.U32 R12, R12, -0x326172a9, RZ ;  /* 0xcd9e8d570c0c7825 */ /* 0x000fe200078e00ff */
[----:B------:R-:W-:Y:S01]  /*5490*/  MUFU.EX2 R178, R178 ;  /* 0x000000b200b27308 */ /* 0x000fe20000000800 */
[C---:B------:R-:W-:Y:S03]  /*54a0*/  HMMA.16816.F32.BF16 R56, R140.reuse, R18, R56 ;  /* 0x000000128c38723c */ /* 0x040fe60000041838 */
[----:B------:R-:W-:Y:S02]  /*54b0*/  LOP3.LUT R8, R13, UR21, R218, 0x96, !PT ;  /* 0x000000150d087c12 */ /* 0x000fe4000f8e96da */
[C---:B------:R-:W-:Y:S01]  /*54c0*/  LOP3.LUT R16, R12.reuse, 0xff, RZ, 0xc0, !PT ;  /* 0x000000ff0c107812 */ /* 0x040fe200078ec0ff */
[----:B------:R-:W-:Y:S01]  /*54d0*/  HMMA.16816.F32.BF16 R72, R140, R10, R72 ;  /* 0x0000000a8c48723c */ /* 0x000fe20000041848 */
[----:B------:R-:W-:Y:S01]  /*54e0*/  LOP3.LUT R19, R12, 0xffff, RZ, 0xc0, !PT ;  /* 0x0000ffff0c137812 */ /* 0x000fe200078ec0ff */
[----:B------:R-:W-:Y:S01]  /*54f0*/  MUFU.EX2 R174, R175 ;  /* 0x000000af00ae7308 */ /* 0x000fe20000000800 */
[----:B------:R-:W-:-:S02]  /*5500*/  SHF.R.U32.HI R9, RZ, 0x10, R12 ;  /* 0x00000010ff097819 */ /* 0x000fc4000001160c */
[----:B------:R-:W-:Y:S01]  /*5510*/  SHF.R.U32.HI R17, RZ, 0x18, R12 ;  /* 0x00000018ff117819 */ /* 0x000fe2000001160c */
[C---:B------:R-:W-:Y:S01]  /*5520*/  HMMA.16816.F32.BF16 R108, R140.reuse, R22, R108 ;  /* 0x000000168c6c723c */ /* 0x040fe2000004186c */
[----:B------:R-:W1:Y:S01]  /*5530*/  LDSM.16.MT88.4 R12, [R190+0xd000] ;  /* 0x00d00000be0c783b */ /* 0x000e620000004200 */
[C---:B------:R-:W-:Y:S02]  /*5540*/  LOP3.LUT R11, R8.reuse, 0xffff, RZ, 0xc0, !PT ;  /* 0x0000ffff080b7812 */ /* 0x040fe400078ec0ff */
[----:B------:R-:W-:Y:S01]  /*5550*/  LOP3.LUT R10, R8, 0xff, RZ, 0xc0, !PT ;  /* 0x000000ff080a7812 */ /* 0x000fe200078ec0ff */
[----:B------:R-:W-:Y:S01]  /*5560*/  MUFU.EX2 R215, R215 ;  /* 0x000000d700d77308 */ /* 0x000fe20000000800 */
[----:B------:R-:W-:Y:S01]  /*5570*/  SHF.R.U32.HI R11, RZ, 0x8, R11 ;  /* 0x00000008ff0b7819 */ /* 0x000fe2000001160b */
[----:B--2---:R-:W-:Y:S01]  /*5580*/  HMMA.16816.F32.BF16 R76, R140, R4, R76 ;  /* 0x000000048c4c723c */ /* 0x004fe2000004184c */
[----:B------:R-:W-:Y:S02]  /*5590*/  SHF.R.U32.HI R22, RZ, 0x10, R8 ;  /* 0x00000010ff167819 */ /* 0x000fe40000011608 */
[----:B------:R-:W-:-:S02]  /*55a0*/  SHF.R.U32.HI R19, RZ, 0x8, R19 ;  /* 0x00000008ff137819 */ /* 0x000fc40000011613 */
[----:B------:R-:W-:Y:S01]  /*55b0*/  LOP3.LUT R22, R22, 0xff, RZ, 0xc0, !PT ;  /* 0x000000ff16167812 */ /* 0x000fe200078ec0ff */
[C---:B------:R-:W-:Y:S01]  /*55c0*/  HMMA.16816.F32.BF16 R80, R140.reuse, R6, R80 ;  /* 0x000000068c50723c */ /* 0x040fe20000041850 */
[----:B------:R-:W-:Y:S02]  /*55d0*/  PRMT R4, R10, 0x5410, R11 ;  /* 0x000054100a047816 */ /* 0x000fe4000000000b */
[----:B------:R-:W-:Y:S02]  /*55e0*/  SHF.R.U32.HI R5, RZ, 0x18, R8 ;  /* 0x00000018ff057819 */ /* 0x000fe40000011608 */
[----:B------:R-:W-:Y:S01]  /*55f0*/  PRMT R18, R16, 0x5410, R19 ;  /* 0x0000541010127816 */ /* 0x000fe20000000013 */
[----:B------:R-:W-:Y:S01]  /*5600*/  HMMA.16816.F32.BF16 R84, R140, R148, R84 ;  /* 0x000000948c54723c */ /* 0x000fe20000041854 */
[----:B------:R-:W-:Y:S02]  /*5610*/  LOP3.LUT R6, R9, 0xff, RZ, 0xc0, !PT ;  /* 0x000000ff09067812 */ /* 0x000fe400078ec0ff */
[----:B------:R-:W2:Y:S01]  /*5620*/  LDSM.16.MT88.4 R8, [R188+0xd000] ;  /* 0x00d00000bc08783b */ /* 0x000ea20000004200 */
[----:B------:R-:W-:-:S02]  /*5630*/  HSET2.LE.AND R20, R4, R169, PT ;  /* 0x000000a904147233 */ /* 0x000fc40003803000 */
[----:B------:R-:W-:Y:S01]  /*5640*/  F2FP.BF16.F32.PACK_AB R7, R166, R165 ;  /* 0x000000a5a607723e */ /* 0x000fe200000010ff */
[C---:B------:R-:W-:Y:S01]  /*5650*/  HMMA.16816.F32.BF16 R128, R140.reuse, R24, R128 ;  /* 0x000000188c80723c */ /* 0x040fe20000041880 */
[----:B------:R-:W-:Y:S01]  /*5660*/  PRMT R4, R22, 0x5410, R5 ;  /* 0x0000541016047816 */ /* 0x000fe20000000005 */
[----:B------:R-:W-:Y:S01]  /*5670*/  FFMA.FTZ R149, R182, UR34, -R181 ;  /* 0x00000022b6957c23 */ /* 0x000fe200080108b5 */
[----:B------:R-:W-:Y:S01]  /*5680*/  PRMT R16, R6, 0x5410, R17 ;  /* 0x0000541006107816 */ /* 0x000fe20000000011 */
[----:B------:R-:W-:Y:S01]  /*5690*/  VIADD R182, R195, 0x2800 ;  /* 0x00002800c3b67836 */ /* 0x000fe20000000000 */
[----:B------:R-:W-:Y:S01]  /*56a0*/  LOP3.LUT R20, R20, R7, RZ, 0xc0, !PT ;  /* 0x0000000714147212 */ /* 0x000fe200078ec0ff */
[C---:B------:R-:W-:Y:S01]  /*56b0*/  HMMA.16816.F32.BF16 R124, R140.reuse, R26, R124 ;  /* 0x0000001a8c7c723c */ /* 0x040fe2000004187c */
[--C-:B------:R-:W-:Y:S01]  /*56c0*/  HSET2.LE.AND R21, R4, R169.reuse, PT ;  /* 0x000000a904157233 */ /* 0x100fe20003803000 */
[----:B------:R-:W-:Y:S01]  /*56d0*/  LDSM.16.MT88.4 R24, [R190+0xf000] ;  /* 0x00f00000be18783b */ /* 0x000fe20000004200 */
[----:B------:R-:W-:Y:S01]  /*56e0*/  F2FP.BF16.F32.PACK_AB R22, R171, R170 ;  /* 0x000000aaab16723e */ /* 0x000fe200000010ff */
[----:B------:R-:W-:Y:S01]  /*56f0*/  MUFU.EX2 R149, R149 ;  /* 0x0000009500957308 */ /* 0x000fe20000000800 */
[--C-:B------:R-:W-:Y:S01]  /*5700*/  HSET2.LE.AND R18, R18, R169.reuse, PT ;  /* 0x000000a912127233 */ /* 0x100fe20003803000 */
[----:B------:R-:W3:Y:S01]  /*5710*/  LDSM.16.MT88.4 R4, [R189+0xf000] ;  /* 0x00f00000bd04783b */ /* 0x000ee20000004200 */
[----:B------:R-:W-:Y:S01]  /*5720*/  HSET2.LE.AND R23, R16, R169, PT ;  /* 0x000000a910177233 */ /* 0x000fe20003803000 */
[----:B----4-:R-:W-:Y:S01]  /*5730*/  HMMA.16816.F32.BF16 R92, R140, R144, R92 ;  /* 0x000000908c5c723c */ /* 0x010fe2000004185c */
[----:B------:R-:W-:-:S02]  /*5740*/  F2FP.BF16.F32.PACK_AB R17, R168, R167 ;  /* 0x000000a7a811723e */ /* 0x000fc400000010ff */
[----:B-----5:R-:W-:Y:S02]  /*5750*/  F2FP.BF16.F32.PACK_AB R148, R172, R173 ;  /* 0x000000adac94723e */ /* 0x020fe400000010ff */
[----:B------:R-:W-:Y:S01]  /*5760*/  LOP3.LUT R21, R21, R22, RZ, 0xc0, !PT ;  /* 0x0000001615157212 */ /* 0x000fe200078ec0ff */
[C---:B------:R-:W-:Y:S01]  /*5770*/  HMMA.16816.F32.BF16 R96, R140.reuse, R146, R96 ;  /* 0x000000928c60723c */ /* 0x040fe20000041860 */
[----:B------:R-:W-:Y:S01]  /*5780*/  LOP3.LUT R22, R18, R17, RZ, 0xc0, !PT ;  /* 0x0000001112167212 */ /* 0x000fe200078ec0ff */
[----:B------:R-:W-:Y:S01]  /*5790*/  LDSM.16.MT88.4 R144, [R188+0x11000] ;  /* 0x01100000bc90783b */ /* 0x000fe20000004200 */
[----:B------:R-:W-:Y:S01]  /*57a0*/  LOP3.LUT R23, R23, R148, RZ, 0xc0, !PT ;  /* 0x0000009417177212 */ /* 0x000fe200078ec0ff */
[--C-:B------:R-:W-:Y:S01]  /*57b0*/  FFMA.FTZ R148, R186, UR34, -R181.reuse ;  /* 0x00000022ba947c23 */ /* 0x100fe200080108b5 */
[----:B------:R-:W-:Y:S01]  /*57c0*/  VIADD R186, R195, 0x1000 ;  /* 0x00001000c3ba7836 */ /* 0x000fe20000000000 */
[----:B------:R-:W4:Y:S01]  /*57d0*/  LDSM.16.MT88.4 R16, [R188+0xf000] ;  /* 0x00f00000bc10783b */ /* 0x000f220000004200 */
[----:B------:R-:W-:Y:S03]  /*57e0*/  HMMA.16816.F32.BF16 R88, R140, R150, R88 ;  /* 0x000000968c58723c */ /* 0x000fe60000041858 */
[----:B------:R-:W-:Y:S01]  /*57f0*/  MUFU.EX2 R148, R148 ;  /* 0x0000009400947308 */ /* 0x000fe20000000800 */
        /* <DEDUP_REMOVED lines=10> */
[C---:B--2---:R-:W-:Y:S04]  /*58a0*/  HMMA.16816.F32.BF16 R104, R20.reuse, R8, R104 ;  /* 0x000000081468723c */ /* 0x044fe80000041868 */
[----:B------:R-:W2:Y:S02]  /*58b0*/  MUFU.EX2 R151, R151 ;  /* 0x0000009700977308 */ /* 0x000ea40000000800 */
[C---:B------:R-:W-:Y:S01]  /*58c0*/  HMMA.16816.F32.BF16 R100, R20.reuse, R10, R100 ;  /* 0x0000000a1464723c */ /* 0x040fe20000041864 */
[----:B------:R-:W5:Y:S05]  /*58d0*/  LDSM.16.MT88.4 R8, [R190+0x11000] ;  /* 0x01100000be08783b */ /* 0x000f6a0000004200 */
[C---:B---3--:R-:W-:Y:S06]  /*58e0*/  HMMA.16816.F32.BF16 R52, R20.reuse, R4, R52 ;  /* 0x000000041434723c */ /* 0x048fec0000041834 */
[----:B------:R-:W-:Y:S01]  /*58f0*/  HMMA.16816.F32.BF16 R56, R20, R6, R56 ;  /* 0x000000061438723c */ /* 0x000fe20000041838 */
[----:B------:R-:W3:Y:S01]  /*5900*/  LDSM.16.MT88.4 R4, [R189+0x11000] ;  /* 0x01100000bd04783b */ /* 0x000ee20000004200 */
[----:B--2---:R-:W-:-:S04]  /*5910*/  F2FP.BF16.F32.PACK_AB R176, R178, R151 ;  /* 0x00000097b2b0723e */ /* 0x004fc800000010ff */
[C---:B----4-:R-:W-:Y:S06]  /*5920*/  HMMA.16816.F32.BF16 R60, R20.reuse, R16, R60 ;  /* 0x00000010143c723c */ /* 0x050fec000004183c */
[C---:B------:R-:W-:Y:S01]  /*5930*/  HMMA.16816.F32.BF16 R64, R20.reuse, R18, R64 ;  /* 0x000000121440723c */ /* 0x040fe20000041840 */
[----:B------:R-:W2:Y:S05]  /*5940*/  LDSM.16.MT88.4 R16, [R192+0xd800] ;  /* 0x00d80000c010783b */ /* 0x000eaa0000004200 */
[C---:B-1----:R-:W-:Y:S06]  /*5950*/  HMMA.16816.F32.BF16 R72, R20.reuse, R14, R72 ;  /* 0x0000000e1448723c */ /* 0x042fec0000041848 */
[----:B------:R-:W-:Y:S01]  /*5960*/  HMMA.16816.F32.BF16 R68, R20, R12, R68 ;  /* 0x0000000c1444723c */ /* 0x000fe20000041844 */
[----:B------:R-:W-:-:S05]  /*5970*/  IMAD.WIDE.U32 R14, R216, -0x2daee0ad, RZ ;  /* 0xd2511f53d80e7825 */ /* 0x000fca00078e00ff */
[C---:B-----5:R-:W-:Y:S01]  /*5980*/  HMMA.16816.F32.BF16 R76, R20.reuse, R8, R76 ;  /* 0x00000008144c723c */ /* 0x060fe2000004184c */
[C---:B------:R-:W-:Y:S02]  /*5990*/  LOP3.LUT R13, R14.reuse, 0xffff, RZ, 0xc0, !PT ;  /* 0x0000ffff0e0d7812 */ /* 0x040fe400078ec0ff */
[----:B------:R-:W-:Y:S02]  /*59a0*/  LOP3.LUT R12, R14, 0xff, RZ, 0xc0, !PT ;  /* 0x000000ff0e0c7812 */ /* 0x000fe400078ec0ff */
[----:B------:R-:W-:Y:S01]  /*59b0*/  SHF.R.U32.HI R13, RZ, 0x8, R13 ;  /* 0x00000008ff0d7819 */ /* 0x000fe2000001160d */
[C---:B------:R-:W-:Y:S01]  /*59c0*/  HMMA.16816.F32.BF16 R80, R20.reuse, R10, R80 ;  /* 0x0000000a1450723c */ /* 0x040fe20000041850 */
[--C-:B------:R-:W-:Y:S02]  /*59d0*/  SHF.R.U32.HI R9, RZ, 0x10, R14.reuse ;  /* 0x00000010ff097819 */ /* 0x100fe4000001160e */
[----:B------:R-:W-:Y:S02]  /*59e0*/  SHF.R.U32.HI R8, RZ, 0x18, R14 ;  /* 0x00000018ff087819 */ /* 0x000fe4000001160e */
[----:B------:R-:W-:Y:S01]  /*59f0*/  LOP3.LUT R214, R15, UR27, R214, 0x96, !PT ;  /* 0x0000001b0fd67c12 */ /* 0x000fe2000f8e96d6 */
[----:B------:R-:W-:Y:S01]  /*5a00*/  HMMA.16816.F32.BF16 R44, R20, R24, R44 ;  /* 0x00000018142c723c */ /* 0x000fe2000004182c */
[----:B------:R-:W-:-:S02]  /*5a10*/  PRMT R10, R12, 0x5410, R13 ;  /* 0x000054100c0a7816 */ /* 0x000fc4000000000d */
[----:B------:R-:W1:Y:S01]  /*5a20*/  LDSM.16.MT88.4 R12, [R188+0xd800] ;  /* 0x00d80000bc0c783b */ /* 0x000e620000004200 */
[----:B------:R-:W-:Y:S02]  /*5a30*/  LOP3.LUT R9, R9, 0xff, RZ, 0xc0, !PT ;  /* 0x000000ff09097812 */ /* 0x000fe400078ec0ff */
[C---:B------:R-:W-:Y:S01]  /*5a40*/  HMMA.16816.F32.BF16 R128, R20.reuse, R136, R128 ;  /* 0x000000881480723c */ /* 0x040fe20000041880 */
[----:B------:R-:W-:Y:S02]  /*5a50*/  SHF.R.U32.HI R24, RZ, 0x10, R214 ;  /* 0x00000010ff187819 */ /* 0x000fe400000116d6 */
[----:B------:R-:W-:Y:S02]  /*5a60*/  PRMT R8, R9, 0x5410, R8 ;  /* 0x0000541009087816 */ /* 0x000fe40000000008 */
[----:B------:R-:W-:Y:S01]  /*5a70*/  LOP3.LUT R9, R214, 0xffff, RZ, 0xc0, !PT ;  /* 0x0000ffffd6097812 */ /* 0x000fe200078ec0ff */
[----:B------:R-:W-:Y:S01]  /*5a80*/  HMMA.16816.F32.BF16 R124, R20, R138, R124 ;  /* 0x0000008a147c723c */ /* 0x000fe2000004187c */
[----:B------:R-:W-:Y:S01]  /*5a90*/  LOP3.LUT R24, R24, 0xff, RZ, 0xc0, !PT ;  /* 0x000000ff18187812 */ /* 0x000fe200078ec0ff */
[----:B------:R-:W-:Y:S01]  /*5aa0*/  LDSM.16.MT88.4 R136, [R189+0xd800] ;  /* 0x00d80000bd88783b */ /* 0x000fe20000004200 */
[----:B------:R-:W-:-:S03]  /*5ab0*/  SHF.R.U32.HI R9, RZ, 0x8, R9 ;  /* 0x00000008ff097819 */ /* 0x000fc60000011609 */
[C---:B---3--:R-:W-:Y:S06]  /*5ac0*/  HMMA.16816.F32.BF16 R84, R20.reuse, R4, R84 ;  /* 0x000000041454723c */ /* 0x048fec0000041854 */
[C---:B------:R-:W-:Y:S01]  /*5ad0*/  HMMA.16816.F32.BF16 R88, R20.reuse, R6, R88 ;  /* 0x000000061458723c */ /* 0x040fe20000041858 */
[----:B------:R-:W-:Y:S02]  /*5ae0*/  LOP3.LUT R4, R214, 0xff, RZ, 0xc0, !PT ;  /* 0x000000ffd6047812 */ /* 0x000fe400078ec0ff */
[----:B------:R-:W-:Y:S02]  /*5af0*/  SHF.R.U32.HI R5, RZ, 0x18, R214 ;  /* 0x00000018ff057819 */ /* 0x000fe400000116d6 */
[----:B------:R-:W-:Y:S01]  /*5b00*/  PRMT R4, R4, 0x5410, R9 ;  /* 0x0000541004047816 */ /* 0x000fe20000000009 */
[----:B------:R-:W-:Y:S01]  /*5b10*/  HMMA.16816.F32.BF16 R92, R20, R144, R92 ;  /* 0x00000090145c723c */ /* 0x000fe2000004185c */
[----:B------:R-:W-:-:S02]  /*5b20*/  PRMT R24, R24, 0x5410, R5 ;  /* 0x0000541018187816 */ /* 0x000fc40000000005 */
[--C-:B------:R-:W-:Y:S02]  /*5b30*/  HSET2.LE.AND R6, R10, R169.reuse, PT ;  /* 0x000000a90a067233 */ /* 0x100fe40003803000 */
[--C-:B------:R-:W-:Y:S01]  /*5b40*/  HSET2.LE.AND R7, R8, R169.reuse, PT ;  /* 0x000000a908077233 */ /* 0x100fe20003803000 */
[C---:B------:R-:W-:Y:S01]  /*5b50*/  HMMA.16816.F32.BF16 R112, R20.reuse, R32, R112 ;  /* 0x000000201470723c */ /* 0x040fe20000041870 */
[----:B------:R-:W3:Y:S01]  /*5b60*/  LDSM.16.MT88.4 R8, [R188+0xf800] ;  /* 0x00f80000bc08783b */ /* 0x000ee20000004200 */
[--C-:B------:R-:W-:Y:S02]  /*5b70*/  HSET2.LE.AND R4, R4, R169.reuse, PT ;  /* 0x000000a904047233 */ /* 0x100fe40003803000 */
[----:B------:R-:W-:Y:S02]  /*5b80*/  HSET2.LE.AND R5, R24, R169, PT ;  /* 0x000000a918057233 */ /* 0x000fe40003803000 */
[----:B------:R-:W-:Y:S01]  /*5b90*/  F2FP.BF16.F32.PACK_AB R169, R149, R148 ;  /* 0x0000009495a9723e */ /* 0x000fe200000010ff */
[----:B------:R-:W-:Y:S01]  /*5ba0*/  HMMA.16816.F32.BF16 R108, R20, R34, R108 ;  /* 0x00000022146c723c */ /* 0x000fe2000004186c */
[----:B------:R-:W-:Y:S01]  /*5bb0*/  F2FP.BF16.F32.PACK_AB R145, R217, R150 ;  /* 0x00000096d991723e */ /* 0x000fe200000010ff */
[----:B------:R-:W-:Y:S01]  /*5bc0*/  LDSM.16.MT88.4 R32, [R192+0xf800] ;  /* 0x00f80000c020783b */ /* 0x000fe20000004200 */
[----:B------:R-:W-:-:S02]  /*5bd0*/  F2FP.BF16.F32.PACK_AB R144, R215, R174 ;  /* 0x000000aed790723e */ /* 0x000fc400000010ff */
[----:B------:R-:W-:Y:S01]  /*5be0*/  LOP3.LUT R4, R4, R169, RZ, 0xc0, !PT ;  /* 0x000000a904047212 */ /* 0x000fe200078ec0ff */
[C---:B------:R-:W-:Y:S01]  /*5bf0*/  HMMA.16816.F32.BF16 R36, R20.reuse, R28, R36 ;  /* 0x0000001c1424723c */ /* 0x040fe20000041824 */
[----:B------:R-:W-:Y:S01]  /*5c00*/  LOP3.LUT R5, R5, R176, RZ, 0xc0, !PT ;  /* 0x000000b005057212 */ /* 0x000fe200078ec0ff */
[----:B------:R-:W-:Y:S01]  /*5c10*/  VIADD R176, R195, 0x5800 ;  /* 0x00005800c3b07836 */ /* 0x000fe20000000000 */
[----:B------:R-:W-:Y:S02]  /*5c20*/  LOP3.LUT R6, R6, R145, RZ, 0xc0, !PT ;  /* 0x0000009106067212 */ /* 0x000fe400078ec0ff */
[----:B------:R-:W-:Y:S01]  /*5c30*/  LOP3.LUT R7, R7, R144, RZ, 0xc0, !PT ;  /* 0x0000009007077212 */ /* 0x000fe200078ec0ff */
        /* <DEDUP_REMOVED lines=8> */
[C---:B---3--:R-:W-:Y:S06]  /*5cc0*/  HMMA.16816.F32.BF16 R60, R4.reuse, R8, R60 ;  /* 0x00000008043c723c */ /* 0x048fec000004183c */
        /* <DEDUP_REMOVED lines=8> */
[----:B------:R-:W-:-:S04]  /*5d50*/  FADD.FTZ R16, R152, R155 ;  /* 0x0000009b98107221 */ /* 0x000fc80000010000 */
[----:B------:R-:W-:Y:S01]  /*5d60*/  FADD.FTZ R16, R135, R16 ;  /* 0x0000001087107221 */ /* 0x000fe20000010000 */
[----:B-1----:R-:W-:Y:S03]  /*5d70*/  HMMA.16816.F32.BF16 R84, R4, R12, R84 ;  /* 0x0000000c0454723c */ /* 0x002fe60000041854 */
[----:B------:R-:W-:-:S03]  /*5d80*/  FADD.FTZ R165, R165, R16 ;  /* 0x00000010a5a57221 */ /* 0x000fc60000010000 */
[----:B------:R-:W-:Y:S01]  /*5d90*/  HMMA.16816.F32.BF16 R116, R4, R142, R116 ;  /* 0x0000008e0474723c */ /* 0x000fe20000041874 */
        /* <DEDUP_REMOVED lines=14> */
[C---:B------:R-:W-:Y:S01]  /*5e80*/  HMMA.16816.F32.BF16 R108, R4.reuse, R138, R108 ;  /* 0x0000008a046c723c */ /* 0x040fe2000004186c */
[----:B------:R-:W-:Y:S02]  /*5e90*/  VIADD R178, R195, 0x4800 ;  /* 0x00004800c3b27836 */ /* 0x000fe40000000000 */
[----:B------:R-:W-:Y:S01]  /*5ea0*/  FADD.FTZ R174, R174, R9 ;  /* 0x00000009aeae7221 */ /* 0x000fe20000010000 */
[----:B------:R-:W-:Y:S02]  /*5eb0*/  FADD.FTZ R217, R217, R150 ;  /* 0x00000096d9d97221 */ /* 0x000fe40000010000 */
[----:B------:R-:W-:Y:S01]  /*5ec0*/  HMMA.16816.F32.BF16 R36, R4, R32, R36 ;  /* 0x000000200424723c */ /* 0x000fe20000041824 */
[----:B------:R-:W-:-:S05]  /*5ed0*/  FADD.FTZ R215, R215, R174 ;  /* 0x000000aed7d77221 */ /* 0x000fca0000010000 */
        /* <DEDUP_REMOVED lines=17> */
[----:B------:R-:W-:Y:S01]  /*5ff0*/  UIMAD UR10, UR10, UR6, URZ ;  /* 0x000000060a0a72a4 */ /* 0x000fe2000f8e023f */
[----:B------:R-:W-:Y:S01]  /*6000*/  IMAD R135, R135, 0x40, R210 ;  /* 0x0000004087877824 */ /* 0x000fe200078e02d2 */
[----:B------:R-:W-:Y:S02]  /*6010*/  USHF.L.U32 UR4, UR6, 0x5, URZ ;  /* 0x0000000506047899 */ /* 0x000fe4000800063f */
[----:B------:R-:W-:Y:S01]  /*6020*/  UIMAD UR10, UR32, UR7, UR10 ;  /* 0x00000007200a72a4 */ /* 0x000fe2000f8e020a */
[----:B------:R-:W-:Y:S01]  /*6030*/  IMAD.U32 R8, RZ, RZ, UR36 ;  /* 0x00000024ff087e24 */ /* 0x000fe2000f8e00ff */
[----:B------:R-:W-:Y:S01]  /*6040*/  BAR.SYNC.DEFER_BLOCKING 0x0 ;  /* 0x0000000000007b1d */ /* 0x000fe20000010000 */
[----:B------:R-:W-:Y:S01]  /*6050*/  IMAD.U32 R9, RZ, RZ, UR37 ;  /* 0x00000025ff097e24 */ /* 0x000fe2000f8e00ff */
[----:B------:R-:W-:Y:S01]  /*6060*/  UIADD3 UR10, UR37, UR10, URZ ;  /* 0x0000000a250a7290 */ /* 0x000fe2000fffe03f */
[----:B------:R-:W-:Y:S01]  /*6070*/  ISETP.GE.AND P2, PT, R135, R206, PT ;  /* 0x000000ce8700720c */ /* 0x000fe20003f46270 */
[----:B------:R-:W-:Y:S01]  /*6080*/  UISETP.GT.AND UP0, UPT, UR32, UR22, UPT ;  /* 0x000000162000728c */ /* 0x000fe2000bf04270 */
[----:B------:R-:W-:-:S02]  /*6090*/  LEA R4, P0, R8, R224, 0x6 ;  /* 0x000000e008047211 */ /* 0x000fc400078030ff */
[C---:B------:R-:W-:Y:S01]  /*60a0*/  ISETP.GE.AND P5, PT, R135.reuse, R204, PT ;  /* 0x000000cc8700720c */ /* 0x040fe20003fa6270 */
[----:B------:R-:W-:Y:S01]  /*60b0*/  IMAD.U32 R5, RZ, RZ, UR10 ;  /* 0x0000000aff057e24 */ /* 0x000fe2000f8e00ff */
[----:B------:R-:W-:Y:S01]  /*60c0*/  ULDC.64 UR10, c[0x0][0x220] ;  /* 0x00008800000a7ab9 */ /* 0x000fe20000000a00 */
[----:B------:R-:W-:Y:S02]  /*60d0*/  ISETP.LT.OR P2, PT, R135, R207, P2 ;  /* 0x000000cf8700720c */ /* 0x000fe40001741670 */
[----:B------:R-:W-:Y:S01]  /*60e0*/  LEA R6, P1, R4, UR10, 0x1 ;  /* 0x0000000a04067c11 */ /* 0x000fe2000f8208ff */
[----:B------:R-:W-:Y:S01]  /*60f0*/  USHF.L.U64.HI UR10, UR6, 0x5, UR7 ;  /* 0x00000005060a7899 */ /* 0x000fe20008010207 */
[----:B------:R-:W-:Y:S02]  /*6100*/  LEA.HI.X R5, R8, R203, R5, 0x6, P0 ;  /* 0x000000cb08057211 */ /* 0x000fe400000f3405 */
[----:B------:R-:W-:Y:S02]  /*6110*/  IADD3 R8, P0, R6, UR4, RZ ;  /* 0x0000000406087c10 */ /* 0x000fe4000ff1e0ff */
[----:B------:R-:W-:-:S02]  /*6120*/  LEA.HI.X R7, R4, UR11, R5, 0x1, P1 ;  /* 0x0000000b04077c11 */ /* 0x000fc400088f0c05 */
[----:B------:R-:W-:Y:S02]  /*6130*/  IADD3 R4, P1, R8, UR4, RZ ;  /* 0x0000000408047c10 */ /* 0x000fe4000ff3e0ff */
[----:B------:R-:W-:Y:S02]  /*6140*/  IADD3.X R9, R7, UR10, RZ, P0, !PT ;  /* 0x0000000a07097c10 */ /* 0x000fe400087fe4ff */
[----:B------:R-:W-:Y:S01]  /*6150*/  IADD3 R16, P0, R4, UR4, RZ ;  /* 0x0000000404107c10 */ /* 0x000fe2000ff1e0ff */
[----:B------:R-:W-:Y:S01]  /*6160*/  @!PT LDS RZ, [RZ] ;  /* 0x00000000fffff984 */ /* 0x000fe20000000800 */
[----:B------:R-:W-:Y:S01]  /*6170*/  @!PT LDS RZ, [RZ] ;  /* 0x00000000fffff984 */ /* 0x000fe20000000800 */
[----:B------:R-:W-:Y:S01]  /*6180*/  @!PT LDS RZ, [RZ] ;  /* 0x00000000fffff984 */ /* 0x000fe20000000800 */
[----:B------:R-:W-:Y:S01]  /*6190*/  LDGSTS.E.BYPASS.LTC128B.128 [R199+0xc000], desc[UR28][R6.64] ;  /* 0x0c00000006c77fae */ /* 0x000fe2000b901d5c */
[----:B------:R-:W-:Y:S02]  /*61a0*/  IADD3.X R5, R9, UR10, RZ, P1, !PT ;  /* 0x0000000a09057c10 */ /* 0x000fe40008ffe4ff */
[----:B------:R-:W-:Y:S01]  /*61b0*/  ISETP.LT.OR P5, PT, R135, R205, P5 ;  /* 0x000000cd8700720c */ /* 0x000fe20002fa1670 */
[----:B------:R-:W-:Y:S01]  /*61c0*/  LDGSTS.E.BYPASS.LTC128B.128 [R199+0xe000], desc[UR28][R6.64+0x80] ;  /* 0x0e00008006c77fae */ /* 0x000fe2000b901d5c */
[----:B------:R-:W-:-:S03]  /*61d0*/  IADD3.X R17, R5, UR10, RZ, P0, !PT ;  /* 0x0000000a05117c10 */ /* 0x000fc600087fe4ff */
[----:B------:R-:W-:Y:S04]  /*61e0*/  LDGSTS.E.BYPASS.LTC128B.128 [R199+0x10000], desc[UR28][R6.64+0x100] ;  /* 0x1000010006c77fae */ /* 0x000fe8000b901d5c */
[----:B------:R-:W-:Y:S04]  /*61f0*/  LDGSTS.E.BYPASS.LTC128B.128 [R199+0xc800], desc[UR28][R8.64] ;  /* 0x0c80000008c77fae */ /* 0x000fe8000b901d5c */
[----:B------:R-:W-:Y:S04]  /*6200*/  LDGSTS.E.BYPASS.LTC128B.128 [R199+0xe800], desc[UR28][R8.64+0x80] ;  /* 0x0e80008008c77fae */ /* 0x000fe8000b901d5c */
[----:B------:R1:W-:Y:S04]  /*6210*/  LDGSTS.E.BYPASS.LTC128B.128 [R199+0x10800], desc[UR28][R8.64+0x100] ;  /* 0x1080010008c77fae */ /* 0x0003e8000b901d5c */
[----:B------:R-:W-:Y:S04]  /*6220*/  LDGSTS.E.BYPASS.LTC128B.128 [R199+0xd000], desc[UR28][R4.64] ;  /* 0x0d00000004c77fae */ /* 0x000fe8000b901d5c */
[----:B------:R-:W-:Y:S04]  /*6230*/  LDGSTS.E.BYPASS.LTC128B.128 [R199+0xf000], desc[UR28][R4.64+0x80] ;  /* 0x0f00008004c77fae */ /* 0x000fe8000b901d5c */
[----:B------:R2:W-:Y:S04]  /*6240*/  LDGSTS.E.BYPASS.LTC128B.128 [R199+0x11000], desc[UR28][R4.64+0x100] ;  /* 0x1100010004c77fae */ /* 0x0005e8000b901d5c */
[----:B------:R-:W-:Y:S04]  /*6250*/  LDGSTS.E.BYPASS.LTC128B.128 [R199+0xd800], desc[UR28][R16.64] ;  /* 0x0d80000010c77fae */ /* 0x000fe8000b901d5c */
[----:B------:R-:W-:Y:S04]  /*6260*/  LDGSTS.E.BYPASS.LTC128B.128 [R199+0xf800], desc[UR28][R16.64+0x80] ;  /* 0x0f80008010c77fae */ /* 0x000fe8000b901d5c */
[----:B------:R3:W-:Y:S04]  /*6270*/  LDGSTS.E.BYPASS.LTC128B.128 [R199+0x11800], desc[UR28][R16.64+0x100] ;  /* 0x1180010010c77fae */ /* 0x0007e8000b901d5c */
[----:B------:R-:W-:Y:S04]  /*6280*/  LDSM.16.M88.4 R148, [R198] ;  /* 0x00000000c694783b */ /* 0x000fe80000000200 */
[----:B------:R-:W4:Y:S04]  /*6290*/  LDSM.16.M88.4 R20, [R197+0x6000] ;  /* 0x00600000c514783b */ /* 0x000f280000000200 */
[----:B------:R-:W3:Y:S04]  /*62a0*/  LDSM.16.M88.4 R12, [R197+0x6800] ;  /* 0x00680000c50c783b */ /* 0x000ee80000000200 */
[----:B------:R-:W5:Y:S04]  /*62b0*/  LDSM.16.M88.4 R156, [R197+0x7000] ;  /* 0x00700000c59c783b */ /* 0x000f680000000200 */
[----:B-1----:R-:W1:Y:S04]  /*62c0*/  LDSM.16.M88.4 R8, [R197+0x7800] ;  /* 0x00780000c508783b */ /* 0x002e680000000200 */
[----:B------:R-:W-:Y:S04]  /*62d0*/  LDSM.16.M88.4 R28, [R196] ;  /* 0x00000000c41c783b */ /* 0x000fe80000000200 */
[----:B------:R-:W1:Y:S04]  /*62e0*/  LDSM.16.M88.4 R164, [R195] ;  /* 0x00000000c3a4783b */ /* 0x000e680000000200 */
[----:B--2---:R-:W2:Y:S04]  /*62f0*/  LDSM.16.M88.4 R4, [R187] ;  /* 0x00000000bb04783b */ /* 0x004ea80000000200 */
[----:B------:R-:W2:Y:S04]  /*6300*/  LDSM.16.M88.4 R136, [R186] ;  /* 0x00000000ba88783b */ /* 0x000ea80000000200 */
[----:B------:R-:W2:Y:S04]  /*6310*/  LDSM.16.M88.4 R144, [R185] ;  /* 0x00000000b990783b */ /* 0x000ea80000000200 */
[----:B------:R-:W-:Y:S01]  /*6320*/  LDSM.16.M88.4 R168, [R194] ;  /* 0x00000000c2a8783b */ /* 0x000fe20000000200 */
[C---:B----4-:R-:W-:Y:S03]  /*6330*/  HMMA.16816.F32.BF16 R24, R148.reuse, R20, RZ ;  /* 0x000000149418723c */ /* 0x050fe600000418ff */
[----:B------:R-:W4:Y:S04]  /*6340*/  LDSM.16.M88.4 R140, [R191+0x6000] ;  /* 0x00600000bf8c783b */ /* 0x000f280000000200 */
[----:B------:R-:W4:Y:S01]  /*6350*/  LDSM.16.M88.4 R32, [R191+0x6800] ;  /* 0x00680000bf20783b */ /* 0x000f220000000200 */
[C---:B------:R-:W-:Y:S03]  /*6360*/  HMMA.16816.F32.BF16 R20, R148.reuse, R22, RZ ;  /* 0x000000169414723c */ /* 0x040fe600000418ff */
[----:B------:R-:W-:Y:S03]  /*6370*/  LDSM.16.M88.4 R172, [R191+0x7800] ;  /* 0x00780000bfac783b */ /* 0x000fe60000000200 */
[C---:B---3--:R-:W-:Y:S01]  /*6380*/  HMMA.16816.F32.BF16 R16, R148.reuse, R12, RZ ;  /* 0x0000000c9410723c */ /* 0x048fe200000418ff */
[----:B------:R-:W-:Y:S04]  /*6390*/  LDSM.16.M88.4 R220, [R197+0x9000] ;  /* 0x00900000c5dc783b */ /* 0x000fe80000000200 */
[----:B------:R-:W0:Y:S01]  /*63a0*/  LDGDEPBAR ;  /* 0x00000000000079af */ /* 0x000e220000000000 */
[C---:B------:R-:W-:Y:S06]  /*63b0*/  HMMA.16816.F32.BF16 R12, R148.reuse, R14, RZ ;  /* 0x0000000e940c723c */ /* 0x040fec00000418ff */
[C---:B-----5:R-:W-:Y:S06]  /*63c0*/  HMMA.16816.F32.BF16 R160, R148.reuse, R156, RZ ;  /* 0x0000009c94a0723c */ /* 0x060fec00000418ff */
[C---:B------:R-:W-:Y:S06]  /*63d0*/  HMMA.16816.F32.BF16 R156, R148.reuse, R158, RZ ;  /* 0x0000009e949c723c */ /* 0x040fec00000418ff */
[C---:B-1----:R-:W-:Y:S06]  /*63e0*/  HMMA.16816.F32.BF16 R152, R148.reuse, R8, RZ ;  /* 0x000000089498723c */ /* 0x042fec00000418ff */
        /* <DEDUP_REMOVED lines=10> */
[----:B------:R-:W3:Y:S05]  /*6490*/  LDSM.16.M88.4 R136, [R184+0x800] ;  /* 0x00080000b888783b */ /* 0x000eea0000000200 */
[C---:B------:R-:W-:Y:S06]  /*64a0*/  HMMA.16816.F32.BF16 R152, R28.reuse, R144, R152 ;  /* 0x000000901c98723c */ /* 0x040fec0000041898 */
[----:B------:R-:W-:Y:S01]  /*64b0*/  HMMA.16816.F32.BF16 R148, R28, R146, R148 ;  /* 0x000000921c94723c */ /* 0x000fe20000041894 */
[----:B------:R-:W5:Y:S04]  /*64c0*/  LDSM.16.M88.4 R28, [R184+0x1000] ;  /* 0x00100000b81c783b */ /* 0x000f680000000200 */
[----:B------:R-:W-:Y:S01]  /*64d0*/  LDSM.16.M88.4 R144, [R198+0x2000] ;  /* 0x00200000c690783b */ /* 0x000fe20000000200 */
[C---:B----4-:R-:W-:Y:S06]  /*64e0*/  HMMA.16816.F32.BF16 R24, R168.reuse, R140, R24 ;  /* 0x0000008ca818723c */ /* 0x050fec0000041818 */
[C---:B------:R-:W-:Y:S01]  /*64f0*/  HMMA.16816.F32.BF16 R20, R168.reuse, R142, R20 ;  /* 0x0000008ea814723c */ /* 0x040fe20000041814 */
[----:B------:R-:W4:Y:S05]  /*6500*/  LDSM.16.M88.4 R140, [R184+0x1800] ;  /* 0x00180000b88c783b */ /* 0x000f2a0000000200 */
[C---:B------:R-:W-:Y:S06]  /*6510*/  HMMA.16816.F32.BF16 R16, R168.reuse, R32, R16 ;  /* 0x00000020a810723c */ /* 0x040fec0000041810 */
[C---:B------:R-:W-:Y:S01]  /*6520*/  HMMA.16816.F32.BF16 R12, R168.reuse, R34, R12 ;  /* 0x00000022a80c723c */ /* 0x040fe2000004180c */
[----:B------:R-:W4:Y:S05]  /*6530*/  LDSM.16.M88.4 R32, [R197+0x8000] ;  /* 0x00800000c520783b */ /* 0x000f2a0000000200 */
[C---:B-1----:R-:W-:Y:S06]  /*6540*/  HMMA.16816.F32.BF16 R160, R168.reuse, R8, R160 ;  /* 0x00000008a8a0723c */ /* 0x042fec00000418a0 */
[C---:B------:R-:W-:Y:S01]  /*6550*/  HMMA.16816.F32.BF16 R156, R168.reuse, R10, R156 ;  /* 0x0000000aa89c723c */ /* 0x040fe2000004189c */
[----:B------:R-:W1:Y:S05]  /*6560*/  LDSM.16.M88.4 R8, [R197+0x8800] ;  /* 0x00880000c508783b */ /* 0x000e6a0000000200 */
[C---:B------:R-:W-:Y:S06]  /*6570*/  HMMA.16816.F32.BF16 R152, R168.reuse, R172, R152 ;  /* 0x000000aca898723c */ /* 0x040fec0000041898 */
[----:B------:R-:W-:Y:S01]  /*6580*/  HMMA.16816.F32.BF16 R148, R168, R174, R148 ;  /* 0x000000aea894723c */ /* 0x000fe20000041894 */
[----:B------:R-:W-:Y:S04]  /*6590*/  LDSM.16.M88.4 R172, [R197+0x9800] ;  /* 0x00980000c5ac783b */ /* 0x000fe80000000200 */
[----:B------:R-:W-:Y:S01]  /*65a0*/  LDSM.16.M88.4 R168, [R180] ;  /* 0x00000000b4a8783b */ /* 0x000fe20000000200 */
[C---:B--2---:R-:W-:Y:S06]  /*65b0*/  HMMA.16816.F32.BF16 R24, R4.reuse, R164, R24 ;  /* 0x000000a40418723c */ /* 0x044fec0000041818 */
[C---:B------:R-:W-:Y:S01]  /*65c0*/  HMMA.16816.F32.BF16 R20, R4.reuse, R166, R20 ;  /* 0x000000a60414723c */ /* 0x040fe20000041814 */
[----:B------:R-:W-:Y:S05]  /*65d0*/  LDSM.16.M88.4 R164, [R196+0x2000] ;  /* 0x00200000c4a4783b */ /* 0x000fea0000000200 */
[C---:B---3--:R-:W-:Y:S06]  /*65e0*/  HMMA.16816.F32.BF16 R16, R4.reuse, R136, R16 ;  /* 0x000000880410723c */ /* 0x048fec0000041810 */
[C---:B------:R-:W-:Y:S01]  /*65f0*/  HMMA.16816.F32.BF16 R12, R4.reuse, R138, R12 ;  /* 0x0000008a040c723c */ /* 0x040fe2000004180c */
[----:B------:R-:W2:Y:S05]  /*6600*/  LDSM.16.M88.4 R136, [R183] ;  /* 0x00000000b788783b */ /* 0x000eaa0000000200 */
[C---:B-----5:R-:W-:Y:S06]  /*6610*/  HMMA.16816.F32.BF16 R160, R4.reuse, R28, R160 ;  /* 0x0000001c04a0723c */ /* 0x060fec00000418a0 */
        /* <DEDUP_REMOVED lines=13> */
[----:B------:R-:W-:Y:S01]  /*66f0*/  HMMA.16816.F32.BF16 R156, R144, R222, R156 ;  /* 0x000000de909c723c */ /* 0x000fe2000004189c */
[----:B------:R-:W-:Y:S05]  /*6700*/  LDSM.16.M88.4 R220, [R178] ;  /* 0x00000000b2dc783b */ /* 0x000fea0000000200 */
[C---:B--2---:R-:W-:Y:S06]  /*6710*/  HMMA.16816.F32.BF16 R24, R164.reuse, R136, R24 ;  /* 0x00000088a418723c */ /* 0x044fec0000041818 */
[----:B------:R-:W-:Y:S01]  /*6720*/  HMMA.16816.F32.BF16 R20, R164, R138, R20 ;  /* 0x0000008aa414723c */ /* 0x000fe20000041814 */
[----:B------:R-:W-:Y:S05]  /*6730*/  LDSM.16.M88.4 R136, [R191+0x9800] ;  /* 0x00980000bf88783b */ /* 0x000fea0000000200 */
[C---:B------:R-:W-:Y:S06]  /*6740*/  HMMA.16816.F32.BF16 R152, R144.reuse, R172, R152 ;  /* 0x000000ac9098723c */ /* 0x040fec0000041898 */
[----:B------:R-:W-:Y:S01]  /*6750*/  HMMA.16816.F32.BF16 R148, R144, R174, R148 ;  /* 0x000000ae9094723c */ /* 0x000fe20000041894 */
[----:B------:R-:W-:Y:S04]  /*6760*/  LDSM.16.M88.4 R144, [R193+0x2000] ;  /* 0x00200000c190783b */ /* 0x000fe80000000200 */
[----:B------:R-:W-:Y:S01]  /*6770*/  LDSM.16.M88.4 R172, [R191+0x9000] ;  /* 0x00900000bfac783b */ /* 0x000fe20000000200 */
[C---:B---3--:R-:W-:Y:S06]  /*6780*/  HMMA.16816.F32.BF16 R16, R164.reuse, R28, R16 ;  /* 0x0000001ca410723c */ /* 0x048fec0000041810 */
[C---:B------:R-:W-:Y:S01]  /*6790*/  HMMA.16816.F32.BF16 R12, R164.reuse, R30, R12 ;  /* 0x0000001ea40c723c */ /* 0x040fe2000004180c */
[----:B------:R-:W2:Y:S05]  /*67a0*/  LDSM.16.M88.4 R28, [R184+0x2000] ;  /* 0x00200000b81c783b */ /* 0x000eaa0000000200 */
[C---:B----4-:R-:W-:Y:S06]  /*67b0*/  HMMA.16816.F32.BF16 R160, R164.reuse, R4, R160 ;  /* 0x00000004a4a0723c */ /* 0x050fec00000418a0 */
[----:B------:R-:W-:Y:S01]  /*67c0*/  HMMA.16816.F32.BF16 R156, R164, R6, R156 ;  /* 0x00000006a49c723c */ /* 0x000fe2000004189c */
[----:B------:R-:W3:Y:S05]  /*67d0*/  LDSM.16.M88.4 R4, [R184+0x2800] ;  /* 0x00280000b804783b */ /* 0x000eea0000000200 */
[C---:B-----5:R-:W-:Y:S06]  /*67e0*/  HMMA.16816.F32.BF16 R24, R32.reuse, R140, R24 ;  /* 0x0000008c2018723c */ /* 0x060fec0000041818 */
[----:B------:R-:W-:Y:S01]  /*67f0*/  HMMA.16816.F32.BF16 R20, R32, R142, R20 ;  /* 0x0000008e2014723c */ /* 0x000fe20000041814 */
[----:B------:R-:W-:Y:S05]  /*6800*/  LDSM.16.M88.4 R140, [R197+0xa000] ;  /* 0x00a00000c58c783b */ /* 0x000fea0000000200 */
[C---:B------:R-:W-:Y:S06]  /*6810*/  HMMA.16816.F32.BF16 R152, R164.reuse, R168, R152 ;  /* 0x000000a8a498723c */ /* 0x040fec0000041898 */
[----:B------:R-:W-:Y:S01]  /*6820*/  HMMA.16816.F32.BF16 R148, R164, R170, R148 ;  /* 0x000000aaa494723c */ /* 0x000fe20000041894 */
[----:B------:R-:W-:Y:S04]  /*6830*/  LDSM.16.M88.4 R168, [R184+0x3000] ;  /* 0x00300000b8a8783b */ /* 0x000fe80000000200 */
[----:B------:R-:W-:Y:S01]  /*6840*/  LDSM.16.M88.4 R164, [R184+0x3800] ;  /* 0x00380000b8a4783b */ /* 0x000fe20000000200 */
[C---:B-1----:R-:W-:Y:S06]  /*6850*/  HMMA.16816.F32.BF16 R16, R32.reuse, R8, R16 ;  /* 0x000000082010723c */ /* 0x042fec0000041810 */
[----:B------:R-:W-:Y:S01]  /*6860*/  HMMA.16816.F32.BF16 R12, R32, R10, R12 ;  /* 0x0000000a200c723c */ /* 0x000fe2000004180c */
[----:B------:R-:W1:Y:S05]  /*6870*/  LDSM.16.M88.4 R8, [R198+0x4000] ;  /* 0x00400000c608783b */ /* 0x000e6a0000000200 */
[C---:B--2---:R-:W-:Y:S06]  /*6880*/  HMMA.16816.F32.BF16 R24, R144.reuse, R28, R24 ;  /* 0x0000001c9018723c */ /* 0x044fec0000041818 */
[----:B------:R-:W-:Y:S01]  /*6890*/  HMMA.16816.F32.BF16 R20, R144, R30, R20 ;  /* 0x0000001e9014723c */ /* 0x000fe20000041814 */
        /* <DEDUP_REMOVED lines=8> */
[C---:B---3--:R-:W-:Y:S06]  /*6920*/  HMMA.16816.F32.BF16 R16, R144.reuse, R4, R16 ;  /* 0x000000049010723c */ /* 0x048fec0000041810 */
[----:B------:R-:W-:Y:S01]  /*6930*/  HMMA.16816.F32.BF16 R12, R144, R6, R12 ;  /* 0x00000006900c723c */ /* 0x000fe2000004180c */
[----:B------:R-:W2:Y:S05]  /*6940*/  LDSM.16.M88.4 R4, [R179] ;  /* 0x00000000b304783b */ /* 0x000eaa0000000200 */
[C---:B-1----:R-:W-:Y:S06]  /*6950*/  HMMA.16816.F32.BF16 R24, R8.reuse, R140, R24 ;  /* 0x0000008c0818723c */ /* 0x042fec0000041818 */
[----:B------:R-:W-:Y:S01]  /*6960*/  HMMA.16816.F32.BF16 R20, R8, R142, R20 ;  /* 0x0000008e0814723c */ /* 0x000fe20000041814 */
[----:B------:R-:W-:Y:S05]  /*6970*/  LDSM.16.M88.4 R140, [R191+0xa000] ;  /* 0x00a00000bf8c783b */ /* 0x000fea0000000200 */
[C---:B------:R-:W-:Y:S06]  /*6980*/  HMMA.16816.F32.BF16 R160, R144.reuse, R168, R160 ;  /* 0x000000a890a0723c */ /* 0x040fec00000418a0 */
[C---:B------:R-:W-:Y:S01]  /*6990*/  HMMA.16816.F32.BF16 R156, R144.reuse, R170, R156 ;  /* 0x000000aa909c723c */ /* 0x040fe2000004189c */
[----:B------:R-:W-:Y:S05]  /*69a0*/  LDSM.16.M88.4 R168, [R177] ;  /* 0x00000000b1a8783b */ /* 0x000fea0000000200 */
[C---:B------:R-:W-:Y:S06]  /*69b0*/  HMMA.16816.F32.BF16 R152, R144.reuse, R164, R152 ;  /* 0x000000a49098723c */ /* 0x040fec0000041898 */
[----:B------:R-:W-:Y:S01]  /*69c0*/  HMMA.16816.F32.BF16 R148, R144, R166, R148 ;  /* 0x000000a69094723c */ /* 0x000fe20000041894 */
[----:B------:R-:W1:Y:S04]  /*69d0*/  LDSM.16.M88.4 R144, [R194+0x4000] ;  /* 0x00400000c290783b */ /* 0x000e680000000200 */
[----:B------:R-:W3:Y:S01]  /*69e0*/  LDSM.16.M88.4 R164, [R176] ;  /* 0x00000000b0a4783b */ /* 0x000ee20000000200 */
[C---:B--2---:R-:W-:Y:S06]  /*69f0*/  HMMA.16816.F32.BF16 R24, R172.reuse, R4, R24 ;  /* 0x00000004ac18723c */ /* 0x044fec0000041818 */
[----:B------:R-:W-:Y:S01]  /*6a00*/  HMMA.16816.F32.BF16 R20, R172, R6, R20 ;  /* 0x00000006ac14723c */ /* 0x000fe20000041814 */
        /* <DEDUP_REMOVED lines=9> */
[----:B------:R-:W2:Y:S04]  /*6aa0*/  LDSM.16.M88.4 R8, [R193+0x4000] ;  /* 0x00400000c108783b */ /* 0x000ea80000000200 */
[----:B------:R-:W4:Y:S01]  /*6ab0*/  LDSM.16.M88.4 R28, [R191+0xb800] ;  /* 0x00b80000bf1c783b */ /* 0x000f220000000200 */
[C---:B-1----:R-:W-:Y:S06]  /*6ac0*/  HMMA.16816.F32.BF16 R24, R144.reuse, R140, R24 ;  /* 0x0000008c9018723c */ /* 0x042fec0000041818 */
[----:B------:R-:W-:Y:S06]  /*6ad0*/  HMMA.16816.F32.BF16 R20, R144, R142, R20 ;  /* 0x0000008e9014723c */ /* 0x000fec0000041814 */
[C---:B------:R-:W-:Y:S06]  /*6ae0*/  HMMA.16816.F32.BF16 R12, R172.reuse, R222, R12 ;  /* 0x000000deac0c723c */ /* 0x040fec000004180c */
[C---:B------:R-:W-:Y:S06]  /*6af0*/  HMMA.16816.F32.BF16 R16, R172.reuse, R220, R16 ;  /* 0x000000dcac10723c */ /* 0x040fec0000041810 */
[C---:B---3--:R-:W-:Y:S06]  /*6b00*/  HMMA.16816.F32.BF16 R152, R172.reuse, R164, R152 ;  /* 0x000000a4ac98723c */ /* 0x048fec0000041898 */
[C---:B------:R-:W-:Y:S01]  /*6b10*/  HMMA.16816.F32.BF16 R148, R172.reuse, R166, R148 ;  /* 0x000000a6ac94723c */ /* 0x040fe20000041894 */
[----:B------:R-:W1:Y:S05]  /*6b20*/  LDSM.16.M88.4 R164, [R184+0x4800] ;  /* 0x00480000b8a4783b */ /* 0x000e6a0000000200 */
[C---:B------:R-:W-:Y:S06]  /*6b30*/  HMMA.16816.F32.BF16 R160, R172.reuse, R168, R160 ;  /* 0x000000a8aca0723c */ /* 0x040fec00000418a0 */
[----:B------:R-:W-:Y:S06]  /*6b40*/  HMMA.16816.F32.BF16 R156, R172, R170, R156 ;  /* 0x000000aaac9c723c */ /* 0x000fec000004189c */
[C---:B--2---:R-:W-:Y:S06]  /*6b50*/  HMMA.16816.F32.BF16 R24, R8.reuse, R4, R24 ;  /* 0x000000040818723c */ /* 0x044fec0000041818 */
[----:B------:R-:W-:Y:S01]  /*6b60*/  HMMA.16816.F32.BF16 R20, R8, R6, R20 ;  /* 0x000000060814723c */ /* 0x000fe20000041814 */
[----:B------:R-:W2:Y:S05]  /*6b70*/  LDSM.16.M88.4 R4, [R184+0x5000] ;  /* 0x00500000b804783b */ /* 0x000eaa0000000200 */
[C---:B------:R-:W-:Y:S06]  /*6b80*/  HMMA.16816.F32.BF16 R12, R144.reuse, R138, R12 ;  /* 0x0000008a900c723c */ /* 0x040fec000004180c */
[C---:B------:R-:W-:Y:S06]  /*6b90*/  HMMA.16816.F32.BF16 R16, R144.reuse, R136, R16 ;  /* 0x000000889010723c */ /* 0x040fec0000041810 */
[----:B----4-:R-:W-:Y:S01]  /*6ba0*/  HMMA.16816.F32.BF16 R152, R144, R28, R152 ;  /* 0x0000001c9098723c */ /* 0x010fe20000041898 */
[----:B------:R-:W-:-:S05]  /*6bb0*/  FSEL R171, R24, -INF , !P2 ;  /* 0xff80000018ab7808 */ /* 0x000fca0005000000 */
[----:B------:R-:W-:Y:S01]  /*6bc0*/  HMMA.16816.F32.BF16 R160, R144, R32, R160 ;  /* 0x0000002090a0723c */ /* 0x000fe200000418a0 */
[C---:B------:R-:W-:Y:S02]  /*6bd0*/  VIADD R29, R135.reuse, 0x1 ;  /* 0x00000001871d7836 */ /* 0x040fe40000000000 */
[----:B------:R-:W-:-:S03]  /*6be0*/  VIADD R28, R135, 0x8 ;  /* 0x00000008871c7836 */ /* 0x000fc60000000000 */
[C---:B------:R-:W-:Y:S01]  /*6bf0*/  ISETP.GE.AND P1, PT, R29.reuse, R206, PT ;  /* 0x000000ce1d00720c */ /* 0x040fe20003f26270 */
[----:B------:R-:W-:Y:S01]  /*6c00*/  HMMA.16816.F32.BF16 R156, R144, R34, R156 ;  /* 0x00000022909c723c */ /* 0x000fe2000004189c */
[C---:B------:R-:W-:Y:S02]  /*6c10*/  ISETP.GE.AND P4, PT, R29.reuse, R204, PT ;  /* 0x000000cc1d00720c */ /* 0x040fe40003f86270 */
[C---:B------:R-:W-:Y:S02]  /*6c20*/  ISETP.LT.OR P1, PT, R29.reuse, R207, P1 ;  /* 0x000000cf1d00720c */ /* 0x040fe40000f21670 */
[----:B------:R-:W-:Y:S01]  /*6c30*/  ISETP.LT.OR P4, PT, R29, R205, P4 ;  /* 0x000000cd1d00720c */ /* 0x000fe20002781670 */
[----:B-1----:R-:W-:Y:S01]  /*6c40*/  HMMA.16816.F32.BF16 R12, R8, R166, R12 ;  /* 0x000000a6080c723c */ /* 0x002fe2000004180c */
[----:B------:R-:W-:Y:S01]  /*6c50*/  FSEL R34, R26, -INF , !P5 ;  /* 0xff8000001a227808 */ /* 0x000fe20006800000 */
[----:B------:R-:W-:Y:S01]  /*6c60*/  VIADD R29, R135, 0x9 ;  /* 0x00000009871d7836 */ /* 0x000fe20000000000 */
[----:B------:R-:W-:-:S02]  /*6c70*/  FSEL R173, R25, -INF , !P1 ;  /* 0xff80000019ad7808 */ /* 0x000fc40004800000 */
[----:B------:R-:W-:Y:S01]  /*6c80*/  FSEL R174, R27, -INF , !P4 ;  /* 0xff8000001bae7808 */ /* 0x000fe20006000000 */
[----:B------:R-:W-:Y:S01]  /*6c90*/  HMMA.16816.F32.BF16 R16, R8, R164, R16 ;  /* 0x000000a40810723c */ /* 0x000fe20000041810 */
[----:B------:R-:W1:Y:S01]  /*6ca0*/  LDSM.16.M88.4 R24, [R184+0x5800] ;  /* 0x00580000b818783b */ /* 0x000e620000000200 */
[----:B------:R-:W-:Y:S01]  /*6cb0*/  ISETP.GE.AND P0, PT, R28, R206, PT ;  /* 0x000000ce1c00720c */ /* 0x000fe20003f06270 */
[----:B------:R-:W-:-:S04]  /*6cc0*/  DEPBAR.LE SB0, 0x0 ;  /* 0x000080000000791a */ /* 0x000fc80000000000 */
[C---:B------:R-:W-:Y:S01]  /*6cd0*/  ISETP.GE.AND P3, PT, R28.reuse, R204, PT ;  /* 0x000000cc1c00720c */ /* 0x040fe20003f66270 */
[C---:B--2---:R-:W-:Y:S01]  /*6ce0*/  HMMA.16816.F32.BF16 R160, R8.reuse, R4, R160 ;  /* 0x0000000408a0723c */ /* 0x044fe200000418a0 */
[C---:B------:R-:W-:Y:S02]  /*6cf0*/  ISETP.LT.OR P0, PT, R28.reuse, R207, P0 ;  /* 0x000000cf1c00720c */ /* 0x040fe40000701670 */
[----:B------:R-:W-:Y:S01]  /*6d00*/  ISETP.LT.OR P3, PT, R28, R205, P3 ;  /* 0x000000cd1c00720c */ /* 0x000fe20001f61670 */
        /* <DEDUP_REMOVED lines=8> */
[C---:B------:R-:W-:Y:S01]  /*6d90*/  ISETP.GE.AND P5, PT, R28.reuse, R206, PT ;  /* 0x000000ce1c00720c */ /* 0x040fe20003fa6270 */
[C---:B------:R-:W-:Y:S01]  /*6da0*/  VIADD R6, R135.reuse, 0x28 ;  /* 0x0000002887067836 */ /* 0x040fe20000000000 */
[----:B------:R-:W-:Y:S01]  /*6db0*/  ISETP.GE.AND P1, PT, R28, R204, PT ;  /* 0x000000cc1c00720c */ /* 0x000fe20003f26270 */
[----:B------:R-:W-:Y:S01]  /*6dc0*/  HMMA.16816.F32.BF16 R148, R144, R30, R148 ;  /* 0x0000001e9094723c */ /* 0x000fe20000041894 */
[----:B------:R-:W-:Y:S01]  /*6dd0*/  FSEL R175, R20, -INF , !P0 ;  /* 0xff80000014af7808 */ /* 0x000fe20004000000 */
[C---:B------:R-:W-:Y:S01]  /*6de0*/  VIADD R20, R135.reuse, 0x19 ;  /* 0x0000001987147836 */ /* 0x040fe20000000000 */
[C---:B------:R-:W-:Y:S01]  /*6df0*/  ISETP.LT.OR P5, PT, R28.reuse, R207, P5 ;  /* 0x000000cf1c00720c */ /* 0x040fe20002fa1670 */
[C---:B------:R-:W-:Y:S01]  /*6e00*/  VIADD R7, R135.reuse, 0x31 ;  /* 0x0000003187077836 */ /* 0x040fe20000000000 */
[----:B------:R-:W-:Y:S01]  /*6e10*/  BAR.SYNC.DEFER_BLOCKING 0x0 ;  /* 0x0000000000007b1d */ /* 0x000fe20000010000 */
[----:B------:R-:W-:Y:S01]  /*6e20*/  ISETP.LT.OR P1, PT, R28, R205, P1 ;  /* 0x000000cd1c00720c */ /* 0x000fe20000f21670 */
[----:B------:R-:W-:Y:S01]  /*6e30*/  VIADD R28, R135, 0x11 ;  /* 0x00000011871c7836 */ /* 0x000fe20000000000 */
[----:B------:R-:W-:-:S02]  /*6e40*/  FSEL R22, R22, -INF , !P3 ;  /* 0xff80000016167808 */ /* 0x000fc40005800000 */
[----:B------:R-:W-:Y:S02]  /*6e50*/  ISETP.GE.AND P3, PT, R29, R206, PT ;  /* 0x000000ce1d00720c */ /* 0x000fe40003f66270 */
[----:B------:R-:W-:Y:S02]  /*6e60*/  FSEL R21, R21, -INF , !P6 ;  /* 0xff80000015157808 */ /* 0x000fe40007000000 */
[----:B------:R-:W-:Y:S02]  /*6e70*/  FSEL R4, R23, -INF , !P2 ;  /* 0xff80000017047808 */ /* 0x000fe40005000000 */
[C---:B------:R-:W-:Y:S01]  /*6e80*/  ISETP.GE.AND P6, PT, R29.reuse, R204, PT ;  /* 0x000000cc1d00720c */ /* 0x040fe20003fc6270 */
[----:B-1----:R-:W-:Y:S01]  /*6e90*/  HMMA.16816.F32.BF16 R152, R8, R24, R152 ;  /* 0x000000180898723c */ /* 0x002fe20000041898 */
[----:B------:R-:W-:Y:S02]  /*6ea0*/  ISETP.GE.AND P2, PT, R20, R206, PT ;  /* 0x000000ce1400720c */ /* 0x000fe40003f46270 */
[----:B------:R-:W-:-:S02]  /*6eb0*/  ISETP.LT.OR P3, PT, R29, R207, P3 ;  /* 0x000000cf1d00720c */ /* 0x000fc40001f61670 */
[C---:B------:R-:W-:Y:S02]  /*6ec0*/  ISETP.GE.AND P4, PT, R28.reuse, R206, PT ;  /* 0x000000ce1c00720c */ /* 0x040fe40003f86270 */
[----:B------:R-:W-:Y:S01]  /*6ed0*/  ISETP.GE.AND P0, PT, R28, R204, PT ;  /* 0x000000cc1c00720c */ /* 0x000fe20003f06270 */
[----:B------:R-:W-:Y:S01]  /*6ee0*/  HMMA.16816.F32.BF16 R148, R8, R26, R148 ;  /* 0x0000001a0894723c */ /* 0x000fe20000041894 */
[----:B------:R-:W-:Y:S02]  /*6ef0*/  ISETP.LT.OR P6, PT, R29, R205, P6 ;  /* 0x000000cd1d00720c */ /* 0x000fe400037c1670 */
[-C--:B------:R-:W-:Y:S02]  /*6f00*/  ISETP.LT.OR P2, PT, R20, R207.reuse, P2 ;  /* 0x000000cf1400720c */ /* 0x080fe40001741670 */
[----:B------:R-:W-:Y:S02]  /*6f10*/  FSEL R35, R12, -INF , !P3 ;  /* 0xff8000000c237808 */ /* 0x000fe40005800000 */
[----:B------:R-:W-:-:S02]  /*6f20*/  ISETP.LT.OR P4, PT, R28, R207, P4 ;  /* 0x000000cf1c00720c */ /* 0x000fc40002781670 */
[----:B------:R-:W-:Y:S02]  /*6f30*/  ISETP.LT.OR P0, PT, R28, R205, P0 ;  /* 0x000000cd1c00720c */ /* 0x000fe40000701670 */
[----:B------:R-:W-:Y:S02]  /*6f40*/  FSEL R30, R14, -INF , !P6 ;  /* 0xff8000000e1e7808 */ /* 0x000fe40007000000 */
[----:B------:R-:W-:Y:S02]  /*6f50*/  FSEL R29, R13, -INF , !P2 ;  /* 0xff8000000d1d7808 */ /* 0x000fe40005000000 */
[----:B------:R-:W-:Y:S02]  /*6f60*/  FMNMX.FTZ R12, R132, R171, !PT ;  /* 0x000000ab840c7209 */ /* 0x000fe40007810000 */
[----:B------:R-:W-:Y:S02]  /*6f70*/  FSEL R33, R16, -INF , !P5 ;  /* 0xff80000010217808 */ /* 0x000fe40006800000 */
[----:B------:R-:W-:-:S02]  /*6f80*/  FSEL R28, R18, -INF , !P1 ;  /* 0xff800000121c7808 */ /* 0x000fc40004800000 */
[C---:B------:R-:W-:Y:S02]  /*6f90*/  ISETP.GE.AND P6, PT, R6.reuse, R206, PT ;  /* 0x000000ce0600720c */ /* 0x040fe40003fc6270 */
[-C--:B------:R-:W-:Y:S02]  /*6fa0*/  ISETP.GE.AND P2, PT, R6, R204.reuse, PT ;  /* 0x000000cc0600720c */ /* 0x080fe40003f46270 */
[----:B------:R-:W-:Y:S02]  /*6fb0*/  ISETP.GE.AND P5, PT, R20, R204, PT ;  /* 0x000000cc1400720c */ /* 0x000fe40003fa6270 */
[----:B------:R-:W-:Y:S02]  /*6fc0*/  ISETP.GE.AND P1, PT, R5, R206, PT ;  /* 0x000000ce0500720c */ /* 0x000fe40003f26270 */
[----:B------:R-:W-:Y:S02]  /*6fd0*/  FMNMX.FTZ R12, R173, R12, !PT ;  /* 0x0000000cad0c7209 */ /* 0x000fe40007810000 */
[----:B------:R-:W-:-:S02]  /*6fe0*/  ISETP.LT.OR P6, PT, R6, R207, P6 ;  /* 0x000000cf0600720c */ /* 0x000fc400037c1670 */
[-C--:B------:R-:W-:Y:S01]  /*6ff0*/  ISETP.LT.OR P2, PT, R6, R205.reuse, P2 ;  /* 0x000000cd0600720c */ /* 0x080fe20001741670 */
[----:B------:R-:W-:Y:S01]  /*7000*/  VIADD R6, R135, 0x29 ;  /* 0x0000002987067836 */ /* 0x000fe20000000000 */
[----:B------:R-:W-:Y:S02]  /*7010*/  ISETP.LT.OR P5, PT, R20, R205, P5 ;  /* 0x000000cd1400720c */ /* 0x000fe40002fa1670 */
[----:B------:R-:W-:Y:S02]  /*7020*/  ISETP.LT.OR P1, PT, R5, R207, P1 ;  /* 0x000000cf0500720c */ /* 0x000fe40000f21670 */
[----:B------:R-:W-:Y:S02]  /*7030*/  FMNMX.FTZ R12, R175, R12, !PT ;  /* 0x0000000caf0c7209 */ /* 0x000fe40007810000 */
[----:B------:R-:W-:Y:S02]  /*7040*/  FSEL R24, R15, -INF , !P5 ;  /* 0xff8000000f187808 */ /* 0x000fe40006800000 */
[----:B------:R-:W-:-:S02]  /*7050*/  FSEL R139, R160, -INF , !P1 ;  /* 0xff800000a08b7808 */ /* 0x000fc40004800000 */
[C---:B------:R-:W-:Y:S02]  /*7060*/  ISETP.GE.AND P5, PT, R6.reuse, R206, PT ;  /* 0x000000ce0600720c */ /* 0x040fe40003fa6270 */
[C---:B------:R-:W-:Y:S02]  /*7070*/  ISETP.GE.AND P1, PT, R6.reuse, R204, PT ;  /* 0x000000cc0600720c */ /* 0x040fe40003f26270 */
[----:B------:R-:W-:Y:S02]  /*7080*/  FMNMX.FTZ R12, R21, R12, !PT ;  /* 0x0000000c150c7209 */ /* 0x000fe40007810000 */
[----:B------:R-:W-:Y:S02]  /*7090*/  FSEL R31, R17, -INF , !P4 ;  /* 0xff800000111f7808 */ /* 0x000fe40006000000 */
[----:B------:R-:W-:Y:S02]  /*70a0*/  ISETP.GE.AND P4, PT, R5, R204, PT ;  /* 0x000000cc0500720c */ /* 0x000fe40003f86270 */
[----:B------:R-:W-:-:S02]  /*70b0*/  ISETP.LT.OR P5, PT, R6, R207, P5 ;  /* 0x000000cf0600720c */ /* 0x000fc40002fa1670 */
[-C--:B------:R-:W-:Y:S02]  /*70c0*/  ISETP.LT.OR P1, PT, R6, R205.reuse, P1 ;  /* 0x000000cd0600720c */ /* 0x080fe40000f21670 */
[----:B------:R-:W-:Y:S02]  /*70d0*/  FMNMX.FTZ R6, R33, R12, !PT ;  /* 0x0000000c21067209 */ /* 0x000fe40007810000 */
[----:B------:R-:W-:Y:S01]  /*70e0*/  ISETP.LT.OR P4, PT, R5, R205, P4 ;  /* 0x000000cd0500720c */ /* 0x000fe20002781670 */
[----:B------:R-:W-:Y:S01]  /*70f0*/  VIADD R5, R135, 0x21 ;  /* 0x0000002187057836 */ /* 0x000fe20000000000 */
[----:B------:R-:W-:Y:S02]  /*7100*/  FMNMX.FTZ R6, R31, R6, !PT ;  /* 0x000000061f067209 */ /* 0x000fe40007810000 */
[----:B------:R-:W-:Y:S02]  /*7110*/  FSEL R32, R19, -INF , !P0 ;  /* 0xff80000013207808 */ /* 0x000fe40004000000 */
[----:B------:R-:W-:-:S02]  /*7120*/  ISETP.GE.AND P0, PT, R5, R206, PT ;  /* 0x000000ce0500720c */ /* 0x000fc40003f06270 */
[----:B------:R-:W-:Y:S02]  /*7130*/  ISETP.GE.AND P3, PT, R5, R204, PT ;  /* 0x000000cc0500720c */ /* 0x000fe40003f66270 */
[----:B------:R-:W-:Y:S01]  /*7140*/  FMNMX.FTZ R8, R35, R6, !PT ;  /* 0x0000000623087209 */ /* 0x000fe20007810000 */
[----:B------:R-:W-:Y:S01]  /*7150*/  VIADD R6, R135, 0x38 ;  /* 0x0000003887067836 */ /* 0x000fe20000000000 */
[C---:B------:R-:W-:Y:S02]  /*7160*/  ISETP.LT.OR P0, PT, R5.reuse, R207, P0 ;  /* 0x000000cf0500720c */ /* 0x040fe40000701670 */
[----:B------:R-:W-:Y:S01]  /*7170*/  ISETP.LT.OR P3, PT, R5, R205, P3 ;  /* 0x000000cd0500720c */ /* 0x000fe20001f61670 */
[----:B------:R-:W-:Y:S01]  /*7180*/  VIADD R5, R135, 0x30 ;  /* 0x0000003087057836 */ /* 0x000fe20000000000 */
[----:B------:R-:W-:Y:S02]  /*7190*/  FMNMX.FTZ R9, R3, R34, !PT ;  /* 0x0000002203097209 */ /* 0x000fe40007810000 */
[----:B------:R-:W-:-:S02]  /*71a0*/  FMNMX.FTZ R8, R29, R8, !PT ;  /* 0x000000081d087209 */ /* 0x000fc40007810000 */
[----:B------:R-:W-:Y:S02]  /*71b0*/  FSEL R133, R161, -INF , !P0 ;  /* 0xff800000a1857808 */ /* 0x000fe40004000000 */
[----:B------:R-:W-:Y:S02]  /*71c0*/  FMNMX.FTZ R9, R174, R9, !PT ;  /* 0x00000009ae097209 */ /* 0x000fe40007810000 */
[----:B------:R-:W-:Y:S02]  /*71d0*/  FMNMX.FTZ R8, R139, R8, !PT ;  /* 0x000000088b087209 */ /* 0x000fe40007810000 */
[----:B------:R-:W-:Y:S02]  /*71e0*/  FSEL R134, R162, -INF , !P4 ;  /* 0xff800000a2867808 */ /* 0x000fe40006000000 */
[C---:B------:R-:W-:Y:S02]  /*71f0*/  ISETP.GE.AND P4, PT, R5.reuse, R206, PT ;  /* 0x000000ce0500720c */ /* 0x040fe40003f86270 */
[----:B------:R-:W-:-:S02]  /*7200*/  ISETP.GE.AND P0, PT, R5, R204, PT ;  /* 0x000000cc0500720c */ /* 0x000fc40003f06270 */
[----:B------:R-:W-:Y:S02]  /*7210*/  FSEL R214, R163, -INF , !P3 ;  /* 0xff800000a3d67808 */ /* 0x000fe40005800000 */
[----:B------:R-:W-:Y:S02]  /*7220*/  ISETP.GE.AND P3, PT, R7, R206, PT ;  /* 0x000000ce0700720c */ /* 0x000fe40003f66270 */
[----:B------:R-:W-:Y:S02]  /*7230*/  FSEL R137, R156, -INF , !P6 ;  /* 0xff8000009c897808 */ /* 0x000fe40007000000 */
[----:B------:R-:W-:Y:S02]  /*7240*/  FMNMX.FTZ R13, R22, R9, !PT ;  /* 0x00000009160d7209 */ /* 0x000fe40007810000 */
[----:B------:R-:W-:Y:S02]  /*7250*/  FMNMX.FTZ R8, R133, R8, !PT ;  /* 0x0000000885087209 */ /* 0x000fe40007810000 */
[----:B------:R-:W-:-:S02]  /*7260*/  ISETP.LT.OR P4, PT, R5, R207, P4 ;  /* 0x000000cf0500720c */ /* 0x000fc40002781670 */
[----:B------:R-:W-:Y:S01]  /*7270*/  ISETP.LT.OR P0, PT, R5, R205, P0 ;  /* 0x000000cd0500720c */ /* 0x000fe20000701670 */
[----:B------:R-:W-:Y:S01]  /*7280*/  VIADD R5, R135, 0x39 ;  /* 0x0000003987057836 */ /* 0x000fe20000000000 */
[----:B------:R-:W-:Y:S02]  /*7290*/  FSEL R135, R157, -INF , !P5 ;  /* 0xff8000009d877808 */ /* 0x000fe40006800000 */
[----:B------:R-:W-:Y:S02]  /*72a0*/  FMNMX.FTZ R13, R4, R13, !PT ;  /* 0x0000000d040d7209 */ /* 0x000fe40007810000 */
[----:B------:R-:W-:Y:S02]  /*72b0*/  FMNMX.FTZ R8, R137, R8, !PT ;  /* 0x0000000889087209 */ /* 0x000fe40007810000 */
[----:B------:R-:W-:Y:S02]  /*72c0*/  ISETP.LT.OR P3, PT, R7, R207, P3 ;  /* 0x000000cf0700720c */ /* 0x000fe40001f61670 */
[----:B------:R-:W-:-:S02]  /*72d0*/  ISETP.GE.AND P6, PT, R6, R206, PT ;  /* 0x000000ce0600720c */ /* 0x000fc40003fc6270 */
[----:B------:R-:W-:Y:S02]  /*72e0*/  FSEL R169, R152, -INF , !P4 ;  /* 0xff80000098a97808 */ /* 0x000fe40006000000 */
[----:B------:R-:W-:Y:S02]  /*72f0*/  FMNMX.FTZ R13, R28, R13, !PT ;  /* 0x0000000d1c0d7209 */ /* 0x000fe40007810000 */
[----:B------:R-:W-:Y:S02]  /*7300*/  FMNMX.FTZ R8, R135, R8, !PT ;  /* 0x0000000887087209 */ /* 0x000fe40007810000 */
[----:B------:R-:W-:Y:S02]  /*7310*/  FSEL R167, R153, -INF , !P3 ;  /* 0xff80000099a77808 */ /* 0x000fe40005800000 */
[----:B------:R-:W-:Y:S02]  /*7320*/  PLOP3.LUT P3, PT, PT, PT, UP0, 0x80, 0x0 ;  /* 0x000000000000781c */ /* 0x000fe40003f6f008 */
[----:B------:R-:W-:-:S02]  /*7330*/  ISETP.GE.AND P5, PT, R5, R206, PT ;  /* 0x000000ce0500720c */ /* 0x000fc40003fa6270 */
[----:B------:R-:W-:Y:S02]  /*7340*/  ISETP.LT.OR P6, PT, R6, R207, P6 ;  /* 0x000000cf0600720c */ /* 0x000fe400037c1670 */
[----:B------:R-:W-:Y:S02]  /*7350*/  FMNMX.FTZ R13, R32, R13, !PT ;  /* 0x0000000d200d7209 */ /* 0x000fe40007810000 */
[----:B------:R-:W-:Y:S02]  /*7360*/  FMNMX.FTZ R8, R169, R8, !PT ;  /* 0x00000008a9087209 */ /* 0x000fe40007810000 */
[----:B------:R-:W-:Y:S02]  /*7370*/  ISETP.LT.OR P5, PT, R5, R207, P5 ;  /* 0x000000cf0500720c */ /* 0x000fe40002fa1670 */
[----:B------:R-:W-:Y:S02]  /*7380*/  FSEL R165, R148, -INF , !P6 ;  /* 0xff80000094a57808 */ /* 0x000fe40007000000 */
[----:B------:R-:W-:-:S02]  /*7390*/  FMNMX.FTZ R13, R30, R13, !PT ;  /* 0x0000000d1e0d7209 */ /* 0x000fc40007810000 */
[----:B------:R-:W-:Y:S02]  /*73a0*/  FMNMX.FTZ R8, R167, R8, !PT ;  /* 0x00000008a7087209 */ /* 0x000fe40007810000 */
[----:B------:R-:W-:Y:S02]  /*73b0*/  FSEL R163, R149, -INF , !P5 ;  /* 0xff80000095a37808 */ /* 0x000fe40006800000 */
[----:B------:R-:W-:Y:S02]  /*73c0*/  FMNMX.FTZ R13, R24, R13, !PT ;  /* 0x0000000d180d7209 */ /* 0x000fe40007810000 */
[----:B------:R-:W-:Y:S02]  /*73d0*/  FMNMX.FTZ R8, R165, R8, !PT ;  /* 0x00000008a5087209 */ /* 0x000fe40007810000 */
[----:B------:R-:W-:Y:S02]  /*73e0*/  FSEL R138, R158, -INF , !P2 ;  /* 0xff8000009e8a7808 */ /* 0x000fe40005000000 */
[----:B------:R-:W-:-:S02]  /*73f0*/  FMNMX.FTZ R13, R134, R13, !PT ;  /* 0x0000000d860d7209 */ /* 0x000fc40007810000 */
        /* <DEDUP_REMOVED lines=10> */
[----:B------:R-:W-:Y:S01]  /*74a0*/  LEA R10, P2, R9, R200, 0x6 ;  /* 0x000000c8090a7211 */ /* 0x000fe200078430ff */
[----:B------:R-:W-:-:S03]  /*74b0*/  USHF.L.U32 UR4, UR8, 0x5, URZ ;  /* 0x0000000508047899 */ /* 0x000fc6000800063f */
[----:B------:R-:W-:Y:S01]  /*74c0*/  IMAD.U32 R9, RZ, RZ, UR10 ;  /* 0x0000000aff097e24 */ /* 0x000fe2000f8e00ff */
[----:B------:R-:W-:Y:S02]  /*74d0*/  ULDC.64 UR10, c[0x0][0x218] ;  /* 0x00008600000a7ab9 */ /* 0x000fe40000000a00 */
[----:B------:R-:W-:Y:S01]  /*74e0*/  LEA R14, P3, R10, UR10, 0x1 ;  /* 0x0000000a0a0e7c11 */ /* 0x000fe2000f8608ff */
[----:B------:R-:W-:Y:S01]  /*74f0*/  USHF.L.U64.HI UR10, UR8, 0x5, UR9 ;  /* 0x00000005080a7899 */ /* 0x000fe20008010209 */
[----:B------:R-:W-:Y:S02]  /*7500*/  LEA.HI.X R9, R8, R209, R9, 0x6, P2 ;  /* 0x000000d108097211 */ /* 0x000fe400010f3409 */
        /* <DEDUP_REMOVED lines=23> */
.L_x_1126:
[----:B-1----:R-:W1:Y:S01]  /*7680*/  SHFL.BFLY PT, R8, R11, 0x2, 0x1f ;  /* 0x0c401f000b087f89 */ /* 0x002e6200000e0000 */
[----:B------:R-:W-:Y:S01]  /*7690*/  FMNMX.FTZ R9, R214, R13, !PT ;  /* 0x0000000dd6097209 */ /* 0x000fe20007810000 */
[----:B------:R-:W-:Y:S01]  /*76a0*/  IMAD.WIDE.U32 R144, R2, -0x326172a9, RZ ;  /* 0xcd9e8d5702907825 */ /* 0x000fe200078e00ff */
[-C--:B------:R-:W-:Y:S01]  /*76b0*/  ISETP.GE.AND P2, PT, R7, R204.reuse, PT ;  /* 0x000000cc0700720c */ /* 0x080fe20003f46270 */
[----:B------:R-:W-:Y:S01]  /*76c0*/  USHF.L.U32 UR4, UR32, 0x1, URZ ;  /* 0x0000000120047899 */ /* 0x000fe2000800063f */
[----:B------:R-:W-:Y:S01]  /*76d0*/  FSEL R136, R159, -INF , !P1 ;  /* 0xff8000009f887808 */ /* 0x000fe20004800000 */
[----:B------:R-:W-:Y:S01]  /*76e0*/  IMAD.WIDE.U32 R146, R202, -0x2daee0ad, RZ ;  /* 0xd2511f53ca927825 */ /* 0x000fe200078e00ff */
[----:B------:R-:W-:Y:S01]  /*76f0*/  FMNMX.FTZ R9, R138, R9, !PT ;  /* 0x000000098a097209 */ /* 0x000fe20007810000 */
[----:B------:R-:W-:Y:S01]  /*7700*/  LDSM.16.MT88.4 R16, [R189+0xc000] ;  /* 0x00c00000bd10783b */ /* 0x000fe20000004200 */
[----:B------:R-:W-:Y:S02]  /*7710*/  ISETP.GE.AND P1, PT, R6, R204, PT ;  /* 0x000000cc0600720c */ /* 0x000fe40003f26270 */
[----:B------:R-:W-:-:S02]  /*7720*/  ISETP.LT.OR P2, PT, R7, R205, P2 ;  /* 0x000000cd0700720c */ /* 0x000fc40001741670 */
[----:B------:R-:W-:Y:S02]  /*7730*/  FSEL R166, R154, -INF , !P0 ;  /* 0xff8000009aa67808 */ /* 0x000fe40004000000 */
[----:B------:R-:W-:Y:S02]  /*7740*/  FMNMX.FTZ R9, R136, R9, !PT ;  /* 0x0000000988097209 */ /* 0x000fe40007810000 */
[----:B------:R-:W-:Y:S02]  /*7750*/  ISETP.LT.OR P1, PT, R6, R205, P1 ;  /* 0x000000cd0600720c */ /* 0x000fe40000f21670 */
[----:B------:R-:W-:Y:S02]  /*7760*/  ISETP.GE.AND P0, PT, R5, R204, PT ;  /* 0x000000cc0500720c */ /* 0x000fe40003f06270 */
[----:B------:R-:W-:Y:S02]  /*7770*/  FSEL R164, R155, -INF , !P2 ;  /* 0xff8000009ba47808 */ /* 0x000fe40005000000 */
[----:B------:R-:W-:-:S02]  /*7780*/  FMNMX.FTZ R9, R166, R9, !PT ;  /* 0x00000009a6097209 */ /* 0x000fc40007810000 */
[----:B------:R-:W-:Y:S02]  /*7790*/  ISETP.LT.OR P0, PT, R5, R205, P0 ;  /* 0x000000cd0500720c */ /* 0x000fe40000701670 */
[----:B------:R-:W-:Y:S02]  /*77a0*/  FSEL R162, R150, -INF , !P1 ;  /* 0xff80000096a27808 */ /* 0x000fe40004800000 */
[----:B------:R-:W-:Y:S02]  /*77b0*/  FMNMX.FTZ R9, R164, R9, !PT ;  /* 0x00000009a4097209 */ /* 0x000fe40007810000 */
[----:B-1----:R-:W-:Y:S02]  /*77c0*/  FMNMX.FTZ R7, R11, R8, !PT ;  /* 0x000000080b077209 */ /* 0x002fe40007810000 */
[----:B------:R-:W-:Y:S02]  /*77d0*/  FSEL R160, R151, -INF , !P0 ;  /* 0xff80000097a07808 */ /* 0x000fe40004000000 */
[----:B------:R-:W-:Y:S01]  /*77e0*/  FMNMX.FTZ R9, R162, R9, !PT ;  /* 0x00000009a2097209 */ /* 0x000fe20007810000 */
[----:B------:R-:W1:Y:S01]  /*77f0*/  SHFL.BFLY PT, R156, R7, 0x1, 0x1f ;  /* 0x0c201f00079c7f89 */ /* 0x000e6200000e0000 */
[----:B------:R-:W-:-:S02]  /*7800*/  LOP3.LUT R142, R145, R213, RZ, 0x3c, !PT ;  /* 0x000000d5918e7212 */ /* 0x000fc400078e3cff */
[----:B------:R-:W-:Y:S02]  /*7810*/  FMNMX.FTZ R9, R160, R9, !PT ;  /* 0x00000009a0097209 */ /* 0x000fe40007810000 */
[----:B------:R-:W-:Y:S01]  /*7820*/  MOV R5, UR31 ;  /* 0x0000001f00057c02 */ /* 0x000fe20008000f00 */
[----:B------:R-:W-:Y:S01]  /*7830*/  IMAD.WIDE.U32 R142, R142, -0x2daee0ad, RZ ;  /* 0xd2511f538e8e7825 */ /* 0x000fe200078e00ff */
[----:B------:R-:W-:Y:S01]  /*7840*/  PRMT R159, R0, 0x7054, R0 ;  /* 0x00007054009f7816 */ /* 0x000fe20000000000 */
[----:B------:R-:W2:Y:S01]  /*7850*/  SHFL.BFLY PT, R6, R9, 0x2, 0x1f ;  /* 0x0c401f0009067f89 */ /* 0x000ea200000e0000 */
[----:B------:R-:W-:Y:S01]  /*7860*/  LOP3.LUT R5, R147, UR4, R5, 0x96, !PT ;  /* 0x0000000493057c12 */ /* 0x000fe2000f8e9605 */
[----:B------:R-:W-:Y:S01]  /*7870*/  UIADD3 UR4, UR4, 0x1, URZ ;  /* 0x0000000104047890 */ /* 0x000fe2000fffe03f */
[----:B------:R-:W-:-:S05]  /*7880*/  LOP3.LUT R140, R143, UR19, R146, 0x96, !PT ;  /* 0x000000138f8c7c12 */ /* 0x000fca000f8e9692 */
[----:B------:R-:W-:Y:S01]  /*7890*/  IMAD.WIDE.U32 R140, R140, -0x326172a9, RZ ;  /* 0xcd9e8d578c8c7825 */ /* 0x000fe200078e00ff */
[----:B-1----:R-:W-:-:S04]  /*78a0*/  FMNMX.FTZ R156, R7, R156, !PT ;  /* 0x0000009c079c7209 */ /* 0x002fc80007810000 */
[C---:B------:R-:W-:Y:S01]  /*78b0*/  FSETP.NEU.FTZ.AND P1, PT, R156.reuse, -INF , PT ;  /* 0xff8000009c00780b */ /* 0x040fe20003f3d000 */
[----:B------:R-:W-:Y:S01]  /*78c0*/  FMUL.FTZ R168, R156, UR34 ;  /* 0x000000229ca87c20 */ /* 0x000fe20008410000 */
[----:B--2---:R-:W-:Y:S01]  /*78d0*/  FMNMX.FTZ R6, R9, R6, !PT ;  /* 0x0000000609067209 */ /* 0x004fe20007810000 */
[----:B------:R-:W-:-:S03]  /*78e0*/  IMAD.WIDE.U32 R8, R5, -0x326172a9, RZ ;  /* 0xcd9e8d5705087825 */ /* 0x000fc600078e00ff */
[----:B------:R-:W-:Y:S01]  /*78f0*/  FSEL R168, R168, RZ, P1 ;  /* 0x000000ffa8a87208 */ /* 0x000fe20000800000 */
[----:B------:R-:W1:Y:S01]  /*7900*/  SHFL.BFLY PT, R155, R6, 0x1, 0x1f ;  /* 0x0c201f00069b7f89 */ /* 0x000e6200000e0000 */
[----:B------:R-:W-:-:S03]  /*7910*/  LOP3.LUT R5, R9, UR20, R144, 0x96, !PT ;  /* 0x0000001409057c12 */ /* 0x000fc6000f8e9690 */
[----:B------:R-:W-:Y:S01]  /*7920*/  FFMA.FTZ R154, R171, UR34, -R168 ;  /* 0x00000022ab9a7c23 */ /* 0x000fe200080108a8 */
[----:B------:R-:W-:Y:S01]  /*7930*/  LOP3.LUT R170, R141, UR18, R8, 0x96, !PT ;  /* 0x000000128daa7c12 */ /* 0x000fe2000f8e9608 */
[--C-:B------:R-:W-:Y:S01]  /*7940*/  FFMA.FTZ R153, R173, UR34, -R168.reuse ;  /* 0x00000022ad997c23 */ /* 0x100fe200080108a8 */
[----:B------:R-:W-:Y:S01]  /*7950*/  FFMA.FTZ R152, R175, UR34, -R168 ;  /* 0x00000022af987c23 */ /* 0x000fe200080108a8 */
[----:B------:R-:W-:-:S04]  /*7960*/  IMAD.WIDE.U32 R8, R5, -0x2daee0ad, RZ ;  /* 0xd2511f5305087825 */ /* 0x000fc800078e00ff */
[--C-:B------:R-:W-:Y:S01]  /*7970*/  FFMA.FTZ R151, R21, UR34, -R168.reuse ;  /* 0x0000002215977c23 */ /* 0x100fe200080108a8 */
[----:B------:R-:W-:Y:S01]  /*7980*/  MUFU.EX2 R154, R154 ;  /* 0x0000009a009a7308 */ /* 0x000fe20000000800 */
[----:B------:R-:W-:Y:S01]  /*7990*/  FFMA.FTZ R175, R29, UR34, -R168 ;  /* 0x000000221daf7c23 */ /* 0x000fe200080108a8 */
[----:B------:R-:W-:Y:S01]  /*79a0*/  IMAD.WIDE.U32 R170, R170, -0x2daee0ad, RZ ;  /* 0xd2511f53aaaa7825 */ /* 0x000fe200078e00ff */
[----:B------:R-:W-:-:S03]  /*79b0*/  LOP3.LUT R5, R9, UR17, R142, 0x96, !PT ;  /* 0x0000001109057c12 */ /* 0x000fc6000f8e968e */
[--C-:B------:R-:W-:Y:S01]  /*79c0*/  FFMA.FTZ R218, R137, UR34, -R168.reuse ;  /* 0x0000002289da7c23 */ /* 0x100fe200080108a8 */
[--C-:B------:R-:W-:Y:S01]  /*79d0*/  FFMA.FTZ R221, R135, UR34, -R168.reuse ;  /* 0x0000002287dd7c23 */ /* 0x100fe200080108a8 */
[----:B------:R-:W-:Y:S01]  /*79e0*/  FFMA.FTZ R216, R139, UR34, -R168 ;  /* 0x000000228bd87c23 */ /* 0x000fe200080108a8 */
[----:B------:R-:W-:Y:S01]  /*79f0*/  LOP3.LUT R172, R171, UR15, R8, 0x96, !PT ;  /* 0x0000000fabac7c12 */ /* 0x000fe2000f8e9608 */
[----:B------:R-:W-:Y:S01]  /*7a00*/  IMAD.WIDE.U32 R26, R5, -0x326172a9, RZ ;  /* 0xcd9e8d57051a7825 */ /* 0x000fe200078e00ff */
[----:B------:R-:W2:Y:S03]  /*7a10*/  MUFU.EX2 R153, R153 ;  /* 0x0000009900997308 */ /* 0x000ea60000000800 */
[--C-:B------:R-:W-:Y:S01]  /*7a20*/  FFMA.FTZ R219, R133, UR34, -R168.reuse ;  /* 0x0000002285db7c23 */ /* 0x100fe200080108a8 */
[----:B------:R-:W-:Y:S01]  /*7a30*/  FFMA.FTZ R169, R169, UR34, -R168 ;  /* 0x00000022a9a97c23 */ /* 0x000fe200080108a8 */
[----:B------:R-:W-:Y:S01]  /*7a40*/  IMAD.WIDE.U32 R172, R172, -0x326172a9, RZ ;  /* 0xcd9e8d57acac7825 */ /* 0x000fe200078e00ff */
[----:B------:R-:W-:-:S03]  /*7a50*/  LOP3.LUT R5, R27, UR16, R140, 0x96, !PT ;  /* 0x000000101b057c12 */ /* 0x000fc6000f8e968c */
[----:B------:R-:W-:Y:S01]  /*7a60*/  FFMA.FTZ R165, R165, UR34, -R168 ;  /* 0x00000022a5a57c23 */ /* 0x000fe200080108a8 */
[----:B-1----:R-:W-:Y:S01]  /*7a70*/  FMNMX.FTZ R155, R6, R155, !PT ;  /* 0x0000009b069b7209 */ /* 0x002fe20007810000 */
[----:B------:R-:W-:Y:S01]  /*7a80*/  MUFU.EX2 R152, R152 ;  /* 0x0000009800987308 */ /* 0x000fe20000000800 */
[----:B------:R-:W-:Y:S01]  /*7a90*/  LOP3.LUT R26, R173, UR14, R26, 0x96, !PT ;  /* 0x0000000ead1a7c12 */ /* 0x000fe2000f8e961a */
[----:B------:R-:W-:Y:S01]  /*7aa0*/  IMAD.WIDE.U32 R14, R5, -0x2daee0ad, RZ ;  /* 0xd2511f53050e7825 */ /* 0x000fe200078e00ff */
[----:B------:R-:W-:-:S03]  /*7ab0*/  FSETP.NEU.FTZ.AND P0, PT, R155, -INF , PT ;  /* 0xff8000009b00780b */ /* 0x000fc60003f1d000 */
[----:B------:R-:W-:Y:S01]  /*7ac0*/  FMUL.FTZ R161, R155, UR34 ;  /* 0x000000229ba17c20 */ /* 0x000fe20008410000 */
[----:B------:R-:W-:Y:S01]  /*7ad0*/  FSEL R5, R156, RZ, P1 ;  /* 0x000000ff9c057208 */ /* 0x000fe20000800000 */
[----:B------:R-:W-:Y:S01]  /*7ae0*/  IMAD.WIDE.U32 R26, R26, -0x2daee0ad, RZ ;  /* 0xd2511f531a1a7825 */ /* 0x000fe200078e00ff */
[----:B------:R-:W-:Y:S01]  /*7af0*/  LOP3.LUT R170, R15, UR13, R170, 0x96, !PT ;  /* 0x0000000d0faa7c12 */ /* 0x000fe2000f8e96aa */
[----:B------:R-:W-:Y:S01]  /*7b00*/  MUFU.EX2 R151, R151 ;  /* 0x0000009700977308 */ /* 0x000fe20000000800 */
[----:B------:R-:W-:Y:S01]  /*7b10*/  FSEL R161, R161, RZ, P0 ;  /* 0x000000ffa1a17208 */ /* 0x000fe20000000000 */
[----:B------:R-:W-:Y:S01]  /*7b20*/  FADD.FTZ R158, R132, -R5 ;  /* 0x80000005849e7221 */ /* 0x000fe20000010000 */
[----:B------:R-:W-:Y:S01]  /*7b30*/  LOP3.LUT R14, R27, UR12, R14, 0x96, !PT ;  /* 0x0000000c1b0e7c12 */ /* 0x000fe2000f8e960e */
[----:B------:R-:W-:Y:S01]  /*7b40*/  IMAD.WIDE.U32 R170, R170, -0x326172a9, RZ ;  /* 0xcd9e8d57aaaa7825 */ /* 0x000fe200078e00ff */
[----:B------:R-:W-:-:S03]  /*7b50*/  FSEL R6, R155, RZ, P0 ;  /* 0x000000ff9b067208 */ /* 0x000fc60000000000 */
[--C-:B------:R-:W-:Y:S01]  /*7b60*/  FFMA.FTZ R150, R34, UR34, -R161.reuse ;  /* 0x0000002222967c23 */ /* 0x100fe200080108a1 */
[----:B------:R-:W-:Y:S01]  /*7b70*/  FFMA.FTZ R149, R174, UR34, -R161 ;  /* 0x00000022ae957c23 */ /* 0x000fe200080108a1 */
[----:B------:R-:W-:-:S04]  /*7b80*/  IMAD.WIDE.U32 R14, R14, -0x326172a9, RZ ;  /* 0xcd9e8d570e0e7825 */ /* 0x000fc800078e00ff */
[----:B------:R-:W-:Y:S01]  /*7b90*/  FFMA.FTZ R148, R22, UR34, -R161 ;  /* 0x0000002216947c23 */ /* 0x000fe200080108a1 */
[----:B------:R-:W-:Y:S01]  /*7ba0*/  FADD.FTZ R157, R3, -R6 ;  /* 0x80000006039d7221 */ /* 0x000fe20000010000 */
[----:B------:R-:W-:Y:S01]  /*7bb0*/  FMUL.FTZ R158, R158, UR34 ;  /* 0x000000229e9e7c20 */ /* 0x000fe20008410000 */
[----:B------:R-:W-:Y:S01]  /*7bc0*/  MUFU.EX2 R150, R150 ;  /* 0x0000009600967308 */ /* 0x000fe20000000800 */
[C---:B------:R-:W-:Y:S01]  /*7bd0*/  LOP3.LUT R7, R14.reuse, 0xffff, RZ, 0xc0, !PT ;  /* 0x0000ffff0e077812 */ /* 0x040fe200078ec0ff */
[----:B------:R-:W-:Y:S01]  /*7be0*/  FMUL.FTZ R157, R157, UR34 ;  /* 0x000000229d9d7c20 */ /* 0x000fe20008410000 */
[----:B------:R-:W-:Y:S01]  /*7bf0*/  LOP3.LUT R10, R14, 0xff, RZ, 0xc0, !PT ;  /* 0x000000ff0e0a7812 */ /* 0x000fe200078ec0ff */
[----:B------:R-:W-:Y:S01]  /*7c00*/  LDSM.16.MT88.4 R20, [R190+0xc000] ;  /* 0x00c00000be14783b */ /* 0x000fe20000004200 */
[----:B------:R-:W-:Y:S01]  /*7c10*/  SHF.R.U32.HI R7, RZ, 0x8, R7 ;  /* 0x00000008ff077819 */ /* 0x000fe20000011607 */
[--C-:B------:R-:W-:Y:S01]  /*7c20*/  FFMA.FTZ R173, R28, UR34, -R161.reuse ;  /* 0x000000221cad7c23 */ /* 0x100fe200080108a1 */
[----:B------:R-:W-:Y:S01]  /*7c30*/  LOP3.LUT R9, R15, UR21, R170, 0x96, !PT ;  /* 0x000000150f097c12 */ /* 0x000fe2000f8e96aa */
[----:B------:R-:W-:Y:S01]  /*7c40*/  FFMA.FTZ R15, R4, UR34, -R161 ;  /* 0x00000022040f7c23 */ /* 0x000fe200080108a1 */
[----:B------:R-:W-:Y:S01]  /*7c50*/  PRMT R10, R10, 0x5410, R7 ;  /* 0x000054100a0a7816 */ /* 0x000fe20000000007 */
[----:B------:R-:W1:Y:S01]  /*7c60*/  MUFU.EX2 R149, R149 ;  /* 0x0000009500957308 */ /* 0x000e620000000800 */
[----:B------:R-:W3:Y:S01]  /*7c70*/  LDSM.16.MT88.4 R4, [R192+0xc000] ;  /* 0x00c00000c004783b */ /* 0x000ee20000004200 */
[----:B------:R-:W-:Y:S01]  /*7c80*/  SHF.R.U32.HI R13, RZ, 0x10, R14 ;  /* 0x00000010ff0d7819 */ /* 0x000fe2000001160e */
[----:B------:R-:W-:Y:S01]  /*7c90*/  FFMA.FTZ R170, R33, UR34, -R168 ;  /* 0x0000002221aa7c23 */ /* 0x000fe200080108a8 */
[----:B------:R-:W-:Y:S01]  /*7ca0*/  SHF.R.U32.HI R12, RZ, 0x10, R9 ;  /* 0x00000010ff0c7819 */ /* 0x000fe20000011609 */
[--C-:B------:R-:W-:Y:S01]  /*7cb0*/  FFMA.FTZ R174, R32, UR34, -R161.reuse ;  /* 0x0000002220ae7c23 */ /* 0x100fe200080108a1 */
[C---:B------:R-:W-:Y:S01]  /*7cc0*/  LOP3.LUT R11, R9.reuse, 0xffff, RZ, 0xc0, !PT ;  /* 0x0000ffff090b7812 */ /* 0x040fe200078ec0ff */
[--C-:B------:R-:W-:Y:S01]  /*7cd0*/  FFMA.FTZ R212, R30, UR34, -R161.reuse ;  /* 0x000000221ed47c23 */ /* 0x100fe200080108a1 */
[----:B------:R-:W-:Y:S01]  /*7ce0*/  MUFU.EX2 R148, R148 ;  /* 0x0000009400947308 */ /* 0x000fe20000000800 */
[----:B------:R-:W-:Y:S01]  /*7cf0*/  LOP3.LUT R8, R9, 0xff, RZ, 0xc0, !PT ;  /* 0x000000ff09087812 */ /* 0x000fe200078ec0ff */
[--C-:B------:R-:W-:Y:S01]  /*7d00*/  FFMA.FTZ R211, R24, UR34, -R161.reuse ;  /* 0x0000002218d37c23 */ /* 0x100fe200080108a1 */
[----:B------:R-:W-:Y:S01]  /*7d10*/  SHF.R.U32.HI R14, RZ, 0x18, R14 ;  /* 0x00000018ff0e7819 */ /* 0x000fe2000001160e */
[--C-:B------:R-:W-:Y:S01]  /*7d20*/  FFMA.FTZ R220, R138, UR34, -R161.reuse ;  /* 0x000000228adc7c23 */ /* 0x100fe200080108a1 */
[----:B------:R-:W-:Y:S01]  /*7d30*/  LOP3.LUT R13, R13, 0xff, RZ, 0xc0, !PT ;  /* 0x000000ff0d0d7812 */ /* 0x000fe200078ec0ff */
[----:B------:R-:W-:Y:S01]  /*7d40*/  FFMA.FTZ R223, R136, UR34, -R161 ;  /* 0x0000002288df7c23 */ /* 0x000fe200080108a1 */
[----:B------:R-:W-:Y:S01]  /*7d50*/  SHF.R.U32.HI R9, RZ, 0x18, R9 ;  /* 0x00000018ff097819 */ /* 0x000fe20000011609 */
[----:B------:R2:W4:Y:S01]  /*7d60*/  MUFU.EX2 R3, R15 ;  /* 0x0000000f00037308 */ /* 0x0005220000000800 */
[----:B------:R-:W-:Y:S01]  /*7d70*/  LOP3.LUT R12, R12, 0xff, RZ, 0xc0, !PT ;  /* 0x000000ff0c0c7812 */ /* 0x000fe200078ec0ff */
[----:B------:R-:W-:Y:S01]  /*7d80*/  FFMA.FTZ R222, R134, UR34, -R161 ;  /* 0x0000002286de7c23 */ /* 0x000fe200080108a1 */
[----:B------:R-:W-:Y:S01]  /*7d90*/  SHF.R.U32.HI R11, RZ, 0x8, R11 ;  /* 0x00000008ff0b7819 */ /* 0x000fe2000001160b */
[----:B------:R-:W-:Y:S01]  /*7da0*/  LDSM.16.MT88.4 R136, [R192+0xd000] ;  /* 0x00d00000c088783b */ /* 0x000fe20000004200 */
[----:B------:R-:W-:Y:S01]  /*7db0*/  PRMT R14, R13, 0x5410, R14 ;  /* 0x000054100d0e7816 */ /* 0x000fe2000000000e */
[----:B------:R-:W-:Y:S01]  /*7dc0*/  FFMA.FTZ R164, R164, UR34, -R161 ;  /* 0x00000022a4a47c23 */ /* 0x000fe200080108a1 */
[----:B------:R-:W-:Y:S01]  /*7dd0*/  PRMT R12, R12, 0x5410, R9 ;  /* 0x000054100c0c7816 */ /* 0x000fe20000000009 */
[----:B------:R-:W5:Y:S01]  /*7de0*/  MUFU.EX2 R158, R158 ;  /* 0x0000009e009e7308 */ /* 0x000f620000000800 */
[----:B------:R-:W-:Y:S01]  /*7df0*/  PRMT R8, R8, 0x5410, R11 ;  /* 0x0000541008087816 */ /* 0x000fe2000000000b */
[----:B------:R-:W-:Y:S01]  /*7e00*/  FFMA.FTZ R162, R162, UR34, -R161 ;  /* 0x00000022a2a27c23 */ /* 0x000fe200080108a1 */
[----:B------:R-:W-:-:S02]  /*7e10*/  HSET2.LE.AND R11, R14, R159, PT ;  /* 0x0000009f0e0b7233 */ /* 0x000fc40003803000 */
[--C-:B------:R-:W-:Y:S02]  /*7e20*/  HSET2.LE.AND R9, R12, R159.reuse, PT ;  /* 0x0000009f0c097233 */ /* 0x100fe40003803000 */
[--C-:B------:R-:W-:Y:S01]  /*7e30*/  HSET2.LE.AND R10, R10, R159.reuse, PT ;  /* 0x0000009f0a0a7233 */ /* 0x100fe20003803000 */
[----:B------:R-:W3:Y:S01]  /*7e40*/  MUFU.EX2 R157, R157 ;  /* 0x0000009d009d7308 */ /* 0x000ee20000000800 */
[--C-:B------:R-:W-:Y:S02]  /*7e50*/  HSET2.LE.AND R8, R8, R159.reuse, PT ;  /* 0x0000009f08087233 */ /* 0x100fe40003803000 */
[----:B--2---:R-:W-:Y:S02]  /*7e60*/  F2FP.BF16.F32.PACK_AB R15, R153, R154 ;  /* 0x0000009a990f723e */ /* 0x004fe400000010ff */
[----:B-1----:R-:W-:Y:S02]  /*7e70*/  F2FP.BF16.F32.PACK_AB R14, R149, R150 ;  /* 0x00000096950e723e */ /* 0x002fe400000010ff */
[----:B------:R-:W-:Y:S01]  /*7e80*/  F2FP.BF16.F32.PACK_AB R13, R151, R152 ;  /* 0x00000098970d723e */ /* 0x000fe200000010ff */
[----:B------:R-:W-:Y:S01]  /*7e90*/  MUFU.EX2 R170, R170 ;  /* 0x000000aa00aa7308 */ /* 0x000fe20000000800 */
[----:B----4-:R-:W-:Y:S01]  /*7ea0*/  F2FP.BF16.F32.PACK_AB R12, R3, R148 ;  /* 0x00000094030c723e */ /* 0x010fe200000010ff */
[-C--:B-----5:R-:W-:Y:S01]  /*7eb0*/  FMUL.FTZ R128, R128, R158.reuse ;  /* 0x0000009e80807220 */ /* 0x0a0fe20000410000 */
[----:B------:R-:W-:Y:S01]  /*7ec0*/  LOP3.LUT R8, R8, R15, RZ, 0xc0, !PT ;  /* 0x0000000f08087212 */ /* 0x000fe200078ec0ff */
[----:B------:R-:W-:Y:S01]  /*7ed0*/  FMUL.FTZ R129, R129, R158 ;  /* 0x0000009e81817220 */ /* 0x000fe20000410000 */
[----:B------:R-:W-:Y:S01]  /*7ee0*/  LOP3.LUT R9, R9, R14, RZ, 0xc0, !PT ;  /* 0x0000000e09097212 */ /* 0x000fe200078ec0ff */
[-C--:B------:R-:W-:Y:S01]  /*7ef0*/  FMUL.FTZ R124, R124, R158.reuse ;  /* 0x0000009e7c7c7220 */ /* 0x080fe20000410000 */
[----:B------:R-:W-:Y:S01]  /*7f00*/  LOP3.LUT R10, R10, R13, RZ, 0xc0, !PT ;  /* 0x0000000d0a0a7212 */ /* 0x000fe200078ec0ff */
[----:B------:R-:W-:Y:S01]  /*7f10*/  FMUL.FTZ R125, R125, R158 ;  /* 0x0000009e7d7d7220 */ /* 0x000fe20000410000 */
[----:B------:R-:W-:Y:S01]  /*7f20*/  LOP3.LUT R11, R11, R12, RZ, 0xc0, !PT ;  /* 0x0000000c0b0b7212 */ /* 0x000fe200078ec0ff */
[-C--:B---3--:R-:W-:Y:S01]  /*7f30*/  FMUL.FTZ R130, R130, R157.reuse ;  /* 0x0000009d82827220 */ /* 0x088fe20000410000 */
        /* <DEDUP_REMOVED lines=76> */
[----:B------:R-:W4:Y:S01]  /*8400*/  LDSM.16.MT88.4 R16, [R189+0xe000] ;  /* 0x00e00000bd10783b */ /* 0x000f220000004200 */
        /* <DEDUP_REMOVED lines=8> */
[-C--:B------:R-:W-:Y:S01]  /*8490*/  FMUL.FTZ R84, R84, R158.reuse ;  /* 0x0000009e54547220 */ /* 0x080fe20000410000 */
[-C--:B------:R-:W-:Y:S01]  /*84a0*/  FMUL.FTZ R85, R85, R158.reuse ;  /* 0x0000009e55557220 */ /* 0x080fe20000410000 */
[C---:B------:R-:W-:Y:S01]  /*84b0*/  HMMA.16816.F32.BF16 R48, R8.reuse, R22, R48 ;  /* 0x000000160830723c */ /* 0x040fe20000041830 */
[----:B------:R-:W3:Y:S01]  /*84c0*/  LDSM.16.MT88.4 R20, [R190+0x10000] ;  /* 0x01000000be14783b */ /* 0x000ee20000004200 */
[-C--:B------:R-:W-:Y:S01]  /*84d0*/  FMUL.FTZ R86, R86, R157.reuse ;  /* 0x0000009d56567220 */ /* 0x080fe20000410000 */
[-C--:B------:R-:W-:Y:S01]  /*84e0*/  FMUL.FTZ R87, R87, R157.reuse ;  /* 0x0000009d57577220 */ /* 0x080fe20000410000 */
[-C--:B------:R-:W-:Y:S01]  /*84f0*/  FMUL.FTZ R76, R76, R158.reuse ;  /* 0x0000009e4c4c7220 */ /* 0x080fe20000410000 */
[----:B------:R-:W-:Y:S01]  /*8500*/  MUFU.EX2 R173, R173 ;  /* 0x000000ad00ad7308 */ /* 0x000fe20000000800 */
        /* <DEDUP_REMOVED lines=19> */
[----:B------:R-:W-:Y:S01]  /*8640*/  LOP3.LUT R4, R171, UR26, R172, 0x96, !PT ;  /* 0x0000001aab047c12 */ /* 0x000fe2000f8e96ac */
[--C-:B------:R-:W-:Y:S01]  /*8650*/  FFMA.FTZ R171, R31, UR34, -R168.reuse ;  /* 0x000000221fab7c23 */ /* 0x100fe200080108a8 */
[----:B------:R-:W-:Y:S01]  /*8660*/  FFMA.FTZ R172, R35, UR34, -R168 ;  /* 0x0000002223ac7c23 */ /* 0x000fe200080108a8 */
[-C--:B------:R-:W-:Y:S01]  /*8670*/  FMUL.FTZ R93, R93, R158.reuse ;  /* 0x0000009e5d5d7220 */ /* 0x080fe20000410000 */
[----:B------:R-:W2:Y:S01]  /*8680*/  LDSM.16.MT88.4 R32, [R188+0x10000] ;  /* 0x01000000bc20783b */ /* 0x000ea20000004200 */
[----:B------:R-:W-:Y:S01]  /*8690*/  IMAD.WIDE.U32 R4, R4, -0x2daee0ad, RZ ;  /* 0xd2511f5304047825 */ /* 0x000fe200078e00ff */
[C---:B----4-:R-:W-:Y:S01]  /*86a0*/  HMMA.16816.F32.BF16 R52, R8.reuse, R16, R52 ;  /* 0x000000100834723c */ /* 0x050fe20000041834 */
[----:B------:R-:W4:Y:S02]  /*86b0*/  MUFU.EX2 R171, R171 ;  /* 0x000000ab00ab7308 */ /* 0x000f240000000800 */
[-C--:B------:R-:W-:Y:S01]  /*86c0*/  FMUL.FTZ R96, R96, R158.reuse ;  /* 0x0000009e60607220 */ /* 0x080fe20000410000 */
[-C--:B------:R-:W-:Y:S01]  /*86d0*/  FMUL.FTZ R97, R97, R158.reuse ;  /* 0x0000009e61617220 */ /* 0x080fe20000410000 */
[----:B------:R-:W-:Y:S01]  /*86e0*/  LOP3.LUT R26, R5, UR27, R26, 0x96, !PT ;  /* 0x0000001b051a7c12 */ /* 0x000fe2000f8e961a */
[-C--:B------:R-:W-:Y:S01]  /*86f0*/  FMUL.FTZ R94, R94, R157.reuse ;  /* 0x0000009d5e5e7220 */ /* 0x080fe20000410000 */
[C---:B------:R-:W-:Y:S01]  /*8700*/  HMMA.16816.F32.BF16 R56, R8.reuse, R18, R56 ;  /* 0x000000120838723c */ /* 0x040fe20000041838 */
[----:B------:R-:W-:Y:S01]  /*8710*/  LOP3.LUT R6, R4, 0xff, RZ, 0xc0, !PT ;  /* 0x000000ff04067812 */ /* 0x000fe200078ec0ff */
[-C--:B------:R-:W-:Y:S01]  /*8720*/  FMUL.FTZ R95, R95, R157.reuse ;  /* 0x0000009d5f5f7220 */ /* 0x080fe20000410000 */
[----:B------:R-:W5:Y:S01]  /*8730*/  MUFU.EX2 R172, R172 ;  /* 0x000000ac00ac7308 */ /* 0x000f620000000800 */
[----:B------:R-:W-:Y:S01]  /*8740*/  LOP3.LUT R17, R26, 0xffff, RZ, 0xc0, !PT ;  /* 0x0000ffff1a117812 */ /* 0x000fe200078ec0ff */
[-C--:B------:R-:W-:Y:S01]  /*8750*/  FMUL.FTZ R98, R98, R157.reuse ;  /* 0x0000009d62627220 */ /* 0x080fe20000410000 */
[--C-:B------:R-:W-:Y:S01]  /*8760*/  SHF.R.U32.HI R16, RZ, 0x10, R26.reuse ;  /* 0x00000010ff107819 */ /* 0x100fe2000001161a */
[C---:B---3--:R-:W-:Y:S01]  /*8770*/  HMMA.16816.F32.BF16 R76, R8.reuse, R20, R76 ;  /* 0x00000014084c723c */ /* 0x048fe2000004184c */
[----:B------:R-:W-:Y:S01]  /*8780*/  LOP3.LUT R19, R4, 0xffff, RZ, 0xc0, !PT ;  /* 0x0000ffff04137812 */ /* 0x000fe200078ec0ff */
[-C--:B------:R-:W-:Y:S01]  /*8790*/  FMUL.FTZ R99, R99, R157.reuse ;  /* 0x0000009d63637220 */ /* 0x080fe20000410000 */
[----:B------:R-:W-:Y:S01]  /*87a0*/  LOP3.LUT R18, R26, 0xff, RZ, 0xc0, !PT ;  /* 0x000000ff1a127812 */ /* 0x000fe200078ec0ff */
[----:B------:R-:W3:Y:S01]  /*87b0*/  MUFU.EX2 R211, R211 ;  /* 0x000000d300d37308 */ /* 0x000ee20000000800 */
[----:B------:R-:W-:Y:S01]  /*87c0*/  SHF.R.U32.HI R5, RZ, 0x18, R26 ;  /* 0x00000018ff057819 */ /* 0x000fe2000001161a */
[C---:B------:R-:W-:Y:S01]  /*87d0*/  HMMA.16816.F32.BF16 R80, R8.reuse, R22, R80 ;  /* 0x000000160850723c */ /* 0x040fe20000041850 */
[----:B------:R-:W-:Y:S01]  /*87e0*/  SHF.R.U32.HI R17, RZ, 0x8, R17 ;  /* 0x00000008ff117819 */ /* 0x000fe20000011611 */
[----:B------:R-:W3:Y:S01]  /*87f0*/  LDSM.16.MT88.4 R20, [R189+0xc800] ;  /* 0x00c80000bd14783b */ /* 0x000ee20000004200 */
[----:B------:R-:W-:Y:S01]  /*8800*/  LOP3.LUT R16, R16, 0xff, RZ, 0xc0, !PT ;  /* 0x000000ff10107812 */ /* 0x000fe200078ec0ff */
[----:B------:R-:W-:Y:S01]  /*8810*/  FFMA.FTZ R154, R217, R158, R154 ;  /* 0x0000009ed99a7223 */ /* 0x000fe2000001009a */
[----:B------:R-:W-:Y:S01]  /*8820*/  SHF.R.U32.HI R19, RZ, 0x8, R19 ;  /* 0x00000008ff137819 */ /* 0x000fe20000011613 */
[C---:B-1----:R-:W-:Y:S01]  /*8830*/  HMMA.16816.F32.BF16 R84, R8.reuse, R12, R84 ;  /* 0x0000000c0854723c */ /* 0x042fe20000041854 */
[----:B------:R-:W-:Y:S01]  /*8840*/  PRMT R18, R18, 0x5410, R17 ;  /* 0x0000541012127816 */ /* 0x000fe20000000011 */
[----:B------:R-:W1:Y:S01]  /*8850*/  LDSM.16.MT88.4 R24, [R190+0xc800] ;  /* 0x00c80000be18783b */ /* 0x000e620000004200 */
[----:B------:R-:W-:Y:S01]  /*8860*/  PRMT R16, R16, 0x5410, R5 ;  /* 0x0000541010107816 */ /* 0x000fe20000000005 */
[----:B------:R-:W-:Y:S01]  /*8870*/  MUFU.EX2 R218, R218 ;  /* 0x000000da00da7308 */ /* 0x000fe20000000800 */
[----:B------:R-:W-:Y:S01]  /*8880*/  PRMT R6, R6, 0x5410, R19 ;  /* 0x0000541006067816 */ /* 0x000fe20000000013 */
[C---:B------:R-:W-:Y:S01]  /*8890*/  HMMA.16816.F32.BF16 R88, R8.reuse, R14, R88 ;  /* 0x0000000e0858723c */ /* 0x040fe20000041858 */
[----:B------:R-:W-:Y:S01]  /*88a0*/  SHF.R.U32.HI R7, RZ, 0x10, R4 ;  /* 0x00000010ff077819 */ /* 0x000fe20000011604 */
[----:B------:R-:W-:Y:S01]  /*88b0*/  LDSM.16.MT88.4 R28, [R192+0xc800] ;  /* 0x00c80000c01c783b */ /* 0x000fe20000004200 */
[--C-:B------:R-:W-:Y:S01]  /*88c0*/  HSET2.LE.AND R13, R18, R159.reuse, PT ;  /* 0x0000009f120d7233 */ /* 0x100fe20003803000 */
[----:B------:R-:W-:Y:S01]  /*88d0*/  FFMA.FTZ R150, R215, R157, R150 ;  /* 0x0000009dd7967223 */ /* 0x000fe20000010096 */
[--C-:B------:R-:W-:Y:S01]  /*88e0*/  HSET2.LE.AND R5, R16, R159.reuse, PT ;  /* 0x0000009f10057233 */ /* 0x100fe20003803000 */
[----:B------:R-:W-:Y:S01]  /*88f0*/  MUFU.EX2 R221, R221 ;  /* 0x000000dd00dd7308 */ /* 0x000fe20000000800 */
[----:B------:R-:W-:Y:S01]  /*8900*/  SHF.R.U32.HI R4, RZ, 0x18, R4 ;  /* 0x00000018ff047819 */ /* 0x000fe20000011604 */
[C---:B--2---:R-:W-:Y:S01]  /*8910*/  HMMA.16816.F32.BF16 R92, R8.reuse, R32, R92 ;  /* 0x00000020085c723c */ /* 0x044fe2000004185c */
[----:B------:R-:W-:Y:S01]  /*8920*/  LOP3.LUT R7, R7, 0xff, RZ, 0xc0, !PT ;  /* 0x000000ff07077812 */ /* 0x000fe200078ec0ff */
[----:B------:R-:W-:Y:S01]  /*8930*/  FADD.FTZ R153, R153, R154 ;  /* 0x0000009a99997221 */ /* 0x000fe20000010000 */
[--C-:B------:R-:W-:Y:S01]  /*8940*/  HSET2.LE.AND R6, R6, R159.reuse, PT ;  /* 0x0000009f06067233 */ /* 0x100fe20003803000 */
[----:B------:R-:W-:Y:S01]  /*8950*/  FADD.FTZ R149, R149, R150 ;  /* 0x0000009695957221 */ /* 0x000fe20000010000 */
[----:B----4-:R-:W-:Y:S01]  /*8960*/  F2FP.BF16.F32.PACK_AB R16, R171, R170 ;  /* 0x000000aaab10723e */ /* 0x010fe200000010ff */
[----:B------:R-:W-:Y:S01]  /*8970*/  HMMA.16816.F32.BF16 R96, R8, R34, R96 ;  /* 0x000000220860723c */ /* 0x000fe20000041860 */
[----:B------:R-:W-:Y:S01]  /*8980*/  F2FP.BF16.F32.PACK_AB R18, R174, R173 ;  /* 0x000000adae12723e */ /* 0x000fe200000010ff */
[----:B------:R-:W2:Y:S01]  /*8990*/  LDSM.16.MT88.4 R8, [R190+0xe800] ;  /* 0x00e80000be08783b */ /* 0x000ea20000004200 */
[----:B-----5:R-:W-:Y:S01]  /*89a0*/  F2FP.BF16.F32.PACK_AB R17, R175, R172 ;  /* 0x000000acaf11723e */ /* 0x020fe200000010ff */
[----:B------:R-:W-:Y:S01]  /*89b0*/  MUFU.EX2 R220, R220 ;  /* 0x000000dc00dc7308 */ /* 0x000fe20000000800 */
[----:B------:R-:W-:Y:S01]  /*89c0*/  PRMT R12, R7, 0x5410, R4 ;  /* 0x00005410070c7816 */ /* 0x000fe20000000004 */
[----:B------:R-:W-:Y:S01]  /*89d0*/  LDSM.16.MT88.4 R32, [R189+0xd000] ;  /* 0x00d00000bd20783b */ /* 0x000fe20000004200 */
[----:B------:R-:W-:Y:S01]  /*89e0*/  LOP3.LUT R4, R13, R16, RZ, 0xc0, !PT ;  /* 0x000000100d047212 */ /* 0x000fe200078ec0ff */
[----:B------:R-:W-:Y:S01]  /*89f0*/  FADD.FTZ R152, R152, R153 ;  /* 0x0000009998987221 */ /* 0x000fe20000010000 */
[----:B------:R-:W-:Y:S01]  /*8a00*/  LOP3.LUT R5, R5, R18, RZ, 0xc0, !PT ;  /* 0x0000001205057212 */ /* 0x000fe200078ec0ff */
[----:B------:R-:W-:Y:S01]  /*8a10*/  FADD.FTZ R148, R148, R149 ;  /* 0x0000009594947221 */ /* 0x000fe20000010000 */
[----:B------:R-:W-:Y:S01]  /*8a20*/  LOP3.LUT R6, R6, R17, RZ, 0xc0, !PT ;  /* 0x0000001106067212 */ /* 0x000fe200078ec0ff */
[----:B------:R-:W4:Y:S01]  /*8a30*/  MUFU.EX2 R223, R223 ;  /* 0x000000df00df7308 */ /* 0x000f220000000800 */
[----:B------:R-:W5:Y:S01]  /*8a40*/  LDSM.16.MT88.4 R16, [R188+0xc800] ;  /* 0x00c80000bc10783b */ /* 0x000f620000004200 */
[----:B------:R-:W-:Y:S01]  /*8a50*/  HSET2.LE.AND R7, R12, R159, PT ;  /* 0x0000009f0c077233 */ /* 0x000fe20003803000 */
[----:B------:R-:W-:Y:S01]  /*8a60*/  FADD.FTZ R151, R151, R152 ;  /* 0x0000009897977221 */ /* 0x000fe20000010000 */
[----:B---3--:R-:W-:Y:S01]  /*8a70*/  F2FP.BF16.F32.PACK_AB R132, R211, R212 ;  /* 0x000000d4d384723e */ /* 0x008fe200000010ff */
[----:B------:R-:W3:Y:S01]  /*8a80*/  LDSM.16.MT88.4 R12, [R192+0xe800] ;  /* 0x00e80000c00c783b */ /* 0x000ee20000004200 */
[----:B------:R-:W-:Y:S01]  /*8a90*/  FADD.FTZ R148, R3, R148 ;  /* 0x0000009403947221 */ /* 0x000fe20000010000 */
[----:B------:R-:W-:Y:S01]  /*8aa0*/  FADD.FTZ R170, R170, R151 ;  /* 0x00000097aaaa7221 */ /* 0x000fe20000010000 */
[----:B------:R-:W-:Y:S01]  /*8ab0*/  LOP3.LUT R7, R7, R132, RZ, 0xc0, !PT ;  /* 0x0000008407077212 */ /* 0x000fe200078ec0ff */
[----:B------:R-:W-:Y:S01]  /*8ac0*/  MUFU.EX2 R216, R216 ;  /* 0x000000d800d87308 */ /* 0x000fe20000000800 */
[----:B------:R-:W-:Y:S01]  /*8ad0*/  LDSM.16.MT88.4 R132, [R190+0xd000] ;  /* 0x00d00000be84783b */ /* 0x000fe20000004200 */
[----:B------:R-:W-:Y:S01]  /*8ae0*/  FADD.FTZ R3, R173, R148 ;  /* 0x00000094ad037221 */ /* 0x000fe20000010000 */
[----:B------:R-:W-:-:S03]  /*8af0*/  FADD.FTZ R171, R171, R170 ;  /* 0x000000aaabab7221 */ /* 0x000fc60000010000 */
[C---:B------:R-:W-:Y:S01]  /*8b00*/  HMMA.16816.F32.BF16 R112, R4.reuse, R20, R112 ;  /* 0x000000140470723c */ /* 0x040fe20000041870 */
[----:B------:R-:W-:Y:S01]  /*8b10*/  FADD.FTZ R3, R174, R3 ;  /* 0x00000003ae037221 */ /* 0x000fe20000010000 */
[----:B------:R-:W4:Y:S01]  /*8b20*/  MUFU.EX2 R219, R219 ;  /* 0x000000db00db7308 */ /* 0x000f220000000800 */
[----:B------:R-:W-:Y:S02]  /*8b30*/  FADD.FTZ R172, R172, R171 ;  /* 0x000000abacac7221 */ /* 0x000fe40000010000 */
[----:B------:R-:W-:Y:S01]  /*8b40*/  FADD.FTZ R212, R212, R3 ;  /* 0x00000003d4d47221 */ /* 0x000fe20000010000 */
[C---:B------:R-:W-:Y:S01]  /*8b50*/  HMMA.16816.F32.BF16 R108, R4.reuse, R22, R108 ;  /* 0x00000016046c723c */ /* 0x040fe2000004186c */
[----:B------:R-:W4:Y:S01]  /*8b60*/  LDSM.16.MT88.4 R20, [R188+0xe800] ;  /* 0x00e80000bc14783b */ /* 0x000f220000004200 */
[----:B------:R-:W-:Y:S01]  /*8b70*/  FADD.FTZ R175, R175, R172 ;  /* 0x000000acafaf7221 */ /* 0x000fe20000010000 */
[----:B------:R-:W-:Y:S01]  /*8b80*/  FADD.FTZ R211, R211, R212 ;  /* 0x000000d4d3d37221 */ /* 0x000fe20000010000 */
[----:B------:R-:W-:Y:S01]  /*8b90*/  MUFU.EX2 R222, R222 ;  /* 0x000000de00de7308 */ /* 0x000fe20000000800 */
[----:B------:R-:W-:Y:S01]  /*8ba0*/  MOV R3, R155 ;  /* 0x0000009b00037202 */ /* 0x000fe20000000f00 */
[C---:B-1----:R-:W-:Y:S06]  /*8bb0*/  HMMA.16816.F32.BF16 R120, R4.reuse, R24, R120 ;  /* 0x000000180478723c */ /* 0x042fec0000041878 */
[C---:B--2---:R-:W-:Y:S01]  /*8bc0*/  HMMA.16816.F32.BF16 R44, R4.reuse, R8, R44 ;  /* 0x00000008042c723c */ /* 0x044fe2000004182c */
[----:B------:R-:W-:Y:S05]  /*8bd0*/  MUFU.EX2 R169, R169 ;  /* 0x000000a900a97308 */ /* 0x000fea0000000800 */
[C---:B------:R-:W-:Y:S01]  /*8be0*/  HMMA.16816.F32.BF16 R48, R4.reuse, R10, R48 ;  /* 0x0000000a0430723c */ /* 0x040fe20000041830 */
[----:B------:R-:W1:Y:S02]  /*8bf0*/  LDSM.16.MT88.4 R8, [R190+0x10800] ;  /* 0x01080000be08783b */ /* 0x000e640000004200 */
[----:B------:R-:W-:Y:S03]  /*8c00*/  MUFU.EX2 R165, R165 ;  /* 0x000000a500a57308 */ /* 0x000fe60000000800 */
[C---:B-----5:R-:W-:Y:S05]  /*8c10*/  HMMA.16816.F32.BF16 R104, R4.reuse, R16, R104 ;  /* 0x000000100468723c */ /* 0x060fea0000041868 */
[----:B------:R-:W-:Y:S01]  /*8c20*/  MUFU.EX2 R164, R164 ;  /* 0x000000a400a47308 */ /* 0x000fe20000000800 */
[----:B---3--:R-:W-:Y:S01]  /*8c30*/  HMMA.16816.F32.BF16 R36, R4, R12, R36 ;  /* 0x0000000c0424723c */ /* 0x008fe20000041824 */
[----:B------:R-:W-:-:S04]  /*8c40*/  MOV R17, UR4 ;  /* 0x0000000400117c02 */ /* 0x000fc80008000f00 */
[----:B------:R-:W-:Y:S01]  /*8c50*/  LOP3.LUT R17, R147, UR31, R17, 0x96, !PT ;  /* 0x0000001f93117c12 */ /* 0x000fe2000f8e9611 */
[C---:B------:R-:W-:Y:S01]  /*8c60*/  HMMA.16816.F32.BF16 R100, R4.reuse, R18, R100 ;  /* 0x000000120464723c */ /* 0x040fe20000041864 */
[----:B------:R-:W-:Y:S03]  /*8c70*/  MUFU.EX2 R162, R162 ;  /* 0x000000a200a27308 */ /* 0x000fe60000000800 */
[----:B------:R-:W-:Y:S02]  /*8c80*/  IMAD.WIDE.U32 R12, R17, -0x326172a9, RZ ;  /* 0xcd9e8d57110c7825 */ /* 0x000fe400078e00ff */
[----:B------:R-:W2:Y:S01]  /*8c90*/  LDSM.16.MT88.4 R16, [R192+0x10800] ;  /* 0x01080000c010783b */ /* 0x000ea20000004200 */
[----:B----4-:R-:W-:Y:S02]  /*8ca0*/  HMMA.16816.F32.BF16 R60, R4, R20, R60 ;  /* 0x00000014043c723c */ /* 0x010fe4000004183c */
[----:B------:R-:W-:-:S02]  /*8cb0*/  LOP3.LUT R144, R13, UR20, R144, 0x96, !PT ;  /* 0x000000140d907c12 */ /* 0x000fc4000f8e9690 */
[----:B------:R-:W-:Y:S02]  /*8cc0*/  LOP3.LUT R12, R141, UR18, R12, 0x96, !PT ;  /* 0x000000128d0c7c12 */ /* 0x000fe4000f8e960c */
[----:B------:R-:W-:Y:S01]  /*8cd0*/  HMMA.16816.F32.BF16 R40, R4, R14, R40 ;  /* 0x0000000e0428723c */ /* 0x000fe20000041828 */
[----:B------:R-:W-:-:S04]  /*8ce0*/  IMAD.WIDE.U32 R144, R144, -0x2daee0ad, RZ ;  /* 0xd2511f5390907825 */ /* 0x000fc800078e00ff */
[----:B------:R-:W-:Y:S01]  /*8cf0*/  IMAD.WIDE.U32 R12, R12, -0x2daee0ad, RZ ;  /* 0xd2511f530c0c7825 */ /* 0x000fe200078e00ff */
[----:B------:R-:W-:Y:S01]  /*8d00*/  LOP3.LUT R142, R145, UR17, R142, 0x96, !PT ;  /* 0x00000011918e7c12 */ /* 0x000fe2000f8e968e */
[C---:B------:R-:W-:Y:S01]  /*8d10*/  HMMA.16816.F32.BF16 R116, R4.reuse, R26, R116 ;  /* 0x0000001a0474723c */ /* 0x040fe20000041874 */
[----:B------:R-:W-:Y:S02]  /*8d20*/  LDSM.16.MT88.4 R24, [R189+0xe800] ;  /* 0x00e80000bd18783b */ /* 0x000fe40000004200 */
[----:B------:R-:W-:Y:S01]  /*8d30*/  LOP3.LUT R228, R13, UR15, R144, 0x96, !PT ;  /* 0x0000000f0de47c12 */ /* 0x000fe2000f8e9690 */
[----:B------:R-:W-:Y:S01]  /*8d40*/  IMAD.WIDE.U32 R142, R142, -0x326172a9, RZ ;  /* 0xcd9e8d578e8e7825 */ /* 0x000fe200078e00ff */
[----:B------:R-:W3:Y:S01]  /*8d50*/  LDSM.16.MT88.4 R144, [R189+0x10800] ;  /* 0x01080000bd90783b */ /* 0x000ee20000004200 */
[----:B-1----:R-:W-:Y:S02]  /*8d60*/  HMMA.16816.F32.BF16 R76, R4, R8, R76 ;  /* 0x00000008044c723c */ /* 0x002fe4000004184c */
[----:B------:R-:W-:Y:S01]  /*8d70*/  IMAD.WIDE.U32 R228, R228, -0x326172a9, RZ ;  /* 0xcd9e8d57e4e47825 */ /* 0x000fe200078e00ff */
[----:B------:R-:W-:-:S03]  /*8d80*/  LOP3.LUT R140, R143, UR16, R140, 0x96, !PT ;  /* 0x000000108f8c7c12 */ /* 0x000fc6000f8e968c */
[----:B------:R-:W-:Y:S01]  /*8d90*/  HMMA.16816.F32.BF16 R80, R4, R10, R80 ;  /* 0x0000000a0450723c */ /* 0x000fe20000041850 */
[----:B------:R-:W-:Y:S01]  /*8da0*/  LOP3.LUT R226, R229, UR14, R142, 0x96, !PT ;  /* 0x0000000ee5e27c12 */ /* 0x000fe2000f8e968e */
[----:B------:R-:W-:-:S04]  /*8db0*/  IMAD.WIDE.U32 R140, R140, -0x2daee0ad, RZ ;  /* 0xd2511f538c8c7825 */ /* 0x000fc800078e00ff */
[----:B------:R-:W-:Y:S01]  /*8dc0*/  IMAD.WIDE.U32 R226, R226, -0x2daee0ad, RZ ;  /* 0xd2511f53e2e27825 */ /* 0x000fe200078e00ff */
[----:B------:R-:W-:Y:S01]  /*8dd0*/  LOP3.LUT R230, R141, UR13, R12, 0x96, !PT ;  /* 0x0000000d8de67c12 */ /* 0x000fe2000f8e960c */
[C---:B------:R-:W-:Y:S03]  /*8de0*/  HMMA.16816.F32.BF16 R64, R4.reuse, R22, R64 ;  /* 0x000000160440723c */ /* 0x040fe60000041840 */
[----:B------:R-:W-:Y:S01]  /*8df0*/  LOP3.LUT R13, R227, UR12, R140, 0x96, !PT ;  /* 0x0000000ce30d7c12 */ /* 0x000fe2000f8e968c */
[----:B------:R-:W-:Y:S01]  /*8e00*/  IMAD.WIDE.U32 R230, R230, -0x326172a9, RZ ;  /* 0xcd9e8d57e6e67825 */ /* 0x000fe200078e00ff */
[----:B------:R-:W1:Y:S01]  /*8e10*/  LDSM.16.MT88.4 R140, [R188+0x10800] ;  /* 0x01080000bc8c783b */ /* 0x000e620000004200 */
[----:B--2---:R-:W-:Y:S02]  /*8e20*/  HMMA.16816.F32.BF16 R68, R4, R16, R68 ;  /* 0x000000100444723c */ /* 0x004fe40000041844 */
[----:B------:R-:W-:Y:S01]  /*8e30*/  FFMA.FTZ R227, R214, UR34, -R161 ;  /* 0x00000022d6e37c23 */ /* 0x000fe200080108a1 */
[----:B------:R-:W-:Y:S01]  /*8e40*/  IMAD.WIDE.U32 R20, R13, -0x326172a9, RZ ;  /* 0xcd9e8d570d147825 */ /* 0x000fe200078e00ff */
[----:B------:R-:W-:-:S02]  /*8e50*/  F2FP.BF16.F32.PACK_AB R214, R223, R220 ;  /* 0x000000dcdfd6723e */ /* 0x000fc400000010ff */
[C---:B------:R-:W-:Y:S01]  /*8e60*/  HMMA.16816.F32.BF16 R72, R4.reuse, R18, R72 ;  /* 0x000000120448723c */ /* 0x040fe20000041848 */
[C---:B------:R-:W-:Y:S01]  /*8e70*/  LOP3.LUT R17, R20.reuse, 0xffff, RZ, 0xc0, !PT ;  /* 0x0000ffff14117812 */ /* 0x040fe200078ec0ff */
[----:B------:R-:W2:Y:S01]  /*8e80*/  MUFU.EX2 R227, R227 ;  /* 0x000000e300e37308 */ /* 0x000ea20000000800 */
[----:B------:R-:W-:Y:S02]  /*8e90*/  SHF.R.U32.HI R14, RZ, 0x10, R20 ;  /* 0x00000010ff0e7819 */ /* 0x000fe40000011614 */
[----:B------:R-:W-:Y:S01]  /*8ea0*/  LOP3.LUT R13, R21, UR21, R230, 0x96, !PT ;  /* 0x00000015150d7c12 */ /* 0x000fe2000f8e96e6 */
[C---:B------:R-:W-:Y:S01]  /*8eb0*/  HMMA.16816.F32.BF16 R128, R4.reuse, R28, R128 ;  /* 0x0000001c0480723c */ /* 0x040fe20000041880 */
[----:B------:R-:W-:Y:S02]  /*8ec0*/  LOP3.LUT R12, R20, 0xff, RZ, 0xc0, !PT ;  /* 0x000000ff140c7812 */ /* 0x000fe400078ec0ff */
[----:B------:R-:W-:Y:S02]  /*8ed0*/  SHF.R.U32.HI R17, RZ, 0x8, R17 ;  /* 0x00000008ff117819 */ /* 0x000fe40000011611 */
[----:B------:R-:W-:Y:S01]  /*8ee0*/  SHF.R.U32.HI R15, RZ, 0x18, R20 ;  /* 0x00000018ff0f7819 */ /* 0x000fe20000011614 */
[----:B------:R-:W-:Y:S01]  /*8ef0*/  HMMA.16816.F32.BF16 R124, R4, R30, R124 ;  /* 0x0000001e047c723c */ /* 0x000fe2000004187c */
[----:B------:R-:W-:Y:S01]  /*8f00*/  LOP3.LUT R14, R14, 0xff, RZ, 0xc0, !PT ;  /* 0x000000ff0e0e7812 */ /* 0x000fe200078ec0ff */
[----:B------:R-:W-:Y:S01]  /*8f10*/  LDSM.16.MT88.4 R20, [R190+0xf000] ;  /* 0x00f00000be14783b */ /* 0x000fe20000004200 */
[----:B------:R-:W-:-:S02]  /*8f20*/  LOP3.LUT R230, R13, 0xffff, RZ, 0xc0, !PT ;  /* 0x0000ffff0de67812 */ /* 0x000fc400078ec0ff */
[----:B------:R-:W-:Y:S01]  /*8f30*/  PRMT R12, R12, 0x5410, R17 ;  /* 0x000054100c0c7816 */ /* 0x000fe20000000011 */
[C---:B---3--:R-:W-:Y:S01]  /*8f40*/  HMMA.16816.F32.BF16 R84, R4.reuse, R144, R84 ;  /* 0x000000900454723c */ /* 0x048fe20000041854 */
[----:B------:R-:W-:Y:S01]  /*8f50*/  PRMT R8, R14, 0x5410, R15 ;  /* 0x000054100e087816 */ /* 0x000fe2000000000f */
[----:B------:R-:W3:Y:S01]  /*8f60*/  LDSM.16.MT88.4 R16, [R189+0xf000] ;  /* 0x00f00000bd10783b */ /* 0x000ee20000004200 */
[----:B------:R-:W-:Y:S02]  /*8f70*/  LOP3.LUT R11, R13, 0xff, RZ, 0xc0, !PT ;  /* 0x000000ff0d0b7812 */ /* 0x000fe400078ec0ff */
[--C-:B------:R-:W-:Y:S01]  /*8f80*/  SHF.R.U32.HI R10, RZ, 0x10, R13.reuse ;  /* 0x00000010ff0a7819 */ /* 0x100fe2000001160d */
[----:B------:R-:W-:Y:S01]  /*8f90*/  HMMA.16816.F32.BF16 R52, R4, R24, R52 ;  /* 0x000000180434723c */ /* 0x000fe20000041834 */
[----:B------:R-:W-:Y:S01]  /*8fa0*/  SHF.R.U32.HI R230, RZ, 0x8, R230 ;  /* 0x00000008ffe67819 */ /* 0x000fe200000116e6 */
[----:B------:R-:W-:Y:S01]  /*8fb0*/  LDSM.16.MT88.4 R28, [R188+0xd000] ;  /* 0x00d00000bc1c783b */ /* 0x000fe20000004200 */
[----:B------:R-:W-:-:S02]  /*8fc0*/  SHF.R.U32.HI R9, RZ, 0x18, R13 ;  /* 0x00000018ff097819 */ /* 0x000fc4000001160d */
[--C-:B------:R-:W-:Y:S01]  /*8fd0*/  HSET2.LE.AND R14, R12, R159.reuse, PT ;  /* 0x0000009f0c0e7233 */ /* 0x100fe20003803000 */
[C---:B------:R-:W-:Y:S01]  /*8fe0*/  HMMA.16816.F32.BF16 R56, R4.reuse, R26, R56 ;  /* 0x0000001a0438723c */ /* 0x040fe20000041838 */
[----:B------:R-:W-:Y:S01]  /*8ff0*/  LOP3.LUT R10, R10, 0xff, RZ, 0xc0, !PT ;  /* 0x000000ff0a0a7812 */ /* 0x000fe200078ec0ff */
[----:B------:R-:W-:Y:S01]  /*9000*/  LDSM.16.MT88.4 R24, [R192+0xf000] ;  /* 0x00f00000c018783b */ /* 0x000fe20000004200 */
[----:B------:R-:W-:Y:S02]  /*9010*/  HSET2.LE.AND R13, R8, R159, PT ;  /* 0x0000009f080d7233 */ /* 0x000fe40003803000 */
[----:B------:R-:W-:Y:S01]  /*9020*/  F2FP.BF16.F32.PACK_AB R15, R221, R218 ;  /* 0x000000dadd0f723e */ /* 0x000fe200000010ff */
[----:B------:R-:W-:Y:S01]  /*9030*/  HMMA.16816.F32.BF16 R88, R4, R146, R88 ;  /* 0x000000920458723c */ /* 0x000fe20000041858 */
[----:B------:R-:W-:Y:S02]  /*9040*/  PRMT R12, R11, 0x5410, R230 ;  /* 0x000054100b0c7816 */ /* 0x000fe400000000e6 */
[----:B------:R-:W-:-:S02]  /*9050*/  PRMT R8, R10, 0x5410, R9 ;  /* 0x000054100a087816 */ /* 0x000fc40000000009 */
[----:B------:R-:W-:Y:S01]  /*9060*/  LOP3.LUT R10, R14, R15, RZ, 0xc0, !PT ;  /* 0x0000000f0e0a7212 */ /* 0x000fe200078ec0ff */
[C---:B-1----:R-:W-:Y:S01]  /*9070*/  HMMA.16816.F32.BF16 R92, R4.reuse, R140, R92 ;  /* 0x0000008c045c723c */ /* 0x042fe2000004185c */
[----:B------:R-:W-:Y:S02]  /*9080*/  LOP3.LUT R11, R13, R214, RZ, 0xc0, !PT ;  /* 0x000000d60d0b7212 */ /* 0x000fe400078ec0ff */
[--C-:B------:R-:W-:Y:S02]  /*9090*/  HSET2.LE.AND R145, R12, R159.reuse, PT ;  /* 0x0000009f0c917233 */ /* 0x100fe40003803000 */
[----:B------:R-:W1:Y:S01]  /*90a0*/  LDSM.16.MT88.4 R12, [R188+0xf000] ;  /* 0x00f00000bc0c783b */ /* 0x000e620000004200 */
[----:B------:R-:W-:Y:S01]  /*90b0*/  HMMA.16816.F32.BF16 R96, R4, R142, R96 ;  /* 0x0000008e0460723c */ /* 0x000fe20000041860 */
[----:B------:R-:W-:Y:S02]  /*90c0*/  HSET2.LE.AND R9, R8, R159, PT ;  /* 0x0000009f08097233 */ /* 0x000fe40003803000 */
[----:B------:R-:W4:Y:S01]  /*90d0*/  LDSM.16.MT88.4 R4, [R192+0x11000] ;  /* 0x01100000c004783b */ /* 0x000f220000004200 */
[----:B------:R-:W-:Y:S01]  /*90e0*/  F2FP.BF16.F32.PACK_AB R214, R219, R216 ;  /* 0x000000d8dbd6723e */ /* 0x000fe200000010ff */
[----:B------:R-:W-:Y:S01]  /*90f0*/  FADD.FTZ R216, R216, R175 ;  /* 0x000000afd8d87221 */ /* 0x000fe20000010000 */
[----:B--2---:R-:W-:Y:S01]  /*9100*/  F2FP.BF16.F32.PACK_AB R144, R227, R222 ;  /* 0x000000dee390723e */ /* 0x004fe200000010ff */
[----:B------:R-:W-:Y:S01]  /*9110*/  LDSM.16.MT88.4 R140, [R192+0xd800] ;  /* 0x00d80000c08c783b */ /* 0x000fe20000004200 */
[----:B------:R-:W-:Y:S01]  /*9120*/  LOP3.LUT R8, R145, R214, RZ, 0xc0, !PT ;  /* 0x000000d691087212 */ /* 0x000fe200078ec0ff */
[--C-:B------:R-:W-:Y:S01]  /*9130*/  FFMA.FTZ R214, R167, UR34, -R168.reuse ;  /* 0x00000022a7d67c23 */ /* 0x100fe200080108a8 */
[----:B------:R-:W-:Y:S01]  /*9140*/  LOP3.LUT R9, R9, R144, RZ, 0xc0, !PT ;  /* 0x0000009009097212 */ /* 0x000fe200078ec0ff */
[----:B------:R-:W-:Y:S01]  /*9150*/  FFMA.FTZ R168, R163, UR34, -R168 ;  /* 0x00000022a3a87c23 */ /* 0x000fe200080108a8 */
[----:B------:R-:W-:Y:S01]  /*9160*/  LDSM.16.MT88.4 R144, [R188+0x11000] ;  /* 0x01100000bc90783b */ /* 0x000fe20000004200 */
[--C-:B------:R-:W-:Y:S01]  /*9170*/  FFMA.FTZ R163, R166, UR34, -R161.reuse ;  /* 0x00000022a6a37c23 */ /* 0x100fe200080108a1 */
[----:B------:R-:W-:Y:S01]  /*9180*/  FFMA.FTZ R161, R160, UR34, -R161 ;  /* 0x00000022a0a17c23 */ /* 0x000fe200080108a1 */
[----:B------:R-:W2:Y:S01]  /*9190*/  MUFU.EX2 R214, R214 ;  /* 0x000000d600d67308 */ /* 0x000ea20000000800 */
[----:B------:R-:W-:Y:S01]  /*91a0*/  FADD.FTZ R222, R222, R211 ;  /* 0x000000d3dede7221 */ /* 0x000fe20000010000 */
[----:B---3--:R-:W-:Y:S01]  /*91b0*/  HMMA.16816.F32.BF16 R52, R8, R16, R52 ;  /* 0x000000100834723c */ /* 0x008fe20000041834 */
[----:B------:R-:W-:-:S02]  /*91c0*/  FADD.FTZ R219, R219, R216 ;  /* 0x000000d8dbdb7221 */ /* 0x000fc40000010000 */
[----:B------:R-:W-:-:S03]  /*91d0*/  FADD.FTZ R227, R227, R222 ;  /* 0x000000dee3e37221 */ /* 0x000fc60000010000 */
[C---:B------:R-:W-:Y:S01]  /*91e0*/  HMMA.16816.F32.BF16 R56, R8.reuse, R18, R56 ;  /* 0x000000120838723c */ /* 0x040fe20000041838 */
[----:B------:R-:W-:Y:S01]  /*91f0*/  LOP3.LUT R16, R231, UR26, R228, 0x96, !PT ;  /* 0x0000001ae7107c12 */ /* 0x000fe2000f8e96e4 */
[----:B------:R-:W-:Y:S04]  /*9200*/  MUFU.EX2 R168, R168 ;  /* 0x000000a800a87308 */ /* 0x000fe80000000800 */
[----:B------:R-:W-:Y:S01]  /*9210*/  IMAD.WIDE.U32 R16, R16, -0x2daee0ad, RZ ;  /* 0xd2511f5310107825 */ /* 0x000fe200078e00ff */
[C---:B------:R-:W-:Y:S03]  /*9220*/  HMMA.16816.F32.BF16 R44, R8.reuse, R20, R44 ;  /* 0x00000014082c723c */ /* 0x040fe6000004182c */
[----:B------:R-:W3:Y:S03]  /*9230*/  MUFU.EX2 R163, R163 ;  /* 0x000000a300a37308 */ /* 0x000ee60000000800 */
[C---:B------:R-:W-:Y:S01]  /*9240*/  HMMA.16816.F32.BF16 R48, R8.reuse, R22, R48 ;  /* 0x000000160830723c */ /* 0x040fe20000041830 */
[----:B------:R-:W-:Y:S04]  /*9250*/  LDSM.16.MT88.4 R20, [R190+0x11000] ;  /* 0x01100000be14783b */ /* 0x000fe80000004200 */
[----:B------:R-:W5:Y:S01]  /*9260*/  MUFU.EX2 R161, R161 ;  /* 0x000000a100a17308 */ /* 0x000f620000000800 */
[C---:B-1----:R-:W-:Y:S06]  /*9270*/  HMMA.16816.F32.BF16 R60, R8.reuse, R12, R60 ;  /* 0x0000000c083c723c */ /* 0x042fec000004183c */
[C---:B------:R-:W-:Y:S01]  /*9280*/  HMMA.16816.F32.BF16 R64, R8.reuse, R14, R64 ;  /* 0x0000000e0840723c */ /* 0x040fe20000041840 */
[----:B------:R-:W1:Y:S05]  /*9290*/  LDSM.16.MT88.4 R12, [R189+0x11000] ;  /* 0x01100000bd0c783b */ /* 0x000e6a0000004200 */
[C---:B----4-:R-:W-:Y:S06]  /*92a0*/  HMMA.16816.F32.BF16 R68, R8.reuse, R4, R68 ;  /* 0x000000040844723c */ /* 0x050fec0000041844 */
[----:B------:R-:W-:Y:S01]  /*92b0*/  HMMA.16816.F32.BF16 R72, R8, R6, R72 ;  /* 0x000000060848723c */ /* 0x000fe20000041848 */
[----:B------:R-:W-:-:S02]  /*92c0*/  SHF.R.U32.HI R4, RZ, 0x10, R16 ;  /* 0x00000010ff047819 */ /* 0x000fc40000011610 */
[----:B------:R-:W-:Y:S02]  /*92d0*/  SHF.R.U32.HI R5, RZ, 0x18, R16 ;  /* 0x00000018ff057819 */ /* 0x000fe40000011610 */
[----:B------:R-:W-:Y:S01]  /*92e0*/  LOP3.LUT R4, R4, 0xff, RZ, 0xc0, !PT ;  /* 0x000000ff04047812 */ /* 0x000fe200078ec0ff */
[C---:B------:R-:W-:Y:S01]  /*92f0*/  HMMA.16816.F32.BF16 R36, R8.reuse, R24, R36 ;  /* 0x000000180824723c */ /* 0x040fe20000041824 */
[C---:B------:R-:W-:Y:S02]  /*9300*/  LOP3.LUT R7, R16.reuse, 0xffff, RZ, 0xc0, !PT ;  /* 0x0000ffff10077812 */ /* 0x040fe400078ec0ff */
[----:B------:R-:W-:Y:S02]  /*9310*/  LOP3.LUT R6, R16, 0xff, RZ, 0xc0, !PT ;  /* 0x000000ff10067812 */ /* 0x000fe400078ec0ff */
[----:B------:R-:W-:Y:S01]  /*9320*/  LOP3.LUT R16, R17, UR27, R226, 0x96, !PT ;  /* 0x0000001b11107c12 */ /* 0x000fe2000f8e96e2 */
[----:B------:R-:W-:Y:S01]  /*9330*/  HMMA.16816.F32.BF16 R40, R8, R26, R40 ;  /* 0x0000001a0828723c */ /* 0x000fe20000041828 */
[----:B------:R-:W-:Y:S01]  /*9340*/  SHF.R.U32.HI R7, RZ, 0x8, R7 ;  /* 0x00000008ff077819 */ /* 0x000fe20000011607 */
[----:B------:R-:W4:Y:S01]  /*9350*/  LDSM.16.MT88.4 R24, [R189+0xd800] ;  /* 0x00d80000bd18783b */ /* 0x000f220000004200 */
[----:B------:R-:W-:-:S02]  /*9360*/  PRMT R4, R4, 0x5410, R5 ;  /* 0x0000541004047816 */ /* 0x000fc40000000005 */
[----:B------:R-:W-:Y:S01]  /*9370*/  LOP3.LUT R18, R16, 0xffff, RZ, 0xc0, !PT ;  /* 0x0000ffff10127812 */ /* 0x000fe200078ec0ff */
[C---:B------:R-:W-:Y:S01]  /*9380*/  HMMA.16816.F32.BF16 R112, R8.reuse, R32, R112 ;  /* 0x000000200870723c */ /* 0x040fe20000041870 */
[----:B------:R-:W-:Y:S02]  /*9390*/  SHF.R.U32.HI R5, RZ, 0x10, R16 ;  /* 0x00000010ff057819 */ /* 0x000fe40000011610 */
[----:B------:R-:W-:Y:S02]  /*93a0*/  PRMT R6, R6, 0x5410, R7 ;  /* 0x0000541006067816 */ /* 0x000fe40000000007 */
[----:B------:R-:W-:Y:S01]  /*93b0*/  LOP3.LUT R7, R16, 0xff, RZ, 0xc0, !PT ;  /* 0x000000ff10077812 */ /* 0x000fe200078ec0ff */
[----:B------:R-:W-:Y:S01]  /*93c0*/  HMMA.16816.F32.BF16 R108, R8, R34, R108 ;  /* 0x00000022086c723c */ /* 0x000fe2000004186c */
[----:B------:R-:W-:Y:S01]  /*93d0*/  SHF.R.U32.HI R18, RZ, 0x8, R18 ;  /* 0x00000008ff127819 */ /* 0x000fe20000011612 */
[----:B------:R-:W-:Y:S01]  /*93e0*/  LDSM.16.MT88.4 R32, [R192+0xf800] ;  /* 0x00f80000c020783b */ /* 0x000fe20000004200 */
[----:B------:R-:W-:-:S02]  /*93f0*/  SHF.R.U32.HI R16, RZ, 0x18, R16 ;  /* 0x00000018ff107819 */ /* 0x000fc40000011610 */
[----:B------:R-:W-:Y:S01]  /*9400*/  LOP3.LUT R5, R5, 0xff, RZ, 0xc0, !PT ;  /* 0x000000ff05057812 */ /* 0x000fe200078ec0ff */
[C---:B-1----:R-:W-:Y:S01]  /*9410*/  HMMA.16816.F32.BF16 R84, R8.reuse, R12, R84 ;  /* 0x0000000c0854723c */ /* 0x042fe20000041854 */
[----:B------:R-:W-:Y:S02]  /*9420*/  PRMT R160, R7, 0x5410, R18 ;  /* 0x0000541007a07816 */ /* 0x000fe40000000012 */
[--C-:B------:R-:W-:Y:S02]  /*9430*/  HSET2.LE.AND R7, R4, R159.reuse, PT ;  /* 0x0000009f04077233 */ /* 0x100fe40003803000 */
[--C-:B------:R-:W-:Y:S01]  /*9440*/  HSET2.LE.AND R6, R6, R159.reuse, PT ;  /* 0x0000009f06067233 */ /* 0x100fe20003803000 */
[----:B------:R-:W-:Y:S01]  /*9450*/  HMMA.16816.F32.BF16 R92, R8, R144, R92 ;  /* 0x00000090085c723c */ /* 0x000fe2000004185c */
[----:B------:R-:W-:Y:S02]  /*9460*/  PRMT R12, R5, 0x5410, R16 ;  /* 0x00005410050c7816 */ /* 0x000fe40000000010 */
[----:B------:R-:W1:Y:S01]  /*9470*/  LDSM.16.MT88.4 R16, [R188+0xf800] ;  /* 0x00f80000bc10783b */ /* 0x000e620000004200 */
[----:B------:R-:W-:-:S02]  /*9480*/  HSET2.LE.AND R4, R160, R159, PT ;  /* 0x0000009fa0047233 */ /* 0x000fc40003803000 */
[----:B------:R-:W-:Y:S01]  /*9490*/  HSET2.LE.AND R5, R12, R159, PT ;  /* 0x0000009f0c057233 */ /* 0x000fe20003803000 */
[C---:B------:R-:W-:Y:S01]  /*94a0*/  HMMA.16816.F32.BF16 R128, R8.reuse, R136, R128 ;  /* 0x000000880880723c */ /* 0x040fe20000041880 */
[----:B--2---:R-:W-:Y:S02]  /*94b0*/  F2FP.BF16.F32.PACK_AB R159, R214, R169 ;  /* 0x000000a9d69f723e */ /* 0x004fe400000010ff */
[----:B---3--:R-:W-:Y:S02]  /*94c0*/  F2FP.BF16.F32.PACK_AB R160, R164, R163 ;  /* 0x000000a3a4a0723e */ /* 0x008fe400000010ff */
[----:B------:R-:W-:Y:S01]  /*94d0*/  F2FP.BF16.F32.PACK_AB R145, R168, R165 ;  /* 0x000000a5a891723e */ /* 0x000fe200000010ff */
[----:B------:R-:W-:Y:S01]  /*94e0*/  HMMA.16816.F32.BF16 R124, R8, R138, R124 ;  /* 0x0000008a087c723c */ /* 0x000fe2000004187c */
[----:B-----5:R-:W-:Y:S01]  /*94f0*/  F2FP.BF16.F32.PACK_AB R144, R161, R162 ;  /* 0x000000a2a190723e */ /* 0x020fe200000010ff */
[----:B------:R-:W-:Y:S01]  /*9500*/  LDSM.16.MT88.4 R136, [R190+0xd800] ;  /* 0x00d80000be88783b */ /* 0x000fe20000004200 */
[----:B------:R-:W-:-:S02]  /*9510*/  LOP3.LUT R4, R4, R159, RZ, 0xc0, !PT ;  /* 0x0000009f04047212 */ /* 0x000fc400078ec0ff */
[----:B------:R-:W-:Y:S01]  /*9520*/  LOP3.LUT R5, R5, R160, RZ, 0xc0, !PT ;  /* 0x000000a005057212 */ /* 0x000fe200078ec0ff */
[----:B------:R-:W-:Y:S01]  /*9530*/  HMMA.16816.F32.BF16 R120, R8, R132, R120 ;  /* 0x000000840878723c */ /* 0x000fe20000041878 */
[----:B------:R-:W-:Y:S02]  /*9540*/  LOP3.LUT R6, R6, R145, RZ, 0xc0, !PT ;  /* 0x0000009106067212 */ /* 0x000fe400078ec0ff */
[----:B------:R-:W-:-:S03]  /*9550*/  LOP3.LUT R7, R7, R144, RZ, 0xc0, !PT ;  /* 0x0000009007077212 */ /* 0x000fc600078ec0ff */
        /* <DEDUP_REMOVED lines=8> */
[C---:B------:R-:W-:Y:S01]  /*95e0*/  HMMA.16816.F32.BF16 R88, R8.reuse, R14, R88 ;  /* 0x0000000e0858723c */ /* 0x040fe20000041858 */
[----:B------:R-:W-:Y:S05]  /*95f0*/  LDSM.16.MT88.4 R12, [R192+0x11800] ;  /* 0x01180000c00c783b */ /* 0x000fea0000004200 */
[----:B------:R-:W-:Y:S01]  /*9600*/  HMMA.16816.F32.BF16 R96, R8, R146, R96 ;  /* 0x000000920860723c */ /* 0x000fe20000041860 */
[----:B------:R-:W2:Y:S05]  /*9610*/  LDSM.16.MT88.4 R8, [R190+0x11800] ;  /* 0x01180000be08783b */ /* 0x000eaa0000004200 */
[C---:B----4-:R-:W-:Y:S06]  /*9620*/  HMMA.16816.F32.BF16 R112, R4.reuse, R24, R112 ;  /* 0x000000180470723c */ /* 0x050fec0000041870 */
        /* <DEDUP_REMOVED lines=34> */
[C---:B-1----:R-:W-:Y:S06]  /*9850*/  HMMA.16816.F32.BF16 R92, R4.reuse, R16, R92 ;  /* 0x00000010045c723c */ /* 0x042fec000004185c */
[C---:B------:R-:W-:Y:S06]  /*9860*/  HMMA.16816.F32.BF16 R96, R4.reuse, R18, R96 ;  /* 0x000000120460723c */ /* 0x040fec0000041860 */
[----:B------:R-:W-:Y:S07]  /*9870*/  HMMA.16816.F32.BF16 R104, R4, R132, R104 ;  /* 0x000000840468723c */ /* 0x000fee0000041868 */
[----:B------:R-:W-:-:S15]  /*9880*/  MOV R132, R156 ;  /* 0x0000009c00847202 */ /* 0x000fde0000000f00 */
[----:B------:R-:W-:-:S02]  /*9890*/  NOP ;  /* 0x0000000000007918 */ /* 0x000fc40000000000 */
.L_x_1125:
[----:B------:R-:W-:-:S06]  /*98a0*/  UISETP.GT.AND UP0, UPT, UR32, UR22, UPT ;  /* 0x000000162000728c */ /* 0x000fcc000bf04270 */
[----:B------:R-:W-:-:S13]  /*98b0*/  PLOP3.LUT P0, PT, PT, PT, UP0, 0x80, 0x0 ;  /* 0x000000000000781c */ /* 0x000fda0003f0f008 */
[----:B------:R-:W-:Y:S05]  /*98c0*/  @!P0 BRA `(.L_x_1127) ;  /* 0x00000038006c8947 */ /* 0x000fea0003800000 */
[----:B------:R-:W-:Y:S01]  /*98d0*/  IMAD.WIDE.U32 R218, R2, -0x326172a9, RZ ;  /* 0xcd9e8d5702da7825 */ /* 0x000fe200078e00ff */
[----:B------:R-:W-:Y:S01]  /*98e0*/  PRMT R211, R0, 0x7054, R0 ;  /* 0x0000705400d37816 */ /* 0x000fe20000000000 */
[----:B------:R-:W-:Y:S01]  /*98f0*/  USHF.L.U64.HI UR33, UR8, 0x5, UR9 ;  /* 0x0000000508217899 */ /* 0x000fe20008010209 */
[----:B------:R-:W-:Y:S01]  /*9900*/  MOV R2, R3 ;  /* 0x0000000300027202 */ /* 0x000fe20000000f00 */
[----:B------:R-:W-:Y:S01]  /*9910*/  IMAD.WIDE.U32 R220, R202, -0x2daee0ad, RZ ;  /* 0xd2511f53cadc7825 */ /* 0x000fe200078e00ff */
[----:B------:R-:W-:Y:S01]  /*9920*/  LOP3.LUT R213, R219, R213, RZ, 0x3c, !PT ;  /* 0x000000d5dbd57212 */ /* 0x000fe200078e3cff */
[----:B------:R-:W-:Y:S01]  /*9930*/  USHF.L.U32 UR34, UR8, 0x5, URZ ;  /* 0x0000000508227899 */ /* 0x000fe2000800063f */
[----:B------:R-:W-:Y:S01]  /*9940*/  MOV R0, R132 ;  /* 0x0000008400007202 */ /* 0x000fe20000000f00 */
[----:B------:R-:W-:Y:S01]  /*9950*/  USHF.L.U64.HI UR36, UR6, 0x5, UR7 ;  /* 0x0000000506247899 */ /* 0x000fe20008010207 */
[----:B------:R-:W-:Y:S01]  /*9960*/  MOV R202, R224 ;  /* 0x000000e000ca7202 */ /* 0x000fe20000000f00 */
[----:B------:R-:W-:Y:S01]  /*9970*/  IMAD.WIDE.U32 R212, R213, -0x2daee0ad, RZ ;  /* 0xd2511f53d5d47825 */ /* 0x000fe200078e00ff */
[----:B------:R-:W-:-:S02]  /*9980*/  USHF.L.U32 UR35, UR6, 0x5, URZ ;  /* 0x0000000506237899 */ /* 0x000fc4000800063f */
[----:B------:R-:W-:Y:S02]  /*9990*/  USHF.L.U64.HI UR37, UR6, 0x6, UR7 ;  /* 0x0000000606257899 */ /* 0x000fe40008010207 */
[----:B------:R-:W-:Y:S01]  /*99a0*/  USHF.L.U32 UR39, UR6, 0x6, URZ ;  /* 0x0000000606277899 */ /* 0x000fe2000800063f */
[----:B------:R-:W-:Y:S02]  /*99b0*/  ULDC UR4, c[0x0][0x2ec] ;  /* 0x0000bb0000047ab9 */ /* 0x000fe40000000800 */
[----:B------:R-:W-:Y:S01]  /*99c0*/  ULDC.64 UR6, c[0x0][0x218] ;  /* 0x0000860000067ab9 */ /* 0x000fe20000000a00 */
[----:B------:R-:W-:Y:S01]  /*99d0*/  ULDC.64 UR10, c[0x0][0x220] ;  /* 0x00008800000a7ab9 */ /* 0x000fe20000000a00 */
[----:B------:R-:W-:Y:S01]  /*99e0*/  ULDC.64 UR8, c[0x0][0x248] ;  /* 0x0000920000087ab9 */ /* 0x000fe20000000a00 */
[----:B------:R-:W-:Y:S06]  /*99f0*/  BRA `(.L_x_1128) ;  /* 0x0000000000907947 */ /* 0x000fec0003800000 */
.L_x_1130:
        /* <DEDUP_REMOVED lines=36> */
.L_x_1128:
        /* <DEDUP_REMOVED lines=19> */
[----:B------:R-:W-:Y:S01]  /*9d70*/  IMAD R3, R3, 0x40, R210 ;  /* 0x0000004003037824 */ /* 0x000fe200078e02d2 */
[----:B------:R-:W-:Y:S02]  /*9d80*/  IADD3 R226, P0, R228, UR35, RZ ;  /* 0x00000023e4e27c10 */ /* 0x000fe4000ff1e0ff */
[----:B------:R-:W-:Y:S01]  /*9d90*/  LDGSTS.E.BYPASS.LTC128B.128 [R199+0xe000], desc[UR28][R222.64+0x80] ;  /* 0x0e000080dec77fae */ /* 0x000fe2000b901d5c */
[----:B------:R-:W-:Y:S01]  /*9da0*/  VIADD R214, R3, 0x1 ;  /* 0x0000000103d67836 */ /* 0x000fe20000000000 */
[----:B------:R-:W-:Y:S03]  /*9db0*/  IADD3.X R227, R229, UR36, RZ, P0, !PT ;  /* 0x00000024e5e37c10 */ /* 0x000fe600087fe4ff */
[----:B------:R1:W-:Y:S01]  /*9dc0*/  LDGSTS.E.BYPASS.LTC128B.128 [R199+0x10000], desc[UR28][R222.64+0x100] ;  /* 0x10000100dec77fae */ /* 0x0003e2000b901d5c */
[----:B------:R-:W-:Y:S01]  /*9dd0*/  IADD3 R224, P0, R226, UR35, RZ ;  /* 0x00000023e2e07c10 */ /* 0x000fe2000ff1e0ff */
[----:B------:R-:W-:Y:S01]  /*9de0*/  VIADD R216, R3, 0x9 ;  /* 0x0000000903d87836 */ /* 0x000fe20000000000 */
[CC--:B------:R-:W-:Y:S02]  /*9df0*/  ISETP.GE.AND P6, PT, R214.reuse, R207.reuse, PT ;  /* 0x000000cfd600720c */ /* 0x0c0fe40003fc6270 */
[----:B------:R-:W-:Y:S01]  /*9e00*/  LDGSTS.E.BYPASS.LTC128B.128 [R199+0xc800], desc[UR28][R228.64] ;  /* 0x0c800000e4c77fae */ /* 0x000fe2000b901d5c */
[----:B------:R-:W-:Y:S02]  /*9e10*/  IADD3.X R225, R227, UR36, RZ, P0, !PT ;  /* 0x00000024e3e17c10 */ /* 0x000fe400087fe4ff */
[C---:B------:R-:W-:Y:S02]  /*9e20*/  ISETP.GE.AND P0, PT, R3.reuse, R207, PT ;  /* 0x000000cf0300720c */ /* 0x040fe40003f06270 */
[----:B------:R-:W-:Y:S01]  /*9e30*/  LDGSTS.E.BYPASS.LTC128B.128 [R199+0xe800], desc[UR28][R228.64+0x80] ;  /* 0x0e800080e4c77fae */ /* 0x000fe2000b901d5c */
[C---:B------:R-:W-:Y:S02]  /*9e40*/  ISETP.GE.AND P5, PT, R214.reuse, R205, PT ;  /* 0x000000cdd600720c */ /* 0x040fe40003fa6270 */
[CC--:B------:R-:W-:Y:S02]  /*9e50*/  ISETP.GE.OR P0, PT, R3.reuse, R206.reuse, !P0 ;  /* 0x000000ce0300720c */ /* 0x0c0fe40004706670 */
[----:B------:R2:W-:Y:S01]  /*9e60*/  LDGSTS.E.BYPASS.LTC128B.128 [R199+0x10800], desc[UR28][R228.64+0x100] ;  /* 0x10800100e4c77fae */ /* 0x0005e2000b901d5c */
[C---:B------:R-:W-:Y:S02]  /*9e70*/  ISETP.GE.OR P6, PT, R214.reuse, R206, !P6 ;  /* 0x000000ced600720c */ /* 0x040fe400077c6670 */
[----:B------:R-:W-:Y:S02]  /*9e80*/  ISETP.GE.OR P5, PT, R214, R204, !P5 ;  /* 0x000000ccd600720c */ /* 0x000fe40006fa6670 */
[----:B------:R-:W-:Y:S01]  /*9e90*/  LDGSTS.E.BYPASS.LTC128B.128 [R199+0xd000], desc[UR28][R226.64] ;  /* 0x0d000000e2c77fae */ /* 0x000fe2000b901d5c */
[C---:B------:R-:W-:Y:S01]  /*9ea0*/  VIADD R214, R3.reuse, 0x8 ;  /* 0x0000000803d67836 */ /* 0x040fe20000000000 */
[C---:B------:R-:W-:Y:S03]  /*9eb0*/  ISETP.GE.AND P3, PT, R216.reuse, R207, PT ;  /* 0x000000cfd800720c */ /* 0x040fe60003f66270 */
[----:B------:R-:W-:Y:S01]  /*9ec0*/  LDGSTS.E.BYPASS.LTC128B.128 [R199+0xf000], desc[UR28][R226.64+0x80] ;  /* 0x0f000080e2c77fae */ /* 0x000fe2000b901d5c */
[C---:B------:R-:W-:Y:S02]  /*9ed0*/  ISETP.GE.AND P1, PT, R216.reuse, R205, PT ;  /* 0x000000cdd800720c */ /* 0x040fe40003f26270 */
[C---:B------:R-:W-:Y:S02]  /*9ee0*/  ISETP.GE.OR P3, PT, R216.reuse, R206, !P3 ;  /* 0x000000ced800720c */ /* 0x040fe40005f66670 */
[----:B------:R3:W-:Y:S01]  /*9ef0*/  LDGSTS.E.BYPASS.LTC128B.128 [R199+0x11000], desc[UR28][R226.64+0x100] ;  /* 0x11000100e2c77fae */ /* 0x0007e2000b901d5c */
[----:B------:R-:W-:Y:S01]  /*9f00*/  ISETP.GE.OR P1, PT, R216, R204, !P1 ;  /* 0x000000ccd800720c */ /* 0x000fe20004f26670 */
[C---:B------:R-:W-:Y:S01]  /*9f10*/  VIADD R216, R3.reuse, 0x10 ;  /* 0x0000001003d87836 */ /* 0x040fe20000000000 */
[C---:B------:R-:W-:Y:S02]  /*9f20*/  ISETP.GE.AND P4, PT, R214.reuse, R207, PT ;  /* 0x000000cfd600720c */ /* 0x040fe40003f86270 */
[----:B------:R-:W-:Y:S01]  /*9f30*/  LDGSTS.E.BYPASS.LTC128B.128 [R199+0xd800], desc[UR28][R224.64] ;  /* 0x0d800000e0c77fae */ /* 0x000fe2000b901d5c */
[CC--:B------:R-:W-:Y:S01]  /*9f40*/  ISETP.GE.AND P2, PT, R214.reuse, R205.reuse, PT ;  /* 0x000000cdd600720c */ /* 0x0c0fe20003f46270 */
[C---:B-1----:R-:W-:Y:S01]  /*9f50*/  VIADD R222, R3.reuse, 0x31 ;  /* 0x0000003103de7836 */ /* 0x042fe20000000000 */
[C---:B------:R-:W-:Y:S02]  /*9f60*/  ISETP.GE.OR P4, PT, R214.reuse, R206, !P4 ;  /* 0x000000ced600720c */ /* 0x040fe40006786670 */
[----:B------:R-:W-:Y:S01]  /*9f70*/  LDGSTS.E.BYPASS.LTC128B.128 [R199+0xf800], desc[UR28][R224.64+0x80] ;  /* 0x0f800080e0c77fae */ /* 0x000fe2000b901d5c */
[-C--:B------:R-:W-:Y:S01]  /*9f80*/  ISETP.GE.OR P2, PT, R214, R204.reuse, !P2 ;  /* 0x000000ccd600720c */ /* 0x080fe20005746670 */
[C---:B------:R-:W-:Y:S03]  /*9f90*/  VIADD R214, R3.reuse, 0x11 ;  /* 0x0000001103d67836 */ /* 0x040fe60000000000 */
[----:B------:R1:W-:Y:S05]  /*9fa0*/  LDGSTS.E.BYPASS.LTC128B.128 [R199+0x11800], desc[UR28][R224.64+0x100] ;  /* 0x11800100e0c77fae */ /* 0x0003ea000b901d5c */
[----:B------:R-:W-:Y:S05]  /*9fb0*/  LDSM.16.M88.4 R132, [R198] ;  /* 0x00000000c684783b */ /* 0x000fea0000000200 */
[----:B------:R-:W4:Y:S05]  /*9fc0*/  LDSM.16.M88.4 R136, [R197+0x6000] ;  /* 0x00600000c588783b */ /* 0x000f2a0000000200 */
[----:B------:R-:W5:Y:S05]  /*9fd0*/  LDSM.16.M88.4 R140, [R197+0x6800] ;  /* 0x00680000c58c783b */ /* 0x000f6a0000000200 */
[----:B------:R-:W2:Y:S05]  /*9fe0*/  LDSM.16.M88.4 R144, [R197+0x7000] ;  /* 0x00700000c590783b */ /* 0x000eaa0000000200 */
[----:B------:R-:W3:Y:S05]  /*9ff0*/  LDSM.16.M88.4 R148, [R197+0x7800] ;  /* 0x00780000c594783b */ /* 0x000eea0000000200 */
[----:B------:R-:W0:Y:S05]  /*a000*/  LDGDEPBAR ;  /* 0x00000000000079af */ /* 0x000e2a0000000000 */
[----:B------:R-:W-:Y:S05]  /*a010*/  LDSM.16.M88.4 R152, [R196] ;  /* 0x00000000c498783b */ /* 0x000fea0000000200 */
[----:B------:R-:W1:Y:S05]  /*a020*/  LDSM.16.M88.4 R156, [R195] ;  /* 0x00000000c39c783b */ /* 0x000e6a0000000200 */
[----:B------:R-:W1:Y:S05]  /*a030*/  LDSM.16.M88.4 R160, [R187] ;  /* 0x00000000bba0783b */ /* 0x000e6a0000000200 */
[----:B------:R-:W1:Y:S01]  /*a040*/  LDSM.16.M88.4 R164, [R186] ;  /* 0x00000000baa4783b */ /* 0x000e620000000200 */
[C---:B----4-:R-:W-:Y:S04]  /*a050*/  HMMA.16816.F32.BF16 R4, R132.reuse, R136, RZ ;  /* 0x000000888404723c */ /* 0x050fe800000418ff */
[----:B------:R-:W4:Y:S02]  /*a060*/  LDSM.16.M88.4 R168, [R185] ;  /* 0x00000000b9a8783b */ /* 0x000f240000000200 */
[C---:B------:R-:W-:Y:S03]  /*a070*/  HMMA.16816.F32.BF16 R8, R132.reuse, R138, RZ ;  /* 0x0000008a8408723c */ /* 0x040fe600000418ff */
[----:B------:R-:W-:Y:S03]  /*a080*/  LDSM.16.M88.4 R136, [R194] ;  /* 0x00000000c288783b */ /* 0x000fe60000000200 */
[C---:B-----5:R-:W-:Y:S02]  /*a090*/  HMMA.16816.F32.BF16 R12, R132.reuse, R140, RZ ;  /* 0x0000008c840c723c */ /* 0x060fe400000418ff */
[----:B------:R-:W-:Y:S04]  /*a0a0*/  LDSM.16.M88.4 R172, [R191+0x7000] ;  /* 0x00700000bfac783b */ /* 0x000fe80000000200 */
[C---:B------:R-:W-:Y:S01]  /*a0b0*/  HMMA.16816.F32.BF16 R16, R132.reuse, R142, RZ ;  /* 0x0000008e8410723c */ /* 0x040fe200000418ff */
[----:B------:R-:W5:Y:S05]  /*a0c0*/  LDSM.16.M88.4 R140, [R191+0x6000] ;  /* 0x00600000bf8c783b */ /* 0x000f6a0000000200 */
[C---:B--2---:R-:W-:Y:S06]  /*a0d0*/  HMMA.16816.F32.BF16 R20, R132.reuse, R144, RZ ;  /* 0x000000908414723c */ /* 0x044fec00000418ff */
[C---:B------:R-:W-:Y:S01]  /*a0e0*/  HMMA.16816.F32.BF16 R24, R132.reuse, R146, RZ ;  /* 0x000000928418723c */ /* 0x040fe200000418ff */
[----:B------:R-:W2:Y:S05]  /*a0f0*/  LDSM.16.M88.4 R144, [R191+0x6800] ;  /* 0x00680000bf90783b */ /* 0x000eaa0000000200 */
[C---:B---3--:R-:W-:Y:S06]  /*a100*/  HMMA.16816.F32.BF16 R28, R132.reuse, R148, RZ ;  /* 0x00000094841c723c */ /* 0x048fec00000418ff */
[----:B------:R-:W-:Y:S01]  /*a110*/  HMMA.16816.F32.BF16 R32, R132, R150, RZ ;  /* 0x000000968420723c */ /* 0x000fe200000418ff */
[----:B------:R-:W3:Y:S05]  /*a120*/  LDSM.16.M88.4 R132, [R191+0x7800] ;  /* 0x00780000bf84783b */ /* 0x000eea0000000200 */
        /* <DEDUP_REMOVED lines=14> */
[----:B------:R-:W-:Y:S05]  /*a210*/  LDSM.16.M88.4 R168, [R197+0x8800] ;  /* 0x00880000c5a8783b */ /* 0x000fea0000000200 */
[C---:B------:R-:W-:Y:S01]  /*a220*/  HMMA.16816.F32.BF16 R8, R136.reuse, R142, R8 ;  /* 0x0000008e8808723c */ /* 0x040fe20000041808 */
[----:B------:R-:W-:Y:S05]  /*a230*/  LDSM.16.M88.4 R140, [R198+0x2000] ;  /* 0x00200000c68c783b */ /* 0x000fea0000000200 */
[C---:B--2---:R-:W-:Y:S06]  /*a240*/  HMMA.16816.F32.BF16 R12, R136.reuse, R144, R12 ;  /* 0x00000090880c723c */ /* 0x044fec000004180c */
[C---:B------:R-:W-:Y:S01]  /*a250*/  HMMA.16816.F32.BF16 R16, R136.reuse, R146, R16 ;  /* 0x000000928810723c */ /* 0x040fe20000041810 */
[----:B------:R-:W2:Y:S05]  /*a260*/  LDSM.16.M88.4 R144, [R197+0x8000] ;  /* 0x00800000c590783b */ /* 0x000eaa0000000200 */
[C---:B------:R-:W-:Y:S06]  /*a270*/  HMMA.16816.F32.BF16 R20, R136.reuse, R172, R20 ;  /* 0x000000ac8814723c */ /* 0x040fec0000041814 */
[C---:B------:R-:W-:Y:S01]  /*a280*/  HMMA.16816.F32.BF16 R24, R136.reuse, R174, R24 ;  /* 0x000000ae8818723c */ /* 0x040fe20000041818 */
[----:B------:R-:W5:Y:S05]  /*a290*/  LDSM.16.M88.4 R172, [R197+0x9000] ;  /* 0x00900000c5ac783b */ /* 0x000f6a0000000200 */
[C---:B---3--:R-:W-:Y:S06]  /*a2a0*/  HMMA.16816.F32.BF16 R28, R136.reuse, R132, R28 ;  /* 0x00000084881c723c */ /* 0x048fec000004181c */
[----:B------:R-:W-:Y:S01]  /*a2b0*/  HMMA.16816.F32.BF16 R32, R136, R134, R32 ;  /* 0x000000868820723c */ /* 0x000fe20000041820 */
[----:B------:R-:W3:Y:S05]  /*a2c0*/  LDSM.16.M88.4 R132, [R197+0x9800] ;  /* 0x00980000c584783b */ /* 0x000eea0000000200 */
        /* <DEDUP_REMOVED lines=10> */
[C---:B----4-:R-:W-:Y:S06]  /*a370*/  HMMA.16816.F32.BF16 R28, R148.reuse, R152, R28 ;  /* 0x00000098941c723c */ /* 0x050fec000004181c */
[----:B------:R-:W-:Y:S01]  /*a380*/  HMMA.16816.F32.BF16 R32, R148, R154, R32 ;  /* 0x0000009a9420723c */ /* 0x000fe20000041820 */
[----:B------:R-:W4:Y:S05]  /*a390*/  LDSM.16.M88.4 R148, [R180] ;  /* 0x00000000b494783b */ /* 0x000f2a0000000200 */
[C---:B--2---:R-:W-:Y:S01]  /*a3a0*/  HMMA.16816.F32.BF16 R4, R140.reuse, R144, R4 ;  /* 0x000000908c04723c */ /* 0x044fe20000041804 */
[----:B------:R-:W-:Y:S05]  /*a3b0*/  LDSM.16.M88.4 R152, [R191+0x8000] ;  /* 0x00800000bf98783b */ /* 0x000fea0000000200 */
[C---:B------:R-:W-:Y:S01]  /*a3c0*/  HMMA.16816.F32.BF16 R8, R140.reuse, R146, R8 ;  /* 0x000000928c08723c */ /* 0x040fe20000041808 */
[----:B------:R-:W2:Y:S05]  /*a3d0*/  LDSM.16.M88.4 R144, [R194+0x2000] ;  /* 0x00200000c290783b */ /* 0x000eaa0000000200 */
[C---:B------:R-:W-:Y:S06]  /*a3e0*/  HMMA.16816.F32.BF16 R12, R140.reuse, R168, R12 ;  /* 0x000000a88c0c723c */ /* 0x040fec000004180c */
[C---:B------:R-:W-:Y:S01]  /*a3f0*/  HMMA.16816.F32.BF16 R16, R140.reuse, R170, R16 ;  /* 0x000000aa8c10723c */ /* 0x040fe20000041810 */
[----:B------:R-:W2:Y:S05]  /*a400*/  LDSM.16.M88.4 R168, [R191+0x8800] ;  /* 0x00880000bfa8783b */ /* 0x000eaa0000000200 */
[C---:B-----5:R-:W-:Y:S06]  /*a410*/  HMMA.16816.F32.BF16 R20, R140.reuse, R172, R20 ;  /* 0x000000ac8c14723c */ /* 0x060fec0000041814 */
        /* <DEDUP_REMOVED lines=52> */
[C---:B------:R-:W-:Y:S06]  /*a760*/  HMMA.16816.F32.BF16 R24, R148.reuse, R174, R24 ;  /* 0x000000ae9418723c */ /* 0x040fec0000041818 */
[C---:B---3--:R-:W-:Y:S06]  /*a770*/  HMMA.16816.F32.BF16 R28, R148.reuse, R132, R28 ;  /* 0x00000084941c723c */ /* 0x048fec000004181c */
[----:B------:R-:W-:Y:S01]  /*a780*/  HMMA.16816.F32.BF16 R32, R148, R134, R32 ;  /* 0x000000869420723c */ /* 0x000fe20000041820 */
[----:B------:R-:W3:Y:S05]  /*a790*/  LDSM.16.M88.4 R132, [R191+0xb000] ;  /* 0x00b00000bf84783b */ /* 0x000eea0000000200 */
[C---:B-1----:R-:W-:Y:S01]  /*a7a0*/  HMMA.16816.F32.BF16 R4, R144.reuse, R156, R4 ;  /* 0x0000009c9004723c */ /* 0x042fe20000041804 */
[----:B------:R-:W1:Y:S05]  /*a7b0*/  LDSM.16.M88.4 R148, [R191+0xb800] ;  /* 0x00b80000bf94783b */ /* 0x000e6a0000000200 */
[C---:B------:R-:W-:Y:S01]  /*a7c0*/  HMMA.16816.F32.BF16 R8, R144.reuse, R158, R8 ;  /* 0x0000009e9008723c */ /* 0x040fe20000041808 */
[----:B------:R-:W-:Y:S05]  /*a7d0*/  LDSM.16.M88.4 R156, [R193+0x4000] ;  /* 0x00400000c19c783b */ /* 0x000fea0000000200 */
[C---:B------:R-:W-:Y:S06]  /*a7e0*/  HMMA.16816.F32.BF16 R12, R144.reuse, R160, R12 ;  /* 0x000000a0900c723c */ /* 0x040fec000004180c */
[C---:B------:R-:W-:Y:S01]  /*a7f0*/  HMMA.16816.F32.BF16 R16, R144.reuse, R162, R16 ;  /* 0x000000a29010723c */ /* 0x040fe20000041810 */
[----:B------:R-:W5:Y:S05]  /*a800*/  LDSM.16.M88.4 R160, [R184+0x4000] ;  /* 0x00400000b8a0783b */ /* 0x000f6a0000000200 */
[C---:B------:R-:W-:Y:S06]  /*a810*/  HMMA.16816.F32.BF16 R20, R144.reuse, R164, R20 ;  /* 0x000000a49014723c */ /* 0x040fec0000041814 */
[C---:B------:R-:W-:Y:S06]  /*a820*/  HMMA.16816.F32.BF16 R24, R144.reuse, R166, R24 ;  /* 0x000000a69018723c */ /* 0x040fec0000041818 */
[C---:B----4-:R-:W-:Y:S06]  /*a830*/  HMMA.16816.F32.BF16 R28, R144.reuse, R136, R28 ;  /* 0x00000088901c723c */ /* 0x050fec000004181c */
[----:B------:R-:W-:Y:S01]  /*a840*/  HMMA.16816.F32.BF16 R32, R144, R138, R32 ;  /* 0x0000008a9020723c */ /* 0x000fe20000041820 */
[----:B------:R-:W-:Y:S05]  /*a850*/  LDSM.16.M88.4 R136, [R184+0x5000] ;  /* 0x00500000b888783b */ /* 0x000fea0000000200 */
[C---:B--2---:R-:W-:Y:S06]  /*a860*/  HMMA.16816.F32.BF16 R4, R140.reuse, R152, R4 ;  /* 0x000000988c04723c */ /* 0x044fec0000041804 */
[C---:B------:R-:W-:Y:S06]  /*a870*/  HMMA.16816.F32.BF16 R8, R140.reuse, R154, R8 ;  /* 0x0000009a8c08723c */ /* 0x040fec0000041808 */
[C---:B------:R-:W-:Y:S06]  /*a880*/  HMMA.16816.F32.BF16 R12, R140.reuse, R168, R12 ;  /* 0x000000a88c0c723c */ /* 0x040fec000004180c */
[C---:B------:R-:W-:Y:S06]  /*a890*/  HMMA.16816.F32.BF16 R16, R140.reuse, R170, R16 ;  /* 0x000000aa8c10723c */ /* 0x040fec0000041810 */
[C---:B---3--:R-:W-:Y:S06]  /*a8a0*/  HMMA.16816.F32.BF16 R20, R140.reuse, R132, R20 ;  /* 0x000000848c14723c */ /* 0x048fec0000041814 */
[C---:B------:R-:W-:Y:S01]  /*a8b0*/  HMMA.16816.F32.BF16 R24, R140.reuse, R134, R24 ;  /* 0x000000868c18723c */ /* 0x040fe20000041818 */
[----:B------:R-:W2:Y:S05]  /*a8c0*/  LDSM.16.M88.4 R132, [R184+0x4800] ;  /* 0x00480000b884783b */ /* 0x000eaa0000000200 */
[C---:B-1----:R-:W-:Y:S06]  /*a8d0*/  HMMA.16816.F32.BF16 R28, R140.reuse, R148, R28 ;  /* 0x000000948c1c723c */ /* 0x042fec000004181c */
[----:B------:R-:W-:Y:S06]  /*a8e0*/  HMMA.16816.F32.BF16 R32, R140, R150, R32 ;  /* 0x000000968c20723c */ /* 0x000fec0000041820 */
[C---:B-----5:R-:W-:Y:S06]  /*a8f0*/  HMMA.16816.F32.BF16 R4, R156.reuse, R160, R4 ;  /* 0x000000a09c04723c */ /* 0x060fec0000041804 */
[C---:B------:R-:W-:Y:S06]  /*a900*/  HMMA.16816.F32.BF16 R8, R156.reuse, R162, R8 ;  /* 0x000000a29c08723c */ /* 0x040fec0000041808 */
[C---:B--2---:R-:W-:Y:S11]  /*a910*/  HMMA.16816.F32.BF16 R12, R156.reuse, R132, R12 ;  /* 0x000000849c0c723c */ /* 0x044ff6000004180c */
[----:B------:R-:W-:Y:S01]  /*a920*/  @!UPT UIADD3 URZ, URZ, URZ, URZ ;  /* 0x0000003f3f3ff290 */ /* 0x000fe2000fffe03f */
[----:B------:R-:W-:Y:S02]  /*a930*/  FSEL R231, R4, -INF , !P0 ;  /* 0xff80000004e77808 */ /* 0x000fe40004000000 */
[C---:B------:R-:W-:Y:S01]  /*a940*/  ISETP.GE.AND P0, PT, R3.reuse, R205, PT ;  /* 0x000000cd0300720c */ /* 0x040fe20003f06270 */
[C---:B------:R-:W-:Y:S01]  /*a950*/  HMMA.16816.F32.BF16 R16, R156.reuse, R134, R16 ;  /* 0x000000869c10723c */ /* 0x040fe20000041810 */
[----:B------:R-:W1:Y:S01]  /*a960*/  LDSM.16.M88.4 R132, [R184+0x5800] ;  /* 0x00580000b884783b */ /* 0x000e620000000200 */
[----:B------:R-:W-:Y:S04]  /*a970*/  DEPBAR.LE SB0, 0x0 ;  /* 0x000080000000791a */ /* 0x000fe80000000000 */
[----:B------:R-:W-:Y:S01]  /*a980*/  ISETP.GE.OR P0, PT, R3, R204, !P0 ;  /* 0x000000cc0300720c */ /* 0x000fe20004706670 */
[----:B------:R-:W-:Y:S01]  /*a990*/  BAR.SYNC.DEFER_BLOCKING 0x0 ;  /* 0x0000000000007b1d */ /* 0x000fe20000010000 */
[----:B------:R-:W-:Y:S01]  /*a9a0*/  FSEL R233, R7, -INF , !P5 ;  /* 0xff80000007e97808 */ /* 0x000fe20006800000 */
[C---:B------:R-:W-:Y:S05]  /*a9b0*/  HMMA.16816.F32.BF16 R20, R156.reuse, R136, R20 ;  /* 0x000000889c14723c */ /* 0x040fea0000041814 */
[----:B------:R-:W-:Y:S01]  /*a9c0*/  FSEL R235, R6, -INF , !P0 ;  /* 0xff80000006eb7808 */ /* 0x000fe20004000000 */
[C---:B------:R-:W-:Y:S03]  /*a9d0*/  HMMA.16816.F32.BF16 R24, R156.reuse, R138, R24 ;  /* 0x0000008a9c18723c */ /* 0x040fe60000041818 */
[C---:B------:R-:W-:Y:S02]  /*a9e0*/  ISETP.GE.AND P0, PT, R216.reuse, R207, PT ;  /* 0x000000cfd800720c */ /* 0x040fe40003f06270 */
[C---:B------:R-:W-:Y:S02]  /*a9f0*/  ISETP.GE.AND P5, PT, R216.reuse, R205, PT ;  /* 0x000000cdd800720c */ /* 0x040fe40003fa6270 */
[----:B------:R-:W-:Y:S02]  /*aa00*/  FSEL R237, R5, -INF , !P6 ;  /* 0xff80000005ed7808 */ /* 0x000fe40007000000 */
[----:B------:R-:W-:Y:S02]  /*aa10*/  ISETP.GE.OR P0, PT, R216, R206, !P0 ;  /* 0x000000ced800720c */ /* 0x000fe40004706670 */
[----:B------:R-:W-:Y:S02]  /*aa20*/  FSEL R239, R8, -INF , !P4 ;  /* 0xff80000008ef7808 */ /* 0x000fe40006000000 */
[----:B------:R-:W-:Y:S01]  /*aa30*/  ISETP.GE.OR P5, PT, R216, R204, !P5 ;  /* 0x000000ccd800720c */ /* 0x000fe20006fa6670 */
[C---:B------:R-:W-:Y:S01]  /*aa40*/  VIADD R216, R3.reuse, 0x18 ;  /* 0x0000001803d87836 */ /* 0x040fe20000000000 */
[C---:B------:R-:W-:Y:S02]  /*aa50*/  ISETP.GE.AND P6, PT, R214.reuse, R207, PT ;  /* 0x000000cfd600720c */ /* 0x040fe40003fc6270 */
[C---:B------:R-:W-:Y:S02]  /*aa60*/  ISETP.GE.AND P4, PT, R214.reuse, R205, PT ;  /* 0x000000cdd600720c */ /* 0x040fe40003f86270 */
[C---:B------:R-:W-:Y:S02]  /*aa70*/  ISETP.GE.OR P6, PT, R214.reuse, R206, !P6 ;  /* 0x000000ced600720c */ /* 0x040fe400077c6670 */
[----:B------:R-:W-:Y:S01]  /*aa80*/  ISETP.GE.OR P4, PT, R214, R204, !P4 ;  /* 0x000000ccd600720c */ /* 0x000fe20006786670 */
[----:B------:R-:W-:Y:S01]  /*aa90*/  VIADD R214, R3, 0x19 ;  /* 0x0000001903d67836 */ /* 0x000fe20000000000 */
[----:B------:R-:W-:Y:S02]  /*aaa0*/  FSEL R245, R9, -INF , !P3 ;  /* 0xff80000009f57808 */ /* 0x000fe40005800000 */
[----:B------:R-:W-:Y:S01]  /*aab0*/  FSEL R241, R11, -INF , !P1 ;  /* 0xff8000000bf17808 */ /* 0x000fe20004800000 */
[C---:B-1----:R-:W-:Y:S03]  /*aac0*/  HMMA.16816.F32.BF16 R28, R156.reuse, R132, R28 ;  /* 0x000000849c1c723c */ /* 0x042fe6000004181c */
[C---:B------:R-:W-:Y:S02]  /*aad0*/  ISETP.GE.AND P3, PT, R216.reuse, R207, PT ;  /* 0x000000cfd800720c */ /* 0x040fe40003f66270 */
[C---:B------:R-:W-:Y:S01]  /*aae0*/  ISETP.GE.AND P1, PT, R216.reuse, R205, PT ;  /* 0x000000cdd800720c */ /* 0x040fe20003f26270 */
[----:B------:R-:W-:Y:S03]  /*aaf0*/  HMMA.16816.F32.BF16 R32, R156, R134, R32 ;  /* 0x000000869c20723c */ /* 0x000fe60000041820 */
[----:B------:R-:W-:Y:S02]  /*ab00*/  ISETP.GE.OR P3, PT, R216, R206, !P3 ;  /* 0x000000ced800720c */ /* 0x000fe40005f66670 */
[----:B------:R-:W-:Y:S02]  /*ab10*/  FSEL R243, R10, -INF , !P2 ;  /* 0xff8000000af37808 */ /* 0x000fe40005000000 */
[----:B------:R-:W-:Y:S02]  /*ab20*/  FSEL R248, R12, -INF , !P0 ;  /* 0xff8000000cf87808 */ /* 0x000fe40004000000 */
[----:B------:R-:W-:Y:S02]  /*ab30*/  ISETP.GE.OR P1, PT, R216, R204, !P1 ;  /* 0x000000ccd800720c */ /* 0x000fe40004f26670 */
[C---:B------:R-:W-:Y:S01]  /*ab40*/  ISETP.GE.AND P2, PT, R214.reuse, R207, PT ;  /* 0x000000cfd600720c */ /* 0x040fe20003f46270 */
[C---:B------:R-:W-:Y:S01]  /*ab50*/  VIADD R216, R3.reuse, 0x20 ;  /* 0x0000002003d87836 */ /* 0x040fe20000000000 */
[C---:B------:R-:W-:Y:S02]  /*ab60*/  ISETP.GE.AND P0, PT, R214.reuse, R205, PT ;  /* 0x000000cdd600720c */ /* 0x040fe40003f06270 */
        /* <DEDUP_REMOVED lines=8> */
[----:B------:R-:W-:Y:S02]  /*abf0*/  FSEL R229, R16, -INF , !P3 ;  /* 0xff80000010e57808 */ /* 0x000fe40005800000 */
[C---:B------:R-:W-:Y:S02]  /*ac00*/  ISETP.GE.OR P4, PT, R216.reuse, R206, !P4 ;  /* 0x000000ced800720c */ /* 0x040fe40006786670 */
        /* <DEDUP_REMOVED lines=14> */
[----:B------:R-:W-:Y:S02]  /*acf0*/  ISETP.GE.OR P0, PT, R216, R204, !P0 ;  /* 0x000000ccd800720c */ /* 0x000fe40004706670 */
[C---:B------:R-:W-:Y:S02]  /*ad00*/  ISETP.GE.AND P1, PT, R214.reuse, R207, PT ;  /* 0x000000cfd600720c */ /* 0x040fe40003f26270 */
[C---:B------:R-:W-:Y:S02]  /*ad10*/  ISETP.GE.AND P4, PT, R214.reuse, R205, PT ;  /* 0x000000cdd600720c */ /* 0x040fe40003f86270 */
[----:B------:R-:W-:Y:S02]  /*ad20*/  FMNMX.FTZ R216, R231, R0, !PT ;  /* 0x00000000e7d87209 */ /* 0x000fe40007810000 */
[C---:B------:R-:W-:Y:S02]  /*ad30*/  ISETP.GE.OR P1, PT, R214.reuse, R206, !P1 ;  /* 0x000000ced600720c */ /* 0x040fe40004f26670 */
        /* <DEDUP_REMOVED lines=16> */
[----:B------:R-:W-:Y:S02]  /*ae40*/  FMNMX.FTZ R216, R229, R216, !PT ;  /* 0x000000d8e5d87209 */ /* 0x000fe40007810000 */
[----:B------:R-:W-:Y:S02]  /*ae50*/  FMNMX.FTZ R249, R241, R214, !PT ;  /* 0x000000d6f1f97209 */ /* 0x000fe40007810000 */
[----:B------:R-:W-:Y:S02]  /*ae60*/  FSEL R232, R22, -INF , !P5 ;  /* 0xff80000016e87808 */ /* 0x000fe40006800000 */
[----:B------:R-:W-:Y:S02]  /*ae70*/  FSEL R244, R24, -INF , !P2 ;  /* 0xff80000018f47808 */ /* 0x000fe40005000000 */
[----:B------:R-:W-:Y:S02]  /*ae80*/  FMNMX.FTZ R247, R227, R216, !PT ;  /* 0x000000d8e3f77209 */ /* 0x000fe40007810000 */
[C---:B------:R-:W-:Y:S02]  /*ae90*/  ISETP.GE.AND P5, PT, R222.reuse, R207, PT ;  /* 0x000000cfde00720c */ /* 0x040fe40003fa6270 */
[----:B------:R-:W-:Y:S02]  /*aea0*/  ISETP.GE.AND P2, PT, R222, R205, PT ;  /* 0x000000cdde00720c */ /* 0x000fe40003f46270 */
[----:B------:R-:W-:Y:S02]  /*aeb0*/  FMNMX.FTZ R249, R252, R249, !PT ;  /* 0x000000f9fcf97209 */ /* 0x000fe40007810000 */
[----:B------:R-:W-:Y:S02]  /*aec0*/  FMNMX.FTZ R247, R236, R247, !PT ;  /* 0x000000f7ecf77209 */ /* 0x000fe40007810000 */
[C---:B------:R-:W-:Y:S02]  /*aed0*/  ISETP.GE.OR P5, PT, R222.reuse, R206, !P5 ;  /* 0x000000cede00720c */ /* 0x040fe40006fa6670 */
[----:B------:R-:W-:Y:S01]  /*aee0*/  ISETP.GE.OR P2, PT, R222, R204, !P2 ;  /* 0x000000ccde00720c */ /* 0x000fe20005746670 */
[C---:B------:R-:W-:Y:S01]  /*aef0*/  VIADD R222, R3.reuse, 0x38 ;  /* 0x0000003803de7836 */ /* 0x040fe20000000000 */
[----:B------:R-:W-:Y:S01]  /*af00*/  FMNMX.FTZ R214, R246, R249, !PT ;  /* 0x000000f9f6d67209 */ /* 0x000fe20007810000 */
[----:B------:R-:W-:Y:S01]  /*af10*/  VIADD R3, R3, 0x39 ;  /* 0x0000003903037836 */ /* 0x000fe20000000000 */
        /* <DEDUP_REMOVED lines=8> */
[----:B------:R-:W-:Y:S02]  /*afa0*/  ISETP.GE.OR P0, PT, R222, R204, !P0 ;  /* 0x000000ccde00720c */ /* 0x000fe40004706670 */
[----:B------:R-:W-:Y:S02]  /*afb0*/  FMNMX.FTZ R249, R223, R214, !PT ;  /* 0x000000d6dff97209 */ /* 0x000fe40007810000 */
[----:B------:R-:W-:Y:S02]  /*afc0*/  FSEL R228, R28, -INF , !P6 ;  /* 0xff8000001ce47808 */ /* 0x000fe40007000000 */
[----:B------:R-:W-:Y:S02]  /*afd0*/  FSEL R222, R31, -INF , !P2 ;  /* 0xff8000001fde7808 */ /* 0x000fe40005000000 */
[----:B------:R-:W-:Y:S02]  /*afe0*/  FMNMX.FTZ R251, R242, R247, !PT ;  /* 0x000000f7f2fb7209 */ /* 0x000fe40007810000 */
[----:B------:R-:W-:Y:S02]  /*aff0*/  PLOP3.LUT P2, PT, PT, PT, UP0, 0x80, 0x0 ;  /* 0x000000000000781c */ /* 0x000fe40003f4f008 */
[----:B------:R-:W-:Y:S02]  /*b000*/  FSEL R224, R30, -INF , !P3 ;  /* 0xff8000001ee07808 */ /* 0x000fe40005800000 */
[----:B------:R-:W-:Y:S02]  /*b010*/  FMNMX.FTZ R247, R232, R249, !PT ;  /* 0x000000f9e8f77209 */ /* 0x000fe40007810000 */
[----:B------:R-:W-:Y:S02]  /*b020*/  FSEL R226, R29, -INF , !P5 ;  /* 0xff8000001de27808 */ /* 0x000fe40006800000 */
[C---:B------:R-:W-:Y:S02]  /*b030*/  ISETP.GE.AND P3, PT, R3.reuse, R207, PT ;  /* 0x000000cf0300720c */ /* 0x040fe40003f66270 */
[----:B------:R-:W-:Y:S02]  /*b040*/  FMNMX.FTZ R249, R228, R251, !PT ;  /* 0x000000fbe4f97209 */ /* 0x000fe40007810000 */
[----:B------:R-:W-:Y:S02]  /*b050*/  FMNMX.FTZ R247, R230, R247, !PT ;  /* 0x000000f7e6f77209 */ /* 0x000fe40007810000 */
[----:B------:R-:W-:Y:S02]  /*b060*/  ISETP.GE.OR P3, PT, R3, R206, !P3 ;  /* 0x000000ce0300720c */ /* 0x000fe40005f66670 */
[----:B------:R-:W-:Y:S02]  /*b070*/  FSEL R216, R32, -INF , !P1 ;  /* 0xff80000020d87808 */ /* 0x000fe40004800000 */
[----:B------:R-:W-:Y:S02]  /*b080*/  FMNMX.FTZ R249, R226, R249, !PT ;  /* 0x000000f9e2f97209 */ /* 0x000fe40007810000 */
[----:B------:R-:W-:Y:S02]  /*b090*/  FSEL R240, R27, -INF , !P4 ;  /* 0xff8000001bf07808 */ /* 0x000fe40006000000 */
[----:B------:R-:W-:Y:S02]  /*b0a0*/  FMNMX.FTZ R247, R238, R247, !PT ;  /* 0x000000f7eef77209 */ /* 0x000fe40007810000 */
[----:B------:R-:W-:Y:S02]  /*b0b0*/  FSEL R214, R33, -INF , !P3 ;  /* 0xff80000021d67808 */ /* 0x000fe40005800000 */
[----:B------:R-:W-:Y:S02]  /*b0c0*/  FMNMX.FTZ R251, R216, R249, !PT ;  /* 0x000000f9d8fb7209 */ /* 0x000fe40007810000 */
[----:B------:R-:W-:Y:S02]  /*b0d0*/  FMNMX.FTZ R249, R240, R247, !PT ;  /* 0x000000f7f0f97209 */ /* 0x000fe40007810000 */
[----:B------:R-:W-:Y:S02]  /*b0e0*/  ISETP.GE.AND P1, PT, R3, R205, PT ;  /* 0x000000cd0300720c */ /* 0x000fe40003f26270 */
[----:B------:R-:W-:Y:S01]  /*b0f0*/  FMNMX.FTZ R247, R214, R251, !PT ;  /* 0x000000fbd6f77209 */ /* 0x000fe20007810000 */
[----:B------:R-:W-:Y:S10]  /*b100*/  @P2 BRA `(.L_x_1130) ;  /* 0xffffffe8003c2947 */ /* 0x000ff4000383ffff */
.L_x_1129:
[----:B------:R-:W-:Y:S01]  /*b110*/  FMNMX.FTZ R249, R224, R249, !PT ;  /* 0x000000f9e0f97209 */ /* 0x000fe20007810000 */
[----:B-1----:R-:W1:Y:S01]  /*b120*/  SHFL.BFLY PT, R4, R247, 0x2, 0x1f ;  /* 0x0c401f00f7047f89 */ /* 0x002e6200000e0000 */
[----:B------:R-:W-:Y:S01]  /*b130*/  FSEL R152, R34, -INF , !P0 ;  /* 0xff80000022987808 */ /* 0x000fe20004000000 */
[----:B------:R-:W-:Y:S01]  /*b140*/  USHF.L.U32 UR32, UR38, 0x1, URZ ;  /* 0x0000000126207899 */ /* 0x000fe2000800063f */
[----:B------:R-:W-:Y:S05]  /*b150*/  ISETP.GE.OR P1, PT, R3, R204, !P1 ;  /* 0x000000cc0300720c */ /* 0x000fea0004f26670 */
[----:B------:R-:W-:Y:S01]  /*b160*/  LDSM.16.MT88.4 R16, [R192+0xc000] ;  /* 0x00c00000c010783b */ /* 0x000fe20000004200 */
[----:B------:R-:W-:Y:S01]  /*b170*/  FMNMX.FTZ R249, R222, R249, !PT ;  /* 0x000000f9def97209 */ /* 0x000fe20007810000 */
[----:B------:R-:W-:Y:S01]  /*b180*/  UISETP.GT.AND UP0, UPT, UR38, UR22, UPT ;  /* 0x000000162600728c */ /* 0x000fe2000bf04270 */
[----:B------:R-:W-:Y:S02]  /*b190*/  FSEL R133, R35, -INF , !P1 ;  /* 0xff80000023857808 */ /* 0x000fe40004800000 */
[----:B------:R-:W-:Y:S02]  /*b1a0*/  FMNMX.FTZ R8, R152, R249, !PT ;  /* 0x000000f998087209 */ /* 0x000fe40007810000 */
[----:B------:R-:W-:Y:S01]  /*b1b0*/  MOV R7, UR31 ;  /* 0x0000001f00077c02 */ /* 0x000fe20008000f00 */
[----:B------:R-:W-:Y:S01]  /*b1c0*/  LDSM.16.MT88.4 R24, [R190+0xc000] ;  /* 0x00c00000be18783b */ /* 0x000fe20000004200 */
[----:B------:R-:W-:Y:S02]  /*b1d0*/  FMNMX.FTZ R6, R133, R8, !PT ;  /* 0x0000000885067209 */ /* 0x000fe40007810000 */
[----:B------:R-:W-:Y:S02]  /*b1e0*/  LOP3.LUT R140, R213, UR19, R220, 0x96, !PT ;  /* 0x00000013d58c7c12 */ /* 0x000fe4000f8e96dc */
[----:B------:R-:W-:Y:S01]  /*b1f0*/  LOP3.LUT R7, R221, UR32, R7, 0x96, !PT ;  /* 0x00000020dd077c12 */ /* 0x000fe2000f8e9607 */
[----:B------:R-:W-:Y:S02]  /*b200*/  UIADD3 UR32, UR32, 0x1, URZ ;  /* 0x0000000120207890 */ /* 0x000fe4000fffe03f */
[----:B------:R-:W2:Y:S01]  /*b210*/  SHFL.BFLY PT, R3, R6, 0x2, 0x1f ;  /* 0x0c401f0006037f89 */ /* 0x000ea200000e0000 */
[----:B------:R-:W-:Y:S07]  /*b220*/  IMAD.WIDE.U32 R140, R140, -0x326172a9, RZ ;  /* 0xcd9e8d578c8c7825 */ /* 0x000fee00078e00ff */
[----:B------:R-:W-:Y:S01]  /*b230*/  LDSM.16.MT88.4 R32, [R189+0xc000] ;  /* 0x00c00000bd20783b */ /* 0x000fe20000004200 */
[----:B------:R-:W-:Y:S03]  /*b240*/  IMAD.WIDE.U32 R144, R7, -0x326172a9, RZ ;  /* 0xcd9e8d5707907825 */ /* 0x000fe600078e00ff */
[----:B------:R-:W-:Y:S02]  /*b250*/  LOP3.LUT R144, R141, UR18, R144, 0x96, !PT ;  /* 0x000000128d907c12 */ /* 0x000fe4000f8e9690 */
[----:B-1----:R-:W-:Y:S05]  /*b260*/  FMNMX.FTZ R5, R247, R4, !PT ;  /* 0x00000004f7057209 */ /* 0x002fea0007810000 */
[----:B------:R-:W1:Y:S01]  /*b270*/  SHFL.BFLY PT, R132, R5, 0x1, 0x1f ;  /* 0x0c201f0005847f89 */ /* 0x000e6200000e0000 */
[----:B--2---:R-:W-:Y:S07]  /*b280*/  FMNMX.FTZ R4, R6, R3, !PT ;  /* 0x0000000306047209 */ /* 0x004fee0007810000 */
[----:B------:R-:W2:Y:S01]  /*b290*/  SHFL.BFLY PT, R3, R4, 0x1, 0x1f ;  /* 0x0c201f0004037f89 */ /* 0x000ea200000e0000 */
[----:B-1----:R-:W-:Y:S02]  /*b2a0*/  FMNMX.FTZ R132, R5, R132, !PT ;  /* 0x0000008405847209 */ /* 0x002fe40007810000 */
[----:B------:R-:W-:Y:S01]  /*b2b0*/  LOP3.LUT R5, R145, UR20, R218, 0x96, !PT ;  /* 0x0000001491057c12 */ /* 0x000fe2000f8e96da */
[----:B------:R-:W-:Y:S01]  /*b2c0*/  IMAD.WIDE.U32 R144, R144, -0x2daee0ad, RZ ;  /* 0xd2511f5390907825 */ /* 0x000fe200078e00ff */
[C---:B------:R-:W-:Y:S03]  /*b2d0*/  FSETP.NEU.FTZ.AND P1, PT, R132.reuse, -INF , PT ;  /* 0xff8000008400780b */ /* 0x040fe60003f3d000 */
[----:B------:R-:W-:Y:S01]  /*b2e0*/  FMUL.FTZ R155, R132, UR4 ;  /* 0x00000004849b7c20 */ /* 0x000fe20008410000 */
[----:B------:R-:W-:Y:S04]  /*b2f0*/  IMAD.WIDE.U32 R146, R5, -0x2daee0ad, RZ ;  /* 0xd2511f5305927825 */ /* 0x000fe800078e00ff */
[----:B------:R-:W-:Y:S02]  /*b300*/  FSEL R155, R155, RZ, P1 ;  /* 0x000000ff9b9b7208 */ /* 0x000fe40000800000 */
[----:B--2---:R-:W-:Y:S02]  /*b310*/  FMNMX.FTZ R3, R4, R3, !PT ;  /* 0x0000000304037209 */ /* 0x004fe40007810000 */
[----:B------:R-:W-:Y:S01]  /*b320*/  LOP3.LUT R4, R147, UR17, R212, 0x96, !PT ;  /* 0x0000001193047c12 */ /* 0x000fe2000f8e96d4 */
[--C-:B------:R-:W-:Y:S01]  /*b330*/  FFMA.FTZ R165, R239, UR4, -R155.reuse ;  /* 0x00000004efa57c23 */ /* 0x100fe2000801089b */
[----:B------:R-:W-:Y:S01]  /*b340*/  LOP3.LUT R146, R145, UR15, R146, 0x96, !PT ;  /* 0x0000000f91927c12 */ /* 0x000fe2000f8e9692 */
[C---:B------:R-:W-:Y:S01]  /*b350*/  FMUL.FTZ R153, R3.reuse, UR4 ;  /* 0x0000000403997c20 */ /* 0x040fe20008410000 */
[----:B------:R-:W-:Y:S01]  /*b360*/  FSETP.NEU.FTZ.AND P0, PT, R3, -INF , PT ;  /* 0xff8000000300780b */ /* 0x000fe20003f1d000 */
[----:B------:R-:W-:Y:S04]  /*b370*/  IMAD.WIDE.U32 R142, R4, -0x326172a9, RZ ;  /* 0xcd9e8d57048e7825 */ /* 0x000fe800078e00ff */
[--C-:B------:R-:W-:Y:S01]  /*b380*/  FFMA.FTZ R164, R245, UR4, -R155.reuse ;  /* 0x00000004f5a47c23 */ /* 0x100fe2000801089b */
[----:B------:R-:W-:Y:S01]  /*b390*/  MUFU.EX2 R165, R165 ;  /* 0x000000a500a57308 */ /* 0x000fe20000000800 */
[----:B------:R-:W-:Y:S01]  /*b3a0*/  FSEL R153, R153, RZ, P0 ;  /* 0x000000ff99997208 */ /* 0x000fe20000000000 */
[----:B------:R-:W-:Y:S01]  /*b3b0*/  IMAD.WIDE.U32 R146, R146, -0x326172a9, RZ ;  /* 0xcd9e8d5792927825 */ /* 0x000fe200078e00ff */
[----:B------:R-:W-:Y:S03]  /*b3c0*/  LOP3.LUT R4, R143, UR16, R140, 0x96, !PT ;  /* 0x000000108f047c12 */ /* 0x000fe6000f8e968c */
[----:B------:R-:W-:Y:S01]  /*b3d0*/  FFMA.FTZ R171, R231, UR4, -R155 ;  /* 0x00000004e7ab7c23 */ /* 0x000fe2000801089b */
[--C-:B------:R-:W-:Y:S01]  /*b3e0*/  FFMA.FTZ R135, R243, UR4, -R153.reuse ;  /* 0x00000004f3877c23 */ /* 0x100fe20008010899 */
[----:B------:R-:W-:Y:S01]  /*b3f0*/  LOP3.LUT R142, R147, UR14, R142, 0x96, !PT ;  /* 0x0000000e938e7c12 */ /* 0x000fe2000f8e968e */
[----:B------:R-:W-:Y:S04]  /*b400*/  IMAD.WIDE.U32 R4, R4, -0x2daee0ad, RZ ;  /* 0xd2511f5304047825 */ /* 0x000fe800078e00ff */
[----:B------:R-:W-:Y:S01]  /*b410*/  FFMA.FTZ R134, R241, UR4, -R153 ;  /* 0x00000004f1867c23 */ /* 0x000fe20008010899 */
[----:B------:R-:W1:Y:S01]  /*b420*/  MUFU.EX2 R164, R164 ;  /* 0x000000a400a47308 */ /* 0x000e620000000800 */
[----:B------:R-:W-:Y:S01]  /*b430*/  FFMA.FTZ R166, R237, UR4, -R155 ;  /* 0x00000004eda67c23 */ /* 0x000fe2000801089b */
[----:B------:R-:W-:Y:S01]  /*b440*/  IMAD.WIDE.U32 R142, R142, -0x2daee0ad, RZ ;  /* 0xd2511f538e8e7825 */ /* 0x000fe200078e00ff */
[----:B------:R-:W-:Y:S02]  /*b450*/  LOP3.LUT R144, R5, UR13, R144, 0x96, !PT ;  /* 0x0000000d05907c12 */ /* 0x000fe4000f8e9690 */
[----:B------:R-:W-:Y:S01]  /*b460*/  FSEL R5, R3, RZ, P0 ;  /* 0x000000ff03057208 */ /* 0x000fe20000000000 */
[--C-:B------:R-:W-:Y:S01]  /*b470*/  FFMA.FTZ R169, R235, UR4, -R153.reuse ;  /* 0x00000004eba97c23 */ /* 0x100fe20008010899 */
[----:B------:R-:W-:Y:S01]  /*b480*/  LOP3.LUT R6, R143, UR12, R4, 0x96, !PT ;  /* 0x0000000c8f067c12 */ /* 0x000fe2000f8e9604 */
[----:B------:R-:W-:Y:S04]  /*b490*/  IMAD.WIDE.U32 R144, R144, -0x326172a9, RZ ;  /* 0xcd9e8d5790907825 */ /* 0x000fe800078e00ff */
[----:B------:R-:W-:Y:S01]  /*b4a0*/  FFMA.FTZ R167, R233, UR4, -R153 ;  /* 0x00000004e9a77c23 */ /* 0x000fe20008010899 */
[----:B------:R-:W-:Y:S01]  /*b4b0*/  MUFU.EX2 R135, R135 ;  /* 0x0000008700877308 */ /* 0x000fe20000000800 */
[----:B------:R-:W-:Y:S01]  /*b4c0*/  FADD.FTZ R5, -R5, R2 ;  /* 0x0000000205057221 */ /* 0x000fe20000010100 */
[----:B------:R-:W-:Y:S04]  /*b4d0*/  IMAD.WIDE.U32 R6, R6, -0x326172a9, RZ ;  /* 0xcd9e8d5706067825 */ /* 0x000fe800078e00ff */
[--C-:B------:R-:W-:Y:S01]  /*b4e0*/  FFMA.FTZ R168, R229, UR4, -R155.reuse ;  /* 0x00000004e5a87c23 */ /* 0x100fe2000801089b */
[----:B------:R-:W-:Y:S01]  /*b4f0*/  PLOP3.LUT P0, PT, PT, PT, UP0, 0x80, 0x0 ;  /* 0x000000000000781c */ /* 0x000fe20003f0f008 */
[----:B------:R-:W-:Y:S01]  /*b500*/  FFMA.FTZ R173, R227, UR4, -R155 ;  /* 0x00000004e3ad7c23 */ /* 0x000fe2000801089b */
[--C-:B------:R-:W-:Y:S01]  /*b510*/  FFMA.FTZ R170, R225, UR4, -R153.reuse ;  /* 0x00000004e1aa7c23 */ /* 0x100fe20008010899 */
[----:B------:R-:W-:Y:S01]  /*b520*/  LOP3.LUT R4, R7, UR21, R144, 0x96, !PT ;  /* 0x0000001507047c12 */ /* 0x000fe2000f8e9690 */
[----:B------:R-:W2:Y:S01]  /*b530*/  MUFU.EX2 R134, R134 ;  /* 0x0000008600867308 */ /* 0x000ea20000000800 */
[----:B------:R-:W-:Y:S01]  /*b540*/  LOP3.LUT R11, R6, 0xffff, RZ, 0xc0, !PT ;  /* 0x0000ffff060b7812 */ /* 0x000fe200078ec0ff */
[----:B------:R-:W-:Y:S01]  /*b550*/  FFMA.FTZ R175, R223, UR4, -R153 ;  /* 0x00000004dfaf7c23 */ /* 0x000fe20008010899 */
[----:B------:R-:W-:Y:S01]  /*b560*/  FSEL R7, R132, RZ, P1 ;  /* 0x000000ff84077208 */ /* 0x000fe20000800000 */
[--C-:B------:R-:W-:Y:S01]  /*b570*/  FFMA.FTZ R223, R248, UR4, -R155.reuse ;  /* 0x00000004f8df7c23 */ /* 0x100fe2000801089b */
[----:B------:R-:W-:Y:S01]  /*b580*/  SHF.R.U32.HI R8, RZ, 0x10, R6 ;  /* 0x00000010ff087819 */ /* 0x000fe20000011606 */
[----:B------:R-:W-:Y:S01]  /*b590*/  FFMA.FTZ R172, R250, UR4, -R155 ;  /* 0x00000004faac7c23 */ /* 0x000fe2000801089b */
[----:B------:R-:W-:Y:S01]  /*b5a0*/  LOP3.LUT R13, R4, 0xffff, RZ, 0xc0, !PT ;  /* 0x0000ffff040d7812 */ /* 0x000fe200078ec0ff */
[----:B------:R-:W-:Y:S02]  /*b5b0*/  FADD.FTZ R0, -R7, R0 ;  /* 0x0000000007007221 */ /* 0x000fe40000010100 */
[----:B------:R-:W-:Y:S01]  /*b5c0*/  MUFU.EX2 R171, R171 ;  /* 0x000000ab00ab7308 */ /* 0x000fe20000000800 */
[--C-:B------:R-:W-:Y:S01]  /*b5d0*/  SHF.R.U32.HI R9, RZ, 0x10, R4.reuse ;  /* 0x00000010ff097819 */ /* 0x100fe20000011604 */
[--C-:B------:R-:W-:Y:S01]  /*b5e0*/  FFMA.FTZ R174, R252, UR4, -R153.reuse ;  /* 0x00000004fcae7c23 */ /* 0x100fe20008010899 */
[----:B------:R-:W-:Y:S01]  /*b5f0*/  FMUL.FTZ R2, R0, UR4 ;  /* 0x0000000400027c20 */ /* 0x000fe20008410000 */
[----:B------:R-:W-:Y:S01]  /*b600*/  FMUL.FTZ R0, R5, UR4 ;  /* 0x0000000405007c20 */ /* 0x000fe20008410000 */
[----:B------:R-:W-:Y:S01]  /*b610*/  LOP3.LUT R138, R6, 0xff, RZ, 0xc0, !PT ;  /* 0x000000ff068a7812 */ /* 0x000fe200078ec0ff */
[----:B------:R-:W-:Y:S01]  /*b620*/  FFMA.FTZ R225, R246, UR4, -R153 ;  /* 0x00000004f6e17c23 */ /* 0x000fe20008010899 */
[----:B------:R-:W-:Y:S03]  /*b630*/  LOP3.LUT R136, R4, 0xff, RZ, 0xc0, !PT ;  /* 0x000000ff04887812 */ /* 0x000fe600078ec0ff */
[----:B------:R-:W3:Y:S01]  /*b640*/  MUFU.EX2 R166, R166 ;  /* 0x000000a600a67308 */ /* 0x000ee20000000800 */
[----:B------:R-:W-:Y:S01]  /*b650*/  SHF.R.U32.HI R11, RZ, 0x8, R11 ;  /* 0x00000008ff0b7819 */ /* 0x000fe2000001160b */
[----:B------:R-:W-:Y:S01]  /*b660*/  FFMA.FTZ R229, R238, UR4, -R153 ;  /* 0x00000004eee57c23 */ /* 0x000fe20008010899 */
[----:B------:R-:W-:Y:S01]  /*b670*/  LOP3.LUT R7, R8, 0xff, RZ, 0xc0, !PT ;  /* 0x000000ff08077812 */ /* 0x000fe200078ec0ff */
[----:B------:R-:W-:Y:S01]  /*b680*/  FFMA.FTZ R227, R244, UR4, -R155 ;  /* 0x00000004f4e37c23 */ /* 0x000fe2000801089b */
[----:B------:R-:W-:Y:S01]  /*b690*/  SHF.R.U32.HI R13, RZ, 0x8, R13 ;  /* 0x00000008ff0d7819 */ /* 0x000fe2000001160d */
[----:B------:R-:W-:Y:S01]  /*b6a0*/  FFMA.FTZ R242, R242, UR4, -R155 ;  /* 0x00000004f2f27c23 */ /* 0x000fe2000801089b */
[----:B------:R-:W-:Y:S03]  /*b6b0*/  LOP3.LUT R9, R9, 0xff, RZ, 0xc0, !PT ;  /* 0x000000ff09097812 */ /* 0x000fe600078ec0ff */
[----:B------:R-:W-:Y:S01]  /*b6c0*/  MUFU.EX2 R169, R169 ;  /* 0x000000a900a97308 */ /* 0x000fe20000000800 */
[----:B------:R-:W-:Y:S01]  /*b6d0*/  SHF.R.U32.HI R4, RZ, 0x18, R4 ;  /* 0x00000018ff047819 */ /* 0x000fe20000011604 */
[----:B------:R-:W-:Y:S01]  /*b6e0*/  FFMA.FTZ R238, R240, UR4, -R153 ;  /* 0x00000004f0ee7c23 */ /* 0x000fe20008010899 */
[----:B------:R-:W-:Y:S01]  /*b6f0*/  SHF.R.U32.HI R6, RZ, 0x18, R6 ;  /* 0x00000018ff067819 */ /* 0x000fe20000011606 */
[----:B------:R-:W-:Y:S01]  /*b700*/  FFMA.FTZ R231, R236, UR4, -R155 ;  /* 0x00000004ece77c23 */ /* 0x000fe2000801089b */
[----:B------:R-:W-:Y:S01]  /*b710*/  PRMT R138, R138, 0x5410, R11 ;  /* 0x000054108a8a7816 */ /* 0x000fe2000000000b */
[----:B------:R-:W-:Y:S01]  /*b720*/  FFMA.FTZ R234, R234, UR4, -R155 ;  /* 0x00000004eaea7c23 */ /* 0x000fe2000801089b */
[----:B------:R-:W-:Y:S03]  /*b730*/  PRMT R136, R136, 0x5410, R13 ;  /* 0x0000541088887816 */ /* 0x000fe6000000000d */
[----:B------:R-:W4:Y:S01]  /*b740*/  MUFU.EX2 R167, R167 ;  /* 0x000000a700a77308 */ /* 0x000f220000000800 */
[----:B------:R-:W-:Y:S01]  /*b750*/  PRMT R4, R9, 0x5410, R4 ;  /* 0x0000541009047816 */ /* 0x000fe20000000004 */
[--C-:B------:R-:W-:Y:S01]  /*b760*/  FFMA.FTZ R233, R232, UR4, -R153.reuse ;  /* 0x00000004e8e97c23 */ /* 0x100fe20008010899 */
[----:B------:R-:W-:Y:S01]  /*b770*/  PRMT R6, R7, 0x5410, R6 ;  /* 0x0000541007067816 */ /* 0x000fe20000000006 */
[----:B------:R-:W-:Y:S01]  /*b780*/  FFMA.FTZ R230, R230, UR4, -R153 ;  /* 0x00000004e6e67c23 */ /* 0x000fe20008010899 */
[--C-:B------:R-:W-:Y:S01]  /*b790*/  HSET2.LE.AND R138, R138, R211.reuse, PT ;  /* 0x000000d38a8a7233 */ /* 0x100fe20003803000 */
[--C-:B------:R-:W-:Y:S01]  /*b7a0*/  FFMA.FTZ R228, R228, UR4, -R155.reuse ;  /* 0x00000004e4e47c23 */ /* 0x100fe2000801089b */
[--C-:B------:R-:W-:Y:S03]  /*b7b0*/  HSET2.LE.AND R136, R136, R211.reuse, PT ;  /* 0x000000d388887233 */ /* 0x100fe60003803000 */
[----:B------:R-:W5:Y:S01]  /*b7c0*/  MUFU.EX2 R2, R2 ;  /* 0x0000000200027308 */ /* 0x000f620000000800 */
[--C-:B------:R-:W-:Y:S01]  /*b7d0*/  HSET2.LE.AND R139, R6, R211.reuse, PT ;  /* 0x000000d3068b7233 */ /* 0x100fe20003803000 */
[--C-:B------:R-:W-:Y:S01]  /*b7e0*/  FFMA.FTZ R235, R226, UR4, -R155.reuse ;  /* 0x00000004e2eb7c23 */ /* 0x100fe2000801089b */
[--C-:B------:R-:W-:Y:S01]  /*b7f0*/  HSET2.LE.AND R137, R4, R211.reuse, PT ;  /* 0x000000d304897233 */ /* 0x100fe20003803000 */
[--C-:B------:R-:W-:Y:S01]  /*b800*/  FFMA.FTZ R216, R216, UR4, -R155.reuse ;  /* 0x00000004d8d87c23 */ /* 0x100fe2000801089b */
[----:B-1----:R-:W-:Y:S01]  /*b810*/  F2FP.BF16.F32.PACK_AB R7, R164, R165 ;  /* 0x000000a5a407723e */ /* 0x002fe200000010ff */
[----:B------:R-:W-:Y:S01]  /*b820*/  FFMA.FTZ R155, R214, UR4, -R155 ;  /* 0x00000004d69b7c23 */ /* 0x000fe2000801089b */
[----:B--2---:R-:W-:Y:S03]  /*b830*/  F2FP.BF16.F32.PACK_AB R6, R134, R135 ;  /* 0x000000878606723e */ /* 0x004fe600000010ff */
[----:B------:R-:W1:Y:S01]  /*b840*/  MUFU.EX2 R0, R0 ;  /* 0x0000000000007308 */ /* 0x000e620000000800 */
[----:B---3--:R-:W-:Y:S01]  /*b850*/  F2FP.BF16.F32.PACK_AB R5, R166, R171 ;  /* 0x000000aba605723e */ /* 0x008fe200000010ff */
[--C-:B------:R-:W-:Y:S01]  /*b860*/  FFMA.FTZ R214, R152, UR4, -R153.reuse ;  /* 0x0000000498d67c23 */ /* 0x100fe20008010899 */
[----:B----4-:R-:W-:Y:S01]  /*b870*/  F2FP.BF16.F32.PACK_AB R4, R167, R169 ;  /* 0x000000a9a704723e */ /* 0x010fe200000010ff */
[--C-:B------:R-:W-:Y:S01]  /*b880*/  FFMA.FTZ R224, R224, UR4, -R153.reuse ;  /* 0x00000004e0e07c23 */ /* 0x100fe20008010899 */
[----:B------:R-:W-:Y:S01]  /*b890*/  LOP3.LUT R139, R139, R6, RZ, 0xc0, !PT ;  /* 0x000000068b8b7212 */ /* 0x000fe200078ec0ff */
[--C-:B------:R-:W-:Y:S01]  /*b8a0*/  FFMA.FTZ R237, R222, UR4, -R153.reuse ;  /* 0x00000004deed7c23 */ /* 0x100fe20008010899 */
[----:B------:R-:W-:Y:S01]  /*b8b0*/  LOP3.LUT R138, R138, R7, RZ, 0xc0, !PT ;  /* 0x000000078a8a7212 */ /* 0x000fe200078ec0ff */
[----:B------:R-:W-:Y:S01]  /*b8c0*/  FFMA.FTZ R153, R133, UR4, -R153 ;  /* 0x0000000485997c23 */ /* 0x000fe20008010899 */
[----:B------:R-:W-:Y:S01]  /*b8d0*/  LOP3.LUT R136, R136, R5, RZ, 0xc0, !PT ;  /* 0x0000000588887212 */ /* 0x000fe200078ec0ff */
[C---:B-----5:R-:W-:Y:S01]  /*b8e0*/  FMUL.FTZ R5, R2.reuse, R129 ;  /* 0x0000008102057220 */ /* 0x060fe20000410000 */
[----:B------:R-:W-:Y:S01]  /*b8f0*/  LOP3.LUT R137, R137, R4, RZ, 0xc0, !PT ;  /* 0x0000000489897212 */ /* 0x000fe200078ec0ff */
[C---:B------:R-:W-:Y:S01]  /*b900*/  FMUL.FTZ R4, R2.reuse, R128 ;  /* 0x0000008002047220 */ /* 0x040fe20000410000 */
[C---:B------:R-:W-:Y:S01]  /*b910*/  FMUL.FTZ R8, R2.reuse, R124 ;  /* 0x0000007c02087220 */ /* 0x040fe20000410000 */
[C---:B------:R-:W-:Y:S01]  /*b920*/  FMUL.FTZ R9, R2.reuse, R125 ;  /* 0x0000007d02097220 */ /* 0x040fe20000410000 */
[C---:B------:R-:W-:Y:S01]  /*b930*/  FMUL.FTZ R12, R2.reuse, R120 ;  /* 0x00000078020c7220 */ /* 0x040fe20000410000 */
[----:B------:R-:W-:Y:S01]  /*b940*/  FMUL.FTZ R13, R2, R121 ;  /* 0x00000079020d7220 */ /* 0x000fe20000410000 */
[C---:B-1----:R-:W-:Y:S01]  /*b950*/  FMUL.FTZ R6, R0.reuse, R130 ;  /* 0x0000008200067220 */ /* 0x042fe20000410000 */
[C---:B------:R-:W-:Y:S01]  /*b960*/  FMUL.FTZ R7, R0.reuse, R131 ;  /* 0x0000008300077220 */ /* 0x040fe20000410000 */
[C---:B------:R-:W-:Y:S01]  /*b970*/  FMUL.FTZ R10, R0.reuse, R126 ;  /* 0x0000007e000a7220 */ /* 0x040fe20000410000 */
[C---:B------:R-:W-:Y:S01]  /*b980*/  FMUL.FTZ R11, R0.reuse, R127 ;  /* 0x0000007f000b7220 */ /* 0x040fe20000410000 */
[----:B------:R-:W1:Y:S01]  /*b990*/  LDSM.16.MT88.4 R128, [R188+0xc000] ;  /* 0x00c00000bc80783b */ /* 0x000e620000004200 */
[C---:B------:R-:W-:Y:S01]  /*b9a0*/  FMUL.FTZ R14, R0.reuse, R122 ;  /* 0x0000007a000e7220 */ /* 0x040fe20000410000 */
[----:B------:R-:W-:Y:S01]  /*b9b0*/  FMUL.FTZ R15, R0, R123 ;  /* 0x0000007b000f7220 */ /* 0x000fe20000410000 */
[C---:B------:R-:W-:Y:S01]  /*b9c0*/  FMUL.FTZ R20, R2.reuse, R112 ;  /* 0x0000007002147220 */ /* 0x040fe20000410000 */
[C---:B------:R-:W-:Y:S01]  /*b9d0*/  HMMA.16816.F32.BF16 R4, R136.reuse, R16, R4 ;  /* 0x000000108804723c */ /* 0x040fe20000041804 */
[----:B------:R-:W-:Y:S03]  /*b9e0*/  MUFU.EX2 R239, R155 ;  /* 0x0000009b00ef7308 */ /* 0x000fe60000000800 */
[----:B------:R-:W2:Y:S01]  /*b9f0*/  LDSM.16.MT88.4 R120, [R192+0xe000] ;  /* 0x00e00000c078783b */ /* 0x000ea20000004200 */
[C---:B------:R-:W-:Y:S01]  /*ba00*/  FMUL.FTZ R21, R2.reuse, R113 ;  /* 0x0000007102157220 */ /* 0x040fe20000410000 */
[C---:B------:R-:W-:Y:S05]  /*ba10*/  HMMA.16816.F32.BF16 R8, R136.reuse, R18, R8 ;  /* 0x000000128808723c */ /* 0x040fea0000041808 */
[----:B------:R3:W-:Y:S01]  /*ba20*/  MUFU.EX2 R133, R153 ;  /* 0x0000009900857308 */ /* 0x0007e20000000800 */
[----:B------:R-:W-:Y:S01]  /*ba30*/  FMUL.FTZ R17, R2, R117 ;  /* 0x0000007502117220 */ /* 0x000fe20000410000 */
[C---:B------:R-:W-:Y:S01]  /*ba40*/  HMMA.16816.F32.BF16 R12, R136.reuse, R24, R12 ;  /* 0x00000018880c723c */ /* 0x040fe2000004180c */
[----:B------:R-:W-:Y:S03]  /*ba50*/  LDSM.16.MT88.4 R124, [R188+0xc800] ;  /* 0x00c80000bc7c783b */ /* 0x000fe60000004200 */
[C---:B------:R-:W-:Y:S01]  /*ba60*/  FMUL.FTZ R18, R0.reuse, R118 ;  /* 0x0000007600127220 */ /* 0x040fe20000410000 */
[----:B------:R-:W-:Y:S01]  /*ba70*/  FMUL.FTZ R19, R0, R119 ;  /* 0x0000007700137220 */ /* 0x000fe20000410000 */
[----:B------:R-:W-:Y:S01]  /*ba80*/  FMUL.FTZ R16, R2, R116 ;  /* 0x0000007402107220 */ /* 0x000fe20000410000 */
[C---:B------:R-:W-:Y:S01]  /*ba90*/  FMUL.FTZ R22, R0.reuse, R114 ;  /* 0x0000007200167220 */ /* 0x040fe20000410000 */
[----:B------:R-:W-:Y:S03]  /*baa0*/  MUFU.EX2 R170, R170 ;  /* 0x000000aa00aa7308 */ /* 0x000fe60000000800 */
[----:B------:R-:W-:Y:S01]  /*bab0*/  FMUL.FTZ R23, R0, R115 ;  /* 0x0000007300177220 */ /* 0x000fe20000410000 */
[C---:B------:R-:W-:Y:S01]  /*bac0*/  FMUL.FTZ R28, R2.reuse, R104 ;  /* 0x00000068021c7220 */ /* 0x040fe20000410000 */
[----:B------:R-:W-:Y:S01]  /*bad0*/  LDSM.16.MT88.4 R112, [R192+0x10000] ;  /* 0x01000000c070783b */ /* 0x000fe20000004200 */
[C---:B------:R-:W-:Y:S03]  /*bae0*/  HMMA.16816.F32.BF16 R16, R136.reuse, R26, R16 ;  /* 0x0000001a8810723c */ /* 0x040fe60000041810 */
[----:B------:R-:W-:Y:S01]  /*baf0*/  FMUL.FTZ R29, R2, R105 ;  /* 0x00000069021d7220 */ /* 0x000fe20000410000 */
[C---:B------:R-:W-:Y:S01]  /*bb00*/  FMUL.FTZ R30, R0.reuse, R106 ;  /* 0x0000006a001e7220 */ /* 0x040fe20000410000 */
[----:B------:R-:W-:Y:S01]  /*bb10*/  FMUL.FTZ R31, R0, R107 ;  /* 0x0000006b001f7220 */ /* 0x000fe20000410000 */
[C---:B------:R-:W-:Y:S01]  /*bb20*/  HMMA.16816.F32.BF16 R20, R136.reuse, R32, R20 ;  /* 0x000000208814723c */ /* 0x040fe20000041814 */
[----:B------:R-:W4:Y:S01]  /*bb30*/  LDSM.16.MT88.4 R104, [R190+0xe000] ;  /* 0x00e00000be68783b */ /* 0x000f220000004200 */
[----:B------:R-:W-:Y:S03]  /*bb40*/  MUFU.EX2 R175, R175 ;  /* 0x000000af00af7308 */ /* 0x000fe60000000800 */
[C---:B------:R-:W-:Y:S01]  /*bb50*/  FMUL.FTZ R24, R2.reuse, R108 ;  /* 0x0000006c02187220 */ /* 0x040fe20000410000 */
[----:B------:R-:W-:Y:S01]  /*bb60*/  FMUL.FTZ R25, R2, R109 ;  /* 0x0000006d02197220 */ /* 0x000fe20000410000 */
[C---:B------:R-:W-:Y:S01]  /*bb70*/  FMUL.FTZ R26, R0.reuse, R110 ;  /* 0x0000006e001a7220 */ /* 0x040fe20000410000 */
[----:B------:R-:W-:Y:S01]  /*bb80*/  FMUL.FTZ R27, R0, R111 ;  /* 0x0000006f001b7220 */ /* 0x000fe20000410000 */
[----:B---3--:R-:W-:Y:S03]  /*bb90*/  LDSM.16.MT88.4 R152, [R189+0xf800] ;  /* 0x00f80000bd98783b */ /* 0x008fe60000004200 */
[----:B------:R-:W-:Y:S01]  /*bba0*/  MUFU.EX2 R223, R223 ;  /* 0x000000df00df7308 */ /* 0x000fe20000000800 */
[C---:B------:R-:W-:Y:S01]  /*bbb0*/  FMUL.FTZ R32, R2.reuse, R100 ;  /* 0x0000006402207220 */ /* 0x040fe20000410000 */
[C---:B------:R-:W-:Y:S01]  /*bbc0*/  FMUL.FTZ R33, R2.reuse, R101 ;  /* 0x0000006502217220 */ /* 0x040fe20000410000 */
[----:B------:R-:W-:Y:S01]  /*bbd0*/  LOP3.LUT R144, R145, UR26, R146, 0x96, !PT ;  /* 0x0000001a91907c12 */ /* 0x000fe2000f8e9692 */
[----:B------:R-:W-:Y:S01]  /*bbe0*/  FMUL.FTZ R36, R2, R36 ;  /* 0x0000002402247220 */ /* 0x000fe20000410000 */
[C---:B------:R-:W-:Y:S01]  /*bbf0*/  HMMA.16816.F32.BF16 R24, R136.reuse, R34, R24 ;  /* 0x000000228818723c */ /* 0x040fe20000041818 */
[----:B------:R-:W3:Y:S02]  /*bc00*/  LDSM.16.MT88.4 R108, [R189+0xe000] ;  /* 0x00e00000bd6c783b */ /* 0x000ee40000004200 */
[----:B------:R-:W-:Y:S04]  /*bc10*/  IMAD.WIDE.U32 R144, R144, -0x2daee0ad, RZ ;  /* 0xd2511f5390907825 */ /* 0x000fe800078e00ff */
[----:B------:R-:W-:Y:S01]  /*bc20*/  FMUL.FTZ R37, R2, R37 ;  /* 0x0000002502257220 */ /* 0x000fe20000410000 */
[----:B------:R-:W-:Y:S01]  /*bc30*/  MUFU.EX2 R172, R172 ;  /* 0x000000ac00ac7308 */ /* 0x000fe20000000800 */
[C---:B-1----:R-:W-:Y:S03]  /*bc40*/  HMMA.16816.F32.BF16 R28, R136.reuse, R128, R28 ;  /* 0x00000080881c723c */ /* 0x042fe6000004181c */
[C---:B------:R-:W-:Y:S01]  /*bc50*/  FMUL.FTZ R34, R0.reuse, R102 ;  /* 0x0000006600227220 */ /* 0x040fe20000410000 */
[C---:B------:R-:W-:Y:S01]  /*bc60*/  FMUL.FTZ R35, R0.reuse, R103 ;  /* 0x0000006700237220 */ /* 0x040fe20000410000 */
[C---:B------:R-:W-:Y:S01]  /*bc70*/  FMUL.FTZ R38, R0.reuse, R38 ;  /* 0x0000002600267220 */ /* 0x040fe20000410000 */
[----:B------:R-:W-:Y:S01]  /*bc80*/  FMUL.FTZ R39, R0, R39 ;  /* 0x0000002700277220 */ /* 0x000fe20000410000 */
[----:B------:R-:W1:Y:S02]  /*bc90*/  LDSM.16.MT88.4 R100, [R188+0xe000] ;  /* 0x00e00000bc64783b */ /* 0x000e640000004200 */
[----:B------:R-:W-:Y:S02]  /*bca0*/  MUFU.EX2 R174, R174 ;  /* 0x000000ae00ae7308 */ /* 0x000fe40000000800 */
[----:B------:R-:W-:Y:S01]  /*bcb0*/  LOP3.LUT R128, R145, UR27, R142, 0x96, !PT ;  /* 0x0000001b91807c12 */ /* 0x000fe2000f8e968e */
        /* <DEDUP_REMOVED lines=12> */
[C---:B------:R-:W-:Y:S01]  /*bd80*/  FMUL.FTZ R46, R0.reuse, R46 ;  /* 0x0000002e002e7220 */ /* 0x040fe20000410000 */
[----:B------:R-:W-:Y:S03]  /*bd90*/  FMUL.FTZ R47, R0, R47 ;  /* 0x0000002f002f7220 */ /* 0x000fe60000410000 */
[C---:B------:R-:W-:Y:S01]  /*bda0*/  FMUL.FTZ R48, R2.reuse, R48 ;  /* 0x0000003002307220 */ /* 0x040fe20000410000 */
[----:B------:R-:W-:Y:S01]  /*bdb0*/  FMUL.FTZ R49, R2, R49 ;  /* 0x0000003102317220 */ /* 0x000fe20000410000 */
[C---:B------:R-:W-:Y:S01]  /*bdc0*/  FMUL.FTZ R50, R0.reuse, R50 ;  /* 0x0000003200327220 */ /* 0x040fe20000410000 */
[----:B------:R-:W-:Y:S01]  /*bdd0*/  FMUL.FTZ R51, R0, R51 ;  /* 0x0000003300337220 */ /* 0x000fe20000410000 */
[C---:B----4-:R-:W-:Y:S01]  /*bde0*/  HMMA.16816.F32.BF16 R44, R136.reuse, R104, R44 ;  /* 0x00000068882c723c */ /* 0x050fe2000004182c */
[----:B------:R-:W-:Y:S02]  /*bdf0*/  MUFU.EX2 R234, R234 ;  /* 0x000000ea00ea7308 */ /* 0x000fe40000000800 */
[C---:B------:R-:W-:Y:S01]  /*be00*/  FMUL.FTZ R52, R2.reuse, R52 ;  /* 0x0000003402347220 */ /* 0x040fe20000410000 */
[----:B------:R-:W-:Y:S01]  /*be10*/  FMUL.FTZ R53, R2, R53 ;  /* 0x0000003502357220 */ /* 0x000fe20000410000 */
[C---:B------:R-:W-:Y:S01]  /*be20*/  FMUL.FTZ R54, R0.reuse, R54 ;  /* 0x0000003600367220 */ /* 0x040fe20000410000 */
[C---:B------:R-:W-:Y:S01]  /*be30*/  HMMA.16816.F32.BF16 R48, R136.reuse, R106, R48 ;  /* 0x0000006a8830723c */ /* 0x040fe20000041830 */
[----:B------:R-:W2:Y:S04]  /*be40*/  LDSM.16.MT88.4 R104, [R190+0x10000] ;  /* 0x01000000be68783b */ /* 0x000ea80000004200 */
[----:B------:R-:W-:Y:S01]  /*be50*/  MUFU.EX2 R168, R168 ;  /* 0x000000a800a87308 */ /* 0x000fe20000000800 */
[----:B------:R-:W-:Y:S01]  /*be60*/  FMUL.FTZ R55, R0, R55 ;  /* 0x0000003700377220 */ /* 0x000fe20000410000 */
[C---:B------:R-:W-:Y:S01]  /*be70*/  FMUL.FTZ R56, R2.reuse, R56 ;  /* 0x0000003802387220 */ /* 0x040fe20000410000 */
[----:B------:R-:W-:Y:S03]  /*be80*/  FMUL.FTZ R57, R2, R57 ;  /* 0x0000003902397220 */ /* 0x000fe60000410000 */
[C---:B------:R-:W-:Y:S01]  /*be90*/  FMUL.FTZ R58, R0.reuse, R58 ;  /* 0x0000003a003a7220 */ /* 0x040fe20000410000 */
[----:B------:R-:W-:Y:S01]  /*bea0*/  FMUL.FTZ R59, R0, R59 ;  /* 0x0000003b003b7220 */ /* 0x000fe20000410000 */
[C---:B---3--:R-:W-:Y:S02]  /*beb0*/  HMMA.16816.F32.BF16 R52, R136.reuse, R108, R52 ;  /* 0x0000006c8834723c */ /* 0x048fe40000041834 */
[----:B------:R-:W-:Y:S01]  /*bec0*/  MUFU.EX2 R233, R233 ;  /* 0x000000e900e97308 */ /* 0x000fe20000000800 */
[C---:B------:R-:W-:Y:S01]  /*bed0*/  FMUL.FTZ R60, R2.reuse, R60 ;  /* 0x0000003c023c7220 */ /* 0x040fe20000410000 */
[----:B------:R-:W-:Y:S01]  /*bee0*/  FMUL.FTZ R61, R2, R61 ;  /* 0x0000003d023d7220 */ /* 0x000fe20000410000 */
[C---:B------:R-:W-:Y:S01]  /*bef0*/  FMUL.FTZ R62, R0.reuse, R62 ;  /* 0x0000003e003e7220 */ /* 0x040fe20000410000 */
[C---:B------:R-:W-:Y:S06]  /*bf00*/  HMMA.16816.F32.BF16 R56, R136.reuse, R110, R56 ;  /* 0x0000006e8838723c */ /* 0x040fec0000041838 */
[----:B------:R-:W3:Y:S01]  /*bf10*/  MUFU.EX2 R173, R173 ;  /* 0x000000ad00ad7308 */ /* 0x000ee20000000800 */
[----:B------:R-:W-:Y:S01]  /*bf20*/  FMUL.FTZ R63, R0, R63 ;  /* 0x0000003f003f7220 */ /* 0x000fe20000410000 */
[C---:B------:R-:W-:Y:S03]  /*bf30*/  FMUL.FTZ R64, R2.reuse, R64 ;  /* 0x0000004002407220 */ /* 0x040fe60000410000 */
[----:B------:R-:W-:Y:S01]  /*bf40*/  FMUL.FTZ R65, R2, R65 ;  /* 0x0000004102417220 */ /* 0x000fe20000410000 */
[C---:B------:R-:W-:Y:S01]  /*bf50*/  FMUL.FTZ R66, R0.reuse, R66 ;  /* 0x0000004200427220 */ /* 0x040fe20000410000 */
[----:B------:R-:W-:Y:S01]  /*bf60*/  FMUL.FTZ R67, R0, R67 ;  /* 0x0000004300437220 */ /* 0x000fe20000410000 */
[C---:B-1----:R-:W-:Y:S02]  /*bf70*/  HMMA.16816.F32.BF16 R60, R136.reuse, R100, R60 ;  /* 0x00000064883c723c */ /* 0x042fe4000004183c */
[----:B------:R-:W-:Y:S01]  /*bf80*/  MUFU.EX2 R230, R230 ;  /* 0x000000e600e67308 */ /* 0x000fe20000000800 */
[C---:B------:R-:W-:Y:S01]  /*bf90*/  FMUL.FTZ R68, R2.reuse, R68 ;  /* 0x0000004402447220 */ /* 0x040fe20000410000 */
[----:B------:R-:W-:Y:S01]  /*bfa0*/  FMUL.FTZ R69, R2, R69 ;  /* 0x0000004502457220 */ /* 0x000fe20000410000 */
[C---:B------:R-:W-:Y:S01]  /*bfb0*/  FMUL.FTZ R70, R0.reuse, R70 ;  /* 0x0000004600467220 */ /* 0x040fe20000410000 */
[C---:B------:R-:W-:Y:S01]  /*bfc0*/  HMMA.16816.F32.BF16 R64, R136.reuse, R102, R64 ;  /* 0x000000668840723c */ /* 0x040fe20000041840 */
[----:B------:R-:W1:Y:S05]  /*bfd0*/  LDSM.16.MT88.4 R100, [R189+0x10000] ;  /* 0x01000000bd64783b */ /* 0x000e6a0000004200 */
[----:B------:R-:W-:Y:S01]  /*bfe0*/  MUFU.EX2 R227, R227 ;  /* 0x000000e300e37308 */ /* 0x000fe20000000800 */
[----:B------:R-:W-:Y:S01]  /*bff0*/  FMUL.FTZ R71, R0, R71 ;  /* 0x0000004700477220 */ /* 0x000fe20000410000 */
[C---:B------:R-:W-:Y:S03]  /*c000*/  FMUL.FTZ R72, R2.reuse, R72 ;  /* 0x0000004802487220 */ /* 0x040fe60000410000 */
[----:B------:R-:W-:Y:S01]  /*c010*/  FMUL.FTZ R73, R2, R73 ;  /* 0x0000004902497220 */ /* 0x000fe20000410000 */
[C---:B------:R-:W-:Y:S01]  /*c020*/  FMUL.FTZ R74, R0.reuse, R74 ;  /* 0x0000004a004a7220 */ /* 0x040fe20000410000 */
[----:B------:R-:W-:Y:S01]  /*c030*/  FMUL.FTZ R75, R0, R75 ;  /* 0x0000004b004b7220 */ /* 0x000fe20000410000 */
[C---:B------:R-:W-:Y:S02]  /*c040*/  HMMA.16816.F32.BF16 R68, R136.reuse, R112, R68 ;  /* 0x000000708844723c */ /* 0x040fe40000041844 */
[----:B------:R-:W4:Y:S01]  /*c050*/  MUFU.EX2 R242, R242 ;  /* 0x000000f200f27308 */ /* 0x000f220000000800 */
[C---:B------:R-:W-:Y:S01]  /*c060*/  FMUL.FTZ R76, R2.reuse, R76 ;  /* 0x0000004c024c7220 */ /* 0x040fe20000410000 */
[----:B------:R-:W-:Y:S01]  /*c070*/  FMUL.FTZ R77, R2, R77 ;  /* 0x0000004d024d7220 */ /* 0x000fe20000410000 */
[C---:B------:R-:W-:Y:S01]  /*c080*/  FMUL.FTZ R78, R0.reuse, R78 ;  /* 0x0000004e004e7220 */ /* 0x040fe20000410000 */
[C---:B------:R-:W-:Y:S01]  /*c090*/  HMMA.16816.F32.BF16 R72, R136.reuse, R114, R72 ;  /* 0x000000728848723c */ /* 0x040fe20000041848 */
[----:B------:R-:W-:Y:S05]  /*c0a0*/  LDSM.16.MT88.4 R112, [R192+0xc800] ;  /* 0x00c80000c070783b */ /* 0x000fea0000004200 */
[----:B------:R-:W-:Y:S01]  /*c0b0*/  MUFU.EX2 R229, R229 ;  /* 0x000000e500e57308 */ /* 0x000fe20000000800 */
[----:B------:R-:W-:Y:S01]  /*c0c0*/  FMUL.FTZ R79, R0, R79 ;  /* 0x0000004f004f7220 */ /* 0x000fe20000410000 */
[----:B------:R-:W-:Y:S03]  /*c0d0*/  LOP3.LUT R110, R144, 0xff, RZ, 0xc0, !PT ;  /* 0x000000ff906e7812 */ /* 0x000fe600078ec0ff */
[C---:B------:R-:W-:Y:S01]  /*c0e0*/  FMUL.FTZ R80, R2.reuse, R80 ;  /* 0x0000005002507220 */ /* 0x040fe20000410000 */
[--C-:B------:R-:W-:Y:S01]  /*c0f0*/  SHF.R.U32.HI R116, RZ, 0x18, R144.reuse ;  /* 0x00000018ff747819 */ /* 0x100fe20000011690 */
[----:B------:R-:W-:Y:S01]  /*c100*/  FMUL.FTZ R81, R2, R81 ;  /* 0x0000005102517220 */ /* 0x000fe20000410000 */
[C---:B--2---:R-:W-:Y:S02]  /*c110*/  HMMA.16816.F32.BF16 R76, R136.reuse, R104, R76 ;  /* 0x00000068884c723c */ /* 0x044fe4000004184c */
[----:B------:R-:W2:Y:S01]  /*c120*/  MUFU.EX2 R238, R238 ;  /* 0x000000ee00ee7308 */ /* 0x000ea20000000800 */
[C---:B------:R-:W-:Y:S01]  /*c130*/  FMUL.FTZ R82, R0.reuse, R82 ;  /* 0x0000005200527220 */ /* 0x040fe20000410000 */
[----:B------:R-:W-:Y:S01]  /*c140*/  FMUL.FTZ R83, R0, R83 ;  /* 0x0000005300537220 */ /* 0x000fe20000410000 */
[----:B------:R-:W-:Y:S01]  /*c150*/  LOP3.LUT R108, R128, 0xff, RZ, 0xc0, !PT ;  /* 0x000000ff806c7812 */ /* 0x000fe200078ec0ff */
[----:B------:R-:W-:Y:S01]  /*c160*/  FMUL.FTZ R84, R2, R84 ;  /* 0x0000005402547220 */ /* 0x000fe20000410000 */
[----:B------:R-:W-:Y:S01]  /*c170*/  LOP3.LUT R105, R144, 0xffff, RZ, 0xc0, !PT ;  /* 0x0000ffff90697812 */ /* 0x000fe200078ec0ff */
[----:B------:R-:W-:Y:S04]  /*c180*/  FMUL.FTZ R85, R2, R85 ;  /* 0x0000005502557220 */ /* 0x000fe80000410000 */
[----:B------:R-:W-:Y:S01]  /*c190*/  MUFU.EX2 R228, R228 ;  /* 0x000000e400e47308 */ /* 0x000fe20000000800 */
[C---:B------:R-:W-:Y:S03]  /*c1a0*/  HMMA.16816.F32.BF16 R80, R136.reuse, R106, R80 ;  /* 0x0000006a8850723c */ /* 0x040fe60000041850 */
[----:B------:R-:W-:Y:S01]  /*c1b0*/  SHF.R.U32.HI R105, RZ, 0x8, R105 ;  /* 0x00000008ff697819 */ /* 0x000fe20000011669 */
[C---:B------:R-:W-:Y:S01]  /*c1c0*/  FMUL.FTZ R86, R0.reuse, R86 ;  /* 0x0000005600567220 */ /* 0x040fe20000410000 */
[----:B------:R-:W-:Y:S01]  /*c1d0*/  SHF.R.U32.HI R104, RZ, 0x10, R144 ;  /* 0x00000010ff687819 */ /* 0x000fe20000011690 */
[----:B------:R-:W-:Y:S01]  /*c1e0*/  FMUL.FTZ R87, R0, R87 ;  /* 0x0000005700577220 */ /* 0x000fe20000410000 */
[----:B------:R-:W-:Y:S01]  /*c1f0*/  PRMT R110, R110, 0x5410, R105 ;  /* 0x000054106e6e7816 */ /* 0x000fe20000000069 */
[----:B------:R-:W-:Y:S01]  /*c200*/  FMUL.FTZ R88, R2, R88 ;  /* 0x0000005802587220 */ /* 0x000fe20000410000 */
[----:B------:R-:W-:Y:S01]  /*c210*/  LDSM.16.MT88.4 R144, [R189+0xf000] ;  /* 0x00f00000bd90783b */ /* 0x000fe20000004200 */
[----:B------:R-:W5:Y:S01]  /*c220*/  MUFU.EX2 R235, R235 ;  /* 0x000000eb00eb7308 */ /* 0x000f620000000800 */
[----:B------:R-:W-:Y:S01]  /*c230*/  LOP3.LUT R105, R128, 0xffff, RZ, 0xc0, !PT ;  /* 0x0000ffff80697812 */ /* 0x000fe200078ec0ff */
[----:B------:R-:W-:Y:S01]  /*c240*/  FMUL.FTZ R89, R2, R89 ;  /* 0x0000005902597220 */ /* 0x000fe20000410000 */
[C---:B-1----:R-:W-:Y:S03]  /*c250*/  HMMA.16816.F32.BF16 R84, R136.reuse, R100, R84 ;  /* 0x000000648854723c */ /* 0x042fe60000041854 */
[----:B------:R-:W-:Y:S01]  /*c260*/  SHF.R.U32.HI R105, RZ, 0x8, R105 ;  /* 0x00000008ff697819 */ /* 0x000fe20000011669 */
[----:B------:R-:W-:Y:S01]  /*c270*/  FMUL.FTZ R90, R0, R90 ;  /* 0x0000005a005a7220 */ /* 0x000fe20000410000 */
[----:B------:R-:W-:Y:S01]  /*c280*/  LOP3.LUT R109, R104, 0xff, RZ, 0xc0, !PT ;  /* 0x000000ff686d7812 */ /* 0x000fe200078ec0ff */
[----:B------:R-:W-:Y:S01]  /*c290*/  FMUL.FTZ R91, R0, R91 ;  /* 0x0000005b005b7220 */ /* 0x000fe20000410000 */
[----:B------:R-:W-:Y:S01]  /*c2a0*/  PRMT R108, R108, 0x5410, R105 ;  /* 0x000054106c6c7816 */ /* 0x000fe20000000069 */
[C---:B------:R-:W-:Y:S01]  /*c2b0*/  FMUL.FTZ R92, R2.reuse, R92 ;  /* 0x0000005c025c7220 */ /* 0x040fe20000410000 */
[----:B------:R-:W1:Y:S01]  /*c2c0*/  LDSM.16.MT88.4 R104, [R188+0x10000] ;  /* 0x01000000bc68783b */ /* 0x000e620000004200 */
[----:B------:R-:W-:Y:S01]  /*c2d0*/  MUFU.EX2 R224, R224 ;  /* 0x000000e000e07308 */ /* 0x000fe20000000800 */
[----:B------:R-:W-:Y:S01]  /*c2e0*/  PRMT R116, R109, 0x5410, R116 ;  /* 0x000054106d747816 */ /* 0x000fe20000000074 */
[----:B------:R-:W-:Y:S01]  /*c2f0*/  FMUL.FTZ R93, R2, R93 ;  /* 0x0000005d025d7220 */ /* 0x000fe20000410000 */
[C---:B------:R-:W-:Y:S03]  /*c300*/  HMMA.16816.F32.BF16 R88, R136.reuse, R102, R88 ;  /* 0x000000668858723c */ /* 0x040fe60000041858 */
[--C-:B------:R-:W-:Y:S01]  /*c310*/  HSET2.LE.AND R111, R116, R211.reuse, PT ;  /* 0x000000d3746f7233 */ /* 0x100fe20003803000 */
[C---:B------:R-:W-:Y:S01]  /*c320*/  FMUL.FTZ R94, R0.reuse, R94 ;  /* 0x0000005e005e7220 */ /* 0x040fe20000410000 */
[----:B------:R-:W4:Y:S01]  /*c330*/  LDSM.16.MT88.4 R116, [R190+0xc800] ;  /* 0x00c80000be74783b */ /* 0x000f220000004200 */
[--C-:B------:R-:W-:Y:S01]  /*c340*/  SHF.R.U32.HI R109, RZ, 0x10, R128.reuse ;  /* 0x00000010ff6d7819 */ /* 0x100fe20000011680 */
[----:B------:R-:W-:Y:S01]  /*c350*/  FMUL.FTZ R95, R0, R95 ;  /* 0x0000005f005f7220 */ /* 0x000fe20000410000 */
[----:B------:R-:W-:Y:S01]  /*c360*/  SHF.R.U32.HI R128, RZ, 0x18, R128 ;  /* 0x00000018ff807819 */ /* 0x000fe20000011680 */
[----:B------:R-:W5:Y:S02]  /*c370*/  MUFU.EX2 R237, R237 ;  /* 0x000000ed00ed7308 */ /* 0x000f640000000800 */
[----:B------:R-:W-:Y:S01]  /*c380*/  LOP3.LUT R109, R109, 0xff, RZ, 0xc0, !PT ;  /* 0x000000ff6d6d7812 */ /* 0x000fe200078ec0ff */
[C---:B------:R-:W-:Y:S01]  /*c390*/  FMUL.FTZ R96, R2.reuse, R96 ;  /* 0x0000006002607220 */ /* 0x040fe20000410000 */
[--C-:B------:R-:W-:Y:S01]  /*c3a0*/  HSET2.LE.AND R110, R110, R211.reuse, PT ;  /* 0x000000d36e6e7233 */ /* 0x100fe20003803000 */
[----:B------:R-:W-:Y:S01]  /*c3b0*/  FMUL.FTZ R97, R2, R97 ;  /* 0x0000006102617220 */ /* 0x000fe20000410000 */
[----:B------:R-:W-:Y:S01]  /*c3c0*/  PRMT R128, R109, 0x5410, R128 ;  /* 0x000054106d807816 */ /* 0x000fe20000000080 */
[C---:B------:R-:W-:Y:S01]  /*c3d0*/  FMUL.FTZ R98, R0.reuse, R98 ;  /* 0x0000006200627220 */ /* 0x040fe20000410000 */
[----:B---3--:R-:W-:Y:S01]  /*c3e0*/  F2FP.BF16.F32.PACK_AB R109, R173, R168 ;  /* 0x000000a8ad6d723e */ /* 0x008fe200000010ff */
[----:B------:R-:W-:Y:S01]  /*c3f0*/  FMUL.FTZ R99, R0, R99 ;  /* 0x0000006300637220 */ /* 0x000fe20000410000 */
[----:B------:R-:W-:Y:S01]  /*c400*/  F2FP.BF16.F32.PACK_AB R100, R175, R170 ;  /* 0x000000aaaf64723e */ /* 0x000fe200000010ff */
[----:B------:R-:W3:Y:S01]  /*c410*/  MUFU.EX2 R216, R216 ;  /* 0x000000d800d87308 */ /* 0x000ee20000000800 */
[----:B------:R-:W-:Y:S01]  /*c420*/  LOP3.LUT R110, R110, R109, RZ, 0xc0, !PT ;  /* 0x0000006d6e6e7212 */ /* 0x000fe200078ec0ff */
[----:B------:R-:W-:Y:S01]  /*c430*/  FFMA.FTZ R171, R2, R217, R171 ;  /* 0x000000d902ab7223 */ /* 0x000fe200000100ab */
[----:B------:R-:W-:Y:S01]  /*c440*/  F2FP.BF16.F32.PACK_AB R101, R172, R223 ;  /* 0x000000dfac65723e */ /* 0x000fe200000010ff */
[----:B------:R-:W-:Y:S01]  /*c450*/  FFMA.FTZ R169, R0, R215, R169 ;  /* 0x000000d700a97223 */ /* 0x000fe200000100a9 */
[----:B------:R-:W-:Y:S01]  /*c460*/  LOP3.LUT R111, R111, R100, RZ, 0xc0, !PT ;  /* 0x000000646f6f7212 */ /* 0x000fe200078ec0ff */
[----:B------:R-:W-:Y:S01]  /*c470*/  FADD.FTZ R166, R166, R171 ;  /* 0x000000aba6a67221 */ /* 0x000fe20000010000 */
[--C-:B------:R-:W-:Y:S03]  /*c480*/  HSET2.LE.AND R108, R108, R211.reuse, PT ;  /* 0x000000d36c6c7233 */ /* 0x100fe60003803000 */
[----:B------:R-:W3:Y:S01]  /*c490*/  MUFU.EX2 R214, R214 ;  /* 0x000000d600d67308 */ /* 0x000ee20000000800 */
[--C-:B------:R-:W-:Y:S01]  /*c4a0*/  HSET2.LE.AND R109, R128, R211.reuse, PT ;  /* 0x000000d3806d7233 */ /* 0x100fe20003803000 */
[----:B------:R-:W-:Y:S01]  /*c4b0*/  FADD.FTZ R0, R167, R169 ;  /* 0x000000a9a7007221 */ /* 0x000fe20000010000 */
[----:B------:R-:W-:Y:S01]  /*c4c0*/  F2FP.BF16.F32.PACK_AB R128, R225, R174 ;  /* 0x000000aee180723e */ /* 0x000fe200000010ff */
[----:B------:R-:W-:Y:S01]  /*c4d0*/  FADD.FTZ R165, R165, R166 ;  /* 0x000000a6a5a57221 */ /* 0x000fe20000010000 */
[----:B------:R-:W-:Y:S01]  /*c4e0*/  LOP3.LUT R108, R108, R101, RZ, 0xc0, !PT ;  /* 0x000000656c6c7212 */ /* 0x000fe200078ec0ff */
[----:B------:R-:W-:Y:S01]  /*c4f0*/  FADD.FTZ R135, R135, R0 ;  /* 0x0000000087877221 */ /* 0x000fe20000010000 */
[----:B------:R-:W2:Y:S01]  /*c500*/  LDSM.16.MT88.4 R100, [R192+0xe800] ;  /* 0x00e80000c064783b */ /* 0x000ea20000004200 */
[C---:B-1----:R-:W-:Y:S03]  /*c510*/  HMMA.16816.F32.BF16 R92, R136.reuse, R104, R92 ;  /* 0x00000068885c723c */ /* 0x042fe6000004185c */
[----:B------:R-:W-:Y:S01]  /*c520*/  LOP3.LUT R109, R109, R128, RZ, 0xc0, !PT ;  /* 0x000000806d6d7212 */ /* 0x000fe200078ec0ff */
[----:B------:R-:W-:Y:S01]  /*c530*/  FADD.FTZ R164, R164, R165 ;  /* 0x000000a5a4a47221 */ /* 0x000fe20000010000 */
[----:B------:R-:W-:Y:S01]  /*c540*/  MOV R2, R3 ;  /* 0x0000000300027202 */ /* 0x000fe20000000f00 */
[----:B------:R-:W-:Y:S01]  /*c550*/  HMMA.16816.F32.BF16 R96, R136, R106, R96 ;  /* 0x0000006a8860723c */ /* 0x000fe20000041860 */
[----:B------:R-:W1:Y:S04]  /*c560*/  LDSM.16.MT88.4 R104, [R190+0xe800] ;  /* 0x00e80000be68783b */ /* 0x000e680000004200 */
[----:B------:R-:W-:Y:S01]  /*c570*/  FADD.FTZ R135, R134, R135 ;  /* 0x0000008786877221 */ /* 0x000fe20000010000 */
[C---:B------:R-:W-:Y:S03]  /*c580*/  HMMA.16816.F32.BF16 R4, R108.reuse, R112, R4 ;  /* 0x000000706c04723c */ /* 0x040fe60000041804 */
[----:B------:R-:W-:Y:S02]  /*c590*/  LDSM.16.MT88.4 R128, [R188+0xd000] ;  /* 0x00d00000bc80783b */ /* 0x000fe40000004200 */
[----:B------:R-:W-:Y:S01]  /*c5a0*/  FADD.FTZ R223, R223, R164 ;  /* 0x000000a4dfdf7221 */ /* 0x000fe20000010000 */
[C---:B------:R-:W-:Y:S05]  /*c5b0*/  HMMA.16816.F32.BF16 R8, R108.reuse, R114, R8 ;  /* 0x000000726c08723c */ /* 0x040fea0000041808 */
[----:B------:R-:W5:Y:S01]  /*c5c0*/  LDSM.16.MT88.4 R112, [R189+0xe800] ;  /* 0x00e80000bd70783b */ /* 0x000f620000004200 */
[C---:B----4-:R-:W-:Y:S05]  /*c5d0*/  HMMA.16816.F32.BF16 R12, R108.reuse, R116, R12 ;  /* 0x000000746c0c723c */ /* 0x050fea000004180c */
[----:B------:R-:W-:Y:S01]  /*c5e0*/  FADD.FTZ R174, R174, R135 ;  /* 0x00000087aeae7221 */ /* 0x000fe20000010000 */
[C---:B------:R-:W-:Y:S01]  /*c5f0*/  HMMA.16816.F32.BF16 R16, R108.reuse, R118, R16 ;  /* 0x000000766c10723c */ /* 0x040fe20000041810 */
[----:B------:R-:W4:Y:S04]  /*c600*/  LDSM.16.MT88.4 R116, [R188+0xe800] ;  /* 0x00e80000bc74783b */ /* 0x000f280000004200 */
[----:B------:R-:W-:Y:S01]  /*c610*/  FADD.FTZ R223, R172, R223 ;  /* 0x000000dfacdf7221 */ /* 0x000fe20000010000 */
[C---:B------:R-:W-:Y:S05]  /*c620*/  HMMA.16816.F32.BF16 R20, R108.reuse, R120, R20 ;  /* 0x000000786c14723c */ /* 0x040fea0000041814 */
[----:B------:R-:W-:Y:S01]  /*c630*/  FADD.FTZ R225, R225, R174 ;  /* 0x000000aee1e17221 */ /* 0x000fe20000010000 */
[C---:B------:R-:W-:Y:S01]  /*c640*/  HMMA.16816.F32.BF16 R24, R108.reuse, R122, R24 ;  /* 0x0000007a6c18723c */ /* 0x040fe20000041818 */
[----:B------:R-:W-:Y:S01]  /*c650*/  MOV R121, UR32 ;  /* 0x0000002000797c02 */ /* 0x000fe20008000f00 */
[----:B------:R-:W-:Y:S03]  /*c660*/  UMOV UR32, UR38 ;  /* 0x0000002600207c82 */ /* 0x000fe60008000000 */
[----:B------:R-:W-:Y:S01]  /*c670*/  LOP3.LUT R121, R221, UR31, R121, 0x96, !PT ;  /* 0x0000001fdd797c12 */ /* 0x000fe2000f8e9679 */
[C---:B------:R-:W-:Y:S05]  /*c680*/  HMMA.16816.F32.BF16 R28, R108.reuse, R124, R28 ;  /* 0x0000007c6c1c723c */ /* 0x040fea000004181c */
[----:B------:R-:W-:Y:S01]  /*c690*/  FADD.FTZ R168, R168, R223 ;  /* 0x000000dfa8a87221 */ /* 0x000fe20000010000 */
[C---:B------:R-:W-:Y:S05]  /*c6a0*/  HMMA.16816.F32.BF16 R32, R108.reuse, R126, R32 ;  /* 0x0000007e6c20723c */ /* 0x040fea0000041820 */
[----:B------:R-:W-:Y:S01]  /*c6b0*/  IMAD.WIDE.U32 R124, R121, -0x326172a9, RZ ;  /* 0xcd9e8d57797c7825 */ /* 0x000fe200078e00ff */
[C---:B--2---:R-:W-:Y:S01]  /*c6c0*/  HMMA.16816.F32.BF16 R36, R108.reuse, R100, R36 ;  /* 0x000000646c24723c */ /* 0x044fe20000041824 */
[----:B------:R-:W2:Y:S04]  /*c6d0*/  LDSM.16.MT88.4 R120, [R192+0x10800] ;  /* 0x01080000c078783b */ /* 0x000ea80000004200 */
[----:B------:R-:W-:Y:S01]  /*c6e0*/  LOP3.LUT R124, R141, UR18, R124, 0x96, !PT ;  /* 0x000000128d7c7c12 */ /* 0x000fe2000f8e967c */
[C---:B------:R-:W-:Y:S05]  /*c6f0*/  HMMA.16816.F32.BF16 R40, R108.reuse, R102, R40 ;  /* 0x000000666c28723c */ /* 0x040fea0000041828 */
[----:B------:R-:W-:Y:S01]  /*c700*/  LOP3.LUT R100, R125, UR20, R218, 0x96, !PT ;  /* 0x000000147d647c12 */ /* 0x000fe2000f8e96da */
[C---:B-1----:R-:W-:Y:S05]  /*c710*/  HMMA.16816.F32.BF16 R44, R108.reuse, R104, R44 ;  /* 0x000000686c2c723c */ /* 0x042fea000004182c */
[----:B------:R-:W-:Y:S01]  /*c720*/  IMAD.WIDE.U32 R124, R124, -0x2daee0ad, RZ ;  /* 0xd2511f537c7c7825 */ /* 0x000fe200078e00ff */
[C---:B------:R-:W-:Y:S01]  /*c730*/  HMMA.16816.F32.BF16 R48, R108.reuse, R106, R48 ;  /* 0x0000006a6c30723c */ /* 0x040fe20000041830 */
[----:B------:R-:W-:Y:S04]  /*c740*/  LDSM.16.MT88.4 R104, [R189+0x10800] ;  /* 0x01080000bd68783b */ /* 0x000fe80000004200 */
[----:B------:R-:W-:Y:S01]  /*c750*/  IMAD.WIDE.U32 R156, R100, -0x2daee0ad, RZ ;  /* 0xd2511f53649c7825 */ /* 0x000fe200078e00ff */
[C---:B-----5:R-:W-:Y:S05]  /*c760*/  HMMA.16816.F32.BF16 R52, R108.reuse, R112, R52 ;  /* 0x000000706c34723c */ /* 0x060fea0000041834 */
[----:B------:R-:W-:Y:S01]  /*c770*/  LOP3.LUT R100, R157, UR17, R212, 0x96, !PT ;  /* 0x000000119d647c12 */ /* 0x000fe2000f8e96d4 */
[C---:B------:R-:W-:Y:S05]  /*c780*/  HMMA.16816.F32.BF16 R56, R108.reuse, R114, R56 ;  /* 0x000000726c38723c */ /* 0x040fea0000041838 */
[----:B------:R-:W-:Y:S01]  /*c790*/  LOP3.LUT R156, R125, UR15, R156, 0x96, !PT ;  /* 0x0000000f7d9c7c12 */ /* 0x000fe2000f8e969c */
[C---:B----4-:R-:W-:Y:S05]  /*c7a0*/  HMMA.16816.F32.BF16 R60, R108.reuse, R116, R60 ;  /* 0x000000746c3c723c */ /* 0x050fea000004183c */
[----:B------:R-:W-:Y:S01]  /*c7b0*/  IMAD.WIDE.U32 R158, R100, -0x326172a9, RZ ;  /* 0xcd9e8d57649e7825 */ /* 0x000fe200078e00ff */
[C---:B------:R-:W-:Y:S01]  /*c7c0*/  HMMA.16816.F32.BF16 R64, R108.reuse, R118, R64 ;  /* 0x000000766c40723c */ /* 0x040fe20000041840 */
[----:B------:R-:W1:Y:S04]  /*c7d0*/  LDSM.16.MT88.4 R100, [R190+0x10800] ;  /* 0x01080000be64783b */ /* 0x000e680000004200 */
[----:B------:R-:W-:Y:S01]  /*c7e0*/  IMAD.WIDE.U32 R156, R156, -0x326172a9, RZ ;  /* 0xcd9e8d579c9c7825 */ /* 0x000fe200078e00ff */
[C---:B--2---:R-:W-:Y:S03]  /*c7f0*/  HMMA.16816.F32.BF16 R68, R108.reuse, R120, R68 ;  /* 0x000000786c44723c */ /* 0x044fe60000041844 */
[----:B------:R-:W-:Y:S02]  /*c800*/  LDSM.16.MT88.4 R116, [R192+0xd000] ;  /* 0x00d00000c074783b */ /* 0x000fe40000004200 */
[----:B------:R-:W-:Y:S01]  /*c810*/  LOP3.LUT R140, R159, UR16, R140, 0x96, !PT ;  /* 0x000000109f8c7c12 */ /* 0x000fe2000f8e968c */
[C---:B------:R-:W-:Y:S05]  /*c820*/  HMMA.16816.F32.BF16 R72, R108.reuse, R122, R72 ;  /* 0x0000007a6c48723c */ /* 0x040fea0000041848 */
[----:B------:R-:W-:Y:S01]  /*c830*/  LOP3.LUT R158, R157, UR14, R158, 0x96, !PT ;  /* 0x0000000e9d9e7c12 */ /* 0x000fe2000f8e969e */
[----:B------:R-:W-:Y:S01]  /*c840*/  IMAD.WIDE.U32 R140, R140, -0x2daee0ad, RZ ;  /* 0xd2511f538c8c7825 */ /* 0x000fe200078e00ff */
[----:B------:R-:W-:Y:S04]  /*c850*/  LDSM.16.MT88.4 R120, [R190+0xd000] ;  /* 0x00d00000be78783b */ /* 0x000fe80000004200 */
[----:B------:R-:W-:Y:S01]  /*c860*/  IMAD.WIDE.U32 R158, R158, -0x2daee0ad, RZ ;  /* 0xd2511f539e9e7825 */ /* 0x000fe200078e00ff */
[----:B------:R-:W-:Y:S03]  /*c870*/  LOP3.LUT R160, R141, UR13, R124, 0x96, !PT ;  /* 0x0000000d8da07c12 */ /* 0x000fe6000f8e967c */
[----:B------:R-:W-:Y:S01]  /*c880*/  FADD.FTZ R0, R170, R225 ;  /* 0x000000e1aa007221 */ /* 0x000fe20000010000 */
[----:B------:R-:W-:Y:S01]  /*c890*/  LDSM.16.MT88.4 R124, [R189+0xd000] ;  /* 0x00d00000bd7c783b */ /* 0x000fe20000004200 */
[----:B------:R-:W-:Y:S01]  /*c8a0*/  LOP3.LUT R148, R159, UR12, R140, 0x96, !PT ;  /* 0x0000000c9f947c12 */ /* 0x000fe2000f8e968c */
[----:B------:R-:W-:Y:S04]  /*c8b0*/  IMAD.WIDE.U32 R160, R160, -0x326172a9, RZ ;  /* 0xcd9e8d57a0a07825 */ /* 0x000fe800078e00ff */
[----:B------:R-:W-:Y:S01]  /*c8c0*/  FADD.FTZ R168, R173, R168 ;  /* 0x000000a8ada87221 */ /* 0x000fe20000010000 */
[----:B------:R-:W-:Y:S01]  /*c8d0*/  FADD.FTZ R0, R175, R0 ;  /* 0x00000000af007221 */ /* 0x000fe20000010000 */
[----:B------:R-:W-:Y:S01]  /*c8e0*/  IMAD.WIDE.U32 R148, R148, -0x326172a9, RZ ;  /* 0xcd9e8d5794947825 */ /* 0x000fe200078e00ff */
[----:B------:R-:W-:Y:S01]  /*c8f0*/  LOP3.LUT R156, R161, UR26, R156, 0x96, !PT ;  /* 0x0000001aa19c7c12 */ /* 0x000fe2000f8e969c */
[----:B------:R-:W-:Y:S01]  /*c900*/  LDSM.16.MT88.4 R140, [R190+0xf000] ;  /* 0x00f00000be8c783b */ /* 0x000fe20000004200 */
[----:B------:R-:W-:Y:S03]  /*c910*/  LOP3.LUT R115, R148, 0xffff, RZ, 0xc0, !PT ;  /* 0x0000ffff94737812 */ /* 0x000fe600078ec0ff */
[----:B------:R-:W-:Y:S01]  /*c920*/  IMAD.WIDE.U32 R156, R156, -0x2daee0ad, RZ ;  /* 0xd2511f539c9c7825 */ /* 0x000fe200078e00ff */
[--C-:B------:R-:W-:Y:S01]  /*c930*/  SHF.R.U32.HI R136, RZ, 0x10, R148.reuse ;  /* 0x00000010ff887819 */ /* 0x100fe20000011694 */
[C---:B-1----:R-:W-:Y:S03]  /*c940*/  HMMA.16816.F32.BF16 R76, R108.reuse, R100, R76 ;  /* 0x000000646c4c723c */ /* 0x042fe6000004184c */
[----:B------:R-:W-:Y:S02]  /*c950*/  SHF.R.U32.HI R113, RZ, 0x18, R148 ;  /* 0x00000018ff717819 */ /* 0x000fe40000011694 */
[----:B------:R-:W-:Y:S01]  /*c960*/  SHF.R.U32.HI R115, RZ, 0x8, R115 ;  /* 0x00000008ff737819 */ /* 0x000fe20000011673 */
[C---:B------:R-:W-:Y:S05]  /*c970*/  HMMA.16816.F32.BF16 R80, R108.reuse, R102, R80 ;  /* 0x000000666c50723c */ /* 0x040fea0000041850 */
[----:B------:R-:W-:Y:S01]  /*c980*/  LOP3.LUT R138, R148, 0xff, RZ, 0xc0, !PT ;  /* 0x000000ff948a7812 */ /* 0x000fe200078ec0ff */
[C---:B------:R-:W-:Y:S05]  /*c990*/  HMMA.16816.F32.BF16 R84, R108.reuse, R104, R84 ;  /* 0x000000686c54723c */ /* 0x040fea0000041854 */
[----:B------:R-:W-:Y:S01]  /*c9a0*/  LOP3.LUT R136, R136, 0xff, RZ, 0xc0, !PT ;  /* 0x000000ff88887812 */ /* 0x000fe200078ec0ff */
[C---:B------:R-:W-:Y:S05]  /*c9b0*/  HMMA.16816.F32.BF16 R88, R108.reuse, R106, R88 ;  /* 0x0000006a6c58723c */ /* 0x040fea0000041858 */
[----:B------:R-:W-:Y:S02]  /*c9c0*/  PRMT R138, R138, 0x5410, R115 ;  /* 0x000054108a8a7816 */ /* 0x000fe40000000073 */
[----:B------:R-:W-:Y:S02]  /*c9d0*/  PRMT R136, R136, 0x5410, R113 ;  /* 0x0000541088887816 */ /* 0x000fe40000000071 */
[----:B------:R-:W1:Y:S02]  /*c9e0*/  LDSM.16.MT88.4 R112, [R188+0x10800] ;  /* 0x01080000bc70783b */ /* 0x000e640000004200 */
[----:B------:R-:W-:Y:S02]  /*c9f0*/  LOP3.LUT R148, R149, UR21, R160, 0x96, !PT ;  /* 0x0000001595947c12 */ /* 0x000fe4000f8e96a0 */
[--C-:B------:R-:W-:Y:S02]  /*ca00*/  HSET2.LE.AND R102, R138, R211.reuse, PT ;  /* 0x000000d38a667233 */ /* 0x100fe40003803000 */
[--C-:B------:R-:W-:Y:S02]  /*ca10*/  SHF.R.U32.HI R101, RZ, 0x10, R148.reuse ;  /* 0x00000010ff657819 */ /* 0x100fe40000011694 */
[C---:B------:R-:W-:Y:S01]  /*ca20*/  LOP3.LUT R137, R148.reuse, 0xffff, RZ, 0xc0, !PT ;  /* 0x0000ffff94897812 */ /* 0x040fe200078ec0ff */
[----:B------:R-:W-:Y:S01]  /*ca30*/  LDSM.16.MT88.4 R160, [R192+0x11800] ;  /* 0x01180000c0a0783b */ /* 0x000fe20000004200 */
[----:B------:R-:W-:Y:S02]  /*ca40*/  LOP3.LUT R150, R148, 0xff, RZ, 0xc0, !PT ;  /* 0x000000ff94967812 */ /* 0x000fe400078ec0ff */
[----:B------:R-:W-:Y:S02]  /*ca50*/  SHF.R.U32.HI R148, RZ, 0x18, R148 ;  /* 0x00000018ff947819 */ /* 0x000fe40000011694 */
[----:B------:R-:W-:Y:S02]  /*ca60*/  LOP3.LUT R101, R101, 0xff, RZ, 0xc0, !PT ;  /* 0x000000ff65657812 */ /* 0x000fe400078ec0ff */
[----:B------:R-:W-:Y:S02]  /*ca70*/  SHF.R.U32.HI R137, RZ, 0x8, R137 ;  /* 0x00000008ff897819 */ /* 0x000fe40000011689 */
[----:B------:R-:W-:Y:S02]  /*ca80*/  PRMT R148, R101, 0x5410, R148 ;  /* 0x0000541065947816 */ /* 0x000fe40000000094 */
[--C-:B------:R-:W-:Y:S02]  /*ca90*/  HSET2.LE.AND R103, R136, R211.reuse, PT ;  /* 0x000000d388677233 */ /* 0x100fe40003803000 */
[----:B------:R-:W-:Y:S02]  /*caa0*/  PRMT R150, R150, 0x5410, R137 ;  /* 0x0000541096967816 */ /* 0x000fe40000000089 */
[----:B------:R-:W-:Y:S01]  /*cab0*/  F2FP.BF16.F32.PACK_AB R101, R242, R227 ;  /* 0x000000e3f265723e */ /* 0x000fe200000010ff */
[----:B------:R-:W2:Y:S01]  /*cac0*/  LDSM.16.MT88.4 R136, [R192+0xf000] ;  /* 0x00f00000c088783b */ /* 0x000ea20000004200 */
[----:B------:R-:W-:Y:S02]  /*cad0*/  F2FP.BF16.F32.PACK_AB R100, R238, R229 ;  /* 0x000000e5ee64723e */ /* 0x000fe400000010ff */
[----:B------:R-:W-:Y:S02]  /*cae0*/  LOP3.LUT R102, R102, R101, RZ, 0xc0, !PT ;  /* 0x0000006566667212 */ /* 0x000fe400078ec0ff */
[----:B------:R-:W-:Y:S02]  /*caf0*/  LOP3.LUT R103, R103, R100, RZ, 0xc0, !PT ;  /* 0x0000006467677212 */ /* 0x000fe400078ec0ff */
[--C-:B------:R-:W-:Y:S02]  /*cb00*/  HSET2.LE.AND R100, R150, R211.reuse, PT ;  /* 0x000000d396647233 */ /* 0x100fe40003803000 */
[--C-:B------:R-:W-:Y:S02]  /*cb10*/  HSET2.LE.AND R101, R148, R211.reuse, PT ;  /* 0x000000d394657233 */ /* 0x100fe40003803000 */
[----:B------:R-:W4:Y:S01]  /*cb20*/  LDSM.16.MT88.4 R148, [R188+0xf000] ;  /* 0x00f00000bc94783b */ /* 0x000f220000004200 */
[----:B------:R-:W-:Y:S01]  /*cb30*/  F2FP.BF16.F32.PACK_AB R105, R234, R231 ;  /* 0x000000e7ea69723e */ /* 0x000fe200000010ff */
[----:B------:R-:W-:Y:S01]  /*cb40*/  FADD.FTZ R231, R231, R168 ;  /* 0x000000a8e7e77221 */ /* 0x000fe20000010000 */
[----:B------:R-:W-:Y:S01]  /*cb50*/  F2FP.BF16.F32.PACK_AB R104, R230, R233 ;  /* 0x000000e9e668723e */ /* 0x000fe200000010ff */
[C---:B-1----:R-:W-:Y:S03]  /*cb60*/  HMMA.16816.F32.BF16 R92, R108.reuse, R112, R92 ;  /* 0x000000706c5c723c */ /* 0x042fe6000004185c */
[----:B------:R-:W-:Y:S01]  /*cb70*/  LOP3.LUT R100, R100, R105, RZ, 0xc0, !PT ;  /* 0x0000006964647212 */ /* 0x000fe200078ec0ff */
[----:B------:R-:W-:Y:S01]  /*cb80*/  FADD.FTZ R233, R233, R0 ;  /* 0x00000000e9e97221 */ /* 0x000fe20000010000 */
[----:B------:R-:W-:Y:S01]  /*cb90*/  LOP3.LUT R101, R101, R104, RZ, 0xc0, !PT ;  /* 0x0000006865657212 */ /* 0x000fe200078ec0ff */
[----:B------:R-:W-:Y:S01]  /*cba0*/  HMMA.16816.F32.BF16 R96, R108, R114, R96 ;  /* 0x000000726c60723c */ /* 0x000fe20000041860 */
[----:B------:R-:W1:Y:S04]  /*cbb0*/  LDSM.16.MT88.4 R104, [R192+0x11000] ;  /* 0x01100000c068783b */ /* 0x000e680000004200 */
[----:B------:R-:W-:Y:S01]  /*cbc0*/  LOP3.LUT R158, R157, UR27, R158, 0x96, !PT ;  /* 0x0000001b9d9e7c12 */ /* 0x000fe2000f8e969e */
[C---:B------:R-:W-:Y:S03]  /*cbd0*/  HMMA.16816.F32.BF16 R4, R100.reuse, R116, R4 ;  /* 0x000000746404723c */ /* 0x040fe60000041804 */
[----:B------:R-:W5:Y:S02]  /*cbe0*/  LDSM.16.MT88.4 R108, [R190+0x11000] ;  /* 0x01100000be6c783b */ /* 0x000f640000004200 */
[----:B------:R-:W-:Y:S01]  /*cbf0*/  MOV R0, R132 ;  /* 0x0000008400007202 */ /* 0x000fe20000000f00 */
[C---:B------:R-:W-:Y:S05]  /*cc00*/  HMMA.16816.F32.BF16 R8, R100.reuse, R118, R8 ;  /* 0x000000766408723c */ /* 0x040fea0000041808 */
[----:B------:R-:W3:Y:S01]  /*cc10*/  LDSM.16.MT88.4 R112, [R189+0x11000] ;  /* 0x01100000bd70783b */ /* 0x000ee20000004200 */
[C---:B------:R-:W-:Y:S05]  /*cc20*/  HMMA.16816.F32.BF16 R12, R100.reuse, R120, R12 ;  /* 0x00000078640c723c */ /* 0x040fea000004180c */
[----:B------:R-:W-:Y:S01]  /*cc30*/  FADD.FTZ R234, R234, R231 ;  /* 0x000000e7eaea7221 */ /* 0x000fe20000010000 */
[C---:B------:R-:W-:Y:S01]  /*cc40*/  HMMA.16816.F32.BF16 R16, R100.reuse, R122, R16 ;  /* 0x0000007a6410723c */ /* 0x040fe20000041810 */
[----:B------:R-:W-:Y:S04]  /*cc50*/  LDSM.16.MT88.4 R116, [R190+0xd800] ;  /* 0x00d80000be74783b */ /* 0x000fe80000004200 */
[----:B------:R-:W-:Y:S01]  /*cc60*/  SHF.R.U32.HI R121, RZ, 0x10, R156 ;  /* 0x00000010ff797819 */ /* 0x000fe2000001169c */
[C---:B------:R-:W-:Y:S05]  /*cc70*/  HMMA.16816.F32.BF16 R20, R100.reuse, R124, R20 ;  /* 0x0000007c6414723c */ /* 0x040fea0000041814 */
[----:B------:R-:W-:Y:S01]  /*cc80*/  LOP3.LUT R121, R121, 0xff, RZ, 0xc0, !PT ;  /* 0x000000ff79797812 */ /* 0x000fe200078ec0ff */
[C---:B------:R-:W-:Y:S01]  /*cc90*/  HMMA.16816.F32.BF16 R24, R100.reuse, R126, R24 ;  /* 0x0000007e6418723c */ /* 0x040fe20000041818 */
[----:B------:R-:W-:Y:S04]  /*cca0*/  LDSM.16.MT88.4 R124, [R192+0xd800] ;  /* 0x00d80000c07c783b */ /* 0x000fe80000004200 */
[----:B------:R-:W-:Y:S01]  /*ccb0*/  FADD.FTZ R230, R230, R233 ;  /* 0x000000e9e6e67221 */ /* 0x000fe20000010000 */
[C---:B------:R-:W-:Y:S05]  /*ccc0*/  HMMA.16816.F32.BF16 R28, R100.reuse, R128, R28 ;  /* 0x00000080641c723c */ /* 0x040fea000004181c */
[----:B------:R-:W-:Y:S01]  /*ccd0*/  FADD.FTZ R227, R227, R234 ;  /* 0x000000eae3e37221 */ /* 0x000fe20000010000 */
[C---:B------:R-:W-:Y:S05]  /*cce0*/  HMMA.16816.F32.BF16 R32, R100.reuse, R130, R32 ;  /* 0x000000826420723c */ /* 0x040fea0000041820 */
[----:B------:R-:W-:Y:S01]  /*ccf0*/  FADD.FTZ R229, R229, R230 ;  /* 0x000000e6e5e57221 */ /* 0x000fe20000010000 */
[C---:B--2---:R-:W-:Y:S05]  /*cd00*/  HMMA.16816.F32.BF16 R36, R100.reuse, R136, R36 ;  /* 0x000000886424723c */ /* 0x044fea0000041824 */
[----:B------:R-:W-:Y:S01]  /*cd10*/  FADD.FTZ R227, R242, R227 ;  /* 0x000000e3f2e37221 */ /* 0x000fe20000010000 */
[C---:B------:R-:W-:Y:S05]  /*cd20*/  HMMA.16816.F32.BF16 R40, R100.reuse, R138, R40 ;  /* 0x0000008a6428723c */ /* 0x040fea0000041828 */
[----:B------:R-:W-:Y:S01]  /*cd30*/  LOP3.LUT R136, R158, 0xff, RZ, 0xc0, !PT ;  /* 0x000000ff9e887812 */ /* 0x000fe200078ec0ff */
[C---:B------:R-:W-:Y:S05]  /*cd40*/  HMMA.16816.F32.BF16 R44, R100.reuse, R140, R44 ;  /* 0x0000008c642c723c */ /* 0x040fea000004182c */
[----:B------:R-:W-:Y:S01]  /*cd50*/  LOP3.LUT R138, R156, 0xff, RZ, 0xc0, !PT ;  /* 0x000000ff9c8a7812 */ /* 0x000fe200078ec0ff */
[C---:B------:R-:W-:Y:S01]  /*cd60*/  HMMA.16816.F32.BF16 R48, R100.reuse, R142, R48 ;  /* 0x0000008e6430723c */ /* 0x040fe20000041830 */
[----:B------:R-:W-:Y:S04]  /*cd70*/  LDSM.16.MT88.4 R140, [R188+0xd800] ;  /* 0x00d80000bc8c783b */ /* 0x000fe80000004200 */
[----:B------:R-:W-:Y:S01]  /*cd80*/  FADD.FTZ R229, R238, R229 ;  /* 0x000000e5eee57221 */ /* 0x000fe20000010000 */
[C---:B------:R-:W-:Y:S06]  /*cd90*/  HMMA.16816.F32.BF16 R52, R100.reuse, R144, R52 ;  /* 0x000000906434723c */ /* 0x040fec0000041834 */
[C---:B------:R-:W-:Y:S01]  /*cda0*/  HMMA.16816.F32.BF16 R56, R100.reuse, R146, R56 ;  /* 0x000000926438723c */ /* 0x040fe20000041838 */
[----:B------:R-:W-:Y:S05]  /*cdb0*/  LDSM.16.MT88.4 R144, [R192+0xf800] ;  /* 0x00f80000c090783b */ /* 0x000fea0000004200 */
[C---:B----4-:R-:W-:Y:S06]  /*cdc0*/  HMMA.16816.F32.BF16 R60, R100.reuse, R148, R60 ;  /* 0x00000094643c723c */ /* 0x050fec000004183c */
[C---:B------:R-:W-:Y:S01]  /*cdd0*/  HMMA.16816.F32.BF16 R64, R100.reuse, R150, R64 ;  /* 0x000000966440723c */ /* 0x040fe20000041840 */
[----:B------:R-:W-:Y:S05]  /*cde0*/  LDSM.16.MT88.4 R148, [R190+0xf800] ;  /* 0x00f80000be94783b */ /* 0x000fea0000004200 */
[C---:B-1----:R-:W-:Y:S06]  /*cdf0*/  HMMA.16816.F32.BF16 R68, R100.reuse, R104, R68 ;  /* 0x000000686444723c */ /* 0x042fec0000041844 */
[C---:B------:R-:W-:Y:S01]  /*ce00*/  HMMA.16816.F32.BF16 R72, R100.reuse, R106, R72 ;  /* 0x0000006a6448723c */ /* 0x040fe20000041848 */
[----:B------:R-:W1:Y:S05]  /*ce10*/  LDSM.16.MT88.4 R104, [R188+0x11000] ;  /* 0x01100000bc68783b */ /* 0x000e6a0000004200 */
[C---:B-----5:R-:W-:Y:S06]  /*ce20*/  HMMA.16816.F32.BF16 R76, R100.reuse, R108, R76 ;  /* 0x0000006c644c723c */ /* 0x060fec000004184c */
[C---:B------:R-:W-:Y:S05]  /*ce30*/  HMMA.16816.F32.BF16 R80, R100.reuse, R110, R80 ;  /* 0x0000006e6450723c */ /* 0x040fea0000041850 */
[----:B------:R-:W-:Y:S01]  /*ce40*/  LOP3.LUT R109, R156, 0xffff, RZ, 0xc0, !PT ;  /* 0x0000ffff9c6d7812 */ /* 0x000fe200078ec0ff */
[C---:B---3--:R-:W-:Y:S05]  /*ce50*/  HMMA.16816.F32.BF16 R84, R100.reuse, R112, R84 ;  /* 0x000000706454723c */ /* 0x048fea0000041854 */
[----:B------:R-:W-:Y:S01]  /*ce60*/  SHF.R.U32.HI R109, RZ, 0x8, R109 ;  /* 0x00000008ff6d7819 */ /* 0x000fe2000001166d */
[C---:B------:R-:W-:Y:S05]  /*ce70*/  HMMA.16816.F32.BF16 R88, R100.reuse, R114, R88 ;  /* 0x000000726458723c */ /* 0x040fea0000041858 */
[----:B------:R-:W-:Y:S02]  /*ce80*/  SHF.R.U32.HI R113, RZ, 0x10, R158 ;  /* 0x00000010ff717819 */ /* 0x000fe4000001169e */
[----:B------:R-:W-:Y:S04]  /*ce90*/  LOP3.LUT R115, R158, 0xffff, RZ, 0xc0, !PT ;  /* 0x0000ffff9e737812 */ /* 0x000fe800078ec0ff */
[----:B------:R-:W-:Y:S02]  /*cea0*/  SHF.R.U32.HI R112, RZ, 0x18, R156 ;  /* 0x00000018ff707819 */ /* 0x000fe4000001169c */
[----:B------:R-:W-:Y:S02]  /*ceb0*/  SHF.R.U32.HI R158, RZ, 0x18, R158 ;  /* 0x00000018ff9e7819 */ /* 0x000fe4000001169e */
[----:B------:R-:W-:Y:S01]  /*cec0*/  LOP3.LUT R113, R113, 0xff, RZ, 0xc0, !PT ;  /* 0x000000ff71717812 */ /* 0x000fe200078ec0ff */
[C---:B-1----:R-:W-:Y:S03]  /*ced0*/  HMMA.16816.F32.BF16 R92, R100.reuse, R104, R92 ;  /* 0x00000068645c723c */ /* 0x042fe6000004185c */
[----:B------:R-:W-:Y:S02]  /*cee0*/  SHF.R.U32.HI R115, RZ, 0x8, R115 ;  /* 0x00000008ff737819 */ /* 0x000fe40000011673 */
[----:B------:R-:W-:Y:S01]  /*cef0*/  PRMT R138, R138, 0x5410, R109 ;  /* 0x000054108a8a7816 */ /* 0x000fe2000000006d */
[----:B------:R-:W-:Y:S01]  /*cf00*/  HMMA.16816.F32.BF16 R96, R100, R106, R96 ;  /* 0x0000006a6460723c */ /* 0x000fe20000041860 */
[----:B------:R-:W1:Y:S04]  /*cf10*/  LDSM.16.MT88.4 R108, [R189+0xd800] ;  /* 0x00d80000bd6c783b */ /* 0x000e680000004200 */
[----:B------:R-:W-:Y:S02]  /*cf20*/  PRMT R114, R121, 0x5410, R112 ;  /* 0x0000541079727816 */ /* 0x000fe40000000070 */
[----:B------:R-:W-:Y:S02]  /*cf30*/  PRMT R112, R113, 0x5410, R158 ;  /* 0x0000541071707816 */ /* 0x000fe4000000009e */
[----:B------:R-:W2:Y:S02]  /*cf40*/  LDSM.16.MT88.4 R156, [R188+0xf800] ;  /* 0x00f80000bc9c783b */ /* 0x000ea40000004200 */
[----:B------:R-:W-:Y:S02]  /*cf50*/  PRMT R136, R136, 0x5410, R115 ;  /* 0x0000541088887816 */ /* 0x000fe40000000073 */
[--C-:B------:R-:W-:Y:S02]  /*cf60*/  HSET2.LE.AND R138, R138, R211.reuse, PT ;  /* 0x000000d38a8a7233 */ /* 0x100fe40003803000 */
[--C-:B------:R-:W-:Y:S02]  /*cf70*/  HSET2.LE.AND R139, R114, R211.reuse, PT ;  /* 0x000000d3728b7233 */ /* 0x100fe40003803000 */
        /* <DEDUP_REMOVED lines=48> */
.L_x_1127:
        /* <DEDUP_REMOVED lines=188> */
[----:B------:R-:W-:Y:S01]  /*de40*/  F2FP.BF16.F32.PACK_AB R66, R67, R66 ;  /* 0x000000424342723e */ /* 0x000fe200000010ff */
[C---:B------:R-:W-:Y:S01]  /*de50*/  FMUL.FTZ R76, R9.reuse, R76 ;  /* 0x0000004c094c7220 */ /* 0x040fe20000410000 */
[----:B------:R-:W-:Y:S01]  /*de60*/  PLOP3.LUT P1, PT, PT, PT, UP0, 0x80, 0x0 ;  /* 0x000000000000781c */ /* 0x000fe20003f2f008 */
        /* <DEDUP_REMOVED lines=42> */
[----:B------:R1:W-:Y:S04]  /*e110*/  STS [R25+0x2000], R64 ;  /* 0x0020004019007388 */ /* 0x0003e80000000800 */
        /* <DEDUP_REMOVED lines=9> */
.L_x_1131:
[----:B------:R-:W-:Y:S01]  /*e1b0*/  ULDC.U8 UR7, c[0x0][0x3d9] ;  /* 0x0000f64000077ab9 */ /* 0x000fe20000000000 */
[----:B------:R-:W-:Y:S01]  /*e1c0*/  STS [R11+0x4000], R68 ;  /* 0x004000440b007388 */ /* 0x000fe20000000800 */
[----:B------:R-:W-:Y:S01]  /*e1d0*/  ISETP.NE.AND P4, PT, RZ, UR7, PT ;  /* 0x00000007ff007c0c */ /* 0x000fe2000bf85270 */
[----:B------:R-:W-:Y:S01]  /*e1e0*/  ULDC.U8 UR9, c[0x0][0x3d8] ;  /* 0x0000f60000097ab9 */ /* 0x000fe20000000000 */
[----:B------:R-:W-:Y:S01]  /*e1f0*/  LOP3.LUT R0, R0, 0xffffffe0, RZ, 0xc0, !PT ;  /* 0xffffffe000007812 */ /* 0x000fe200078ec0ff */
[----:B------:R-:W-:Y:S01]  /*e200*/  STS [R11+0x4400], R70 ;  /* 0x004400460b007388 */ /* 0x000fe20000000800 */
[----:B------:R-:W-:Y:S01]  /*e210*/  ISETP.NE.AND P2, PT, RZ, UR9, PT ;  /* 0x00000009ff007c0c */ /* 0x000fe2000bf45270 */
[----:B------:R-:W3:Y:S02]  /*e220*/  S2UR UR6, SR_CTAID.X ;  /* 0x00000000000679c3 */ /* 0x000ee40000002500 */
[----:B------:R-:W-:Y:S01]  /*e230*/  STS [R13+0x4000], R72 ;  /* 0x004000480d007388 */ /* 0x000fe20000000800 */
[----:B------:R-:W-:Y:S01]  /*e240*/  ISETP.EQ.AND P2, PT, RZ, UR7, P2 ;  /* 0x00000007ff007c0c */ /* 0x000fe20009742270 */
[----:B------:R-:W-:-:S02]  /*e250*/  IMAD.IADD R5, R5, 0x1, -R0 ;  /* 0x0000000105057824 */ /* 0x000fc400078e0a00 */
[----:B------:R1:W-:Y:S02]  /*e260*/  STS [R13+0x4400], R74 ;  /* 0x0044004a0d007388 */ /* 0x0003e40000000800 */
[----:B------:R-:W4:Y:S02]  /*e270*/  @P4 LDC.64 R8, c[0x0][0x2c0] ;  /* 0x0000b000ff084b82 */ /* 0x000f240000000a00 */
[----:B------:R-:W-:Y:S04]  /*e280*/  STS [R15+0x4000], R76 ;  /* 0x0040004c0f007388 */ /* 0x000fe80000000800 */
[----:B------:R5:W-:Y:S02]  /*e290*/  STS [R15+0x4400], R78 ;  /* 0x0044004e0f007388 */ /* 0x000be40000000800 */
[----:B------:R-:W3:Y:S01]  /*e2a0*/  @P4 LDC R24, c[0x0][0x2c0] ;  /* 0x0000b000ff184b82 */ /* 0x000ee20000000800 */
[----:B------:R-:W-:Y:S01]  /*e2b0*/  @!P2 PLOP3.LUT P1, PT, PT, PT, PT, 0x8, 0x0 ;  /* 0x000000000000a81c */ /* 0x000fe20003f2e170 */
[----:B------:R3:W-:Y:S01]  /*e2c0*/  STS [R17+0x4000], R80 ;  /* 0x0040005011007388 */ /* 0x0007e20000000800 */
[----:B------:R-:W-:-:S03]  /*e2d0*/  @!P2 CS2R R32, SRZ ;  /* 0x000000000020a805 */ /* 0x000fc6000001ff00 */
[----:B------:R3:W-:Y:S04]  /*e2e0*/  STS [R17+0x4400], R82 ;  /* 0x0044005211007388 */ /* 0x0007e80000000800 */
[----:B------:R3:W-:Y:S04]  /*e2f0*/  STS [R19+0x4000], R84 ;  /* 0x0040005413007388 */ /* 0x0007e80000000800 */
[----:B------:R3:W-:Y:S01]  /*e300*/  STS [R19+0x4400], R86 ;  /* 0x0044005613007388 */ /* 0x0007e20000000800 */
[----:B-12---:R-:W-:Y:S01]  /*e310*/  SHF.R.S32.HI R13, RZ, 0x1f, R6 ;  /* 0x0000001fff0d7819 */ /* 0x006fe20000011406 */
[----:B----4-:R-:W-:-:S02]  /*e320*/  @P4 IMAD R9, R9, R8, RZ ;  /* 0x0000000809094224 */ /* 0x010fc400078e02ff */
[----:B------:R1:W-:Y:S01]  /*e330*/  STS [R21+0x4000], R88 ;  /* 0x0040005815007388 */ /* 0x0003e20000000800 */
[CC--:B------:R-:W-:Y:S01]  /*e340*/  LEA.HI R26, R13.reuse, R6.reuse, RZ, 0x3 ;  /* 0x000000060d1a7211 */ /* 0x0c0fe200078f18ff */
[----:B------:R-:W-:Y:S02]  /*e350*/  @P4 IMAD.MOV.U32 R8, RZ, RZ, 0x1 ;  /* 0x00000001ff084424 */ /* 0x000fe400078e00ff */
[----:B------:R1:W-:Y:S01]  /*e360*/  STS [R21+0x4400], R90 ;  /* 0x0044005a15007388 */ /* 0x0003e20000000800 */
[----:B-----5:R-:W-:Y:S02]  /*e370*/  LEA.HI R15, R13, R6, RZ, 0x5 ;  /* 0x000000060d0f7211 */ /* 0x020fe400078f28ff */
[----:B------:R-:W-:Y:S01]  /*e380*/  LOP3.LUT R13, R26, 0xfffffff8, RZ, 0xc0, !PT ;  /* 0xfffffff81a0d7812 */ /* 0x000fe200078ec0ff */
[----:B------:R1:W-:Y:S01]  /*e390*/  STS [R23+0x4000], R92 ;  /* 0x0040005c17007388 */ /* 0x0003e20000000800 */
[----:B------:R-:W-:-:S03]  /*e3a0*/  LOP3.LUT R15, R15, 0xffffffe0, RZ, 0xc0, !PT ;  /* 0xffffffe00f0f7812 */ /* 0x000fc600078ec0ff */
[----:B------:R1:W-:Y:S02]  /*e3b0*/  STS [R23+0x4400], R94 ;  /* 0x0044005e17007388 */ /* 0x0003e40000000800 */
[C---:B------:R-:W-:Y:S01]  /*e3c0*/  IMAD.IADD R0, R6.reuse, 0x1, -R15 ;  /* 0x0000000106007824 */ /* 0x040fe200078e0a0f */
[----:B------:R-:W2:Y:S01]  /*e3d0*/  S2R R11, SR_CTAID.Y ;  /* 0x00000000000b7919 */ /* 0x000ea20000002600 */
[----:B------:R-:W-:Y:S01]  /*e3e0*/  IMAD.IADD R6, R6, 0x1, -R13 ;  /* 0x0000000106067824 */ /* 0x000fe200078e0a0d */
[----:B------:R-:W4:Y:S01]  /*e3f0*/  S2R R10, SR_CTAID.Z ;  /* 0x00000000000a7919 */ /* 0x000f220000002700 */
[----:B------:R1:W-:Y:S04]  /*e400*/  STS [R25+0x4000], R96 ;  /* 0x0040006019007388 */ /* 0x0003e80000000800 */
[----:B------:R1:W-:Y:S01]  /*e410*/  STS [R25+0x4400], R98 ;  /* 0x0044006219007388 */ /* 0x0003e20000000800 */
[----:B---3--:R-:W-:Y:S05]  /*e420*/  @!P2 BRA `(.L_x_1132) ;  /* 0x00000000001ca947 */ /* 0x008fea0003800000 */
[----:B------:R-:W3:Y:S01]  /*e430*/  S2UR UR8, SR_CTAID.Y ;  /* 0x00000000000879c3 */ /* 0x000ee20000002600 */
[----:B------:R-:W-:Y:S01]  /*e440*/  ULDC UR7, c[0x0][0x2c4] ;  /* 0x0000b10000077ab9 */ /* 0x000fe20000000800 */
[----:B------:R-:W-:Y:S01]  /*e450*/  PLOP3.LUT P1, PT, PT, PT, PT, 0x80, 0x0 ;  /* 0x000000000000781c */ /* 0x000fe20003f2f070 */
[----:B---3--:R-:W-:-:S04]  /*e460*/  @!UP0 UIMAD UR23, UR8, UR7, URZ ;  /* 0x00000007081782a4 */ /* 0x008fc8000f8e023f */
[----:B------:R-:W-:Y:S02]  /*e470*/  USHF.R.S32.HI UR7, URZ, 0x1f, UR23 ;  /* 0x0000001f3f077899 */ /* 0x000fe40008011417 */
[----:B------:R-:W-:-:S04]  /*e480*/  IMAD.U32 R32, RZ, RZ, UR23 ;  /* 0x00000017ff207e24 */ /* 0x000fc8000f8e00ff */
[----:B------:R-:W-:Y:S02]  /*e490*/  MOV R33, UR7 ;  /* 0x0000000700217c02 */ /* 0x000fe40008000f00 */
.L_x_1132:
[----:B------:R-:W-:Y:S05]  /*e4a0*/  @P4 BRA `(.L_x_1133) ;  /* 0x0000000000184947 */ /* 0x000fea0003800000 */
[----:B------:R-:W3:Y:S01]  /*e4b0*/  LDC R9, c[0x0][0x2c4] ;  /* 0x0000b100ff097b82 */ /* 0x000ee20000000800 */
[----:B------:R-:W-:Y:S02]  /*e4c0*/  ISETP.NE.AND P2, PT, RZ, UR9, PT ;  /* 0x00000009ff007c0c */ /* 0x000fe4000bf45270 */
[----:B------:R-:W-:-:S05]  /*e4d0*/  MOV R24, 0x1 ;  /* 0x0000000100187802 */ /* 0x000fca0000000f00 */
[----:B------:R-:W5:Y:S08]  /*e4e0*/  LDC R8, c[0x0][0x270] ;  /* 0x00009c00ff087b82 */ /* 0x000f700000000800 */
[----:B---3--:R-:W5:Y:S02]  /*e4f0*/  @P2 LDC R9, c[0x0][0x2e4] ;  /* 0x0000b900ff092b82 */ /* 0x008f640000000800 */
[----:B-----5:R-:W-:-:S07]  /*e500*/  IMAD R8, R9, R8, RZ ;  /* 0x0000000809087224 */ /* 0x020fce00078e02ff */
.L_x_1133:
[----:B------:R-:W-:Y:S01]  /*e510*/  BAR.SYNC.DEFER_BLOCKING 0x0 ;  /* 0x0000000000007b1d */ /* 0x000fe20000010000 */
[----:B------:R-:W-:Y:S01]  /*e520*/  SHF.R.S32.HI R28, RZ, 0x1f, R7 ;  /* 0x0000001fff1c7819 */ /* 0x000fe20000011407 */
[----:B--2---:R-:W-:Y:S01]  /*e530*/  IMAD R8, R11, R8, RZ ;  /* 0x000000080b087224 */ /* 0x004fe200078e02ff */
[----:B------:R-:W-:Y:S01]  /*e540*/  LOP3.LUT P6, RZ, R5, 0x3, RZ, 0xc0, !PT ;  /* 0x0000000305ff7812 */ /* 0x000fe200078cc0ff */
[----:B------:R-:W-:Y:S01]  /*e550*/  IMAD R11, R24, UR6, RZ ;  /* 0x00000006180b7c24 */ /* 0x000fe2000f8e02ff */
[----:B------:R-:W-:-:S03]  /*e560*/  LEA.HI R28, R28, R7, RZ, 0x2 ;  /* 0x000000071c1c7211 */ /* 0x000fc600078f10ff */
[----:B-1----:R-:W1:Y:S01]  /*e570*/  @P3 LDC R25, c[0x0][0x2e8] ;  /* 0x0000ba00ff193b82 */ /* 0x002e620000000800 */
[----:B------:R-:W-:Y:S01]  /*e580*/  SHF.R.S32.HI R30, RZ, 0x3, R26 ;  /* 0x00000003ff1e7819 */ /* 0x000fe2000001141a */
[----:B------:R-:W2:Y:S01]  /*e590*/  @P3 MUFU.LG2 R4, R4 ;  /* 0x0000000400043308 */ /* 0x000ea20000000c00 */
[----:B------:R-:W-:Y:S01]  /*e5a0*/  SHF.R.S32.HI R5, RZ, 0x1f, R0 ;  /* 0x0000001fff057819 */ /* 0x000fe20000011400 */
[----:B------:R-:W-:Y:S01]  /*e5b0*/  IMAD.SHL.U32 R11, R11, 0x40, RZ ;  /* 0x000000400b0b7824 */ /* 0x000fe200078e00ff */
[----:B------:R-:W-:Y:S01]  /*e5c0*/  LOP3.LUT R28, R28, 0xffffffc, RZ, 0xc0, !PT ;  /* 0x0ffffffc1c1c7812 */ /* 0x000fe200078ec0ff */
[----:B------:R-:W-:Y:S01]  /*e5d0*/  BSSY B0, `(.L_x_1134) ;  /* 0x000002e000007945 */ /* 0x000fe20003800000 */
[----:B------:R-:W-:Y:S01]  /*e5e0*/  LEA.HI R5, R5, R0, RZ, 0x2 ;  /* 0x0000000005057211 */ /* 0x000fe200078f10ff */
[----:B------:R-:W3:Y:S01]  /*e5f0*/  @P0 LDC R26, c[0x0][0x2e8] ;  /* 0x0000ba00ff1a0b82 */ /* 0x000ee20000000800 */
[----:B------:R-:W-:Y:S01]  /*e600*/  SEL R8, R8, RZ, !P1 ;  /* 0x000000ff08087207 */ /* 0x000fe20004800000 */
[----:B------:R-:W5:Y:S01]  /*e610*/  @P0 MUFU.LG2 R2, R2 ;  /* 0x0000000200020308 */ /* 0x000f620000000c00 */
[----:B------:R-:W-:Y:S01]  /*e620*/  IMAD.IADD R28, R7, 0x1, -R28 ;  /* 0x00000001071c7824 */ /* 0x000fe200078e0a1c */
[----:B------:R-:W-:Y:S01]  /*e630*/  SHF.R.S32.HI R5, RZ, 0x2, R5 ;  /* 0x00000002ff057819 */ /* 0x000fe20000011405 */
[C---:B------:R-:W-:Y:S01]  /*e640*/  VIADD R7, R30.reuse, 0x10 ;  /* 0x000000101e077836 */ /* 0x040fe20000000000 */
[----:B------:R-:W-:Y:S01]  /*e650*/  SHF.R.S32.HI R29, RZ, 0x1f, R11 ;  /* 0x0000001fff1d7819 */ /* 0x000fe2000001140b */
[----:B------:R-:W-:-:S02]  /*e660*/  VIADD R0, R30, 0x20 ;  /* 0x000000201e007836 */ /* 0x000fc40000000000 */
[----:B------:R-:W-:Y:S01]  /*e670*/  IMAD.SHL.U32 R6, R6, 0x8, RZ ;  /* 0x0000000806067824 */ /* 0x000fe200078e00ff */
[----:B------:R1:W3:Y:S01]  /*e680*/  LDS.128 R20, [R199+0x1800] ;  /* 0x00180000c7147984 */ /* 0x0002e20000000c00 */
[----:B------:R-:W-:Y:S01]  /*e690*/  ISETP.GE.AND P2, PT, R7, UR5, PT ;  /* 0x0000000507007c0c */ /* 0x000fe2000bf46270 */
[----:B------:R-:W-:Y:S02]  /*e6a0*/  IMAD R7, R28, 0x10, R5 ;  /* 0x000000101c077824 */ /* 0x000fe400078e0205 */
[----:B--2---:R-:W-:Y:S01]  /*e6b0*/  @P3 FMUL.FTZ R27, R4, 0.69314718246459960938 ;  /* 0x3f317218041b3820 */ /* 0x004fe20000410000 */
[----:B------:R2:W2:Y:S01]  /*e6c0*/  LDS.128 R16, [R199+0x3800] ;  /* 0x00380000c7107984 */ /* 0x0004a20000000c00 */
[----:B----4-:R-:W-:Y:S01]  /*e6d0*/  IMAD R5, R10, R9, R8 ;  /* 0x000000090a057224 */ /* 0x010fe200078e0208 */
[----:B------:R-:W-:Y:S01]  /*e6e0*/  ISETP.GE.AND P1, PT, R0, UR5, PT ;  /* 0x0000000500007c0c */ /* 0x000fe2000bf26270 */
[----:B------:R-:W-:Y:S01]  /*e6f0*/  IMAD.MOV.U32 R0, RZ, RZ, 0x7f800000 ;  /* 0x7f800000ff007424 */ /* 0x000fe200078e00ff */
[----:B------:R4:W2:Y:S01]  /*e700*/  LDS.128 R12, [R199+0x5800] ;  /* 0x00580000c70c7984 */ /* 0x0008a20000000c00 */
[----:B-----5:R-:W-:Y:S01]  /*e710*/  @P0 FMUL.FTZ R2, R2, 0.69314718246459960938 ;  /* 0x3f31721802020820 */ /* 0x020fe20000410000 */
[--C-:B------:R-:W-:Y:S01]  /*e720*/  IADD3 R9, P5, P4, R11, R32, R5.reuse ;  /* 0x000000200b097210 */ /* 0x100fe20007cbe005 */
[----:B------:R-:W-:Y:S01]  /*e730*/  IMAD.MOV.U32 R8, RZ, RZ, 0x7f800000 ;  /* 0x7f800000ff087424 */ /* 0x000fe200078e00ff */
[----:B------:R-:W-:Y:S01]  /*e740*/  SHF.R.S32.HI R32, RZ, 0x1f, R5 ;  /* 0x0000001fff207819 */ /* 0x000fe20000011405 */
[----:B-1----:R-:W-:Y:S01]  /*e750*/  @P3 FFMA.FTZ R0, R132, R25, R27 ;  /* 0x0000001984003223 */ /* 0x002fe2000001001b */
[----:B---3--:R-:W-:-:S02]  /*e760*/  @P0 FFMA.FTZ R8, R3, R26, R2 ;  /* 0x0000001a03080223 */ /* 0x008fc40000010002 */
        /* <DEDUP_REMOVED lines=20> */
.L_x_1135:
[----:B------:R-:W-:Y:S05]  /*e8b0*/  BSYNC B0 ;  /* 0x0000000000007941 */ /* 0x000fea0003800000 */
.L_x_1134:
        /* <DEDUP_REMOVED lines=32> */
.L_x_1137:
[----:B------:R-:W-:Y:S05]  /*eac0*/  BSYNC B0 ;  /* 0x0000000000007941 */ /* 0x000fea0003800000 */
.L_x_1136:
        /* <DEDUP_REMOVED lines=20> */
.L_x_1139:
[----:B------:R-:W-:Y:S05]  /*ec10*/  BSYNC B0 ;  /* 0x0000000000007941 */ /* 0x000fea0003800000 */
.L_x_1138:
        /* <DEDUP_REMOVED lines=20> */
.L_x_1141:
[----:B------:R-:W-:Y:S05]  /*ed60*/  BSYNC B0 ;  /* 0x0000000000007941 */ /* 0x000fea0003800000 */
.L_x_1140:
        /* <DEDUP_REMOVED lines=17> */
.L_x_1142:
        /* <DEDUP_REMOVED lines=16> */
.L_x_1529:


//--------------------- .text._ZN5flash16flash_fwd_kernelI23Flash_fwd_kernel_traitsILi192ELi64ELi64ELi4ELb0ELb0EN7cutlass10bfloat16_tE19Flash_kernel_traitsILi192ELi64ELi64ELi4ES3_EELb0ELb0ELb1ELb0ELb0ELb1ELb1ELb0EEEvNS_16Flash_fwd_paramsE --------------------------
	.section	.text._ZN5flash16flash_fwd_kernelI23Flash_fwd_kernel_traitsILi192ELi64ELi64ELi4ELb0ELb0EN7cutlass10bfloat16_tE19Flash_kernel_traitsILi192ELi64ELi64ELi4ES3_EELb0ELb0ELb1ELb0ELb0ELb1ELb1ELb0EEEvNS_16Flash_fwd_paramsE,"ax",@progbits
	.align	128
        .global         _ZN5flash16flash_fwd_kernelI23Flash_fwd_kernel_traitsILi192ELi64ELi64ELi4ELb0ELb0EN7cutlass10bfloat16_tE19Flash_kernel_traitsILi192ELi64ELi64ELi4ES3_EELb0ELb0ELb1ELb0ELb0ELb1ELb1ELb0EEEvNS_16Flash_fwd_paramsE
        .type           _ZN5flash16flash_fwd_kernelI23Flash_fwd_kernel_traitsILi192ELi64ELi64ELi4ELb0ELb0EN7cutlass10bfloat16_tE19Flash_kernel_traitsILi192ELi64ELi64ELi4ES3_EELb0ELb0ELb1ELb0ELb0ELb1ELb1ELb0EEEvNS_16Flash_fwd_paramsE,@function
        .size           _ZN5flash16flash_fwd_kernelI23Flash_fwd_kernel_traitsILi192ELi64ELi64ELi4ELb0ELb0EN7cutlass10bfloat16_tE19Flash_kernel_traitsILi192ELi64ELi64ELi4ES3_EELb0ELb0ELb1ELb0ELb0ELb1ELb1ELb0EEEvNS_16Flash_fwd_paramsE,(.L_x_1530 - _ZN5flash16flash_fwd_kernelI23Flash_fwd_kernel_traitsILi192ELi64ELi64ELi4ELb0ELb0EN7cutlass10bfloat16_tE19Flash_kernel_traitsILi192ELi64ELi64ELi4ES3_EELb0ELb0ELb1ELb0ELb0ELb1ELb1ELb0EEEvNS_16Flash_fwd_paramsE)
        .other          _ZN5flash16flash_fwd_kernelI23Flash_fwd_kernel_traitsILi192ELi64ELi64ELi4ELb0ELb0EN7cutlass10bfloat16_tE19Flash_kernel_traitsILi192ELi64ELi64ELi4ES3_EELb0ELb0ELb1ELb0ELb0ELb1ELb1ELb0EEEvNS_16Flash_fwd_paramsE,@"STO_CUDA_ENTRY STV_DEFAULT"
_ZN5flash16flash_fwd_kernelI23Flash_fwd_kernel_traitsILi192ELi64ELi64ELi4ELb0ELb0EN7cutlass10bfloat16_tE19Flash_kernel_traitsILi192ELi64ELi64ELi4ES3_EELb0ELb0ELb1ELb0ELb0ELb1ELb1ELb0EEEvNS_16Flash_fwd_paramsE:
.text._ZN5flash16flash_fwd_kernelI23Flash_fwd_kernel_traitsILi192ELi64ELi64ELi4ELb0ELb0EN7cutlass10bfloat16_tE19Flash_kernel_traitsILi192ELi64ELi64ELi4ES3_EELb0ELb0ELb1ELb0ELb0ELb1ELb1ELb0EEEvNS_16Flash_fwd_paramsE:
        /* <DEDUP_REMOVED lines=55> */
.L_x_1143:
[----:B------:R-:W-:-:S03]  /*0370*/  ULDC UR6, c[0x0][0x2c8] ;  /* 0x0000b20000067ab9 */ /* 0x000fc60000000800 */
.L_x_1144:
        /* <DEDUP_REMOVED lines=48> */
[----:B------:R-:W-:Y:S01]  /*0680*/  LOP3.LUT P3, RZ, R4, 0x7, RZ, 0xc0, !PT ;  /* 0x0000000704ff7812 */ /* 0x000fe2000786c0ff */
[----:B------:R-:W-:Y:S01]  /*0690*/  UISETP.NE.AND UP2, UPT, UR9, URZ, UPT ;  /* 0x0000003f0900728c */ /* 0x000fe2000bf45270 */
[----:B------:R-:W-:Y:S01]  /*06a0*/  LEA.HI R12, R3, R4, RZ, 0x3 ;  /* 0x00000004030c7211 */ /* 0x000fe200078f18ff */
[----:B------:R-:W-:Y:S01]  /*06b0*/  UMOV UR26, URZ ;  /* 0x0000003f001a7c82 */ /* 0x000fe20008000000 */
[----:B------:R-:W-:Y:S01]  /*06c0*/  UMOV UR27, URZ ;  /* 0x0000003f001b7c82 */ /* 0x000fe20008000000 */
[----:B------:R-:W-:Y:S01]  /*06d0*/  IMAD.U32 R11, RZ, RZ, UR14 ;  /* 0x0000000eff0b7e24 */ /* 0x000fe2000f8e00ff */
[----:B------:R-:W-:Y:S01]  /*06e0*/  LOP3.LUT R3, R12, 0x1ffffff8, RZ, 0xc0, !PT ;  /* 0x1ffffff80c037812 */ /* 0x000fe200078ec0ff */
[----:B------:R-:W-:Y:S01]  /*06f0*/  @UP1 ULDC.64 UR6, c[0x0][0x298] ;  /* 0x0000a60000061ab9 */ /* 0x000fe20000000a00 */
[----:B------:R-:W-:Y:S01]  /*0700*/  @!UP1 USHF.R.S32.HI UR12, URZ, 0x1f, UR25 ;  /* 0x0000001f3f0c9899 */ /* 0x000fe20008011419 */
[----:B------:R-:W-:Y:S01]  /*0710*/  SHF.R.S32.HI R12, RZ, 0x3, R12 ;  /* 0x00000003ff0c7819 */ /* 0x000fe2000001140c */
[----:B------:R-:W-:Y:S01]  /*0720*/  @UP1 UIMAD.WIDE.U32 UR10, UR13, UR6, URZ ;  /* 0x000000060d0a12a5 */ /* 0x000fe2000f8e003f */
[----:B------:R-:W-:Y:S01]  /*0730*/  IMAD.IADD R0, R4, 0x1, -R3 ;  /* 0x0000000104007824 */ /* 0x000fe200078e0a03 */
[----:B------:R-:W-:Y:S01]  /*0740*/  @!UP1 ULDC.64 UR4, c[0x0][0x290] ;  /* 0x0000a40000049ab9 */ /* 0x000fe20000000a00 */
[----:B------:R-:W-:Y:S01]  /*0750*/  ISETP.GE.AND P4, PT, R12, UR15, PT ;  /* 0x0000000f0c007c0c */ /* 0x000fe2000bf86270 */
[----:B------:R-:W-:Y:S01]  /*0760*/  @!UP1 UIMAD UR6, UR12, UR4, URZ ;  /* 0x000000040c0692a4 */ /* 0x000fe2000f8e023f */
[----:B------:R-:W-:Y:S01]  /*0770*/  IMAD.SHL.U32 R0, R0, 0x8, RZ ;  /* 0x0000000800007824 */ /* 0x000fe200078e00ff */
[----:B------:R-:W-:Y:S01]  /*0780*/  @UP1 UIMAD UR7, UR13, UR7, UR11 ;  /* 0x000000070d0712a4 */ /* 0x000fe2000f8e020b */
[----:B------:R-:W-:Y:S01]  /*0790*/  SHF.R.S32.HI R13, RZ, 0x1f, R12 ;  /* 0x0000001fff0d7819 */ /* 0x000fe2000001140c */
[----:B------:R-:W-:Y:S01]  /*07a0*/  @!UP1 UIMAD.WIDE.U32 UR16, UR25, UR4, URZ ;  /* 0x00000004191092a5 */ /* 0x000fe2000f8e003f */
[C---:B------:R-:W-:Y:S01]  /*07b0*/  VIADD R5, R12.reuse, 0x10 ;  /* 0x000000100c057836 */ /* 0x040fe20000000000 */
[----:B------:R-:W-:Y:S01]  /*07c0*/  ULDC.U8 UR11, c[0x0][0x3d8] ;  /* 0x0000f600000b7ab9 */ /* 0x000fe20000000000 */
[----:B------:R-:W-:Y:S01]  /*07d0*/  @!UP1 UIMAD UR6, UR25, UR5, UR6 ;  /* 0x00000005190692a4 */ /* 0x000fe2000f8e0206 */
[C---:B------:R-:W-:Y:S01]  /*07e0*/  VIADD R4, R12.reuse, 0x20 ;  /* 0x000000200c047836 */ /* 0x040fe20000000000 */
[----:B------:R-:W-:Y:S01]  /*07f0*/  UISETP.NE.AND UP3, UPT, UR11, URZ, UPT ;  /* 0x0000003f0b00728c */ /* 0x000fe2000bf65270 */
[----:B------:R-:W-:Y:S01]  /*0800*/  BSSY B0, `(.L_x_1146) ;  /* 0x0000039000007945 */ /* 0x000fe20003800000 */
[----:B------:R-:W-:Y:S01]  /*0810*/  UISETP.NE.AND UP0, UPT, UR11, URZ, !UP2 ;  /* 0x0000003f0b00728c */ /* 0x000fe2000d705270 */
        /* <DEDUP_REMOVED lines=8> */
[C---:B------:R-:W-:Y:S01]  /*08a0*/  ISETP.GE.OR P5, PT, R5.reuse, UR15, P3 ;  /* 0x0000000f05007c0c */ /* 0x040fe20009fa6670 */
        /* <DEDUP_REMOVED lines=12> */
[----:B------:R-:W-:Y:S01]  /*0970*/  @!UP3 UIMAD UR6, UR25, UR6, URZ ;  /* 0x000000061906b2a4 */ /* 0x000fe2000f8e023f */
[----:B------:R-:W-:Y:S01]  /*0980*/  ISETP.GE.AND P0, PT, R5, UR15, PT ;  /* 0x0000000f05007c0c */ /* 0x000fe2000bf06270 */
[----:B------:R-:W-:Y:S01]  /*0990*/  UIMAD UR9, UR25, UR9, URZ ;  /* 0x00000009190972a4 */ /* 0x000fe2000f8e023f */
[----:B------:R-:W-:Y:S01]  /*09a0*/  VIADD R2, R12, 0x30 ;  /* 0x000000300c027836 */ /* 0x000fe20000000000 */
[----:B------:R-:W-:Y:S01]  /*09b0*/  @!UP3 USEL UR6, UR6, UR13, !UP1 ;  /* 0x0000000d0606b287 */ /* 0x000fe2000c800000 */
[----:B------:R-:W-:Y:S01]  /*09c0*/  IMAD.WIDE R10, R11, 0x40, R12 ;  /* 0x000000400b0a7825 */ /* 0x000fe200078e020c */
[----:B------:R-:W-:Y:S01]  /*09d0*/  USEL UR9, UR9, URZ, UP3 ;  /* 0x0000003f09097287 */ /* 0x000fe20009800000 */
[----:B------:R-:W-:Y:S01]  /*09e0*/  @UP2 ULDC UR10, c[0x0][0x2c0] ;  /* 0x0000b000000a2ab9 */ /* 0x000fe20000000800 */
[----:B------:R-:W-:Y:S01]  /*09f0*/  @!UP2 UMOV UR10, 0x1 ;  /* 0x00000001000aa882 */ /* 0x000fe20000000000 */
[----:B------:R-:W-:Y:S01]  /*0a00*/  @!UP2 UMOV UR18, UR7 ;  /* 0x000000070012ac82 */ /* 0x000fe20008000000 */
[----:B------:R-:W-:Y:S01]  /*0a10*/  UIMAD UR22, UR22, UR10, URZ ;  /* 0x0000000a161672a4 */ /* 0x000fe2000f8e023f */
[----:B------:R-:W-:Y:S01]  /*0a20*/  ISETP.GE.AND P1, PT, R2, UR15, PT ;  /* 0x0000000f02007c0c */ /* 0x000fe2000bf26270 */
[----:B------:R-:W-:-:S02]  /*0a30*/  UIMAD UR18, UR8, UR18, UR9 ;  /* 0x00000012081272a4 */ /* 0x000fc4000f8e0209 */
[----:B------:R-:W-:Y:S01]  /*0a40*/  UIMAD UR5, UR8, UR5, UR12 ;  /* 0x00000005080572a4 */ /* 0x000fe2000f8e020c */
[----:B------:R-:W-:Y:S01]  /*0a50*/  @!UP3 UMOV UR26, UR6 ;  /* 0x00000006001abc82 */ /* 0x000fe20008000000 */
[----:B------:R-:W-:Y:S02]  /*0a60*/  @!UP3 USHF.R.S32.HI UR27, URZ, 0x1f, UR6 ;  /* 0x0000001f3f1bb899 */ /* 0x000fe40008011406 */
[----:B------:R-:W-:Y:S02]  /*0a70*/  USHF.R.S32.HI UR4, URZ, 0x1f, UR22 ;  /* 0x0000001f3f047899 */ /* 0x000fe40008011416 */
        /* <DEDUP_REMOVED lines=17> */
.L_x_1147:
[----:B------:R-:W-:Y:S05]  /*0b90*/  BSYNC B0 ;  /* 0x0000000000007941 */ /* 0x000fea0003800000 */
.L_x_1146:
        /* <DEDUP_REMOVED lines=19> */
.L_x_1149:
[----:B------:R-:W-:Y:S05]  /*0cd0*/  BSYNC B0 ;  /* 0x0000000000007941 */ /* 0x000fea0003800000 */
.L_x_1148:
        /* <DEDUP_REMOVED lines=17> */
.L_x_1151:
[----:B------:R-:W-:Y:S05]  /*0df0*/  BSYNC B0 ;  /* 0x0000000000007941 */ /* 0x000fea0003800000 */
.L_x_1150:
        /* <DEDUP_REMOVED lines=16> */
.L_x_1153:
[----:B------:R-:W-:Y:S05]  /*0f00*/  BSYNC B0 ;  /* 0x0000000000007941 */ /* 0x000fea0003800000 */
.L_x_1152:
        /* <DEDUP_REMOVED lines=10> */
.L_x_1155:
[----:B------:R-:W-:Y:S05]  /*0fb0*/  BSYNC B0 ;  /* 0x0000000000007941 */ /* 0x000fea0003800000 */
.L_x_1154:
        /* <DEDUP_REMOVED lines=10> */
.L_x_1157:
[----:B------:R-:W-:Y:S05]  /*1060*/  BSYNC B0 ;  /* 0x0000000000007941 */ /* 0x000fea0003800000 */
.L_x_1156:
        /* <DEDUP_REMOVED lines=10> */
.L_x_1159:
[----:B------:R-:W-:Y:S05]  /*1110*/  BSYNC B0 ;  /* 0x0000000000007941 */ /* 0x000fea0003800000 */
.L_x_1158:
        /* <DEDUP_REMOVED lines=10> */
.L_x_1145:
[----:B------:R-:W1:Y:S01]  /*11c0*/  LDC R12, c[0x0][0x278] ;  /* 0x00009e00ff0c7b82 */ /* 0x000e620000000800 */
[----:B------:R-:W-:Y:S01]  /*11d0*/  SHF.R.S32.HI R13, RZ, 0x1f, R4 ;  /* 0x0000001fff0d7819 */ /* 0x000fe20000011404 */
[----:B------:R-:W-:Y:S01]  /*11e0*/  UISETP.NE.AND UP0, UPT, UR13, -0x1, UPT ;  /* 0xffffffff0d00788c */ /* 0x000fe2000bf05270 */
[----:B------:R-:W2:Y:S01]  /*11f0*/  S2R R18, SR_CTAID.Z ;  /* 0x0000000000127919 */ /* 0x000ea20000002700 */
[----:B------:R-:W-:Y:S01]  /*1200*/  UIADD3 UR5, -UR22, UR15, URZ ;  /* 0x0000000f16057290 */ /* 0x000fe2000fffe13f */
[----:B------:R-:W-:Y:S01]  /*1210*/  LEA.HI R3, R13, R4, RZ, 0x3 ;  /* 0x000000040d037211 */ /* 0x000fe200078f18ff */
[----:B------:R-:W-:Y:S01]  /*1220*/  UIADD3 UR16, UR17, -0x1, URZ ;  /* 0xffffffff11107890 */ /* 0x000fe2000fffe03f */
[----:B------:R-:W-:Y:S01]  /*1230*/  IMAD.U32 R21, RZ, RZ, UR14 ;  /* 0x0000000eff157e24 */ /* 0x000fe2000f8e00ff */
[----:B------:R-:W3:Y:S01]  /*1240*/  S2UR UR28, SR_CgaCtaId ;  /* 0x00000000001c79c3 */ /* 0x000ee20000008800 */
[----:B------:R-:W-:Y:S01]  /*1250*/  SHF.R.S32.HI R24, RZ, 0x3, R3 ;  /* 0x00000003ff187819 */ /* 0x000fe20000011403 */
[----:B------:R-:W-:Y:S01]  /*1260*/  UIMAD UR24, UR16, -0x40, UR23 ;  /* 0xffffffc0101878a4 */ /* 0x000fe2000f8e0217 */
[----:B------:R-:W-:-:S02]  /*1270*/  LOP3.LUT R3, R3, 0xfffffff8, RZ, 0xc0, !PT ;  /* 0xfffffff803037812 */ /* 0x000fc400078ec0ff */
[C---:B------:R-:W-:Y:S01]  /*1280*/  ISETP.GE.AND P0, PT, R24.reuse, UR5, PT ;  /* 0x0000000518007c0c */ /* 0x040fe2000bf06270 */
[----:B------:R-:W-:Y:S01]  /*1290*/  IMAD.SHL.U32 R5, R24, 0x40, RZ ;  /* 0x0000004018057824 */ /* 0x000fe200078e00ff */
[----:B------:R-:W-:Y:S01]  /*12a0*/  @UP0 ULDC.64 UR6, c[0x0][0x240] ;  /* 0x0000900000060ab9 */ /* 0x000fe20000000a00 */
[----:B------:R-:W-:Y:S01]  /*12b0*/  IMAD.IADD R0, R4, 0x1, -R3 ;  /* 0x0000000104007824 */ /* 0x000fe200078e0a03 */
[----:B------:R-:W-:Y:S01]  /*12c0*/  @UP0 UIMAD.WIDE.U32 UR10, UR13, UR6, URZ ;  /* 0x000000060d0a02a5 */ /* 0x000fe2000f8e003f */
[----:B------:R-:W-:Y:S01]  /*12d0*/  VIADD R2, R24, 0x10 ;  /* 0x0000001018027836 */ /* 0x000fe20000000000 */
[----:B------:R-:W-:Y:S01]  /*12e0*/  LOP3.LUT R5, R5, 0x1c0, RZ, 0xc0, !PT ;  /* 0x000001c005057812 */ /* 0x000fe200078ec0ff */
[----:B------:R-:W-:Y:S01]  /*12f0*/  IMAD.SHL.U32 R26, R0, 0x8, RZ ;  /* 0x00000008001a7824 */ /* 0x000fe200078e00ff */
[----:B------:R-:W-:Y:S01]  /*1300*/  @!UP0 USHF.R.S32.HI UR27, URZ, 0x1f, UR25 ;  /* 0x0000001f3f1b8899 */ /* 0x000fe20008011419 */
[----:B------:R-:W-:Y:S01]  /*1310*/  SHF.R.S32.HI R25, RZ, 0x1f, R24 ;  /* 0x0000001fff197819 */ /* 0x000fe20000011418 */
[----:B------:R-:W-:Y:S01]  /*1320*/  @UP0 UIMAD UR4, UR13, UR7, UR11 ;  /* 0x000000070d0402a4 */ /* 0x000fe2000f8e020b */
[----:B-1----:R-:W-:Y:S01]  /*1330*/  IABS R16, R12 ;  /* 0x0000000c00107213 */ /* 0x002fe20000000000 */
[----:B------:R-:W-:Y:S01]  /*1340*/  USHF.R.S32.HI UR11, URZ, 0x1f, UR8 ;  /* 0x0000001f3f0b7899 */ /* 0x000fe20008011408 */
[--C-:B------:R-:W-:Y:S01]  /*1350*/  LOP3.LUT R3, R5, 0x38, R26.reuse, 0xf8, !PT ;  /* 0x0000003805037812 */ /* 0x100fe200078ef81a */
[----:B------:R-:W-:Y:S01]  /*1360*/  @!UP0 ULDC.64 UR6, c[0x0][0x228] ;  /* 0x00008a0000068ab9 */ /* 0x000fe20000000a00 */
[----:B------:R-:W1:Y:S01]  /*1370*/  I2F.RP R6, R16 ;  /* 0x0000001000067306 */ /* 0x000e620000209400 */
[----:B------:R-:W-:Y:S01]  /*1380*/  SHF.R.U32.HI R14, RZ, 0x3, R5 ;  /* 0x00000003ff0e7819 */ /* 0x000fe20000011605 */
[----:B------:R-:W-:Y:S01]  /*1390*/  @!UP0 UIMAD UR27, UR27, UR6, URZ ;  /* 0x000000061b1b82a4 */ /* 0x000fe2000f8e023f */
[C---:B------:R-:W-:Y:S01]  /*13a0*/  ISETP.GE.AND P2, PT, R2.reuse, UR5, PT ;  /* 0x0000000502007c0c */ /* 0x040fe2000bf46270 */
[----:B------:R-:W-:Y:S01]  /*13b0*/  @!UP0 UIMAD.WIDE.U32 UR30, UR25, UR6, URZ ;  /* 0x00000006191e82a5 */ /* 0x000fe2000f8e003f */
[----:B------:R-:W-:Y:S01]  /*13c0*/  LOP3.LUT R14, R3, R14, RZ, 0x3c, !PT ;  /* 0x0000000e030e7212 */ /* 0x000fe200078e3cff */
[----:B------:R-:W-:Y:S01]  /*13d0*/  @!UP0 UIMAD UR27, UR25, UR7, UR27 ;  /* 0x00000007191b82a4 */ /* 0x000fe2000f8e021b */
[----:B------:R-:W-:Y:S01]  /*13e0*/  LEA.HI R3, R13, R4, RZ, 0x6 ;  /* 0x000000040d037211 */ /* 0x000fe200078f30ff */
[----:B------:R-:W4:Y:S01]  /*13f0*/  @!P0 LDC.64 R8, c[0x0][0x210] ;  /* 0x00008400ff088b82 */ /* 0x000f220000000a00 */
[C---:B------:R-:W-:Y:S01]  /*1400*/  ISETP.GE.AND P5, PT, R2.reuse, UR24, PT ;  /* 0x0000001802007c0c */ /* 0x040fe2000bfa6270 */
[----:B------:R-:W-:Y:S01]  /*1410*/  @!UP0 UIADD3 UR4, UR31, UR27, URZ ;  /* 0x0000001b1f048290 */ /* 0x000fe2000fffe03f */
[----:B------:R-:W-:Y:S01]  /*1420*/  ISETP.GE.AND P4, PT, R2, UR24, PT ;  /* 0x0000001802007c0c */ /* 0x000fe2000bf86270 */
[----:B------:R-:W-:Y:S01]  /*1430*/  IMAD.SHL.U32 R3, R3, 0x8, RZ ;  /* 0x0000000803037824 */ /* 0x000fe200078e00ff */
[----:B------:R-:W-:Y:S01]  /*1440*/  @!UP0 UMOV UR10, UR30 ;  /* 0x0000001e000a8c82 */ /* 0x000fe20008000000 */
[----:B------:R-:W-:Y:S01]  /*1450*/  SHF.R.S32.HI R27, RZ, 0x1f, R26 ;  /* 0x0000001fff1b7819 */ /* 0x000fe2000001141a */
[----:B-1----:R-:W1:Y:S01]  /*1460*/  MUFU.RCP R6, R6 ;  /* 0x0000000600067308 */ /* 0x002e620000001000 */
[----:B------:R-:W5:Y:S01]  /*1470*/  @!P2 LDC.64 R10, c[0x0][0x240] ;  /* 0x00009000ff0aab82 */ /* 0x000f620000000a00 */
[----:B------:R-:W-:Y:S01]  /*1480*/  LOP3.LUT R14, R14, 0xfffffe00, R3, 0xf8, !PT ;  /* 0xfffffe000e0e7812 */ /* 0x000fe200078ef803 */
[----:B------:R-:W3:Y:S01]  /*1490*/  @!P2 S2R R19, SR_CgaCtaId ;  /* 0x000000000013a919 */ /* 0x000ee20000008800 */
[----:B------:R-:W-:Y:S01]  /*14a0*/  ULDC.64 UR6, c[0x0][0x258] ;  /* 0x0000960000067ab9 */ /* 0x000fe20000000a00 */
[----:B------:R-:W-:Y:S01]  /*14b0*/  VIADD R5, R24, 0x20 ;  /* 0x0000002018057836 */ /* 0x000fe20000000000 */
[----:B------:R-:W-:Y:S01]  /*14c0*/  UIMAD UR11, UR11, UR6, URZ ;  /* 0x000000060b0b72a4 */ /* 0x000fe2000f8e023f */
[----:B------:R-:W-:Y:S01]  /*14d0*/  IMAD.U32 R22, RZ, RZ, UR6 ;  /* 0x00000006ff167e24 */ /* 0x000fe2000f8e00ff */
[----:B--2---:R-:W-:Y:S01]  /*14e0*/  IABS R18, R18 ;  /* 0x0000001200127213 */ /* 0x004fe20000000000 */
[----:B------:R-:W2:Y:S01]  /*14f0*/  @!P0 LDC.64 R2, c[0x0][0x240] ;  /* 0x00009000ff028b82 */ /* 0x000ea20000000a00 */
[----:B------:R-:W-:Y:S01]  /*1500*/  IMAD.WIDE R20, R21, 0x40, R24 ;  /* 0x0000004015147825 */ /* 0x000fe200078e0218 */
[----:B------:R-:W-:Y:S01]  /*1510*/  UIMAD UR7, UR8, UR7, UR11 ;  /* 0x00000007080772a4 */ /* 0x000fe2000f8e020b */
[----:B------:R-:W-:Y:S01]  /*1520*/  @!P2 MOV R30, 0x400 ;  /* 0x00000400001ea802 */ /* 0x000fe20000000f00 */
[----:B------:R-:W-:Y:S01]  /*1530*/  UISETP.NE.AND UP0, UPT, UR9, -0x1, UPT ;  /* 0xffffffff0900788c */ /* 0x000fe2000bf05270 */
[----:B------:R-:W-:Y:S01]  /*1540*/  @!P2 IADD3 R28, P3, R20, 0x10, RZ ;  /* 0x00000010141ca810 */ /* 0x000fe20007f7e0ff */
[----:B-1----:R-:W-:-:S04]  /*1550*/  VIADD R6, R6, 0xffffffe ;  /* 0x0ffffffe06067836 */ /* 0x002fc80000000000 */
[----:B------:R-:W-:Y:S01]  /*1560*/  @!P2 IMAD.X R31, RZ, RZ, R21, P3 ;  /* 0x000000ffff1fa224 */ /* 0x000fe200018e0615 */
[----:B------:R-:W1:Y:S04]  /*1570*/  F2I.FTZ.U32.TRUNC.NTZ R7, R6 ;  /* 0x0000000600077305 */ /* 0x000e68000021f000 */
[----:B------:R-:W-:Y:S01]  /*1580*/  @UP0 UIADD3 UR6, UR26, UR9, URZ ;  /* 0x000000091a060290 */ /* 0x000fe2000fffe03f */
[----:B-----5:R-:W-:-:S04]  /*1590*/  @!P2 IMAD R31, R31, R10, RZ ;  /* 0x0000000a1f1fa224 */ /* 0x020fc800078e02ff */
[----:B------:R-:W-:Y:S02]  /*15a0*/  @!P2 IMAD R11, R28, R11, R31 ;  /* 0x0000000b1c0ba224 */ /* 0x000fe400078e021f */
[----:B--2---:R-:W-:Y:S01]  /*15b0*/  @!P0 IMAD R29, R21, R2, RZ ;  /* 0x00000002151d8224 */ /* 0x004fe200078e02ff */
[----:B---3--:R-:W-:Y:S01]  /*15c0*/  @!P2 LEA R19, R19, R30, 0x18 ;  /* 0x0000001e1313a211 */ /* 0x008fe200078ec0ff */
[----:B-1----:R-:W-:Y:S02]  /*15d0*/  IMAD.MOV R15, RZ, RZ, -R7 ;  /* 0x000000ffff0f7224 */ /* 0x002fe400078e0a07 */
[----:B------:R-:W-:Y:S02]  /*15e0*/  IMAD.MOV.U32 R6, RZ, RZ, RZ ;  /* 0x000000ffff067224 */ /* 0x000fe400078e00ff */
[----:B------:R-:W-:Y:S02]  /*15f0*/  IMAD R15, R15, R16, RZ ;  /* 0x000000100f0f7224 */ /* 0x000fe400078e02ff */
[----:B------:R-:W-:-:S02]  /*1600*/  @!P0 IMAD R29, R20, R3, R29 ;  /* 0x00000003141d8224 */ /* 0x000fc400078e021d */
[----:B------:R-:W-:Y:S01]  /*1610*/  IMAD.HI.U32 R15, R7, R15, R6 ;  /* 0x0000000f070f7227 */ /* 0x000fe200078e0006 */
[----:B------:R-:W-:Y:S01]  /*1620*/  IADD3 R6, P1, R26, UR10, RZ ;  /* 0x0000000a1a067c10 */ /* 0x000fe2000ff3e0ff */
[----:B------:R-:W-:Y:S02]  /*1630*/  @UP0 ULDC.64 UR10, c[0x0][0x248] ;  /* 0x00009200000a0ab9 */ /* 0x000fe40000000a00 */
[----:B------:R-:W-:Y:S01]  /*1640*/  @!P2 IMAD R19, R14, 0x2, R19 ;  /* 0x000000020e13a824 */ /* 0x000fe200078e0213 */
[----:B------:R-:W-:Y:S01]  /*1650*/  IADD3.X R7, R27, UR4, RZ, P1, !PT ;  /* 0x000000041b077c10 */ /* 0x000fe20008ffe4ff */
[----:B------:R-:W-:Y:S01]  /*1660*/  UMOV UR4, 0x400 ;  /* 0x0000040000047882 */ /* 0x000fe20000000000 */
[----:B------:R-:W-:Y:S01]  /*1670*/  ISETP.GE.AND P1, PT, R5, UR5, PT ;  /* 0x0000000505007c0c */ /* 0x000fe2000bf26270 */
[----:B------:R-:W-:Y:S01]  /*1680*/  ULEA UR4, UR28, UR4, 0x18 ;  /* 0x000000041c047291 */ /* 0x000fe2000f8ec03f */
[----:B------:R-:W-:Y:S01]  /*1690*/  IMAD.HI.U32 R15, R15, R18, RZ ;  /* 0x000000120f0f7227 */ /* 0x000fe200078e00ff */
[----:B------:R-:W-:-:S02]  /*16a0*/  @UP0 UIMAD.WIDE.U32 UR30, UR6, UR10, URZ ;  /* 0x0000000a061e02a5 */ /* 0x000fc4000f8e003f */
[----:B------:R-:W-:Y:S01]  /*16b0*/  @UP0 UIMAD UR6, UR6, UR11, URZ ;  /* 0x0000000b060602a4 */ /* 0x000fe2000f8e023f */
[----:B------:R-:W-:Y:S01]  /*16c0*/  IMAD.WIDE.U32 R22, R22, UR8, R6 ;  /* 0x0000000816167c25 */ /* 0x000fe2000f8e0006 */
[----:B------:R-:W-:Y:S01]  /*16d0*/  LEA R203, R14, UR4, 0x1 ;  /* 0x000000040ecb7c11 */ /* 0x000fe2000f8e08ff */
[----:B------:R-:W1:Y:S02]  /*16e0*/  @!P2 LDC.64 R6, c[0x0][0x210] ;  /* 0x00008400ff06ab82 */ /* 0x000e640000000a00 */
[----:B------:R-:W-:Y:S01]  /*16f0*/  VIADD R23, R23, UR7 ;  /* 0x0000000717177c36 */ /* 0x000fe20008000000 */
[----:B------:R-:W-:Y:S01]  /*1700*/  @UP0 UIADD3 UR7, UR26, UR9, URZ ;  /* 0x000000091a070290 */ /* 0x000fe2000fffe03f */
[----:B------:R-:W-:Y:S02]  /*1710*/  IMAD.MOV R17, RZ, RZ, -R15 ;  /* 0x000000ffff117224 */ /* 0x000fe400078e0a0f */
[----:B------:R-:W-:Y:S02]  /*1720*/  @!P0 IMAD.WIDE.U32 R34, R20, R2, R22 ;  /* 0x0000000214228225 */ /* 0x000fe400078e0016 */
[----:B------:R-:W2:Y:S02]  /*1730*/  @!P1 LDC.64 R2, c[0x0][0x240] ;  /* 0x00009000ff029b82 */ /* 0x000ea40000000a00 */
[----:B------:R-:W-:Y:S01]  /*1740*/  @!P0 IMAD.IADD R32, R35, 0x1, R29 ;  /* 0x0000000123208824 */ /* 0x000fe200078e021d */
[----:B----4-:R-:W-:Y:S01]  /*1750*/  @!P0 LEA R36, P3, R34, R8, 0x1 ;  /* 0x0000000822248211 */ /* 0x010fe200078608ff */
[----:B------:R-:W-:-:S03]  /*1760*/  @!P2 IMAD.WIDE.U32 R28, R28, R10, R22 ;  /* 0x0000000a1c1ca225 */ /* 0x000fc600078e0016 */
[----:B------:R-:W-:Y:S01]  /*1770*/  @!P0 LEA.HI.X R37, R34, R9, R32, 0x1, P3 ;  /* 0x0000000922258211 */ /* 0x000fe200018f0c20 */
[C---:B------:R-:W-:Y:S01]  /*1780*/  IMAD R17, R16.reuse, R17, R18 ;  /* 0x0000001110117224 */ /* 0x040fe200078e0212 */
[----:B------:R-:W-:Y:S01]  /*1790*/  @!P2 IADD3 R8, R29, R11, RZ ;  /* 0x0000000b1d08a210 */ /* 0x000fe20007ffe0ff */
[----:B------:R-:W3:Y:S01]  /*17a0*/  @!P1 S2R R18, SR_CgaCtaId ;  /* 0x0000000000129919 */ /* 0x000ee20000008800 */
[----:B------:R-:W4:Y:S01]  /*17b0*/  @!P1 LDC.64 R10, c[0x0][0x210] ;  /* 0x00008400ff0a9b82 */ /* 0x000f220000000a00 */
[----:B------:R-:W-:Y:S01]  /*17c0*/  @!P1 IMAD.MOV.U32 R29, RZ, RZ, R23 ;  /* 0x000000ffff1d9224 */ /* 0x000fe200078e0017 */
[----:B------:R-:W-:Y:S01]  /*17d0*/  ISETP.GT.U32.AND P3, PT, R16, R17, PT ;  /* 0x000000111000720c */ /* 0x000fe20003f64070 */
[----:B------:R-:W-:Y:S01]  /*17e0*/  @!PT LDS RZ, [RZ] ;  /* 0x00000000fffff984 */ /* 0x000fe20000000800 */
[----:B------:R-:W-:Y:S01]  /*17f0*/  @!PT LDS RZ, [RZ] ;  /* 0x00000000fffff984 */ /* 0x000fe20000000800 */
[----:B------:R-:W-:Y:S01]  /*1800*/  @!PT LDS RZ, [RZ] ;  /* 0x00000000fffff984 */ /* 0x000fe20000000800 */
[----:B------:R2:W-:Y:S01]  /*1810*/  @!P0 LDGSTS.E.BYPASS.LTC128B.128 [R203], desc[UR20][R36.64] ;  /* 0x0000000024cb8fae */ /* 0x0005e2000b901d54 */
[----:B------:R-:W-:Y:S02]  /*1820*/  @!P1 MOV R9, 0x400 ;  /* 0x0000040000099802 */ /* 0x000fe40000000f00 */
[C---:B-1----:R-:W-:Y:S01]  /*1830*/  @!P2 LEA R30, P6, R28.reuse, R6, 0x1 ;  /* 0x000000061c1ea211 */ /* 0x042fe200078c08ff */
[----:B------:R1:W-:Y:S03]  /*1840*/  @!P0 LDGSTS.E.BYPASS.LTC128B.128 [R203+0x2000], desc[UR20][R36.64+0x80] ;  /* 0x0200008024cb8fae */ /* 0x0003e6000b901d54 */
[----:B------:R-:W-:Y:S01]  /*1850*/  @!P2 LEA.HI.X R31, R28, R7, R8, 0x1, P6 ;  /* 0x000000071c1fa211 */ /* 0x000fe200030f0c08 */
[----:B------:R1:W-:Y:S01]  /*1860*/  @!P0 LDGSTS.E.BYPASS.LTC128B.128 [R203+0x4000], desc[UR20][R36.64+0x100] ;  /* 0x0400010024cb8fae */ /* 0x0003e2000b901d54 */
[----:B------:R-:W-:Y:S01]  /*1870*/  @!P1 IADD3 R6, P0, R20, 0x20, RZ ;  /* 0x0000002014069810 */ /* 0x000fe20007f1e0ff */
[----:B------:R-:W-:-:S02]  /*1880*/  VIADD R8, R24, 0x30 ;  /* 0x0000003018087836 */ /* 0x000fc40000000000 */
[----:B------:R-:W-:Y:S01]  /*1890*/  @!P1 IMAD.MOV.U32 R28, RZ, RZ, R22 ;  /* 0x000000ffff1c9224 */ /* 0x000fe200078e0016 */
[----:B------:R1:W-:Y:S01]  /*18a0*/  @!P2 LDGSTS.E.BYPASS.LTC128B.128 [R19+0x800], desc[UR20][R30.64] ;  /* 0x008000001e13afae */ /* 0x0003e2000b901d54 */
[----:B------:R-:W-:Y:S01]  /*18b0*/  @!P1 IMAD.X R7, RZ, RZ, R21, P0 ;  /* 0x000000ffff079224 */ /* 0x000fe200000e0615 */
[----:B------:R-:W-:Y:S01]  /*18c0*/  ISETP.GE.AND P0, PT, R8, UR5, PT ;  /* 0x0000000508007c0c */ /* 0x000fe2000bf06270 */
[----:B------:R-:W-:Y:S01]  /*18d0*/  @!P3 IMAD.IADD R17, R17, 0x1, -R16 ;  /* 0x000000011111b824 */ /* 0x000fe200078e0a10 */
[----:B------:R1:W-:Y:S01]  /*18e0*/  @!P2 LDGSTS.E.BYPASS.LTC128B.128 [R19+0x2800], desc[UR20][R30.64+0x80] ;  /* 0x028000801e13afae */ /* 0x0003e2000b901d54 */
[-C--:B--2---:R-:W-:Y:S02]  /*18f0*/  @!P1 IMAD R7, R7, R2.reuse, RZ ;  /* 0x0000000207079224 */ /* 0x084fe400078e02ff */
[C---:B------:R-:W-:Y:S01]  /*1900*/  @!P1 IMAD.WIDE.U32 R28, R6.reuse, R2, R28 ;  /* 0x00000002061c9225 */ /* 0x040fe200078e001c */
[----:B------:R-:W-:Y:S01]  /*1910*/  ISETP.GE.U32.AND P6, PT, R17, R16, PT ;  /* 0x000000101100720c */ /* 0x000fe20003fc6070 */
[----:B------:R1:W-:Y:S02]  /*1920*/  @!P2 LDGSTS.E.BYPASS.LTC128B.128 [R19+0x4800], desc[UR20][R30.64+0x100] ;  /* 0x048001001e13afae */ /* 0x0003e4000b901d54 */
[----:B------:R-:W-:-:S02]  /*1930*/  @!P1 IMAD R7, R6, R3, R7 ;  /* 0x0000000306079224 */ /* 0x000fc400078e0207 */
[----:B------:R-:W-:Y:S01]  /*1940*/  @!P3 VIADD R15, R15, 0x1 ;  /* 0x000000010f0fb836 */ /* 0x000fe20000000000 */
[----:B----4-:R-:W-:Y:S01]  /*1950*/  @!P1 LEA R32, P3, R28, R10, 0x1 ;  /* 0x0000000a1c209211 */ /* 0x010fe200078608ff */
[----:B------:R-:W2:Y:S01]  /*1960*/  @!P0 LDC.64 R2, c[0x0][0x240] ;  /* 0x00009000ff028b82 */ /* 0x000ea20000000a00 */
[----:B------:R-:W-:Y:S02]  /*1970*/  @!P0 IADD3 R16, P2, R20, 0x30, RZ ;  /* 0x0000003014108810 */ /* 0x000fe40007f5e0ff */
[----:B------:R-:W-:Y:S02]  /*1980*/  @!P1 IADD3 R6, R29, R7, RZ ;  /* 0x000000071d069210 */ /* 0x000fe40007ffe0ff */
[----:B------:R-:W-:Y:S01]  /*1990*/  LOP3.LUT R7, R12, UR8, RZ, 0x3c, !PT ;  /* 0x000000080c077c12 */ /* 0x000fe2000f8e3cff */
[----:B------:R-:W-:Y:S01]  /*19a0*/  @!P0 IMAD.X R21, RZ, RZ, R21, P2 ;  /* 0x000000ffff158224 */ /* 0x000fe200010e0615 */
[----:B------:R-:W-:Y:S01]  /*19b0*/  @!P1 LEA.HI.X R33, R28, R11, R6, 0x1, P3 ;  /* 0x0000000b1c219211 */ /* 0x000fe200018f0c06 */
[----:B------:R-:W-:Y:S01]  /*19c0*/  @P6 VIADD R15, R15, 0x1 ;  /* 0x000000010f0f6836 */ /* 0x000fe20000000000 */
[----:B------:R-:W-:Y:S01]  /*19d0*/  ISETP.GE.AND P2, PT, R7, RZ, PT ;  /* 0x000000ff0700720c */ /* 0x000fe20003f46270 */
[----:B------:R-:W4:Y:S01]  /*19e0*/  @!P0 S2R R11, SR_CgaCtaId ;  /* 0x00000000000b8919 */ /* 0x000f220000008800 */
[----:B---3--:R-:W-:Y:S01]  /*19f0*/  @!P1 LEA R9, R18, R9, 0x18 ;  /* 0x0000000912099211 */ /* 0x008fe200078ec0ff */
[----:B------:R-:W3:Y:S01]  /*1a00*/  @!P0 LDC.64 R6, c[0x0][0x210] ;  /* 0x00008400ff068b82 */ /* 0x000ee20000000a00 */
[----:B------:R-:W-:Y:S01]  /*1a10*/  ISETP.NE.AND P3, PT, R12, RZ, PT ;  /* 0x000000ff0c00720c */ /* 0x000fe20003f65270 */
[----:B------:R-:W-:Y:S01]  /*1a20*/  @UP0 ULDC.64 UR8, c[0x0][0x250] ;  /* 0x0000940000080ab9 */ /* 0x000fe20000000a00 */
[----:B------:R-:W-:Y:S01]  /*1a30*/  IMAD.MOV.U32 R10, RZ, RZ, R15 ;  /* 0x000000ffff0a7224 */ /* 0x000fe200078e000f */
[----:B------:R-:W-:Y:S01]  /*1a40*/  @UP0 UIMAD.WIDE.U32 UR28, UR7, UR8, URZ ;  /* 0x00000008071c02a5 */ /* 0x000fe2000f8e003f */
[----:B------:R-:W-:Y:S01]  /*1a50*/  @!P1 IMAD R9, R14, 0x2, R9 ;  /* 0x000000020e099824 */ /* 0x000fe200078e0209 */
[----:B------:R-:W-:Y:S01]  /*1a60*/  @UP0 UIMAD UR7, UR7, UR9, URZ ;  /* 0x00000009070702a4 */ /* 0x000fe2000f8e023f */
[----:B------:R-:W-:-:S03]  /*1a70*/  ISETP.GE.AND P6, PT, R24, UR24, PT ;  /* 0x0000001818007c0c */ /* 0x000fc6000bfc6270 */
[----:B------:R1:W-:Y:S01]  /*1a80*/  @!P1 LDGSTS.E.BYPASS.LTC128B.128 [R9+0x1000], desc[UR20][R32.64] ;  /* 0x0100000020099fae */ /* 0x0003e2000b901d54 */
[----:B------:R-:W-:Y:S01]  /*1a90*/  @!P2 IMAD.MOV R10, RZ, RZ, -R10 ;  /* 0x000000ffff0aa224 */ /* 0x000fe200078e0a0a */
[----:B------:R-:W-:Y:S01]  /*1aa0*/  @UP0 UIADD3 UR27, UR29, UR7, URZ ;  /* 0x000000071d1b0290 */ /* 0x000fe2000fffe03f */
[-C--:B--2---:R-:W-:Y:S01]  /*1ab0*/  @!P0 IMAD R21, R21, R2.reuse, RZ ;  /* 0x0000000215158224 */ /* 0x084fe200078e02ff */
[----:B------:R1:W-:Y:S01]  /*1ac0*/  @!P1 LDGSTS.E.BYPASS.LTC128B.128 [R9+0x3000], desc[UR20][R32.64+0x80] ;  /* 0x0300008020099fae */ /* 0x0003e2000b901d54 */
[C---:B------:R-:W-:Y:S01]  /*1ad0*/  @!P0 IMAD.WIDE.U32 R22, R16.reuse, R2, R22 ;  /* 0x0000000210168225 */ /* 0x040fe200078e0016 */
[----:B------:R-:W-:Y:S01]  /*1ae0*/  @UP0 UIADD3 UR29, UR31, UR6, URZ ;  /* 0x000000061f1d0290 */ /* 0x000fe2000fffe03f */
[----:B------:R-:W-:Y:S01]  /*1af0*/  @!P3 LOP3.LUT R10, RZ, R12, RZ, 0x33, !PT ;  /* 0x0000000cff0ab212 */ /* 0x000fe200078e33ff */
[----:B------:R1:W-:Y:S01]  /*1b00*/  @!P1 LDGSTS.E.BYPASS.LTC128B.128 [R9+0x5000], desc[UR20][R32.64+0x100] ;  /* 0x0500010020099fae */ /* 0x0003e2000b901d54 */
[----:B------:R-:W-:Y:S01]  /*1b10*/  PLOP3.LUT P1, PT, PT, PT, UP0, 0x80, 0x0 ;  /* 0x000000000000781c */ /* 0x000fe20003f2f008 */
[----:B------:R-:W-:-:S04]  /*1b20*/  @!P0 IMAD R3, R16, R3, R21 ;  /* 0x0000000310038224 */ /* 0x000fc800078e0215 */
[----:B------:R-:W-:Y:S01]  /*1b30*/  @!P0 IMAD.IADD R2, R23, 0x1, R3 ;  /* 0x0000000117028824 */ /* 0x000fe200078e0203 */
[----:B---3--:R-:W-:-:S04]  /*1b40*/  @!P0 LEA R20, P2, R22, R6, 0x1 ;  /* 0x0000000616148211 */ /* 0x008fc800078408ff */
[----:B------:R-:W-:-:S03]  /*1b50*/  @!P0 LEA.HI.X R21, R22, R7, R2, 0x1, P2 ;  /* 0x0000000716158211 */ /* 0x000fc600010f0c02 */
[----:B----4-:R-:W-:Y:S06]  /*1b60*/  @P1 BRA `(.L_x_1160) ;  /* 0x0000000000341947 */ /* 0x010fec0003800000 */
        /* <DEDUP_REMOVED lines=13> */
.L_x_1160:
        /* <DEDUP_REMOVED lines=14> */
.L_x_1161:
[----:B------:R-:W-:Y:S01]  /*1d20*/  IMAD R3, R25, UR10, RZ ;  /* 0x0000000a19037c24 */ /* 0x000fe2000f8e02ff */
[----:B------:R-:W-:Y:S01]  /*1d30*/  @!P0 MOV R6, 0x400 ;  /* 0x0000040000068802 */ /* 0x000fe20000000f00 */
[C---:B------:R-:W-:Y:S01]  /*1d40*/  IMAD.WIDE.U32 R16, R24.reuse, UR10, R26 ;  /* 0x0000000a18107c25 */ /* 0x040fe2000f8e001a */
[----:B-1----:R-:W1:Y:S01]  /*1d50*/  @!P6 S2R R9, SR_CgaCtaId ;  /* 0x000000000009e919 */ /* 0x002e620000008800 */
[----:B------:R-:W-:Y:S01]  /*1d60*/  ULDC.64 UR6, c[0x0][0x260] ;  /* 0x0000980000067ab9 */ /* 0x000fe20000000a00 */
[----:B------:R-:W-:Y:S01]  /*1d70*/  USHF.L.U64.HI UR26, UR10, 0x6, UR11 ;  /* 0x000000060a1a7899 */ /* 0x000fe2000801020b */
[----:B------:R-:W-:Y:S01]  /*1d80*/  IMAD R2, R24, UR11, R3 ;  /* 0x0000000b18027c24 */ /* 0x000fe2000f8e0203 */
[----:B------:R-:W-:Y:S01]  /*1d90*/  @!P0 LEA R3, R11, R6, 0x18 ;  /* 0x000000060b038211 */ /* 0x000fe200078ec0ff */
[----:B------:R-:W-:Y:S01]  /*1da0*/  USHF.R.S32.HI UR25, URZ, 0x1f, UR16 ;  /* 0x0000001f3f197899 */ /* 0x000fe20008011410 */
[----:B------:R-:W2:Y:S01]  /*1db0*/  @!P6 LDC.64 R6, c[0x0][0x218] ;  /* 0x00008600ff06eb82 */ /* 0x000ea20000000a00 */
[----:B------:R-:W-:Y:S01]  /*1dc0*/  IADD3 R204, P1, R16, UR30, RZ ;  /* 0x0000001e10cc7c10 */ /* 0x000fe2000ff3e0ff */
[----:B------:R-:W3:Y:S01]  /*1dd0*/  @!P5 S2R R19, SR_CgaCtaId ;  /* 0x000000000013d919 */ /* 0x000ee20000008800 */
[----:B------:R-:W-:Y:S01]  /*1de0*/  SHF.R.S32.HI R11, RZ, 0x1f, R10 ;  /* 0x0000001fff0b7819 */ /* 0x000fe2000001140a */
[----:B------:R-:W-:Y:S01]  /*1df0*/  @!P0 IMAD R18, R14, 0x2, R3 ;  /* 0x000000020e128824 */ /* 0x000fe200078e0203 */
[----:B------:R-:W-:Y:S01]  /*1e00*/  IADD3.X R205, R17, UR29, R2, P1, !PT ;  /* 0x0000001d11cd7c10 */ /* 0x000fe20008ffe402 */
[----:B------:R-:W-:Y:S01]  /*1e10*/  USHF.L.U32 UR29, UR10, 0x6, URZ ;  /* 0x000000060a1d7899 */ /* 0x000fe2000800063f */
[----:B------:R-:W-:Y:S01]  /*1e20*/  ISETP.GE.AND P1, PT, R8, UR24, PT ;  /* 0x0000001808007c0c */ /* 0x000fe2000bf26270 */
[----:B------:R-:W-:Y:S01]  /*1e30*/  IMAD R213, R11, UR6, RZ ;  /* 0x000000060bd57c24 */ /* 0x000fe2000f8e02ff */
[----:B------:R-:W-:Y:S01]  /*1e40*/  ISETP.GE.AND P2, PT, R5, UR24, PT ;  /* 0x0000001805007c0c */ /* 0x000fe2000bf46270 */
[C---:B------:R-:W-:Y:S01]  /*1e50*/  IMAD.WIDE.U32 R204, R10.reuse, UR6, R204 ;  /* 0x000000060acc7c25 */ /* 0x040fe2000f8e00cc */
[----:B------:R-:W-:Y:S01]  /*1e60*/  UIMAD UR6, UR26, UR16, URZ ;  /* 0x000000101a0672a4 */ /* 0x000fe2000f8e023f */
[----:B------:R-:W-:Y:S01]  /*1e70*/  @!PT LDS RZ, [RZ] ;  /* 0x00000000fffff984 */ /* 0x000fe20000000800 */
[----:B------:R-:W-:Y:S01]  /*1e80*/  @!PT LDS RZ, [RZ] ;  /* 0x00000000fffff984 */ /* 0x000fe20000000800 */
[----:B------:R-:W-:Y:S01]  /*1e90*/  @!PT LDS RZ, [RZ] ;  /* 0x00000000fffff984 */ /* 0x000fe20000000800 */
[----:B------:R-:W-:Y:S01]  /*1ea0*/  @!P0 LDGSTS.E.BYPASS.LTC128B.128 [R18+0x1800], desc[UR20][R20.64] ;  /* 0x0180000014128fae */ /* 0x000fe2000b901d54 */
[----:B------:R-:W-:Y:S01]  /*1eb0*/  @!P6 MOV R2, 0x400 ;  /* 0x000004000002e802 */ /* 0x000fe20000000f00 */
[----:B------:R-:W-:Y:S01]  /*1ec0*/  IMAD R213, R10, UR7, R213 ;  /* 0x000000070ad57c24 */ /* 0x000fe2000f8e02d5 */
[----:B------:R-:W-:Y:S01]  /*1ed0*/  UIMAD UR6, UR25, UR29, UR6 ;  /* 0x0000001d190672a4 */ /* 0x000fe2000f8e0206 */
[----:B------:R-:W-:Y:S01]  /*1ee0*/  IMAD.U32 R3, RZ, RZ, UR29 ;  /* 0x0000001dff037e24 */ /* 0x000fe2000f8e00ff */
[----:B------:R-:W-:Y:S01]  /*1ef0*/  @!P0 LDGSTS.E.BYPASS.LTC128B.128 [R18+0x3800], desc[UR20][R20.64+0x80] ;  /* 0x0380008014128fae */ /* 0x000fe2000b901d54 */
[----:B------:R-:W-:Y:S01]  /*1f00*/  IMAD.IADD R213, R205, 0x1, R213 ;  /* 0x00000001cdd57824 */ /* 0x000fe200078e02d5 */
[----:B------:R-:W-:Y:S01]  /*1f10*/  LEA.HI R12, R13, R4, RZ, 0x4 ;  /* 0x000000040d0c7211 */ /* 0x000fe200078f20ff */
[----:B------:R-:W-:Y:S01]  /*1f20*/  IMAD.MOV.U32 R212, RZ, RZ, R204 ;  /* 0x000000ffffd47224 */ /* 0x000fe200078e00cc */
[----:B------:R4:W-:Y:S01]  /*1f30*/  @!P0 LDGSTS.E.BYPASS.LTC128B.128 [R18+0x5800], desc[UR20][R20.64+0x100] ;  /* 0x0580010014128fae */ /* 0x0009e2000b901d54 */
[----:B------:R-:W-:Y:S01]  /*1f40*/  ISETP.GE.AND P3, PT, R5, UR24, PT ;  /* 0x0000001805007c0c */ /* 0x000fe2000bf66270 */
[----:B------:R-:W-:Y:S01]  /*1f50*/  UIMAD.WIDE.U32 UR30, UR10, 0x20, URZ ;  /* 0x000000200a1e78a5 */ /* 0x000fe2000f8e003f */
[----:B------:R-:W-:Y:S01]  /*1f60*/  IMAD.WIDE.U32 R16, R3, UR16, R212 ;  /* 0x0000001003107c25 */ /* 0x000fe2000f8e00d4 */
[----:B------:R-:W5:Y:S01]  /*1f70*/  @!P2 S2R R15, SR_CgaCtaId ;  /* 0x00000000000fa919 */ /* 0x000f620000008800 */
[----:B-1----:R-:W-:Y:S01]  /*1f80*/  @!P6 LEA R9, R9, R2, 0x18 ;  /* 0x000000020909e211 */ /* 0x002fe200078ec0ff */
[----:B------:R-:W-:Y:S01]  /*1f90*/  VOTEU.ALL UP0, P1 ;  /* 0x00000000003f7886 */ /* 0x000fe20000800000 */
[----:B------:R-:W-:Y:S01]  /*1fa0*/  VIADD R17, R17, UR6 ;  /* 0x0000000611117c36 */ /* 0x000fe20008000000 */
[----:B--2---:R-:W-:Y:S01]  /*1fb0*/  @!P6 LEA R28, P0, R16, R6, 0x1 ;  /* 0x00000006101ce211 */ /* 0x004fe200078008ff */
[----:B------:R-:W1:Y:S01]  /*1fc0*/  @!P1 S2R R2, SR_CgaCtaId ;  /* 0x0000000000029919 */ /* 0x000e620000008800 */
[----:B------:R-:W-:Y:S01]  /*1fd0*/  SHF.R.S32.HI R5, RZ, 0x4, R12 ;  /* 0x00000004ff057819 */ /* 0x000fe2000001140c */
[----:B------:R-:W-:Y:S01]  /*1fe0*/  @!P6 IMAD R22, R14, 0x2, R9 ;  /* 0x000000020e16e824 */ /* 0x000fe200078e0209 */
[----:B------:R-:W-:Y:S01]  /*1ff0*/  @!P6 LEA.HI.X R29, R16, R7, R17, 0x1, P0 ;  /* 0x00000007101de211 */ /* 0x000fe200000f0c11 */
[----:B------:R-:W-:Y:S01]  /*2000*/  USHF.L.U32 UR6, UR11, 0x5, URZ ;  /* 0x000000050b067899 */ /* 0x000fe2000800063f */
[----:B------:R-:W2:Y:S01]  /*2010*/  @!P5 LDC.64 R6, c[0x0][0x218] ;  /* 0x00008600ff06db82 */ /* 0x000ea20000000a00 */
[----:B------:R-:W-:Y:S01]  /*2020*/  LOP3.LUT R9, R12, 0xfffffff0, RZ, 0xc0, !PT ;  /* 0xfffffff00c097812 */ /* 0x000fe200078ec0ff */
[----:B------:R-:W-:Y:S01]  /*2030*/  IMAD.WIDE.U32 R26, R24, UR8, R26 ;  /* 0x00000008181a7c25 */ /* 0x000fe2000f8e001a */
[----:B------:R-:W-:Y:S01]  /*2040*/  LEA.HI R12, R12, R5, RZ, 0x1 ;  /* 0x000000050c0c7211 */ /* 0x000fe200078f08ff */
[----:B------:R-:W-:Y:S01]  /*2050*/  @!P6 LDGSTS.E.BYPASS.LTC128B.128 [R22+0x6000], desc[UR20][R28.64] ;  /* 0x060000001c16efae */ /* 0x000fe2000b901d54 */
[----:B------:R-:W-:Y:S01]  /*2060*/  ISETP.GE.AND P0, PT, R8, UR24, PT ;  /* 0x0000001808007c0c */ /* 0x000fe2000bf06270 */
[----:B------:R-:W-:Y:S01]  /*2070*/  IMAD.SHL.U32 R214, R4, 0x2, RZ ;  /* 0x0000000204d67824 */ /* 0x000fe200078e00ff */
[----:B------:R-:W-:Y:S01]  /*2080*/  @!P5 MOV R8, 0x400 ;  /* 0x000004000008d802 */ /* 0x000fe20000000f00 */
[----:B------:R-:W-:Y:S01]  /*2090*/  @!P6 LDGSTS.E.BYPASS.LTC128B.128 [R22+0x8000], desc[UR20][R28.64+0x80] ;  /* 0x080000801c16efae */ /* 0x000fe2000b901d54 */
[----:B------:R-:W-:Y:S01]  /*20a0*/  LOP3.LUT R12, R12, 0xfffffffe, RZ, 0xc0, !PT ;  /* 0xfffffffe0c0c7812 */ /* 0x000fe200078ec0ff */
[----:B------:R-:W-:Y:S01]  /*20b0*/  IMAD.U32 R210, RZ, RZ, UR23 ;  /* 0x00000017ffd27e24 */ /* 0x000fe2000f8e00ff */
[----:B---3--:R-:W-:Y:S01]  /*20c0*/  @!P5 LEA R19, R19, R8, 0x18 ;  /* 0x000000081313d211 */ /* 0x008fe200078ec0ff */
[----:B------:R3:W-:Y:S01]  /*20d0*/  @!P6 LDGSTS.E.BYPASS.LTC128B.128 [R22+0xa000], desc[UR20][R28.64+0x100] ;  /* 0x0a0001001c16efae */ /* 0x0007e2000b901d54 */
[----:B----4-:R-:W-:Y:S01]  /*20e0*/  IMAD.U32 R21, RZ, RZ, UR10 ;  /* 0x0000000aff157e24 */ /* 0x010fe2000f8e00ff */
[----:B------:R-:W-:Y:S01]  /*20f0*/  @!P1 MOV R23, 0x400 ;  /* 0x0000040000179802 */ /* 0x000fe20000000f00 */
[----:B------:R-:W-:Y:S01]  /*2100*/  IMAD.IADD R20, R4, 0x1, -R9 ;  /* 0x0000000104147824 */ /* 0x000fe200078e0a09 */
[----:B------:R-:W-:Y:S01]  /*2110*/  LEA.HI R104, R13, R4, RZ, 0x5 ;  /* 0x000000040d687211 */ /* 0x000fe200078f28ff */
[----:B------:R-:W-:Y:S01]  /*2120*/  IMAD.U32 R18, RZ, RZ, UR10 ;  /* 0x0000000aff127e24 */ /* 0x000fe2000f8e00ff */
[----:B------:R-:W-:Y:S01]  /*2130*/  @!P5 LEA R21, P6, R21, R16, 0x4 ;  /* 0x000000101515d211 */ /* 0x000fe200078c20ff */
[----:B------:R-:W-:Y:S01]  /*2140*/  IMAD.U32 R9, RZ, RZ, UR11 ;  /* 0x0000000bff097e24 */ /* 0x000fe2000f8e00ff */
[----:B------:R-:W-:Y:S01]  /*2150*/  LOP3.LUT R214, R214, 0x6, RZ, 0xc0, !PT ;  /* 0x00000006d6d67812 */ /* 0x000fe200078ec0ff */
[----:B------:R-:W-:Y:S01]  /*2160*/  IMAD.IADD R12, R5, 0x1, -R12 ;  /* 0x00000001050c7824 */ /* 0x000fe200078e0a0c */
[----:B------:R-:W-:Y:S01]  /*2170*/  SHF.R.S32.HI R5, RZ, 0x1f, R20 ;  /* 0x0000001fff057819 */ /* 0x000fe20000011414 */
[----:B------:R-:W-:Y:S01]  /*2180*/  UIADD3 UR19, UR23, -UR19, -UR15 ;  /* 0x8000001317137290 */ /* 0x000fe2000fffe80f */
[----:B------:R-:W-:-:S02]  /*2190*/  @!P5 LEA.HI.X R18, R18, R17, R9, 0x4, P6 ;  /* 0x000000111212d211 */ /* 0x000fc400030f2409 */
[----:B------:R-:W4:Y:S01]  /*21a0*/  @!P2 LDC.64 R8, c[0x0][0x218] ;  /* 0x00008600ff08ab82 */ /* 0x000f220000000a00 */
[----:B--2---:R-:W-:Y:S01]  /*21b0*/  @!P5 LEA R30, P6, R21, R6, 0x1 ;  /* 0x00000006151ed211 */ /* 0x004fe200078c08ff */
[----:B------:R-:W-:Y:S01]  /*21c0*/  IMAD.SHL.U32 R6, R24, 0x8, RZ ;  /* 0x0000000818067824 */ /* 0x000fe200078e00ff */
[----:B------:R-:W-:Y:S02]  /*21d0*/  LEA.HI R5, R5, R20, RZ, 0x3 ;  /* 0x0000001405057211 */ /* 0x000fe400078f18ff */
[----:B------:R-:W-:Y:S01]  /*21e0*/  @!P5 LEA.HI.X R31, R21, R7, R18, 0x1, P6 ;  /* 0x00000007151fd211 */ /* 0x000fe200030f0c12 */
[----:B------:R-:W-:Y:S01]  /*21f0*/  IMAD.SHL.U32 R21, R0, 0x40, RZ ;  /* 0x0000004000157824 */ /* 0x000fe200078e00ff */
[----:B------:R-:W-:Y:S01]  /*2200*/  @!P2 IADD3 R18, P6, R16, UR30, RZ ;  /* 0x0000001e1012ac10 */ /* 0x000fe2000ffde0ff */
[----:B------:R-:W-:Y:S01]  /*2210*/  IMAD.U32 R7, RZ, RZ, UR6 ;  /* 0x00000006ff077e24 */ /* 0x000fe2000f8e00ff */
[----:B-1----:R-:W-:Y:S01]  /*2220*/  @!P1 LEA R23, R2, R23, 0x18 ;  /* 0x0000001702179211 */ /* 0x002fe200078ec0ff */
[----:B------:R-:W-:Y:S01]  /*2230*/  ULDC.64 UR6, c[0x0][0x268] ;  /* 0x00009a0000067ab9 */ /* 0x000fe20000000a00 */
[----:B------:R-:W-:Y:S01]  /*2240*/  LOP3.LUT R21, R21, 0x1c0, RZ, 0xc0, !PT ;  /* 0x000001c015157812 */ /* 0x000fe200078ec0ff */
[----:B------:R-:W-:Y:S01]  /*2250*/  IMAD R207, R11, UR6, RZ ;  /* 0x000000060bcf7c24 */ /* 0x000fe2000f8e02ff */
[----:B---3--:R-:W-:Y:S01]  /*2260*/  LOP3.LUT R29, R5, 0xfffffff8, RZ, 0xc0, !PT ;  /* 0xfffffff8051d7812 */ /* 0x008fe200078ec0ff */
[----:B------:R-:W-:Y:S01]  /*2270*/  @!P1 IMAD R23, R14, 0x2, R23 ;  /* 0x000000020e179824 */ /* 0x000fe200078e0217 */
[----:B------:R-:W-:Y:S01]  /*2280*/  @!P2 MOV R22, 0x400 ;  /* 0x000004000016a802 */ /* 0x000fe20000000f00 */
[----:B------:R-:W-:Y:S01]  /*2290*/  IMAD R207, R10, UR7, R207 ;  /* 0x000000070acf7c24 */ /* 0x000fe2000f8e02cf */
[----:B------:R-:W-:Y:S01]  /*22a0*/  LOP3.LUT R201, R21, 0x8, R6, 0xf8, !PT ;  /* 0x0000000815c97812 */ /* 0x000fe200078ef806 */
[----:B------:R-:W-:Y:S01]  /*22b0*/  IMAD.IADD R2, R20, 0x1, -R29 ;  /* 0x0000000114027824 */ /* 0x000fe200078e0a1d */
[----:B-----5:R-:W-:Y:S01]  /*22c0*/  @!P2 LEA R15, R15, R22, 0x18 ;  /* 0x000000160f0fa211 */ /* 0x020fe200078ec0ff */
[C---:B------:R-:W-:Y:S01]  /*22d0*/  @!P5 IMAD R22, R14.reuse, 0x2, R19 ;  /* 0x000000020e16d824 */ /* 0x040fe200078e0213 */
[----:B------:R-:W-:Y:S01]  /*22e0*/  @!P2 IADD3.X R20, R17, UR31, R7, P6, !PT ;  /* 0x0000001f1114ac10 */ /* 0x000fe2000b7fe407 */
[----:B------:R-:W-:Y:S01]  /*22f0*/  IMAD R19, R25, UR8, RZ ;  /* 0x0000000819137c24 */ /* 0x000fe2000f8e02ff */
[----:B------:R-:W1:Y:S01]  /*2300*/  @!P1 LDC.64 R6, c[0x0][0x218] ;  /* 0x00008600ff069b82 */ /* 0x000e620000000a00 */
[----:B------:R-:W-:Y:S01]  /*2310*/  @!P2 IMAD R15, R14, 0x2, R15 ;  /* 0x000000020e0fa824 */ /* 0x000fe200078e020f */
[----:B------:R-:W-:Y:S01]  /*2320*/  @!P5 LDGSTS.E.BYPASS.LTC128B.128 [R22+0x6800], desc[UR20][R30.64] ;  /* 0x068000001e16dfae */ /* 0x000fe2000b901d54 */
[----:B------:R-:W-:Y:S01]  /*2330*/  IMAD R19, R24, UR9, R19 ;  /* 0x0000000918137c24 */ /* 0x000fe2000f8e0213 */
[----:B------:R-:W-:Y:S01]  /*2340*/  UIMAD.WIDE.U32 UR30, UR16, UR8, URZ ;  /* 0x00000008101e72a5 */ /* 0x000fe2000f8e003f */
[----:B------:R-:W-:Y:S01]  /*2350*/  IMAD.SHL.U32 R105, R5, 0x40, RZ ;  /* 0x0000004005697824 */ /* 0x000fe200078e00ff */
[----:B------:R-:W-:Y:S01]  /*2360*/  @!P5 LDGSTS.E.BYPASS.LTC128B.128 [R22+0x8800], desc[UR20][R30.64+0x80] ;  /* 0x088000801e16dfae */ /* 0x000fe2000b901d54 */
[----:B------:R-:W-:-:S03]  /*2370*/  UIADD3 UR7, UR23, 0x1, -UR15 ;  /* 0x0000000117077890 */ /* 0x000fc6000fffe80f */
[----:B------:R-:W-:Y:S01]  /*2380*/  @!P5 LDGSTS.E.BYPASS.LTC128B.128 [R22+0xa800], desc[UR20][R30.64+0x100] ;  /* 0x0a8001001e16dfae */ /* 0x000fe2000b901d54 */
[----:B------:R-:W-:Y:S01]  /*2390*/  ISETP.GE.AND P5, PT, R24, UR24, PT ;  /* 0x0000001818007c0c */ /* 0x000fe2000bfa6270 */
[----:B------:R-:W-:Y:S01]  /*23a0*/  UIMAD UR24, UR25, UR8, URZ ;  /* 0x00000008191872a4 */ /* 0x000fe2000f8e023f */
[C---:B----4-:R-:W-:Y:S01]  /*23b0*/  @!P2 LEA R24, P6, R18.reuse, R8, 0x1 ;  /* 0x000000081218a211 */ /* 0x050fe200078c08ff */
[----:B------:R-:W-:Y:S01]  /*23c0*/  @!UP0 UIMAD UR25, UR11, 0x30, URZ ;  /* 0x000000300b1988a4 */ /* 0x000fe2000f8e023f */
[----:B------:R-:W-:Y:S01]  /*23d0*/  SHF.R.U32.HI R8, RZ, 0x3, R21 ;  /* 0x00000003ff087819 */ /* 0x000fe20000011615 */
[----:B------:R-:W-:Y:S01]  /*23e0*/  UIMAD UR24, UR16, UR9, UR24 ;  /* 0x00000009101872a4 */ /* 0x000fe2000f8e0218 */
[----:B------:R-:W-:Y:S01]  /*23f0*/  @!P2 LEA.HI.X R25, R18, R9, R20, 0x1, P6 ;  /* 0x000000091219a211 */ /* 0x000fe200030f0c14 */
[----:B------:R-:W-:Y:S01]  /*2400*/  IMAD.U32 R9, RZ, RZ, UR10 ;  /* 0x0000000aff097e24 */ /* 0x000fe2000f8e00ff */
[----:B------:R-:W-:Y:S01]  /*2410*/  IADD3 R218, P6, R26, UR28, RZ ;  /* 0x0000001c1ada7c10 */ /* 0x000fe2000ffde0ff */
[----:B------:R-:W-:Y:S01]  /*2420*/  UIADD3 UR24, UR31, UR24, URZ ;  /* 0x000000181f187290 */ /* 0x000fe2000fffe03f */
[----:B------:R-:W-:Y:S01]  /*2430*/  LOP3.LUT R201, R201, R8, RZ, 0x3c, !PT ;  /* 0x00000008c9c97212 */ /* 0x000fe200078e3cff */
[----:B------:R-:W-:Y:S01]  /*2440*/  @!P1 IMAD.WIDE.U32 R16, R9, 0x30, R16 ;  /* 0x0000003009109825 */ /* 0x000fe200078e0010 */
[----:B------:R-:W-:Y:S01]  /*2450*/  IADD3.X R219, R27, UR27, R19, P6, !PT ;  /* 0x0000001b1bdb7c10 */ /* 0x000fe2000b7fe413 */
[----:B------:R-:W-:Y:S01]  /*2460*/  @!P2 LDGSTS.E.BYPASS.LTC128B.128 [R15+0x7000], desc[UR20][R24.64] ;  /* 0x07000000180fafae */ /* 0x000fe2000b901d54 */
[----:B------:R-:W2:Y:S01]  /*2470*/  @!P5 LDC.64 R8, c[0x0][0x220] ;  /* 0x00008800ff08db82 */ /* 0x000ea20000000a00 */
[----:B------:R-:W-:Y:S01]  /*2480*/  IMAD.U32 R26, RZ, RZ, UR30 ;  /* 0x0000001eff1a7e24 */ /* 0x000fe2000f8e00ff */
[----:B-1----:R-:W-:Y:S01]  /*2490*/  @!P1 LEA R18, P6, R16, R6, 0x1 ;  /* 0x0000000610129211 */ /* 0x002fe200078c08ff */
[----:B------:R-:W-:Y:S01]  /*24a0*/  IMAD.WIDE.U32 R218, R10, UR6, R218 ;  /* 0x000000060ada7c25 */ /* 0x000fe2000f8e00da */
[----:B------:R-:W-:Y:S01]  /*24b0*/  @!P2 LDGSTS.E.BYPASS.LTC128B.128 [R15+0x9000], desc[UR20][R24.64+0x80] ;  /* 0x09000080180fafae */ /* 0x000fe2000b901d54 */
[----:B------:R-:W-:Y:S01]  /*24c0*/  USHF.L.U32 UR6, UR9, 0x5, URZ ;  /* 0x0000000509067899 */ /* 0x000fe2000800063f */
[----:B------:R-:W-:Y:S01]  /*24d0*/  LOP3.LUT R105, R105, 0xfffffe00, RZ, 0xc0, !PT ;  /* 0xfffffe0069697812 */ /* 0x000fe200078ec0ff */
[----:B------:R-:W-:Y:S01]  /*24e0*/  @!P1 VIADD R10, R17, UR25 ;  /* 0x00000019110a9c36 */ /* 0x000fe20008000000 */
[----:B------:R2:W-:Y:S01]  /*24f0*/  @!P2 LDGSTS.E.BYPASS.LTC128B.128 [R15+0xb000], desc[UR20][R24.64+0x100] ;  /* 0x0b000100180fafae */ /* 0x0005e2000b901d54 */
[----:B------:R-:W-:Y:S01]  /*2500*/  IMAD.U32 R11, RZ, RZ, UR24 ;  /* 0x00000018ff0b7e24 */ /* 0x000fe2000f8e00ff */
[----:B------:R-:W-:Y:S01]  /*2510*/  LEA R20, P2, R26, R218, 0x6 ;  /* 0x000000da1a147211 */ /* 0x000fe200078430ff */
[----:B------:R-:W-:Y:S01]  /*2520*/  IMAD.IADD R207, R219, 0x1, R207 ;  /* 0x00000001dbcf7824 */ /* 0x000fe200078e02cf */
[----:B------:R-:W-:Y:S01]  /*2530*/  @!P1 LEA.HI.X R19, R16, R7, R10, 0x1, P6 ;  /* 0x0000000710139211 */ /* 0x000fe200030f0c0a */
[----:B------:R-:W-:Y:S01]  /*2540*/  IMAD.U32 R10, RZ, RZ, UR8 ;  /* 0x00000008ff0a7e24 */ /* 0x000fe2000f8e00ff */
[----:B------:R-:W1:Y:S01]  /*2550*/  @!P4 LDC.64 R6, c[0x0][0x220] ;  /* 0x00008800ff06cb82 */ /* 0x000e620000000a00 */
[----:B------:R-:W-:Y:S01]  /*2560*/  IMAD.U32 R17, RZ, RZ, UR9 ;  /* 0x00000009ff117e24 */ /* 0x000fe2000f8e00ff */
[----:B------:R-:W-:Y:S01]  /*2570*/  LEA.HI.X R21, R26, R207, R11, 0x6, P2 ;  /* 0x000000cf1a157211 */ /* 0x000fe200010f340b */
[----:B------:R-:W-:Y:S01]  /*2580*/  @!P1 LDGSTS.E.BYPASS.LTC128B.128 [R23+0x7800], desc[UR20][R18.64] ;  /* 0x0780000012179fae */ /* 0x000fe2000b901d54 */
[----:B------:R-:W-:Y:S01]  /*2590*/  IMAD.U32 R11, RZ, RZ, UR8 ;  /* 0x00000008ff0b7e24 */ /* 0x000fe2000f8e00ff */
[----:B------:R-:W-:Y:S01]  /*25a0*/  UIMAD.WIDE.U32 UR24, UR8, 0x20, URZ ;  /* 0x00000020081878a5 */ /* 0x000fe2000f8e003f */
[C---:B------:R-:W-:Y:S01]  /*25b0*/  IMAD R201, R12.reuse, 0x200, R201 ;  /* 0x000002000cc97824 */ /* 0x040fe200078e02c9 */
[----:B------:R-:W-:Y:S01]  /*25c0*/  @!P1 LDGSTS.E.BYPASS.LTC128B.128 [R23+0x9800], desc[UR20][R18.64+0x80] ;  /* 0x0980008012179fae */ /* 0x000fe2000b901d54 */
[----:B------:R-:W-:Y:S01]  /*25d0*/  VOTEU.ALL UP0, P0 ;  /* 0x00000000003f7886 */ /* 0x000fe20000000000 */
[----:B------:R-:W-:Y:S01]  /*25e0*/  @!P4 LEA R16, P2, R11, R20, 0x4 ;  /* 0x000000140b10c211 */ /* 0x000fe200078420ff */
[----:B------:R-:W-:Y:S01]  /*25f0*/  IMAD.SHL.U32 R12, R12, 0x8, RZ ;  /* 0x000000080c0c7824 */ /* 0x000fe200078e00ff */
[----:B------:R3:W-:Y:S01]  /*2600*/  @!P1 LDGSTS.E.BYPASS.LTC128B.128 [R23+0xb800], desc[UR20][R18.64+0x100] ;  /* 0x0b80010012179fae */ /* 0x0007e2000b901d54 */
[----:B------:R-:W-:Y:S01]  /*2610*/  @!P3 IADD3 R14, P1, R20, UR24, RZ ;  /* 0x00000018140ebc10 */ /* 0x000fe2000ff3e0ff */
[----:B------:R-:W-:Y:S01]  /*2620*/  IMAD.U32 R27, RZ, RZ, UR31 ;  /* 0x0000001fff1b7e24 */ /* 0x000fe2000f8e00ff */
[----:B------:R-:W-:Y:S01]  /*2630*/  @!P4 LEA.HI.X R17, R10, R21, R17, 0x4, P2 ;  /* 0x000000150a11c211 */ /* 0x000fe200010f2411 */
[----:B------:R-:W0:Y:S01]  /*2640*/  LDGDEPBAR ;  /* 0x00000000000079af */ /* 0x000e220000000000 */
[----:B------:R-:W4:Y:S01]  /*2650*/  @!P3 LDC.64 R10, c[0x0][0x220] ;  /* 0x00008800ff0abb82 */ /* 0x000f220000000a00 */
[----:B------:R-:W-:Y:S01]  /*2660*/  LEA R201, R201, UR4, 0x1 ;  /* 0x00000004c9c97c11 */ /* 0x000fe2000f8e08ff */
[----:B------:R-:W-:Y:S01]  /*2670*/  ULDC UR24, c[0x0][0x39c] ;  /* 0x0000e70000187ab9 */ /* 0x000fe20000000800 */
[----:B------:R-:W-:Y:S01]  /*2680*/  IMAD.U32 R208, RZ, RZ, UR7 ;  /* 0x00000007ffd07e24 */ /* 0x000fe2000f8e00ff */
[C---:B--2---:R-:W-:Y:S01]  /*2690*/  @!P5 LEA R24, P6, R20.reuse, R8, 0x1 ;  /* 0x000000081418d211 */ /* 0x044fe200078c08ff */
[----:B------:R-:W-:Y:S01]  /*26a0*/  IMAD.U32 R15, RZ, RZ, UR6 ;  /* 0x00000006ff0f7e24 */ /* 0x000fe2000f8e00ff */
[----:B------:R-:W-:Y:S01]  /*26b0*/  @!UP0 UIMAD UR6, UR9, 0x30, URZ ;  /* 0x00000030090688a4 */ /* 0x000fe2000f8e023f */
[----:B------:R-:W-:Y:S01]  /*26c0*/  VIADD R199, R201, 0x6020 ;  /* 0x00006020c9c77836 */ /* 0x000fe20000000000 */
[----:B------:R-:W-:Y:S01]  /*26d0*/  @!P5 LEA.HI.X R25, R20, R9, R21, 0x1, P6 ;  /* 0x000000091419d211 */ /* 0x000fe200030f0c15 */
[----:B------:R-:W-:Y:S01]  /*26e0*/  UISETP.GT.AND UP0, UPT, UR16, UR12, UPT ;  /* 0x0000000c1000728c */ /* 0x000fe2000bf04270 */
[----:B------:R-:W2:Y:S01]  /*26f0*/  @!P0 LDC.64 R8, c[0x0][0x220] ;  /* 0x00008800ff088b82 */ /* 0x000ea20000000a00 */
[----:B------:R-:W-:Y:S01]  /*2700*/  @!P3 IADD3.X R15, R21, UR25, R15, P1, !PT ;  /* 0x00000019150fbc10 */ /* 0x000fe20008ffe40f */
[----:B---3--:R-:W-:Y:S01]  /*2710*/  IMAD.U32 R18, RZ, RZ, UR8 ;  /* 0x00000008ff127e24 */ /* 0x008fe2000f8e00ff */
[----:B------:R-:W-:-:S05]  /*2720*/  DEPBAR.LE SB0, 0x0 ;  /* 0x000080000000791a */ /* 0x000fca0000000000 */
[----:B------:R-:W-:Y:S01]  /*2730*/  BAR.SYNC.DEFER_BLOCKING 0x0 ;  /* 0x0000000000007b1d */ /* 0x000fe20000010000 */
[----:B------:R-:W-:Y:S01]  /*2740*/  @!P0 IMAD.WIDE.U32 R18, R18, 0x30, R20 ;  /* 0x0000003012128825 */ /* 0x000fe200078e0014 */
[C---:B-1----:R-:W-:Y:S02]  /*2750*/  @!P4 LEA R20, P1, R16.reuse, R6, 0x1 ;  /* 0x000000061014c211 */ /* 0x042fe400078208ff */
[----:B------:R-:W-:Y:S02]  /*2760*/  SHF.R.S32.HI R6, RZ, 0x5, R104 ;  /* 0x00000005ff067819 */ /* 0x000fe40000011468 */
[----:B------:R-:W-:Y:S01]  /*2770*/  @!P4 LEA.HI.X R21, R16, R7, R17, 0x1, P1 ;  /* 0x000000071015c211 */ /* 0x000fe200008f0c11 */
[----:B------:R-:W-:Y:S01]  /*2780*/  IMAD.SHL.U32 R7, R2, 0x40, RZ ;  /* 0x0000004002077824 */ /* 0x000fe200078e00ff */
[----:B------:R-:W-:-:S04]  /*2790*/  LEA R211, R6, UR22, 0x4 ;  /* 0x0000001606d37c11 */ /* 0x000fc8000f8e20ff */
[----:B------:R-:W-:-:S04]  /*27a0*/  LOP3.LUT R7, R7, 0x1c0, RZ, 0xc0, !PT ;  /* 0x000001c007077812 */ /* 0x000fc800078ec0ff */
[----:B------:R-:W-:Y:S02]  /*27b0*/  LOP3.LUT R12, R7, 0x8, R12, 0xf8, !PT ;  /* 0x00000008070c7812 */ /* 0x000fe400078ef80c */
[----:B------:R-:W-:Y:S01]  /*27c0*/  SHF.R.U32.HI R5, RZ, 0x3, R7 ;  /* 0x00000003ff057819 */ /* 0x000fe20000011607 */
[----:B------:R-:W-:Y:S01]  /*27d0*/  IMAD R7, R6, 0x400, R105 ;  /* 0x0000040006077824 */ /* 0x000fe200078e0269 */
        /* <DEDUP_REMOVED lines=9> */
[----:B----4-:R-:W-:-:S03]  /*2870*/  @!P3 LEA R10, P5, R14, R10, 0x1 ;  /* 0x0000000a0e0ab211 */ /* 0x010fc600078a08ff */
[----:B------:R-:W-:Y:S01]  /*2880*/  @P4 STS.128 [R203+0xc800], RZ ;  /* 0x00c800ffcb004388 */ /* 0x000fe20000000c00 */
[----:B------:R-:W-:Y:S02]  /*2890*/  R2P PR, R2, 0x6 ;  /* 0x0000000602007804 */ /* 0x000fe40000000000 */
[----:B------:R-:W-:Y:S01]  /*28a0*/  LOP3.LUT R2, R12, R5, RZ, 0x3c, !PT ;  /* 0x000000050c027212 */ /* 0x000fe200078e3cff */
[----:B------:R-:W-:Y:S01]  /*28b0*/  @!P0 VIADD R5, R19, UR6 ;  /* 0x0000000613058c36 */ /* 0x000fe20008000000 */
[----:B------:R-:W-:Y:S01]  /*28c0*/  @!P3 LEA.HI.X R11, R14, R11, R15, 0x1, P5 ;  /* 0x0000000b0e0bb211 */ /* 0x000fe200028f0c0f */
[----:B------:R-:W-:Y:S01]  /*28d0*/  @P4 STS.128 [R203+0xe800], RZ ;  /* 0x00e800ffcb004388 */ /* 0x000fe20000000c00 */
[----:B--2---:R-:W-:Y:S01]  /*28e0*/  @!P0 LEA R8, P5, R18, R8, 0x1 ;  /* 0x0000000812088211 */ /* 0x004fe200078a08ff */
[----:B------:R-:W-:Y:S01]  /*28f0*/  IMAD.IADD R202, R2, 0x1, R7 ;  /* 0x0000000102ca7824 */ /* 0x000fe200078e0207 */
[----:B------:R-:W-:Y:S01]  /*2900*/  UIADD3 UR6, UR7, UR18, URZ ;  /* 0x0000001207067290 */ /* 0x000fe2000fffe03f */
[----:B------:R-:W-:Y:S01]  /*2910*/  @P4 STS.128 [R203+0x10800], RZ ;  /* 0x010800ffcb004388 */ /* 0x000fe20000000c00 */
[----:B------:R-:W-:Y:S01]  /*2920*/  @!P0 LEA.HI.X R9, R18, R9, R5, 0x1, P5 ;  /* 0x0000000912098211 */ /* 0x000fe200028f0c05 */
[----:B------:R-:W-:Y:S01]  /*2930*/  IMAD.MOV.U32 R7, RZ, RZ, 0x10 ;  /* 0x00000010ff077424 */ /* 0x000fe200078e00ff */
[----:B------:R-:W-:Y:S01]  /*2940*/  LEA R202, R202, UR4, 0x1 ;  /* 0x00000004caca7c11 */ /* 0x000fe2000f8e08ff */
[----:B------:R-:W-:Y:S01]  /*2950*/  @!PT LDS RZ, [RZ] ;  /* 0x00000000fffff984 */ /* 0x000fe20000000800 */
[----:B------:R-:W-:Y:S01]  /*2960*/  @!PT LDS RZ, [RZ] ;  /* 0x00000000fffff984 */ /* 0x000fe20000000800 */
[----:B------:R-:W-:Y:S01]  /*2970*/  @!PT LDS RZ, [RZ] ;  /* 0x00000000fffff984 */ /* 0x000fe20000000800 */
[----:B------:R-:W-:Y:S01]  /*2980*/  @!P4 LDGSTS.E.BYPASS.LTC128B.128 [R203+0xc800], desc[UR20][R20.64] ;  /* 0x0c80000014cbcfae */ /* 0x000fe2000b901d54 */
[----:B------:R-:W-:-:S02]  /*2990*/  IMAD.MOV.U32 R5, RZ, RZ, 0x20 ;  /* 0x00000020ff057424 */ /* 0x000fc400078e00ff */
[----:B------:R-:W-:Y:S01]  /*29a0*/  SEL R7, R7, 0xfffffff0, !P1 ;  /* 0xfffffff007077807 */ /* 0x000fe20004800000 */
[----:B------:R-:W-:Y:S02]  /*29b0*/  @!P4 LDGSTS.E.BYPASS.LTC128B.128 [R203+0xe800], desc[UR20][R20.64+0x80] ;  /* 0x0e80008014cbcfae */ /* 0x000fe4000b901d54 */
[----:B------:R-:W-:Y:S02]  /*29c0*/  SEL R5, R5, 0xffffffe0, !P2 ;  /* 0xffffffe005057807 */ /* 0x000fe40005000000 */
[----:B------:R2:W-:Y:S01]  /*29d0*/  @!P4 LDGSTS.E.BYPASS.LTC128B.128 [R203+0x10800], desc[UR20][R20.64+0x100] ;  /* 0x1080010014cbcfae */ /* 0x0005e2000b901d54 */
[----:B------:R-:W-:Y:S01]  /*29e0*/  R2P PR, R0, 0x6 ;  /* 0x0000000600007804 */ /* 0x000fe20000000000 */
[----:B------:R-:W-:Y:S02]  /*29f0*/  VIADD R0, R201, 0x6000 ;  /* 0x00006000c9007836 */ /* 0x000fe40000000000 */
[----:B------:R-:W-:Y:S01]  /*2a00*/  @P3 STS.128 [R203+0xd000], RZ ;  /* 0x00d000ffcb003388 */ /* 0x000fe20000000c00 */
[----:B------:R-:W-:-:S02]  /*2a10*/  IMAD R200, R7, 0x2, R202 ;  /* 0x0000000207c87824 */ /* 0x000fc400078e02ca */
[C---:B------:R-:W-:Y:S01]  /*2a20*/  IMAD R198, R5.reuse, 0x2, R202 ;  /* 0x0000000205c67824 */ /* 0x040fe200078e02ca */
[----:B------:R-:W-:Y:S01]  /*2a30*/  @P3 STS.128 [R203+0xf000], RZ ;  /* 0x00f000ffcb003388 */ /* 0x000fe20000000c00 */
[----:B------:R-:W-:-:S03]  /*2a40*/  IMAD R197, R5, 0x2, R200 ;  /* 0x0000000205c57824 */ /* 0x000fc600078e02c8 */
[----:B------:R-:W-:Y:S02]  /*2a50*/  @P3 STS.128 [R203+0x11000], RZ ;  /* 0x011000ffcb003388 */ /* 0x000fe40000000c00 */
[----:B------:R-:W-:Y:S02]  /*2a60*/  @P1 VIADD R199, R0, 0xffffffe0 ;  /* 0xffffffe000c71836 */ /* 0x000fe40000000000 */
[----:B------:R-:W-:Y:S01]  /*2a70*/  @!PT LDS RZ, [RZ] ;  /* 0x00000000fffff984 */ /* 0x000fe20000000800 */
[----:B------:R-:W-:Y:S01]  /*2a80*/  @!PT LDS RZ, [RZ] ;  /* 0x00000000fffff984 */ /* 0x000fe20000000800 */
[----:B------:R-:W-:Y:S01]  /*2a90*/  @!PT LDS RZ, [RZ] ;  /* 0x00000000fffff984 */ /* 0x000fe20000000800 */
[----:B------:R-:W-:Y:S01]  /*2aa0*/  @!P3 LDGSTS.E.BYPASS.LTC128B.128 [R203+0xd000], desc[UR20][R10.64] ;  /* 0x0d0000000acbbfae */ /* 0x000fe2000b901d54 */
[----:B------:R-:W-:-:S03]  /*2ab0*/  IMAD.MOV.U32 R0, RZ, RZ, 0x40 ;  /* 0x00000040ff007424 */ /* 0x000fc600078e00ff */
[----:B------:R-:W-:Y:S02]  /*2ac0*/  @!P3 LDGSTS.E.BYPASS.LTC128B.128 [R203+0xf000], desc[UR20][R10.64+0x80] ;  /* 0x0f0000800acbbfae */ /* 0x000fe4000b901d54 */
[----:B------:R-:W-:Y:S02]  /*2ad0*/  SEL R0, R0, 0xffffffc0, !P2 ;  /* 0xffffffc000007807 */ /* 0x000fe40005000000 */
[----:B------:R-:W-:Y:S03]  /*2ae0*/  @!P3 LDGSTS.E.BYPASS.LTC128B.128 [R203+0x11000], desc[UR20][R10.64+0x100] ;  /* 0x110001000acbbfae */ /* 0x000fe6000b901d54 */
[----:B------:R-:W-:Y:S01]  /*2af0*/  IMAD.IADD R195, R201, 0x1, R0 ;  /* 0x00000001c9c37824 */ /* 0x000fe200078e0200 */
[----:B------:R-:W-:Y:S01]  /*2b00*/  @P0 STS.128 [R203+0xd800], RZ ;  /* 0x00d800ffcb000388 */ /* 0x000fe20000000c00 */
[----:B------:R-:W-:-:S03]  /*2b10*/  IMAD.IADD R188, R0, 0x1, R199 ;  /* 0x0000000100bc7824 */ /* 0x000fc600078e02c7 */
        /* <DEDUP_REMOVED lines=8> */
[----:B------:R-:W-:Y:S04]  /*2ba0*/  LDSM.16.M88.4 R32, [R202] ;  /* 0x00000000ca20783b */ /* 0x000fe80000000200 */
[----:B------:R-:W4:Y:S04]  /*2bb0*/  LDSM.16.M88.4 R28, [R201+0x6000] ;  /* 0x00600000c91c783b */ /* 0x000f280000000200 */
[----:B-1----:R-:W-:Y:S04]  /*2bc0*/  LDSM.16.M88.4 R24, [R200] ;  /* 0x00000000c818783b */ /* 0x002fe80000000200 */
[----:B------:R-:W-:Y:S04]  /*2bd0*/  LDSM.16.M88.4 R56, [R199] ;  /* 0x00000000c738783b */ /* 0x000fe80000000200 */
[----:B------:R-:W1:Y:S04]  /*2be0*/  LDSM.16.M88.4 R48, [R201+0x6800] ;  /* 0x00680000c930783b */ /* 0x000e680000000200 */
[----:B------:R-:W-:Y:S04]  /*2bf0*/  LDSM.16.M88.4 R72, [R198] ;  /* 0x00000000c648783b */ /* 0x000fe80000000200 */
[----:B------:R-:W-:Y:S04]  /*2c00*/  LDSM.16.M88.4 R68, [R195+0x6000] ;  /* 0x00600000c344783b */ /* 0x000fe80000000200 */
[----:B------:R-:W5:Y:S04]  /*2c10*/  LDSM.16.M88.4 R80, [R201+0x7000] ;  /* 0x00700000c950783b */ /* 0x000f680000000200 */
[----:B--2---:R-:W2:Y:S04]  /*2c20*/  LDSM.16.M88.4 R20, [R199+0x800] ;  /* 0x00080000c714783b */ /* 0x004ea80000000200 */
[----:B------:R-:W2:Y:S04]  /*2c30*/  LDSM.16.M88.4 R36, [R201+0x7800] ;  /* 0x00780000c924783b */ /* 0x000ea80000000200 */
[----:B------:R-:W-:Y:S01]  /*2c40*/  LDSM.16.M88.4 R12, [R197] ;  /* 0x00000000c50c783b */ /* 0x000fe20000000200 */
[C---:B----4-:R-:W-:Y:S03]  /*2c50*/  HMMA.16816.F32.BF16 R16, R32.reuse, R28, RZ ;  /* 0x0000001c2010723c */ /* 0x050fe600000418ff */
[----:B------:R-:W4:Y:S04]  /*2c60*/  LDSM.16.M88.4 R84, [R188] ;  /* 0x00000000bc54783b */ /* 0x000f280000000200 */
[----:B------:R-:W4:Y:S01]  /*2c70*/  LDSM.16.M88.4 R92, [R199+0x1000] ;  /* 0x00100000c75c783b */ /* 0x000f220000000200 */
[C---:B------:R-:W-:Y:S03]  /*2c80*/  HMMA.16816.F32.BF16 R28, R32.reuse, R30, RZ ;  /* 0x0000001e201c723c */ /* 0x040fe600000418ff */
[----:B---3--:R-:W3:Y:S03]  /*2c90*/  LDSM.16.M88.4 R8, [R195+0x6800] ;  /* 0x00680000c308783b */ /* 0x008ee60000000200 */
[C---:B-1----:R-:W-:Y:S01]  /*2ca0*/  HMMA.16816.F32.BF16 R52, R32.reuse, R48, RZ ;  /* 0x000000302034723c */ /* 0x042fe200000418ff */
[----:B------:R-:W1:Y:S04]  /*2cb0*/  LDSM.16.M88.4 R40, [R199+0x1800] ;  /* 0x00180000c728783b */ /* 0x000e680000000200 */
[----:B------:R-:W-:Y:S01]  /*2cc0*/  LDSM.16.M88.4 R88, [R202+0x2000] ;  /* 0x00200000ca58783b */ /* 0x000fe20000000200 */
[----:B------:R-:W-:Y:S03]  /*2cd0*/  HMMA.16816.F32.BF16 R48, R32, R50, RZ ;  /* 0x000000322030723c */ /* 0x000fe600000418ff */
[----:B------:R-:W1:Y:S03]  /*2ce0*/  LDSM.16.M88.4 R60, [R201+0x8000] ;  /* 0x00800000c93c783b */ /* 0x000e660000000200 */
[C---:B------:R-:W-:Y:S01]  /*2cf0*/  HMMA.16816.F32.BF16 R16, R24.reuse, R56, R16 ;  /* 0x000000381810723c */ /* 0x040fe20000041810 */
[----:B------:R-:W1:Y:S04]  /*2d00*/  LDSM.16.M88.4 R64, [R195+0x7000] ;  /* 0x00700000c340783b */ /* 0x000e680000000200 */
[----:B------:R-:W-:Y:S01]  /*2d10*/  LDSM.16.M88.4 R100, [R199+0x2000] ;  /* 0x00200000c764783b */ /* 0x000fe20000000200 */
[----:B------:R-:W-:Y:S03]  /*2d20*/  HMMA.16816.F32.BF16 R28, R24, R58, R28 ;  /* 0x0000003a181c723c */ /* 0x000fe6000004181c */
[----:B------:R-:W-:Y:S03]  /*2d30*/  LDSM.16.M88.4 R56, [R195+0x7800] ;  /* 0x00780000c338783b */ /* 0x000fe60000000200 */
[C---:B-----5:R-:W-:Y:S01]  /*2d40*/  HMMA.16816.F32.BF16 R44, R32.reuse, R80, RZ ;  /* 0x00000050202c723c */ /* 0x060fe200000418ff */
[----:B------:R-:W-:Y:S04]  /*2d50*/  LDSM.16.M88.4 R96, [R201+0x9000] ;  /* 0x00900000c960783b */ /* 0x000fe80000000200 */
[----:B------:R-:W0:Y:S01]  /*2d60*/  LDGDEPBAR ;  /* 0x00000000000079af */ /* 0x000e220000000000 */
[----:B------:R-:W-:Y:S06]  /*2d70*/  HMMA.16816.F32.BF16 R80, R32, R82, RZ ;  /* 0x000000522050723c */ /* 0x000fec00000418ff */
[----:B------:R-:W-:Y:S06]  /*2d80*/  HMMA.16816.F32.BF16 R16, R72, R68, R16 ;  /* 0x000000444810723c */ /* 0x000fec0000041810 */
[C---:B--2---:R-:W-:Y:S06]  /*2d90*/  HMMA.16816.F32.BF16 R52, R24.reuse, R20, R52 ;  /* 0x000000141834723c */ /* 0x044fec0000041834 */
[----:B------:R-:W-:Y:S01]  /*2da0*/  HMMA.16816.F32.BF16 R48, R24, R22, R48 ;  /* 0x000000161830723c */ /* 0x000fe20000041830 */
[----:B------:R-:W2:Y:S05]  /*2db0*/  LDSM.16.M88.4 R20, [R188+0x800] ;  /* 0x00080000bc14783b */ /* 0x000eaa0000000200 */
[C---:B------:R-:W-:Y:S06]  /*2dc0*/  HMMA.16816.F32.BF16 R76, R32.reuse, R36, RZ ;  /* 0x00000024204c723c */ /* 0x040fec00000418ff */
[----:B------:R-:W-:Y:S01]  /*2dd0*/  HMMA.16816.F32.BF16 R32, R32, R38, RZ ;  /* 0x000000262020723c */ /* 0x000fe200000418ff */
[----:B------:R-:W-:Y:S05]  /*2de0*/  LDSM.16.M88.4 R36, [R188+0x1000] ;  /* 0x00100000bc24783b */ /* 0x000fea0000000200 */
[----:B----4-:R-:W-:Y:S06]  /*2df0*/  HMMA.16816.F32.BF16 R16, R12, R84, R16 ;  /* 0x000000540c10723c */ /* 0x010fec0000041810 */
[----:B------:R-:W-:Y:S01]  /*2e00*/  HMMA.16816.F32.BF16 R28, R72, R70, R28 ;  /* 0x00000046481c723c */ /* 0x000fe2000004181c */
[----:B------:R-:W4:Y:S05]  /*2e10*/  LDSM.16.M88.4 R68, [R200+0x2000] ;  /* 0x00200000c844783b */ /* 0x000f2a0000000200 */
[C---:B------:R-:W-:Y:S06]  /*2e20*/  HMMA.16816.F32.BF16 R44, R24.reuse, R92, R44 ;  /* 0x0000005c182c723c */ /* 0x040fec000004182c */
[----:B------:R-:W-:Y:S01]  /*2e30*/  HMMA.16816.F32.BF16 R80, R24, R94, R80 ;  /* 0x0000005e1850723c */ /* 0x000fe20000041850 */
[----:B------:R-:W-:Y:S05]  /*2e40*/  LDSM.16.M88.4 R92, [R195+0x8000] ;  /* 0x00800000c35c783b */ /* 0x000fea0000000200 */
[C---:B---3--:R-:W-:Y:S06]  /*2e50*/  HMMA.16816.F32.BF16 R52, R72.reuse, R8, R52 ;  /* 0x000000084834723c */ /* 0x048fec0000041834 */
[----:B------:R-:W-:Y:S01]  /*2e60*/  HMMA.16816.F32.BF16 R48, R72, R10, R48 ;  /* 0x0000000a4830723c */ /* 0x000fe20000041830 */
[----:B------:R-:W3:Y:S05]  /*2e70*/  LDSM.16.M88.4 R8, [R201+0x8800] ;  /* 0x00880000c908783b */ /* 0x000eea0000000200 */
[C---:B-1----:R-:W-:Y:S06]  /*2e80*/  HMMA.16816.F32.BF16 R76, R24.reuse, R40, R76 ;  /* 0x00000028184c723c */ /* 0x042fec000004184c */
[----:B------:R-:W-:Y:S01]  /*2e90*/  HMMA.16816.F32.BF16 R24, R24, R42, R32 ;  /* 0x0000002a1818723c */ /* 0x000fe20000041820 */
[----:B------:R-:W1:Y:S04]  /*2ea0*/  LDSM.16.M88.4 R32, [R188+0x1800] ;  /* 0x00180000bc20783b */ /* 0x000e680000000200 */
[----:B------:R-:W5:Y:S01]  /*2eb0*/  LDSM.16.M88.4 R40, [R198+0x2000] ;  /* 0x00200000c628783b */ /* 0x000f620000000200 */
[----:B------:R-:W-:Y:S06]  /*2ec0*/  HMMA.16816.F32.BF16 R16, R88, R60, R16 ;  /* 0x0000003c5810723c */ /* 0x000fec0000041810 */
[----:B------:R-:W-:Y:S01]  /*2ed0*/  HMMA.16816.F32.BF16 R28, R12, R86, R28 ;  /* 0x000000560c1c723c */ /* 0x000fe2000004181c */
[----:B------:R-:W-:Y:S05]  /*2ee0*/  LDSM.16.M88.4 R84, [R201+0x9800] ;  /* 0x00980000c954783b */ /* 0x000fea0000000200 */
[C---:B------:R-:W-:Y:S06]  /*2ef0*/  HMMA.16816.F32.BF16 R44, R72.reuse, R64, R44 ;  /* 0x00000040482c723c */ /* 0x040fec000004182c */
[----:B------:R-:W-:Y:S01]  /*2f00*/  HMMA.16816.F32.BF16 R80, R72, R66, R80 ;  /* 0x000000424850723c */ /* 0x000fe20000041850 */
[----:B------:R-:W5:Y:S05]  /*2f10*/  LDSM.16.M88.4 R64, [R199+0x2800] ;  /* 0x00280000c740783b */ /* 0x000f6a0000000200 */
[C---:B--2---:R-:W-:Y:S06]  /*2f20*/  HMMA.16816.F32.BF16 R52, R12.reuse, R20, R52 ;  /* 0x000000140c34723c */ /* 0x044fec0000041834 */
[----:B------:R-:W-:Y:S01]  /*2f30*/  HMMA.16816.F32.BF16 R48, R12, R22, R48 ;  /* 0x000000160c30723c */ /* 0x000fe20000041830 */
[----:B------:R-:W-:Y:S05]  /*2f40*/  LDSM.16.M88.4 R20, [R188+0x2000] ;  /* 0x00200000bc14783b */ /* 0x000fea0000000200 */
[C---:B------:R-:W-:Y:S06]  /*2f50*/  HMMA.16816.F32.BF16 R76, R72.reuse, R56, R76 ;  /* 0x00000038484c723c */ /* 0x040fec000004184c */
[----:B------:R-:W-:Y:S01]  /*2f60*/  HMMA.16816.F32.BF16 R72, R72, R58, R24 ;  /* 0x0000003a4848723c */ /* 0x000fe20000041818 */
[----:B------:R-:W2:Y:S04]  /*2f70*/  LDSM.16.M88.4 R24, [R197+0x2000] ;  /* 0x00200000c518783b */ /* 0x000ea80000000200 */
[----:B------:R-:W-:Y:S01]  /*2f80*/  LDSM.16.M88.4 R56, [R199+0x3800] ;  /* 0x00380000c738783b */ /* 0x000fe20000000200 */
[----:B----4-:R-:W-:Y:S06]  /*2f90*/  HMMA.16816.F32.BF16 R16, R68, R100, R16 ;  /* 0x000000644410723c */ /* 0x010fec0000041810 */
[----:B------:R-:W-:Y:S01]  /*2fa0*/  HMMA.16816.F32.BF16 R28, R88, R62, R28 ;  /* 0x0000003e581c723c */ /* 0x000fe2000004181c */
[----:B------:R-:W4:Y:S05]  /*2fb0*/  LDSM.16.M88.4 R60, [R199+0x3000] ;  /* 0x00300000c73c783b */ /* 0x000f2a0000000200 */
[C---:B------:R-:W-:Y:S06]  /*2fc0*/  HMMA.16816.F32.BF16 R44, R12.reuse, R36, R44 ;  /* 0x000000240c2c723c */ /* 0x040fec000004182c */
[----:B------:R-:W-:Y:S01]  /*2fd0*/  HMMA.16816.F32.BF16 R80, R12, R38, R80 ;  /* 0x000000260c50723c */ /* 0x000fe20000041850 */
[----:B------:R-:W4:Y:S05]  /*2fe0*/  LDSM.16.M88.4 R36, [R195+0x8800] ;  /* 0x00880000c324783b */ /* 0x000f2a0000000200 */
[C---:B---3--:R-:W-:Y:S06]  /*2ff0*/  HMMA.16816.F32.BF16 R52, R88.reuse, R8, R52 ;  /* 0x000000085834723c */ /* 0x048fec0000041834 */
[----:B------:R-:W-:Y:S01]  /*3000*/  HMMA.16816.F32.BF16 R48, R88, R10, R48 ;  /* 0x0000000a5830723c */ /* 0x000fe20000041830 */
[----:B------:R-:W-:Y:S05]  /*3010*/  LDSM.16.M88.4 R8, [R201+0xa000] ;  /* 0x00a00000c908783b */ /* 0x000fea0000000200 */
[C---:B-1----:R-:W-:Y:S06]  /*3020*/  HMMA.16816.F32.BF16 R76, R12.reuse, R32, R76 ;  /* 0x000000200c4c723c */ /* 0x042fec000004184c */
[----:B------:R-:W-:Y:S01]  /*3030*/  HMMA.16816.F32.BF16 R72, R12, R34, R72 ;  /* 0x000000220c48723c */ /* 0x000fe20000041848 */
[----:B------:R-:W1:Y:S04]  /*3040*/  LDSM.16.M88.4 R12, [R202+0x4000] ;  /* 0x00400000ca0c783b */ /* 0x000e680000000200 */
[----:B------:R-:W3:Y:S01]  /*3050*/  LDSM.16.M88.4 R32, [R195+0x9000] ;  /* 0x00900000c320783b */ /* 0x000ee20000000200 */
[----:B-----5:R-:W-:Y:S06]  /*3060*/  HMMA.16816.F32.BF16 R16, R40, R92, R16 ;  /* 0x0000005c2810723c */ /* 0x020fec0000041810 */
[----:B------:R-:W-:Y:S06]  /*3070*/  HMMA.16816.F32.BF16 R28, R68, R102, R28 ;  /* 0x00000066441c723c */ /* 0x000fec000004181c */
[C---:B------:R-:W-:Y:S06]  /*3080*/  HMMA.16816.F32.BF16 R44, R88.reuse, R96, R44 ;  /* 0x00000060582c723c */ /* 0x040fec000004182c */
[----:B------:R-:W-:Y:S06]  /*3090*/  HMMA.16816.F32.BF16 R80, R88, R98, R80 ;  /* 0x000000625850723c */ /* 0x000fec0000041850 */
[C---:B------:R-:W-:Y:S06]  /*30a0*/  HMMA.16816.F32.BF16 R52, R68.reuse, R64, R52 ;  /* 0x000000404434723c */ /* 0x040fec0000041834 */
[----:B------:R-:W-:Y:S01]  /*30b0*/  HMMA.16816.F32.BF16 R48, R68, R66, R48 ;  /* 0x000000424430723c */ /* 0x000fe20000041830 */
[----:B------:R-:W5:Y:S05]  /*30c0*/  LDSM.16.M88.4 R64, [R195+0x9800] ;  /* 0x00980000c340783b */ /* 0x000f6a0000000200 */
[C---:B------:R-:W-:Y:S06]  /*30d0*/  HMMA.16816.F32.BF16 R76, R88.reuse, R84, R76 ;  /* 0x00000054584c723c */ /* 0x040fec000004184c */
[----:B------:R-:W-:Y:S01]  /*30e0*/  HMMA.16816.F32.BF16 R72, R88, R86, R72 ;  /* 0x000000565848723c */ /* 0x000fe20000041848 */
[----:B------:R-:W-:Y:S04]  /*30f0*/  LDSM.16.M88.4 R88, [R199+0x4000] ;  /* 0x00400000c758783b */ /* 0x000fe80000000200 */
[----:B------:R-:W-:Y:S01]  /*3100*/  LDSM.16.M88.4 R84, [R188+0x2800] ;  /* 0x00280000bc54783b */ /* 0x000fe20000000200 */
[----:B--2---:R-:W-:Y:S06]  /*3110*/  HMMA.16816.F32.BF16 R16, R24, R20, R16 ;  /* 0x000000141810723c */ /* 0x004fec0000041810 */
[----:B------:R-:W-:Y:S01]  /*3120*/  HMMA.16816.F32.BF16 R92, R40, R94, R28 ;  /* 0x0000005e285c723c */ /* 0x000fe2000004181c */
[----:B------:R-:W2:Y:S05]  /*3130*/  LDSM.16.M88.4 R28, [R200+0x4000] ;  /* 0x00400000c81c783b */ /* 0x000eaa0000000200 */
[C---:B----4-:R-:W-:Y:S06]  /*3140*/  HMMA.16816.F32.BF16 R44, R68.reuse, R60, R44 ;  /* 0x0000003c442c723c */ /* 0x050fec000004182c */
[----:B------:R-:W-:Y:S06]  /*3150*/  HMMA.16816.F32.BF16 R80, R68, R62, R80 ;  /* 0x0000003e4450723c */ /* 0x000fec0000041850 */
[C---:B------:R-:W-:Y:S06]  /*3160*/  HMMA.16816.F32.BF16 R52, R40.reuse, R36, R52 ;  /* 0x000000242834723c */ /* 0x040fec0000041834 */
[----:B------:R-:W-:Y:S01]  /*3170*/  HMMA.16816.F32.BF16 R48, R40, R38, R48 ;  /* 0x000000262830723c */ /* 0x000fe20000041830 */
[----:B------:R-:W4:Y:S05]  /*3180*/  LDSM.16.M88.4 R36, [R188+0x3000] ;  /* 0x00300000bc24783b */ /* 0x000f2a0000000200 */
[C---:B------:R-:W-:Y:S06]  /*3190*/  HMMA.16816.F32.BF16 R76, R68.reuse, R56, R76 ;  /* 0x00000038444c723c */ /* 0x040fec000004184c */
[----:B------:R-:W-:Y:S01]  /*31a0*/  HMMA.16816.F32.BF16 R72, R68, R58, R72 ;  /* 0x0000003a4448723c */ /* 0x000fe20000041848 */
[----:B------:R-:W-:Y:S04]  /*31b0*/  LDSM.16.M88.4 R56, [R195+0xa000] ;  /* 0x00a00000c338783b */ /* 0x000fe80000000200 */
[----:B------:R-:W-:Y:S01]  /*31c0*/  LDSM.16.M88.4 R68, [R201+0xb000] ;  /* 0x00b00000c944783b */ /* 0x000fe20000000200 */
[----:B-1----:R-:W-:Y:S06]  /*31d0*/  HMMA.16816.F32.BF16 R16, R12, R8, R16 ;  /* 0x000000080c10723c */ /* 0x002fec0000041810 */
[----:B------:R-:W-:Y:S01]  /*31e0*/  HMMA.16816.F32.BF16 R92, R24, R22, R92 ;  /* 0x00000016185c723c */ /* 0x000fe2000004185c */
[----:B------:R-:W1:Y:S05]  /*31f0*/  LDSM.16.M88.4 R20, [R198+0x4000] ;  /* 0x00400000c614783b */ /* 0x000e6a0000000200 */
[C---:B---3--:R-:W-:Y:S06]  /*3200*/  HMMA.16816.F32.BF16 R44, R40.reuse, R32, R44 ;  /* 0x00000020282c723c */ /* 0x048fec000004182c */
[C---:B------:R-:W-:Y:S01]  /*3210*/  HMMA.16816.F32.BF16 R80, R40.reuse, R34, R80 ;  /* 0x000000222850723c */ /* 0x040fe20000041850 */
[----:B------:R-:W3:Y:S05]  /*3220*/  LDSM.16.M88.4 R32, [R201+0xa800] ;  /* 0x00a80000c920783b */ /* 0x000eea0000000200 */
[C---:B-----5:R-:W-:Y:S06]  /*3230*/  HMMA.16816.F32.BF16 R76, R40.reuse, R64, R76 ;  /* 0x00000040284c723c */ /* 0x060fec000004184c */
[----:B------:R-:W-:Y:S01]  /*3240*/  HMMA.16816.F32.BF16 R72, R40, R66, R72 ;  /* 0x000000422848723c */ /* 0x000fe20000041848 */
[----:B------:R-:W5:Y:S04]  /*3250*/  LDSM.16.M88.4 R40, [R188+0x3800] ;  /* 0x00380000bc28783b */ /* 0x000f680000000200 */
[----:B------:R-:W-:Y:S01]  /*3260*/  LDSM.16.M88.4 R64, [R201+0xb800] ;  /* 0x00b80000c940783b */ /* 0x000fe20000000200 */
[----:B--2---:R-:W-:Y:S06]  /*3270*/  HMMA.16816.F32.BF16 R16, R28, R88, R16 ;  /* 0x000000581c10723c */ /* 0x004fec0000041810 */
[C---:B------:R-:W-:Y:S06]  /*3280*/  HMMA.16816.F32.BF16 R52, R24.reuse, R84, R52 ;  /* 0x000000541834723c */ /* 0x040fec0000041834 */
[----:B------:R-:W-:Y:S01]  /*3290*/  HMMA.16816.F32.BF16 R84, R24, R86, R48 ;  /* 0x000000561854723c */ /* 0x000fe20000041830 */
[----:B------:R-:W-:Y:S05]  /*32a0*/  LDSM.16.M88.4 R48, [R188+0x4000] ;  /* 0x00400000bc30783b */ /* 0x000fea0000000200 */
[----:B------:R-:W-:Y:S01]  /*32b0*/  HMMA.16816.F32.BF16 R92, R12, R10, R92 ;  /* 0x0000000a0c5c723c */ /* 0x000fe2000004185c */
[----:B------:R-:W2:Y:S05]  /*32c0*/  LDSM.16.M88.4 R8, [R197+0x4000] ;  /* 0x00400000c508783b */ /* 0x000eaa0000000200 */
[----:B----4-:R-:W-:Y:S01]  /*32d0*/  HMMA.16816.F32.BF16 R60, R24, R36, R44 ;  /* 0x00000024183c723c */ /* 0x010fe2000004182c */
[----:B------:R-:W4:Y:S05]  /*32e0*/  LDSM.16.M88.4 R44, [R199+0x4800] ;  /* 0x00480000c72c783b */ /* 0x000f2a0000000200 */
[----:B-1----:R-:W-:Y:S06]  /*32f0*/  HMMA.16816.F32.BF16 R16, R20, R56, R16 ;  /* 0x000000381410723c */ /* 0x002fec0000041810 */
[C---:B---3--:R-:W-:Y:S06]  /*3300*/  HMMA.16816.F32.BF16 R52, R12.reuse, R32, R52 ;  /* 0x000000200c34723c */ /* 0x048fec0000041834 */
[----:B------:R-:W-:Y:S01]  /*3310*/  HMMA.16816.F32.BF16 R84, R12, R34, R84 ;  /* 0x000000220c54723c */ /* 0x000fe20000041854 */
[----:B------:R-:W1:Y:S05]  /*3320*/  LDSM.16.M88.4 R32, [R199+0x5000] ;  /* 0x00500000c720783b */ /* 0x000e6a0000000200 */
[C---:B------:R-:W-:Y:S01]  /*3330*/  HMMA.16816.F32.BF16 R80, R24.reuse, R38, R80 ;  /* 0x000000261850723c */ /* 0x040fe20000041850 */
[----:B------:R-:W3:Y:S05]  /*3340*/  LDSM.16.M88.4 R36, [R195+0xa800] ;  /* 0x00a80000c324783b */ /* 0x000eea0000000200 */
[C---:B-----5:R-:W-:Y:S06]  /*3350*/  HMMA.16816.F32.BF16 R76, R24.reuse, R40, R76 ;  /* 0x00000028184c723c */ /* 0x060fec000004184c */
[----:B------:R-:W-:Y:S01]  /*3360*/  HMMA.16816.F32.BF16 R72, R24, R42, R72 ;  /* 0x0000002a1848723c */ /* 0x000fe20000041848 */
[----:B------:R-:W-:Y:S04]  /*3370*/  LDSM.16.M88.4 R24, [R188+0x4800] ;  /* 0x00480000bc18783b */ /* 0x000fe80000000200 */
[----:B------:R-:W-:Y:S01]  /*3380*/  LDSM.16.M88.4 R40, [R199+0x5800] ;  /* 0x00580000c728783b */ /* 0x000fe20000000200 */
[----:B------:R-:W-:Y:S06]  /*3390*/  HMMA.16816.F32.BF16 R60, R12, R68, R60 ;  /* 0x000000440c3c723c */ /* 0x000fec000004183c */
[----:B------:R-:W-:Y:S06]  /*33a0*/  HMMA.16816.F32.BF16 R92, R28, R90, R92 ;  /* 0x0000005a1c5c723c */ /* 0x000fec000004185c */
[----:B--2---:R-:W-:Y:S06]  /*33b0*/  HMMA.16816.F32.BF16 R16, R8, R48, R16 ;  /* 0x000000300810723c */ /* 0x004fec0000041810 */
[C---:B----4-:R-:W-:Y:S06]  /*33c0*/  HMMA.16816.F32.BF16 R52, R28.reuse, R44, R52 ;  /* 0x0000002c1c34723c */ /* 0x050fec0000041834 */
[----:B------:R-:W-:Y:S01]  /*33d0*/  HMMA.16816.F32.BF16 R84, R28, R46, R84 ;  /* 0x0000002e1c54723c */ /* 0x000fe20000041854 */
[----:B------:R-:W2:Y:S05]  /*33e0*/  LDSM.16.M88.4 R44, [R195+0xb000] ;  /* 0x00b00000c32c783b */ /* 0x000eaa0000000200 */
[C---:B------:R-:W-:Y:S06]  /*33f0*/  HMMA.16816.F32.BF16 R80, R12.reuse, R70, R80 ;  /* 0x000000460c50723c */ /* 0x040fec0000041850 */
[----:B------:R-:W-:Y:S01]  /*3400*/  HMMA.16816.F32.BF16 R76, R12, R64, R76 ;  /* 0x000000400c4c723c */ /* 0x000fe2000004184c */
[----:B------:R-:W-:Y:S01]  /*3410*/  FMUL.FTZ R0, R16, UR24 ;  /* 0x0000001810007c20 */ /* 0x000fe20008410000 */
[----:B------:R-:W-:Y:S01]  /*3420*/  FMUL.FTZ R17, R17, UR24 ;  /* 0x0000001811117c20 */ /* 0x000fe20008410000 */
[----:B------:R-:W-:Y:S01]  /*3430*/  FMUL.FTZ R18, R18, UR24 ;  /* 0x0000001812127c20 */ /* 0x000fe20008410000 */
[----:B------:R-:W-:-:S02]  /*3440*/  FMUL.FTZ R19, R19, UR24 ;  /* 0x0000001813137c20 */ /* 0x000fc40008410000 */
[----:B------:R-:W-:Y:S01]  /*3450*/  HMMA.16816.F32.BF16 R72, R12, R66, R72 ;  /* 0x000000420c48723c */ /* 0x000fe20000041848 */
[----:B------:R-:W4:Y:S05]  /*3460*/  MUFU.TANH R0, R0 ;  /* 0x0000000000007308 */ /* 0x000f2a0000002400 */
[----:B-1----:R-:W-:Y:S01]  /*3470*/  HMMA.16816.F32.BF16 R60, R28, R32, R60 ;  /* 0x000000201c3c723c */ /* 0x002fe2000004183c */
[----:B------:R-:W-:Y:S02]  /*3480*/  LOP3.LUT R13, R104, 0xffffffe0, RZ, 0xc0, !PT ;  /* 0xffffffe0680d7812 */ /* 0x000fe400078ec0ff */
[----:B------:R-:W-:Y:S03]  /*3490*/  MUFU.TANH R32, R19 ;  /* 0x0000001300207308 */ /* 0x000fe60000002400 */
[----:B------:R-:W-:Y:S01]  /*34a0*/  IMAD.IADD R13, R4, 0x1, -R13 ;  /* 0x00000001040d7824 */ /* 0x000fe200078e0a0d */
[----:B------:R-:W-:Y:S04]  /*34b0*/  HMMA.16816.F32.BF16 R92, R20, R58, R92 ;  /* 0x0000003a145c723c */ /* 0x000fe8000004185c */
[----:B------:R-:W-:-:S02]  /*34c0*/  SHF.R.S32.HI R16, RZ, 0x1f, R13 ;  /* 0x0000001fff107819 */ /* 0x000fc4000001140d */
[----:B---3--:R-:W-:Y:S01]  /*34d0*/  HMMA.16816.F32.BF16 R52, R20, R36, R52 ;  /* 0x000000241434723c */ /* 0x008fe20000041834 */
[----:B------:R1:W-:Y:S01]  /*34e0*/  MUFU.TANH R36, R17 ;  /* 0x0000001100247308 */ /* 0x0003e20000002400 */
[----:B------:R-:W-:Y:S02]  /*34f0*/  LEA.HI R16, R16, R13, RZ, 0x2 ;  /* 0x0000000d10107211 */ /* 0x000fe400078f10ff */
[----:B------:R-:W3:Y:S02]  /*3500*/  LDSM.16.M88.4 R12, [R188+0x5000] ;  /* 0x00500000bc0c783b */ /* 0x000ee40000000200 */
[----:B------:R-:W-:Y:S01]  /*3510*/  HMMA.16816.F32.BF16 R80, R28, R34, R80 ;  /* 0x000000221c50723c */ /* 0x000fe20000041850 */
[----:B------:R-:W-:Y:S02]  /*3520*/  SHF.R.S32.HI R16, RZ, 0x2, R16 ;  /* 0x00000002ff107819 */ /* 0x000fe40000011410 */
[----:B------:R5:W3:Y:S03]  /*3530*/  MUFU.TANH R37, R18 ;  /* 0x0000001200257308 */ /* 0x000ae60000002400 */
[----:B--2---:R-:W-:Y:S01]  /*3540*/  HMMA.16816.F32.BF16 R60, R20, R44, R60 ;  /* 0x0000002c143c723c */ /* 0x004fe2000004183c */
[----:B------:R-:W-:-:S04]  /*3550*/  IMAD.IADD R211, R16, 0x1, R211 ;  /* 0x0000000110d37824 */ /* 0x000fc800078e02d3 */
[C---:B------:R-:W-:Y:S01]  /*3560*/  VIADD R209, R211.reuse, 0x8 ;  /* 0x00000008d3d17836 */ /* 0x040fe20000000000 */
[----:B------:R-:W-:Y:S01]  /*3570*/  HMMA.16816.F32.BF16 R92, R8, R50, R92 ;  /* 0x00000032085c723c */ /* 0x000fe2000004185c */
[----:B-1----:R-:W-:Y:S01]  /*3580*/  IMAD.U32 R17, RZ, RZ, UR16 ;  /* 0x00000010ff117e24 */ /* 0x002fe2000f8e00ff */
[----:B------:R-:W-:Y:S02]  /*3590*/  VIADDMNMX R210, R211, UR6, R210, PT ;  /* 0x00000006d3d27c46 */ /* 0x000fe4000b8001d2 */
[----:B------:R-:W-:Y:S01]  /*35a0*/  IADD3 R208, R209, UR18, R208 ;  /* 0x00000012d1d07c10 */ /* 0x000fe2000fffe0d0 */
[----:B------:R-:W-:Y:S01]  /*35b0*/  IMAD R34, R17, 0x40, R214 ;  /* 0x0000004011227824 */ /* 0x000fe200078e02d6 */
[----:B------:R-:W-:Y:S01]  /*35c0*/  HMMA.16816.F32.BF16 R84, R20, R38, R84 ;  /* 0x000000261454723c */ /* 0x000fe20000041854 */
[----:B------:R-:W-:Y:S01]  /*35d0*/  VIADDMNMX R211, R211, UR19, RZ, !PT ;  /* 0x00000013d3d37c46 */ /* 0x000fe2000f8001ff */
[----:B-----5:R-:W1:Y:S01]  /*35e0*/  LDSM.16.M88.4 R16, [R195+0xb800] ;  /* 0x00b80000c310783b */ /* 0x020e620000000200 */
[----:B------:R-:W-:-:S02]  /*35f0*/  VIMNMX R208, R208, UR23, PT ;  /* 0x00000017d0d07c48 */ /* 0x000fc4000bfe0100 */
[C---:B------:R-:W-:Y:S01]  /*3600*/  ISETP.GE.AND P5, PT, R34.reuse, R210, PT ;  /* 0x000000d22200720c */ /* 0x040fe20003fa6270 */
[----:B------:R-:W-:Y:S01]  /*3610*/  HMMA.16816.F32.BF16 R52, R8, R24, R52 ;  /* 0x000000180834723c */ /* 0x000fe20000041834 */
[----:B------:R-:W-:Y:S02]  /*3620*/  VIADDMNMX R209, R209, UR19, RZ, !PT ;  /* 0x00000013d1d17c46 */ /* 0x000fe4000f8001ff */
[----:B------:R-:W-:-:S03]  /*3630*/  ISETP.LT.OR P5, PT, R34, R211, P5 ;  /* 0x000000d32200720c */ /* 0x000fc60002fa1670 */
[----:B------:R-:W-:Y:S01]  /*3640*/  HMMA.16816.F32.BF16 R76, R28, R40, R76 ;  /* 0x000000281c4c723c */ /* 0x000fe2000004184c */
[----:B------:R-:W-:Y:S01]  /*3650*/  VIADD R25, R34, 0x1 ;  /* 0x0000000122197836 */ /* 0x000fe20000000000 */
[----:B----4-:R-:W-:Y:S01]  /*3660*/  FSEL R35, R0, -INF , !P5 ;  /* 0xff80000000237808 */ /* 0x010fe20006800000 */
[C---:B------:R-:W-:Y:S01]  /*3670*/  VIADD R24, R34.reuse, 0x8 ;  /* 0x0000000822187836 */ /* 0x040fe20000000000 */
[----:B------:R-:W-:Y:S02]  /*3680*/  ISETP.GE.AND P5, PT, R34, R208, PT ;  /* 0x000000d02200720c */ /* 0x000fe40003fa6270 */
[----:B------:R-:W-:Y:S01]  /*3690*/  HMMA.16816.F32.BF16 R80, R20, R46, R80 ;  /* 0x0000002e1450723c */ /* 0x000fe20000041850 */
[C---:B------:R-:W-:Y:S01]  /*36a0*/  ISETP.GE.AND P6, PT, R25.reuse, R210, PT ;  /* 0x000000d21900720c */ /* 0x040fe20003fc6270 */
[----:B------:R-:W-:Y:S01]  /*36b0*/  FMUL.FTZ R33, R92, UR24 ;  /* 0x000000185c217c20 */ /* 0x000fe20008410000 */
[----:B------:R-:W-:Y:S01]  /*36c0*/  ISETP.GE.AND P2, PT, R25, R208, PT ;  /* 0x000000d01900720c */ /* 0x000fe20003f46270 */
[----:B------:R-:W-:Y:S01]  /*36d0*/  FMUL.FTZ R38, R93, UR24 ;  /* 0x000000185d267c20 */ /* 0x000fe20008410000 */
[C---:B------:R-:W-:Y:S01]  /*36e0*/  ISETP.GE.AND P0, PT, R24.reuse, R210, PT ;  /* 0x000000d21800720c */ /* 0x040fe20003f06270 */
[----:B------:R-:W-:Y:S01]  /*36f0*/  HMMA.16816.F32.BF16 R72, R28, R42, R72 ;  /* 0x0000002a1c48723c */ /* 0x000fe20000041848 */
[----:B------:R-:W-:Y:S01]  /*3700*/  ISETP.GE.AND P1, PT, R24, R208, PT ;  /* 0x000000d01800720c */ /* 0x000fe20003f26270 */
[----:B------:R-:W2:Y:S01]  /*3710*/  MUFU.TANH R33, R33 ;  /* 0x0000002100217308 */ /* 0x000ea20000002400 */
[C---:B------:R-:W-:Y:S01]  /*3720*/  ISETP.LT.OR P6, PT, R25.reuse, R211, P6 ;  /* 0x000000d31900720c */ /* 0x040fe200037c1670 */
[----:B------:R-:W-:Y:S01]  /*3730*/  FMUL.FTZ R39, R94, UR24 ;  /* 0x000000185e277c20 */ /* 0x000fe20008410000 */
[----:B------:R-:W-:Y:S01]  /*3740*/  ISETP.LT.OR P2, PT, R25, R209, P2 ;  /* 0x000000d11900720c */ /* 0x000fe20001741670 */
[C---:B---3--:R-:W-:Y:S01]  /*3750*/  HMMA.16816.F32.BF16 R60, R8.reuse, R12, R60 ;  /* 0x0000000c083c723c */ /* 0x048fe2000004183c */
[----:B------:R-:W-:Y:S01]  /*3760*/  ISETP.LT.OR P0, PT, R24, R211, P0 ;  /* 0x000000d31800720c */ /* 0x000fe20000701670 */
[----:B------:R-:W-:Y:S01]  /*3770*/  FMUL.FTZ R40, R52, UR24 ;  /* 0x0000001834287c20 */ /* 0x000fe20008410000 */
[-C--:B------:R-:W-:Y:S01]  /*3780*/  ISETP.LT.OR P1, PT, R24, R209.reuse, P1 ;  /* 0x000000d11800720c */ /* 0x080fe20000f21670 */
[----:B------:R-:W3:Y:S01]  /*3790*/  MUFU.TANH R38, R38 ;  /* 0x0000002600267308 */ /* 0x000ee20000002400 */
[C---:B------:R-:W-:Y:S01]  /*37a0*/  ISETP.LT.OR P5, PT, R34.reuse, R209, P5 ;  /* 0x000000d12200720c */ /* 0x040fe20002fa1670 */
[----:B------:R-:W-:Y:S01]  /*37b0*/  HMMA.16816.F32.BF16 R84, R8, R26, R84 ;  /* 0x0000001a0854723c */ /* 0x000fe20000041854 */
[----:B------:R-:W-:Y:S01]  /*37c0*/  VIADD R12, R34, 0x9 ;  /* 0x00000009220c7836 */ /* 0x000fe20000000000 */
[----:B------:R-:W4:Y:S01]  /*37d0*/  LDSM.16.M88.4 R24, [R188+0x5800] ;  /* 0x00580000bc18783b */ /* 0x000f220000000200 */
[----:B------:R-:W-:Y:S01]  /*37e0*/  FMUL.FTZ R41, R53, UR24 ;  /* 0x0000001835297c20 */ /* 0x000fe20008410000 */
[----:B------:R-:W-:Y:S01]  /*37f0*/  FSEL R28, R37, -INF , !P5 ;  /* 0xff800000251c7808 */ /* 0x000fe20006800000 */
[----:B------:R-:W-:Y:S01]  /*3800*/  FMUL.FTZ R4, R55, UR24 ;  /* 0x0000001837047c20 */ /* 0x000fe20008410000 */
[C---:B------:R-:W-:Y:S01]  /*3810*/  ISETP.GE.AND P4, PT, R12.reuse, R210, PT ;  /* 0x000000d20c00720c */ /* 0x040fe20003f86270 */
[----:B------:R-:W5:Y:S01]  /*3820*/  MUFU.TANH R39, R39 ;  /* 0x0000002700277308 */ /* 0x000f620000002400 */
[C---:B------:R-:W-:Y:S01]  /*3830*/  ISETP.GE.AND P3, PT, R12.reuse, R208, PT ;  /* 0x000000d00c00720c */ /* 0x040fe20003f66270 */
[----:B-1----:R-:W-:Y:S01]  /*3840*/  HMMA.16816.F32.BF16 R76, R20, R16, R76 ;  /* 0x00000010144c723c */ /* 0x002fe2000004184c */
[----:B------:R-:W-:Y:S01]  /*3850*/  ISETP.LT.OR P4, PT, R12, R211, P4 ;  /* 0x000000d30c00720c */ /* 0x000fe20002781670 */
[----:B------:R-:W-:Y:S01]  /*3860*/  FMUL.FTZ R44, R54, UR24 ;  /* 0x00000018362c7c20 */ /* 0x000fe20008410000 */
[----:B------:R-:W-:Y:S01]  /*3870*/  ISETP.LT.OR P3, PT, R12, R209, P3 ;  /* 0x000000d10c00720c */ /* 0x000fe20001f61670 */
[----:B------:R-:W-:Y:S01]  /*3880*/  VIADD R12, R34, 0x10 ;  /* 0x00000010220c7836 */ /* 0x000fe20000000000 */
[----:B------:R-:W-:Y:S01]  /*3890*/  FSEL R29, R36, -INF , !P6 ;  /* 0xff800000241d7808 */ /* 0x000fe20007000000 */
[----:B------:R-:W1:Y:S01]  /*38a0*/  MUFU.TANH R40, R40 ;  /* 0x0000002800287308 */ /* 0x000e620000002400 */
[----:B------:R-:W-:Y:S01]  /*38b0*/  HMMA.16816.F32.BF16 R80, R8, R14, R80 ;  /* 0x0000000e0850723c */ /* 0x000fe20000041850 */
[----:B--2---:R-:W-:Y:S01]  /*38c0*/  FSEL R33, R33, -INF , !P0 ;  /* 0xff80000021217808 */ /* 0x004fe20004000000 */
        /* <DEDUP_REMOVED lines=9> */
[----:B------:R-:W-:Y:S01]  /*3960*/  VIADD R12, R34, 0x18 ;  /* 0x00000018220c7836 */ /* 0x000fe20000000000 */
[----:B---3--:R-:W-:Y:S01]  /*3970*/  FSEL R31, R38, -INF , !P4 ;  /* 0xff800000261f7808 */ /* 0x008fe20006000000 */
[----:B------:R-:W-:Y:S01]  /*3980*/  VIADD R18, R34, 0x21 ;  /* 0x0000002122127836 */ /* 0x000fe20000000000 */
[----:B------:R-:W-:Y:S01]  /*3990*/  FSEL R32, R32, -INF , !P2 ;  /* 0xff80000020207808 */ /* 0x000fe20005000000 */
[----:B------:R-:W3:Y:S01]  /*39a0*/  MUFU.TANH R4, R4 ;  /* 0x0000000400047308 */ /* 0x000ee20000002400 */
[C---:B------:R-:W-:Y:S01]  /*39b0*/  ISETP.GE.AND P0, PT, R12.reuse, R210, PT ;  /* 0x000000d20c00720c */ /* 0x040fe20003f06270 */
[----:B------:R-:W-:Y:S01]  /*39c0*/  FMUL.FTZ R95, R95, UR24 ;  /* 0x000000185f5f7c20 */ /* 0x000fe20008410000 */
[----:B------:R-:W-:Y:S01]  /*39d0*/  ISETP.GE.AND P4, PT, R12, R208, PT ;  /* 0x000000d00c00720c */ /* 0x000fe20003f86270 */
[----:B------:R-:W-:Y:S01]  /*39e0*/  FMUL.FTZ R13, R84, UR24 ;  /* 0x00000018540d7c20 */ /* 0x000fe20008410000 */
[----:B------:R-:W-:Y:S01]  /*39f0*/  ISETP.GE.AND P2, PT, R15, R210, PT ;  /* 0x000000d20f00720c */ /* 0x000fe20003f46270 */
[----:B------:R-:W-:Y:S01]  /*3a00*/  FMUL.FTZ R45, R85, UR24 ;  /* 0x00000018552d7c20 */ /* 0x000fe20008410000 */
[C---:B------:R-:W-:Y:S01]  /*3a10*/  ISETP.LT.OR P0, PT, R12.reuse, R211, P0 ;  /* 0x000000d30c00720c */ /* 0x040fe20000701670 */
[----:B------:R-:W3:Y:S01]  /*3a20*/  MUFU.TANH R159, R60 ;  /* 0x0000003c009f7308 */ /* 0x000ee20000002400 */
[----:B------:R-:W-:Y:S01]  /*3a30*/  ISETP.LT.OR P4, PT, R12, R209, P4 ;  /* 0x000000d10c00720c */ /* 0x000fe20002781670 */
[----:B------:R-:W-:Y:S01]  /*3a40*/  VIADD R12, R34, 0x20 ;  /* 0x00000020220c7836 */ /* 0x000fe20000000000 */
[----:B------:R-:W-:Y:S01]  /*3a50*/  ISETP.LT.OR P2, PT, R15, R211, P2 ;  /* 0x000000d30f00720c */ /* 0x000fe20001741670 */
[C---:B----4-:R-:W-:Y:S01]  /*3a60*/  HMMA.16816.F32.BF16 R76, R8.reuse, R24, R76 ;  /* 0x00000018084c723c */ /* 0x050fe2000004184c */
[----:B-----5:R-:W-:Y:S01]  /*3a70*/  FSEL R14, R39, -INF , !P1 ;  /* 0xff800000270e7808 */ /* 0x020fe20004800000 */
[----:B------:R-:W-:Y:S01]  /*3a80*/  FMUL.FTZ R0, R86, UR24 ;  /* 0x0000001856007c20 */ /* 0x000fe20008410000 */
[----:B------:R-:W-:Y:S01]  /*3a90*/  ISETP.GE.AND P1, PT, R15, R208, PT ;  /* 0x000000d00f00720c */ /* 0x000fe20003f26270 */
[----:B------:R-:W4:Y:S01]  /*3aa0*/  MUFU.TANH R157, R61 ;  /* 0x0000003d009d7308 */ /* 0x000f220000002400 */
[----:B-1----:R-:W-:Y:S01]  /*3ab0*/  FSEL R19, R40, -INF , !P5 ;  /* 0xff80000028137808 */ /* 0x002fe20006800000 */
[----:B------:R-:W-:Y:S01]  /*3ac0*/  HMMA.16816.F32.BF16 R72, R8, R26, R72 ;  /* 0x0000001a0848723c */ /* 0x000fe20000041848 */
[----:B--2---:R-:W-:Y:S01]  /*3ad0*/  FSEL R17, R41, -INF , !P2 ;  /* 0xff80000029117808 */ /* 0x004fe20005000000 */
[----:B------:R-:W-:Y:S01]  /*3ae0*/  FMUL.FTZ R30, R87, UR24 ;  /* 0x00000018571e7c20 */ /* 0x000fe20008410000 */
[----:B------:R-:W-:Y:S01]  /*3af0*/  ISETP.GE.AND P5, PT, R12, R210, PT ;  /* 0x000000d20c00720c */ /* 0x000fe20003fa6270 */
[----:B------:R-:W-:Y:S01]  /*3b00*/  FMUL.FTZ R62, R62, UR24 ;  /* 0x000000183e3e7c20 */ /* 0x000fe20008410000 */
[----:B------:R-:W-:Y:S01]  /*3b10*/  ISETP.GE.AND P2, PT, R12, R208, PT ;  /* 0x000000d00c00720c */ /* 0x000fe20003f46270 */
[----:B------:R-:W1:Y:S01]  /*3b20*/  MUFU.TANH R6, R95 ;  /* 0x0000005f00067308 */ /* 0x000e620000002400 */
[----:B------:R-:W-:Y:S01]  /*3b30*/  ISETP.LT.OR P1, PT, R15, R209, P1 ;  /* 0x000000d10f00720c */ /* 0x000fe20000f21670 */
[----:B------:R-:W-:Y:S01]  /*3b40*/  VIADD R8, R34, 0x30 ;  /* 0x0000003022087836 */ /* 0x000fe20000000000 */
[----:B------:R-:W-:Y:S01]  /*3b50*/  ISETP.LT.OR P5, PT, R12, R211, P5 ;  /* 0x000000d30c00720c */ /* 0x000fe20002fa1670 */
[----:B------:R-:W-:Y:S01]  /*3b60*/  VIADD R15, R34, 0x19 ;  /* 0x00000019220f7836 */ /* 0x000fe20000000000 */
[----:B------:R-:W-:Y:S01]  /*3b70*/  ISETP.LT.OR P2, PT, R12, R209, P2 ;  /* 0x000000d10c00720c */ /* 0x000fe20001741670 */
[----:B------:R-:W-:Y:S01]  /*3b80*/  FMUL.FTZ R80, R80, UR24 ;  /* 0x0000001850507c20 */ /* 0x000fe20008410000 */
[----:B---3--:R-:W-:Y:S01]  /*3b90*/  FSEL R12, R4, -INF , !P1 ;  /* 0xff800000040c7808 */ /* 0x008fe20004800000 */
[----:B------:R-:W2:Y:S01]  /*3ba0*/  MUFU.TANH R44, R44 ;  /* 0x0000002c002c7308 */ /* 0x000ea20000002400 */
[-C--:B------:R-:W-:Y:S01]  /*3bb0*/  ISETP.GE.AND P1, PT, R18, R210.reuse, PT ;  /* 0x000000d21200720c */ /* 0x080fe20003f26270 */
[----:B------:R-:W-:Y:S01]  /*3bc0*/  FMUL.FTZ R81, R81, UR24 ;  /* 0x0000001851517c20 */ /* 0x000fe20008410000 */
[----:B------:R-:W-:Y:S01]  /*3bd0*/  FSEL R159, R159, -INF , !P5 ;  /* 0xff8000009f9f7808 */ /* 0x000fe20006800000 */
[----:B------:R-:W-:Y:S01]  /*3be0*/  FMUL.FTZ R76, R76, UR24 ;  /* 0x000000184c4c7c20 */ /* 0x000fe20008410000 */
[-C--:B------:R-:W-:Y:S01]  /*3bf0*/  ISETP.LT.OR P1, PT, R18, R211.reuse, P1 ;  /* 0x000000d31200720c */ /* 0x080fe20000f21670 */
[----:B------:R-:W-:Y:S01]  /*3c00*/  VIADD R20, R34, 0x28 ;  /* 0x0000002822147836 */ /* 0x000fe20000000000 */
[----:B------:R-:W-:Y:S01]  /*3c10*/  ISETP.GE.AND P5, PT, R8, R210, PT ;  /* 0x000000d20800720c */ /* 0x000fe20003fa6270 */
[----:B------:R-:W3:Y:S01]  /*3c20*/  MUFU.TANH R13, R13 ;  /* 0x0000000d000d7308 */ /* 0x000ee20000002400 */
[----:B----4-:R-:W-:Y:S01]  /*3c30*/  FSEL R157, R157, -INF , !P1 ;  /* 0xff8000009d9d7808 */ /* 0x010fe20004800000 */
[----:B------:R-:W-:Y:S01]  /*3c40*/  VIADD R9, R34, 0x29 ;  /* 0x0000002922097836 */ /* 0x000fe20000000000 */
[C---:B------:R-:W-:Y:S01]  /*3c50*/  ISETP.GE.AND P1, PT, R8.reuse, R208, PT ;  /* 0x000000d00800720c */ /* 0x040fe20003f26270 */
[----:B------:R-:W-:Y:S01]  /*3c60*/  FMUL.FTZ R77, R77, UR24 ;  /* 0x000000184d4d7c20 */ /* 0x000fe20008410000 */
[----:B------:R-:W-:Y:S01]  /*3c70*/  ISETP.LT.OR P5, PT, R8, R211, P5 ;  /* 0x000000d30800720c */ /* 0x000fe20002fa1670 */
[----:B------:R-:W-:Y:S01]  /*3c80*/  FMUL.FTZ R72, R72, UR24 ;  /* 0x0000001848487c20 */ /* 0x000fe20008410000 */
[----:B------:R-:W-:Y:S01]  /*3c90*/  ISETP.LT.OR P1, PT, R8, R209, P1 ;  /* 0x000000d10800720c */ /* 0x000fe20000f21670 */
[----:B------:R-:W4:Y:S01]  /*3ca0*/  MUFU.TANH R45, R45 ;  /* 0x0000002d002d7308 */ /* 0x000f220000002400 */
[----:B------:R-:W-:Y:S01]  /*3cb0*/  FMNMX.FTZ R8, R35, R29, !PT ;  /* 0x0000001d23087209 */ /* 0x000fe20007810000 */
[----:B------:R-:W-:Y:S01]  /*3cc0*/  FMUL.FTZ R73, R73, UR24 ;  /* 0x0000001849497c20 */ /* 0x000fe20008410000 */
[----:B-1----:R-:W-:Y:S01]  /*3cd0*/  FSEL R16, R6, -INF , !P3 ;  /* 0xff80000006107808 */ /* 0x002fe20005800000 */
[----:B------:R-:W-:Y:S01]  /*3ce0*/  FMUL.FTZ R63, R63, UR24 ;  /* 0x000000183f3f7c20 */ /* 0x000fe20008410000 */
[----:B------:R-:W-:Y:S01]  /*3cf0*/  FMNMX.FTZ R8, R33, R8, !PT ;  /* 0x0000000821087209 */ /* 0x000fe20007810000 */
[----:B------:R-:W-:Y:S01]  /*3d00*/  FMUL.FTZ R74, R74, UR24 ;  /* 0x000000184a4a7c20 */ /* 0x000fe20008410000 */
[----:B--2---:R-:W-:Y:S01]  /*3d10*/  FSEL R6, R44, -INF , !P6 ;  /* 0xff8000002c067808 */ /* 0x004fe20007000000 */
[----:B------:R-:W1:Y:S01]  /*3d20*/  MUFU.TANH R0, R0 ;  /* 0x0000000000007308 */ /* 0x000e620000002400 */
[----:B------:R-:W-:Y:S01]  /*3d30*/  FMNMX.FTZ R8, R31, R8, !PT ;  /* 0x000000081f087209 */ /* 0x000fe20007810000 */
[----:B------:R-:W-:Y:S01]  /*3d40*/  FMUL.FTZ R82, R82, UR24 ;  /* 0x0000001852527c20 */ /* 0x000fe20008410000 */
[----:B------:R-:W-:Y:S01]  /*3d50*/  ISETP.GE.AND P3, PT, R15, R210, PT ;  /* 0x000000d20f00720c */ /* 0x000fe20003f66270 */
[----:B------:R-:W-:Y:S01]  /*3d60*/  FMUL.FTZ R83, R83, UR24 ;  /* 0x0000001853537c20 */ /* 0x000fe20008410000 */
[----:B------:R-:W-:Y:S01]  /*3d70*/  ISETP.GE.AND P6, PT, R15, R208, PT ;  /* 0x000000d00f00720c */ /* 0x000fe20003fc6270 */
[----:B------:R-:W-:Y:S01]  /*3d80*/  FMUL.FTZ R78, R78, UR24 ;  /* 0x000000184e4e7c20 */ /* 0x000fe20008410000 */
[----:B------:R-:W-:Y:S01]  /*3d90*/  FMNMX.FTZ R10, R19, R8, !PT ;  /* 0x00000008130a7209 */ /* 0x000fe20007810000 */
[----:B------:R-:W2:Y:S01]  /*3da0*/  MUFU.TANH R30, R30 ;  /* 0x0000001e001e7308 */ /* 0x000ea20000002400 */
[C---:B------:R-:W-:Y:S01]  /*3db0*/  ISETP.LT.OR P3, PT, R15.reuse, R211, P3 ;  /* 0x000000d30f00720c */ /* 0x040fe20001f61670 */
[----:B------:R-:W-:Y:S01]  /*3dc0*/  VIADD R8, R34, 0x38 ;  /* 0x0000003822087836 */ /* 0x000fe20000000000 */
[----:B------:R-:W-:Y:S01]  /*3dd0*/  ISETP.LT.OR P6, PT, R15, R209, P6 ;  /* 0x000000d10f00720c */ /* 0x000fe200037c1670 */
[----:B------:R-:W-:Y:S01]  /*3de0*/  FMUL.FTZ R79, R79, UR24 ;  /* 0x000000184f4f7c20 */ /* 0x000fe20008410000 */
[----:B---3--:R-:W-:Y:S01]  /*3df0*/  FSEL R15, R13, -INF , !P0 ;  /* 0xff8000000d0f7808 */ /* 0x008fe20004000000 */
[----:B------:R-:W-:-:S04]  /*3e00*/  DEPBAR.LE SB0, 0x0 ;  /* 0x000080000000791a */ /* 0x000fc80000000000 */
[----:B------:R-:W3:Y:S01]  /*3e10*/  MUFU.TANH R158, R62 ;  /* 0x0000003e009e7308 */ /* 0x000ee20000002400 */
[----:B------:R-:W-:Y:S01]  /*3e20*/  FMNMX.FTZ R10, R17, R10, !PT ;  /* 0x0000000a110a7209 */ /* 0x000fe20007810000 */
[----:B------:R-:W-:Y:S01]  /*3e30*/  FMUL.FTZ R75, R75, UR24 ;  /* 0x000000184b4b7c20 */ /* 0x000fe20008410000 */
[----:B----4-:R-:W-:Y:S02]  /*3e40*/  FSEL R13, R45, -INF , !P3 ;  /* 0xff8000002d0d7808 */ /* 0x010fe40005800000 */
[----:B------:R-:W-:Y:S02]  /*3e50*/  FMNMX.FTZ R10, R15, R10, !PT ;  /* 0x0000000a0f0a7209 */ /* 0x000fe40007810000 */
[----:B-1----:R-:W-:Y:S01]  /*3e60*/  FSEL R4, R0, -INF , !P4 ;  /* 0xff80000000047808 */ /* 0x002fe20006000000 */
[----:B------:R-:W1:Y:S01]  /*3e70*/  MUFU.TANH R143, R80 ;  /* 0x00000050008f7308 */ /* 0x000e620000002400 */
[----:B------:R-:W-:Y:S02]  /*3e80*/  ISETP.GE.AND P0, PT, R20, R210, PT ;  /* 0x000000d21400720c */ /* 0x000fe40003f06270 */
[----:B--2---:R-:W-:-:S02]  /*3e90*/  FSEL R0, R30, -INF , !P6 ;  /* 0xff8000001e007808 */ /* 0x004fc40007000000 */
[----:B------:R-:W-:Y:S02]  /*3ea0*/  FMNMX.FTZ R11, R28, R32, !PT ;  /* 0x000000201c0b7209 */ /* 0x000fe40007810000 */
[----:B------:R-:W-:Y:S01]  /*3eb0*/  FMNMX.FTZ R10, R13, R10, !PT ;  /* 0x0000000a0d0a7209 */ /* 0x000fe20007810000 */
[----:B------:R-:W2:Y:S01]  /*3ec0*/  MUFU.TANH R141, R81 ;  /* 0x00000051008d7308 */ /* 0x000ea20000002400 */
[----:B---3--:R-:W-:Y:S02]  /*3ed0*/  FSEL R158, R158, -INF , !P2 ;  /* 0xff8000009e9e7808 */ /* 0x008fe40005000000 */
[C---:B------:R-:W-:Y:S02]  /*3ee0*/  ISETP.GE.AND P6, PT, R9.reuse, R210, PT ;  /* 0x000000d20900720c */ /* 0x040fe40003fc6270 */
[----:B------:R-:W-:Y:S02]  /*3ef0*/  ISETP.GE.AND P2, PT, R9, R208, PT ;  /* 0x000000d00900720c */ /* 0x000fe40003f46270 */
[----:B------:R-:W-:Y:S01]  /*3f00*/  ISETP.LT.OR P0, PT, R20, R211, P0 ;  /* 0x000000d31400720c */ /* 0x000fe20000701670 */
[----:B------:R-:W3:Y:S01]  /*3f10*/  MUFU.TANH R173, R76 ;  /* 0x0000004c00ad7308 */ /* 0x000ee20000002400 */
[----:B------:R-:W-:-:S02]  /*3f20*/  FMNMX.FTZ R11, R14, R11, !PT ;  /* 0x0000000b0e0b7209 */ /* 0x000fc40007810000 */
[----:B------:R-:W-:Y:S02]  /*3f30*/  FMNMX.FTZ R10, R159, R10, !PT ;  /* 0x0000000a9f0a7209 */ /* 0x000fe40007810000 */
[C---:B------:R-:W-:Y:S02]  /*3f40*/  ISETP.LT.OR P6, PT, R9.reuse, R211, P6 ;  /* 0x000000d30900720c */ /* 0x040fe400037c1670 */
[----:B------:R-:W-:Y:S01]  /*3f50*/  ISETP.LT.OR P2, PT, R9, R209, P2 ;  /* 0x000000d10900720c */ /* 0x000fe20001741670 */
[----:B------:R-:W4:Y:S01]  /*3f60*/  MUFU.TANH R171, R77 ;  /* 0x0000004d00ab7308 */ /* 0x000f220000002400 */
[C---:B------:R-:W-:Y:S01]  /*3f70*/  VIADD R9, R34.reuse, 0x31 ;  /* 0x0000003122097836 */ /* 0x040fe20000000000 */
[----:B-1----:R-:W-:Y:S01]  /*3f80*/  FSEL R143, R143, -INF , !P0 ;  /* 0xff8000008f8f7808 */ /* 0x002fe20004000000 */
[----:B------:R-:W-:Y:S01]  /*3f90*/  VIADD R34, R34, 0x39 ;  /* 0x0000003922227836 */ /* 0x000fe20000000000 */
[----:B------:R-:W-:Y:S02]  /*3fa0*/  FMNMX.FTZ R11, R16, R11, !PT ;  /* 0x0000000b100b7209 */ /* 0x000fe40007810000 */
[----:B------:R-:W-:-:S02]  /*3fb0*/  FMNMX.FTZ R10, R157, R10, !PT ;  /* 0x0000000a9d0a7209 */ /* 0x000fc40007810000 */
[----:B------:R-:W1:Y:S01]  /*3fc0*/  MUFU.TANH R72, R72 ;  /* 0x0000004800487308 */ /* 0x000e620000002400 */
[----:B--2---:R-:W-:Y:S02]  /*3fd0*/  FSEL R141, R141, -INF , !P6 ;  /* 0xff8000008d8d7808 */ /* 0x004fe40007000000 */
[----:B------:R-:W-:Y:S02]  /*3fe0*/  ISETP.GE.AND P6, PT, R9, R210, PT ;  /* 0x000000d20900720c */ /* 0x000fe40003fc6270 */
[----:B------:R-:W-:Y:S02]  /*3ff0*/  FMNMX.FTZ R11, R6, R11, !PT ;  /* 0x0000000b060b7209 */ /* 0x000fe40007810000 */
[----:B------:R-:W-:Y:S01]  /*4000*/  FMNMX.FTZ R10, R143, R10, !PT ;  /* 0x0000000a8f0a7209 */ /* 0x000fe20007810000 */
[----:B------:R-:W2:Y:S01]  /*4010*/  MUFU.TANH R174, R63 ;  /* 0x0000003f00ae7308 */ /* 0x000ea20000002400 */
[----:B------:R-:W-:Y:S02]  /*4020*/  PLOP3.LUT P0, PT, PT, PT, UP0, 0x80, 0x0 ;  /* 0x000000000000781c */ /* 0x000fe40003f0f008 */
[----:B---3--:R-:W-:-:S02]  /*4030*/  FSEL R173, R173, -INF , !P5 ;  /* 0xff800000adad7808 */ /* 0x008fc40006800000 */
[----:B------:R-:W-:Y:S02]  /*4040*/  ISETP.LT.OR P6, PT, R9, R211, P6 ;  /* 0x000000d30900720c */ /* 0x000fe400037c1670 */
[----:B------:R-:W-:Y:S01]  /*4050*/  ISETP.GE.AND P5, PT, R8, R210, PT ;  /* 0x000000d20800720c */ /* 0x000fe20003fa6270 */
[----:B------:R-:W3:Y:S01]  /*4060*/  MUFU.TANH R73, R73 ;  /* 0x0000004900497308 */ /* 0x000ee20000002400 */
[----:B------:R-:W-:Y:S02]  /*4070*/  FMNMX.FTZ R11, R12, R11, !PT ;  /* 0x0000000b0c0b7209 */ /* 0x000fe40007810000 */
[----:B------:R-:W-:Y:S02]  /*4080*/  FMNMX.FTZ R10, R141, R10, !PT ;  /* 0x0000000a8d0a7209 */ /* 0x000fe40007810000 */
[----:B----4-:R-:W-:Y:S02]  /*4090*/  FSEL R171, R171, -INF , !P6 ;  /* 0xff800000abab7808 */ /* 0x010fe40007000000 */
[----:B------:R-:W-:Y:S01]  /*40a0*/  ISETP.GE.AND P4, PT, R18, R208, PT ;  /* 0x000000d01200720c */ /* 0x000fe20003f86270 */
[----:B------:R4:W2:Y:S01]  /*40b0*/  MUFU.TANH R160, R82 ;  /* 0x0000005200a07308 */ /* 0x0008a20000002400 */
[----:B------:R-:W-:-:S02]  /*40c0*/  ISETP.GE.AND P6, PT, R34, R210, PT ;  /* 0x000000d22200720c */ /* 0x000fc40003fc6270 */
[----:B------:R-:W-:Y:S02]  /*40d0*/  ISETP.LT.OR P5, PT, R8, R211, P5 ;  /* 0x000000d30800720c */ /* 0x000fe40002fa1670 */
[----:B------:R-:W-:Y:S02]  /*40e0*/  FMNMX.FTZ R11, R4, R11, !PT ;  /* 0x0000000b040b7209 */ /* 0x000fe40007810000 */
[----:B------:R-:W-:Y:S01]  /*40f0*/  FMNMX.FTZ R10, R173, R10, !PT ;  /* 0x0000000aad0a7209 */ /* 0x000fe20007810000 */
[----:B------:R4:W3:Y:S01]  /*4100*/  MUFU.TANH R172, R83 ;  /* 0x0000005300ac7308 */ /* 0x0008e20000002400 */
[----:B------:R-:W-:Y:S02]  /*4110*/  ISETP.GE.AND P3, PT, R20, R208, PT ;  /* 0x000000d01400720c */ /* 0x000fe40003f66270 */
[----:B------:R-:W-:Y:S02]  /*4120*/  ISETP.LT.OR P4, PT, R18, R209, P4 ;  /* 0x000000d11200720c */ /* 0x000fe40002781670 */
[----:B------:R-:W-:-:S02]  /*4130*/  ISETP.LT.OR P6, PT, R34, R211, P6 ;  /* 0x000000d32200720c */ /* 0x000fc400037c1670 */
[----:B-1----:R-:W-:Y:S01]  /*4140*/  FSEL R169, R72, -INF , !P5 ;  /* 0xff80000048a97808 */ /* 0x002fe20006800000 */
[----:B------:R4:W1:Y:S01]  /*4150*/  MUFU.TANH R168, R78 ;  /* 0x0000004e00a87308 */ /* 0x0008620000002400 */
[----:B------:R-:W-:Y:S02]  /*4160*/  FMNMX.FTZ R11, R0, R11, !PT ;  /* 0x0000000b000b7209 */ /* 0x000fe40007810000 */
[----:B------:R-:W-:Y:S01]  /*4170*/  FMNMX.FTZ R10, R171, R10, !PT ;  /* 0x0000000aab0a7209 */ /* 0x000fe20007810000 */
[----:B------:R-:W-:Y:S01]  /*4180*/  BAR.SYNC.DEFER_BLOCKING 0x0 ;  /* 0x0000000000007b1d */ /* 0x000fe20000010000 */
[----:B------:R-:W-:Y:S02]  /*4190*/  ISETP.LT.OR P3, PT, R20, R209, P3 ;  /* 0x000000d11400720c */ /* 0x000fe40001f61670 */
[----:B--2---:R-:W-:Y:S02]  /*41a0*/  FSEL R174, R174, -INF , !P4 ;  /* 0xff800000aeae7808 */ /* 0x004fe40006000000 */
[----:B---3--:R-:W-:Y:S01]  /*41b0*/  FSEL R167, R73, -INF , !P6 ;  /* 0xff80000049a77808 */ /* 0x008fe20007000000 */
[----:B------:R4:W2:Y:S01]  /*41c0*/  MUFU.TANH R166, R79 ;  /* 0x0000004f00a67308 */ /* 0x0008a20000002400 */
[----:B------:R-:W-:-:S02]  /*41d0*/  FMNMX.FTZ R11, R158, R11, !PT ;  /* 0x0000000b9e0b7209 */ /* 0x000fc40007810000 */
[----:B------:R-:W-:-:S05]  /*41e0*/  FMNMX.FTZ R10, R169, R10, !PT ;  /* 0x0000000aa90a7209 */ /* 0x000fca0007810000 */
[----:B------:R-:W3:Y:S01]  /*41f0*/  MUFU.TANH R74, R74 ;  /* 0x0000004a004a7308 */ /* 0x000ee20000002400 */
[----:B-1----:R-:W-:Y:S05]  /*4200*/  @!P0 BRA `(.L_x_1162) ;  /* 0x0000000000848947 */ /* 0x002fea0003800000 */
        /* <DEDUP_REMOVED lines=33> */
.L_x_1162:
[----:B------:R-:W-:Y:S01]  /*4420*/  FSEL R160, R160, -INF , !P3 ;  /* 0xff800000a0a07808 */ /* 0x000fe20005800000 */
[----:B------:R-:W5:Y:S01]  /*4430*/  MUFU.TANH R75, R75 ;  /* 0x0000004b004b7308 */ /* 0x000f620000002400 */
[----:B------:R-:W-:Y:S01]  /*4440*/  FMNMX.FTZ R11, R174, R11, !PT ;  /* 0x0000000bae0b7209 */ /* 0x000fe20007810000 */
[----:B------:R-:W-:Y:S01]  /*4450*/  ULDC UR18, c[0x0][0x2ec] ;  /* 0x0000bb0000127ab9 */ /* 0x000fe20000000800 */
[-C--:B------:R-:W-:Y:S02]  /*4460*/  ISETP.GE.AND P3, PT, R9, R208.reuse, PT ;  /* 0x000000d00900720c */ /* 0x080fe40003f66270 */
[----:B------:R-:W-:Y:S02]  /*4470*/  FSEL R172, R172, -INF , !P2 ;  /* 0xff800000acac7808 */ /* 0x000fe40005000000 */
[----:B------:R-:W-:Y:S02]  /*4480*/  FMNMX.FTZ R11, R160, R11, !PT ;  /* 0x0000000ba00b7209 */ /* 0x000fe40007810000 */
[----:B------:R-:W-:-:S02]  /*4490*/  ISETP.GE.AND P2, PT, R8, R208, PT ;  /* 0x000000d00800720c */ /* 0x000fc40003f46270 */
[----:B------:R-:W-:Y:S02]  /*44a0*/  ISETP.LT.OR P3, PT, R9, R209, P3 ;  /* 0x000000d10900720c */ /* 0x000fe40001f61670 */
[----:B------:R-:W-:Y:S02]  /*44b0*/  FSEL R168, R168, -INF , !P1 ;  /* 0xff800000a8a87808 */ /* 0x000fe40004800000 */
[----:B------:R-:W-:Y:S02]  /*44c0*/  FMNMX.FTZ R11, R172, R11, !PT ;  /* 0x0000000bac0b7209 */ /* 0x000fe40007810000 */
[----:B------:R-:W-:Y:S02]  /*44d0*/  ISETP.LT.OR P2, PT, R8, R209, P2 ;  /* 0x000000d10800720c */ /* 0x000fe40001741670 */
[----:B------:R-:W-:Y:S02]  /*44e0*/  ISETP.GE.AND P1, PT, R34, R208, PT ;  /* 0x000000d02200720c */ /* 0x000fe40003f26270 */
[----:B--2---:R-:W-:-:S02]  /*44f0*/  FSEL R166, R166, -INF , !P3 ;  /* 0xff800000a6a67808 */ /* 0x004fc40005800000 */
[----:B------:R-:W-:Y:S02]  /*4500*/  FMNMX.FTZ R11, R168, R11, !PT ;  /* 0x0000000ba80b7209 */ /* 0x000fe40007810000 */
[----:B------:R-:W-:Y:S02]  /*4510*/  ISETP.LT.OR P1, PT, R34, R209, P1 ;  /* 0x000000d12200720c */ /* 0x000fe40000f21670 */
[----:B---3--:R-:W-:Y:S02]  /*4520*/  FSEL R164, R74, -INF , !P2 ;  /* 0xff8000004aa47808 */ /* 0x008fe40005000000 */
[----:B------:R-:W-:Y:S02]  /*4530*/  FMNMX.FTZ R11, R166, R11, !PT ;  /* 0x0000000ba60b7209 */ /* 0x000fe40007810000 */
[----:B------:R-:W-:Y:S02]  /*4540*/  FMNMX.FTZ R3, R167, R10, !PT ;  /* 0x0000000aa7037209 */ /* 0x000fe40007810000 */
[----:B-----5:R-:W-:-:S02]  /*4550*/  FSEL R162, R75, -INF , !P1 ;  /* 0xff8000004ba27808 */ /* 0x020fc40004800000 */
[----:B------:R-:W-:Y:S01]  /*4560*/  FMNMX.FTZ R9, R164, R11, !PT ;  /* 0x0000000ba4097209 */ /* 0x000fe20007810000 */
[----:B------:R-:W2:Y:S01]  /*4570*/  SHFL.BFLY PT, R10, R3, 0x2, 0x1f ;  /* 0x0c401f00030a7f89 */ /* 0x000ea200000e0000 */
[----:B------:R-:W-:Y:S02]  /*4580*/  IADD3 R196, R105, R2, RZ ;  /* 0x0000000269c47210 */ /* 0x000fe40007ffe0ff */
[----:B------:R-:W-:Y:S02]  /*4590*/  FMNMX.FTZ R9, R162, R9, !PT ;  /* 0x00000009a2097209 */ /* 0x000fe40007810000 */
[----:B------:R-:W-:Y:S02]  /*45a0*/  LEA R196, R196, UR4, 0x1 ;  /* 0x00000004c4c47c11 */ /* 0x000fe4000f8e08ff */
[----:B------:R-:W-:Y:S01]  /*45b0*/  IADD3 R191, R199, 0x800, RZ ;  /* 0x00000800c7bf7810 */ /* 0x000fe20007ffe0ff */
[----:B------:R-:W3:Y:S01]  /*45c0*/  SHFL.BFLY PT, R8, R9, 0x2, 0x1f ;  /* 0x0c401f0009087f89 */ /* 0x000ee200000e0000 */
[----:B------:R-:W-:-:S02]  /*45d0*/  LEA R194, R7, R196, 0x1 ;  /* 0x000000c407c27211 */ /* 0x000fc400078e08ff */
[C---:B------:R-:W-:Y:S01]  /*45e0*/  LEA R193, R5.reuse, R196, 0x1 ;  /* 0x000000c405c17211 */ /* 0x040fe200078e08ff */
[----:B------:R-:W-:Y:S01]  /*45f0*/  LDSM.16.MT88.4 R124, [R196+0xc000] ;  /* 0x00c00000c47c783b */ /* 0x000fe20000004200 */
[----:B------:R-:W-:Y:S02]  /*4600*/  LEA R192, R5, R194, 0x1 ;  /* 0x000000c205c07211 */ /* 0x000fe400078e08ff */
        /* <DEDUP_REMOVED lines=8> */
[----:B--2---:R-:W-:Y:S02]  /*4690*/  FMNMX.FTZ R11, R3, R10, !PT ;  /* 0x0000000a030b7209 */ /* 0x004fe40007810000 */
[C---:B------:R-:W-:Y:S01]  /*46a0*/  IADD3 R184, R199.reuse, 0x3800, RZ ;  /* 0x00003800c7b87810 */ /* 0x040fe20007ffe0ff */
[----:B------:R-:W-:Y:S01]  /*46b0*/  LDSM.16.MT88.4 R40, [R196+0xe000] ;  /* 0x00e00000c428783b */ /* 0x000fe20000004200 */
[C---:B------:R-:W-:Y:S02]  /*46c0*/  IADD3 R183, R199.reuse, 0x4000, RZ ;  /* 0x00004000c7b77810 */ /* 0x040fe40007ffe0ff */
[----:B------:R-:W-:Y:S01]  /*46d0*/  IADD3 R182, R199, 0x4800, RZ ;  /* 0x00004800c7b67810 */ /* 0x000fe20007ffe0ff */
[----:B------:R-:W2:Y:S01]  /*46e0*/  SHFL.BFLY PT, R132, R11, 0x1, 0x1f ;  /* 0x0c201f000b847f89 */ /* 0x000ea200000e0000 */
[----:B---3--:R-:W-:-:S02]  /*46f0*/  FMNMX.FTZ R8, R9, R8, !PT ;  /* 0x0000000809087209 */ /* 0x008fc40007810000 */
[C---:B------:R-:W-:Y:S01]  /*4700*/  IADD3 R181, R199.reuse, 0x5000, RZ ;  /* 0x00005000c7b57810 */ /* 0x040fe20007ffe0ff */
[----:B------:R-:W-:Y:S01]  /*4710*/  LDSM.16.MT88.4 R48, [R194+0xe000] ;  /* 0x00e00000c230783b */ /* 0x000fe20000004200 */
[----:B------:R-:W-:-:S03]  /*4720*/  IADD3 R180, R199, 0x5800, RZ ;  /* 0x00005800c7b47810 */ /* 0x000fc60007ffe0ff */
[----:B------:R-:W3:Y:S04]  /*4730*/  SHFL.BFLY PT, R3, R8, 0x1, 0x1f ;  /* 0x0c201f0008037f89 */ /* 0x000ee800000e0000 */
[----:B------:R-:W5:Y:S04]  /*4740*/  LDSM.16.MT88.4 R56, [R193+0xe000] ;  /* 0x00e00000c138783b */ /* 0x000f680000004200 */
[----:B------:R-:W5:Y:S04]  /*4750*/  LDSM.16.MT88.4 R64, [R192+0xe000] ;  /* 0x00e00000c040783b */ /* 0x000f680000004200 */
[----:B------:R-:W5:Y:S01]  /*4760*/  LDSM.16.MT88.4 R72, [R196+0x10000] ;  /* 0x01000000c448783b */ /* 0x000f620000004200 */
[----:B--2---:R-:W-:-:S03]  /*4770*/  FMNMX.FTZ R132, R11, R132, !PT ;  /* 0x000000840b847209 */ /* 0x004fc60007810000 */
[----:B----4-:R-:W2:Y:S01]  /*4780*/  LDSM.16.MT88.4 R80, [R194+0x10000] ;  /* 0x01000000c250783b */ /* 0x010ea20000004200 */
[C---:B------:R-:W-:Y:S01]  /*4790*/  FSETP.NEU.FTZ.AND P1, PT, R132.reuse, -INF , PT ;  /* 0xff8000008400780b */ /* 0x040fe20003f3d000 */
[----:B------:R-:W-:Y:S02]  /*47a0*/  FMUL.FTZ R170, R132, UR18 ;  /* 0x0000001284aa7c20 */ /* 0x000fe40008410000 */
[----:B------:R-:W4:Y:S01]  /*47b0*/  LDSM.16.MT88.4 R88, [R193+0x10000] ;  /* 0x01000000c158783b */ /* 0x000f220000004200 */
[----:B---3--:R-:W-:Y:S02]  /*47c0*/  FMNMX.FTZ R3, R8, R3, !PT ;  /* 0x0000000308037209 */ /* 0x008fe40007810000 */
[----:B------:R-:W-:Y:S01]  /*47d0*/  FSEL R170, R170, RZ, P1 ;  /* 0x000000ffaaaa7208 */ /* 0x000fe20000800000 */
[----:B------:R-:W-:Y:S01]  /*47e0*/  LDSM.16.MT88.4 R8, [R194+0xe800] ;  /* 0x00e80000c208783b */ /* 0x000fe20000004200 */
[C---:B------:R-:W-:Y:S01]  /*47f0*/  FSETP.NEU.FTZ.AND P1, PT, R3.reuse, -INF , PT ;  /* 0xff8000000300780b */ /* 0x040fe20003f3d000 */
[----:B------:R-:W-:-:S02]  /*4800*/  FMUL.FTZ R163, R3, UR18 ;  /* 0x0000001203a37c20 */ /* 0x000fc40008410000 */
[--C-:B------:R-:W-:Y:S01]  /*4810*/  FFMA.FTZ R147, R19, UR18, -R170.reuse ;  /* 0x0000001213937c23 */ /* 0x100fe200080108aa */
[--C-:B------:R-:W-:Y:S01]  /*4820*/  FFMA.FTZ R144, R17, UR18, -R170.reuse ;  /* 0x0000001211907c23 */ /* 0x100fe200080108aa */
        /* <DEDUP_REMOVED lines=8> */
[----:B------:R-:W3:Y:S01]  /*48b0*/  LDSM.16.MT88.4 R16, [R192+0x10000] ;  /* 0x01000000c010783b */ /* 0x000ee20000004200 */
[--C-:B------:R-:W-:Y:S01]  /*48c0*/  FFMA.FTZ R155, R32, UR18, -R163.reuse ;  /* 0x00000012209b7c23 */ /* 0x100fe200080108a3 */
[--C-:B------:R-:W-:Y:S01]  /*48d0*/  FFMA.FTZ R151, R14, UR18, -R163.reuse ;  /* 0x000000120e977c23 */ /* 0x100fe200080108a3 */
[----:B------:R-:W-:Y:S01]  /*48e0*/  MUFU.EX2 R153, R153 ;  /* 0x0000009900997308 */ /* 0x000fe20000000800 */
[--C-:B------:R-:W-:Y:S01]  /*48f0*/  FFMA.FTZ R2, R13, UR18, -R170.reuse ;  /* 0x000000120d027c23 */ /* 0x100fe200080108aa */
[--C-:B------:R-:W-:Y:S01]  /*4900*/  FFMA.FTZ R145, R6, UR18, -R163.reuse ;  /* 0x0000001206917c23 */ /* 0x100fe200080108a3 */
[--C-:B------:R-:W-:Y:S01]  /*4910*/  FFMA.FTZ R134, R12, UR18, -R163.reuse ;  /* 0x000000120c867c23 */ /* 0x100fe200080108a3 */
[--C-:B------:R-:W-:Y:S01]  /*4920*/  FFMA.FTZ R133, R4, UR18, -R163.reuse ;  /* 0x0000001204857c23 */ /* 0x100fe200080108a3 */
[----:B------:R-:W3:Y:S01]  /*4930*/  LDSM.16.MT88.4 R12, [R193+0xc800] ;  /* 0x00c80000c10c783b */ /* 0x000ee20000004200 */
[--C-:B------:R-:W-:Y:S01]  /*4940*/  FFMA.FTZ R0, R0, UR18, -R163.reuse ;  /* 0x0000001200007c23 */ /* 0x100fe200080108a3 */
[--C-:B------:R-:W-:Y:S01]  /*4950*/  FFMA.FTZ R154, R159, UR18, -R170.reuse ;  /* 0x000000129f9a7c23 */ /* 0x100fe200080108aa */
[----:B------:R-:W5:Y:S01]  /*4960*/  MUFU.EX2 R150, R150 ;  /* 0x0000009600967308 */ /* 0x000f620000000800 */
[----:B------:R-:W3:Y:S01]  /*4970*/  LDSM.16.MT88.4 R4, [R193+0xe800] ;  /* 0x00e80000c104783b */ /* 0x000ee20000004200 */
[--C-:B------:R-:W-:Y:S01]  /*4980*/  FFMA.FTZ R157, R157, UR18, -R170.reuse ;  /* 0x000000129d9d7c23 */ /* 0x100fe200080108aa */
[--C-:B------:R-:W-:Y:S01]  /*4990*/  FFMA.FTZ R156, R143, UR18, -R170.reuse ;  /* 0x000000128f9c7c23 */ /* 0x100fe200080108aa */
[--C-:B------:R-:W-:Y:S01]  /*49a0*/  FFMA.FTZ R159, R141, UR18, -R170.reuse ;  /* 0x000000128d9f7c23 */ /* 0x100fe200080108aa */
[----:B-1----:R-:W-:Y:S01]  /*49b0*/  LDSM.16.MT88.4 R24, [R192+0xc800] ;  /* 0x00c80000c018783b */ /* 0x002fe20000004200 */
        /* <DEDUP_REMOVED lines=11> */
[----:B-----5:R-:W-:Y:S01]  /*4a70*/  F2FP.BF16.F32.PACK_AB R96, R150, R153 ;  /* 0x000000999660723e */ /* 0x020fe200000010ff */
[----:B------:R-:W-:Y:S01]  /*4a80*/  LDSM.16.MT88.4 R28, [R194+0xc800] ;  /* 0x00c80000c21c783b */ /* 0x000fe20000004200 */
[----:B------:R-:W-:Y:S01]  /*4a90*/  FFMA.FTZ R170, R167, UR18, -R170 ;  /* 0x00000012a7aa7c23 */ /* 0x000fe200080108aa */
[--C-:B------:R-:W-:Y:S01]  /*4aa0*/  FFMA.FTZ R167, R168, UR18, -R163.reuse ;  /* 0x00000012a8a77c23 */ /* 0x100fe200080108a3 */
[--C-:B------:R-:W-:Y:S01]  /*4ab0*/  FFMA.FTZ R166, R166, UR18, -R163.reuse ;  /* 0x00000012a6a67c23 */ /* 0x100fe200080108a3 */
[----:B------:R-:W-:Y:S01]  /*4ac0*/  LDSM.16.MT88.4 R140, [R192+0x10800] ;  /* 0x01080000c08c783b */ /* 0x000fe20000004200 */
[--C-:B------:R-:W-:Y:S01]  /*4ad0*/  FFMA.FTZ R164, R164, UR18, -R163.reuse ;  /* 0x00000012a4a47c23 */ /* 0x100fe200080108a3 */
[----:B------:R-:W-:Y:S01]  /*4ae0*/  MUFU.EX2 R152, R152 ;  /* 0x0000009800987308 */ /* 0x000fe20000000800 */
[----:B------:R-:W-:Y:S01]  /*4af0*/  FFMA.FTZ R215, R162, UR18, -R163 ;  /* 0x00000012a2d77c23 */ /* 0x000fe200080108a3 */
[----:B------:R-:W-:-:S06]  /*4b00*/  FADD.FTZ R150, R153, R150 ;  /* 0x0000009699967221 */ /* 0x000fcc0000010000 */
[----:B------:R-:W5:Y:S01]  /*4b10*/  MUFU.EX2 R155, R155 ;  /* 0x0000009b009b7308 */ /* 0x000f620000000800 */
[----:B-1----:R-:W-:Y:S01]  /*4b20*/  F2FP.BF16.F32.PACK_AB R98, R146, R149 ;  /* 0x000000959262723e */ /* 0x002fe200000010ff */
[----:B------:R-:W-:-:S04]  /*4b30*/  FADD.FTZ R149, R149, R150 ;  /* 0x0000009695957221 */ /* 0x000fc80000010000 */
[----:B------:R-:W-:Y:S02]  /*4b40*/  FADD.FTZ R146, R146, R149 ;  /* 0x0000009592927221 */ /* 0x000fe40000010000 */
[----:B------:R-:W-:Y:S08]  /*4b50*/  MUFU.EX2 R151, R151 ;  /* 0x0000009700977308 */ /* 0x000ff00000000800 */
[----:B------:R-:W1:Y:S01]  /*4b60*/  MUFU.EX2 R148, R148 ;  /* 0x0000009400947308 */ /* 0x000e620000000800 */
[----:B-----5:R-:W-:Y:S01]  /*4b70*/  F2FP.BF16.F32.PACK_AB R97, R155, R152 ;  /* 0x000000989b61723e */ /* 0x020fe200000010ff */
[----:B------:R-:W-:-:S06]  /*4b80*/  FADD.FTZ R152, R152, R155 ;  /* 0x0000009b98987221 */ /* 0x000fcc0000010000 */
[----:B------:R-:W-:Y:S08]  /*4b90*/  MUFU.EX2 R147, R147 ;  /* 0x0000009300937308 */ /* 0x000ff00000000800 */
[----:B------:R-:W5:Y:S01]  /*4ba0*/  MUFU.EX2 R144, R144 ;  /* 0x0000009000907308 */ /* 0x000f620000000800 */
[----:B-1----:R-:W-:Y:S01]  /*4bb0*/  F2FP.BF16.F32.PACK_AB R99, R148, R151 ;  /* 0x000000979463723e */ /* 0x002fe200000010ff */
[----:B------:R-:W-:-:S04]  /*4bc0*/  FADD.FTZ R151, R151, R152 ;  /* 0x0000009897977221 */ /* 0x000fc80000010000 */
[----:B------:R-:W-:Y:S02]  /*4bd0*/  FADD.FTZ R148, R148, R151 ;  /* 0x0000009794947221 */ /* 0x000fe40000010000 */
[C---:B------:R-:W-:Y:S01]  /*4be0*/  HMMA.16816.F32.BF16 R128, R96.reuse, R124, RZ ;  /* 0x0000007c6080723c */ /* 0x040fe200000418ff */
[----:B------:R-:W-:Y:S05]  /*4bf0*/  MUFU.EX2 R135, R135 ;  /* 0x0000008700877308 */ /* 0x000fea0000000800 */
[C---:B------:R-:W-:Y:S03]  /*4c00*/  HMMA.16816.F32.BF16 R120, R96.reuse, R116, RZ ;  /* 0x000000746078723c */ /* 0x040fe600000418ff */
[----:B------:R-:W1:Y:S01]  /*4c10*/  MUFU.EX2 R2, R2 ;  /* 0x0000000200027308 */ /* 0x000e620000000800 */
[C---:B-----5:R-:W-:Y:S01]  /*4c20*/  F2FP.BF16.F32.PACK_AB R136, R144.reuse, R147 ;  /* 0x000000939088723e */ /* 0x060fe200000010ff */
[----:B------:R-:W-:Y:S01]  /*4c30*/  FADD.FTZ R147, R147, R146 ;  /* 0x0000009293937221 */ /* 0x000fe20000010000 */
[----:B------:R-:W-:Y:S03]  /*4c40*/  HMMA.16816.F32.BF16 R112, R96, R108, RZ ;  /* 0x0000006c6070723c */ /* 0x000fe600000418ff */
[----:B------:R-:W-:-:S02]  /*4c50*/  FADD.FTZ R144, R144, R147 ;  /* 0x0000009390907221 */ /* 0x000fc40000010000 */
[----:B------:R-:W-:Y:S01]  /*4c60*/  MUFU.EX2 R145, R145 ;  /* 0x0000009100917308 */ /* 0x000fe20000000800 */
[C---:B------:R-:W-:Y:S06]  /*4c70*/  HMMA.16816.F32.BF16 R104, R96.reuse, R100, RZ ;  /* 0x000000646068723c */ /* 0x040fec00000418ff */
[----:B------:R-:W-:Y:S01]  /*4c80*/  HMMA.16816.F32.BF16 R36, R96, R40, RZ ;  /* 0x000000286024723c */ /* 0x000fe200000418ff */
[----:B------:R-:W5:Y:S01]  /*4c90*/  MUFU.EX2 R134, R134 ;  /* 0x0000008600867308 */ /* 0x000f620000000800 */
[----:B-1----:R-:W-:-:S04]  /*4ca0*/  F2FP.BF16.F32.PACK_AB R138, R2, R135 ;  /* 0x00000087028a723e */ /* 0x002fc800000010ff */
[C---:B------:R-:W-:Y:S03]  /*4cb0*/  HMMA.16816.F32.BF16 R44, R96.reuse, R48, RZ ;  /* 0x00000030602c723c */ /* 0x040fe600000418ff */
[----:B------:R-:W-:Y:S03]  /*4cc0*/  MUFU.EX2 R133, R133 ;  /* 0x0000008500857308 */ /* 0x000fe60000000800 */
[C---:B------:R-:W-:Y:S05]  /*4cd0*/  HMMA.16816.F32.BF16 R52, R96.reuse, R56, RZ ;  /* 0x000000386034723c */ /* 0x040fea00000418ff */
[----:B------:R-:W1:Y:S01]  /*4ce0*/  MUFU.EX2 R0, R0 ;  /* 0x0000000000007308 */ /* 0x000e620000000800 */
[----:B------:R-:W-:Y:S01]  /*4cf0*/  HMMA.16816.F32.BF16 R60, R96, R64, RZ ;  /* 0x00000040603c723c */ /* 0x000fe200000418ff */
[----:B-----5:R-:W-:Y:S01]  /*4d00*/  F2FP.BF16.F32.PACK_AB R137, R134, R145 ;  /* 0x000000918689723e */ /* 0x020fe200000010ff */
[----:B------:R-:W-:-:S04]  /*4d10*/  FADD.FTZ R145, R145, R148 ;  /* 0x0000009491917221 */ /* 0x000fc80000010000 */
[----:B------:R-:W-:Y:S01]  /*4d20*/  HMMA.16816.F32.BF16 R68, R96, R72, RZ ;  /* 0x000000486044723c */ /* 0x000fe200000418ff */
[----:B------:R-:W-:Y:S01]  /*4d30*/  MUFU.EX2 R154, R154 ;  /* 0x0000009a009a7308 */ /* 0x000fe20000000800 */
[----:B------:R-:W-:-:S04]  /*4d40*/  FADD.FTZ R134, R134, R145 ;  /* 0x0000009186867221 */ /* 0x000fc80000010000 */
[C---:B--2---:R-:W-:Y:S03]  /*4d50*/  HMMA.16816.F32.BF16 R76, R96.reuse, R80, RZ ;  /* 0x00000050604c723c */ /* 0x044fe600000418ff */
[----:B------:R-:W2:Y:S01]  /*4d60*/  MUFU.EX2 R157, R157 ;  /* 0x0000009d009d7308 */ /* 0x000ea20000000800 */
[----:B-1----:R-:W-:Y:S02]  /*4d70*/  F2FP.BF16.F32.PACK_AB R139, R0, R133 ;  /* 0x00000085008b723e */ /* 0x002fe400000010ff */
[C---:B----4-:R-:W-:Y:S05]  /*4d80*/  HMMA.16816.F32.BF16 R84, R96.reuse, R88, RZ ;  /* 0x000000586054723c */ /* 0x050fea00000418ff */
        /* <DEDUP_REMOVED lines=28> */
[----:B------:R-:W5:Y:S03]  /*4f50*/  MUFU.EX2 R166, R166 ;  /* 0x000000a600a67308 */ /* 0x000f660000000800 */
[C---:B------:R-:W-:Y:S05]  /*4f60*/  HMMA.16816.F32.BF16 R112, R136.reuse, R12, R112 ;  /* 0x0000000c8870723c */ /* 0x040fea0000041870 */
[----:B------:R-:W-:Y:S01]  /*4f70*/  MUFU.EX2 R164, R164 ;  /* 0x000000a400a47308 */ /* 0x000fe20000000800 */
[C---:B------:R-:W-:Y:S01]  /*4f80*/  HMMA.16816.F32.BF16 R108, R136.reuse, R14, R108 ;  /* 0x0000000e886c723c */ /* 0x040fe2000004186c */
[----:B------:R-:W1:Y:S05]  /*4f90*/  LDSM.16.MT88.4 R12, [R196+0x10800] ;  /* 0x01080000c40c783b */ /* 0x000e6a0000004200 */
[C---:B------:R-:W-:Y:S01]  /*4fa0*/  HMMA.16816.F32.BF16 R52, R136.reuse, R4, R52 ;  /* 0x000000048834723c */ /* 0x040fe20000041834 */
[----:B------:R-:W5:Y:S05]  /*4fb0*/  MUFU.EX2 R215, R215 ;  /* 0x000000d700d77308 */ /* 0x000f6a0000000800 */
[C---:B------:R-:W-:Y:S01]  /*4fc0*/  HMMA.16816.F32.BF16 R56, R136.reuse, R6, R56 ;  /* 0x000000068838723c */ /* 0x040fe20000041838 */
[----:B------:R-:W4:Y:S05]  /*4fd0*/  LDSM.16.MT88.4 R4, [R193+0x10800] ;  /* 0x01080000c104783b */ /* 0x000f2a0000004200 */
        /* <DEDUP_REMOVED lines=26> */
[----:B------:R-:W3:Y:S05]  /*5180*/  LDSM.16.MT88.4 R16, [R196+0x11000] ;  /* 0x01100000c410783b */ /* 0x000eea0000004200 */
[C---:B--2---:R-:W-:Y:S06]  /*5190*/  HMMA.16816.F32.BF16 R52, R4.reuse, R8, R52 ;  /* 0x000000080434723c */ /* 0x044fec0000041834 */
[----:B------:R-:W-:Y:S01]  /*51a0*/  HMMA.16816.F32.BF16 R56, R4, R10, R56 ;  /* 0x0000000a0438723c */ /* 0x000fe20000041838 */
[----:B------:R-:W2:Y:S05]  /*51b0*/  LDSM.16.MT88.4 R8, [R193+0x11000] ;  /* 0x01100000c108783b */ /* 0x000eaa0000004200 */
        /* <DEDUP_REMOVED lines=12> */
[C---:B---3--:R-:W-:Y:S06]  /*5280*/  HMMA.16816.F32.BF16 R68, R4.reuse, R16, R68 ;  /* 0x000000100444723c */ /* 0x048fec0000041844 */
[----:B------:R-:W-:Y:S01]  /*5290*/  HMMA.16816.F32.BF16 R72, R4, R18, R72 ;  /* 0x000000120448723c */ /* 0x000fe20000041848 */
[----:B------:R-:W3:Y:S05]  /*52a0*/  LDSM.16.MT88.4 R16, [R196+0xd800] ;  /* 0x00d80000c410783b */ /* 0x000eea0000004200 */
        /* <DEDUP_REMOVED lines=26> */
[C---:B---3--:R-:W-:Y:S06]  /*5450*/  HMMA.16816.F32.BF16 R128, R4.reuse, R16, R128 ;  /* 0x000000100480723c */ /* 0x048fec0000041880 */
[C---:B------:R-:W-:Y:S01]  /*5460*/  HMMA.16816.F32.BF16 R124, R4.reuse, R18, R124 ;  /* 0x00000012047c723c */ /* 0x040fe2000004187c */
[----:B------:R-:W3:Y:S05]  /*5470*/  LDSM.16.MT88.4 R16, [R194+0x11800] ;  /* 0x01180000c210783b */ /* 0x000eea0000004200 */
        /* <DEDUP_REMOVED lines=8> */
[C---:B---3--:R-:W-:Y:S06]  /*5500*/  HMMA.16816.F32.BF16 R76, R4.reuse, R16, R76 ;  /* 0x00000010044c723c */ /* 0x048fec000004184c */
        /* <DEDUP_REMOVED lines=45> */
[----:B------:R-:W-:Y:S01]  /*57e0*/  UISETP.GT.AND UP0, UPT, UR16, UR12, UPT ;  /* 0x0000000c1000728c */ /* 0x000fe2000bf04270 */
[----:B------:R-:W-:Y:S01]  /*57f0*/  IMAD.U32 R7, RZ, RZ, UR23 ;  /* 0x00000017ff077e24 */ /* 0x000fe2000f8e00ff */
[----:B------:R-:W-:Y:S01]  /*5800*/  UIADD3 UR6, UR23, UR6, URZ ;  /* 0x0000000617067290 */ /* 0x000fe2000fffe03f */
[----:B------:R-:W-:Y:S01]  /*5810*/  BAR.SYNC.DEFER_BLOCKING 0x0 ;  /* 0x0000000000007b1d */ /* 0x000fe20000010000 */
[----:B------:R-:W-:-:S04]  /*5820*/  LEA R0, P0, R6, R218, 0x6 ;  /* 0x000000da06007211 */ /* 0x000fc800078030ff */
        /* <DEDUP_REMOVED lines=8> */
[----:B------:R-:W-:Y:S02]  /*58b0*/  IADD3.X R9, R5, UR6, RZ, P0, !PT ;  /* 0x0000000605097c10 */ /* 0x000fe400087fe4ff */
[----:B------:R-:W-:Y:S02]  /*58c0*/  IADD3 R10, P0, R16, UR4, RZ ;  /* 0x00000004100a7c10 */ /* 0x000fe4000ff1e0ff */
[----:B------:R-:W-:Y:S01]  /*58d0*/  IADD3.X R17, R9, UR6, RZ, P1, !PT ;  /* 0x0000000609117c10 */ /* 0x000fe20008ffe4ff */
[----:B------:R-:W-:Y:S01]  /*58e0*/  @!PT LDS RZ, [RZ] ;  /* 0x00000000fffff984 */ /* 0x000fe20000000800 */
[----:B------:R-:W-:Y:S01]  /*58f0*/  @!PT LDS RZ, [RZ] ;  /* 0x00000000fffff984 */ /* 0x000fe20000000800 */
[----:B------:R-:W-:Y:S01]  /*5900*/  @!PT LDS RZ, [RZ] ;  /* 0x00000000fffff984 */ /* 0x000fe20000000800 */
[----:B------:R-:W-:Y:S03]  /*5910*/  LDGSTS.E.BYPASS.LTC128B.128 [R203+0xc000], desc[UR20][R4.64] ;  /* 0x0c00000004cb7fae */ /* 0x000fe6000b901d54 */
[----:B------:R-:W-:Y:S01]  /*5920*/  IADD3.X R11, R17, UR6, RZ, P0, !PT ;  /* 0x00000006110b7c10 */ /* 0x000fe200087fe4ff */
[----:B------:R-:W-:Y:S04]  /*5930*/  LDGSTS.E.BYPASS.LTC128B.128 [R203+0xe000], desc[UR20][R4.64+0x80] ;  /* 0x0e00008004cb7fae */ /* 0x000fe8000b901d54 */
[----:B------:R1:W-:Y:S04]  /*5940*/  LDGSTS.E.BYPASS.LTC128B.128 [R203+0x10000], desc[UR20][R4.64+0x100] ;  /* 0x1000010004cb7fae */ /* 0x0003e8000b901d54 */
[----:B------:R-:W-:Y:S04]  /*5950*/  LDGSTS.E.BYPASS.LTC128B.128 [R203+0xc800], desc[UR20][R8.64] ;  /* 0x0c80000008cb7fae */ /* 0x000fe8000b901d54 */
[----:B------:R-:W-:Y:S04]  /*5960*/  LDGSTS.E.BYPASS.LTC128B.128 [R203+0xe800], desc[UR20][R8.64+0x80] ;  /* 0x0e80008008cb7fae */ /* 0x000fe8000b901d54 */
[----:B------:R-:W-:Y:S04]  /*5970*/  LDGSTS.E.BYPASS.LTC128B.128 [R203+0x10800], desc[UR20][R8.64+0x100] ;  /* 0x1080010008cb7fae */ /* 0x000fe8000b901d54 */
        /* <DEDUP_REMOVED lines=8> */
[----:B------:R-:W-:Y:S04]  /*5a00*/  LDSM.16.M88.4 R228, [R200] ;  /* 0x00000000c8e4783b */ /* 0x000fe80000000200 */
[----:B-1----:R-:W-:Y:S04]  /*5a10*/  LDSM.16.M88.4 R4, [R199] ;  /* 0x00000000c704783b */ /* 0x002fe80000000200 */
[----:B------:R-:W-:Y:S04]  /*5a20*/  LDSM.16.M88.4 R160, [R198] ;  /* 0x00000000c6a0783b */ /* 0x000fe80000000200 */
[----:B--2---:R-:W-:Y:S04]  /*5a30*/  LDSM.16.M88.4 R16, [R195+0x6000] ;  /* 0x00600000c310783b */ /* 0x004fe80000000200 */
[----:B------:R-:W1:Y:S04]  /*5a40*/  LDSM.16.M88.4 R172, [R201+0x7000] ;  /* 0x00700000c9ac783b */ /* 0x000e680000000200 */
[----:B------:R-:W2:Y:S04]  /*5a50*/  LDSM.16.M88.4 R148, [R201+0x6800] ;  /* 0x00680000c994783b */ /* 0x000ea80000000200 */
[----:B------:R-:W-:Y:S04]  /*5a60*/  LDSM.16.M88.4 R144, [R197] ;  /* 0x00000000c590783b */ /* 0x000fe80000000200 */
[----:B------:R-:W-:Y:S04]  /*5a70*/  LDSM.16.M88.4 R28, [R188] ;  /* 0x00000000bc1c783b */ /* 0x000fe80000000200 */
[----:B------:R-:W5:Y:S01]  /*5a80*/  LDSM.16.M88.4 R224, [R190] ;  /* 0x00000000bee0783b */ /* 0x000f620000000200 */
[C---:B----4-:R-:W-:Y:S03]  /*5a90*/  HMMA.16816.F32.BF16 R12, R164.reuse, R24, RZ ;  /* 0x00000018a40c723c */ /* 0x050fe600000418ff */
[----:B---3--:R-:W-:Y:S04]  /*5aa0*/  LDSM.16.M88.4 R8, [R191] ;  /* 0x00000000bf08783b */ /* 0x008fe80000000200 */
[----:B------:R-:W-:Y:S01]  /*5ab0*/  LDSM.16.M88.4 R32, [R202+0x2000] ;  /* 0x00200000ca20783b */ /* 0x000fe20000000200 */
[C---:B------:R-:W-:Y:S03]  /*5ac0*/  HMMA.16816.F32.BF16 R24, R164.reuse, R26, RZ ;  /* 0x0000001aa418723c */ /* 0x040fe600000418ff */
[----:B------:R-:W-:Y:S04]  /*5ad0*/  LDSM.16.M88.4 R232, [R201+0x8000] ;  /* 0x00800000c9e8783b */ /* 0x000fe80000000200 */
[----:B------:R-:W-:Y:S04]  /*5ae0*/  LDSM.16.M88.4 R220, [R189] ;  /* 0x00000000bddc783b */ /* 0x000fe80000000200 */
[----:B------:R-:W-:Y:S01]  /*5af0*/  LDSM.16.M88.4 R156, [R195+0x7000] ;  /* 0x00700000c39c783b */ /* 0x000fe20000000200 */
[----:B-1----:R-:W-:Y:S03]  /*5b00*/  HMMA.16816.F32.BF16 R176, R164, R172, RZ ;  /* 0x000000aca4b0723c */ /* 0x002fe600000418ff */
[----:B------:R-:W-:Y:S04]  /*5b10*/  LDSM.16.M88.4 R236, [R195+0x6800] ;  /* 0x00680000c3ec783b */ /* 0x000fe80000000200 */
[----:B------:R-:W-:Y:S01]  /*5b20*/  LDSM.16.M88.4 R20, [R200+0x2000] ;  /* 0x00200000c814783b */ /* 0x000fe20000000200 */
[C---:B------:R-:W-:Y:S03]  /*5b30*/  HMMA.16816.F32.BF16 R12, R228.reuse, R4, R12 ;  /* 0x00000004e40c723c */ /* 0x040fe6000004180c */
[----:B------:R-:W-:Y:S03]  /*5b40*/  LDSM.16.M88.4 R152, [R195+0x7800] ;  /* 0x00780000c398783b */ /* 0x000fe60000000200 */
[----:B------:R-:W-:Y:S01]  /*5b50*/  HMMA.16816.F32.BF16 R24, R228, R6, R24 ;  /* 0x00000006e418723c */ /* 0x000fe20000041818 */
[----:B------:R-:W1:Y:S04]  /*5b60*/  LDSM.16.M88.4 R4, [R201+0x7800] ;  /* 0x00780000c904783b */ /* 0x000e680000000200 */
[----:B------:R-:W-:Y:S01]  /*5b70*/  LDSM.16.M88.4 R140, [R188+0x800] ;  /* 0x00080000bc8c783b */ /* 0x000fe20000000200 */
[C---:B--2---:R-:W-:Y:S03]  /*5b80*/  HMMA.16816.F32.BF16 R136, R164.reuse, R148, RZ ;  /* 0x00000094a488723c */ /* 0x044fe600000418ff */
[----:B------:R-:W0:Y:S03]  /*5b90*/  LDGDEPBAR ;  /* 0x00000000000079af */ /* 0x000e260000000000 */
[----:B------:R-:W-:Y:S06]  /*5ba0*/  HMMA.16816.F32.BF16 R148, R164, R150, RZ ;  /* 0x00000096a494723c */ /* 0x000fec00000418ff */
        /* <DEDUP_REMOVED lines=11> */
[----:B------:R-:W-:Y:S06]  /*5c60*/  HMMA.16816.F32.BF16 R136, R228, R8, R136 ;  /* 0x00000008e488723c */ /* 0x000fec0000041888 */
[----:B------:R-:W-:Y:S06]  /*5c70*/  HMMA.16816.F32.BF16 R12, R32, R232, R12 ;  /* 0x000000e8200c723c */ /* 0x000fec000004180c */
[C---:B------:R-:W-:Y:S01]  /*5c80*/  HMMA.16816.F32.BF16 R148, R228.reuse, R10, R148 ;  /* 0x0000000ae494723c */ /* 0x040fe20000041894 */
[----:B------:R-:W-:Y:S05]  /*5c90*/  LDSM.16.M88.4 R8, [R198+0x2000] ;  /* 0x00200000c608783b */ /* 0x000fea0000000200 */
[C---:B------:R-:W-:Y:S01]  /*5ca0*/  HMMA.16816.F32.BF16 R172, R228.reuse, R226, R172 ;  /* 0x000000e2e4ac723c */ /* 0x040fe200000418ac */
[----:B------:R-:W-:Y:S05]  /*5cb0*/  LDSM.16.M88.4 R224, [R186] ;  /* 0x00000000bae0783b */ /* 0x000fea0000000200 */
[C---:B------:R-:W-:Y:S06]  /*5cc0*/  HMMA.16816.F32.BF16 R168, R228.reuse, R220, R168 ;  /* 0x000000dce4a8723c */ /* 0x040fec00000418a8 */
[----:B------:R-:W-:Y:S01]  /*5cd0*/  HMMA.16816.F32.BF16 R164, R228, R222, R164 ;  /* 0x000000dee4a4723c */ /* 0x000fe200000418a4 */
[----:B------:R-:W1:Y:S04]  /*5ce0*/  LDSM.16.M88.4 R220, [R188+0x1000] ;  /* 0x00100000bcdc783b */ /* 0x000e680000000200 */
[----:B------:R-:W3:Y:S01]  /*5cf0*/  LDSM.16.M88.4 R228, [R188+0x1800] ;  /* 0x00180000bce4783b */ /* 0x000ee20000000200 */
[----:B------:R-:W-:Y:S03]  /*5d00*/  HMMA.16816.F32.BF16 R24, R32, R234, R24 ;  /* 0x000000ea2018723c */ /* 0x000fe60000041818 */
[----:B------:R-:W-:Y:S03]  /*5d10*/  LDSM.16.M88.4 R232, [R197+0x2000] ;  /* 0x00200000c5e8783b */ /* 0x000fe60000000200 */
[C---:B------:R-:W-:Y:S06]  /*5d20*/  HMMA.16816.F32.BF16 R176, R160.reuse, R156, R176 ;  /* 0x0000009ca0b0723c */ /* 0x040fec00000418b0 */
[----:B------:R-:W-:Y:S06]  /*5d30*/  HMMA.16816.F32.BF16 R136, R160, R236, R136 ;  /* 0x000000eca088723c */ /* 0x000fec0000041888 */
[----:B--2---:R-:W-:Y:S06]  /*5d40*/  HMMA.16816.F32.BF16 R12, R20, R16, R12 ;  /* 0x00000010140c723c */ /* 0x004fec000004180c */
[C---:B------:R-:W-:Y:S01]  /*5d50*/  HMMA.16816.F32.BF16 R236, R160.reuse, R238, R148 ;  /* 0x000000eea0ec723c */ /* 0x040fe20000041894 */
[----:B------:R-:W-:Y:S05]  /*5d60*/  LDSM.16.M88.4 R148, [R188+0x2000] ;  /* 0x00200000bc94783b */ /* 0x000fea0000000200 */
        /* <DEDUP_REMOVED lines=9> */
[----:B------:R-:W-:Y:S06]  /*5e00*/  HMMA.16816.F32.BF16 R136, R144, R140, R136 ;  /* 0x0000008c9088723c */ /* 0x000fec0000041888 */
[----:B------:R-:W-:Y:S06]  /*5e10*/  HMMA.16816.F32.BF16 R12, R8, R4, R12 ;  /* 0x00000004080c723c */ /* 0x000fec000004180c */
[C---:B------:R-:W-:Y:S01]  /*5e20*/  HMMA.16816.F32.BF16 R236, R144.reuse, R142, R236 ;  /* 0x0000008e90ec723c */ /* 0x040fe200000418ec */
[----:B------:R-:W-:Y:S05]  /*5e30*/  LDSM.16.M88.4 R140, [R201+0xa000] ;  /* 0x00a00000c98c783b */ /* 0x000fea0000000200 */
[C---:B------:R-:W-:Y:S01]  /*5e40*/  HMMA.16816.F32.BF16 R172, R144.reuse, R222, R172 ;  /* 0x000000de90ac723c */ /* 0x040fe200000418ac */
[----:B------:R-:W-:Y:S05]  /*5e50*/  LDSM.16.M88.4 R220, [R184] ;  /* 0x00000000b8dc783b */ /* 0x000fea0000000200 */
[C---:B---3--:R-:W-:Y:S06]  /*5e60*/  HMMA.16816.F32.BF16 R168, R144.reuse, R228, R168 ;  /* 0x000000e490a8723c */ /* 0x048fec00000418a8 */
[----:B------:R-:W-:Y:S01]  /*5e70*/  HMMA.16816.F32.BF16 R164, R144, R230, R164 ;  /* 0x000000e690a4723c */ /* 0x000fe200000418a4 */
[----:B------:R-:W-:Y:S04]  /*5e80*/  LDSM.16.M88.4 R228, [R200+0x4000] ;  /* 0x00400000c8e4783b */ /* 0x000fe80000000200 */
[----:B------:R-:W-:Y:S01]  /*5e90*/  LDSM.16.M88.4 R144, [R188+0x2800] ;  /* 0x00280000bc90783b */ /* 0x000fe20000000200 */
[----:B------:R-:W-:Y:S03]  /*5ea0*/  HMMA.16816.F32.BF16 R24, R8, R6, R24 ;  /* 0x000000060818723c */ /* 0x000fe60000041818 */
[----:B------:R-:W1:Y:S03]  /*5eb0*/  LDSM.16.M88.4 R4, [R185] ;  /* 0x00000000b904783b */ /* 0x000e660000000200 */
[C---:B--2---:R-:W-:Y:S06]  /*5ec0*/  HMMA.16816.F32.BF16 R176, R32.reuse, R16, R176 ;  /* 0x0000001020b0723c */ /* 0x044fec00000418b0 */
[C---:B------:R-:W-:Y:S06]  /*5ed0*/  HMMA.16816.F32.BF16 R136, R32.reuse, R28, R136 ;  /* 0x0000001c2088723c */ /* 0x040fec0000041888 */
[C---:B------:R-:W-:Y:S01]  /*5ee0*/  HMMA.16816.F32.BF16 R236, R32.reuse, R30, R236 ;  /* 0x0000001e20ec723c */ /* 0x040fe200000418ec */
[----:B------:R-:W-:Y:S05]  /*5ef0*/  LDSM.16.M88.4 R28, [R183] ;  /* 0x00000000b71c783b */ /* 0x000fea0000000200 */
[C---:B------:R-:W-:Y:S01]  /*5f00*/  HMMA.16816.F32.BF16 R172, R32.reuse, R18, R172 ;  /* 0x0000001220ac723c */ /* 0x040fe200000418ac */
[----:B------:R-:W2:Y:S05]  /*5f10*/  LDSM.16.M88.4 R16, [R195+0x9000] ;  /* 0x00900000c310783b */ /* 0x000eaa0000000200 */
        /* <DEDUP_REMOVED lines=8> */
[C---:B------:R-:W-:Y:S06]  /*5fa0*/  HMMA.16816.F32.BF16 R136, R20.reuse, R224, R136 ;  /* 0x000000e01488723c */ /* 0x040fec0000041888 */
[C---:B------:R-:W-:Y:S01]  /*5fb0*/  HMMA.16816.F32.BF16 R236, R20.reuse, R226, R236 ;  /* 0x000000e214ec723c */ /* 0x040fe200000418ec */
[----:B------:R-:W-:Y:S05]  /*5fc0*/  LDSM.16.M88.4 R224, [R198+0x4000] ;  /* 0x00400000c6e0783b */ /* 0x000fea0000000200 */
[C---:B------:R-:W-:Y:S01]  /*5fd0*/  HMMA.16816.F32.BF16 R172, R20.reuse, R6, R172 ;  /* 0x0000000614ac723c */ /* 0x040fe200000418ac */
[----:B------:R-:W1:Y:S05]  /*5fe0*/  LDSM.16.M88.4 R4, [R188+0x3000] ;  /* 0x00300000bc04783b */ /* 0x000e6a0000000200 */
[C---:B------:R-:W-:Y:S06]  /*5ff0*/  HMMA.16816.F32.BF16 R168, R20.reuse, R220, R168 ;  /* 0x000000dc14a8723c */ /* 0x040fec00000418a8 */
[----:B------:R-:W-:Y:S01]  /*6000*/  HMMA.16816.F32.BF16 R164, R20, R222, R164 ;  /* 0x000000de14a4723c */ /* 0x000fe200000418a4 */
[----:B------:R-:W-:Y:S04]  /*6010*/  LDSM.16.M88.4 R220, [R197+0x4000] ;  /* 0x00400000c5dc783b */ /* 0x000fe80000000200 */
[----:B------:R-:W-:Y:S01]  /*6020*/  LDSM.16.M88.4 R20, [R182] ;  /* 0x00000000b614783b */ /* 0x000fe20000000200 */
[----:B------:R-:W-:Y:S06]  /*6030*/  HMMA.16816.F32.BF16 R12, R160, R140, R12 ;  /* 0x0000008ca00c723c */ /* 0x000fec000004180c */
[C---:B--2---:R-:W-:Y:S06]  /*6040*/  HMMA.16816.F32.BF16 R176, R8.reuse, R16, R176 ;  /* 0x0000001008b0723c */ /* 0x044fec00000418b0 */
[C---:B------:R-:W-:Y:S06]  /*6050*/  HMMA.16816.F32.BF16 R136, R8.reuse, R152, R136 ;  /* 0x000000980888723c */ /* 0x040fec0000041888 */
        /* <DEDUP_REMOVED lines=8> */
[----:B------:R-:W-:Y:S01]  /*60e0*/  HMMA.16816.F32.BF16 R24, R160, R142, R24 ;  /* 0x0000008ea018723c */ /* 0x000fe20000041818 */
[----:B------:R-:W3:Y:S05]  /*60f0*/  LDSM.16.M88.4 R140, [R188+0x3800] ;  /* 0x00380000bc8c783b */ /* 0x000eea0000000200 */
[C---:B-1----:R-:W-:Y:S06]  /*6100*/  HMMA.16816.F32.BF16 R176, R232.reuse, R4, R176 ;  /* 0x00000004e8b0723c */ /* 0x042fec00000418b0 */
[C---:B------:R-:W-:Y:S06]  /*6110*/  HMMA.16816.F32.BF16 R136, R232.reuse, R144, R136 ;  /* 0x00000090e888723c */ /* 0x040fec0000041888 */
[C---:B------:R-:W-:Y:S01]  /*6120*/  HMMA.16816.F32.BF16 R172, R232.reuse, R6, R172 ;  /* 0x00000006e8ac723c */ /* 0x040fe200000418ac */
[----:B------:R-:W1:Y:S05]  /*6130*/  LDSM.16.M88.4 R4, [R181] ;  /* 0x00000000b504783b */ /* 0x000e6a0000000200 */
[----:B------:R-:W-:Y:S06]  /*6140*/  HMMA.16816.F32.BF16 R236, R232, R146, R236 ;  /* 0x00000092e8ec723c */ /* 0x000fec00000418ec */
[----:B------:R-:W-:Y:S06]  /*6150*/  HMMA.16816.F32.BF16 R12, R224, R156, R12 ;  /* 0x0000009ce00c723c */ /* 0x000fec000004180c */
[C---:B--2---:R-:W-:Y:S06]  /*6160*/  HMMA.16816.F32.BF16 R176, R160.reuse, R8, R176 ;  /* 0x00000008a0b0723c */ /* 0x044fec00000418b0 */
[C---:B------:R-:W-:Y:S06]  /*6170*/  HMMA.16816.F32.BF16 R136, R160.reuse, R32, R136 ;  /* 0x00000020a088723c */ /* 0x040fec0000041888 */
[----:B------:R-:W-:Y:S01]  /*6180*/  HMMA.16816.F32.BF16 R172, R160, R10, R172 ;  /* 0x0000000aa0ac723c */ /* 0x000fe200000418ac */
[----:B------:R-:W2:Y:S05]  /*6190*/  LDSM.16.M88.4 R8, [R195+0xb000] ;  /* 0x00b00000c308783b */ /* 0x000eaa0000000200 */
[----:B------:R-:W-:Y:S01]  /*61a0*/  HMMA.16816.F32.BF16 R24, R228, R30, R24 ;  /* 0x0000001ee418723c */ /* 0x000fe20000041818 */
[----:B------:R-:W4:Y:S05]  /*61b0*/  LDSM.16.M88.4 R28, [R195+0xa800] ;  /* 0x00a80000c31c783b */ /* 0x000f2a0000000200 */
[----:B------:R-:W-:Y:S01]  /*61c0*/  HMMA.16816.F32.BF16 R236, R160, R34, R236 ;  /* 0x00000022a0ec723c */ /* 0x000fe200000418ec */
[----:B------:R-:W-:Y:S05]  /*61d0*/  LDSM.16.M88.4 R32, [R188+0x4800] ;  /* 0x00480000bc20783b */ /* 0x000fea0000000200 */
[----:B---3--:R-:W-:Y:S06]  /*61e0*/  HMMA.16816.F32.BF16 R168, R232, R140, R168 ;  /* 0x0000008ce8a8723c */ /* 0x008fec00000418a8 */
[----:B------:R-:W-:Y:S06]  /*61f0*/  HMMA.16816.F32.BF16 R12, R220, R152, R12 ;  /* 0x00000098dc0c723c */ /* 0x000fec000004180c */
[----:B------:R-:W-:Y:S01]  /*6200*/  HMMA.16816.F32.BF16 R164, R232, R142, R164 ;  /* 0x0000008ee8a4723c */ /* 0x000fe200000418a4 */
[----:B------:R-:W3:Y:S05]  /*6210*/  LDSM.16.M88.4 R140, [R180] ;  /* 0x00000000b48c783b */ /* 0x000eea0000000200 */
[C---:B-1----:R-:W-:Y:S06]  /*6220*/  HMMA.16816.F32.BF16 R176, R228.reuse, R4, R176 ;  /* 0x00000004e4b0723c */ /* 0x042fec00000418b0 */
[C---:B------:R-:W-:Y:S06]  /*6230*/  HMMA.16816.F32.BF16 R136, R228.reuse, R20, R136 ;  /* 0x00000014e488723c */ /* 0x040fec0000041888 */
[----:B------:R-:W-:Y:S01]  /*6240*/  HMMA.16816.F32.BF16 R236, R228, R22, R236 ;  /* 0x00000016e4ec723c */ /* 0x000fe200000418ec */
[----:B------:R-:W-:Y:S01]  /*6250*/  FMUL.FTZ R0, R12, UR24 ;  /* 0x000000180c007c20 */ /* 0x000fe20008410000 */
[----:B------:R-:W-:Y:S01]  /*6260*/  FMUL.FTZ R14, R14, UR24 ;  /* 0x000000180e0e7c20 */ /* 0x000fe20008410000 */
[----:B------:R-:W-:-:S03]  /*6270*/  FMUL.FTZ R2, R13, UR24 ;  /* 0x000000180d027c20 */ /* 0x000fc60008410000 */
[C---:B------:R-:W-:Y:S01]  /*6280*/  HMMA.16816.F32.BF16 R168, R160.reuse, R16, R168 ;  /* 0x00000010a0a8723c */ /* 0x040fe200000418a8 */
[----:B------:R-:W1:Y:S05]  /*6290*/  MUFU.TANH R0, R0 ;  /* 0x0000000000007308 */ /* 0x000e6a0000002400 */
[----:B------:R-:W-:Y:S01]  /*62a0*/  HMMA.16816.F32.BF16 R164, R160, R18, R164 ;  /* 0x00000012a0a4723c */ /* 0x000fe200000418a4 */
[----:B------:R-:W-:Y:S02]  /*62b0*/  FMUL.FTZ R17, R15, UR24 ;  /* 0x000000180f117c20 */ /* 0x000fe40008410000 */
[----:B------:R5:W1:Y:S03]  /*62c0*/  MUFU.TANH R16, R14 ;  /* 0x0000000e00107308 */ /* 0x000a660000002400 */
[----:B------:R-:W-:Y:S05]  /*62d0*/  HMMA.16816.F32.BF16 R24, R224, R158, R24 ;  /* 0x0000009ee018723c */ /* 0x000fea0000041818 */
[----:B------:R-:W1:Y:S01]  /*62e0*/  MUFU.TANH R2, R2 ;  /* 0x0000000200027308 */ /* 0x000e620000002400 */
[----:B------:R-:W-:Y:S01]  /*62f0*/  HMMA.16816.F32.BF16 R172, R228, R6, R172 ;  /* 0x00000006e4ac723c */ /* 0x000fe200000418ac */
[----:B------:R-:W1:Y:S05]  /*6300*/  LDSM.16.M88.4 R4, [R195+0xb800] ;  /* 0x00b80000c304783b */ /* 0x000e6a0000000200 */
[C---:B--2---:R-:W-:Y:S01]  /*6310*/  HMMA.16816.F32.BF16 R176, R224.reuse, R8, R176 ;  /* 0x00000008e0b0723c */ /* 0x044fe200000418b0 */
[----:B------:R-:W-:Y:S01]  /*6320*/  MUFU.TANH R17, R17 ;  /* 0x0000001100117308 */ /* 0x000fe20000002400 */
[----:B-----5:R-:W2:Y:S04]  /*6330*/  LDSM.16.M88.4 R12, [R188+0x5000] ;  /* 0x00500000bc0c783b */ /* 0x020ea80000000200 */
[----:B----4-:R-:W-:Y:S01]  /*6340*/  HMMA.16816.F32.BF16 R136, R224, R28, R136 ;  /* 0x0000001ce088723c */ /* 0x010fe20000041888 */
[----:B------:R-:W-:-:S04]  /*6350*/  IMAD.U32 R9, RZ, RZ, UR16 ;  /* 0x00000010ff097e24 */ /* 0x000fc8000f8e00ff */
[----:B------:R-:W-:Y:S01]  /*6360*/  IMAD R20, R9, 0x40, R214 ;  /* 0x0000004009147824 */ /* 0x000fe200078e02d6 */
[----:B------:R-:W-:Y:S03]  /*6370*/  HMMA.16816.F32.BF16 R236, R224, R30, R236 ;  /* 0x0000001ee0ec723c */ /* 0x000fe600000418ec */
[C---:B------:R-:W-:Y:S01]  /*6380*/  VIADD R8, R20.reuse, 0x9 ;  /* 0x0000000914087836 */ /* 0x040fe20000000000 */
[C---:B------:R-:W-:Y:S02]  /*6390*/  ISETP.GE.AND P6, PT, R20.reuse, R210, PT ;  /* 0x000000d21400720c */ /* 0x040fe40003fc6270 */
[----:B---3--:R-:W-:Y:S01]  /*63a0*/  HMMA.16816.F32.BF16 R168, R228, R140, R168 ;  /* 0x0000008ce4a8723c */ /* 0x008fe200000418a8 */
[C---:B------:R-:W-:Y:S02]  /*63b0*/  ISETP.GE.AND P1, PT, R20.reuse, R208, PT ;  /* 0x000000d01400720c */ /* 0x040fe40003f26270 */
[----:B------:R-:W-:-:S02]  /*63c0*/  ISETP.LT.OR P6, PT, R20, R211, P6 ;  /* 0x000000d31400720c */ /* 0x000fc400037c1670 */
[----:B------:R-:W-:Y:S01]  /*63d0*/  ISETP.GE.AND P2, PT, R8, R210, PT ;  /* 0x000000d20800720c */ /* 0x000fe20003f46270 */
[----:B------:R-:W-:Y:S01]  /*63e0*/  HMMA.16816.F32.BF16 R164, R228, R142, R164 ;  /* 0x0000008ee4a4723c */ /* 0x000fe200000418a4 */
[----:B-1----:R-:W-:Y:S02]  /*63f0*/  FSEL R0, R0, -INF , !P6 ;  /* 0xff80000000007808 */ /* 0x002fe40007000000 */
[C---:B------:R-:W-:Y:S02]  /*6400*/  ISETP.GE.AND P6, PT, R8.reuse, R208, PT ;  /* 0x000000d00800720c */ /* 0x040fe40003fc6270 */
[C---:B------:R-:W-:Y:S01]  /*6410*/  ISETP.LT.OR P2, PT, R8.reuse, R211, P2 ;  /* 0x000000d30800720c */ /* 0x040fe20001741670 */
[----:B------:R-:W-:Y:S01]  /*6420*/  HMMA.16816.F32.BF16 R24, R220, R154, R24 ;  /* 0x0000009adc18723c */ /* 0x000fe20000041818 */
[-C--:B------:R-:W-:Y:S02]  /*6430*/  ISETP.LT.OR P6, PT, R8, R209.reuse, P6 ;  /* 0x000000d10800720c */ /* 0x080fe400037c1670 */
[----:B------:R-:W-:-:S03]  /*6440*/  ISETP.LT.OR P1, PT, R20, R209, P1 ;  /* 0x000000d11400720c */ /* 0x000fc60000f21670 */
[----:B------:R-:W-:Y:S01]  /*6450*/  HMMA.16816.F32.BF16 R172, R224, R10, R172 ;  /* 0x0000000ae0ac723c */ /* 0x000fe200000418ac */
[----:B------:R-:W1:Y:S01]  /*6460*/  LDSM.16.M88.4 R8, [R188+0x5800] ;  /* 0x00580000bc08783b */ /* 0x000e620000000200 */
[----:B------:R-:W-:-:S04]  /*6470*/  DEPBAR.LE SB0, 0x0 ;  /* 0x000080000000791a */ /* 0x000fc80000000000 */
[C---:B------:R-:W-:Y:S06]  /*6480*/  HMMA.16816.F32.BF16 R136, R220.reuse, R32, R136 ;  /* 0x00000020dc88723c */ /* 0x040fec0000041888 */
[----:B------:R-:W-:Y:S06]  /*6490*/  HMMA.16816.F32.BF16 R236, R220, R34, R236 ;  /* 0x00000022dcec723c */ /* 0x000fec00000418ec */
[----:B------:R-:W-:Y:S01]  /*64a0*/  HMMA.16816.F32.BF16 R168, R224, R4, R168 ;  /* 0x00000004e0a8723c */ /* 0x000fe200000418a8 */
[----:B------:R-:W-:Y:S01]  /*64b0*/  FMUL.FTZ R22, R27, UR24 ;  /* 0x000000181b167c20 */ /* 0x000fe20008410000 */
[----:B------:R-:W-:Y:S01]  /*64c0*/  FMUL.FTZ R18, R24, UR24 ;  /* 0x0000001818127c20 */ /* 0x000fe20008410000 */
[----:B------:R-:W-:Y:S01]  /*64d0*/  FMUL.FTZ R21, R26, UR24 ;  /* 0x000000181a157c20 */ /* 0x000fe20008410000 */
[----:B------:R-:W-:-:S02]  /*64e0*/  FMUL.FTZ R19, R25, UR24 ;  /* 0x0000001819137c20 */ /* 0x000fc40008410000 */
[----:B--2---:R-:W-:Y:S01]  /*64f0*/  HMMA.16816.F32.BF16 R176, R220, R12, R176 ;  /* 0x0000000cdcb0723c */ /* 0x004fe200000418b0 */
[C---:B------:R-:W-:Y:S01]  /*6500*/  VIADD R4, R20.reuse, 0x1 ;  /* 0x0000000114047836 */ /* 0x040fe20000000000 */
[----:B------:R-:W2:Y:S01]  /*6510*/  MUFU.TANH R22, R22 ;  /* 0x0000001600167308 */ /* 0x000ea20000002400 */
[----:B------:R-:W-:-:S03]  /*6520*/  VIADD R5, R20, 0x8 ;  /* 0x0000000814057836 */ /* 0x000fc60000000000 */
[----:B------:R-:W-:Y:S01]  /*6530*/  HMMA.16816.F32.BF16 R164, R224, R6, R164 ;  /* 0x00000006e0a4723c */ /* 0x000fe200000418a4 */
[----:B------:R-:W-:Y:S01]  /*6540*/  FMUL.FTZ R136, R136, UR24 ;  /* 0x0000001888887c20 */ /* 0x000fe20008410000 */
[C---:B------:R-:W-:Y:S01]  /*6550*/  ISETP.GE.AND P4, PT, R4.reuse, R210, PT ;  /* 0x000000d20400720c */ /* 0x040fe20003f86270 */
[----:B------:R-:W-:Y:S01]  /*6560*/  FMUL.FTZ R133, R139, UR24 ;  /* 0x000000188b857c20 */ /* 0x000fe20008410000 */
[----:B------:R-:W-:Y:S01]  /*6570*/  ISETP.GE.AND P5, PT, R4, R208, PT ;  /* 0x000000d00400720c */ /* 0x000fe20003fa6270 */
[----:B------:R3:W4:Y:S01]  /*6580*/  MUFU.TANH R148, R136 ;  /* 0x0000008800947308 */ /* 0x0007220000002400 */
[C---:B------:R-:W-:Y:S01]  /*6590*/  HMMA.16816.F32.BF16 R172, R220.reuse, R14, R172 ;  /* 0x0000000edcac723c */ /* 0x040fe200000418ac */
[----:B------:R-:W-:Y:S01]  /*65a0*/  ISETP.GE.AND P3, PT, R5, R210, PT ;  /* 0x000000d20500720c */ /* 0x000fe20003f66270 */
[----:B------:R-:W-:Y:S01]  /*65b0*/  FMUL.FTZ R23, R137, UR24 ;  /* 0x0000001889177c20 */ /* 0x000fe20008410000 */
[C---:B------:R-:W-:Y:S01]  /*65c0*/  ISETP.GE.AND P0, PT, R5.reuse, R208, PT ;  /* 0x000000d00500720c */ /* 0x040fe20003f06270 */
[----:B------:R-:W-:Y:S01]  /*65d0*/  FMUL.FTZ R135, R138, UR24 ;  /* 0x000000188a877c20 */ /* 0x000fe20008410000 */
[C---:B------:R-:W-:Y:S01]  /*65e0*/  ISETP.LT.OR P4, PT, R4.reuse, R211, P4 ;  /* 0x000000d30400720c */ /* 0x040fe20002781670 */
[----:B-1----:R-:W-:Y:S01]  /*65f0*/  HMMA.16816.F32.BF16 R168, R220, R8, R168 ;  /* 0x00000008dca8723c */ /* 0x002fe200000418a8 */
[----:B------:R-:W1:Y:S01]  /*6600*/  MUFU.TANH R18, R18 ;  /* 0x0000001200127308 */ /* 0x000e620000002400 */
[----:B------:R-:W-:Y:S01]  /*6610*/  ISETP.LT.OR P5, PT, R4, R209, P5 ;  /* 0x000000d10400720c */ /* 0x000fe20002fa1670 */
[C---:B------:R-:W-:Y:S01]  /*6620*/  VIADD R4, R20.reuse, 0x10 ;  /* 0x0000001014047836 */ /* 0x040fe20000000000 */
[C---:B------:R-:W-:Y:S01]  /*6630*/  ISETP.LT.OR P3, PT, R5.reuse, R211, P3 ;  /* 0x000000d30500720c */ /* 0x040fe20001f61670 */
[----:B------:R-:W-:Y:S01]  /*6640*/  VIADD R6, R20, 0x19 ;  /* 0x0000001914067836 */ /* 0x000fe20000000000 */
[----:B------:R-:W-:Y:S01]  /*6650*/  ISETP.LT.OR P0, PT, R5, R209, P0 ;  /* 0x000000d10500720c */ /* 0x000fe20000701670 */
[----:B------:R-:W-:Y:S01]  /*6660*/  FMUL.FTZ R134, R237, UR24 ;  /* 0x00000018ed867c20 */ /* 0x000fe20008410000 */
[----:B------:R-:W-:Y:S01]  /*6670*/  FSEL R5, R16, -INF , !P1 ;  /* 0xff80000010057808 */ /* 0x000fe20004800000 */
[----:B------:R-:W5:Y:S01]  /*6680*/  MUFU.TANH R21, R21 ;  /* 0x0000001500157308 */ /* 0x000f620000002400 */
[----:B---3--:R-:W-:Y:S01]  /*6690*/  FMUL.FTZ R136, R236, UR24 ;  /* 0x00000018ec887c20 */ /* 0x008fe20008410000 */
[----:B------:R-:W-:Y:S01]  /*66a0*/  ISETP.GE.AND P1, PT, R4, R210, PT ;  /* 0x000000d20400720c */ /* 0x000fe20003f26270 */
[----:B------:R-:W-:Y:S01]  /*66b0*/  FMUL.FTZ R151, R238, UR24 ;  /* 0x00000018ee977c20 */ /* 0x000fe20008410000 */
[----:B------:R-:W-:-:S02]  /*66c0*/  VIADD R12, R20, 0x11 ;  /* 0x00000011140c7836 */ /* 0x000fc40000000000 */
[----:B------:R-:W-:Y:S01]  /*66d0*/  FMUL.FTZ R142, R177, UR24 ;  /* 0x00000018b18e7c20 */ /* 0x000fe20008410000 */
[----:B------:R-:W-:Y:S01]  /*66e0*/  ISETP.LT.OR P1, PT, R4, R211, P1 ;  /* 0x000000d30400720c */ /* 0x000fe20000f21670 */
[----:B------:R-:W-:Y:S01]  /*66f0*/  VIADD R13, R20, 0x18 ;  /* 0x00000018140d7836 */ /* 0x000fe20000000000 */
[----:B------:R-:W3:Y:S01]  /*6700*/  MUFU.TANH R19, R19 ;  /* 0x0000001300137308 */ /* 0x000ee20000002400 */
[----:B------:R-:W-:Y:S01]  /*6710*/  FMUL.FTZ R145, R178, UR24 ;  /* 0x00000018b2917c20 */ /* 0x000fe20008410000 */
[----:B------:R-:W-:Y:S01]  /*6720*/  HMMA.16816.F32.BF16 R164, R220, R10, R164 ;  /* 0x0000000adca4723c */ /* 0x000fe200000418a4 */
[----:B------:R-:W-:Y:S01]  /*6730*/  FSEL R2, R2, -INF , !P4 ;  /* 0xff80000002027808 */ /* 0x000fe20006000000 */
[----:B------:R-:W-:Y:S01]  /*6740*/  FMUL.FTZ R146, R176, UR24 ;  /* 0x00000018b0927c20 */ /* 0x000fe20008410000 */
[----:B--2---:R-:W-:Y:S01]  /*6750*/  FSEL R7, R22, -INF , !P6 ;  /* 0xff80000016077808 */ /* 0x004fe20007000000 */
[----:B------:R-:W-:Y:S01]  /*6760*/  FMUL.FTZ R149, R239, UR24 ;  /* 0x00000018ef957c20 */ /* 0x000fe20008410000 */
[----:B----4-:R-:W-:Y:S01]  /*6770*/  FSEL R148, R148, -INF , !P1 ;  /* 0xff80000094947808 */ /* 0x010fe20004800000 */
[----:B------:R-:W2:Y:S01]  /*6780*/  MUFU.TANH R133, R133 ;  /* 0x0000008500857308 */ /* 0x000ea20000002400 */
[----:B------:R-:W-:Y:S01]  /*6790*/  FMNMX.FTZ R11, R132, R0, !PT ;  /* 0x00000000840b7209 */ /* 0x000fe20007810000 */
[----:B------:R-:W-:Y:S01]  /*67a0*/  FMUL.FTZ R147, R179, UR24 ;  /* 0x00000018b3937c20 */ /* 0x000fe20008410000 */
[----:B------:R-:W-:Y:S01]  /*67b0*/  FSEL R17, R17, -INF , !P5 ;  /* 0xff80000011117808 */ /* 0x000fe20006800000 */
[----:B------:R-:W-:Y:S01]  /*67c0*/  FMUL.FTZ R144, R172, UR24 ;  /* 0x00000018ac907c20 */ /* 0x000fe20008410000 */
[----:B-1----:R-:W-:Y:S01]  /*67d0*/  FSEL R18, R18, -INF , !P3 ;  /* 0xff80000012127808 */ /* 0x002fe20005800000 */
[----:B------:R-:W-:Y:S01]  /*67e0*/  VIADD R8, R20, 0x28 ;  /* 0x0000002814087836 */ /* 0x000fe20000000000 */
[----:B-----5:R-:W-:Y:S01]  /*67f0*/  FSEL R21, R21, -INF , !P0 ;  /* 0xff80000015157808 */ /* 0x020fe20004000000 */
[----:B------:R-:W1:Y:S01]  /*6800*/  MUFU.TANH R136, R136 ;  /* 0x0000008800887308 */ /* 0x000e620000002400 */
[C---:B------:R-:W-:Y:S01]  /*6810*/  ISETP.GE.AND P6, PT, R6.reuse, R210, PT ;  /* 0x000000d20600720c */ /* 0x040fe20003fc6270 */
[----:B------:R-:W-:Y:S01]  /*6820*/  FMUL.FTZ R140, R173, UR24 ;  /* 0x00000018ad8c7c20 */ /* 0x000fe20008410000 */
[-C--:B------:R-:W-:Y:S01]  /*6830*/  ISETP.GE.AND P1, PT, R6, R208.reuse, PT ;  /* 0x000000d00600720c */ /* 0x080fe20003f26270 */
[----:B------:R-:W-:Y:S01]  /*6840*/  FMUL.FTZ R143, R174, UR24 ;  /* 0x00000018ae8f7c20 */ /* 0x000fe20008410000 */
[----:B------:R-:W-:Y:S01]  /*6850*/  ISETP.GE.AND P4, PT, R4, R208, PT ;  /* 0x000000d00400720c */ /* 0x000fe20003f86270 */
[----:B------:R-:W-:Y:S01]  /*6860*/  FMUL.FTZ R168, R168, UR24 ;  /* 0x00000018a8a87c20 */ /* 0x000fe20008410000 */
[C---:B------:R-:W-:Y:S01]  /*6870*/  ISETP.GE.AND P5, PT, R12.reuse, R210, PT ;  /* 0x000000d20c00720c */ /* 0x040fe20003fa6270 */
[----:B------:R-:W4:Y:S01]  /*6880*/  MUFU.TANH R23, R23 ;  /* 0x0000001700177308 */ /* 0x000f220000002400 */
[----:B------:R-:W-:Y:S01]  /*6890*/  ISETP.GE.AND P3, PT, R12, R208, PT ;  /* 0x000000d00c00720c */ /* 0x000fe20003f66270 */
[----:B------:R-:W-:Y:S01]  /*68a0*/  FMUL.FTZ R9, R169, UR24 ;  /* 0x00000018a9097c20 */ /* 0x000fe20008410000 */
[----:B------:R-:W-:Y:S01]  /*68b0*/  ISETP.GE.AND P0, PT, R13, R210, PT ;  /* 0x000000d20d00720c */ /* 0x000fe20003f06270 */
[----:B------:R-:W-:Y:S01]  /*68c0*/  FMUL.FTZ R163, R166, UR24 ;  /* 0x00000018a6a37c20 */ /* 0x000fe20008410000 */
[----:B------:R-:W-:Y:S01]  /*68d0*/  FMNMX.FTZ R11, R2, R11, !PT ;  /* 0x0000000b020b7209 */ /* 0x000fe20007810000 */
[----:B------:R-:W-:Y:S01]  /*68e0*/  FMUL.FTZ R141, R175, UR24 ;  /* 0x00000018af8d7c20 */ /* 0x000fe20008410000 */
[C---:B------:R-:W-:Y:S01]  /*68f0*/  ISETP.LT.OR P6, PT, R6.reuse, R211, P6 ;  /* 0x000000d30600720c */ /* 0x040fe200037c1670 */
[----:B------:R-:W5:Y:S01]  /*6900*/  MUFU.TANH R135, R135 ;  /* 0x0000008700877308 */ /* 0x000f620000002400 */
[-C--:B------:R-:W-:Y:S01]  /*6910*/  ISETP.LT.OR P1, PT, R6, R209.reuse, P1 ;  /* 0x000000d10600720c */ /* 0x080fe20000f21670 */
[----:B------:R-:W-:Y:S01]  /*6920*/  VIADD R6, R20, 0x21 ;  /* 0x0000002114067836 */ /* 0x000fe20000000000 */
[----:B------:R-:W-:Y:S01]  /*6930*/  ISETP.LT.OR P4, PT, R4, R209, P4 ;  /* 0x000000d10400720c */ /* 0x000fe20002781670 */
[----:B------:R-:W-:Y:S01]  /*6940*/  FMUL.FTZ R161, R167, UR24 ;  /* 0x00000018a7a17c20 */ /* 0x000fe20008410000 */
[C---:B------:R-:W-:Y:S01]  /*6950*/  ISETP.LT.OR P5, PT, R12.reuse, R211, P5 ;  /* 0x000000d30c00720c */ /* 0x040fe20002fa1670 */
[----:B------:R-:W-:Y:S01]  /*6960*/  FMUL.FTZ R171, R171, UR24 ;  /* 0x00000018abab7c20 */ /* 0x000fe20008410000 */
[----:B------:R-:W-:Y:S01]  /*6970*/  ISETP.LT.OR P3, PT, R12, R209, P3 ;  /* 0x000000d10c00720c */ /* 0x000fe20001f61670 */
[----:B------:R-:W-:Y:S01]  /*6980*/  MUFU.TANH R134, R134 ;  /* 0x0000008600867308 */ /* 0x000fe20000002400 */
[----:B------:R-:W-:Y:S01]  /*6990*/  ISETP.LT.OR P0, PT, R13, R211, P0 ;  /* 0x000000d30d00720c */ /* 0x000fe20000701670 */
[----:B------:R-:W-:Y:S01]  /*69a0*/  VIADD R12, R20, 0x20 ;  /* 0x00000020140c7836 */ /* 0x000fe20000000000 */
[----:B---3--:R-:W-:-:S02]  /*69b0*/  FSEL R4, R19, -INF , !P2 ;  /* 0xff80000013047808 */ /* 0x008fc40005000000 */
[----:B------:R-:W-:Y:S02]  /*69c0*/  FMNMX.FTZ R11, R18, R11, !PT ;  /* 0x0000000b120b7209 */ /* 0x000fe40007810000 */
[----:B--2---:R-:W-:Y:S01]  /*69d0*/  FSEL R133, R133, -INF , !P3 ;  /* 0xff80000085857808 */ /* 0x004fe20005800000 */
[----:B------:R-:W2:Y:S01]  /*69e0*/  MUFU.TANH R151, R151 ;  /* 0x0000009700977308 */ /* 0x000ea20000002400 */
[----:B-1----:R-:W-:Y:S02]  /*69f0*/  FSEL R136, R136, -INF , !P0 ;  /* 0xff80000088887808 */ /* 0x002fe40004000000 */
[----:B----4-:R-:W-:Y:S02]  /*6a00*/  FSEL R138, R23, -INF , !P5 ;  /* 0xff800000178a7808 */ /* 0x010fe40006800000 */
[C---:B------:R-:W-:Y:S02]  /*6a10*/  ISETP.GE.AND P3, PT, R6.reuse, R210, PT ;  /* 0x000000d20600720c */ /* 0x040fe40003f66270 */
[----:B------:R-:W-:Y:S01]  /*6a20*/  ISETP.GE.AND P0, PT, R6, R208, PT ;  /* 0x000000d00600720c */ /* 0x000fe20003f06270 */
[----:B------:R-:W-:Y:S01]  /*6a30*/  MUFU.TANH R142, R142 ;  /* 0x0000008e008e7308 */ /* 0x000fe20000002400 */
[----:B------:R-:W-:-:S02]  /*6a40*/  FMNMX.FTZ R11, R4, R11, !PT ;  /* 0x0000000b040b7209 */ /* 0x000fc40007810000 */
[CC--:B------:R-:W-:Y:S02]  /*6a50*/  ISETP.GE.AND P2, PT, R13.reuse, R208.reuse, PT ;  /* 0x000000d00d00720c */ /* 0x0c0fe40003f46270 */
[----:B------:R-:W-:Y:S02]  /*6a60*/  ISETP.GE.AND P5, PT, R12, R208, PT ;  /* 0x000000d00c00720c */ /* 0x000fe40003fa6270 */
[C---:B------:R-:W-:Y:S01]  /*6a70*/  ISETP.LT.OR P3, PT, R6.reuse, R211, P3 ;  /* 0x000000d30600720c */ /* 0x040fe20001f61670 */
[----:B------:R-:W1:Y:S01]  /*6a80*/  MUFU.TANH R145, R145 ;  /* 0x0000009100917308 */ /* 0x000e620000002400 */
[----:B------:R-:W-:Y:S01]  /*6a90*/  ISETP.LT.OR P0, PT, R6, R209, P0 ;  /* 0x000000d10600720c */ /* 0x000fe20000701670 */
[----:B------:R-:W-:Y:S01]  /*6aa0*/  VIADD R6, R20, 0x30 ;  /* 0x0000003014067836 */ /* 0x000fe20000000000 */
[----:B------:R-:W-:Y:S02]  /*6ab0*/  FMNMX.FTZ R11, R148, R11, !PT ;  /* 0x0000000b940b7209 */ /* 0x000fe40007810000 */
[----:B------:R-:W-:-:S02]  /*6ac0*/  ISETP.LT.OR P2, PT, R13, R209, P2 ;  /* 0x000000d10d00720c */ /* 0x000fc40001741670 */
[C---:B------:R-:W-:Y:S01]  /*6ad0*/  ISETP.LT.OR P5, PT, R12.reuse, R209, P5 ;  /* 0x000000d10c00720c */ /* 0x040fe20002fa1670 */
[----:B------:R-:W3:Y:S01]  /*6ae0*/  MUFU.TANH R146, R146 ;  /* 0x0000009200927308 */ /* 0x000ee20000002400 */
[----:B-----5:R-:W-:Y:S02]  /*6af0*/  FSEL R135, R135, -INF , !P4 ;  /* 0xff80000087877808 */ /* 0x020fe40006000000 */
[----:B------:R-:W-:Y:S02]  /*6b00*/  ISETP.GE.AND P4, PT, R12, R210, PT ;  /* 0x000000d20c00720c */ /* 0x000fe40003f86270 */
[----:B------:R-:W-:Y:S02]  /*6b10*/  FMNMX.FTZ R10, R3, R5, !PT ;  /* 0x00000005030a7209 */ /* 0x000fe40007810000 */
[----:B------:R-:W-:Y:S01]  /*6b20*/  FMNMX.FTZ R11, R138, R11, !PT ;  /* 0x0000000b8a0b7209 */ /* 0x000fe20007810000 */
[----:B------:R-:W4:Y:S01]  /*6b30*/  MUFU.TANH R149, R149 ;  /* 0x0000009500957308 */ /* 0x000f220000002400 */
[----:B--2---:R-:W-:-:S02]  /*6b40*/  FSEL R151, R151, -INF , !P2 ;  /* 0xff80000097977808 */ /* 0x004fc40005000000 */
[----:B------:R-:W-:Y:S02]  /*6b50*/  FSEL R134, R134, -INF , !P6 ;  /* 0xff80000086867808 */ /* 0x000fe40007000000 */
[----:B-1----:R-:W-:Y:S02]  /*6b60*/  FSEL R145, R145, -INF , !P5 ;  /* 0xff80000091917808 */ /* 0x002fe40006800000 */
[----:B------:R-:W-:Y:S01]  /*6b70*/  FSEL R142, R142, -INF , !P3 ;  /* 0xff8000008e8e7808 */ /* 0x000fe20005800000 */
[----:B------:R-:W1:Y:S01]  /*6b80*/  MUFU.TANH R147, R147 ;  /* 0x0000009300937308 */ /* 0x000e620000002400 */
[C---:B------:R-:W-:Y:S02]  /*6b90*/  ISETP.GE.AND P2, PT, R8.reuse, R210, PT ;  /* 0x000000d20800720c */ /* 0x040fe40003f46270 */
[----:B------:R-:W-:Y:S02]  /*6ba0*/  ISETP.GE.AND P6, PT, R8, R208, PT ;  /* 0x000000d00800720c */ /* 0x000fe40003fc6270 */
[----:B------:R-:W-:-:S02]  /*6bb0*/  ISETP.GE.AND P5, PT, R6, R210, PT ;  /* 0x000000d20600720c */ /* 0x000fc40003fa6270 */
[----:B------:R-:W-:Y:S01]  /*6bc0*/  ISETP.GE.AND P3, PT, R6, R208, PT ;  /* 0x000000d00600720c */ /* 0x000fe20003f66270 */
[----:B------:R-:W2:Y:S01]  /*6bd0*/  MUFU.TANH R144, R144 ;  /* 0x0000009000907308 */ /* 0x000ea20000002400 */
[----:B------:R-:W-:Y:S01]  /*6be0*/  ISETP.LT.OR P4, PT, R12, R211, P4 ;  /* 0x000000d30c00720c */ /* 0x000fe20002781670 */
[----:B------:R-:W-:Y:S01]  /*6bf0*/  FMUL.FTZ R12, R164, UR24 ;  /* 0x00000018a40c7c20 */ /* 0x000fe20008410000 */
[----:B------:R-:W-:Y:S01]  /*6c00*/  FMNMX.FTZ R10, R17, R10, !PT ;  /* 0x0000000a110a7209 */ /* 0x000fe20007810000 */
[----:B------:R-:W-:Y:S01]  /*6c10*/  FMUL.FTZ R164, R165, UR24 ;  /* 0x00000018a5a47c20 */ /* 0x000fe20008410000 */
[----:B------:R-:W-:Y:S02]  /*6c20*/  FMNMX.FTZ R11, R136, R11, !PT ;  /* 0x0000000b880b7209 */ /* 0x000fe40007810000 */
[C---:B------:R-:W-:Y:S01]  /*6c30*/  ISETP.LT.OR P2, PT, R8.reuse, R211, P2 ;  /* 0x000000d30800720c */ /* 0x040fe20001741670 */
[----:B------:R-:W5:Y:S01]  /*6c40*/  MUFU.TANH R140, R140 ;  /* 0x0000008c008c7308 */ /* 0x000f620000002400 */
[----:B------:R-:W-:Y:S01]  /*6c50*/  ISETP.LT.OR P6, PT, R8, R209, P6 ;  /* 0x000000d10800720c */ /* 0x000fe200037c1670 */
[----:B------:R-:W-:Y:S01]  /*6c60*/  VIADD R8, R20, 0x29 ;  /* 0x0000002914087836 */ /* 0x000fe20000000000 */
[----:B------:R-:W-:-:S02]  /*6c70*/  ISETP.LT.OR P5, PT, R6, R211, P5 ;  /* 0x000000d30600720c */ /* 0x000fc40002fa1670 */
[----:B------:R-:W-:Y:S01]  /*6c80*/  ISETP.LT.OR P3, PT, R6, R209, P3 ;  /* 0x000000d10600720c */ /* 0x000fe20001f61670 */
[----:B------:R-:W-:Y:S01]  /*6c90*/  VIADD R6, R20, 0x31 ;  /* 0x0000003114067836 */ /* 0x000fe20000000000 */
[----:B---3--:R-:W-:Y:S01]  /*6ca0*/  FSEL R146, R146, -INF , !P4 ;  /* 0xff80000092927808 */ /* 0x008fe20006000000 */
[----:B------:R-:W3:Y:S01]  /*6cb0*/  MUFU.TANH R143, R143 ;  /* 0x0000008f008f7308 */ /* 0x000ee20000002400 */
[----:B------:R-:W-:Y:S02]  /*6cc0*/  FMNMX.FTZ R10, R21, R10, !PT ;  /* 0x0000000a150a7209 */ /* 0x000fe40007810000 */
[----:B------:R-:W-:Y:S02]  /*6cd0*/  FMNMX.FTZ R11, R134, R11, !PT ;  /* 0x0000000b860b7209 */ /* 0x000fe40007810000 */
[----:B----4-:R-:W-:Y:S02]  /*6ce0*/  FSEL R149, R149, -INF , !P1 ;  /* 0xff80000095957808 */ /* 0x010fe40004800000 */
[----:B-1----:R-:W-:Y:S01]  /*6cf0*/  FSEL R147, R147, -INF , !P0 ;  /* 0xff80000093937808 */ /* 0x002fe20004000000 */
[----:B------:R-:W1:Y:S01]  /*6d00*/  MUFU.TANH R168, R168 ;  /* 0x000000a800a87308 */ /* 0x000e620000002400 */
[----:B--2---:R-:W-:-:S02]  /*6d10*/  FSEL R144, R144, -INF , !P2 ;  /* 0xff80000090907808 */ /* 0x004fc40005000000 */
[-C--:B------:R-:W-:Y:S02]  /*6d20*/  ISETP.GE.AND P1, PT, R8, R210.reuse, PT ;  /* 0x000000d20800720c */ /* 0x080fe40003f26270 */
[C---:B------:R-:W-:Y:S02]  /*6d30*/  ISETP.GE.AND P0, PT, R6.reuse, R210, PT ;  /* 0x000000d20600720c */ /* 0x040fe40003f06270 */
[----:B------:R-:W-:Y:S01]  /*6d40*/  ISETP.GE.AND P2, PT, R6, R208, PT ;  /* 0x000000d00600720c */ /* 0x000fe20003f46270 */
[----:B------:R-:W2:Y:S01]  /*6d50*/  MUFU.TANH R9, R9 ;  /* 0x0000000900097308 */ /* 0x000ea20000002400 */
[----:B------:R-:W-:Y:S02]  /*6d60*/  FMNMX.FTZ R10, R7, R10, !PT ;  /* 0x0000000a070a7209 */ /* 0x000fe40007810000 */
[----:B------:R-:W-:Y:S02]  /*6d70*/  FMNMX.FTZ R11, R146, R11, !PT ;  /* 0x0000000b920b7209 */ /* 0x000fe40007810000 */
[----:B------:R-:W-:-:S02]  /*6d80*/  ISETP.GE.AND P4, PT, R8, R208, PT ;  /* 0x000000d00800720c */ /* 0x000fc40003f86270 */
[-C--:B------:R-:W-:Y:S01]  /*6d90*/  ISETP.LT.OR P1, PT, R8, R211.reuse, P1 ;  /* 0x000000d30800720c */ /* 0x080fe20000f21670 */
[----:B------:R-:W4:Y:S01]  /*6da0*/  MUFU.TANH R166, R12 ;  /* 0x0000000c00a67308 */ /* 0x000f220000002400 */
[C---:B------:R-:W-:Y:S02]  /*6db0*/  ISETP.LT.OR P0, PT, R6.reuse, R211, P0 ;  /* 0x000000d30600720c */ /* 0x040fe40000701670 */
[----:B------:R-:W-:Y:S01]  /*6dc0*/  ISETP.LT.OR P2, PT, R6, R209, P2 ;  /* 0x000000d10600720c */ /* 0x000fe20001741670 */
[----:B------:R-:W-:Y:S01]  /*6dd0*/  FMUL.FTZ R6, R170, UR24 ;  /* 0x00000018aa067c20 */ /* 0x000fe20008410000 */
[----:B------:R-:W-:Y:S02]  /*6de0*/  FMNMX.FTZ R10, R135, R10, !PT ;  /* 0x0000000a870a7209 */ /* 0x000fe40007810000 */
[----:B------:R-:W-:Y:S01]  /*6df0*/  FMNMX.FTZ R11, R142, R11, !PT ;  /* 0x0000000b8e0b7209 */ /* 0x000fe20007810000 */
[----:B------:R-:W4:Y:S01]  /*6e00*/  MUFU.TANH R164, R164 ;  /* 0x000000a400a47308 */ /* 0x000f220000002400 */
[----:B------:R-:W-:Y:S01]  /*6e10*/  ISETP.LT.OR P4, PT, R8, R209, P4 ;  /* 0x000000d10800720c */ /* 0x000fe20002781670 */
[----:B------:R-:W-:Y:S01]  /*6e20*/  VIADD R8, R20, 0x38 ;  /* 0x0000003814087836 */ /* 0x000fe20000000000 */
[----:B-----5:R-:W-:Y:S01]  /*6e30*/  FSEL R140, R140, -INF , !P1 ;  /* 0xff8000008c8c7808 */ /* 0x020fe20004800000 */
[----:B------:R-:W-:Y:S01]  /*6e40*/  VIADD R20, R20, 0x39 ;  /* 0x0000003914147836 */ /* 0x000fe20000000000 */
[----:B------:R-:W-:-:S02]  /*6e50*/  FMNMX.FTZ R10, R133, R10, !PT ;  /* 0x0000000a850a7209 */ /* 0x000fc40007810000 */
[----:B------:R-:W-:Y:S01]  /*6e60*/  FMNMX.FTZ R11, R144, R11, !PT ;  /* 0x0000000b900b7209 */ /* 0x000fe20007810000 */
[----:B------:R-:W5:Y:S01]  /*6e70*/  MUFU.TANH R141, R141 ;  /* 0x0000008d008d7308 */ /* 0x000f620000002400 */
[----:B---3--:R-:W-:Y:S02]  /*6e80*/  FSEL R143, R143, -INF , !P6 ;  /* 0xff8000008f8f7808 */ /* 0x008fe40007000000 */
[----:B-1----:R-:W-:Y:S02]  /*6e90*/  FSEL R172, R168, -INF , !P5 ;  /* 0xff800000a8ac7808 */ /* 0x002fe40006800000 */
[C---:B------:R-:W-:Y:S02]  /*6ea0*/  ISETP.GE.AND P6, PT, R8.reuse, R210, PT ;  /* 0x000000d20800720c */ /* 0x040fe40003fc6270 */
[----:B------:R-:W-:Y:S01]  /*6eb0*/  ISETP.GE.AND P1, PT, R8, R208, PT ;  /* 0x000000d00800720c */ /* 0x000fe20003f26270 */
[----:B------:R-:W1:Y:S01]  /*6ec0*/  MUFU.TANH R6, R6 ;  /* 0x0000000600067308 */ /* 0x000e620000002400 */
[----:B--2---:R-:W-:-:S02]  /*6ed0*/  FSEL R168, R9, -INF , !P0 ;  /* 0xff80000009a87808 */ /* 0x004fc40004000000 */
[----:B------:R-:W-:Y:S02]  /*6ee0*/  FMNMX.FTZ R10, R151, R10, !PT ;  /* 0x0000000a970a7209 */ /* 0x000fe40007810000 */
[----:B------:R-:W-:Y:S02]  /*6ef0*/  FMNMX.FTZ R9, R140, R11, !PT ;  /* 0x0000000b8c097209 */ /* 0x000fe40007810000 */
[----:B------:R-:W-:Y:S01]  /*6f00*/  PLOP3.LUT P0, PT, PT, PT, UP0, 0x80, 0x0 ;  /* 0x000000000000781c */ /* 0x000fe20003f0f008 */
[----:B------:R-:W2:Y:S01]  /*6f10*/  MUFU.TANH R163, R163 ;  /* 0x000000a300a37308 */ /* 0x000ea20000002400 */
[C---:B------:R-:W-:Y:S02]  /*6f20*/  ISETP.LT.OR P6, PT, R8.reuse, R211, P6 ;  /* 0x000000d30800720c */ /* 0x040fe400037c1670 */
[----:B------:R-:W-:Y:S02]  /*6f30*/  ISETP.LT.OR P1, PT, R8, R209, P1 ;  /* 0x000000d10800720c */ /* 0x000fe40000f21670 */
[----:B------:R-:W-:-:S02]  /*6f40*/  ISETP.GE.AND P5, PT, R20, R210, PT ;  /* 0x000000d21400720c */ /* 0x000fc40003fa6270 */
[----:B------:R-:W-:Y:S01]  /*6f50*/  FMNMX.FTZ R10, R149, R10, !PT ;  /* 0x0000000a950a7209 */ /* 0x000fe20007810000 */
[----:B------:R3:W1:Y:S01]  /*6f60*/  MUFU.TANH R8, R171 ;  /* 0x000000ab00087308 */ /* 0x0006620000002400 */
[----:B------:R-:W-:Y:S01]  /*6f70*/  FMNMX.FTZ R9, R172, R9, !PT ;  /* 0x00000009ac097209 */ /* 0x000fe20007810000 */
[----:B------:R-:W-:Y:S01]  /*6f80*/  BAR.SYNC.DEFER_BLOCKING 0x0 ;  /* 0x0000000000007b1d */ /* 0x000fe20000010000 */
[----:B------:R-:W-:Y:S02]  /*6f90*/  ISETP.LT.OR P5, PT, R20, R211, P5 ;  /* 0x000000d31400720c */ /* 0x000fe40002fa1670 */
[----:B----4-:R-:W-:Y:S02]  /*6fa0*/  FSEL R166, R166, -INF , !P6 ;  /* 0xff800000a6a67808 */ /* 0x010fe40007000000 */
[----:B------:R-:W-:Y:S01]  /*6fb0*/  FMNMX.FTZ R10, R145, R10, !PT ;  /* 0x0000000a910a7209 */ /* 0x000fe20007810000 */
[----:B------:R-:W4:Y:S01]  /*6fc0*/  MUFU.TANH R161, R161 ;  /* 0x000000a100a17308 */ /* 0x000f220000002400 */
[----:B------:R-:W-:-:S02]  /*6fd0*/  FMNMX.FTZ R9, R168, R9, !PT ;  /* 0x00000009a8097209 */ /* 0x000fc40007810000 */
[----:B------:R-:W-:Y:S02]  /*6fe0*/  FSEL R164, R164, -INF , !P5 ;  /* 0xff800000a4a47808 */ /* 0x000fe40006800000 */
[----:B------:R-:W-:Y:S02]  /*6ff0*/  FMNMX.FTZ R10, R147, R10, !PT ;  /* 0x0000000a930a7209 */ /* 0x000fe40007810000 */
[----:B------:R-:W-:Y:S02]  /*7000*/  FMNMX.FTZ R9, R166, R9, !PT ;  /* 0x00000009a6097209 */ /* 0x000fe40007810000 */
[----:B-----5:R-:W-:Y:S02]  /*7010*/  FSEL R141, R141, -INF , !P4 ;  /* 0xff8000008d8d7808 */ /* 0x020fe40006000000 */
[----:B-1----:R-:W-:Y:S02]  /*7020*/  FSEL R167, R6, -INF , !P3 ;  /* 0xff80000006a77808 */ /* 0x002fe40005800000 */
[----:B------:R-:W-:-:S02]  /*7030*/  FMNMX.FTZ R10, R143, R10, !PT ;  /* 0x0000000a8f0a7209 */ /* 0x000fc40007810000 */
[----:B------:R-:W-:Y:S01]  /*7040*/  FMNMX.FTZ R9, R164, R9, !PT ;  /* 0x00000009a4097209 */ /* 0x000fe20007810000 */
[----:B--23--:R-:W-:Y:S06]  /*7050*/  @!P0 BRA `(.L_x_1164) ;  /* 0x0000000000988947 */ /* 0x00cfec0003800000 */
        /* <DEDUP_REMOVED lines=38> */
.L_x_1164:
[----:B------:R-:W-:Y:S01]  /*72c0*/  FMNMX.FTZ R10, R141, R10, !PT ;  /* 0x0000000a8d0a7209 */ /* 0x000fe20007810000 */
[----:B------:R-:W2:Y:S01]  /*72d0*/  SHFL.BFLY PT, R6, R9, 0x2, 0x1f ;  /* 0x0c401f0009067f89 */ /* 0x000ea200000e0000 */
[----:B------:R-:W-:Y:S02]  /*72e0*/  FSEL R165, R8, -INF , !P2 ;  /* 0xff80000008a57808 */ /* 0x000fe40005000000 */
[C---:B------:R-:W-:Y:S01]  /*72f0*/  ISETP.GE.AND P0, PT, R20.reuse, R208, PT ;  /* 0x000000d01400720c */ /* 0x040fe20003f06270 */
[----:B-1----:R-:W-:Y:S01]  /*7300*/  LDSM.16.MT88.4 R24, [R193+0xc000] ;  /* 0x00c00000c118783b */ /* 0x002fe20000004200 */
[----:B------:R-:W-:Y:S02]  /*7310*/  FMNMX.FTZ R8, R167, R10, !PT ;  /* 0x0000000aa7087209 */ /* 0x000fe40007810000 */
[----:B------:R-:W-:Y:S01]  /*7320*/  ISETP.LT.OR P0, PT, R20, R209, P0 ;  /* 0x000000d11400720c */ /* 0x000fe20000701670 */
[----:B------:R-:W-:Y:S01]  /*7330*/  LDSM.16.MT88.4 R32, [R192+0xc000] ;  /* 0x00c00000c020783b */ /* 0x000fe20000004200 */
[----:B------:R-:W-:-:S02]  /*7340*/  FSEL R163, R163, -INF , !P1 ;  /* 0xff800000a3a37808 */ /* 0x000fc40004800000 */
[----:B------:R-:W-:Y:S02]  /*7350*/  FMNMX.FTZ R8, R165, R8, !PT ;  /* 0x00000008a5087209 */ /* 0x000fe40007810000 */
[----:B----4-:R-:W-:Y:S02]  /*7360*/  FSEL R161, R161, -INF , !P0 ;  /* 0xff800000a1a17808 */ /* 0x010fe40004000000 */
[----:B------:R-:W-:-:S04]  /*7370*/  FMNMX.FTZ R8, R163, R8, !PT ;  /* 0x00000008a3087209 */ /* 0x000fc80007810000 */
[----:B------:R-:W-:-:S05]  /*7380*/  FMNMX.FTZ R11, R161, R8, !PT ;  /* 0x00000008a10b7209 */ /* 0x000fca0007810000 */
[----:B------:R-:W1:Y:S01]  /*7390*/  SHFL.BFLY PT, R8, R11, 0x2, 0x1f ;  /* 0x0c401f000b087f89 */ /* 0x000e6200000e0000 */
[----:B--2---:R-:W-:-:S05]  /*73a0*/  FMNMX.FTZ R9, R9, R6, !PT ;  /* 0x0000000609097209 */ /* 0x004fca0007810000 */
[----:B------:R-:W2:Y:S01]  /*73b0*/  SHFL.BFLY PT, R158, R9, 0x1, 0x1f ;  /* 0x0c201f00099e7f89 */ /* 0x000ea200000e0000 */
[----:B-1----:R-:W-:-:S05]  /*73c0*/  FMNMX.FTZ R6, R11, R8, !PT ;  /* 0x000000080b067209 */ /* 0x002fca0007810000 */
[----:B------:R-:W1:Y:S01]  /*73d0*/  SHFL.BFLY PT, R157, R6, 0x1, 0x1f ;  /* 0x0c201f00069d7f89 */ /* 0x000e6200000e0000 */
[----:B--2---:R-:W-:-:S03]  /*73e0*/  FMNMX.FTZ R158, R9, R158, !PT ;  /* 0x0000009e099e7209 */ /* 0x004fc60007810000 */
[----:B------:R-:W-:Y:S01]  /*73f0*/  LDSM.16.MT88.4 R8, [R196+0xc000] ;  /* 0x00c00000c408783b */ /* 0x000fe20000004200 */
        /* <DEDUP_REMOVED lines=11> */
[----:B-1----:R-:W-:Y:S01]  /*74b0*/  FMNMX.FTZ R157, R6, R157, !PT ;  /* 0x0000009d069d7209 */ /* 0x002fe20007810000 */
[--C-:B------:R-:W-:Y:S01]  /*74c0*/  FFMA.FTZ R170, R148, UR18, -R169.reuse ;  /* 0x0000001294aa7c23 */ /* 0x100fe200080108a9 */
[--C-:B------:R-:W-:Y:S01]  /*74d0*/  FFMA.FTZ R174, R134, UR18, -R169.reuse ;  /* 0x0000001286ae7c23 */ /* 0x100fe200080108a9 */
[--C-:B------:R-:W-:Y:S01]  /*74e0*/  FFMA.FTZ R179, R146, UR18, -R169.reuse ;  /* 0x0000001292b37c23 */ /* 0x100fe200080108a9 */
[C---:B------:R-:W-:Y:S01]  /*74f0*/  FSETP.NEU.FTZ.AND P0, PT, R157.reuse, -INF , PT ;  /* 0xff8000009d00780b */ /* 0x040fe20003f1d000 */
[C---:B------:R-:W-:Y:S01]  /*7500*/  FMUL.FTZ R162, R157.reuse, UR18 ;  /* 0x000000129da27c20 */ /* 0x040fe20008410000 */
[----:B------:R-:W1:Y:S01]  /*7510*/  MUFU.EX2 R156, R156 ;  /* 0x0000009c009c7308 */ /* 0x000e620000000800 */
[--C-:B------:R-:W-:Y:S01]  /*7520*/  FFMA.FTZ R220, R144, UR18, -R169.reuse ;  /* 0x0000001290dc7c23 */ /* 0x100fe200080108a9 */
[----:B------:R-:W-:Y:S01]  /*7530*/  FSEL R6, R157, RZ, P0 ;  /* 0x000000ff9d067208 */ /* 0x000fe20000000000 */
[--C-:B------:R-:W-:Y:S01]  /*7540*/  FFMA.FTZ R216, R142, UR18, -R169.reuse ;  /* 0x000000128ed87c23 */ /* 0x100fe200080108a9 */
[----:B------:R-:W-:Y:S01]  /*7550*/  FSEL R162, R162, RZ, P0 ;  /* 0x000000ffa2a27208 */ /* 0x000fe20000000000 */
[----:B------:R-:W-:-:S02]  /*7560*/  FFMA.FTZ R221, R140, UR18, -R169 ;  /* 0x000000128cdd7c23 */ /* 0x000fc400080108a9 */
[----:B------:R-:W-:Y:S01]  /*7570*/  FADD.FTZ R6, R3, -R6 ;  /* 0x8000000603067221 */ /* 0x000fe20000010000 */
[----:B------:R-:W-:Y:S01]  /*7580*/  MUFU.EX2 R154, R154 ;  /* 0x0000009a009a7308 */ /* 0x000fe20000000800 */
[--C-:B------:R-:W-:Y:S01]  /*7590*/  FFMA.FTZ R2, R17, UR18, -R162.reuse ;  /* 0x0000001211027c23 */ /* 0x100fe200080108a2 */
[--C-:B------:R-:W-:Y:S01]  /*75a0*/  FFMA.FTZ R152, R5, UR18, -R162.reuse ;  /* 0x0000001205987c23 */ /* 0x100fe200080108a2 */
[----:B------:R-:W2:Y:S01]  /*75b0*/  LDSM.16.MT88.4 R16, [R194+0xc000] ;  /* 0x00c00000c210783b */ /* 0x000ea20000004200 */
[----:B------:R-:W-:Y:S01]  /*75c0*/  FSEL R5, R158, RZ, P1 ;  /* 0x000000ff9e057208 */ /* 0x000fe20000800000 */
[--C-:B------:R-:W-:Y:S01]  /*75d0*/  FFMA.FTZ R0, R21, UR18, -R162.reuse ;  /* 0x0000001215007c23 */ /* 0x100fe200080108a2 */
[--C-:B------:R-:W-:Y:S01]  /*75e0*/  FFMA.FTZ R159, R7, UR18, -R162.reuse ;  /* 0x00000012079f7c23 */ /* 0x100fe200080108a2 */
[----:B------:R-:W-:Y:S01]  /*75f0*/  FMUL.FTZ R3, R6, UR18 ;  /* 0x0000001206037c20 */ /* 0x000fe20008410000 */
[----:B------:R-:W3:Y:S01]  /*7600*/  MUFU.EX2 R153, R153 ;  /* 0x0000009900997308 */ /* 0x000ee20000000800 */
        /* <DEDUP_REMOVED lines=16> */
[----:B---3--:R-:W-:Y:S01]  /*7710*/  F2FP.BF16.F32.PACK_AB R6, R153, R154 ;  /* 0x0000009a9906723e */ /* 0x008fe200000010ff */
[----:B------:R-:W-:Y:S01]  /*7720*/  LDSM.16.MT88.4 R140, [R194+0xf000] ;  /* 0x00f00000c28c783b */ /* 0x000fe20000004200 */
[----:B------:R-:W-:-:S03]  /*7730*/  FFMA.FTZ R163, R163, UR18, -R162 ;  /* 0x00000012a3a37c23 */ /* 0x000fc600080108a2 */
[----:B------:R-:W-:Y:S02]  /*7740*/  LDSM.16.MT88.4 R148, [R192+0xd000] ;  /* 0x00d00000c094783b */ /* 0x000fe40000004200 */
        /* <DEDUP_REMOVED lines=24> */
[----:B------:R-:W-:Y:S01]  /*78d0*/  LDSM.16.MT88.4 R112, [R194+0xe000] ;  /* 0x00e00000c270783b */ /* 0x000fe20000004200 */
        /* <DEDUP_REMOVED lines=15> */
[----:B------:R-:W-:Y:S01]  /*79d0*/  LDSM.16.MT88.4 R128, [R193+0xc800] ;  /* 0x00c80000c180783b */ /* 0x000fe20000004200 */
[C---:B------:R-:W-:Y:S01]  /*79e0*/  HMMA.16816.F32.BF16 R24, R4.reuse, R26, R108 ;  /* 0x0000001a0418723c */ /* 0x040fe2000004186c */
[----:B------:R-:W-:Y:S01]  /*79f0*/  MUFU.EX2 R173, R173 ;  /* 0x000000ad00ad7308 */ /* 0x000fe20000000800 */
        /* <DEDUP_REMOVED lines=14> */
[----:B------:R-:W-:Y:S01]  /*7ae0*/  LDSM.16.MT88.4 R124, [R192+0xc800] ;  /* 0x00c80000c07c783b */ /* 0x000fe20000004200 */
[----:B------:R-:W-:Y:S01]  /*7af0*/  MUFU.EX2 R171, R171 ;  /* 0x000000ab00ab7308 */ /* 0x000fe20000000800 */
[-C--:B------:R-:W-:Y:S01]  /*7b00*/  FMUL.FTZ R92, R92, R160.reuse ;  /* 0x000000a05c5c7220 */ /* 0x080fe20000410000 */
[-C--:B------:R-:W-:Y:S01]  /*7b10*/  FMUL.FTZ R93, R93, R160.reuse ;  /* 0x000000a05d5d7220 */ /* 0x080fe20000410000 */
[----:B------:R-:W-:Y:S01]  /*7b20*/  LDSM.16.MT88.4 R120, [R196+0xe800] ;  /* 0x00e80000c478783b */ /* 0x000fe20000004200 */
[C---:B------:R-:W-:Y:S01]  /*7b30*/  HMMA.16816.F32.BF16 R100, R4.reuse, R32, R108 ;  /* 0x000000200464723c */ /* 0x040fe2000004186c */
[-C--:B------:R-:W-:Y:S01]  /*7b40*/  FMUL.FTZ R94, R94, R3.reuse ;  /* 0x000000035e5e7220 */ /* 0x080fe20000410000 */
[-C--:B------:R-:W-:Y:S01]  /*7b50*/  FMUL.FTZ R95, R95, R3.reuse ;  /* 0x000000035f5f7220 */ /* 0x080fe20000410000 */
[----:B------:R-:W2:Y:S01]  /*7b60*/  LDSM.16.MT88.4 R108, [R193+0xe000] ;  /* 0x00e00000c16c783b */ /* 0x000ea20000004200 */
[----:B------:R-:W-:Y:S01]  /*7b70*/  MUFU.EX2 R174, R174 ;  /* 0x000000ae00ae7308 */ /* 0x000fe20000000800 */
[-C--:B------:R-:W-:Y:S01]  /*7b80*/  FMUL.FTZ R96, R96, R160.reuse ;  /* 0x000000a060607220 */ /* 0x080fe20000410000 */
[----:B------:R-:W-:Y:S01]  /*7b90*/  HMMA.16816.F32.BF16 R32, R4, R34, R104 ;  /* 0x000000220420723c */ /* 0x000fe20000041868 */
[-C--:B------:R-:W-:Y:S01]  /*7ba0*/  FMUL.FTZ R97, R97, R160.reuse ;  /* 0x000000a061617220 */ /* 0x080fe20000410000 */
[-C--:B------:R-:W-:Y:S01]  /*7bb0*/  FMUL.FTZ R98, R98, R3.reuse ;  /* 0x0000000362627220 */ /* 0x080fe20000410000 */
[----:B------:R-:W-:Y:S01]  /*7bc0*/  FMUL.FTZ R99, R99, R3 ;  /* 0x0000000363637220 */ /* 0x000fe20000410000 */
[----:B------:R-:W-:-:S02]  /*7bd0*/  FFMA.FTZ R156, R217, R160, R156 ;  /* 0x000000a0d99c7223 */ /* 0x000fc4000001009c */
[----:B------:R-:W3:Y:S01]  /*7be0*/  MUFU.EX2 R175, R175 ;  /* 0x000000af00af7308 */ /* 0x000ee20000000800 */
[-C--:B------:R-:W-:Y:S01]  /*7bf0*/  FMUL.FTZ R104, R36, R160.reuse ;  /* 0x000000a024687220 */ /* 0x080fe20000410000 */
[-C--:B------:R-:W-:Y:S01]  /*7c00*/  FMUL.FTZ R105, R37, R160.reuse ;  /* 0x000000a025697220 */ /* 0x080fe20000410000 */
[-C--:B------:R-:W-:Y:S01]  /*7c10*/  FMUL.FTZ R106, R38, R3.reuse ;  /* 0x00000003266a7220 */ /* 0x080fe20000410000 */
[-C--:B------:R-:W-:Y:S01]  /*7c20*/  FMUL.FTZ R107, R39, R3.reuse ;  /* 0x00000003276b7220 */ /* 0x080fe20000410000 */
[-C--:B------:R-:W-:Y:S01]  /*7c30*/  FMUL.FTZ R36, R40, R160.reuse ;  /* 0x000000a028247220 */ /* 0x080fe20000410000 */
[----:B------:R-:W-:Y:S01]  /*7c40*/  FMUL.FTZ R37, R41, R160 ;  /* 0x000000a029257220 */ /* 0x000fe20000410000 */
[-C--:B------:R-:W-:Y:S01]  /*7c50*/  FMUL.FTZ R38, R42, R3.reuse ;  /* 0x000000032a267220 */ /* 0x080fe20000410000 */
[----:B------:R-:W-:Y:S01]  /*7c60*/  FMUL.FTZ R39, R43, R3 ;  /* 0x000000032b277220 */ /* 0x000fe20000410000 */
[----:B------:R-:W4:Y:S01]  /*7c70*/  MUFU.EX2 R178, R178 ;  /* 0x000000b200b27308 */ /* 0x000f220000000800 */
[----:B------:R-:W-:Y:S01]  /*7c80*/  HMMA.16816.F32.BF16 R92, R4, R136, R92 ;  /* 0x00000088045c723c */ /* 0x000fe2000004185c */
[----:B------:R-:W-:-:S04]  /*7c90*/  FADD.FTZ R155, R155, R156 ;  /* 0x0000009c9b9b7221 */ /* 0x000fc80000010000 */
[----:B------:R-:W-:Y:S01]  /*7ca0*/  FADD.FTZ R154, R154, R155 ;  /* 0x0000009b9a9a7221 */ /* 0x000fe20000010000 */
[----:B-1----:R-:W-:Y:S01]  /*7cb0*/  HMMA.16816.F32.BF16 R40, R4, R116, R104 ;  /* 0x000000740428723c */ /* 0x002fe20000041868 */
[----:B------:R-:W1:Y:S01]  /*7cc0*/  LDSM.16.MT88.4 R104, [R192+0xe000] ;  /* 0x00e00000c068783b */ /* 0x000e620000004200 */
[----:B------:R-:W-:Y:S01]  /*7cd0*/  MUFU.EX2 R176, R176 ;  /* 0x000000b000b07308 */ /* 0x000fe20000000800 */
[----:B------:R-:W-:-:S03]  /*7ce0*/  FADD.FTZ R153, R153, R154 ;  /* 0x0000009a99997221 */ /* 0x000fc60000010000 */
[----:B------:R-:W-:Y:S01]  /*7cf0*/  HMMA.16816.F32.BF16 R36, R4, R118, R36 ;  /* 0x000000760424723c */ /* 0x000fe20000041824 */
[-C--:B------:R-:W-:Y:S01]  /*7d00*/  FMUL.FTZ R116, R44, R160.reuse ;  /* 0x000000a02c747220 */ /* 0x080fe20000410000 */
[-C--:B------:R-:W-:Y:S01]  /*7d10*/  FMUL.FTZ R117, R45, R160.reuse ;  /* 0x000000a02d757220 */ /* 0x080fe20000410000 */
[-C--:B------:R-:W-:Y:S01]  /*7d20*/  FMUL.FTZ R44, R48, R160.reuse ;  /* 0x000000a0302c7220 */ /* 0x080fe20000410000 */
[----:B------:R-:W-:Y:S01]  /*7d30*/  FMUL.FTZ R45, R49, R160 ;  /* 0x000000a0312d7220 */ /* 0x000fe20000410000 */
[----:B------:R-:W5:Y:S02]  /*7d40*/  MUFU.EX2 R177, R177 ;  /* 0x000000b100b17308 */ /* 0x000f640000000800 */
[-C--:B------:R-:W-:Y:S01]  /*7d50*/  FMUL.FTZ R118, R46, R3.reuse ;  /* 0x000000032e767220 */ /* 0x080fe20000410000 */
[-C--:B------:R-:W-:Y:S01]  /*7d60*/  FMUL.FTZ R119, R47, R3.reuse ;  /* 0x000000032f777220 */ /* 0x080fe20000410000 */
[-C--:B------:R-:W-:Y:S01]  /*7d70*/  FMUL.FTZ R46, R50, R3.reuse ;  /* 0x00000003322e7220 */ /* 0x080fe20000410000 */
[----:B------:R-:W-:-:S03]  /*7d80*/  FMUL.FTZ R47, R51, R3 ;  /* 0x00000003332f7220 */ /* 0x000fc60000410000 */
[----:B------:R-:W5:Y:S02]  /*7d90*/  MUFU.EX2 R179, R179 ;  /* 0x000000b300b37308 */ /* 0x000f640000000800 */
[C---:B------:R-:W-:Y:S06]  /*7da0*/  HMMA.16816.F32.BF16 R48, R4.reuse, R112, R116 ;  /* 0x000000700430723c */ /* 0x040fec0000041874 */
[C---:B------:R-:W-:Y:S01]  /*7db0*/  HMMA.16816.F32.BF16 R44, R4.reuse, R114, R44 ;  /* 0x00000072042c723c */ /* 0x040fe2000004182c */
[-C--:B------:R-:W-:Y:S01]  /*7dc0*/  FMUL.FTZ R116, R52, R160.reuse ;  /* 0x000000a034747220 */ /* 0x080fe20000410000 */
[-C--:B------:R-:W-:Y:S01]  /*7dd0*/  FMUL.FTZ R117, R53, R160.reuse ;  /* 0x000000a035757220 */ /* 0x080fe20000410000 */
[-C--:B------:R-:W-:Y:S01]  /*7de0*/  FMUL.FTZ R118, R54, R3.reuse ;  /* 0x0000000336767220 */ /* 0x080fe20000410000 */
[-C--:B------:R-:W-:Y:S01]  /*7df0*/  FMUL.FTZ R119, R55, R3.reuse ;  /* 0x0000000337777220 */ /* 0x080fe20000410000 */
[----:B------:R-:W3:Y:S01]  /*7e00*/  LDSM.16.MT88.4 R112, [R196+0x10000] ;  /* 0x01000000c470783b */ /* 0x000ee20000004200 */
[-C--:B------:R-:W-:Y:S01]  /*7e10*/  FMUL.FTZ R52, R56, R160.reuse ;  /* 0x000000a038347220 */ /* 0x080fe20000410000 */
[-C--:B------:R-:W-:Y:S01]  /*7e20*/  FMUL.FTZ R53, R57, R160.reuse ;  /* 0x000000a039357220 */ /* 0x080fe20000410000 */
[-C--:B------:R-:W-:Y:S01]  /*7e30*/  FMUL.FTZ R54, R58, R3.reuse ;  /* 0x000000033a367220 */ /* 0x080fe20000410000 */
[-C--:B------:R-:W-:Y:S01]  /*7e40*/  FMUL.FTZ R55, R59, R3.reuse ;  /* 0x000000033b377220 */ /* 0x080fe20000410000 */
[----:B------:R-:W5:Y:S01]  /*7e50*/  MUFU.EX2 R216, R216 ;  /* 0x000000d800d87308 */ /* 0x000f620000000800 */
        /* <DEDUP_REMOVED lines=12> */
[C---:B-1----:R-:W-:Y:S06]  /*7f20*/  HMMA.16816.F32.BF16 R64, R4.reuse, R104, R116 ;  /* 0x000000680440723c */ /* 0x042fec0000041874 */
[C---:B------:R-:W-:Y:S01]  /*7f30*/  HMMA.16816.F32.BF16 R60, R4.reuse, R106, R60 ;  /* 0x0000006a043c723c */ /* 0x040fe2000004183c */
[-C--:B------:R-:W-:Y:S01]  /*7f40*/  FMUL.FTZ R116, R68, R160.reuse ;  /* 0x000000a044747220 */ /* 0x080fe20000410000 */
[-C--:B------:R-:W-:Y:S01]  /*7f50*/  FMUL.FTZ R117, R69, R160.reuse ;  /* 0x000000a045757220 */ /* 0x080fe20000410000 */
[-C--:B------:R-:W-:Y:S01]  /*7f60*/  FMUL.FTZ R118, R70, R3.reuse ;  /* 0x0000000346767220 */ /* 0x080fe20000410000 */
[-C--:B------:R-:W-:Y:S01]  /*7f70*/  FMUL.FTZ R119, R71, R3.reuse ;  /* 0x0000000347777220 */ /* 0x080fe20000410000 */
[----:B------:R-:W1:Y:S01]  /*7f80*/  LDSM.16.MT88.4 R104, [R193+0x10000] ;  /* 0x01000000c168783b */ /* 0x000e620000004200 */
[-C--:B------:R-:W-:Y:S01]  /*7f90*/  FMUL.FTZ R68, R72, R160.reuse ;  /* 0x000000a048447220 */ /* 0x080fe20000410000 */
[-C--:B------:R-:W-:Y:S01]  /*7fa0*/  FMUL.FTZ R69, R73, R160.reuse ;  /* 0x000000a049457220 */ /* 0x080fe20000410000 */
[-C--:B------:R-:W-:Y:S01]  /*7fb0*/  FMUL.FTZ R70, R74, R3.reuse ;  /* 0x000000034a467220 */ /* 0x080fe20000410000 */
[-C--:B------:R-:W-:Y:S01]  /*7fc0*/  FMUL.FTZ R71, R75, R3.reuse ;  /* 0x000000034b477220 */ /* 0x080fe20000410000 */
[----:B------:R-:W-:Y:S01]  /*7fd0*/  MUFU.EX2 R221, R221 ;  /* 0x000000dd00dd7308 */ /* 0x000fe20000000800 */
[C---:B---3--:R-:W-:Y:S01]  /*7fe0*/  HMMA.16816.F32.BF16 R72, R4.reuse, R112, R116 ;  /* 0x000000700448723c */ /* 0x048fe20000041874 */
[----:B------:R-:W3:Y:S05]  /*7ff0*/  LDSM.16.MT88.4 R116, [R194+0xc800] ;  /* 0x00c80000c274783b */ /* 0x000eea0000004200 */
[C---:B------:R-:W-:Y:S01]  /*8000*/  HMMA.16816.F32.BF16 R68, R4.reuse, R114, R68 ;  /* 0x000000720444723c */ /* 0x040fe20000041844 */
[-C--:B------:R-:W-:Y:S01]  /*8010*/  FMUL.FTZ R112, R80, R160.reuse ;  /* 0x000000a050707220 */ /* 0x080fe20000410000 */
[-C--:B------:R-:W-:Y:S01]  /*8020*/  FMUL.FTZ R113, R81, R160.reuse ;  /* 0x000000a051717220 */ /* 0x080fe20000410000 */
[-C--:B------:R-:W-:Y:S01]  /*8030*/  FMUL.FTZ R80, R84, R160.reuse ;  /* 0x000000a054507220 */ /* 0x080fe20000410000 */
[----:B------:R-:W-:Y:S01]  /*8040*/  FMUL.FTZ R81, R85, R160 ;  /* 0x000000a055517220 */ /* 0x000fe20000410000 */
[----:B------:R-:W-:Y:S01]  /*8050*/  MUFU.EX2 R222, R222 ;  /* 0x000000de00de7308 */ /* 0x000fe20000000800 */
[----:B--2---:R-:W-:Y:S01]  /*8060*/  HMMA.16816.F32.BF16 R76, R4, R108, R76 ;  /* 0x0000006c044c723c */ /* 0x004fe2000004184c */
[-C--:B------:R-:W-:Y:S01]  /*8070*/  FMUL.FTZ R114, R82, R3.reuse ;  /* 0x0000000352727220 */ /* 0x080fe20000410000 */
[-C--:B------:R-:W-:Y:S01]  /*8080*/  FMUL.FTZ R115, R83, R3.reuse ;  /* 0x0000000353737220 */ /* 0x080fe20000410000 */
[-C--:B------:R-:W-:Y:S01]  /*8090*/  FMUL.FTZ R82, R86, R3.reuse ;  /* 0x0000000356527220 */ /* 0x080fe20000410000 */
[-C--:B------:R-:W-:Y:S01]  /*80a0*/  FMUL.FTZ R83, R87, R3.reuse ;  /* 0x0000000357537220 */ /* 0x080fe20000410000 */
[----:B------:R-:W-:-:S02]  /*80b0*/  FFMA.FTZ R3, R215, R3, R152 ;  /* 0x00000003d7037223 */ /* 0x000fc40000010098 */
[----:B------:R-:W2:Y:S02]  /*80c0*/  MUFU.EX2 R223, R223 ;  /* 0x000000df00df7308 */ /* 0x000ea40000000800 */
[----:B------:R-:W-:Y:S01]  /*80d0*/  HMMA.16816.F32.BF16 R84, R4, R110, R112 ;  /* 0x0000006e0454723c */ /* 0x000fe20000041870 */
[----:B------:R-:W2:Y:S01]  /*80e0*/  LDSM.16.MT88.4 R112, [R194+0xe800] ;  /* 0x00e80000c270783b */ /* 0x000ea20000004200 */
[----:B------:R-:W-:-:S03]  /*80f0*/  FADD.FTZ R3, R2, R3 ;  /* 0x0000000302037221 */ /* 0x000fc60000010000 */
[----:B------:R-:W2:Y:S01]  /*8100*/  LDSM.16.MT88.4 R108, [R193+0xe800] ;  /* 0x00e80000c16c783b */ /* 0x000ea20000004200 */
[----:B------:R-:W-:Y:S01]  /*8110*/  MUFU.EX2 R224, R224 ;  /* 0x000000e000e07308 */ /* 0x000fe20000000800 */
[----:B------:R-:W-:-:S04]  /*8120*/  FADD.FTZ R0, R0, R3 ;  /* 0x0000000300007221 */ /* 0x000fc80000010000 */
[----:B------:R-:W-:Y:S01]  /*8130*/  FADD.FTZ R0, R159, R0 ;  /* 0x000000009f007221 */ /* 0x000fe20000010000 */
[----:B-1----:R-:W-:Y:S02]  /*8140*/  HMMA.16816.F32.BF16 R80, R4, R104, R80 ;  /* 0x000000680450723c */ /* 0x002fe40000041850 */
[----:B------:R-:W1:Y:S01]  /*8150*/  MUFU.EX2 R225, R225 ;  /* 0x000000e100e17308 */ /* 0x000e620000000800 */
[----:B------:R-:W-:-:S03]  /*8160*/  FADD.FTZ R3, R175, R0 ;  /* 0x00000000af037221 */ /* 0x000fc60000010000 */
[C---:B------:R-:W-:Y:S01]  /*8170*/  HMMA.16816.F32.BF16 R88, R4.reuse, R106, R88 ;  /* 0x0000006a0458723c */ /* 0x040fe20000041858 */
[----:B------:R-:W-:Y:S01]  /*8180*/  F2FP.BF16.F32.PACK_AB R104, R173, R170 ;  /* 0x000000aaad68723e */ /* 0x000fe200000010ff */
[----:B------:R-:W-:Y:S01]  /*8190*/  FADD.FTZ R170, R170, R153 ;  /* 0x00000099aaaa7221 */ /* 0x000fe20000010000 */
[C---:B----4-:R-:W-:Y:S01]  /*81a0*/  F2FP.BF16.F32.PACK_AB R105, R178.reuse, R175 ;  /* 0x000000afb269723e */ /* 0x050fe200000010ff */
[----:B------:R-:W-:Y:S01]  /*81b0*/  MUFU.EX2 R165, R165 ;  /* 0x000000a500a57308 */ /* 0x000fe20000000800 */
[----:B------:R-:W-:Y:S01]  /*81c0*/  FADD.FTZ R3, R178, R3 ;  /* 0x00000003b2037221 */ /* 0x000fe20000010000 */
[----:B------:R-:W-:Y:S01]  /*81d0*/  HMMA.16816.F32.BF16 R4, R4, R138, R96 ;  /* 0x0000008a0404723c */ /* 0x000fe20000041860 */
[----:B------:R-:W-:Y:S01]  /*81e0*/  F2FP.BF16.F32.PACK_AB R106, R174, R171 ;  /* 0x000000abae6a723e */ /* 0x000fe200000010ff */
[----:B------:R-:W-:Y:S01]  /*81f0*/  LDSM.16.MT88.4 R96, [R193+0x10800] ;  /* 0x01080000c160783b */ /* 0x000fe20000004200 */
[----:B-----5:R-:W-:Y:S01]  /*8200*/  F2FP.BF16.F32.PACK_AB R107, R177, R176 ;  /* 0x000000b0b16b723e */ /* 0x020fe200000010ff */
[----:B------:R-:W-:Y:S01]  /*8210*/  FADD.FTZ R0, R173, R170 ;  /* 0x000000aaad007221 */ /* 0x000fe20000010000 */
[----:B------:R-:W-:Y:S01]  /*8220*/  FADD.FTZ R176, R176, R3 ;  /* 0x00000003b0b07221 */ /* 0x000fe20000010000 */
[----:B------:R-:W-:Y:S01]  /*8230*/  LDSM.16.MT88.4 R136, [R192+0xf000] ;  /* 0x00f00000c088783b */ /* 0x000fe20000004200 */
[----:B------:R-:W-:Y:S01]  /*8240*/  MUFU.EX2 R163, R163 ;  /* 0x000000a300a37308 */ /* 0x000fe20000000800 */
[----:B------:R-:W-:Y:S01]  /*8250*/  FADD.FTZ R171, R171, R0 ;  /* 0x00000000abab7221 */ /* 0x000fe20000010000 */
[----:B------:R-:W-:Y:S01]  /*8260*/  FADD.FTZ R177, R177, R176 ;  /* 0x000000b0b1b17221 */ /* 0x000fe20000010000 */
[----:B---3--:R-:W-:Y:S02]  /*8270*/  HMMA.16816.F32.BF16 R20, R104, R116, R20 ;  /* 0x000000746814723c */ /* 0x008fe40000041814 */
[----:B------:R-:W-:-:S04]  /*8280*/  FADD.FTZ R174, R174, R171 ;  /* 0x000000abaeae7221 */ /* 0x000fc80000010000 */
[----:B------:R-:W-:Y:S01]  /*8290*/  HMMA.16816.F32.BF16 R16, R104, R118, R16 ;  /* 0x000000766810723c */ /* 0x000fe20000041810 */
[----:B------:R-:W3:Y:S01]  /*82a0*/  LDSM.16.MT88.4 R116, [R192+0xe800] ;  /* 0x00e80000c074783b */ /* 0x000ee20000004200 */
[----:B------:R-:W-:-:S04]  /*82b0*/  FADD.FTZ R3, R179, R174 ;  /* 0x000000aeb3037221 */ /* 0x000fc80000010000 */
[----:B------:R-:W-:Y:S01]  /*82c0*/  HMMA.16816.F32.BF16 R28, R104, R128, R28 ;  /* 0x00000080681c723c */ /* 0x000fe2000004181c */
[----:B------:R-:W-:-:S05]  /*82d0*/  FADD.FTZ R3, R216, R3 ;  /* 0x00000003d8037221 */ /* 0x000fca0000010000 */
[C---:B------:R-:W-:Y:S01]  /*82e0*/  HMMA.16816.F32.BF16 R24, R104.reuse, R130, R24 ;  /* 0x000000826818723c */ /* 0x040fe20000041818 */
[----:B------:R-:W4:Y:S05]  /*82f0*/  LDSM.16.MT88.4 R128, [R196+0x10800] ;  /* 0x01080000c480783b */ /* 0x000f2a0000004200 */
[C---:B------:R-:W-:Y:S06]  /*8300*/  HMMA.16816.F32.BF16 R100, R104.reuse, R124, R100 ;  /* 0x0000007c6864723c */ /* 0x040fec0000041864 */
[C---:B------:R-:W-:Y:S01]  /*8310*/  HMMA.16816.F32.BF16 R32, R104.reuse, R126, R32 ;  /* 0x0000007e6820723c */ /* 0x040fe20000041820 */
[----:B------:R-:W-:Y:S05]  /*8320*/  LDSM.16.MT88.4 R124, [R196+0xd000] ;  /* 0x00d00000c47c783b */ /* 0x000fea0000004200 */
        /* <DEDUP_REMOVED lines=15> */
[C---:B------:R-:W-:Y:S06]  /*8420*/  HMMA.16816.F32.BF16 R80, R104.reuse, R96, R80 ;  /* 0x000000606850723c */ /* 0x040fec0000041850 */
[----:B------:R-:W-:Y:S01]  /*8430*/  HMMA.16816.F32.BF16 R88, R104, R98, R88 ;  /* 0x000000626858723c */ /* 0x000fe20000041858 */
[----:B------:R-:W-:-:S02]  /*8440*/  F2FP.BF16.F32.PACK_AB R96, R216, R179 ;  /* 0x000000b3d860723e */ /* 0x000fc400000010ff */
[----:B------:R-:W-:Y:S01]  /*8450*/  F2FP.BF16.F32.PACK_AB R97, R223, R222 ;  /* 0x000000dedf61723e */ /* 0x000fe200000010ff */
[----:B------:R-:W-:Y:S02]  /*8460*/  FADD.FTZ R222, R222, R177 ;  /* 0x000000b1dede7221 */ /* 0x000fe40000010000 */
[C---:B----4-:R-:W-:Y:S01]  /*8470*/  HMMA.16816.F32.BF16 R72, R104.reuse, R128, R72 ;  /* 0x000000806848723c */ /* 0x050fe20000041848 */
[----:B------:R-:W-:Y:S01]  /*8480*/  F2FP.BF16.F32.PACK_AB R98, R221, R220 ;  /* 0x000000dcdd62723e */ /* 0x000fe200000010ff */
[----:B------:R-:W-:Y:S01]  /*8490*/  FADD.FTZ R223, R223, R222 ;  /* 0x000000dedfdf7221 */ /* 0x000fe20000010000 */
[----:B-1----:R-:W-:Y:S01]  /*84a0*/  F2FP.BF16.F32.PACK_AB R99, R225, R224 ;  /* 0x000000e0e163723e */ /* 0x002fe200000010ff */
[----:B------:R-:W-:Y:S01]  /*84b0*/  FADD.FTZ R220, R220, R3 ;  /* 0x00000003dcdc7221 */ /* 0x000fe20000010000 */
[----:B------:R-:W-:Y:S01]  /*84c0*/  MOV R3, R157 ;  /* 0x0000009d00037202 */ /* 0x000fe20000000f00 */
[----:B------:R-:W-:Y:S01]  /*84d0*/  HMMA.16816.F32.BF16 R68, R104, R130, R68 ;  /* 0x000000826844723c */ /* 0x000fe20000041844 */
[----:B------:R-:W-:Y:S01]  /*84e0*/  FADD.FTZ R224, R224, R223 ;  /* 0x000000dfe0e07221 */ /* 0x000fe20000010000 */
[----:B------:R-:W-:-:S03]  /*84f0*/  FADD.FTZ R221, R221, R220 ;  /* 0x000000dcdddd7221 */ /* 0x000fc60000010000 */
[----:B------:R-:W-:Y:S01]  /*8500*/  FADD.FTZ R225, R225, R224 ;  /* 0x000000e0e1e17221 */ /* 0x000fe20000010000 */
[C---:B--2---:R-:W-:Y:S06]  /*8510*/  HMMA.16816.F32.BF16 R92, R104.reuse, R112, R92 ;  /* 0x00000070685c723c */ /* 0x044fec000004185c */
[----:B------:R-:W-:Y:S06]  /*8520*/  HMMA.16816.F32.BF16 R4, R104, R114, R4 ;  /* 0x000000726804723c */ /* 0x000fec0000041804 */
[C---:B------:R-:W-:Y:S06]  /*8530*/  HMMA.16816.F32.BF16 R128, R96.reuse, R124, R12 ;  /* 0x0000007c6080723c */ /* 0x040fec000004180c */
[C---:B------:R-:W-:Y:S01]  /*8540*/  HMMA.16816.F32.BF16 R124, R96.reuse, R126, R8 ;  /* 0x0000007e607c723c */ /* 0x040fe20000041808 */
[----:B------:R-:W1:Y:S05]  /*8550*/  LDSM.16.MT88.4 R8, [R196+0x11000] ;  /* 0x01100000c408783b */ /* 0x000e6a0000004200 */
[C---:B-----5:R-:W-:Y:S06]  /*8560*/  HMMA.16816.F32.BF16 R112, R96.reuse, R108, R28 ;  /* 0x0000006c6070723c */ /* 0x060fec000004181c */
[C---:B------:R-:W-:Y:S06]  /*8570*/  HMMA.16816.F32.BF16 R28, R96.reuse, R144, R40 ;  /* 0x00000090601c723c */ /* 0x040fec0000041828 */
[----:B------:R-:W-:Y:S01]  /*8580*/  HMMA.16816.F32.BF16 R40, R96, R146, R36 ;  /* 0x000000926028723c */ /* 0x000fe20000041824 */
[----:B------:R-:W2:Y:S04]  /*8590*/  LDSM.16.MT88.4 R36, [R194+0x11000] ;  /* 0x01100000c224783b */ /* 0x000ea80000004200 */
[----:B------:R-:W-:Y:S01]  /*85a0*/  LDSM.16.MT88.4 R144, [R192+0x11000] ;  /* 0x01100000c090783b */ /* 0x000fe20000004200 */
[C---:B------:R-:W-:Y:S06]  /*85b0*/  HMMA.16816.F32.BF16 R76, R104.reuse, R120, R76 ;  /* 0x00000078684c723c */ /* 0x040fec000004184c */
[----:B------:R-:W-:Y:S01]  /*85c0*/  HMMA.16816.F32.BF16 R84, R104, R122, R84 ;  /* 0x0000007a6854723c */ /* 0x000fe20000041854 */
[----:B------:R-:W-:Y:S05]  /*85d0*/  LDSM.16.MT88.4 R104, [R193+0xd800] ;  /* 0x00d80000c168783b */ /* 0x000fea0000004200 */
[C---:B---3--:R-:W-:Y:S06]  /*85e0*/  HMMA.16816.F32.BF16 R120, R96.reuse, R116, R20 ;  /* 0x000000746078723c */ /* 0x048fec0000041814 */
[C---:B------:R-:W-:Y:S06]  /*85f0*/  HMMA.16816.F32.BF16 R20, R96.reuse, R132, R56 ;  /* 0x000000846014723c */ /* 0x040fec0000041838 */
[C---:B------:R-:W-:Y:S01]  /*8600*/  HMMA.16816.F32.BF16 R56, R96.reuse, R134, R52 ;  /* 0x000000866038723c */ /* 0x040fe20000041834 */
[----:B------:R-:W3:Y:S04]  /*8610*/  LDSM.16.MT88.4 R132, [R193+0x11000] ;  /* 0x01100000c184783b */ /* 0x000ee80000004200 */
[----:B------:R-:W-:Y:S01]  /*8620*/  LDSM.16.MT88.4 R52, [R194+0xf800] ;  /* 0x00f80000c234783b */ /* 0x000fe20000004200 */
[C---:B-1----:R-:W-:Y:S06]  /*8630*/  HMMA.16816.F32.BF16 R12, R96.reuse, R8, R72 ;  /* 0x00000008600c723c */ /* 0x042fec0000041848 */
[C---:B------:R-:W-:Y:S01]  /*8640*/  HMMA.16816.F32.BF16 R72, R96.reuse, R10, R68 ;  /* 0x0000000a6048723c */ /* 0x040fe20000041844 */
[----:B------:R-:W-:Y:S05]  /*8650*/  LDSM.16.MT88.4 R68, [R192+0xf800] ;  /* 0x00f80000c044783b */ /* 0x000fea0000004200 */
[C---:B------:R-:W-:Y:S06]  /*8660*/  HMMA.16816.F32.BF16 R108, R96.reuse, R110, R24 ;  /* 0x0000006e606c723c */ /* 0x040fec0000041818 */
[C---:B--2---:R-:W-:Y:S06]  /*8670*/  HMMA.16816.F32.BF16 R76, R96.reuse, R36, R76 ;  /* 0x00000024604c723c */ /* 0x044fec000004184c */
[C---:B------:R-:W-:Y:S01]  /*8680*/  HMMA.16816.F32.BF16 R8, R96.reuse, R38, R84 ;  /* 0x000000266008723c */ /* 0x040fe20000041854 */
[----:B------:R-:W1:Y:S05]  /*8690*/  LDSM.16.MT88.4 R36, [R192+0xd800] ;  /* 0x00d80000c024783b */ /* 0x000e6a0000004200 */
[C---:B------:R-:W-:Y:S06]  /*86a0*/  HMMA.16816.F32.BF16 R24, R96.reuse, R140, R48 ;  /* 0x0000008c6018723c */ /* 0x040fec0000041830 */
[C---:B------:R-:W-:Y:S06]  /*86b0*/  HMMA.16816.F32.BF16 R116, R96.reuse, R118, R16 ;  /* 0x000000766074723c */ /* 0x040fec0000041810 */
[C---:B------:R-:W-:Y:S01]  /*86c0*/  HMMA.16816.F32.BF16 R48, R96.reuse, R142, R44 ;  /* 0x0000008e6030723c */ /* 0x040fe2000004182c */
[----:B------:R-:W2:Y:S04]  /*86d0*/  LDSM.16.MT88.4 R44, [R196+0xf800] ;  /* 0x00f80000c42c783b */ /* 0x000ea80000004200 */
[----:B------:R-:W-:Y:S01]  /*86e0*/  LDSM.16.MT88.4 R140, [R196+0xd800] ;  /* 0x00d80000c48c783b */ /* 0x000fe20000004200 */
[C---:B------:R-:W-:Y:S06]  /*86f0*/  HMMA.16816.F32.BF16 R16, R96.reuse, R136, R64 ;  /* 0x000000886010723c */ /* 0x040fec0000041840 */
[C---:B------:R-:W-:Y:S01]  /*8700*/  HMMA.16816.F32.BF16 R64, R96.reuse, R138, R60 ;  /* 0x0000008a6040723c */ /* 0x040fe2000004183c */
[----:B------:R-:W4:Y:S04]  /*8710*/  LDSM.16.MT88.4 R60, [R193+0xf800] ;  /* 0x00f80000c13c783b */ /* 0x000f280000004200 */
[----:B------:R-:W5:Y:S01]  /*8720*/  LDSM.16.MT88.4 R136, [R194+0xd800] ;  /* 0x00d80000c288783b */ /* 0x000f620000004200 */
[C---:B------:R-:W-:Y:S06]  /*8730*/  HMMA.16816.F32.BF16 R32, R96.reuse, R150, R32 ;  /* 0x000000966020723c */ /* 0x040fec0000041820 */
[----:B------:R-:W-:Y:S01]  /*8740*/  HMMA.16816.F32.BF16 R100, R96, R148, R100 ;  /* 0x000000946064723c */ /* 0x000fe20000041864 */
[--C-:B------:R-:W-:Y:S01]  /*8750*/  FFMA.FTZ R151, R164, UR18, -R169.reuse ;  /* 0x00000012a4977c23 */ /* 0x100fe200080108a9 */
[--C-:B------:R-:W-:Y:S01]  /*8760*/  FFMA.FTZ R164, R167, UR18, -R162.reuse ;  /* 0x00000012a7a47c23 */ /* 0x100fe200080108a2 */
[----:B------:R-:W-:Y:S01]  /*8770*/  FFMA.FTZ R150, R166, UR18, -R169 ;  /* 0x00000012a6967c23 */ /* 0x000fe200080108a9 */
[----:B------:R-:W-:-:S02]  /*8780*/  FFMA.FTZ R162, R161, UR18, -R162 ;  /* 0x00000012a1a27c23 */ /* 0x000fc400080108a2 */
[C---:B---3--:R-:W-:Y:S01]  /*8790*/  HMMA.16816.F32.BF16 R84, R96.reuse, R132, R80 ;  /* 0x000000846054723c */ /* 0x048fe20000041850 */
[--C-:B------:R-:W-:Y:S01]  /*87a0*/  FFMA.FTZ R148, R172, UR18, -R169.reuse ;  /* 0x00000012ac947c23 */ /* 0x100fe200080108a9 */
[----:B------:R-:W-:Y:S01]  /*87b0*/  FFMA.FTZ R149, R168, UR18, -R169 ;  /* 0x00000012a8957c23 */ /* 0x000fe200080108a9 */
[----:B------:R-:W-:Y:S01]  /*87c0*/  MUFU.EX2 R150, R150 ;  /* 0x0000009600967308 */ /* 0x000fe20000000800 */
[----:B------:R-:W3:Y:S02]  /*87d0*/  LDSM.16.MT88.4 R80, [R194+0x11800] ;  /* 0x01180000c250783b */ /* 0x000ee40000004200 */
[C---:B------:R-:W-:Y:S02]  /*87e0*/  HMMA.16816.F32.BF16 R88, R96.reuse, R134, R88 ;  /* 0x000000866058723c */ /* 0x040fe40000041858 */
[----:B------:R-:W3:Y:S03]  /*87f0*/  LDSM.16.MT88.4 R132, [R196+0x11800] ;  /* 0x01180000c484783b */ /* 0x000ee60000004200 */
[----:B------:R-:W-:Y:S01]  /*8800*/  MUFU.EX2 R148, R148 ;  /* 0x0000009400947308 */ /* 0x000fe20000000800 */
[C---:B------:R-:W-:Y:S06]  /*8810*/  HMMA.16816.F32.BF16 R92, R96.reuse, R144, R92 ;  /* 0x00000090605c723c */ /* 0x040fec000004185c */
[----:B------:R-:W-:Y:S01]  /*8820*/  HMMA.16816.F32.BF16 R4, R96, R146, R4 ;  /* 0x000000926004723c */ /* 0x000fe20000041804 */
[----:B------:R-:W1:Y:S08]  /*8830*/  MUFU.EX2 R149, R149 ;  /* 0x0000009500957308 */ /* 0x000e700000000800 */
[----:B------:R-:W2:Y:S08]  /*8840*/  MUFU.EX2 R151, R151 ;  /* 0x0000009700977308 */ /* 0x000eb00000000800 */
[----:B------:R-:W4:Y:S01]  /*8850*/  MUFU.EX2 R164, R164 ;  /* 0x000000a400a47308 */ /* 0x000f220000000800 */
[----:B-1----:R-:W-:Y:S01]  /*8860*/  F2FP.BF16.F32.PACK_AB R96, R149, R148 ;  /* 0x000000949560723e */ /* 0x002fe200000010ff */
[----:B------:R-:W-:-:S04]  /*8870*/  FADD.FTZ R148, R148, R221 ;  /* 0x000000dd94947221 */ /* 0x000fc80000010000 */
[----:B------:R-:W-:Y:S02]  /*8880*/  FADD.FTZ R149, R149, R148 ;  /* 0x0000009495957221 */ /* 0x000fe40000010000 */
[----:B------:R-:W1:Y:S01]  /*8890*/  MUFU.EX2 R162, R162 ;  /* 0x000000a200a27308 */ /* 0x000e620000000800 */
[----:B--2---:R-:W-:Y:S01]  /*88a0*/  F2FP.BF16.F32.PACK_AB R98, R151, R150 ;  /* 0x000000969762723e */ /* 0x004fe200000010ff */
[----:B------:R-:W-:-:S04]  /*88b0*/  FADD.FTZ R150, R150, R149 ;  /* 0x0000009596967221 */ /* 0x000fc80000010000 */
[----:B------:R-:W-:Y:S01]  /*88c0*/  FADD.FTZ R217, R151, R150 ;  /* 0x0000009697d97221 */ /* 0x000fe20000010000 */
[----:B----4-:R-:W-:Y:S01]  /*88d0*/  F2FP.BF16.F32.PACK_AB R97, R165, R164 ;  /* 0x000000a4a561723e */ /* 0x010fe200000010ff */
[----:B------:R-:W-:-:S04]  /*88e0*/  FADD.FTZ R164, R164, R225 ;  /* 0x000000e1a4a47221 */ /* 0x000fc80000010000 */
[----:B------:R-:W-:Y:S01]  /*88f0*/  FADD.FTZ R164, R165, R164 ;  /* 0x000000a4a5a47221 */ /* 0x000fe20000010000 */
[----:B-1----:R-:W-:-:S03]  /*8900*/  F2FP.BF16.F32.PACK_AB R99, R162, R163 ;  /* 0x000000a3a263723e */ /* 0x002fc600000010ff */
        /* <DEDUP_REMOVED lines=12> */
[C---:B-----5:R-:W-:Y:S06]  /*89d0*/  HMMA.16816.F32.BF16 R120, R96.reuse, R136, R120 ;  /* 0x000000886078723c */ /* 0x060fec0000041878 */
[C---:B------:R-:W-:Y:S01]  /*89e0*/  HMMA.16816.F32.BF16 R116, R96.reuse, R138, R116 ;  /* 0x0000008a6074723c */ /* 0x040fe20000041874 */
[----:B------:R-:W1:Y:S05]  /*89f0*/  LDSM.16.MT88.4 R136, [R193+0x11800] ;  /* 0x01180000c188783b */ /* 0x000e6a0000004200 */
[C---:B------:R-:W-:Y:S01]  /*8a00*/  HMMA.16816.F32.BF16 R60, R96.reuse, R68, R16 ;  /* 0x00000044603c723c */ /* 0x040fe20000041810 */
[----:B------:R-:W2:Y:S05]  /*8a10*/  LDSM.16.MT88.4 R16, [R192+0x11800] ;  /* 0x01180000c010783b */ /* 0x000eaa0000004200 */
[C---:B------:R-:W-:Y:S06]  /*8a20*/  HMMA.16816.F32.BF16 R64, R96.reuse, R70, R64 ;  /* 0x000000466040723c */ /* 0x040fec0000041840 */
[C---:B---3--:R-:W-:Y:S06]  /*8a30*/  HMMA.16816.F32.BF16 R76, R96.reuse, R80, R76 ;  /* 0x00000050604c723c */ /* 0x048fec000004184c */
[C---:B------:R-:W-:Y:S06]  /*8a40*/  HMMA.16816.F32.BF16 R128, R96.reuse, R140, R128 ;  /* 0x0000008c6080723c */ /* 0x040fec0000041880 */
[C---:B------:R-:W-:Y:S06]  /*8a50*/  HMMA.16816.F32.BF16 R124, R96.reuse, R142, R124 ;  /* 0x0000008e607c723c */ /* 0x040fec000004187c */
[C---:B------:R-:W-:Y:S06]  /*8a60*/  HMMA.16816.F32.BF16 R68, R96.reuse, R132, R12 ;  /* 0x000000846044723c */ /* 0x040fec000004180c */
[----:B------:R-:W-:Y:S01]  /*8a70*/  HMMA.16816.F32.BF16 R72, R96, R134, R72 ;  /* 0x000000866048723c */ /* 0x000fe20000041848 */
[----:B------:R-:W-:-:S05]  /*8a80*/  MOV R132, R158 ;  /* 0x0000009e00847202 */ /* 0x000fca0000000f00 */
[C---:B------:R-:W-:Y:S06]  /*8a90*/  HMMA.16816.F32.BF16 R80, R96.reuse, R82, R8 ;  /* 0x000000526050723c */ /* 0x040fec0000041808 */
[C---:B-1----:R-:W-:Y:S06]  /*8aa0*/  HMMA.16816.F32.BF16 R84, R96.reuse, R136, R84 ;  /* 0x000000886054723c */ /* 0x042fec0000041854 */
[C---:B------:R-:W-:Y:S06]  /*8ab0*/  HMMA.16816.F32.BF16 R88, R96.reuse, R138, R88 ;  /* 0x0000008a6058723c */ /* 0x040fec0000041858 */
[C---:B--2---:R-:W-:Y:S06]  /*8ac0*/  HMMA.16816.F32.BF16 R92, R96.reuse, R16, R92 ;  /* 0x00000010605c723c */ /* 0x044fec000004185c */
[----:B------:R-:W-:-:S15]  /*8ad0*/  HMMA.16816.F32.BF16 R96, R96, R18, R4 ;  /* 0x000000126060723c */ /* 0x000fde0000041804 */
[----:B------:R-:W-:-:S09]  /*8ae0*/  NOP ;  /* 0x0000000000007918 */ /* 0x000fd20000000000 */
.L_x_1163:
[----:B------:R-:W-:-:S06]  /*8af0*/  UISETP.GT.AND UP0, UPT, UR16, UR12, UPT ;  /* 0x0000000c1000728c */ /* 0x000fcc000bf04270 */
[----:B------:R-:W-:-:S13]  /*8b00*/  PLOP3.LUT P0, PT, PT, PT, UP0, 0x80, 0x0 ;  /* 0x000000000000781c */ /* 0x000fda0003f0f008 */
[----:B------:R-:W-:Y:S05]  /*8b10*/  @!P0 BRA `(.L_x_1165) ;  /* 0x0000003400108947 */ /* 0x000fea0003800000 */
[----:B------:R-:W-:Y:S01]  /*8b20*/  MOV R2, R3 ;  /* 0x0000000300027202 */ /* 0x000fe20000000f00 */
[----:B------:R-:W-:Y:S01]  /*8b30*/  USHF.L.U64.HI UR17, UR10, 0x5, UR11 ;  /* 0x000000050a117899 */ /* 0x000fe2000801020b */
[----:B------:R-:W-:Y:S01]  /*8b40*/  MOV R0, R132 ;  /* 0x0000008400007202 */ /* 0x000fe20000000f00 */
[----:B------:R-:W-:Y:S01]  /*8b50*/  USHF.L.U32 UR18, UR10, 0x5, URZ ;  /* 0x000000050a127899 */ /* 0x000fe2000800063f */
[----:B------:R-:W-:Y:S01]  /*8b60*/  MOV R206, R218 ;  /* 0x000000da00ce7202 */ /* 0x000fe20000000f00 */
[----:B------:R-:W-:Y:S02]  /*8b70*/  USHF.L.U64.HI UR22, UR8, 0x5, UR9 ;  /* 0x0000000508167899 */ /* 0x000fe40008010209 */
        /* <DEDUP_REMOVED lines=9> */
.L_x_1168:
        /* <DEDUP_REMOVED lines=36> */
.L_x_1166:
        /* <DEDUP_REMOVED lines=20> */
[----:B------:R-:W-:Y:S03]  /*8f90*/  IADD3 R222, P0, R224, UR19, RZ ;  /* 0x00000013e0de7c10 */ /* 0x000fe6000ff1e0ff */
[----:B------:R-:W-:Y:S01]  /*8fa0*/  LDGSTS.E.BYPASS.LTC128B.128 [R203+0xe000], desc[UR20][R218.64+0x80] ;  /* 0x0e000080dacb7fae */ /* 0x000fe2000b901d54 */
[----:B------:R-:W-:Y:S01]  /*8fb0*/  VIADD R216, R3, 0x8 ;  /* 0x0000000803d87836 */ /* 0x000fe20000000000 */
[----:B------:R-:W-:Y:S04]  /*8fc0*/  IADD3.X R223, R225, UR22, RZ, P0, !PT ;  /* 0x00000016e1df7c10 */ /* 0x000fe800087fe4ff */
[----:B------:R1:W-:Y:S01]  /*8fd0*/  LDGSTS.E.BYPASS.LTC128B.128 [R203+0x10000], desc[UR20][R218.64+0x100] ;  /* 0x10000100dacb7fae */ /* 0x0003e2000b901d54 */
[----:B------:R-:W-:Y:S02]  /*8fe0*/  IADD3 R220, P0, R222, UR19, RZ ;  /* 0x00000013dedc7c10 */ /* 0x000fe4000ff1e0ff */
[C---:B------:R-:W-:Y:S03]  /*8ff0*/  ISETP.GE.AND P1, PT, R216.reuse, R211, PT ;  /* 0x000000d3d800720c */ /* 0x040fe60003f26270 */
[----:B------:R-:W-:Y:S01]  /*9000*/  LDGSTS.E.BYPASS.LTC128B.128 [R203+0xc800], desc[UR20][R224.64] ;  /* 0x0c800000e0cb7fae */ /* 0x000fe2000b901d54 */
[----:B------:R-:W-:Y:S02]  /*9010*/  IADD3.X R221, R223, UR22, RZ, P0, !PT ;  /* 0x00000016dfdd7c10 */ /* 0x000fe400087fe4ff */
[CC--:B------:R-:W-:Y:S03]  /*9020*/  ISETP.GE.AND P5, PT, R216.reuse, R209.reuse, PT ;  /* 0x000000d1d800720c */ /* 0x0c0fe60003fa6270 */
[----:B------:R-:W-:Y:S01]  /*9030*/  LDGSTS.E.BYPASS.LTC128B.128 [R203+0xe800], desc[UR20][R224.64+0x80] ;  /* 0x0e800080e0cb7fae */ /* 0x000fe2000b901d54 */
[C---:B------:R-:W-:Y:S02]  /*9040*/  ISETP.GE.AND P3, PT, R3.reuse, R209, PT ;  /* 0x000000d10300720c */ /* 0x040fe40003f66270 */
[CC--:B------:R-:W-:Y:S03]  /*9050*/  ISETP.GE.AND P2, PT, R3.reuse, R211.reuse, PT ;  /* 0x000000d30300720c */ /* 0x0c0fe60003f46270 */
[----:B------:R-:W-:Y:S01]  /*9060*/  LDGSTS.E.BYPASS.LTC128B.128 [R203+0x10800], desc[UR20][R224.64+0x100] ;  /* 0x10800100e0cb7fae */ /* 0x000fe2000b901d54 */
[C---:B------:R-:W-:Y:S02]  /*9070*/  ISETP.GE.OR P1, PT, R216.reuse, R210, !P1 ;  /* 0x000000d2d800720c */ /* 0x040fe40004f26670 */
[-C--:B------:R-:W-:Y:S03]  /*9080*/  ISETP.GE.OR P5, PT, R216, R208.reuse, !P5 ;  /* 0x000000d0d800720c */ /* 0x080fe60006fa6670 */
[----:B------:R-:W-:Y:S01]  /*9090*/  LDGSTS.E.BYPASS.LTC128B.128 [R203+0xd000], desc[UR20][R222.64] ;  /* 0x0d000000decb7fae */ /* 0x000fe2000b901d54 */
[C---:B------:R-:W-:Y:S01]  /*90a0*/  VIADD R216, R3.reuse, 0x10 ;  /* 0x0000001003d87836 */ /* 0x040fe20000000000 */
[C---:B------:R-:W-:Y:S04]  /*90b0*/  ISETP.GE.OR P3, PT, R3.reuse, R208, !P3 ;  /* 0x000000d00300720c */ /* 0x040fe80005f66670 */
[----:B------:R-:W-:Y:S01]  /*90c0*/  LDGSTS.E.BYPASS.LTC128B.128 [R203+0xf000], desc[UR20][R222.64+0x80] ;  /* 0x0f000080decb7fae */ /* 0x000fe2000b901d54 */
[CC--:B------:R-:W-:Y:S05]  /*90d0*/  ISETP.GE.OR P2, PT, R3.reuse, R210.reuse, !P2 ;  /* 0x000000d20300720c */ /* 0x0c0fea0005746670 */
[----:B------:R-:W-:Y:S01]  /*90e0*/  LDGSTS.E.BYPASS.LTC128B.128 [R203+0x11000], desc[UR20][R222.64+0x100] ;  /* 0x11000100decb7fae */ /* 0x000fe2000b901d54 */
[C---:B-1----:R-:W-:Y:S05]  /*90f0*/  VIADD R218, R3.reuse, 0x1 ;  /* 0x0000000103da7836 */ /* 0x042fea0000000000 */
[----:B------:R-:W-:Y:S06]  /*9100*/  LDGSTS.E.BYPASS.LTC128B.128 [R203+0xd800], desc[UR20][R220.64] ;  /* 0x0d800000dccb7fae */ /* 0x000fec000b901d54 */
[----:B------:R-:W-:Y:S01]  /*9110*/  LDGSTS.E.BYPASS.LTC128B.128 [R203+0xf800], desc[UR20][R220.64+0x80] ;  /* 0x0f800080dccb7fae */ /* 0x000fe2000b901d54 */
[C---:B------:R-:W-:Y:S02]  /*9120*/  ISETP.GE.AND P6, PT, R218.reuse, R211, PT ;  /* 0x000000d3da00720c */ /* 0x040fe40003fc6270 */
[C---:B------:R-:W-:Y:S03]  /*9130*/  ISETP.GE.AND P4, PT, R218.reuse, R209, PT ;  /* 0x000000d1da00720c */ /* 0x040fe60003f86270 */
[----:B------:R1:W-:Y:S01]  /*9140*/  LDGSTS.E.BYPASS.LTC128B.128 [R203+0x11800], desc[UR20][R220.64+0x100] ;  /* 0x11800100dccb7fae */ /* 0x0003e2000b901d54 */
[C---:B------:R-:W-:Y:S02]  /*9150*/  ISETP.GE.OR P6, PT, R218.reuse, R210, !P6 ;  /* 0x000000d2da00720c */ /* 0x040fe400077c6670 */
[----:B------:R-:W-:Y:S03]  /*9160*/  ISETP.GE.OR P4, PT, R218, R208, !P4 ;  /* 0x000000d0da00720c */ /* 0x000fe60006786670 */
[----:B------:R-:W-:Y:S01]  /*9170*/  LDSM.16.M88.4 R132, [R202] ;  /* 0x00000000ca84783b */ /* 0x000fe20000000200 */
[C---:B------:R-:W-:Y:S05]  /*9180*/  VIADD R218, R3.reuse, 0x9 ;  /* 0x0000000903da7836 */ /* 0x040fea0000000000 */
[----:B------:R-:W2:Y:S01]  /*9190*/  LDSM.16.M88.4 R136, [R201+0x6000] ;  /* 0x00600000c988783b */ /* 0x000ea20000000200 */
[CC--:B------:R-:W-:Y:S04]  /*91a0*/  ISETP.GE.AND P0, PT, R218.reuse, R211.reuse, PT ;  /* 0x000000d3da00720c */ /* 0x0c0fe80003f06270 */
[-C--:B------:R-:W-:Y:S01]  /*91b0*/  ISETP.GE.OR P0, PT, R218, R210.reuse, !P0 ;  /* 0x000000d2da00720c */ /* 0x080fe20004706670 */
        /* <DEDUP_REMOVED lines=338> */
.L_x_1167:
[----:B-1----:R-:W-:Y:S01]  /*a6e0*/  FMNMX.FTZ R5, R226, R247, !PT ;  /* 0x000000f7e2057209 */ /* 0x002fe20007810000 */
[----:B------:R-:W1:Y:S01]  /*a6f0*/  SHFL.BFLY PT, R4, R239, 0x2, 0x1f ;  /* 0x0c401f00ef047f89 */ /* 0x000e6200000e0000 */
        /* <DEDUP_REMOVED lines=390> */
.L_x_1165:
        /* <DEDUP_REMOVED lines=11> */
[----:B---3--:R-:W-:-:S06]  /*c010*/  FADD.FTZ R2, R2, R215 ;  /* 0x000000d702027221 */ /* 0x008fcc0000010000 */
[----:B------:R-:W-:Y:S01]  /*c020*/  @UP0 ULDC.64 UR6, c[0x0][0x298] ;  /* 0x0000a60000060ab9 */ /* 0x000fe20000000a00 */
[----:B------:R-:W2:Y:S01]  /*c030*/  SHFL.BFLY PT, R10, R7, 0x1, 0x1f ;  /* 0x0c201f00070a7f89 */ /* 0x000ea200000e0000 */
[----:B------:R-:W-:-:S03]  /*c040*/  @UP0 UIMAD.WIDE.U32 UR10, UR13, UR6, URZ ;  /* 0x000000060d0a02a5 */ /* 0x000fc6000f8e003f */
[----:B------:R-:W3:Y:S01]  /*c050*/  SHFL.BFLY PT, R9, R2, 0x1, 0x1f ;  /* 0x0c201f0002097f89 */ /* 0x000ee200000e0000 */
[----:B--2---:R-:W-:Y:S01]  /*c060*/  FADD.FTZ R10, R7, R10 ;  /* 0x0000000a070a7221 */ /* 0x004fe20000010000 */
[----:B----4-:R-:W-:Y:S02]  /*c070*/  SHF.R.S32.HI R7, RZ, 0x1f, R6 ;  /* 0x0000001fff077819 */ /* 0x010fe40000011406 */
[----:B-1----:R-:W-:Y:S01]  /*c080*/  SHF.R.S32.HI R5, RZ, 0x1f, R0 ;  /* 0x0000001fff057819 */ /* 0x002fe20000011400 */
[----:B---3--:R-:W-:Y:S01]  /*c090*/  FADD.FTZ R9, R2, R9 ;  /* 0x0000000902097221 */ /* 0x008fe20000010000 */
[----:B------:R-:W-:Y:S02]  /*c0a0*/  LEA.HI R4, R7, R6, RZ, 0x3 ;  /* 0x0000000607047211 */ /* 0x000fe400078f18ff */
[CC--:B------:R-:W-:Y:S02]  /*c0b0*/  LEA.HI R12, R5.reuse, R0.reuse, RZ, 0x2 ;  /* 0x00000000050c7211 */ /* 0x0c0fe400078f10ff */
[----:B------:R-:W-:-:S02]  /*c0c0*/  LEA.HI R8, R5, R0, RZ, 0x5 ;  /* 0x0000000005087211 */ /* 0x000fc400078f28ff */
[----:B------:R-:W-:Y:S02]  /*c0d0*/  LEA.HI R5, R7, R6, RZ, 0x5 ;  /* 0x0000000607057211 */ /* 0x000fe400078f28ff */
[----:B------:R-:W-:Y:S02]  /*c0e0*/  LOP3.LUT R11, R12, 0x3ffffffc, RZ, 0xc0, !PT ;  /* 0x3ffffffc0c0b7812 */ /* 0x000fe400078ec0ff */
[----:B------:R-:W-:Y:S02]  /*c0f0*/  LOP3.LUT R7, R8, 0xffffffe0, RZ, 0xc0, !PT ;  /* 0xffffffe008077812 */ /* 0x000fe400078ec0ff */
[----:B------:R-:W-:Y:S02]  /*c100*/  LOP3.LUT R5, R5, 0xffffffe0, RZ, 0xc0, !PT ;  /* 0xffffffe005057812 */ /* 0x000fe400078ec0ff */
[----:B------:R-:W-:Y:S02]  /*c110*/  LOP3.LUT R2, R4, 0xfffffff8, RZ, 0xc0, !PT ;  /* 0xfffffff804027812 */ /* 0x000fe400078ec0ff */
[----:B------:R-:W-:-:S02]  /*c120*/  IADD3 R11, -R11, R0, RZ ;  /* 0x000000000b0b7210 */ /* 0x000fc40007ffe1ff */
[----:B------:R-:W-:Y:S02]  /*c130*/  IADD3 R0, R0, -R7, RZ ;  /* 0x8000000700007210 */ /* 0x000fe40007ffe0ff */
[----:B------:R-:W-:Y:S02]  /*c140*/  IADD3 R5, R6, -R5, RZ ;  /* 0x8000000506057210 */ /* 0x000fe40007ffe0ff */
[----:B------:R-:W-:Y:S02]  /*c150*/  IADD3 R2, -R2, R6, RZ ;  /* 0x0000000602027210 */ /* 0x000fe40007ffe1ff */
[--C-:B------:R-:W-:Y:S02]  /*c160*/  SHF.R.S32.HI R6, RZ, 0x2, R12.reuse ;  /* 0x00000002ff067819 */ /* 0x100fe4000001140c */
[----:B------:R-:W-:Y:S02]  /*c170*/  SHF.R.S32.HI R7, RZ, 0x1f, R12 ;  /* 0x0000001fff077819 */ /* 0x000fe4000001140c */
[----:B------:R-:W-:-:S02]  /*c180*/  FSETP.NE.FTZ.AND P3, PT, R10, RZ, PT ;  /* 0x000000ff0a00720b */ /* 0x000fc40003f75000 */
[----:B------:R-:W-:Y:S02]  /*c190*/  FSETP.NE.FTZ.AND P0, PT, R9, RZ, PT ;  /* 0x000000ff0900720b */ /* 0x000fe40003f15000 */
[----:B------:R-:W-:Y:S02]  /*c1a0*/  LEA.HI R7, R7, R6, RZ, 0x3 ;  /* 0x0000000607077211 */ /* 0x000fe400078f18ff */
[----:B------:R-:W-:Y:S02]  /*c1b0*/  SHF.R.S32.HI R8, RZ, 0x5, R8 ;  /* 0x00000005ff087819 */ /* 0x000fe40000011408 */
[----:B------:R-:W-:Y:S02]  /*c1c0*/  LOP3.LUT R7, R7, 0xfffffff8, RZ, 0xc0, !PT ;  /* 0xfffffff807077812 */ /* 0x000fe400078ec0ff */
[----:B------:R-:W-:Y:S02]  /*c1d0*/  LEA R11, R8, R11, 0x9 ;  /* 0x0000000b080b7211 */ /* 0x000fe400078e48ff */
[----:B------:R-:W-:Y:S01]  /*c1e0*/  IADD3 R7, R6, -R7, RZ ;  /* 0x8000000706077210 */ /* 0x000fe20007ffe0ff */
[----:B------:R-:W1:Y:S03]  /*c1f0*/  @P3 MUFU.RCP R13, R10 ;  /* 0x0000000a000d3308 */ /* 0x000e660000001000 */
[----:B------:R-:W-:-:S02]  /*c200*/  SHF.L.U32 R6, R7, 0x6, RZ ;  /* 0x0000000607067819 */ /* 0x000fc400000006ff */
[C---:B------:R-:W-:Y:S02]  /*c210*/  LOP3.LUT R12, R7.reuse, 0x1, RZ, 0xc0, !PT ;  /* 0x00000001070c7812 */ /* 0x040fe400078ec0ff */
[----:B------:R-:W-:Y:S01]  /*c220*/  LOP3.LUT R6, R6, 0x1c0, RZ, 0xc0, !PT ;  /* 0x000001c006067812 */ /* 0x000fe200078ec0ff */
[----:B------:R-:W2:Y:S01]  /*c230*/  @P0 MUFU.RCP R14, R9 ;  /* 0x00000009000e0308 */ /* 0x000ea20000001000 */
[----:B------:R-:W-:Y:S02]  /*c240*/  ISETP.NE.U32.AND P4, PT, R12, 0x1, PT ;  /* 0x000000010c00780c */ /* 0x000fe40003f85070 */
[----:B------:R-:W-:Y:S02]  /*c250*/  LEA.HI R6, R6, R6, RZ, 0x1d ;  /* 0x0000000606067211 */ /* 0x000fe400078fe8ff */
[----:B------:R-:W-:Y:S02]  /*c260*/  R2P PR, R7, 0x6 ;  /* 0x0000000607007804 */ /* 0x000fe40000000000 */
[----:B------:R-:W-:Y:S01]  /*c270*/  LEA R6, R11, R6, 0x1 ;  /* 0x000000060b067211 */ /* 0x000fe200078e08ff */
[C---:B-1----:R-:W-:Y:S01]  /*c280*/  FMUL.FTZ R128, R13.reuse, R128 ;  /* 0x000000800d807220 */ /* 0x042fe20000410000 */
[----:B------:R-:W-:-:S02]  /*c290*/  FMUL.FTZ R129, R13, R129 ;  /* 0x000000810d817220 */ /* 0x000fc40000410000 */
        /* <DEDUP_REMOVED lines=167> */
.L_x_1169:
        /* <DEDUP_REMOVED lines=23> */
.L_x_1170:
        /* <DEDUP_REMOVED lines=111> */
.L_x_1172:
[----:B------:R-:W-:Y:S05]  /*d570*/  BSYNC B0 ;  /* 0x0000000000007941 */ /* 0x000fea0003800000 */
.L_x_1171:
        /* <DEDUP_REMOVED lines=32> */
.L_x_1174:
[----:B------:R-:W-:Y:S05]  /*d780*/  BSYNC B0 ;  /* 0x0000000000007941 */ /* 0x000fea0003800000 */
.L_x_1173:
        /* <DEDUP_REMOVED lines=20> */
.L_x_1176:
[----:B------:R-:W-:Y:S05]  /*d8d0*/  BSYNC B0 ;  /* 0x0000000000007941 */ /* 0x000fea0003800000 */
.L_x_1175:
        /* <DEDUP_REMOVED lines=20> */
.L_x_1178:
[----:B------:R-:W-:Y:S05]  /*da20*/  BSYNC B0 ;  /* 0x0000000000007941 */ /* 0x000fea0003800000 */
.L_x_1177:
        /* <DEDUP_REMOVED lines=17> */
.L_x_1179:
        /* <DEDUP_REMOVED lines=12> */
.L_x_1530:


//--------------------- .text._ZN5flash16flash_fwd_kernelI23Flash_fwd_kernel_traitsILi192ELi64ELi64ELi4ELb0ELb0EN7cutlass10bfloat16_tE19Flash_kernel_traitsILi192ELi64ELi64ELi4ES3_EELb1ELb0ELb1ELb1ELb0ELb0ELb0ELb0EEEvNS_16Flash_fwd_paramsE --------------------------
	.section	.text._ZN5flash16flash_fwd_kernelI23Flash_fwd_kernel_traitsILi192ELi64ELi64ELi4ELb0ELb0EN7cutlass10bfloat16_tE19Flash_kernel_traitsILi192ELi64ELi64ELi4ES3_EELb1ELb0ELb1ELb1ELb0ELb0ELb0ELb0EEEvNS_16Flash_fwd_paramsE,"ax",@progbits
	.align	128
        .global         _ZN5flash16flash_fwd_kernelI23Flash_fwd_kernel_traitsILi192ELi64ELi64ELi4ELb0ELb0EN7cutlass10bfloat16_tE19Flash_kernel_traitsILi192ELi64ELi64ELi4ES3_EELb1ELb0ELb1ELb1ELb0ELb0ELb0ELb0EEEvNS_16Flash_fwd_paramsE
        .type           _ZN5flash16flash_fwd_kernelI23Flash_fwd_kernel_traitsILi192ELi64ELi64ELi4ELb0ELb0EN7cutlass10bfloat16_tE19Flash_kernel_traitsILi192ELi64ELi64ELi4ES3_EELb1ELb0ELb1ELb1ELb0ELb0ELb0ELb0EEEvNS_16Flash_fwd_paramsE,@function
        .size           _ZN5flash16flash_fwd_kernelI23Flash_fwd_kernel_traitsILi192ELi64ELi64ELi4ELb0ELb0EN7cutlass10bfloat16_tE19Flash_kernel_traitsILi192ELi64ELi64ELi4ES3_EELb1ELb0ELb1ELb1ELb0ELb0ELb0ELb0EEEvNS_16Flash_fwd_paramsE,(.L_x_1531 - _ZN5flash16flash_fwd_kernelI23Flash_fwd_kernel_traitsILi192ELi64ELi64ELi4ELb0ELb0EN7cutlass10bfloat16_tE19Flash_kernel_traitsILi192ELi64ELi64ELi4ES3_EELb1ELb0ELb1ELb1ELb0ELb0ELb0ELb0EEEvNS_16Flash_fwd_paramsE)
        .other          _ZN5flash16flash_fwd_kernelI23Flash_fwd_kernel_traitsILi192ELi64ELi64ELi4ELb0ELb0EN7cutlass10bfloat16_tE19Flash_kernel_traitsILi192ELi64ELi64ELi4ES3_EELb1ELb0ELb1ELb1ELb0ELb0ELb0ELb0EEEvNS_16Flash_fwd_paramsE,@"STO_CUDA_ENTRY STV_DEFAULT"
_ZN5flash16flash_fwd_kernelI23Flash_fwd_kernel_traitsILi192ELi64ELi64ELi4ELb0ELb0EN7cutlass10bfloat16_tE19Flash_kernel_traitsILi192ELi64ELi64ELi4ES3_EELb1ELb0ELb1ELb1ELb0ELb0ELb0ELb0EEEvNS_16Flash_fwd_paramsE:
.text._ZN5flash16flash_fwd_kernelI23Flash_fwd_kernel_traitsILi192ELi64ELi64ELi4ELb0ELb0EN7cutlass10bfloat16_tE19Flash_kernel_traitsILi192ELi64ELi64ELi4ES3_EELb1ELb0ELb1ELb1ELb0ELb0ELb0ELb0EEEvNS_16Flash_fwd_paramsE:
        /* <DEDUP_REMOVED lines=17> */
[----:B------:R-:W-:-:S04]  /*0110*/  UISETP.NE.U32.AND UP2, UPT, UR6, URZ, UPT ;  /* 0x0000003f0600728c */ /* 0x000fc8000bf45070 */
[----:B------:R-:W-:-:S03]  /*0120*/  UISETP.NE.AND.EX UP2, UPT, UR7, URZ, UPT, UP2 ;  /* 0x0000003f0700728c */ /* 0x000fc6000bf45320 */
[----:B------:R-:W5:Y:S01]  /*0130*/  @P2 LDC R0, c[0x0][0x3b0] ;  /* 0x0000ec00ff002b82 */ /* 0x000f620000000800 */
[----:B------:R-:W-:Y:S02]  /*0140*/  ULDC.64 UR6, c[0x0][0x2f8] ;  /* 0x0000be0000067ab9 */ /* 0x000fe40000000a00 */
[----:B------:R-:W-:Y:S01]  /*0150*/  UISETP.EQ.U32.AND UP0, UPT, UR6, URZ, UPT ;  /* 0x0000003f0600728c */ /* 0x000fe2000bf02070 */
[----:B------:R-:W-:Y:S01]  /*0160*/  PLOP3.LUT P0, PT, PT, PT, UP2, 0x80, 0x0 ;  /* 0x000000000000781c */ /* 0x000fe20003f0f028 */
[----:B----4-:R-:W-:-:S06]  /*0170*/  UIMAD.WIDE UR8, UR23, 0x4, UR8 ;  /* 0x00000004170878a5 */ /* 0x010fcc000f8e0208 */
[----:B------:R-:W-:Y:S01]  /*0180*/  IMAD.U32 R16, RZ, RZ, UR8 ;  /* 0x00000008ff107e24 */ /* 0x000fe2000f8e00ff */
[----:B-1----:R-:W-:Y:S01]  /*0190*/  ULOP3.LUT UR4, UR24, UR15, UR23, 0xfe, !UPT ;  /* 0x0000000f18047292 */ /* 0x002fe2000f8efe17 */
[----:B------:R-:W-:-:S05]  /*01a0*/  IMAD.U32 R17, RZ, RZ, UR9 ;  /* 0x00000009ff117e24 */ /* 0x000fca000f8e00ff */
[----:B--2---:R-:W-:Y:S01]  /*01b0*/  LOP3.LUT P3, RZ, R6, UR4, RZ, 0xfc, !PT ;  /* 0x0000000406ff7c12 */ /* 0x004fe2000f86fcff */
[----:B------:R-:W-:Y:S02]  /*01c0*/  ULDC.64 UR4, c[0x0][0x300] ;  /* 0x0000c00000047ab9 */ /* 0x000fe40000000a00 */
[----:B------:R-:W-:-:S03]  /*01d0*/  UISETP.NE.U32.AND UP1, UPT, UR4, URZ, UPT ;  /* 0x0000003f0400728c */ /* 0x000fc6000bf25070 */
[----:B------:R-:W-:Y:S01]  /*01e0*/  ULDC.U8 UR4, c[0x0][0x3c2] ;  /* 0x0000f08000047ab9 */ /* 0x000fe20000000000 */
[----:B------:R-:W-:Y:S02]  /*01f0*/  UISETP.NE.AND.EX UP1, UPT, UR5, URZ, UPT, UP1 ;  /* 0x0000003f0500728c */ /* 0x000fe4000bf25310 */
[----:B------:R-:W-:-:S03]  /*0200*/  UISETP.NE.AND UP3, UPT, UR4, URZ, UPT ;  /* 0x0000003f0400728c */ /* 0x000fc6000bf65270 */
[----:B------:R-:W-:Y:S01]  /*0210*/  ULDC.64 UR4, c[0x0][0x2f8] ;  /* 0x0000be0000047ab9 */ /* 0x000fe20000000a00 */
[----:B------:R-:W1:Y:S01]  /*0220*/  @!P3 LDC.64 R10, c[0x0][0x3b8] ;  /* 0x0000ee00ff0abb82 */ /* 0x000e620000000a00 */
[----:B------:R-:W-:-:S04]  /*0230*/  UISETP.EQ.OR.EX UP0, UPT, UR7, URZ, !UP3, UP0 ;  /* 0x0000003f0700728c */ /* 0x000fc8000df02700 */
[----:B------:R-:W-:Y:S02]  /*0240*/  @UP1 ULDC.64 UR8, c[0x0][0x300] ;  /* 0x0000c00000081ab9 */ /* 0x000fe40000000a00 */
[----:B------:R-:W-:Y:S02]  /*0250*/  @UP1 UIMAD.WIDE UR8, UR23, 0x4, UR8 ;  /* 0x00000004170818a5 */ /* 0x000fe4000f8e0208 */
[----:B------:R-:W-:-:S04]  /*0260*/  UIMAD.WIDE UR4, UR23, 0x4, UR4 ;  /* 0x00000004170478a5 */ /* 0x000fc8000f8e0204 */
[----:B------:R-:W-:Y:S01]  /*0270*/  IMAD.U32 R14, RZ, RZ, UR8 ;  /* 0x00000008ff0e7e24 */ /* 0x000fe2000f8e00ff */
[----:B------:R-:W-:Y:S01]  /*0280*/  UMOV UR14, 0xffffffff ;  /* 0xffffffff000e7882 */ /* 0x000fe20000000000 */
[----:B------:R-:W-:Y:S01]  /*0290*/  IMAD.U32 R15, RZ, RZ, UR9 ;  /* 0x00000009ff0f7e24 */ /* 0x000fe2000f8e00ff */
[----:B------:R-:W-:Y:S01]  /*02a0*/  ULDC UR8, c[0x0][0x270] ;  /* 0x00009c0000087ab9 */ /* 0x000fe20000000800 */
[----:B---3--:R-:W-:Y:S02]  /*02b0*/  @P2 R2UR UR30, R8 ;  /* 0x00000000081e22ca */ /* 0x008fe400000e0000 */
        /* <DEDUP_REMOVED lines=9> */
[----:B------:R-:W-:-:S03]  /*0350*/  IMAD.U32 R2, RZ, RZ, UR4 ;  /* 0x00000004ff027e24 */ /* 0x000fc6000f8e00ff */
[----:B------:R-:W3:Y:S01]  /*0360*/  @P0 LDG.E R9, desc[UR26][R16.64] ;  /* 0x0000001a10090981 */ /* 0x000ee2000c1e1900 */
[----:B------:R-:W-:-:S03]  /*0370*/  IMAD.U32 R3, RZ, RZ, UR5 ;  /* 0x00000005ff037e24 */ /* 0x000fc6000f8e00ff */
[----:B------:R-:W4:Y:S04]  /*0380*/  @P0 LDG.E R8, desc[UR26][R16.64+0x4] ;  /* 0x0000041a10080981 */ /* 0x000f28000c1e1900 */
[----:B------:R-:W5:Y:S04]  /*0390*/  @P1 LDG.E R7, desc[UR26][R14.64] ;  /* 0x0000001a0e071981 */ /* 0x000f68000c1e1900 */
[----:B------:R-:W2:Y:S01]  /*03a0*/  @!P2 LDG.E R0, desc[UR26][R2.64] ;  /* 0x0000001a0200a981 */ /* 0x000ea2000c1e1900 */
[----:B------:R-:W-:Y:S01]  /*03b0*/  UMOV UR4, URZ ;  /* 0x0000003f00047c82 */ /* 0x000fe20008000000 */
[----:B------:R-:W-:Y:S01]  /*03c0*/  UIMAD UR5, UR23, UR8, UR24 ;  /* 0x00000008170572a4 */ /* 0x000fe2000f8e0218 */
[----:B------:R-:W-:-:S03]  /*03d0*/  UMOV UR10, 0xffffffff ;  /* 0xffffffff000a7882 */ /* 0x000fc60000000000 */
[----:B------:R-:W-:Y:S01]  /*03e0*/  USHF.L.U32 UR5, UR5, 0x5, URZ ;  /* 0x0000000505057899 */ /* 0x000fe2000800063f */
[----:B-1----:R-:W-:-:S04]  /*03f0*/  SHF.R.S32.HI R13, RZ, 0x1f, R6 ;  /* 0x0000001fff0d7819 */ /* 0x002fc80000011406 */
[----:B------:R-:W-:Y:S02]  /*0400*/  LEA.HI R81, R13, R6, RZ, 0x5 ;  /* 0x000000060d517211 */ /* 0x000fe400078f28ff */
[----:B---3--:R-:W-:Y:S02]  /*0410*/  @P0 R2UR UR14, R9 ;  /* 0x00000000090e02ca */ /* 0x008fe400000e0000 */
[----:B----4-:R-:W-:Y:S02]  /*0420*/  @P0 R2UR UR16, R8 ;  /* 0x00000000081002ca */ /* 0x010fe400000e0000 */
[----:B------:R-:W-:Y:S01]  /*0430*/  ISETP.NE.U32.AND P0, PT, RZ, UR6, PT ;  /* 0x00000006ff007c0c */ /* 0x000fe2000bf05070 */
[----:B------:R-:W-:Y:S01]  /*0440*/  USHF.R.S32.HI UR6, URZ, 0x1f, UR5 ;  /* 0x0000001f3f067899 */ /* 0x000fe20008011405 */
[----:B-----5:R-:W-:Y:S02]  /*0450*/  @P1 R2UR UR4, R7 ;  /* 0x00000000070412ca */ /* 0x020fe400000e0000 */
[----:B------:R-:W-:-:S02]  /*0460*/  LOP3.LUT R7, R81, 0xffffffe0, RZ, 0xc0, !PT ;  /* 0xffffffe051077812 */ /* 0x000fc400078ec0ff */
[----:B--2---:R-:W-:Y:S02]  /*0470*/  @!P2 R2UR UR10, R0 ;  /* 0x00000000000aa2ca */ /* 0x004fe400000e0000 */
[----:B------:R-:W-:Y:S01]  /*0480*/  ISETP.NE.AND.EX P2, PT, RZ, UR7, PT, P0 ;  /* 0x00000007ff007c0c */ /* 0x000fe2000bf45300 */
[----:B------:R-:W-:Y:S02]  /*0490*/  IMAD.IADD R80, R6, 0x1, -R7 ;  /* 0x0000000106507824 */ /* 0x000fe400078e0a07 */
[----:B------:R-:W-:-:S03]  /*04a0*/  @UP2 UIADD3 UR16, UR16, -UR14, URZ ;  /* 0x8000000e10102290 */ /* 0x000fc6000fffe03f */
[--C-:B------:R-:W-:Y:S02]  /*04b0*/  IADD3 R218, P1, P0, R4, UR5, R80.reuse ;  /* 0x0000000504da7c10 */ /* 0x100fe4000f83e050 */
[----:B------:R-:W-:Y:S02]  /*04c0*/  SHF.R.S32.HI R4, RZ, 0x1f, R80 ;  /* 0x0000001fff047819 */ /* 0x000fe40000011450 */
[----:B------:R-:W-:Y:S02]  /*04d0*/  @!UP2 ULDC UR16, c[0x0][0x2c4] ;  /* 0x0000b1000010aab9 */ /* 0x000fe40000000800 */
        /* <DEDUP_REMOVED lines=9> */
.L_x_1180:
[----:B------:R-:W-:Y:S01]  /*0570*/  ULDC UR5, c[0x0][0x2c8] ;  /* 0x0000b20000057ab9 */ /* 0x000fe20000000800 */
.L_x_1181:
        /* <DEDUP_REMOVED lines=48> */
[----:B------:R-:W-:Y:S01]  /*0880*/  IMAD.U32 R15, RZ, RZ, UR15 ;  /* 0x0000000fff0f7e24 */ /* 0x000fe2000f8e00ff */
[----:B------:R-:W-:Y:S01]  /*0890*/  UISETP.NE.AND UP2, UPT, UR9, URZ, UPT ;  /* 0x0000003f0900728c */ /* 0x000fe2000bf45270 */
[----:B------:R-:W-:Y:S01]  /*08a0*/  LOP3.LUT R3, R13, 0xfffffff8, RZ, 0xc0, !PT ;  /* 0xfffffff80d037812 */ /* 0x000fe200078ec0ff */
[----:B------:R-:W-:Y:S01]  /*08b0*/  BSSY B0, `(.L_x_1183) ;  /* 0x0000050000007945 */ /* 0x000fe20003800000 */
[----:B------:R-:W-:-:S03]  /*08c0*/  SHF.R.S32.HI R16, RZ, 0x3, R13 ;  /* 0x00000003ff107819 */ /* 0x000fc6000001140d */
[----:B------:R-:W-:Y:S01]  /*08d0*/  @UP1 ULDC.64 UR6, c[0x0][0x298] ;  /* 0x0000a60000061ab9 */ /* 0x000fe20000000a00 */
[----:B------:R-:W-:Y:S01]  /*08e0*/  @!UP1 USHF.R.S32.HI UR12, URZ, 0x1f, UR23 ;  /* 0x0000001f3f0c9899 */ /* 0x000fe20008011417 */
[----:B------:R-:W-:Y:S01]  /*08f0*/  IMAD.IADD R6, R6, 0x1, -R3 ;  /* 0x0000000106067824 */ /* 0x000fe200078e0a03 */
[----:B------:R-:W-:Y:S01]  /*0900*/  @UP1 UIMAD.WIDE.U32 UR10, UR14, UR6, URZ ;  /* 0x000000060e0a12a5 */ /* 0x000fe2000f8e003f */
[--C-:B------:R-:W-:Y:S01]  /*0910*/  SHF.R.S32.HI R17, RZ, 0x1f, R16.reuse ;  /* 0x0000001fff117819 */ /* 0x100fe20000011410 */
[----:B------:R-:W-:Y:S01]  /*0920*/  @!UP1 ULDC.64 UR4, c[0x0][0x290] ;  /* 0x0000a40000049ab9 */ /* 0x000fe20000000a00 */
[----:B------:R-:W-:Y:S01]  /*0930*/  IMAD.SHL.U32 R8, R6, 0x8, RZ ;  /* 0x0000000806087824 */ /* 0x000fe200078e00ff */
[----:B------:R-:W-:Y:S01]  /*0940*/  @!UP1 UIMAD UR6, UR12, UR4, URZ ;  /* 0x000000040c0692a4 */ /* 0x000fe2000f8e023f */
[C---:B------:R-:W-:Y:S01]  /*0950*/  VIADD R5, R16.reuse, 0x10 ;  /* 0x0000001010057836 */ /* 0x040fe20000000000 */
[----:B------:R-:W-:Y:S01]  /*0960*/  @UP1 UIMAD UR7, UR14, UR7, UR11 ;  /* 0x000000070e0712a4 */ /* 0x000fe2000f8e020b */
[----:B------:R-:W-:Y:S01]  /*0970*/  IADD3 R4, R16, 0x20, RZ ;  /* 0x0000002010047810 */ /* 0x000fe20007ffe0ff */
[----:B------:R-:W-:Y:S01]  /*0980*/  @!UP1 UIMAD.WIDE.U32 UR18, UR23, UR4, URZ ;  /* 0x00000004171292a5 */ /* 0x000fe2000f8e003f */
[----:B------:R-:W-:Y:S01]  /*0990*/  ISETP.NE.AND P3, PT, R6, RZ, PT ;  /* 0x000000ff0600720c */ /* 0x000fe20003f65270 */
[----:B------:R-:W-:Y:S01]  /*09a0*/  ULDC.U8 UR11, c[0x0][0x3d8] ;  /* 0x0000f600000b7ab9 */ /* 0x000fe20000000000 */
[----:B------:R-:W-:Y:S01]  /*09b0*/  @!UP1 UIMAD UR6, UR23, UR5, UR6 ;  /* 0x00000005170692a4 */ /* 0x000fe2000f8e0206 */
[----:B------:R-:W-:Y:S01]  /*09c0*/  IMAD.WIDE R14, R15, 0x40, R16 ;  /* 0x000000400f0e7825 */ /* 0x000fe200078e0210 */
[----:B------:R-:W-:Y:S01]  /*09d0*/  UISETP.NE.AND UP3, UPT, UR11, URZ, UPT ;  /* 0x0000003f0b00728c */ /* 0x000fe2000bf65270 */
[----:B------:R-:W-:Y:S01]  /*09e0*/  ISETP.GE.AND P2, PT, R5, UR16, PT ;  /* 0x0000001005007c0c */ /* 0x000fe2000bf46270 */
[----:B------:R-:W-:Y:S01]  /*09f0*/  UISETP.NE.AND UP0, UPT, UR11, URZ, !UP2 ;  /* 0x0000003f0b00728c */ /* 0x000fe2000d705270 */
[----:B------:R-:W-:Y:S01]  /*0a00*/  ISETP.GE.AND P1, PT, R4, UR16, PT ;  /* 0x0000001004007c0c */ /* 0x000fe2000bf26270 */
[----:B------:R-:W-:Y:S01]  /*0a10*/  @UP2 ULDC.64 UR4, c[0x0][0x2c0] ;  /* 0x0000b00000042ab9 */ /* 0x000fe20000000a00 */
[----:B------:R-:W-:Y:S01]  /*0a20*/  USHF.R.S32.HI UR12, URZ, 0x1f, UR24 ;  /* 0x0000001f3f0c7899 */ /* 0x000fe20008011418 */
[C---:B------:R-:W-:Y:S01]  /*0a30*/  VIADD R7, R8.reuse, 0x40 ;  /* 0x0000004008077836 */ /* 0x040fe20000000000 */
[----:B------:R-:W-:Y:S01]  /*0a40*/  @UP2 UIMAD UR13, UR5, UR4, URZ ;  /* 0x00000004050d22a4 */ /* 0x000fe2000f8e023f */
[----:B------:R-:W-:Y:S01]  /*0a50*/  IADD3 R6, R8, 0x80, RZ ;  /* 0x0000008008067810 */ /* 0x000fe20007ffe0ff */
[----:B------:R-:W-:Y:S01]  /*0a60*/  UISETP.EQ.AND UP3, UPT, UR9, URZ, UP3 ;  /* 0x0000003f0900728c */ /* 0x000fe20009f62270 */
[----:B------:R-:W-:-:S02]  /*0a70*/  ULDC.64 UR4, c[0x0][0x2a0] ;  /* 0x0000a80000047ab9 */ /* 0x000fc40000000a00 */
[----:B------:R-:W-:Y:S01]  /*0a80*/  @UP2 UMOV UR9, 0x1 ;  /* 0x0000000100092882 */ /* 0x000fe20000000000 */
[----:B------:R-:W-:Y:S01]  /*0a90*/  UIMAD UR12, UR12, UR4, URZ ;  /* 0x000000040c0c72a4 */ /* 0x000fe2000f8e023f */
[----:B------:R-:W-:Y:S01]  /*0aa0*/  IMAD.U32 R10, RZ, RZ, UR4 ;  /* 0x00000004ff0a7e24 */ /* 0x000fe2000f8e00ff */
[----:B------:R-:W-:Y:S01]  /*0ab0*/  @!UP1 UIADD3 UR7, UR19, UR6, URZ ;  /* 0x0000000613079290 */ /* 0x000fe2000fffe03f */
[----:B------:R-:W-:Y:S01]  /*0ac0*/  @!UP2 ULDC UR4, c[0x0][0x2c4] ;  /* 0x0000b1000004aab9 */ /* 0x000fe20000000800 */
[----:B------:R-:W-:Y:S01]  /*0ad0*/  @UP0 ULDC UR4, c[0x0][0x2e4] ;  /* 0x0000b90000040ab9 */ /* 0x000fe20000000800 */
[----:B------:R-:W-:Y:S02]  /*0ae0*/  UIMAD UR5, UR24, UR5, UR12 ;  /* 0x00000005180572a4 */ /* 0x000fe4000f8e020c */
[----:B------:R-:W-:Y:S01]  /*0af0*/  @!UP2 UIMAD UR9, UR4, UR8, URZ ;  /* 0x000000080409a2a4 */ /* 0x000fe2000f8e023f */
[----:B------:R-:W-:Y:S01]  /*0b00*/  @UP1 UMOV UR12, UR10 ;  /* 0x0000000a000c1c82 */ /* 0x000fe20008000000 */
[----:B------:R-:W-:Y:S01]  /*0b10*/  @UP3 ULDC UR10, c[0x0][0x2c4] ;  /* 0x0000b100000a3ab9 */ /* 0x000fe20000000800 */
[----:B------:R-:W-:Y:S01]  /*0b20*/  @!UP1 UMOV UR12, UR18 ;  /* 0x00000012000c9c82 */ /* 0x000fe20008000000 */
[----:B------:R-:W-:Y:S01]  /*0b30*/  @UP3 UIMAD UR10, UR23, UR10, URZ ;  /* 0x0000000a170a32a4 */ /* 0x000fe2000f8e023f */
[----:B------:R-:W-:Y:S01]  /*0b40*/  IADD3 R2, P0, R8, UR12, RZ ;  /* 0x0000000c08027c10 */ /* 0x000fe2000ff1e0ff */
[----:B------:R-:W-:-:S02]  /*0b50*/  UIMAD UR9, UR23, UR9, URZ ;  /* 0x00000009170972a4 */ /* 0x000fc4000f8e023f */
[----:B------:R-:W-:Y:S01]  /*0b60*/  @UP3 USEL UR10, UR10, UR14, !UP1 ;  /* 0x0000000e0a0a3287 */ /* 0x000fe2000c800000 */
[----:B------:R-:W-:Y:S01]  /*0b70*/  LEA.HI.X.SX32 R3, R8, UR7, 0x1, P0 ;  /* 0x0000000708037c11 */ /* 0x000fe200080f0eff */
[----:B------:R-:W-:Y:S01]  /*0b80*/  @UP2 ULDC UR11, c[0x0][0x2c0] ;  /* 0x0000b000000b2ab9 */ /* 0x000fe20000000800 */
[----:B------:R-:W-:Y:S01]  /*0b90*/  ISETP.GE.AND P0, PT, R16, UR16, PT ;  /* 0x0000001010007c0c */ /* 0x000fe2000bf06270 */
[----:B------:R-:W-:Y:S01]  /*0ba0*/  USEL UR9, UR9, URZ, !UP3 ;  /* 0x0000003f09097287 */ /* 0x000fe2000d800000 */
[----:B------:R-:W-:Y:S01]  /*0bb0*/  @!UP2 UMOV UR11, 0x1 ;  /* 0x00000001000ba882 */ /* 0x000fe20000000000 */
[----:B------:R-:W-:Y:S01]  /*0bc0*/  @!UP2 UMOV UR13, UR4 ;  /* 0x00000004000dac82 */ /* 0x000fe20008000000 */
[----:B------:R-:W-:Y:S01]  /*0bd0*/  UIMAD UR6, UR25, UR11, URZ ;  /* 0x0000000b190672a4 */ /* 0x000fe2000f8e023f */
[----:B------:R-:W-:Y:S01]  /*0be0*/  IMAD.WIDE.U32 R10, R10, UR24, R2 ;  /* 0x000000180a0a7c25 */ /* 0x000fe2000f8e0002 */
[----:B------:R-:W-:Y:S01]  /*0bf0*/  UIMAD UR13, UR24, UR13, UR9 ;  /* 0x0000000d180d72a4 */ /* 0x000fe2000f8e0209 */
[----:B------:R-:W-:Y:S01]  /*0c00*/  @!UP3 UMOV UR20, URZ ;  /* 0x0000003f0014bc82 */ /* 0x000fe20008000000 */
[----:B------:R-:W-:Y:S01]  /*0c10*/  @UP3 UMOV UR20, UR10 ;  /* 0x0000000a00143c82 */ /* 0x000fe20008000000 */
[----:B------:R-:W-:Y:S01]  /*0c20*/  @!UP3 UMOV UR21, URZ ;  /* 0x0000003f0015bc82 */ /* 0x000fe20008000000 */
[----:B------:R-:W-:Y:S01]  /*0c30*/  USHF.R.S32.HI UR4, URZ, 0x1f, UR6 ;  /* 0x0000001f3f047899 */ /* 0x000fe20008011406 */
[----:B------:R-:W-:Y:S01]  /*0c40*/  VIADD R13, R11, UR5 ;  /* 0x000000050b0d7c36 */ /* 0x000fe20008000000 */
[----:B------:R-:W-:Y:S01]  /*0c50*/  @UP3 USHF.R.S32.HI UR21, URZ, 0x1f, UR10 ;  /* 0x0000001f3f153899 */ /* 0x000fe2000801140a */
[----:B------:R-:W-:Y:S01]  /*0c60*/  VIADD R2, R16, 0x30 ;  /* 0x0000003010027836 */ /* 0x000fe20000000000 */
[----:B------:R-:W-:-:S02]  /*0c70*/  USHF.R.S32.HI UR7, URZ, 0x1f, UR13 ;  /* 0x0000001f3f077899 */ /* 0x000fc4000801140d */
        /* <DEDUP_REMOVED lines=19> */
.L_x_1184:
[----:B------:R-:W-:Y:S05]  /*0db0*/  BSYNC B0 ;  /* 0x0000000000007941 */ /* 0x000fea0003800000 */
.L_x_1183:
        /* <DEDUP_REMOVED lines=22> */
.L_x_1186:
[----:B------:R-:W-:Y:S05]  /*0f20*/  BSYNC B0 ;  /* 0x0000000000007941 */ /* 0x000fea0003800000 */
.L_x_1185:
        /* <DEDUP_REMOVED lines=22> */
.L_x_1188:
[----:B------:R-:W-:Y:S05]  /*1090*/  BSYNC B0 ;  /* 0x0000000000007941 */ /* 0x000fea0003800000 */
.L_x_1187:
        /* <DEDUP_REMOVED lines=23> */
.L_x_1190:
[----:B------:R-:W-:Y:S05]  /*1210*/  BSYNC B0 ;  /* 0x0000000000007941 */ /* 0x000fea0003800000 */
.L_x_1189:
        /* <DEDUP_REMOVED lines=10> */
.L_x_1192:
[----:B------:R-:W-:Y:S05]  /*12c0*/  BSYNC B0 ;  /* 0x0000000000007941 */ /* 0x000fea0003800000 */
.L_x_1191:
        /* <DEDUP_REMOVED lines=10> */
.L_x_1194:
[----:B------:R-:W-:Y:S05]  /*1370*/  BSYNC B0 ;  /* 0x0000000000007941 */ /* 0x000fea0003800000 */
.L_x_1193:
        /* <DEDUP_REMOVED lines=10> */
.L_x_1196:
[----:B------:R-:W-:Y:S05]  /*1420*/  BSYNC B0 ;  /* 0x0000000000007941 */ /* 0x000fea0003800000 */
.L_x_1195:
        /* <DEDUP_REMOVED lines=10> */
.L_x_1182:
        /* <DEDUP_REMOVED lines=27> */
[----:B-1----:R-:W-:-:S06]  /*1680*/  VIADD R9, R9, 0xffffffe ;  /* 0x0ffffffe09097836 */ /* 0x002fcc0000000000 */
[----:B------:R-:W1:Y:S02]  /*1690*/  F2I.FTZ.U32.TRUNC.NTZ R9, R9 ;  /* 0x0000000900097305 */ /* 0x000e64000021f000 */
[----:B-1----:R-:W-:-:S04]  /*16a0*/  IMAD.MOV R5, RZ, RZ, -R9 ;  /* 0x000000ffff057224 */ /* 0x002fc800078e0a09 */
[----:B------:R-:W-:-:S04]  /*16b0*/  IMAD R5, R5, R3, RZ ;  /* 0x0000000305057224 */ /* 0x000fc800078e02ff */
[----:B------:R-:W-:-:S04]  /*16c0*/  IMAD.HI.U32 R8, R9, R5, R8 ;  /* 0x0000000509087227 */ /* 0x000fc800078e0008 */
        /* <DEDUP_REMOVED lines=12> */
[----:B------:R-:W-:-:S02]  /*1790*/  ISETP.GE.AND P1, PT, R5, RZ, PT ;  /* 0x000000ff0500720c */ /* 0x000fc40003f26270 */
[----:B------:R-:W-:-:S04]  /*17a0*/  LOP3.LUT R5, R2, 0xfffffff8, RZ, 0xc0, !PT ;  /* 0xfffffff802057812 */ /* 0x000fc800078ec0ff */
[----:B------:R-:W-:-:S05]  /*17b0*/  IADD3 R5, -R5, R6, RZ ;  /* 0x0000000605057210 */ /* 0x000fca0007ffe1ff */
[----:B------:R-:W-:Y:S02]  /*17c0*/  @!P2 IMAD.IADD R8, R8, 0x1, -R3 ;  /* 0x000000010808a824 */ /* 0x000fe400078e0a03 */
[----:B------:R-:W-:-:S03]  /*17d0*/  IMAD.SHL.U32 R220, R5, 0x8, RZ ;  /* 0x0000000805dc7824 */ /* 0x000fc600078e00ff */
[----:B------:R-:W-:Y:S02]  /*17e0*/  ISETP.GE.U32.AND P4, PT, R8, R3, PT ;  /* 0x000000030800720c */ /* 0x000fe40003f86070 */
[----:B------:R-:W-:Y:S01]  /*17f0*/  LEA.HI R8, R13, R6, RZ, 0x6 ;  /* 0x000000060d087211 */ /* 0x000fe200078f30ff */
        /* <DEDUP_REMOVED lines=13> */
.L_x_1197:
        /* <DEDUP_REMOVED lines=24> */
.L_x_1198:
[----:B------:R-:W-:Y:S01]  /*1a50*/  IMAD R7, R15, UR10, RZ ;  /* 0x0000000a0f077c24 */ /* 0x000fe2000f8e02ff */
[----:B------:R-:W1:Y:S01]  /*1a60*/  S2UR UR4, SR_CgaCtaId ;  /* 0x00000000000479c3 */ /* 0x000e620000008800 */
[----:B------:R-:W-:Y:S01]  /*1a70*/  IMAD.WIDE.U32 R10, R14, UR10, R220 ;  /* 0x0000000a0e0a7c25 */ /* 0x000fe2000f8e00dc */
[----:B------:R-:W-:Y:S01]  /*1a80*/  LOP3.LUT R205, R205, 0xfffffe00, R8, 0xf8, !PT ;  /* 0xfffffe00cdcd7812 */ /* 0x000fe200078ef808 */
[----:B------:R-:W-:Y:S01]  /*1a90*/  UMOV UR29, 0x400 ;  /* 0x00000400001d7882 */ /* 0x000fe20000000000 */
[----:B------:R-:W-:Y:S01]  /*1aa0*/  UIADD3 UR19, UR20, -0x1, URZ ;  /* 0xffffffff14137890 */ /* 0x000fe2000fffe03f */
[----:B------:R-:W-:Y:S01]  /*1ab0*/  @!P2 VIADD R231, R231, 0x1 ;  /* 0x00000001e7e7a836 */ /* 0x000fe20000000000 */
[----:B------:R-:W-:Y:S01]  /*1ac0*/  IADD3 R228, P0, R10, UR34, RZ ;  /* 0x000000220ae47c10 */ /* 0x000fe2000ff1e0ff */
[C---:B------:R-:W-:Y:S01]  /*1ad0*/  IMAD R2, R14.reuse, UR11, R7 ;  /* 0x0000000b0e027c24 */ /* 0x040fe2000f8e0207 */
[C---:B------:R-:W-:Y:S01]  /*1ae0*/  IADD3 R12, R14.reuse, 0x10, RZ ;  /* 0x000000100e0c7810 */ /* 0x040fe20007ffe0ff */
[----:B------:R-:W-:Y:S01]  /*1af0*/  IMAD R3, R15, UR12, RZ ;  /* 0x0000000c0f037c24 */ /* 0x000fe2000f8e02ff */
[----:B------:R-:W-:Y:S01]  /*1b00*/  BSSY B0, `(.L_x_1199) ;  /* 0x000004a000007945 */ /* 0x000fe20003800000 */
[----:B------:R-:W-:Y:S01]  /*1b10*/  IMAD.WIDE.U32 R16, R14, UR12, R220 ;  /* 0x0000000c0e107c25 */ /* 0x000fe2000f8e00dc */
[----:B------:R-:W-:Y:S01]  /*1b20*/  IADD3.X R229, R11, UR6, R2, P0, !PT ;  /* 0x000000060be57c10 */ /* 0x000fe200087fe402 */
[----:B------:R-:W-:Y:S01]  /*1b30*/  ULDC.64 UR6, c[0x0][0x258] ;  /* 0x0000960000067ab9 */ /* 0x000fe20000000a00 */
[----:B------:R-:W-:Y:S01]  /*1b40*/  IADD3 R8, P0, R220, UR18, RZ ;  /* 0x00000012dc087c10 */ /* 0x000fe2000ff1e0ff */
[----:B------:R-:W-:Y:S01]  /*1b50*/  @P4 VIADD R231, R231, 0x1 ;  /* 0x00000001e7e74836 */ /* 0x000fe20000000000 */
[----:B------:R-:W-:Y:S01]  /*1b60*/  IADD3 R206, P2, R16, UR32, RZ ;  /* 0x0000002010ce7c10 */ /* 0x000fe2000ff5e0ff */
[C---:B------:R-:W-:Y:S01]  /*1b70*/  IMAD R3, R14.reuse, UR13, R3 ;  /* 0x0000000d0e037c24 */ /* 0x040fe2000f8e0203 */
[----:B------:R-:W-:Y:S01]  /*1b80*/  IADD3.X R9, R221, UR8, RZ, P0, !PT ;  /* 0x00000008dd097c10 */ /* 0x000fe200087fe4ff */
[----:B------:R-:W-:Y:S01]  /*1b90*/  UIADD3 UR8, -UR25, UR16, URZ ;  /* 0x0000001019087290 */ /* 0x000fe2000fffe13f */
[----:B------:R-:W-:Y:S01]  /*1ba0*/  @!P1 IADD3 R231, -R231, RZ, RZ ;  /* 0x000000ffe7e79210 */ /* 0x000fe20007ffe1ff */
[----:B------:R-:W-:Y:S01]  /*1bb0*/  IMAD.U32 R10, RZ, RZ, UR6 ;  /* 0x00000006ff0a7e24 */ /* 0x000fe2000f8e00ff */
[----:B------:R-:W-:Y:S01]  /*1bc0*/  @!P3 LOP3.LUT R231, RZ, R0, RZ, 0x33, !PT ;  /* 0x00000000ffe7b212 */ /* 0x000fe200078e33ff */
[----:B------:R-:W-:Y:S01]  /*1bd0*/  VIADD R7, R14, 0x20 ;  /* 0x000000200e077836 */ /* 0x000fe20000000000 */
[----:B------:R-:W-:Y:S01]  /*1be0*/  IADD3.X R207, R17, UR9, R3, P2, !PT ;  /* 0x0000000911cf7c10 */ /* 0x000fe200097fe403 */
[----:B------:R-:W-:Y:S01]  /*1bf0*/  UIMAD UR9, UR17, UR6, URZ ;  /* 0x00000006110972a4 */ /* 0x000fe2000f8e023f */
[----:B------:R-:W-:Y:S01]  /*1c00*/  SHF.R.S32.HI R2, RZ, 0x1f, R231 ;  /* 0x0000001fff027819 */ /* 0x000fe200000114e7 */
[----:B------:R-:W-:Y:S01]  /*1c10*/  IMAD.WIDE.U32 R10, R10, UR24, R8 ;  /* 0x000000180a0a7c25 */ /* 0x000fe2000f8e0008 */
[----:B------:R-:W-:Y:S01]  /*1c20*/  ISETP.GE.AND P0, PT, R14, UR8, PT ;  /* 0x000000080e007c0c */ /* 0x000fe2000bf06270 */
[----:B------:R-:W-:Y:S01]  /*1c30*/  UIMAD UR9, UR24, UR7, UR9 ;  /* 0x00000007180972a4 */ /* 0x000fe2000f8e0209 */
[----:B------:R-:W-:Y:S01]  /*1c40*/  ISETP.GE.AND P1, PT, R12, UR8, PT ;  /* 0x000000080c007c0c */ /* 0x000fe2000bf26270 */
[----:B-1----:R-:W-:Y:S01]  /*1c50*/  ULEA UR4, UR4, UR29, 0x18 ;  /* 0x0000001d04047291 */ /* 0x002fe2000f8ec03f */
[----:B------:R-:W-:Y:S01]  /*1c60*/  ISETP.GE.AND P6, PT, R7, UR8, PT ;  /* 0x0000000807007c0c */ /* 0x000fe2000bfc6270 */
[----:B------:R-:W-:Y:S01]  /*1c70*/  ULDC.64 UR6, c[0x0][0x260] ;  /* 0x0000980000067ab9 */ /* 0x000fe20000000a00 */
[----:B------:R-:W-:Y:S01]  /*1c80*/  UIMAD UR18, UR19, -0x40, UR28 ;  /* 0xffffffc0131278a4 */ /* 0x000fe2000f8e021c */
[----:B------:R-:W-:Y:S01]  /*1c90*/  IMAD R0, R2, UR6, RZ ;  /* 0x0000000602007c24 */ /* 0x000fe2000f8e02ff */
[----:B------:R-:W-:Y:S01]  /*1ca0*/  IADD3 R17, R11, UR9, RZ ;  /* 0x000000090b117c10 */ /* 0x000fe2000fffe0ff */
[----:B------:R-:W-:Y:S01]  /*1cb0*/  IMAD.WIDE.U32 R206, R231, UR6, R206 ;  /* 0x00000006e7ce7c25 */ /* 0x000fe2000f8e00ce */
[----:B------:R-:W-:-:S02]  /*1cc0*/  IADD3 R195, R220, 0x80, RZ ;  /* 0x00000080dcc37810 */ /* 0x000fc40007ffe0ff */
[----:B------:R-:W-:Y:S01]  /*1cd0*/  LEA R205, R205, UR4, 0x1 ;  /* 0x00000004cdcd7c11 */ /* 0x000fe2000f8e08ff */
[C---:B------:R-:W-:Y:S01]  /*1ce0*/  IMAD R209, R231.reuse, UR7, R0 ;  /* 0x00000007e7d17c24 */ /* 0x040fe2000f8e0200 */
[----:B------:R-:W-:Y:S01]  /*1cf0*/  ULDC.64 UR6, c[0x0][0x268] ;  /* 0x00009a0000067ab9 */ /* 0x000fe20000000a00 */
[----:B------:R-:W-:Y:S01]  /*1d00*/  IADD3 R0, R14, 0x30, RZ ;  /* 0x000000300e007810 */ /* 0x000fe20007ffe0ff */
[----:B------:R-:W-:Y:S02]  /*1d10*/  IMAD R2, R2, UR6, RZ ;  /* 0x0000000602027c24 */ /* 0x000fe4000f8e02ff */
[----:B------:R-:W-:Y:S01]  /*1d20*/  IMAD.WIDE.U32 R228, R231, UR6, R228 ;  /* 0x00000006e7e47c25 */ /* 0x000fe2000f8e00e4 */
[----:B------:R-:W-:-:S03]  /*1d30*/  ISETP.GE.AND P5, PT, R0, UR8, PT ;  /* 0x0000000800007c0c */ /* 0x000fc6000bfa6270 */
[----:B------:R-:W-:Y:S02]  /*1d40*/  IMAD R231, R231, UR7, R2 ;  /* 0x00000007e7e77c24 */ /* 0x000fe4000f8e0202 */
[----:B------:R-:W-:Y:S01]  /*1d50*/  VIADD R204, R220, 0x40 ;  /* 0x00000040dccc7836 */ /* 0x000fe20000000000 */
[----:B------:R-:W-:Y:S07]  /*1d60*/  @P0 BRA `(.L_x_1200) ;  /* 0x00000000008c0947 */ /* 0x000fee0003800000 */
        /* <DEDUP_REMOVED lines=35> */
.L_x_1200:
[----:B------:R-:W-:Y:S05]  /*1fa0*/  BSYNC B0 ;  /* 0x0000000000007941 */ /* 0x000fea0003800000 */
.L_x_1199:
        /* <DEDUP_REMOVED lines=40> */
.L_x_1202:
[----:B------:R-:W-:Y:S05]  /*2230*/  BSYNC B0 ;  /* 0x0000000000007941 */ /* 0x000fea0003800000 */
.L_x_1201:
        /* <DEDUP_REMOVED lines=40> */
.L_x_1204:
[----:B------:R-:W-:Y:S05]  /*24c0*/  BSYNC B0 ;  /* 0x0000000000007941 */ /* 0x000fea0003800000 */
.L_x_1203:
[----:B------:R-:W-:Y:S01]  /*24d0*/  USHF.L.U32 UR29, UR12, 0x6, URZ ;  /* 0x000000060c1d7899 */ /* 0x000fe2000800063f */
        /* <DEDUP_REMOVED lines=40> */
.L_x_1206:
[----:B------:R-:W-:Y:S05]  /*2760*/  BSYNC B0 ;  /* 0x0000000000007941 */ /* 0x000fea0003800000 */
.L_x_1205:
[----:B------:R-:W-:Y:S01]  /*2770*/  USHF.L.U64.HI UR32, UR12, 0x6, UR13 ;  /* 0x000000060c207899 */ /* 0x000fe2000801020d */
        /* <DEDUP_REMOVED lines=9> */
[----:B------:R-:W-:Y:S01]  /*2810*/  IMAD.WIDE.U32 R16, R3, UR19, R208 ;  /* 0x0000001303107c25 */ /* 0x000fe2000f8e00d0 */
[----:B------:R-:W-:-:S02]  /*2820*/  ISETP.GE.AND P6, PT, R7, UR18, PT ;  /* 0x0000001207007c0c */ /* 0x000fc4000bfc6270 */
[----:B------:R-:W-:Y:S01]  /*2830*/  ISETP.GE.AND P5, PT, R0, UR18, PT ;  /* 0x0000001200007c0c */ /* 0x000fe2000bfa6270 */
[----:B------:R-:W-:Y:S01]  /*2840*/  VIADD R19, R17, UR6 ;  /* 0x0000000611137c36 */ /* 0x000fe20008000000 */
[----:B------:R-:W-:Y:S11]  /*2850*/  @P0 BRA `(.L_x_1208) ;  /* 0x0000000000740947 */ /* 0x000ff60003800000 */
        /* <DEDUP_REMOVED lines=29> */
.L_x_1208:
[----:B------:R-:W-:Y:S05]  /*2a30*/  BSYNC B0 ;  /* 0x0000000000007941 */ /* 0x000fea0003800000 */
.L_x_1207:
        /* <DEDUP_REMOVED lines=35> */
.L_x_1210:
[----:B------:R-:W-:Y:S05]  /*2c70*/  BSYNC B0 ;  /* 0x0000000000007941 */ /* 0x000fea0003800000 */
.L_x_1209:
[----:B------:R-:W-:Y:S04]  /*2c80*/  BSSY B0, `(.L_x_1211) ;  /* 0x0000024000007945 */ /* 0x000fe80003800000 */
[----:B------:R-:W-:Y:S05]  /*2c90*/  @P6 BRA `(.L_x_1212) ;  /* 0x0000000000886947 */ /* 0x000fea0003800000 */
        /* <DEDUP_REMOVED lines=34> */
.L_x_1212:
[----:B------:R-:W-:Y:S05]  /*2ec0*/  BSYNC B0 ;  /* 0x0000000000007941 */ /* 0x000fea0003800000 */
.L_x_1211:
        /* <DEDUP_REMOVED lines=36> */
.L_x_1214:
[----:B------:R-:W-:Y:S05]  /*3110*/  BSYNC B0 ;  /* 0x0000000000007941 */ /* 0x000fea0003800000 */
.L_x_1213:
        /* <DEDUP_REMOVED lines=20> */
[----:B-1234-:R1:W2:Y:S01]  /*3260*/  @P0 LDG.E R8, desc[UR26][R16.64] ;  /* 0x0000001a10080981 */ /* 0x01e2a2000c1e1900 */
[----:B------:R-:W-:Y:S01]  /*3270*/  LOP3.LUT R9, R13, 0xfffffff0, RZ, 0xc0, !PT ;  /* 0xfffffff00d097812 */ /* 0x000fe200078ec0ff */
[----:B------:R-:W-:Y:S01]  /*3280*/  IMAD.SHL.U32 R11, R5, 0x40, RZ ;  /* 0x00000040050b7824 */ /* 0x000fe200078e00ff */
[----:B------:R-:W-:Y:S01]  /*3290*/  SHF.R.S32.HI R10, RZ, 0x4, R13 ;  /* 0x00000004ff0a7819 */ /* 0x000fe2000001140d */
[----:B------:R-:W-:Y:S01]  /*32a0*/  USHF.L.U64.HI UR8, UR10, 0x6, UR11 ;  /* 0x000000060a087899 */ /* 0x000fe2000801020b */
[----:B------:R-:W-:Y:S01]  /*32b0*/  ISETP.GE.AND P1, PT, R14, UR18, PT ;  /* 0x000000120e007c0c */ /* 0x000fe2000bf26270 */
[----:B------:R-:W-:Y:S01]  /*32c0*/  IMAD.IADD R9, R6, 0x1, -R9 ;  /* 0x0000000106097824 */ /* 0x000fe200078e0a09 */
[----:B------:R-:W-:Y:S01]  /*32d0*/  BAR.SYNC.DEFER_BLOCKING 0x0 ;  /* 0x0000000000007b1d */ /* 0x000fe20000010000 */
[----:B------:R-:W-:Y:S01]  /*32e0*/  LEA.HI R193, R13, R10, RZ, 0x1 ;  /* 0x0000000a0dc17211 */ /* 0x000fe200078f08ff */
[----:B------:R-:W-:Y:S01]  /*32f0*/  USHF.L.U32 UR9, UR10, 0x6, URZ ;  /* 0x000000060a097899 */ /* 0x000fe2000800063f */
[----:B------:R-:W-:Y:S01]  /*3300*/  LOP3.LUT R11, R11, 0x1c0, RZ, 0xc0, !PT ;  /* 0x000001c00b0b7812 */ /* 0x000fe200078ec0ff */
[----:B------:R-:W-:Y:S01]  /*3310*/  UIMAD UR7, UR8, UR19, URZ ;  /* 0x00000013080772a4 */ /* 0x000fe2000f8e023f */
[----:B------:R-:W-:Y:S01]  /*3320*/  SHF.R.S32.HI R2, RZ, 0x1f, R9 ;  /* 0x0000001fff027819 */ /* 0x000fe20000011409 */
[----:B------:R-:W-:Y:S01]  /*3330*/  IMAD.IADD R231, R229, 0x1, R231 ;  /* 0x00000001e5e77824 */ /* 0x000fe200078e02e7 */
        /* <DEDUP_REMOVED lines=8> */
[----:B------:R-:W-:Y:S01]  /*33c0*/  ISETP.GE.AND P5, PT, R0, UR18, PT ;  /* 0x0000001200007c0c */ /* 0x000fe2000bfa6270 */
[----:B------:R-:W-:Y:S01]  /*33d0*/  IMAD.SHL.U32 R13, R193, 0x8, RZ ;  /* 0x00000008c10d7824 */ /* 0x000fe200078e00ff */
[----:B------:R-:W-:Y:S01]  /*33e0*/  SHF.R.S32.HI R81, RZ, 0x5, R81 ;  /* 0x00000005ff517819 */ /* 0x000fe20000011451 */
[----:B------:R-:W-:Y:S01]  /*33f0*/  IMAD.IADD R2, R9, 0x1, -R2 ;  /* 0x0000000109027824 */ /* 0x000fe200078e0a02 */
[----:B------:R-:W-:Y:S01]  /*3400*/  LOP3.LUT R10, R11, 0x8, R10, 0xf8, !PT ;  /* 0x000000080b0a7812 */ /* 0x000fe200078ef80a */
[----:B------:R-:W2:Y:S01]  /*3410*/  @P0 MUFU.RCP R9, UR6 ;  /* 0x0000000600090d08 */ /* 0x000ea20008001000 */
[----:B------:R-:W-:Y:S01]  /*3420*/  IMAD.SHL.U32 R12, R15, 0x40, RZ ;  /* 0x000000400f0c7824 */ /* 0x000fe200078e00ff */
[----:B------:R-:W-:Y:S01]  /*3430*/  SHF.R.U32.HI R11, RZ, 0x3, R11 ;  /* 0x00000003ff0b7819 */ /* 0x000fe2000001160b */
[----:B-1----:R-:W-:Y:S01]  /*3440*/  IMAD.SHL.U32 R16, R2, 0x40, RZ ;  /* 0x0000004002107824 */ /* 0x002fe200078e00ff */
[----:B------:R1:W-:Y:S01]  /*3450*/  @P1 STS.128 [R205+0xc000], RZ ;  /* 0x00c000ffcd001388 */ /* 0x0003e20000000c00 */
[----:B------:R-:W-:Y:S01]  /*3460*/  UMOV UR17, URZ ;  /* 0x0000003f00117c82 */ /* 0x000fe20008000000 */
[----:B------:R-:W-:Y:S01]  /*3470*/  LOP3.LUT R10, R10, R11, RZ, 0x3c, !PT ;  /* 0x0000000b0a0a7212 */ /* 0x000fe200078e3cff */
[----:B------:R-:W-:Y:S01]  /*3480*/  BSSY B0, `(.L_x_1215) ;  /* 0x0000030000007945 */ /* 0x000fe20003800000 */
[----:B------:R-:W-:Y:S01]  /*3490*/  LOP3.LUT R16, R16, 0x1c0, RZ, 0xc0, !PT ;  /* 0x000001c010107812 */ /* 0x000fe200078ec0ff */
[----:B------:R1:W-:Y:S01]  /*34a0*/  @P1 STS.128 [R205+0xe000], RZ ;  /* 0x00e000ffcd001388 */ /* 0x0003e20000000c00 */
[----:B------:R-:W-:Y:S01]  /*34b0*/  ISETP.GE.AND P6, PT, R7, UR18, PT ;  /* 0x0000001207007c0c */ /* 0x000fe2000bfc6270 */
[----:B------:R-:W-:Y:S01]  /*34c0*/  IMAD R193, R193, 0x200, R10 ;  /* 0x00000200c1c17824 */ /* 0x000fe200078e020a */
[----:B------:R-:W-:Y:S01]  /*34d0*/  LOP3.LUT R13, R16, 0x8, R13, 0xf8, !PT ;  /* 0x00000008100d7812 */ /* 0x000fe200078ef80d */
[----:B------:R1:W-:Y:S01]  /*34e0*/  @P1 STS.128 [R205+0x10000], RZ ;  /* 0x010000ffcd001388 */ /* 0x0003e20000000c00 */
[----:B------:R-:W-:-:S02]  /*34f0*/  SHF.R.U32.HI R16, RZ, 0x3, R16 ;  /* 0x00000003ff107819 */ /* 0x000fc40000011610 */
[----:B------:R-:W-:Y:S02]  /*3500*/  LEA R193, R193, UR4, 0x1 ;  /* 0x00000004c1c17c11 */ /* 0x000fe4000f8e08ff */
[----:B------:R-:W-:-:S04]  /*3510*/  LOP3.LUT R13, R13, R16, RZ, 0x3c, !PT ;  /* 0x000000100d0d7212 */ /* 0x000fc800078e3cff */
[----:B------:R-:W-:Y:S01]  /*3520*/  LOP3.LUT R0, R13, 0xfffffe00, R12, 0xf8, !PT ;  /* 0xfffffe000d007812 */ /* 0x000fe200078ef80c */
[----:B------:R-:W-:-:S04]  /*3530*/  IMAD.U32 R13, RZ, RZ, UR19 ;  /* 0x00000013ff0d7e24 */ /* 0x000fc8000f8e00ff */
[----:B------:R-:W-:-:S04]  /*3540*/  IMAD.WIDE.U32 R12, R13, UR9, R230 ;  /* 0x000000090d0c7c25 */ /* 0x000fc8000f8e00e6 */
[----:B------:R-:W-:Y:S02]  /*3550*/  VIADD R15, R13, UR35 ;  /* 0x000000230d0f7c36 */ /* 0x000fe40008000000 */
[----:B------:R-:W-:Y:S02]  /*3560*/  IMAD R194, R81, 0x400, R0 ;  /* 0x0000040051c27824 */ /* 0x000fe400078e0200 */
        /* <DEDUP_REMOVED lines=33> */
.L_x_1216:
[----:B------:R-:W-:Y:S05]  /*3780*/  BSYNC B0 ;  /* 0x0000000000007941 */ /* 0x000fea0003800000 */
.L_x_1215:
        /* <DEDUP_REMOVED lines=39> */
.L_x_1218:
[----:B------:R-:W-:Y:S05]  /*3a00*/  BSYNC B0 ;  /* 0x0000000000007941 */ /* 0x000fea0003800000 */
.L_x_1217:
        /* <DEDUP_REMOVED lines=38> */
.L_x_1220:
[----:B------:R-:W-:Y:S05]  /*3c70*/  BSYNC B0 ;  /* 0x0000000000007941 */ /* 0x000fea0003800000 */
.L_x_1219:
        /* <DEDUP_REMOVED lines=41> */
.L_x_1222:
[----:B------:R-:W-:Y:S05]  /*3f10*/  BSYNC B0 ;  /* 0x0000000000007941 */ /* 0x000fea0003800000 */
.L_x_1221:
        /* <DEDUP_REMOVED lines=12> */
[----:B------:R-:W-:Y:S01]  /*3fe0*/  UIADD3 UR6, UR28, -UR16, URZ ;  /* 0x800000101c067290 */ /* 0x000fe2000fffe03f */
[----:B------:R-:W3:Y:S01]  /*3ff0*/  LDSM.16.M88.4 R20, [R193+0x7000] ;  /* 0x00700000c114783b */ /* 0x000ee20000000200 */
[----:B------:R-:W-:Y:S01]  /*4000*/  IMAD R192, R7, 0x2, R194 ;  /* 0x0000000207c07824 */ /* 0x000fe200078e02c2 */
[----:B------:R-:W-:Y:S01]  /*4010*/  UISETP.GT.AND UP0, UPT, UR19, UR5, UPT ;  /* 0x000000051300728c */ /* 0x000fe2000bf04270 */
[----:B------:R-:W-:Y:S01]  /*4020*/  @P1 VIADD R191, R5, 0xffffffe0 ;  /* 0xffffffe005bf1836 */ /* 0x000fe20000000000 */
[----:B------:R-:W3:Y:S01]  /*4030*/  LDSM.16.M88.4 R44, [R193+0x7800] ;  /* 0x00780000c12c783b */ /* 0x000ee20000000200 */
[----:B------:R-:W-:Y:S01]  /*4040*/  IMAD.MOV.U32 R5, RZ, RZ, 0x20 ;  /* 0x00000020ff057424 */ /* 0x000fe200078e00ff */
[----:B------:R-:W-:Y:S01]  /*4050*/  SEL R2, R2, 0xffffffc0, !P2 ;  /* 0xffffffc002027807 */ /* 0x000fe20005000000 */
[----:B------:R-:W-:Y:S01]  /*4060*/  IMAD.SHL.U32 R216, R6, 0x2, RZ ;  /* 0x0000000206d87824 */ /* 0x000fe200078e00ff */
[----:B-12-4-:R-:W-:Y:S01]  /*4070*/  LDSM.16.M88.4 R8, [R192] ;  /* 0x00000000c008783b */ /* 0x016fe20000000200 */
[----:B------:R-:W-:Y:S01]  /*4080*/  UIADD3 UR11, UR31, 0x646e171e, URZ ;  /* 0x646e171e1f0b7890 */ /* 0x000fe2000fffe03f */
        /* <DEDUP_REMOVED lines=8> */
[----:B------:R-:W-:Y:S01]  /*4110*/  UIADD3 UR10, UR30, -0x4ab325aa, URZ ;  /* 0xb54cda561e0a7890 */ /* 0x000fe2000fffe03f */
        /* <DEDUP_REMOVED lines=19> */
[----:B------:R-:W0:Y:S01]  /*4250*/  LDGDEPBAR ;  /* 0x00000000000079af */ /* 0x000e220000000000 */
[----:B------:R-:W-:-:S04]  /*4260*/  VIADD R172, R191, 0x5800 ;  /* 0x00005800bfac7836 */ /* 0x000fc80000000000 */
[C---:B------:R-:W-:Y:S06]  /*4270*/  HMMA.16816.F32.BF16 R24, R12.reuse, R20, RZ ;  /* 0x000000140c18723c */ /* 0x040fec00000418ff */
[C---:B------:R-:W-:Y:S06]  /*4280*/  HMMA.16816.F32.BF16 R28, R12.reuse, R30, RZ ;  /* 0x0000001e0c1c723c */ /* 0x040fec00000418ff */
[C---:B------:R-:W-:Y:S06]  /*4290*/  HMMA.16816.F32.BF16 R20, R12.reuse, R22, RZ ;  /* 0x000000160c14723c */ /* 0x040fec00000418ff */
[C---:B------:R-:W-:Y:S06]  /*42a0*/  HMMA.16816.F32.BF16 R68, R12.reuse, R44, RZ ;  /* 0x0000002c0c44723c */ /* 0x040fec00000418ff */
[----:B------:R-:W-:Y:S01]  /*42b0*/  HMMA.16816.F32.BF16 R12, R12, R46, RZ ;  /* 0x0000002e0c0c723c */ /* 0x000fe200000418ff */
[----:B------:R-:W3:Y:S05]  /*42c0*/  LDSM.16.M88.4 R44, [R187+0x6800] ;  /* 0x00680000bb2c783b */ /* 0x000eea0000000200 */
        /* <DEDUP_REMOVED lines=8> */
[----:B------:R-:W-:Y:S05]  /*4350*/  LDSM.16.M88.4 R56, [R193+0x8000] ;  /* 0x00800000c138783b */ /* 0x000fea0000000200 */
[C---:B------:R-:W-:Y:S06]  /*4360*/  HMMA.16816.F32.BF16 R68, R8.reuse, R52, R68 ;  /* 0x000000340844723c */ /* 0x040fec0000041844 */
[----:B------:R-:W-:Y:S01]  /*4370*/  HMMA.16816.F32.BF16 R12, R8, R54, R12 ;  /* 0x00000036080c723c */ /* 0x000fe2000004180c */
[----:B------:R-:W2:Y:S04]  /*4380*/  LDSM.16.M88.4 R8, [R189] ;  /* 0x00000000bd08783b */ /* 0x000ea80000000200 */
[----:B------:R-:W4:Y:S01]  /*4390*/  LDSM.16.M88.4 R52, [R180+0x1000] ;  /* 0x00100000b434783b */ /* 0x000f220000000200 */
[C---:B-----5:R-:W-:Y:S06]  /*43a0*/  HMMA.16816.F32.BF16 R40, R64.reuse, R48, R40 ;  /* 0x000000304028723c */ /* 0x060fec0000041828 */
[C---:B------:R-:W-:Y:S01]  /*43b0*/  HMMA.16816.F32.BF16 R36, R64.reuse, R50, R36 ;  /* 0x000000324024723c */ /* 0x040fe20000041824 */
[----:B------:R-:W5:Y:S05]  /*43c0*/  LDSM.16.M88.4 R48, [R180+0x1800] ;  /* 0x00180000b430783b */ /* 0x000f6a0000000200 */
[C---:B---3--:R-:W-:Y:S06]  /*43d0*/  HMMA.16816.F32.BF16 R32, R64.reuse, R44, R32 ;  /* 0x0000002c4020723c */ /* 0x048fec0000041820 */
        /* <DEDUP_REMOVED lines=11> */
[----:B------:R-:W-:Y:S05]  /*4490*/  LDSM.16.M88.4 R72, [R191+0x3800] ;  /* 0x00380000bf48783b */ /* 0x000fea0000000200 */
[C---:B------:R-:W-:Y:S06]  /*44a0*/  HMMA.16816.F32.BF16 R32, R8.reuse, R60, R32 ;  /* 0x0000003c0820723c */ /* 0x040fec0000041820 */
[C---:B------:R-:W-:Y:S01]  /*44b0*/  HMMA.16816.F32.BF16 R28, R8.reuse, R62, R28 ;  /* 0x0000003e081c723c */ /* 0x040fe2000004181c */
[----:B------:R-:W-:Y:S05]  /*44c0*/  LDSM.16.M88.4 R60, [R192+0x2000] ;  /* 0x00200000c03c783b */ /* 0x000fea0000000200 */
[C---:B----4-:R-:W-:Y:S06]  /*44d0*/  HMMA.16816.F32.BF16 R24, R8.reuse, R52, R24 ;  /* 0x000000340818723c */ /* 0x050fec0000041818 */
[C---:B------:R-:W-:Y:S01]  /*44e0*/  HMMA.16816.F32.BF16 R20, R8.reuse, R54, R20 ;  /* 0x000000360814723c */ /* 0x040fe20000041814 */
[----:B------:R-:W2:Y:S05]  /*44f0*/  LDSM.16.M88.4 R52, [R191+0x2000] ;  /* 0x00200000bf34783b */ /* 0x000eaa0000000200 */
[C---:B-----5:R-:W-:Y:S06]  /*4500*/  HMMA.16816.F32.BF16 R68, R8.reuse, R48, R68 ;  /* 0x000000300844723c */ /* 0x060fec0000041844 */
[----:B------:R-:W-:Y:S01]  /*4510*/  HMMA.16816.F32.BF16 R64, R8, R50, R64 ;  /* 0x000000320840723c */ /* 0x000fe20000041840 */
[----:B------:R-:W4:Y:S04]  /*4520*/  LDSM.16.M88.4 R48, [R191+0x2800] ;  /* 0x00280000bf30783b */ /* 0x000f280000000200 */
[----:B------:R-:W5:Y:S01]  /*4530*/  LDSM.16.M88.4 R8, [R191+0x3000] ;  /* 0x00300000bf08783b */ /* 0x000f620000000200 */
[C---:B---3--:R-:W-:Y:S06]  /*4540*/  HMMA.16816.F32.BF16 R40, R44.reuse, R56, R40 ;  /* 0x000000382c28723c */ /* 0x048fec0000041828 */
[C---:B------:R-:W-:Y:S01]  /*4550*/  HMMA.16816.F32.BF16 R36, R44.reuse, R58, R36 ;  /* 0x0000003a2c24723c */ /* 0x040fe20000041824 */
[----:B------:R-:W-:Y:S05]  /*4560*/  LDSM.16.M88.4 R56, [R187+0x8800] ;  /* 0x00880000bb38783b */ /* 0x000fea0000000200 */
        /* <DEDUP_REMOVED lines=11> */
[C---:B------:R-:W-:Y:S01]  /*4620*/  HMMA.16816.F32.BF16 R36, R60.reuse, R54, R36 ;  /* 0x000000363c24723c */ /* 0x040fe20000041824 */
[----:B------:R-:W2:Y:S05]  /*4630*/  LDSM.16.M88.4 R52, [R187+0x9800] ;  /* 0x00980000bb34783b */ /* 0x000eaa0000000200 */
[C---:B----4-:R-:W-:Y:S06]  /*4640*/  HMMA.16816.F32.BF16 R32, R60.reuse, R48, R32 ;  /* 0x000000303c20723c */ /* 0x050fec0000041820 */
[C---:B------:R-:W-:Y:S01]  /*4650*/  HMMA.16816.F32.BF16 R28, R60.reuse, R50, R28 ;  /* 0x000000323c1c723c */ /* 0x040fe2000004181c */
[----:B------:R-:W-:Y:S05]  /*4660*/  LDSM.16.M88.4 R48, [R180+0x2000] ;  /* 0x00200000b430783b */ /* 0x000fea0000000200 */
[C---:B-----5:R-:W-:Y:S06]  /*4670*/  HMMA.16816.F32.BF16 R24, R60.reuse, R8, R24 ;  /* 0x000000083c18723c */ /* 0x060fec0000041818 */
[C---:B------:R-:W-:Y:S01]  /*4680*/  HMMA.16816.F32.BF16 R20, R60.reuse, R10, R20 ;  /* 0x0000000a3c14723c */ /* 0x040fe20000041814 */
[----:B------:R-:W4:Y:S05]  /*4690*/  LDSM.16.M88.4 R8, [R189+0x2000] ;  /* 0x00200000bd08783b */ /* 0x000f2a0000000200 */
[C---:B------:R-:W-:Y:S06]  /*46a0*/  HMMA.16816.F32.BF16 R68, R60.reuse, R72, R68 ;  /* 0x000000483c44723c */ /* 0x040fec0000041844 */
        /* <DEDUP_REMOVED lines=8> */
[----:B------:R-:W-:Y:S05]  /*4730*/  LDSM.16.M88.4 R56, [R193+0xa000] ;  /* 0x00a00000c138783b */ /* 0x000fea0000000200 */
[C---:B---3--:R-:W-:Y:S06]  /*4740*/  HMMA.16816.F32.BF16 R24, R12.reuse, R44, R24 ;  /* 0x0000002c0c18723c */ /* 0x048fec0000041818 */
[C---:B------:R-:W-:Y:S01]  /*4750*/  HMMA.16816.F32.BF16 R20, R12.reuse, R46, R20 ;  /* 0x0000002e0c14723c */ /* 0x040fe20000041814 */
[----:B------:R-:W3:Y:S05]  /*4760*/  LDSM.16.M88.4 R44, [R194+0x4000] ;  /* 0x00400000c22c783b */ /* 0x000eea0000000200 */
[C---:B--2---:R-:W-:Y:S06]  /*4770*/  HMMA.16816.F32.BF16 R68, R12.reuse, R52, R68 ;  /* 0x000000340c44723c */ /* 0x044fec0000041844 */
[----:B------:R-:W-:Y:S01]  /*4780*/  HMMA.16816.F32.BF16 R64, R12, R54, R64 ;  /* 0x000000360c40723c */ /* 0x000fe20000041840 */
[----:B------:R-:W2:Y:S04]  /*4790*/  LDSM.16.M88.4 R12, [R193+0xa800] ;  /* 0x00a80000c10c783b */ /* 0x000ea80000000200 */
[----:B------:R-:W2:Y:S01]  /*47a0*/  LDSM.16.M88.4 R52, [R193+0xb000] ;  /* 0x00b00000c134783b */ /* 0x000ea20000000200 */
[C---:B----4-:R-:W-:Y:S06]  /*47b0*/  HMMA.16816.F32.BF16 R40, R8.reuse, R48, R40 ;  /* 0x000000300828723c */ /* 0x050fec0000041828 */
[C---:B-----5:R-:W-:Y:S06]  /*47c0*/  HMMA.16816.F32.BF16 R32, R8.reuse, R72, R32 ;  /* 0x000000480820723c */ /* 0x060fec0000041820 */
        /* <DEDUP_REMOVED lines=11> */
[C---:B---3--:R-:W-:Y:S06]  /*4880*/  HMMA.16816.F32.BF16 R40, R44.reuse, R56, R40 ;  /* 0x000000382c28723c */ /* 0x048fec0000041828 */
[C---:B--2---:R-:W-:Y:S06]  /*4890*/  HMMA.16816.F32.BF16 R32, R44.reuse, R12, R32 ;  /* 0x0000000c2c20723c */ /* 0x044fec0000041820 */
[C---:B------:R-:W-:Y:S01]  /*48a0*/  HMMA.16816.F32.BF16 R28, R44.reuse, R14, R28 ;  /* 0x0000000e2c1c723c */ /* 0x040fe2000004181c */
[----:B------:R-:W2:Y:S05]  /*48b0*/  LDSM.16.M88.4 R12, [R191+0x5000] ;  /* 0x00500000bf0c783b */ /* 0x000eaa0000000200 */
[C---:B------:R-:W-:Y:S01]  /*48c0*/  HMMA.16816.F32.BF16 R36, R44.reuse, R58, R36 ;  /* 0x0000003a2c24723c */ /* 0x040fe20000041824 */
[----:B------:R-:W3:Y:S05]  /*48d0*/  LDSM.16.M88.4 R56, [R187+0xa000] ;  /* 0x00a00000bb38783b */ /* 0x000eea0000000200 */
[C---:B------:R-:W-:Y:S06]  /*48e0*/  HMMA.16816.F32.BF16 R24, R44.reuse, R52, R24 ;  /* 0x000000342c18723c */ /* 0x040fec0000041818 */
[----:B------:R-:W-:Y:S01]  /*48f0*/  HMMA.16816.F32.BF16 R20, R44, R54, R20 ;  /* 0x000000362c14723c */ /* 0x000fe20000041814 */
[----:B------:R-:W5:Y:S05]  /*4900*/  LDSM.16.M88.4 R52, [R187+0xa800] ;  /* 0x00a80000bb34783b */ /* 0x000f6a0000000200 */
[----:B-1----:R-:W-:Y:S06]  /*4910*/  HMMA.16816.F32.BF16 R40, R76, R16, R40 ;  /* 0x000000104c28723c */ /* 0x002fec0000041828 */
[C---:B------:R-:W-:Y:S06]  /*4920*/  HMMA.16816.F32.BF16 R68, R44.reuse, R48, R68 ;  /* 0x000000302c44723c */ /* 0x040fec0000041844 */
[----:B------:R-:W-:Y:S01]  /*4930*/  HMMA.16816.F32.BF16 R64, R44, R50, R64 ;  /* 0x000000322c40723c */ /* 0x000fe20000041840 */
[----:B------:R-:W1:Y:S04]  /*4940*/  LDSM.16.M88.4 R48, [R187+0xb000] ;  /* 0x00b00000bb30783b */ /* 0x000e680000000200 */
[----:B------:R-:W-:Y:S01]  /*4950*/  LDSM.16.M88.4 R44, [R187+0xb800] ;  /* 0x00b80000bb2c783b */ /* 0x000fe20000000200 */
[C---:B------:R-:W-:Y:S03]  /*4960*/  HMMA.16816.F32.BF16 R36, R76.reuse, R18, R36 ;  /* 0x000000124c24723c */ /* 0x040fe60000041824 */
[----:B------:R-:W-:Y:S03]  /*4970*/  LDSM.16.M88.4 R16, [R180+0x4000] ;  /* 0x00400000b410783b */ /* 0x000fe60000000200 */
[C---:B----4-:R-:W-:Y:S06]  /*4980*/  HMMA.16816.F32.BF16 R32, R76.reuse, R8, R32 ;  /* 0x000000084c20723c */ /* 0x050fec0000041820 */
[C---:B------:R-:W-:Y:S01]  /*4990*/  HMMA.16816.F32.BF16 R28, R76.reuse, R10, R28 ;  /* 0x0000000a4c1c723c */ /* 0x040fe2000004181c */
[----:B------:R-:W4:Y:S05]  /*49a0*/  LDSM.16.M88.4 R8, [R189+0x4000] ;  /* 0x00400000bd08783b */ /* 0x000f2a0000000200 */
[C---:B--2---:R-:W-:Y:S06]  /*49b0*/  HMMA.16816.F32.BF16 R24, R76.reuse, R12, R24 ;  /* 0x0000000c4c18723c */ /* 0x044fec0000041818 */
[----:B------:R-:W-:Y:S01]  /*49c0*/  HMMA.16816.F32.BF16 R20, R76, R14, R20 ;  /* 0x0000000e4c14723c */ /* 0x000fe20000041814 */
[----:B------:R-:W2:Y:S05]  /*49d0*/  LDSM.16.M88.4 R12, [R180+0x4800] ;  /* 0x00480000b40c783b */ /* 0x000eaa0000000200 */
[C---:B---3--:R-:W-:Y:S06]  /*49e0*/  HMMA.16816.F32.BF16 R40, R60.reuse, R56, R40 ;  /* 0x000000383c28723c */ /* 0x048fec0000041828 */
[----:B-----5:R-:W-:Y:S06]  /*49f0*/  HMMA.16816.F32.BF16 R32, R60, R52, R32 ;  /* 0x000000343c20723c */ /* 0x020fec0000041820 */
[C---:B------:R-:W-:Y:S06]  /*4a00*/  HMMA.16816.F32.BF16 R68, R76.reuse, R72, R68 ;  /* 0x000000484c44723c */ /* 0x040fec0000041844 */
[----:B------:R-:W-:Y:S06]  /*4a10*/  HMMA.16816.F32.BF16 R64, R76, R74, R64 ;  /* 0x0000004a4c40723c */ /* 0x000fec0000041840 */
[C---:B------:R-:W-:Y:S06]  /*4a20*/  HMMA.16816.F32.BF16 R28, R60.reuse, R54, R28 ;  /* 0x000000363c1c723c */ /* 0x040fec000004181c */
[C---:B------:R-:W-:Y:S01]  /*4a30*/  HMMA.16816.F32.BF16 R56, R60.reuse, R58, R36 ;  /* 0x0000003a3c38723c */ /* 0x040fe20000041824 */
[----:B------:R-:W3:Y:S05]  /*4a40*/  LDSM.16.M88.4 R36, [R180+0x5000] ;  /* 0x00500000b424783b */ /* 0x000eea0000000200 */
[----:B-1----:R-:W-:Y:S01]  /*4a50*/  HMMA.16816.F32.BF16 R52, R60, R48, R24 ;  /* 0x000000303c34723c */ /* 0x002fe20000041818 */
[----:B------:R-:W1:Y:S01]  /*4a60*/  LDSM.16.M88.4 R24, [R180+0x5800] ;  /* 0x00580000b418783b */ /* 0x000e620000000200 */
[----:B------:R-:W-:-:S04]  /*4a70*/  DEPBAR.LE SB0, 0x0 ;  /* 0x000080000000791a */ /* 0x000fc80000000000 */
[C---:B----4-:R-:W-:Y:S06]  /*4a80*/  HMMA.16816.F32.BF16 R40, R8.reuse, R16, R40 ;  /* 0x000000100828723c */ /* 0x050fec0000041828 */
[----:B--2---:R-:W-:Y:S01]  /*4a90*/  HMMA.16816.F32.BF16 R32, R8, R12, R32 ;  /* 0x0000000c0820723c */ /* 0x004fe20000041820 */
[----:B------:R-:W-:-:S04]  /*4aa0*/  SHF.R.S32.HI R17, RZ, 0x1f, R80 ;  /* 0x0000001fff117819 */ /* 0x000fc80000011450 */
[----:B------:R-:W-:Y:S01]  /*4ab0*/  LEA.HI R80, R17, R80, RZ, 0x2 ;  /* 0x0000005011507211 */ /* 0x000fe200078f10ff */
[C---:B------:R-:W-:Y:S01]  /*4ac0*/  HMMA.16816.F32.BF16 R20, R60.reuse, R50, R20 ;  /* 0x000000323c14723c */ /* 0x040fe20000041814 */
[----:B------:R-:W-:Y:S02]  /*4ad0*/  IMAD.U32 R13, RZ, RZ, UR19 ;  /* 0x00000013ff0d7e24 */ /* 0x000fe4000f8e00ff */
[----:B------:R-:W-:Y:S02]  /*4ae0*/  SHF.R.S32.HI R80, RZ, 0x2, R80 ;  /* 0x00000002ff507819 */ /* 0x000fe40000011450 */
[----:B------:R-:W-:Y:S01]  /*4af0*/  IMAD R16, R13, 0x40, R216 ;  /* 0x000000400d107824 */ /* 0x000fe200078e02d8 */
[----:B------:R-:W-:Y:S02]  /*4b00*/  HMMA.16816.F32.BF16 R68, R60, R44, R68 ;  /* 0x0000002c3c44723c */ /* 0x000fe40000041844 */
[----:B------:R-:W-:-:S04]  /*4b10*/  IMAD.IADD R213, R80, 0x1, R213 ;  /* 0x0000000150d57824 */ /* 0x000fc800078e02d5 */
[----:B------:R-:W-:Y:S01]  /*4b20*/  HMMA.16816.F32.BF16 R64, R60, R46, R64 ;  /* 0x0000002e3c40723c */ /* 0x000fe20000041840 */
[C---:B------:R-:W-:Y:S02]  /*4b30*/  VIADD R210, R213.reuse, 0x8 ;  /* 0x00000008d5d27836 */ /* 0x040fe40000000000 */
[----:B------:R-:W-:Y:S02]  /*4b40*/  VIADD R215, R213, UR6 ;  /* 0x00000006d5d77c36 */ /* 0x000fe40008000000 */
[----:B------:R-:W-:Y:S01]  /*4b50*/  VIADD R212, R210, UR6 ;  /* 0x00000006d2d47c36 */ /* 0x000fe20008000000 */
[----:B------:R-:W-:Y:S01]  /*4b60*/  HMMA.16816.F32.BF16 R28, R8, R14, R28 ;  /* 0x0000000e081c723c */ /* 0x000fe2000004181c */
[C-C-:B------:R-:W-:Y:S01]  /*4b70*/  IMAD.IADD R2, R215.reuse, 0x1, -R16.reuse ;  /* 0x00000001d7027824 */ /* 0x140fe200078e0a10 */
[----:B------:R-:W-:Y:S01]  /*4b80*/  VIADDMNMX R214, R215, -UR22, RZ, !PT ;  /* 0x80000016d7d67c46 */ /* 0x000fe2000f8001ff */
[C---:B------:R-:W-:Y:S01]  /*4b90*/  IMAD.IADD R6, R212.reuse, 0x1, -R16 ;  /* 0x00000001d4067824 */ /* 0x040fe200078e0a10 */
[----:B------:R-:W-:-:S02]  /*4ba0*/  VIADDMNMX R211, R212, -UR22, RZ, !PT ;  /* 0x80000016d4d37c46 */ /* 0x000fc4000f8001ff */
[----:B------:R-:W-:Y:S01]  /*4bb0*/  IABS R2, R2 ;  /* 0x0000000200027213 */ /* 0x000fe20000000000 */
[C---:B------:R-:W-:Y:S01]  /*4bc0*/  HMMA.16816.F32.BF16 R56, R8.reuse, R18, R56 ;  /* 0x000000120838723c */ /* 0x040fe20000041838 */
[----:B------:R-:W-:Y:S01]  /*4bd0*/  IABS R15, R6 ;  /* 0x00000006000f7213 */ /* 0x000fe20000000000 */
[----:B------:R-:W-:Y:S02]  /*4be0*/  IMAD.U32 R6, RZ, RZ, UR15 ;  /* 0x0000000fff067e24 */ /* 0x000fe4000f8e00ff */
[----:B------:R-:W-:Y:S01]  /*4bf0*/  IMAD.MOV.U32 R13, RZ, RZ, R2 ;  /* 0x000000ffff0d7224 */ /* 0x000fe200078e0002 */
[----:B------:R-:W-:Y:S01]  /*4c00*/  I2FP.F32.S32 R15, R15 ;  /* 0x0000000f000f7245 */ /* 0x000fe20000201400 */
[----:B------:R-:W-:Y:S01]  /*4c10*/  IMAD.U32 R2, RZ, RZ, UR28 ;  /* 0x0000001cff027e24 */ /* 0x000fe2000f8e00ff */
[C---:B---3--:R-:W-:Y:S01]  /*4c20*/  HMMA.16816.F32.BF16 R52, R8.reuse, R36, R52 ;  /* 0x000000240834723c */ /* 0x048fe20000041834 */
[----:B------:R-:W-:Y:S01]  /*4c30*/  IMAD R217, R6, 0x4, R81 ;  /* 0x0000000406d97824 */ /* 0x000fe200078e0251 */
[----:B------:R-:W-:Y:S01]  /*4c40*/  I2FP.F32.S32 R13, R13 ;  /* 0x0000000d000d7245 */ /* 0x000fe20000201400 */
[----:B------:R-:W-:Y:S01]  /*4c50*/  VIADD R6, R16, 0x1 ;  /* 0x0000000110067836 */ /* 0x000fe20000000000 */
[----:B------:R-:W-:Y:S01]  /*4c60*/  VIADDMNMX R213, R213, UR21, R2, PT ;  /* 0x00000015d5d57c46 */ /* 0x000fe2000b800102 */
[----:B------:R-:W-:Y:S01]  /*4c70*/  FFMA.FTZ R15, R15, -UR17, R42 ;  /* 0x800000110f0f7c23 */ /* 0x000fe2000801002a */
[----:B------:R-:W-:Y:S01]  /*4c80*/  VIADDMNMX R210, R210, UR21, R2, PT ;  /* 0x00000015d2d27c46 */ /* 0x000fe2000b800102 */
[C---:B------:R-:W-:Y:S01]  /*4c90*/  HMMA.16816.F32.BF16 R20, R8.reuse, R38, R20 ;  /* 0x000000260814723c */ /* 0x040fe20000041814 */
[C---:B------:R-:W-:Y:S01]  /*4ca0*/  ISETP.GE.AND P4, PT, R6.reuse, R213, PT ;  /* 0x000000d50600720c */ /* 0x040fe20003f86270 */
[----:B------:R-:W-:Y:S01]  /*4cb0*/  FFMA.FTZ R40, R13, -UR17, R40 ;  /* 0x800000110d287c23 */ /* 0x000fe20008010028 */
[----:B------:R-:W-:Y:S01]  /*4cc0*/  ISETP.GE.AND P1, PT, R6, R210, PT ;  /* 0x000000d20600720c */ /* 0x000fe20003f26270 */
[----:B------:R-:W-:Y:S01]  /*4cd0*/  VIADD R2, R16, 0x9 ;  /* 0x0000000910027836 */ /* 0x000fe20000000000 */
[C---:B------:R-:W-:Y:S01]  /*4ce0*/  ISETP.LT.OR P4, PT, R6.reuse, R214, P4 ;  /* 0x000000d60600720c */ /* 0x040fe20002781670 */
[C---:B-1----:R-:W-:Y:S01]  /*4cf0*/  HMMA.16816.F32.BF16 R68, R8.reuse, R24, R68 ;  /* 0x000000180844723c */ /* 0x042fe20000041844 */
[C-C-:B------:R-:W-:Y:S01]  /*4d00*/  IMAD.IADD R38, R215.reuse, 0x1, -R6.reuse ;  /* 0x00000001d7267824 */ /* 0x140fe200078e0a06 */
[----:B------:R-:W-:Y:S01]  /*4d10*/  ISETP.LT.OR P1, PT, R6, R211, P1 ;  /* 0x000000d30600720c */ /* 0x000fe20000f21670 */
[----:B------:R-:W-:Y:S01]  /*4d20*/  IMAD.IADD R6, R212, 0x1, -R6 ;  /* 0x00000001d4067824 */ /* 0x000fe200078e0a06 */
[-C--:B------:R-:W-:Y:S01]  /*4d30*/  ISETP.GE.AND P5, PT, R16, R213.reuse, PT ;  /* 0x000000d51000720c */ /* 0x080fe20003fa6270 */
[----:B------:R-:W-:Y:S01]  /*4d40*/  IMAD.IADD R36, R215, 0x1, -R2 ;  /* 0x00000001d7247824 */ /* 0x000fe200078e0a02 */
[----:B------:R-:W-:Y:S01]  /*4d50*/  HMMA.16816.F32.BF16 R64, R8, R26, R64 ;  /* 0x0000001a0840723c */ /* 0x000fe20000041840 */
[----:B------:R-:W-:Y:S01]  /*4d60*/  ISETP.GE.AND P3, PT, R2, R213, PT ;  /* 0x000000d50200720c */ /* 0x000fe20003f66270 */
[C---:B------:R-:W-:Y:S01]  /*4d70*/  VIADD R18, R16.reuse, 0x19 ;  /* 0x0000001910127836 */ /* 0x040fe20000000000 */
[----:B------:R-:W-:Y:S01]  /*4d80*/  IABS R6, R6 ;  /* 0x0000000600067213 */ /* 0x000fe20000000000 */
[C---:B------:R-:W-:Y:S01]  /*4d90*/  VIADD R13, R16.reuse, 0x18 ;  /* 0x00000018100d7836 */ /* 0x040fe20000000000 */
[----:B------:R-:W-:-:S02]  /*4da0*/  ISETP.LT.OR P5, PT, R16, R214, P5 ;  /* 0x000000d61000720c */ /* 0x000fc40002fa1670 */
[C---:B------:R-:W-:Y:S01]  /*4db0*/  VIADD R9, R16.reuse, 0x8 ;  /* 0x0000000810097836 */ /* 0x040fe20000000000 */
[----:B------:R-:W-:Y:S01]  /*4dc0*/  I2FP.F32.S32 R6, R6 ;  /* 0x0000000600067245 */ /* 0x000fe20000201400 */
[----:B------:R-:W-:Y:S01]  /*4dd0*/  VIADD R8, R16, 0x10 ;  /* 0x0000001010087836 */ /* 0x000fe20000000000 */
[----:B------:R-:W-:Y:S01]  /*4de0*/  FSEL R40, R40, -INF , !P5 ;  /* 0xff80000028287808 */ /* 0x000fe20006800000 */
[----:B------:R-:W-:Y:S01]  /*4df0*/  IMAD.IADD R11, R215, 0x1, -R9 ;  /* 0x00000001d70b7824 */ /* 0x000fe200078e0a09 */
[C---:B------:R-:W-:Y:S01]  /*4e00*/  ISETP.GE.AND P0, PT, R9.reuse, R213, PT ;  /* 0x000000d50900720c */ /* 0x040fe20003f06270 */
[----:B------:R-:W-:Y:S01]  /*4e10*/  FFMA.FTZ R37, R6, -UR17, R43 ;  /* 0x8000001106257c23 */ /* 0x000fe2000801002b */
[C---:B------:R-:W-:Y:S01]  /*4e20*/  ISETP.GE.AND P6, PT, R9.reuse, R210, PT ;  /* 0x000000d20900720c */ /* 0x040fe20003fc6270 */
[----:B------:R-:W-:Y:S01]  /*4e30*/  VIADD R6, R16, 0x11 ;  /* 0x0000001110067836 */ /* 0x000fe20000000000 */
[C---:B------:R-:W-:Y:S02]  /*4e40*/  ISETP.LT.OR P0, PT, R9.reuse, R214, P0 ;  /* 0x000000d60900720c */ /* 0x040fe40000701670 */
[----:B------:R-:W-:Y:S01]  /*4e50*/  ISETP.LT.OR P6, PT, R9, R211, P6 ;  /* 0x000000d30900720c */ /* 0x000fe200037c1670 */
[----:B------:R-:W-:Y:S01]  /*4e60*/  IMAD.IADD R9, R212, 0x1, -R9 ;  /* 0x00000001d4097824 */ /* 0x000fe200078e0a09 */
[----:B------:R-:W-:Y:S01]  /*4e70*/  IABS R11, R11 ;  /* 0x0000000b000b7213 */ /* 0x000fe20000000000 */
[----:B------:R-:W-:Y:S01]  /*4e80*/  IMAD.IADD R10, R215, 0x1, -R6 ;  /* 0x00000001d70a7824 */ /* 0x000fe200078e0a06 */
[----:B------:R-:W-:-:S02]  /*4e90*/  ISETP.GE.AND P5, PT, R2, R210, PT ;  /* 0x000000d20200720c */ /* 0x000fc40003fa6270 */
[----:B------:R-:W-:Y:S02]  /*4ea0*/  I2FP.F32.S32 R11, R11 ;  /* 0x0000000b000b7245 */ /* 0x000fe40000201400 */
[----:B------:R-:W-:Y:S02]  /*4eb0*/  IABS R9, R9 ;  /* 0x0000000900097213 */ /* 0x000fe40000000000 */
[----:B------:R-:W-:Y:S01]  /*4ec0*/  FSEL R37, R37, -INF , !P1 ;  /* 0xff80000025257808 */ /* 0x000fe20004800000 */
[----:B------:R-:W-:Y:S01]  /*4ed0*/  FFMA.FTZ R14, R11, -UR17, R56 ;  /* 0x800000110b0e7c23 */ /* 0x000fe20008010038 */
[----:B------:R-:W-:Y:S01]  /*4ee0*/  I2FP.F32.S32 R9, R9 ;  /* 0x0000000900097245 */ /* 0x000fe20000201400 */
[----:B------:R-:W-:Y:S01]  /*4ef0*/  IMAD.IADD R11, R212, 0x1, -R2 ;  /* 0x00000001d40b7824 */ /* 0x000fe200078e0a02 */
[----:B------:R-:W-:Y:S02]  /*4f00*/  IABS R38, R38 ;  /* 0x0000002600267213 */ /* 0x000fe40000000000 */
[----:B------:R-:W-:Y:S01]  /*4f10*/  FSEL R14, R14, -INF , !P0 ;  /* 0xff8000000e0e7808 */ /* 0x000fe20004000000 */
[----:B------:R-:W-:Y:S01]  /*4f20*/  FFMA.FTZ R43, R9, -UR17, R58 ;  /* 0x80000011092b7c23 */ /* 0x000fe2000801003a */
[C---:B------:R-:W-:Y:S01]  /*4f30*/  ISETP.GE.AND P1, PT, R6.reuse, R213, PT ;  /* 0x000000d50600720c */ /* 0x040fe20003f26270 */
[----:B------:R-:W-:Y:S01]  /*4f40*/  IMAD.IADD R9, R215, 0x1, -R8 ;  /* 0x00000001d7097824 */ /* 0x000fe200078e0a08 */
[----:B------:R-:W-:-:S02]  /*4f50*/  ISETP.GE.AND P0, PT, R6, R210, PT ;  /* 0x000000d20600720c */ /* 0x000fc40003f06270 */
[----:B------:R-:W-:Y:S02]  /*4f60*/  ISETP.GE.AND P2, PT, R16, R210, PT ;  /* 0x000000d21000720c */ /* 0x000fe40003f46270 */
[C---:B------:R-:W-:Y:S02]  /*4f70*/  ISETP.LT.OR P3, PT, R2.reuse, R214, P3 ;  /* 0x000000d60200720c */ /* 0x040fe40001f61670 */
[-C--:B------:R-:W-:Y:S01]  /*4f80*/  ISETP.LT.OR P5, PT, R2, R211.reuse, P5 ;  /* 0x000000d30200720c */ /* 0x080fe20002fa1670 */
[----:B------:R-:W-:Y:S01]  /*4f90*/  IMAD.IADD R2, R212, 0x1, -R6 ;  /* 0x00000001d4027824 */ /* 0x000fe200078e0a06 */
[----:B------:R-:W-:Y:S02]  /*4fa0*/  I2FP.F32.S32 R38, R38 ;  /* 0x0000002600267245 */ /* 0x000fe40000201400 */
[C---:B------:R-:W-:Y:S02]  /*4fb0*/  ISETP.LT.OR P1, PT, R6.reuse, R214, P1 ;  /* 0x000000d60600720c */ /* 0x040fe40000f21670 */
[----:B------:R-:W-:Y:S01]  /*4fc0*/  ISETP.LT.OR P0, PT, R6, R211, P0 ;  /* 0x000000d30600720c */ /* 0x000fe20000701670 */
[----:B------:R-:W-:Y:S01]  /*4fd0*/  FFMA.FTZ R38, R38, -UR17, R41 ;  /* 0x8000001126267c23 */ /* 0x000fe20008010029 */
[----:B------:R-:W-:Y:S01]  /*4fe0*/  IABS R6, R11 ;  /* 0x0000000b00067213 */ /* 0x000fe20000000000 */
[----:B------:R-:W-:Y:S01]  /*4ff0*/  IMAD.IADD R11, R215, 0x1, -R13 ;  /* 0x00000001d70b7824 */ /* 0x000fe200078e0a0d */
[----:B------:R-:W-:-:S02]  /*5000*/  IABS R9, R9 ;  /* 0x0000000900097213 */ /* 0x000fc40000000000 */
[----:B------:R-:W-:Y:S02]  /*5010*/  ISETP.LT.OR P2, PT, R16, R211, P2 ;  /* 0x000000d31000720c */ /* 0x000fe40001741670 */
[----:B------:R-:W-:Y:S02]  /*5020*/  I2FP.F32.S32 R6, R6 ;  /* 0x0000000600067245 */ /* 0x000fe40000201400 */
[----:B------:R-:W-:Y:S02]  /*5030*/  I2FP.F32.S32 R9, R9 ;  /* 0x0000000900097245 */ /* 0x000fe40000201400 */
[----:B------:R-:W-:Y:S01]  /*5040*/  FSEL R41, R15, -INF , !P2 ;  /* 0xff8000000f297808 */ /* 0x000fe20005000000 */
[----:B------:R-:W-:Y:S01]  /*5050*/  FFMA.FTZ R39, R6, -UR17, R59 ;  /* 0x8000001106277c23 */ /* 0x000fe2000801003b */
[----:B------:R-:W-:Y:S01]  /*5060*/  ISETP.GE.AND P2, PT, R8, R213, PT ;  /* 0x000000d50800720c */ /* 0x000fe20003f46270 */
[----:B------:R-:W-:Y:S01]  /*5070*/  FFMA.FTZ R12, R9, -UR17, R32 ;  /* 0x80000011090c7c23 */ /* 0x000fe20008010020 */
[----:B------:R-:W-:Y:S01]  /*5080*/  IABS R36, R36 ;  /* 0x0000002400247213 */ /* 0x000fe20000000000 */
[----:B------:R-:W-:Y:S01]  /*5090*/  IMAD.IADD R15, R212, 0x1, -R8 ;  /* 0x00000001d40f7824 */ /* 0x000fe200078e0a08 */
[----:B------:R-:W-:Y:S01]  /*50a0*/  ISETP.LT.OR P2, PT, R8, R214, P2 ;  /* 0x000000d60800720c */ /* 0x000fe20001741670 */
[----:B------:R-:W-:Y:S01]  /*50b0*/  IMAD.IADD R6, R215, 0x1, -R18 ;  /* 0x00000001d7067824 */ /* 0x000fe200078e0a12 */
[----:B------:R-:W-:-:S02]  /*50c0*/  I2FP.F32.S32 R36, R36 ;  /* 0x0000002400247245 */ /* 0x000fc40000201400 */
[----:B------:R-:W-:Y:S02]  /*50d0*/  IABS R2, R2 ;  /* 0x0000000200027213 */ /* 0x000fe40000000000 */
[----:B------:R-:W-:Y:S01]  /*50e0*/  FSEL R39, R39, -INF , !P5 ;  /* 0xff80000027277808 */ /* 0x000fe20006800000 */
[----:B------:R-:W-:Y:S01]  /*50f0*/  FFMA.FTZ R36, R36, -UR17, R57 ;  /* 0x8000001124247c23 */ /* 0x000fe20008010039 */
[----:B------:R-:W-:Y:S02]  /*5100*/  FSEL R12, R12, -INF , !P2 ;  /* 0xff8000000c0c7808 */ /* 0x000fe40005000000 */
[C---:B------:R-:W-:Y:S02]  /*5110*/  ISETP.GE.AND P5, PT, R18.reuse, R213, PT ;  /* 0x000000d51200720c */ /* 0x040fe40003fa6270 */
[----:B------:R-:W-:Y:S02]  /*5120*/  ISETP.GE.AND P2, PT, R18, R210, PT ;  /* 0x000000d21200720c */ /* 0x000fe40003f46270 */
[----:B------:R-:W-:-:S02]  /*5130*/  I2FP.F32.S32 R2, R2 ;  /* 0x0000000200027245 */ /* 0x000fc40000201400 */
[C---:B------:R-:W-:Y:S02]  /*5140*/  ISETP.LT.OR P5, PT, R18.reuse, R214, P5 ;  /* 0x000000d61200720c */ /* 0x040fe40002fa1670 */
[----:B------:R-:W-:Y:S01]  /*5150*/  ISETP.LT.OR P2, PT, R18, R211, P2 ;  /* 0x000000d31200720c */ /* 0x000fe20001741670 */
[----:B------:R-:W-:Y:S01]  /*5160*/  IMAD.IADD R18, R212, 0x1, -R18 ;  /* 0x00000001d4127824 */ /* 0x000fe200078e0a12 */
[----:B------:R-:W-:Y:S01]  /*5170*/  FSEL R43, R43, -INF , !P6 ;  /* 0xff8000002b2b7808 */ /* 0x000fe20007000000 */
[----:B------:R-:W-:Y:S01]  /*5180*/  FFMA.FTZ R9, R2, -UR17, R35 ;  /* 0x8000001102097c23 */ /* 0x000fe20008010023 */
[----:B------:R-:W-:Y:S01]  /*5190*/  FSEL R36, R36, -INF , !P3 ;  /* 0xff80000024247808 */ /* 0x000fe20005800000 */
[----:B------:R-:W-:Y:S01]  /*51a0*/  VIADD R2, R16, 0x20 ;  /* 0x0000002010027836 */ /* 0x000fe20000000000 */
[C---:B------:R-:W-:Y:S02]  /*51b0*/  ISETP.GE.AND P6, PT, R13.reuse, R213, PT ;  /* 0x000000d50d00720c */ /* 0x040fe40003fc6270 */
[----:B------:R-:W-:Y:S01]  /*51c0*/  ISETP.GE.AND P3, PT, R13, R210, PT ;  /* 0x000000d20d00720c */ /* 0x000fe20003f66270 */
[--C-:B------:R-:W-:Y:S01]  /*51d0*/  IMAD.IADD R17, R215, 0x1, -R2.reuse ;  /* 0x00000001d7117824 */ /* 0x100fe200078e0a02 */
[----:B------:R-:W-:Y:S01]  /*51e0*/  IABS R15, R15 ;  /* 0x0000000f000f7213 */ /* 0x000fe20000000000 */
[----:B------:R-:W-:Y:S01]  /*51f0*/  IMAD.IADD R25, R212, 0x1, -R2 ;  /* 0x00000001d4197824 */ /* 0x000fe200078e0a02 */
[----:B------:R-:W-:-:S02]  /*5200*/  IABS R10, R10 ;  /* 0x0000000a000a7213 */ /* 0x000fc40000000000 */
[----:B------:R-:W-:Y:S02]  /*5210*/  IABS R11, R11 ;  /* 0x0000000b000b7213 */ /* 0x000fe40000000000 */
[----:B------:R-:W-:Y:S02]  /*5220*/  IABS R18, R18 ;  /* 0x0000001200127213 */ /* 0x000fe40000000000 */
[C---:B------:R-:W-:Y:S02]  /*5230*/  ISETP.LT.OR P6, PT, R13.reuse, R214, P6 ;  /* 0x000000d60d00720c */ /* 0x040fe400037c1670 */
[----:B------:R-:W-:Y:S01]  /*5240*/  ISETP.LT.OR P3, PT, R13, R211, P3 ;  /* 0x000000d30d00720c */ /* 0x000fe20001f61670 */
[----:B------:R-:W-:Y:S01]  /*5250*/  IMAD.IADD R13, R212, 0x1, -R13 ;  /* 0x00000001d40d7824 */ /* 0x000fe200078e0a0d */
[----:B------:R-:W-:Y:S02]  /*5260*/  FSEL R38, R38, -INF , !P4 ;  /* 0xff80000026267808 */ /* 0x000fe40006000000 */
[----:B------:R-:W-:-:S02]  /*5270*/  ISETP.GE.AND P4, PT, R8, R210, PT ;  /* 0x000000d20800720c */ /* 0x000fc40003f86270 */
[----:B------:R-:W-:Y:S02]  /*5280*/  I2FP.F32.S32 R15, R15 ;  /* 0x0000000f000f7245 */ /* 0x000fe40000201400 */
[----:B------:R-:W-:Y:S02]  /*5290*/  I2FP.F32.S32 R10, R10 ;  /* 0x0000000a000a7245 */ /* 0x000fe40000201400 */
[----:B------:R-:W-:Y:S01]  /*52a0*/  I2FP.F32.S32 R11, R11 ;  /* 0x0000000b000b7245 */ /* 0x000fe20000201400 */
[----:B------:R-:W-:Y:S01]  /*52b0*/  FFMA.FTZ R15, R15, -UR17, R34 ;  /* 0x800000110f0f7c23 */ /* 0x000fe20008010022 */
[----:B------:R-:W-:Y:S01]  /*52c0*/  I2FP.F32.S32 R18, R18 ;  /* 0x0000001200127245 */ /* 0x000fe20000201400 */
[----:B------:R-:W-:Y:S01]  /*52d0*/  FFMA.FTZ R10, R10, -UR17, R33 ;  /* 0x800000110a0a7c23 */ /* 0x000fe20008010021 */
[----:B------:R-:W-:Y:S01]  /*52e0*/  BAR.SYNC.DEFER_BLOCKING 0x0 ;  /* 0x0000000000007b1d */ /* 0x000fe20000010000 */
[----:B------:R-:W-:Y:S01]  /*52f0*/  ISETP.LT.OR P4, PT, R8, R211, P4 ;  /* 0x000000d30800720c */ /* 0x000fe20002781670 */
[----:B------:R-:W-:Y:S01]  /*5300*/  FFMA.FTZ R8, R11, -UR17, R28 ;  /* 0x800000110b087c23 */ /* 0x000fe2000801001c */
[----:B------:R-:W-:Y:S01]  /*5310*/  IABS R13, R13 ;  /* 0x0000000d000d7213 */ /* 0x000fe20000000000 */
[----:B------:R-:W-:Y:S01]  /*5320*/  FFMA.FTZ R11, R18, -UR17, R31 ;  /* 0x80000011120b7c23 */ /* 0x000fe2000801001f */
[----:B------:R-:W-:Y:S01]  /*5330*/  IABS R6, R6 ;  /* 0x0000000600067213 */ /* 0x000fe20000000000 */
[----:B------:R-:W-:Y:S01]  /*5340*/  VIADD R18, R16, 0x21 ;  /* 0x0000002110127836 */ /* 0x000fe20000000000 */
[----:B------:R-:W-:-:S02]  /*5350*/  IABS R17, R17 ;  /* 0x0000001100117213 */ /* 0x000fc40000000000 */
[----:B------:R-:W-:Y:S01]  /*5360*/  I2FP.F32.S32 R13, R13 ;  /* 0x0000000d000d7245 */ /* 0x000fe20000201400 */
[----:B------:R-:W-:Y:S01]  /*5370*/  IMAD.IADD R24, R215, 0x1, -R18 ;  /* 0x00000001d7187824 */ /* 0x000fe200078e0a12 */
[----:B------:R-:W-:Y:S02]  /*5380*/  I2FP.F32.S32 R6, R6 ;  /* 0x0000000600067245 */ /* 0x000fe40000201400 */
[----:B------:R-:W-:Y:S01]  /*5390*/  I2FP.F32.S32 R17, R17 ;  /* 0x0000001100117245 */ /* 0x000fe20000201400 */
[----:B------:R-:W-:Y:S01]  /*53a0*/  FFMA.FTZ R13, R13, -UR17, R30 ;  /* 0x800000110d0d7c23 */ /* 0x000fe2000801001e */
[----:B------:R-:W-:Y:S01]  /*53b0*/  FSEL R15, R15, -INF , !P4 ;  /* 0xff8000000f0f7808 */ /* 0x000fe20006000000 */
[----:B------:R-:W-:Y:S01]  /*53c0*/  FFMA.FTZ R6, R6, -UR17, R29 ;  /* 0x8000001106067c23 */ /* 0x000fe2000801001d */
[----:B------:R-:W-:Y:S01]  /*53d0*/  FSEL R10, R10, -INF , !P1 ;  /* 0xff8000000a0a7808 */ /* 0x000fe20004800000 */
[----:B------:R-:W-:Y:S01]  /*53e0*/  FFMA.FTZ R52, R17, -UR17, R52 ;  /* 0x8000001111347c23 */ /* 0x000fe20008010034 */
[----:B------:R-:W-:Y:S01]  /*53f0*/  ISETP.GE.AND P4, PT, R2, R213, PT ;  /* 0x000000d50200720c */ /* 0x000fe20003f86270 */
[----:B------:R-:W-:Y:S01]  /*5400*/  VIADD R17, R16, 0x28 ;  /* 0x0000002810117836 */ /* 0x000fe20000000000 */
[----:B------:R-:W-:-:S02]  /*5410*/  ISETP.GE.AND P1, PT, R2, R210, PT ;  /* 0x000000d20200720c */ /* 0x000fc40003f26270 */
[----:B------:R-:W-:Y:S01]  /*5420*/  FSEL R9, R9, -INF , !P0 ;  /* 0xff80000009097808 */ /* 0x000fe20004000000 */
[----:B------:R-:W-:Y:S01]  /*5430*/  IMAD.IADD R19, R215, 0x1, -R17 ;  /* 0x00000001d7137824 */ /* 0x000fe200078e0a11 */
[----:B------:R-:W-:Y:S02]  /*5440*/  FSEL R8, R8, -INF , !P6 ;  /* 0xff80000008087808 */ /* 0x000fe40007000000 */
[C---:B------:R-:W-:Y:S02]  /*5450*/  ISETP.GE.AND P0, PT, R18.reuse, R213, PT ;  /* 0x000000d51200720c */ /* 0x040fe40003f06270 */
[----:B------:R-:W-:Y:S02]  /*5460*/  ISETP.GE.AND P6, PT, R18, R210, PT ;  /* 0x000000d21200720c */ /* 0x000fe40003fc6270 */
[CC--:B------:R-:W-:Y:S02]  /*5470*/  ISETP.LT.OR P4, PT, R2.reuse, R214.reuse, P4 ;  /* 0x000000d60200720c */ /* 0x0c0fe40002781670 */
[----:B------:R-:W-:Y:S01]  /*5480*/  ISETP.LT.OR P1, PT, R2, R211, P1 ;  /* 0x000000d30200720c */ /* 0x000fe20000f21670 */
[----:B------:R-:W-:Y:S01]  /*5490*/  IMAD.IADD R2, R212, 0x1, -R18 ;  /* 0x00000001d4027824 */ /* 0x000fe200078e0a12 */
[----:B------:R-:W-:-:S02]  /*54a0*/  ISETP.LT.OR P0, PT, R18, R214, P0 ;  /* 0x000000d61200720c */ /* 0x000fc40000701670 */
[----:B------:R-:W-:Y:S02]  /*54b0*/  ISETP.LT.OR P6, PT, R18, R211, P6 ;  /* 0x000000d31200720c */ /* 0x000fe400037c1670 */
[----:B------:R-:W-:Y:S02]  /*54c0*/  IABS R18, R24 ;  /* 0x0000001800127213 */ /* 0x000fe40000000000 */
[----:B------:R-:W-:Y:S02]  /*54d0*/  FSEL R13, R13, -INF , !P3 ;  /* 0xff8000000d0d7808 */ /* 0x000fe40005800000 */
[----:B------:R-:W-:Y:S02]  /*54e0*/  FSEL R6, R6, -INF , !P5 ;  /* 0xff80000006067808 */ /* 0x000fe40006800000 */
[C---:B------:R-:W-:Y:S02]  /*54f0*/  ISETP.GE.AND P3, PT, R17.reuse, R213, PT ;  /* 0x000000d51100720c */ /* 0x040fe40003f66270 */
[----:B------:R-:W-:-:S02]  /*5500*/  ISETP.GE.AND P5, PT, R17, R210, PT ;  /* 0x000000d21100720c */ /* 0x000fc40003fa6270 */
[----:B------:R-:W-:Y:S02]  /*5510*/  I2FP.F32.S32 R18, R18 ;  /* 0x0000001200127245 */ /* 0x000fe40000201400 */
[C---:B------:R-:W-:Y:S02]  /*5520*/  ISETP.LT.OR P3, PT, R17.reuse, R214, P3 ;  /* 0x000000d61100720c */ /* 0x040fe40001f61670 */
[----:B------:R-:W-:Y:S01]  /*5530*/  ISETP.LT.OR P5, PT, R17, R211, P5 ;  /* 0x000000d31100720c */ /* 0x000fe20002fa1670 */
[----:B------:R-:W-:Y:S01]  /*5540*/  IMAD.IADD R17, R212, 0x1, -R17 ;  /* 0x00000001d4117824 */ /* 0x000fe200078e0a11 */
[----:B------:R-:W-:Y:S01]  /*5550*/  IABS R19, R19 ;  /* 0x0000001300137213 */ /* 0x000fe20000000000 */
[----:B------:R-:W-:Y:S01]  /*5560*/  FFMA.FTZ R53, R18, -UR17, R53 ;  /* 0x8000001112357c23 */ /* 0x000fe20008010035 */
[----:B------:R-:W-:Y:S01]  /*5570*/  IABS R25, R25 ;  /* 0x0000001900197213 */ /* 0x000fe20000000000 */
[----:B------:R-:W-:Y:S01]  /*5580*/  VIADD R18, R16, 0x29 ;  /* 0x0000002910127836 */ /* 0x000fe20000000000 */
[----:B------:R-:W-:-:S02]  /*5590*/  I2FP.F32.S32 R19, R19 ;  /* 0x0000001300137245 */ /* 0x000fc40000201400 */
[----:B------:R-:W-:Y:S01]  /*55a0*/  IABS R17, R17 ;  /* 0x0000001100117213 */ /* 0x000fe20000000000 */
[----:B------:R-:W-:Y:S01]  /*55b0*/  IMAD.IADD R24, R215, 0x1, -R18 ;  /* 0x00000001d7187824 */ /* 0x000fe200078e0a12 */
[----:B------:R-:W-:Y:S01]  /*55c0*/  I2FP.F32.S32 R25, R25 ;  /* 0x0000001900197245 */ /* 0x000fe20000201400 */
[----:B------:R-:W-:Y:S01]  /*55d0*/  FFMA.FTZ R20, R19, -UR17, R20 ;  /* 0x8000001113147c23 */ /* 0x000fe20008010014 */
[----:B------:R-:W-:Y:S01]  /*55e0*/  FSEL R11, R11, -INF , !P2 ;  /* 0xff8000000b0b7808 */ /* 0x000fe20005000000 */
[----:B------:R-:W-:Y:S01]  /*55f0*/  VIADD R19, R16, 0x30 ;  /* 0x0000003010137836 */ /* 0x000fe20000000000 */
[----:B------:R-:W-:Y:S01]  /*5600*/  FSEL R138, R52, -INF , !P4 ;  /* 0xff800000348a7808 */ /* 0x000fe20006000000 */
[----:B------:R-:W-:Y:S01]  /*5610*/  FFMA.FTZ R54, R25, -UR17, R54 ;  /* 0x8000001119367c23 */ /* 0x000fe20008010036 */
[C---:B------:R-:W-:Y:S01]  /*5620*/  ISETP.GE.AND P2, PT, R18.reuse, R213, PT ;  /* 0x000000d51200720c */ /* 0x040fe20003f46270 */
[----:B------:R-:W-:Y:S01]  /*5630*/  IMAD.IADD R25, R215, 0x1, -R19 ;  /* 0x00000001d7197824 */ /* 0x000fe200078e0a13 */
[----:B------:R-:W-:-:S02]  /*5640*/  ISETP.GE.AND P4, PT, R18, R210, PT ;  /* 0x000000d21200720c */ /* 0x000fc40003f86270 */
[----:B------:R-:W-:Y:S02]  /*5650*/  IABS R2, R2 ;  /* 0x0000000200027213 */ /* 0x000fe40000000000 */
[----:B------:R-:W-:Y:S02]  /*5660*/  I2FP.F32.S32 R17, R17 ;  /* 0x0000001100117245 */ /* 0x000fe40000201400 */
[C---:B------:R-:W-:Y:S02]  /*5670*/  ISETP.LT.OR P2, PT, R18.reuse, R214, P2 ;  /* 0x000000d61200720c */ /* 0x040fe40001741670 */
[----:B------:R-:W-:Y:S01]  /*5680*/  ISETP.LT.OR P4, PT, R18, R211, P4 ;  /* 0x000000d31200720c */ /* 0x000fe20002781670 */
[----:B------:R-:W-:Y:S01]  /*5690*/  IMAD.IADD R18, R212, 0x1, -R18 ;  /* 0x00000001d4127824 */ /* 0x000fe200078e0a12 */
[----:B------:R-:W-:Y:S01]  /*56a0*/  I2FP.F32.S32 R2, R2 ;  /* 0x0000000200027245 */ /* 0x000fe20000201400 */
[----:B------:R-:W-:Y:S01]  /*56b0*/  FFMA.FTZ R22, R17, -UR17, R22 ;  /* 0x8000001111167c23 */ /* 0x000fe20008010016 */
[----:B------:R-:W-:Y:S01]  /*56c0*/  VIADD R17, R16, 0x31 ;  /* 0x0000003110117836 */ /* 0x000fe20000000000 */
[----:B------:R-:W-:-:S02]  /*56d0*/  FSEL R139, R54, -INF , !P1 ;  /* 0xff800000368b7808 */ /* 0x000fc40004800000 */
[----:B------:R-:W-:Y:S01]  /*56e0*/  FSEL R136, R53, -INF , !P0 ;  /* 0xff80000035887808 */ /* 0x000fe20004000000 */
[----:B------:R-:W-:Y:S01]  /*56f0*/  FFMA.FTZ R55, R2, -UR17, R55 ;  /* 0x8000001102377c23 */ /* 0x000fe20008010037 */
[----:B------:R-:W-:Y:S01]  /*5700*/  ISETP.GE.AND P1, PT, R19, R213, PT ;  /* 0x000000d51300720c */ /* 0x000fe20003f26270 */
[----:B------:R-:W-:Y:S01]  /*5710*/  IMAD.IADD R2, R215, 0x1, -R17 ;  /* 0x00000001d7027824 */ /* 0x000fe200078e0a11 */
        /* <DEDUP_REMOVED lines=22> */
[----:B------:R-:W1:Y:S01]  /*5880*/  LDC.U8 R2, c[0x0][0x388] ;  /* 0x0000e200ff027b82 */ /* 0x000e620000000000 */
[----:B------:R-:W-:Y:S01]  /*5890*/  FSEL R35, R22, -INF , !P5 ;  /* 0xff80000016237808 */ /* 0x000fe20006800000 */
[----:B------:R-:W-:Y:S01]  /*58a0*/  FFMA.FTZ R70, R19, -UR17, R70 ;  /* 0x8000001113467c23 */ /* 0x000fe20008010046 */
[----:B------:R-:W-:Y:S01]  /*58b0*/  FSEL R32, R21, -INF , !P2 ;  /* 0xff80000015207808 */ /* 0x000fe20005000000 */
[----:B------:R-:W-:Y:S01]  /*58c0*/  IMAD.IADD R20, R212, 0x1, -R17 ;  /* 0x00000001d4147824 */ /* 0x000fe200078e0a11 */
[----:B------:R-:W-:Y:S01]  /*58d0*/  ISETP.GE.AND P6, PT, R17, R213, PT ;  /* 0x000000d51100720c */ /* 0x000fe20003fc6270 */
[----:B------:R-:W-:Y:S01]  /*58e0*/  IMAD.IADD R19, R215, 0x1, -R18 ;  /* 0x00000001d7137824 */ /* 0x000fe200078e0a12 */
[----:B------:R-:W-:-:S02]  /*58f0*/  ISETP.GE.AND P3, PT, R17, R210, PT ;  /* 0x000000d21100720c */ /* 0x000fc40003f66270 */
[CC--:B------:R-:W-:Y:S02]  /*5900*/  ISETP.GE.AND P5, PT, R18.reuse, R213.reuse, PT ;  /* 0x000000d51200720c */ /* 0x0c0fe40003fa6270 */
[-C--:B------:R-:W-:Y:S02]  /*5910*/  ISETP.GE.AND P2, PT, R18, R210.reuse, PT ;  /* 0x000000d21200720c */ /* 0x080fe40003f46270 */
[----:B------:R-:W-:Y:S02]  /*5920*/  FSEL R33, R23, -INF , !P4 ;  /* 0xff80000017217808 */ /* 0x000fe40006000000 */
[----:B------:R-:W-:Y:S02]  /*5930*/  FSEL R226, R68, -INF , !P1 ;  /* 0xff80000044e27808 */ /* 0x000fe40004800000 */
[C---:B------:R-:W-:Y:S02]  /*5940*/  ISETP.GE.AND P4, PT, R16.reuse, R213, PT ;  /* 0x000000d51000720c */ /* 0x040fe40003f86270 */
[----:B------:R-:W-:-:S02]  /*5950*/  ISETP.GE.AND P1, PT, R16, R210, PT ;  /* 0x000000d21000720c */ /* 0x000fc40003f26270 */
[CC--:B------:R-:W-:Y:S02]  /*5960*/  ISETP.LT.OR P6, PT, R17.reuse, R214.reuse, P6 ;  /* 0x000000d61100720c */ /* 0x0c0fe400037c1670 */
[-C--:B------:R-:W-:Y:S01]  /*5970*/  ISETP.LT.OR P3, PT, R17, R211.reuse, P3 ;  /* 0x000000d31100720c */ /* 0x080fe20001f61670 */
[----:B------:R-:W-:Y:S01]  /*5980*/  IMAD.IADD R17, R215, 0x1, -R16 ;  /* 0x00000001d7117824 */ /* 0x000fe200078e0a10 */
[-C--:B------:R-:W-:Y:S01]  /*5990*/  ISETP.LT.OR P5, PT, R18, R214.reuse, P5 ;  /* 0x000000d61200720c */ /* 0x080fe20002fa1670 */
[----:B-1----:R-:W-:Y:S01]  /*59a0*/  IMAD R168, R2, 0x10000, R2 ;  /* 0x0001000002a87824 */ /* 0x002fe200078e0202 */
[-C--:B------:R-:W-:Y:S01]  /*59b0*/  ISETP.LT.OR P2, PT, R18, R211.reuse, P2 ;  /* 0x000000d31200720c */ /* 0x080fe20001741670 */
[----:B------:R-:W-:Y:S01]  /*59c0*/  IMAD.IADD R18, R212, 0x1, -R18 ;  /* 0x00000001d4127824 */ /* 0x000fe200078e0a12 */
[C---:B------:R-:W-:Y:S02]  /*59d0*/  ISETP.LT.OR P4, PT, R16.reuse, R214, P4 ;  /* 0x000000d61000720c */ /* 0x040fe40002781670 */
        /* <DEDUP_REMOVED lines=70> */
[----:B------:R-:W5:Y:S01]  /*5e40*/  @!P4 LDC.64 R22, c[0x0][0x218] ;  /* 0x00008600ff16cb82 */ /* 0x000f620000000a00 */
        /* <DEDUP_REMOVED lines=69> */
.L_x_1225:
[----:B------:R-:W-:Y:S05]  /*62a0*/  BSYNC B0 ;  /* 0x0000000000007941 */ /* 0x000fea0003800000 */
.L_x_1224:
[----:B------:R-:W0:Y:S02]  /*62b0*/  LDGDEPBAR ;  /* 0x00000000000079af */ /* 0x000e240000000000 */
.L_x_1223:
[----:B------:R-:W-:Y:S01]  /*62c0*/  FMNMX.FTZ R3, R40, R38, !PT ;  /* 0x0000002628037209 */ /* 0x000fe20007810000 */
[----:B------:R-:W-:Y:S01]  /*62d0*/  IMAD.WIDE.U32 R148, R217, -0x326172a9, RZ ;  /* 0xcd9e8d57d9947825 */ /* 0x000fe200078e00ff */
[----:B--2---:R-:W-:Y:S01]  /*62e0*/  FMNMX.FTZ R18, R41, R37, !PT ;  /* 0x0000002529127209 */ /* 0x004fe20007810000 */
[----:B------:R-:W-:Y:S01]  /*62f0*/  USHF.L.U32 UR35, UR19, 0x1, URZ ;  /* 0x0000000113237899 */ /* 0x000fe2000800063f */
[----:B------:R-:W-:Y:S01]  /*6300*/  FMNMX.FTZ R3, R14, R3, !PT ;  /* 0x000000030e037209 */ /* 0x000fe20007810000 */
[----:B------:R-:W-:Y:S01]  /*6310*/  UIADD3 UR6, UR31, -0x4498517b, URZ ;  /* 0xbb67ae851f067890 */ /* 0x000fe2000fffe03f */
[----:B------:R-:W-:Y:S01]  /*6320*/  FMNMX.FTZ R18, R43, R18, !PT ;  /* 0x000000122b127209 */ /* 0x000fe20007810000 */
[----:B------:R-:W-:Y:S01]  /*6330*/  IMAD.WIDE.U32 R150, R218, -0x2daee0ad, RZ ;  /* 0xd2511f53da967825 */ /* 0x000fe200078e00ff */
[----:B------:R-:W-:Y:S01]  /*6340*/  FMNMX.FTZ R3, R36, R3, !PT ;  /* 0x0000000324037209 */ /* 0x000fe20007810000 */
[----:B------:R-:W-:Y:S01]  /*6350*/  UIADD3 UR32, UR30, -0x61c88647, URZ ;  /* 0x9e3779b91e207890 */ /* 0x000fe2000fffe03f */
[----:B------:R-:W-:Y:S01]  /*6360*/  FMNMX.FTZ R18, R39, R18, !PT ;  /* 0x0000001227127209 */ /* 0x000fe20007810000 */
[----:B------:R-:W-:Y:S01]  /*6370*/  IMAD.U32 R19, RZ, RZ, UR35 ;  /* 0x00000023ff137e24 */ /* 0x000fe2000f8e00ff */
[----:B------:R-:W-:Y:S01]  /*6380*/  FMNMX.FTZ R3, R12, R3, !PT ;  /* 0x000000030c037209 */ /* 0x000fe20007810000 */
[----:B------:R-:W-:Y:S01]  /*6390*/  UIADD3 UR29, UR30, 0x3c6ef372, URZ ;  /* 0x3c6ef3721e1d7890 */ /* 0x000fe2000fffe03f */
[----:B------:R-:W-:Y:S01]  /*63a0*/  FMNMX.FTZ R18, R15, R18, !PT ;  /* 0x000000120f127209 */ /* 0x000fe20007810000 */
[----:B------:R-:W-:Y:S01]  /*63b0*/  UIADD3 UR28, UR31, 0x76cf5d0a, URZ ;  /* 0x76cf5d0a1f1c7890 */ /* 0x000fe2000fffe03f */
[----:B------:R-:W-:Y:S01]  /*63c0*/  FMNMX.FTZ R3, R10, R3, !PT ;  /* 0x000000030a037209 */ /* 0x000fe20007810000 */
[----:B------:R-:W-:Y:S01]  /*63d0*/  UIADD3 UR22, UR31, 0x32370b8f, URZ ;  /* 0x32370b8f1f167890 */ /* 0x000fe2000fffe03f */
[----:B------:R-:W-:Y:S01]  /*63e0*/  FMNMX.FTZ R18, R9, R18, !PT ;  /* 0x0000001209127209 */ /* 0x000fe20007810000 */
        /* <DEDUP_REMOVED lines=8> */
[----:B------:R-:W-:Y:S01]  /*6470*/  UIADD3 UR35, UR35, 0x1, URZ ;  /* 0x0000000123237890 */ /* 0x000fe2000fffe03f */
        /* <DEDUP_REMOVED lines=11> */
[----:B-1----:R-:W-:Y:S02]  /*6530*/  FMNMX.FTZ R17, R199, R18, !PT ;  /* 0x00000012c7117209 */ /* 0x002fe40007810000 */
[----:B------:R-:W-:-:S02]  /*6540*/  FMNMX.FTZ R3, R222, R3, !PT ;  /* 0x00000003de037209 */ /* 0x000fc40007810000 */
[----:B------:R-:W-:Y:S02]  /*6550*/  FMNMX.FTZ R18, R198, R17, !PT ;  /* 0x00000011c6127209 */ /* 0x000fe40007810000 */
[----:B------:R-:W-:Y:S02]  /*6560*/  FMNMX.FTZ R16, R202, R3, !PT ;  /* 0x00000003ca107209 */ /* 0x000fe40007810000 */
[----:B------:R-:W-:Y:S02]  /*6570*/  FMNMX.FTZ R17, R197, R18, !PT ;  /* 0x00000012c5117209 */ /* 0x000fe40007810000 */
[----:B------:R-:W-:Y:S01]  /*6580*/  LOP3.LUT R219, R4, UR30, RZ, 0x3c, !PT ;  /* 0x0000001e04db7c12 */ /* 0x000fe2000f8e3cff */
[----:B------:R-:W1:Y:S01]  /*6590*/  SHFL.BFLY PT, R3, R16, 0x2, 0x1f ;  /* 0x0c401f0010037f89 */ /* 0x000e6200000e0000 */
[----:B------:R-:W-:Y:S02]  /*65a0*/  LOP3.LUT R4, R151, UR31, R19, 0x96, !PT ;  /* 0x0000001f97047c12 */ /* 0x000fe4000f8e9613 */
[----:B------:R-:W-:Y:S01]  /*65b0*/  LOP3.LUT R142, R149, R219, RZ, 0x3c, !PT ;  /* 0x000000db958e7212 */ /* 0x000fe200078e3cff */
[----:B------:R-:W2:Y:S01]  /*65c0*/  SHFL.BFLY PT, R18, R17, 0x2, 0x1f ;  /* 0x0c401f0011127f89 */ /* 0x000ea200000e0000 */
[----:B------:R-:W-:Y:S01]  /*65d0*/  LEA R188, R0, UR4, 0x1 ;  /* 0x0000000400bc7c11 */ /* 0x000fe2000f8e08ff */
[----:B------:R-:W-:Y:S01]  /*65e0*/  IMAD.WIDE.U32 R22, R4, -0x326172a9, RZ ;  /* 0xcd9e8d5704167825 */ /* 0x000fe200078e00ff */
[----:B------:R-:W-:-:S03]  /*65f0*/  UIADD3 UR4, UR30, 0x1715609d, URZ ;  /* 0x1715609d1e047890 */ /* 0x000fc6000fffe03f */
[----:B------:R-:W-:Y:S01]  /*6600*/  IMAD.WIDE.U32 R142, R142, -0x2daee0ad, RZ ;  /* 0xd2511f538e8e7825 */ /* 0x000fe200078e00ff */
[----:B------:R-:W-:Y:S01]  /*6610*/  LOP3.LUT R4, R23, UR32, R148, 0x96, !PT ;  /* 0x0000002017047c12 */ /* 0x000fe2000f8e9694 */
[----:B------:R-:W-:Y:S02]  /*6620*/  LDSM.16.MT88.4 R124, [R188+0xc000] ;  /* 0x00c00000bc7c783b */ /* 0x000fe40000004200 */
[----:B------:R-:W-:Y:S01]  /*6630*/  IMAD R186, R7, 0x2, R188 ;  /* 0x0000000207ba7824 */ /* 0x000fe200078e02bc */
[----:B------:R-:W-:Y:S01]  /*6640*/  LOP3.LUT R140, R143, UR6, R150, 0x96, !PT ;  /* 0x000000068f8c7c12 */ /* 0x000fe2000f8e9696 */
[----:B------:R-:W-:Y:S01]  /*6650*/  IMAD.WIDE.U32 R20, R4, -0x2daee0ad, RZ ;  /* 0xd2511f5304147825 */ /* 0x000fe200078e00ff */
[----:B------:R-:W-:Y:S01]  /*6660*/  UIADD3 UR6, UR31, -0x126145ec, URZ ;  /* 0xed9eba141f067890 */ /* 0x000fe2000fffe03f */
[----:B------:R-:W-:Y:S02]  /*6670*/  LDSM.16.MT88.4 R72, [R188+0x10000] ;  /* 0x01000000bc48783b */ /* 0x000fe40000004200 */
[----:B------:R-:W-:Y:S01]  /*6680*/  IMAD.WIDE.U32 R140, R140, -0x326172a9, RZ ;  /* 0xcd9e8d578c8c7825 */ /* 0x000fe200078e00ff */
[----:B------:R-:W-:Y:S01]  /*6690*/  LOP3.LUT R4, R21, UR28, R142, 0x96, !PT ;  /* 0x0000001c15047c12 */ /* 0x000fe2000f8e968e */
[----:B------:R-:W-:Y:S01]  /*66a0*/  LDSM.16.MT88.4 R116, [R186+0xc000] ;  /* 0x00c00000ba74783b */ /* 0x000fe20000004200 */
[----:B-1----:R-:W-:Y:S01]  /*66b0*/  FMNMX.FTZ R3, R16, R3, !PT ;  /* 0x0000000310037209 */ /* 0x002fe20007810000 */
[----:B------:R-:W-:Y:S01]  /*66c0*/  IMAD R185, R5, 0x2, R188 ;  /* 0x0000000205b97824 */ /* 0x000fe200078e02bc */
[----:B------:R-:W-:Y:S01]  /*66d0*/  LOP3.LUT R22, R141, UR29, R22, 0x96, !PT ;  /* 0x0000001d8d167c12 */ /* 0x000fe2000f8e9616 */
[----:B------:R-:W-:Y:S01]  /*66e0*/  IMAD R184, R5, 0x2, R186 ;  /* 0x0000000205b87824 */ /* 0x000fe200078e02ba */
[----:B--2---:R-:W-:Y:S01]  /*66f0*/  FMNMX.FTZ R18, R17, R18, !PT ;  /* 0x0000001211127209 */ /* 0x004fe20007810000 */
[----:B------:R-:W1:Y:S01]  /*6700*/  SHFL.BFLY PT, R132, R3, 0x1, 0x1f ;  /* 0x0c201f0003847f89 */ /* 0x000e6200000e0000 */
[----:B------:R-:W-:-:S03]  /*6710*/  IMAD.WIDE.U32 R16, R4, -0x326172a9, RZ ;  /* 0xcd9e8d5704107825 */ /* 0x000fc600078e00ff */
[----:B------:R-:W-:Y:S01]  /*6720*/  LDSM.16.MT88.4 R108, [R185+0xc000] ;  /* 0x00c00000b96c783b */ /* 0x000fe20000004200 */
[----:B------:R-:W-:Y:S01]  /*6730*/  IMAD.WIDE.U32 R22, R22, -0x2daee0ad, RZ ;  /* 0xd2511f5316167825 */ /* 0x000fe200078e00ff */
[----:B------:R-:W-:Y:S02]  /*6740*/  LOP3.LUT R4, R17, UR25, R140, 0x96, !PT ;  /* 0x0000001911047c12 */ /* 0x000fe4000f8e968c */
[----:B------:R-:W-:Y:S02]  /*6750*/  LDSM.16.MT88.4 R100, [R184+0xc000] ;  /* 0x00c00000b864783b */ /* 0x000fe40000004200 */
[----:B------:R-:W-:Y:S01]  /*6760*/  LOP3.LUT R20, R23, UR22, R20, 0x96, !PT ;  /* 0x0000001617147c12 */ /* 0x000fe2000f8e9614 */
[----:B------:R-:W-:Y:S01]  /*6770*/  IMAD.WIDE.U32 R24, R4, -0x2daee0ad, RZ ;  /* 0xd2511f5304187825 */ /* 0x000fe200078e00ff */
[----:B------:R-:W-:Y:S03]  /*6780*/  LDSM.16.MT88.4 R48, [R186+0xe000] ;  /* 0x00e00000ba30783b */ /* 0x000fe60000004200 */
[----:B------:R-:W-:Y:S01]  /*6790*/  IMAD.WIDE.U32 R20, R20, -0x326172a9, RZ ;  /* 0xcd9e8d5714147825 */ /* 0x000fe200078e00ff */
[----:B------:R-:W-:Y:S04]  /*67a0*/  LDSM.16.MT88.4 R64, [R184+0xe000] ;  /* 0x00e00000b840783b */ /* 0x000fe80000004200 */
[----:B------:R-:W-:Y:S01]  /*67b0*/  LOP3.LUT R16, R21, UR7, R16, 0x96, !PT ;  /* 0x0000000715107c12 */ /* 0x000fe2000f8e9610 */
[----:B------:R-:W-:Y:S01]  /*67c0*/  LDSM.16.MT88.4 R56, [R185+0xe000] ;  /* 0x00e00000b938783b */ /* 0x000fe20000004200 */
[----:B-1----:R-:W-:-:S03]  /*67d0*/  FMNMX.FTZ R132, R3, R132, !PT ;  /* 0x0000008403847209 */ /* 0x002fc60007810000 */
[----:B------:R-:W-:Y:S01]  /*67e0*/  IMAD.WIDE.U32 R16, R16, -0x2daee0ad, RZ ;  /* 0xd2511f5310107825 */ /* 0x000fe200078e00ff */
[----:B------:R-:W1:Y:S01]  /*67f0*/  SHFL.BFLY PT, R3, R18, 0x1, 0x1f ;  /* 0x0c201f0012037f89 */ /* 0x000e6200000e0000 */
[C---:B------:R-:W-:Y:S02]  /*6800*/  FSETP.NEU.FTZ.AND P1, PT, R132.reuse, -INF , PT ;  /* 0xff8000008400780b */ /* 0x040fe40003f3d000 */
[----:B------:R-:W-:Y:S01]  /*6810*/  FMUL.FTZ R203, R132, UR21 ;  /* 0x0000001584cb7c20 */ /* 0x000fe20008410000 */
[----:B------:R-:W-:Y:S01]  /*6820*/  LOP3.LUT R4, R17, UR18, R24, 0x96, !PT ;  /* 0x0000001211047c12 */ /* 0x000fe2000f8e9618 */
[----:B------:R-:W-:Y:S03]  /*6830*/  LDSM.16.MT88.4 R80, [R186+0x10000] ;  /* 0x01000000ba50783b */ /* 0x000fe60000004200 */
[----:B------:R-:W-:Y:S01]  /*6840*/  FSEL R203, R203, RZ, P1 ;  /* 0x000000ffcbcb7208 */ /* 0x000fe20000800000 */
[----:B------:R-:W-:Y:S04]  /*6850*/  LDSM.16.MT88.4 R88, [R185+0x10000] ;  /* 0x01000000b958783b */ /* 0x000fe80000004200 */
        /* <DEDUP_REMOVED lines=11> */
[----:B-1----:R-:W-:Y:S01]  /*6910*/  FMNMX.FTZ R3, R18, R3, !PT ;  /* 0x0000000312037209 */ /* 0x002fe20007810000 */
[----:B------:R-:W-:Y:S01]  /*6920*/  FFMA.FTZ R166, R34, UR21, -R203 ;  /* 0x0000001522a67c23 */ /* 0x000fe200080108cb */
[----:B------:R-:W-:Y:S01]  /*6930*/  LOP3.LUT R18, R25, UR6, R22, 0x96, !PT ;  /* 0x0000000619127c12 */ /* 0x000fe2000f8e9616 */
[----:B------:R-:W-:Y:S01]  /*6940*/  IMAD.WIDE.U32 R22, R4, -0x326172a9, RZ ;  /* 0xcd9e8d5704167825 */ /* 0x000fe200078e00ff */
[----:B------:R-:W-:-:S03]  /*6950*/  FSETP.NEU.FTZ.AND P1, PT, R3, -INF , PT ;  /* 0xff8000000300780b */ /* 0x000fc60003f3d000 */
[----:B------:R-:W-:Y:S01]  /*6960*/  FMUL.FTZ R200, R3, UR21 ;  /* 0x0000001503c87c20 */ /* 0x000fe20008410000 */
[----:B------:R-:W1:Y:S01]  /*6970*/  MUFU.EX2 R161, R161 ;  /* 0x000000a100a17308 */ /* 0x000e620000000800 */
[----:B------:R-:W-:Y:S01]  /*6980*/  IMAD.WIDE.U32 R18, R18, -0x326172a9, RZ ;  /* 0xcd9e8d5712127825 */ /* 0x000fe200078e00ff */
[----:B------:R-:W-:Y:S01]  /*6990*/  SHF.R.U32.HI R14, RZ, 0x10, R22 ;  /* 0x00000010ff0e7819 */ /* 0x000fe20000011616 */
[----:B------:R-:W-:Y:S01]  /*69a0*/  LDSM.16.MT88.4 R24, [R186+0xc800] ;  /* 0x00c80000ba18783b */ /* 0x000fe20000004200 */
[----:B------:R-:W-:Y:S01]  /*69b0*/  FSEL R200, R200, RZ, P1 ;  /* 0x000000ffc8c87208 */ /* 0x000fe20000800000 */
[----:B------:R-:W-:Y:S01]  /*69c0*/  FFMA.FTZ R167, R32, UR21, -R203 ;  /* 0x0000001520a77c23 */ /* 0x000fe200080108cb */
[----:B------:R-:W-:Y:S01]  /*69d0*/  LOP3.LUT R0, R23, UR10, R18, 0x96, !PT ;  /* 0x0000000a17007c12 */ /* 0x000fe2000f8e9612 */
[----:B------:R-:W-:Y:S01]  /*69e0*/  LDSM.16.MT88.4 R28, [R184+0x10000] ;  /* 0x01000000b81c783b */ /* 0x000fe20000004200 */
[----:B------:R-:W-:Y:S01]  /*69f0*/  LOP3.LUT R18, R22, 0xffff, RZ, 0xc0, !PT ;  /* 0x0000ffff16127812 */ /* 0x000fe200078ec0ff */
[--C-:B------:R-:W-:Y:S01]  /*6a00*/  FFMA.FTZ R158, R43, UR21, -R200.reuse ;  /* 0x000000152b9e7c23 */ /* 0x100fe200080108c8 */
[--C-:B------:R-:W-:Y:S01]  /*6a10*/  FFMA.FTZ R157, R39, UR21, -R200.reuse ;  /* 0x00000015279d7c23 */ /* 0x100fe200080108c8 */
[--C-:B------:R-:W-:Y:S01]  /*6a20*/  FFMA.FTZ R160, R41, UR21, -R200.reuse ;  /* 0x0000001529a07c23 */ /* 0x100fe200080108c8 */
[----:B------:R-:W-:Y:S01]  /*6a30*/  FFMA.FTZ R163, R37, UR21, -R200 ;  /* 0x0000001525a37c23 */ /* 0x000fe200080108c8 */
[----:B------:R-:W-:Y:S01]  /*6a40*/  SHF.R.U32.HI R4, RZ, 0x18, R22 ;  /* 0x00000018ff047819 */ /* 0x000fe20000011616 */
[----:B------:R-:W-:Y:S01]  /*6a50*/  MUFU.EX2 R159, R159 ;  /* 0x0000009f009f7308 */ /* 0x000fe20000000800 */
[----:B------:R-:W-:Y:S01]  /*6a60*/  LOP3.LUT R5, R14, 0xff, RZ, 0xc0, !PT ;  /* 0x000000ff0e057812 */ /* 0x000fe200078ec0ff */
[--C-:B------:R-:W-:Y:S01]  /*6a70*/  FFMA.FTZ R154, R15, UR21, -R200.reuse ;  /* 0x000000150f9a7c23 */ /* 0x100fe200080108c8 */
[----:B------:R-:W-:Y:S01]  /*6a80*/  LOP3.LUT R17, R22, 0xff, RZ, 0xc0, !PT ;  /* 0x000000ff16117812 */ /* 0x000fe200078ec0ff */
[----:B------:R-:W-:Y:S01]  /*6a90*/  FFMA.FTZ R135, R13, UR21, -R200 ;  /* 0x000000150d877c23 */ /* 0x000fe200080108c8 */
[----:B------:R-:W-:Y:S01]  /*6aa0*/  SHF.R.U32.HI R18, RZ, 0x8, R18 ;  /* 0x00000008ff127819 */ /* 0x000fe20000011612 */
[----:B------:R-:W-:Y:S01]  /*6ab0*/  FFMA.FTZ R153, R9, UR21, -R200 ;  /* 0x0000001509997c23 */ /* 0x000fe200080108c8 */
[C---:B------:R-:W-:Y:S01]  /*6ac0*/  LOP3.LUT R21, R0.reuse, 0xffff, RZ, 0xc0, !PT ;  /* 0x0000ffff00157812 */ /* 0x040fe200078ec0ff */
[----:B------:R-:W-:Y:S01]  /*6ad0*/  MUFU.EX2 R158, R158 ;  /* 0x0000009e009e7308 */ /* 0x000fe20000000800 */
[----:B------:R-:W-:Y:S01]  /*6ae0*/  PRMT R5, R5, 0x5410, R4 ;  /* 0x0000541005057816 */ /* 0x000fe20000000004 */
[----:B------:R-:W2:Y:S01]  /*6af0*/  LDSM.16.MT88.4 R40, [R188+0xe000] ;  /* 0x00e00000bc28783b */ /* 0x000ea20000004200 */
[----:B------:R-:W-:Y:S01]  /*6b00*/  PRMT R7, R17, 0x5410, R18 ;  /* 0x0000541011077816 */ /* 0x000fe20000000012 */
[--C-:B------:R-:W-:Y:S01]  /*6b10*/  FFMA.FTZ R196, R139, UR21, -R200.reuse ;  /* 0x000000158bc47c23 */ /* 0x100fe200080108c8 */
[----:B------:R-:W-:Y:S01]  /*6b20*/  LOP3.LUT R14, R0, 0xff, RZ, 0xc0, !PT ;  /* 0x000000ff000e7812 */ /* 0x000fe200078ec0ff */
[----:B------:R-:W-:Y:S01]  /*6b30*/  FFMA.FTZ R169, R137, UR21, -R200 ;  /* 0x0000001589a97c23 */ /* 0x000fe200080108c8 */
[----:B------:R-:W-:Y:S01]  /*6b40*/  SHF.R.U32.HI R21, RZ, 0x8, R21 ;  /* 0x00000008ff157819 */ /* 0x000fe20000011615 */
[----:B------:R-:W3:Y:S01]  /*6b50*/  MUFU.EX2 R157, R157 ;  /* 0x0000009d009d7308 */ /* 0x000ee20000000800 */
[----:B------:R-:W-:Y:S01]  /*6b60*/  SHF.R.U32.HI R18, RZ, 0x10, R0 ;  /* 0x00000010ff127819 */ /* 0x000fe20000011600 */
[----:B------:R-:W-:Y:S01]  /*6b70*/  FFMA.FTZ R171, R35, UR21, -R200 ;  /* 0x0000001523ab7c23 */ /* 0x000fe200080108c8 */
[----:B------:R-:W-:Y:S01]  /*6b80*/  SHF.R.U32.HI R17, RZ, 0x18, R0 ;  /* 0x00000018ff117819 */ /* 0x000fe20000011600 */
[--C-:B------:R-:W-:Y:S01]  /*6b90*/  FFMA.FTZ R170, R33, UR21, -R200.reuse ;  /* 0x0000001521aa7c23 */ /* 0x100fe200080108c8 */
[----:B------:R-:W-:Y:S01]  /*6ba0*/  PRMT R21, R14, 0x5410, R21 ;  /* 0x000054100e157816 */ /* 0x000fe20000000015 */
[----:B------:R-:W-:Y:S01]  /*6bb0*/  LDSM.16.MT88.4 R32, [R184+0xd000] ;  /* 0x00d00000b820783b */ /* 0x000fe20000004200 */
[--C-:B------:R-:W-:Y:S01]  /*6bc0*/  HSET2.LE.AND R99, R5, R168.reuse, PT ;  /* 0x000000a805637233 */ /* 0x100fe20003803000 */
[----:B------:R-:W-:Y:S01]  /*6bd0*/  MUFU.EX2 R160, R160 ;  /* 0x000000a000a07308 */ /* 0x000fe20000000800 */
[----:B------:R-:W-:Y:S01]  /*6be0*/  LOP3.LUT R0, R18, 0xff, RZ, 0xc0, !PT ;  /* 0x000000ff12007812 */ /* 0x000fe200078ec0ff */
[----:B------:R-:W-:Y:S01]  /*6bf0*/  LDSM.16.MT88.4 R12, [R184+0xc800] ;  /* 0x00c80000b80c783b */ /* 0x000fe20000004200 */
[--C-:B------:R-:W-:Y:S01]  /*6c00*/  HSET2.LE.AND R96, R21, R168.reuse, PT ;  /* 0x000000a815607233 */ /* 0x100fe20003803000 */
[----:B------:R-:W-:Y:S01]  /*6c10*/  FFMA.FTZ R225, R202, UR21, -R203 ;  /* 0x00000015cae17c23 */ /* 0x000fe200080108cb */
[----:B------:R-:W-:Y:S01]  /*6c20*/  PRMT R17, R0, 0x5410, R17 ;  /* 0x0000541000117816 */ /* 0x000fe20000000011 */
[----:B------:R-:W-:Y:S01]  /*6c30*/  FFMA.FTZ R223, R197, UR21, -R200 ;  /* 0x00000015c5df7c23 */ /* 0x000fe200080108c8 */
[----:B-1----:R-:W-:Y:S01]  /*6c40*/  F2FP.BF16.F32.PACK_AB R5, R161, R162 ;  /* 0x000000a2a105723e */ /* 0x002fe200000010ff */
[----:B------:R-:W1:Y:S01]  /*6c50*/  MUFU.EX2 R163, R163 ;  /* 0x000000a300a37308 */ /* 0x000e620000000800 */
[----:B---3--:R-:W-:Y:S01]  /*6c60*/  F2FP.BF16.F32.PACK_AB R4, R157, R158 ;  /* 0x0000009e9d04723e */ /* 0x008fe200000010ff */
[----:B------:R-:W-:Y:S01]  /*6c70*/  LDSM.16.MT88.4 R136, [R185+0xd000] ;  /* 0x00d00000b988783b */ /* 0x000fe20000004200 */
[----:B------:R-:W-:Y:S01]  /*6c80*/  HSET2.LE.AND R97, R17, R168, PT ;  /* 0x000000a811617233 */ /* 0x000fe20003803000 */
[----:B------:R-:W-:Y:S01]  /*6c90*/  FADD.FTZ R162, R162, R161 ;  /* 0x000000a1a2a27221 */ /* 0x000fe20000010000 */
[----:B------:R-:W-:-:S02]  /*6ca0*/  LOP3.LUT R99, R99, R4, RZ, 0xc0, !PT ;  /* 0x0000000463637212 */ /* 0x000fc400078ec0ff */
[----:B------:R-:W-:Y:S01]  /*6cb0*/  LOP3.LUT R4, R19, UR4, R20, 0x96, !PT ;  /* 0x0000000413047c12 */ /* 0x000fe2000f8e9614 */
[----:B------:R-:W3:Y:S01]  /*6cc0*/  MUFU.EX2 R156, R156 ;  /* 0x0000009c009c7308 */ /* 0x000ee20000000800 */
[----:B------:R-:W-:Y:S02]  /*6cd0*/  LOP3.LUT R96, R96, R5, RZ, 0xc0, !PT ;  /* 0x0000000560607212 */ /* 0x000fe400078ec0ff */
[----:B------:R-:W-:Y:S01]  /*6ce0*/  HSET2.LE.AND R7, R7, R168, PT ;  /* 0x000000a807077233 */ /* 0x000fe20003803000 */
[----:B------:R-:W-:-:S04]  /*6cf0*/  IMAD.WIDE.U32 R4, R4, -0x2daee0ad, RZ ;  /* 0xd2511f5304047825 */ /* 0x000fc800078e00ff */
[----:B------:R-:W-:Y:S01]  /*6d00*/  MUFU.EX2 R155, R155 ;  /* 0x0000009b009b7308 */ /* 0x000fe20000000800 */
[----:B-1----:R-:W-:Y:S01]  /*6d10*/  F2FP.BF16.F32.PACK_AB R0, R163, R160 ;  /* 0x000000a0a300723e */ /* 0x002fe200000010ff */
[----:B------:R-:W-:Y:S01]  /*6d20*/  FADD.FTZ R163, R160, R163 ;  /* 0x000000a3a0a37221 */ /* 0x000fe20000010000 */
[----:B------:R-:W-:Y:S02]  /*6d30*/  LOP3.LUT R21, R4, 0xff, RZ, 0xc0, !PT ;  /* 0x000000ff04157812 */ /* 0x000fe400078ec0ff */
[----:B------:R-:W-:Y:S01]  /*6d40*/  LOP3.LUT R97, R97, R0, RZ, 0xc0, !PT ;  /* 0x0000000061617212 */ /* 0x000fe200078ec0ff */
[----:B------:R-:W-:Y:S01]  /*6d50*/  FADD.FTZ R158, R158, R163 ;  /* 0x000000a39e9e7221 */ /* 0x000fe20000010000 */
[----:B------:R-:W-:Y:S01]  /*6d60*/  LOP3.LUT R0, R4, 0xffff, RZ, 0xc0, !PT ;  /* 0x0000ffff04007812 */ /* 0x000fe200078ec0ff */
[----:B------:R-:W1:Y:S01]  /*6d70*/  MUFU.EX2 R152, R152 ;  /* 0x0000009800987308 */ /* 0x000e620000000800 */
[C---:B---3--:R-:W-:Y:S01]  /*6d80*/  F2FP.BF16.F32.PACK_AB R98, R156.reuse, R159 ;  /* 0x0000009f9c62723e */ /* 0x048fe200000010ff */
[----:B------:R-:W-:Y:S01]  /*6d90*/  FADD.FTZ R159, R159, R162 ;  /* 0x000000a29f9f7221 */ /* 0x000fe20000010000 */
[----:B------:R-:W-:Y:S01]  /*6da0*/  SHF.R.U32.HI R0, RZ, 0x8, R0 ;  /* 0x00000008ff007819 */ /* 0x000fe20000011600 */
[----:B------:R-:W-:Y:S01]  /*6db0*/  FADD.FTZ R157, R157, R158 ;  /* 0x0000009e9d9d7221 */ /* 0x000fe20000010000 */
[----:B------:R-:W-:Y:S01]  /*6dc0*/  LOP3.LUT R98, R7, R98, RZ, 0xc0, !PT ;  /* 0x0000006207627212 */ /* 0x000fe200078ec0ff */
[----:B------:R-:W-:Y:S01]  /*6dd0*/  FADD.FTZ R156, R156, R159 ;  /* 0x0000009f9c9c7221 */ /* 0x000fe20000010000 */
[----:B------:R-:W-:Y:S01]  /*6de0*/  LOP3.LUT R145, R5, UR11, R16, 0x96, !PT ;  /* 0x0000000b05917c12 */ /* 0x000fe2000f8e9610 */
[----:B------:R-:W-:Y:S01]  /*6df0*/  MUFU.EX2 R134, R134 ;  /* 0x0000008600867308 */ /* 0x000fe20000000800 */
[--C-:B------:R-:W-:Y:S01]  /*6e00*/  SHF.R.U32.HI R10, RZ, 0x10, R4.reuse ;  /* 0x00000010ff0a7819 */ /* 0x100fe20000011604 */
[----:B------:R-:W-:Y:S01]  /*6e10*/  LDSM.16.MT88.4 R16, [R188+0xc800] ;  /* 0x00c80000bc10783b */ /* 0x000fe20000004200 */
[----:B------:R-:W-:Y:S01]  /*6e20*/  SHF.R.U32.HI R147, RZ, 0x18, R4 ;  /* 0x00000018ff937819 */ /* 0x000fe20000011604 */
[C---:B------:R-:W-:Y:S01]  /*6e30*/  HMMA.16816.F32.BF16 R112, R96.reuse, R108, RZ ;  /* 0x0000006c6070723c */ /* 0x040fe200000418ff */
[----:B------:R-:W-:Y:S01]  /*6e40*/  PRMT R21, R21, 0x5410, R0 ;  /* 0x0000541015157816 */ /* 0x000fe20000000000 */
[----:B------:R-:W3:Y:S01]  /*6e50*/  LDSM.16.MT88.4 R4, [R185+0xc800] ;  /* 0x00c80000b904783b */ /* 0x000ee20000004200 */
[----:B------:R-:W-:Y:S01]  /*6e60*/  FFMA.FTZ R0, R11, UR21, -R200 ;  /* 0x000000150b007c23 */ /* 0x000fe200080108c8 */
[----:B------:R-:W4:Y:S01]  /*6e70*/  MUFU.EX2 R133, R133 ;  /* 0x0000008500857308 */ /* 0x000f220000000800 */
[----:B------:R-:W-:Y:S01]  /*6e80*/  LOP3.LUT R20, R145, 0xffff, RZ, 0xc0, !PT ;  /* 0x0000ffff91147812 */ /* 0x000fe200078ec0ff */
[----:B------:R-:W-:Y:S01]  /*6e90*/  HMMA.16816.F32.BF16 R108, R96, R110, RZ ;  /* 0x0000006e606c723c */ /* 0x000fe200000418ff */
[----:B------:R-:W-:-:S02]  /*6ea0*/  SHF.R.U32.HI R8, RZ, 0x10, R145 ;  /* 0x00000010ff087819 */ /* 0x000fc40000011691 */
[----:B------:R-:W-:Y:S02]  /*6eb0*/  LOP3.LUT R23, R145, 0xff, RZ, 0xc0, !PT ;  /* 0x000000ff91177812 */ /* 0x000fe400078ec0ff */
[----:B------:R-:W-:Y:S01]  /*6ec0*/  SHF.R.U32.HI R20, RZ, 0x8, R20 ;  /* 0x00000008ff147819 */ /* 0x000fe20000011614 */
[----:B------:R-:W-:Y:S01]  /*6ed0*/  MUFU.EX2 R154, R154 ;  /* 0x0000009a009a7308 */ /* 0x000fe20000000800 */
[----:B------:R-:W-:Y:S01]  /*6ee0*/  LOP3.LUT R10, R10, 0xff, RZ, 0xc0, !PT ;  /* 0x000000ff0a0a7812 */ /* 0x000fe200078ec0ff */
[C---:B------:R-:W-:Y:S01]  /*6ef0*/  HMMA.16816.F32.BF16 R128, R96.reuse, R124, RZ ;  /* 0x0000007c6080723c */ /* 0x040fe200000418ff */
[----:B------:R-:W-:Y:S02]  /*6f00*/  SHF.R.U32.HI R145, RZ, 0x18, R145 ;  /* 0x00000018ff917819 */ /* 0x000fe40000011691 */
[----:B------:R-:W-:Y:S02]  /*6f10*/  LOP3.LUT R8, R8, 0xff, RZ, 0xc0, !PT ;  /* 0x000000ff08087812 */ /* 0x000fe400078ec0ff */
[----:B------:R-:W-:Y:S01]  /*6f20*/  PRMT R23, R23, 0x5410, R20 ;  /* 0x0000541017177816 */ /* 0x000fe20000000014 */
[----:B------:R-:W-:Y:S01]  /*6f30*/  MUFU.EX2 R135, R135 ;  /* 0x0000008700877308 */ /* 0x000fe20000000800 */
[----:B------:R-:W-:Y:S01]  /*6f40*/  PRMT R147, R10, 0x5410, R147 ;  /* 0x000054100a937816 */ /* 0x000fe20000000093 */
[----:B------:R-:W-:Y:S01]  /*6f50*/  HMMA.16816.F32.BF16 R124, R96, R126, RZ ;  /* 0x0000007e607c723c */ /* 0x000fe200000418ff */
[----:B------:R-:W-:-:S02]  /*6f60*/  PRMT R145, R8, 0x5410, R145 ;  /* 0x0000541008917816 */ /* 0x000fc40000000091 */
[--C-:B------:R-:W-:Y:S01]  /*6f70*/  HSET2.LE.AND R146, R21, R168.reuse, PT ;  /* 0x000000a815927233 */ /* 0x100fe20003803000 */
[----:B------:R-:W5:Y:S01]  /*6f80*/  LDSM.16.MT88.4 R8, [R188+0xe800] ;  /* 0x00e80000bc08783b */ /* 0x000f620000004200 */
[--C-:B------:R-:W-:Y:S01]  /*6f90*/  HSET2.LE.AND R144, R23, R168.reuse, PT ;  /* 0x000000a817907233 */ /* 0x100fe20003803000 */
[----:B------:R-:W2:Y:S01]  /*6fa0*/  MUFU.EX2 R0, R0 ;  /* 0x0000000000007308 */ /* 0x000ea20000000800 */
[--C-:B------:R-:W-:Y:S01]  /*6fb0*/  HSET2.LE.AND R147, R147, R168.reuse, PT ;  /* 0x000000a893937233 */ /* 0x100fe20003803000 */
[C---:B------:R-:W-:Y:S01]  /*6fc0*/  HMMA.16816.F32.BF16 R120, R96.reuse, R116, RZ ;  /* 0x000000746078723c */ /* 0x040fe200000418ff */
[----:B------:R-:W-:Y:S02]  /*6fd0*/  HSET2.LE.AND R145, R145, R168, PT ;  /* 0x000000a891917233 */ /* 0x000fe40003803000 */
[----:B-1----:R-:W-:Y:S01]  /*6fe0*/  F2FP.BF16.F32.PACK_AB R21, R152, R155 ;  /* 0x0000009b9815723e */ /* 0x002fe200000010ff */
[----:B------:R-:W-:Y:S01]  /*6ff0*/  FADD.FTZ R155, R155, R156 ;  /* 0x0000009c9b9b7221 */ /* 0x000fe20000010000 */
[----:B----4-:R-:W-:Y:S01]  /*7000*/  F2FP.BF16.F32.PACK_AB R23, R133, R134 ;  /* 0x000000868517723e */ /* 0x010fe200000010ff */
[----:B------:R-:W1:Y:S01]  /*7010*/  MUFU.EX2 R153, R153 ;  /* 0x0000009900997308 */ /* 0x000e620000000800 */
[----:B------:R-:W-:Y:S01]  /*7020*/  LOP3.LUT R144, R144, R21, RZ, 0xc0, !PT ;  /* 0x0000001590907212 */ /* 0x000fe200078ec0ff */
[----:B------:R-:W-:Y:S01]  /*7030*/  HMMA.16816.F32.BF16 R104, R96, R100, RZ ;  /* 0x000000646068723c */ /* 0x000fe200000418ff */
[----:B------:R-:W-:Y:S01]  /*7040*/  LOP3.LUT R146, R146, R23, RZ, 0xc0, !PT ;  /* 0x0000001792927212 */ /* 0x000fe200078ec0ff */
[----:B------:R-:W-:-:S04]  /*7050*/  FADD.FTZ R155, R152, R155 ;  /* 0x0000009b989b7221 */ /* 0x000fc80000010000 */
[C---:B------:R-:W-:Y:S01]  /*7060*/  HMMA.16816.F32.BF16 R100, R96.reuse, R102, RZ ;  /* 0x000000666064723c */ /* 0x040fe200000418ff */
[----:B--2---:R-:W-:Y:S01]  /*7070*/  F2FP.BF16.F32.PACK_AB R20, R0, R135 ;  /* 0x000000870014723e */ /* 0x004fe200000010ff */
[----:B------:R-:W-:Y:S01]  /*7080*/  MUFU.EX2 R164, R164 ;  /* 0x000000a400a47308 */ /* 0x000fe20000000800 */
[----:B------:R-:W-:Y:S02]  /*7090*/  FADD.FTZ R134, R134, R155 ;  /* 0x0000009b86867221 */ /* 0x000fe40000010000 */
[----:B------:R-:W-:Y:S01]  /*70a0*/  LOP3.LUT R147, R147, R20, RZ, 0xc0, !PT ;  /* 0x0000001493937212 */ /* 0x000fe200078ec0ff */
[C---:B------:R-:W-:Y:S01]  /*70b0*/  HMMA.16816.F32.BF16 R36, R96.reuse, R40, RZ ;  /* 0x000000286024723c */ /* 0x040fe200000418ff */
[----:B------:R-:W-:Y:S01]  /*70c0*/  FADD.FTZ R133, R133, R134 ;  /* 0x0000008685857221 */ /* 0x000fe20000010000 */
[----:B-1----:R-:W-:Y:S02]  /*70d0*/  F2FP.BF16.F32.PACK_AB R22, R153, R154 ;  /* 0x0000009a9916723e */ /* 0x002fe400000010ff */
[----:B------:R-:W-:Y:S01]  /*70e0*/  MUFU.EX2 R165, R165 ;  /* 0x000000a500a57308 */ /* 0x000fe20000000800 */
[----:B------:R-:W-:Y:S01]  /*70f0*/  FADD.FTZ R154, R154, R157 ;  /* 0x0000009d9a9a7221 */ /* 0x000fe20000010000 */
[----:B------:R-:W-:Y:S01]  /*7100*/  HMMA.16816.F32.BF16 R40, R96, R42, RZ ;  /* 0x0000002a6028723c */ /* 0x000fe200000418ff */
[----:B------:R-:W-:-:S02]  /*7110*/  LOP3.LUT R145, R145, R22, RZ, 0xc0, !PT ;  /* 0x0000001691917212 */ /* 0x000fc400078ec0ff */
[----:B------:R-:W1:Y:S01]  /*7120*/  LDSM.16.MT88.4 R20, [R186+0xe800] ;  /* 0x00e80000ba14783b */ /* 0x000e620000004200 */
[----:B------:R-:W-:Y:S02]  /*7130*/  FADD.FTZ R154, R153, R154 ;  /* 0x0000009a999a7221 */ /* 0x000fe40000010000 */
[----:B------:R-:W-:Y:S01]  /*7140*/  HMMA.16816.F32.BF16 R44, R96, R48, RZ ;  /* 0x00000030602c723c */ /* 0x000fe200000418ff */
[----:B------:R-:W-:Y:S01]  /*7150*/  MUFU.EX2 R196, R196 ;  /* 0x000000c400c47308 */ /* 0x000fe20000000800 */
[----:B------:R-:W-:-:S04]  /*7160*/  FADD.FTZ R135, R135, R154 ;  /* 0x0000009a87877221 */ /* 0x000fc80000010000 */
[C---:B---3--:R-:W-:Y:S01]  /*7170*/  HMMA.16816.F32.BF16 R112, R144.reuse, R4, R112 ;  /* 0x000000049070723c */ /* 0x048fe20000041870 */
[----:B------:R-:W-:Y:S02]  /*7180*/  FADD.FTZ R135, R0, R135 ;  /* 0x0000008700877221 */ /* 0x000fe40000010000 */
[----:B------:R-:W2:Y:S03]  /*7190*/  MUFU.EX2 R169, R169 ;  /* 0x000000a900a97308 */ /* 0x000ea60000000800 */
[C---:B------:R-:W-:Y:S01]  /*71a0*/  HMMA.16816.F32.BF16 R108, R144.reuse, R6, R108 ;  /* 0x00000006906c723c */ /* 0x040fe2000004186c */
[----:B------:R-:W3:Y:S04]  /*71b0*/  LDSM.16.MT88.4 R4, [R184+0xe800] ;  /* 0x00e80000b804783b */ /* 0x000ee80000004200 */
[----:B------:R-:W-:Y:S01]  /*71c0*/  MUFU.EX2 R171, R171 ;  /* 0x000000ab00ab7308 */ /* 0x000fe20000000800 */
[C---:B------:R-:W-:Y:S06]  /*71d0*/  HMMA.16816.F32.BF16 R128, R144.reuse, R16, R128 ;  /* 0x000000109080723c */ /* 0x040fec0000041880 */
[----:B------:R-:W-:Y:S01]  /*71e0*/  HMMA.16816.F32.BF16 R124, R144, R18, R124 ;  /* 0x00000012907c723c */ /* 0x000fe2000004187c */
[----:B------:R-:W4:Y:S01]  /*71f0*/  LDSM.16.MT88.4 R16, [R185+0xe800] ;  /* 0x00e80000b910783b */ /* 0x000f220000004200 */
[----:B------:R-:W2:Y:S04]  /*7200*/  MUFU.EX2 R170, R170 ;  /* 0x000000aa00aa7308 */ /* 0x000ea80000000800 */
[C---:B------:R-:W-:Y:S04]  /*7210*/  HMMA.16816.F32.BF16 R60, R96.reuse, R64, RZ ;  /* 0x00000040603c723c */ /* 0x040fe800000418ff */
[----:B------:R-:W-:Y:S02]  /*7220*/  MUFU.EX2 R166, R166 ;  /* 0x000000a600a67308 */ /* 0x000fe40000000800 */
[----:B------:R-:W-:Y:S06]  /*7230*/  HMMA.16816.F32.BF16 R64, R96, R66, RZ ;  /* 0x000000426040723c */ /* 0x000fec00000418ff */
[C---:B------:R-:W-:Y:S01]  /*7240*/  HMMA.16816.F32.BF16 R120, R144.reuse, R24, R120 ;  /* 0x000000189078723c */ /* 0x040fe20000041878 */
[----:B------:R-:W2:Y:S05]  /*7250*/  MUFU.EX2 R167, R167 ;  /* 0x000000a700a77308 */ /* 0x000eaa0000000800 */
[----:B------:R-:W-:Y:S01]  /*7260*/  HMMA.16816.F32.BF16 R104, R144, R12, R104 ;  /* 0x0000000c9068723c */ /* 0x000fe20000041868 */
[----:B------:R-:W-:-:S02]  /*7270*/  IMAD.U32 R25, RZ, RZ, UR35 ;  /* 0x00000023ff197e24 */ /* 0x000fc4000f8e00ff */
[----:B------:R-:W-:Y:S03]  /*7280*/  MUFU.EX2 R225, R225 ;  /* 0x000000e100e17308 */ /* 0x000fe60000000800 */
[----:B------:R-:W-:Y:S01]  /*7290*/  HMMA.16816.F32.BF16 R100, R144, R14, R100 ;  /* 0x0000000e9064723c */ /* 0x000fe20000041864 */
[----:B------:R-:W2:Y:S01]  /*72a0*/  LDSM.16.MT88.4 R12, [R188+0x10800] ;  /* 0x01080000bc0c783b */ /* 0x000ea20000004200 */
[----:B------:R-:W-:-:S03]  /*72b0*/  LOP3.LUT R25, R151, UR31, R25, 0x96, !PT ;  /* 0x0000001f97197c12 */ /* 0x000fc6000f8e9619 */
[----:B------:R-:W-:Y:S01]  /*72c0*/  MUFU.EX2 R223, R223 ;  /* 0x000000df00df7308 */ /* 0x000fe20000000800 */
[----:B------:R-:W-:Y:S01]  /*72d0*/  HMMA.16816.F32.BF16 R52, R96, R56, RZ ;  /* 0x000000386034723c */ /* 0x000fe200000418ff */
[----:B------:R-:W-:-:S05]  /*72e0*/  IMAD.WIDE.U32 R24, R25, -0x326172a9, RZ ;  /* 0xcd9e8d5719187825 */ /* 0x000fca00078e00ff */
[----:B-----5:R-:W-:Y:S01]  /*72f0*/  HMMA.16816.F32.BF16 R36, R144, R8, R36 ;  /* 0x000000089024723c */ /* 0x020fe20000041824 */
[----:B------:R-:W-:-:S05]  /*7300*/  LOP3.LUT R148, R25, UR32, R148, 0x96, !PT ;  /* 0x0000002019947c12 */ /* 0x000fca000f8e9694 */
[----:B------:R-:W-:Y:S01]  /*7310*/  HMMA.16816.F32.BF16 R40, R144, R10, R40 ;  /* 0x0000000a9028723c */ /* 0x000fe20000041828 */
[----:B------:R-:W5:Y:S01]  /*7320*/  LDSM.16.MT88.4 R8, [R186+0x10800] ;  /* 0x01080000ba08783b */ /* 0x000f620000004200 */
[----:B------:R-:W-:-:S04]  /*7330*/  IMAD.WIDE.U32 R148, R148, -0x2daee0ad, RZ ;  /* 0xd2511f5394947825 */ /* 0x000fc800078e00ff */
[----:B-1----:R-:W-:Y:S01]  /*7340*/  HMMA.16816.F32.BF16 R44, R144, R20, R44 ;  /* 0x00000014902c723c */ /* 0x002fe2000004182c */
[----:B------:R-:W-:-:S05]  /*7350*/  LOP3.LUT R142, R149, UR28, R142, 0x96, !PT ;  /* 0x0000001c958e7c12 */ /* 0x000fca000f8e968e */
[----:B------:R-:W-:Y:S01]  /*7360*/  HMMA.16816.F32.BF16 R68, R96, R72, RZ ;  /* 0x000000486044723c */ /* 0x000fe200000418ff */
[----:B------:R-:W-:Y:S01]  /*7370*/  LOP3.LUT R20, R141, UR29, R24, 0x96, !PT ;  /* 0x0000001d8d147c12 */ /* 0x000fe2000f8e9618 */
[----:B------:R-:W-:-:S04]  /*7380*/  IMAD.WIDE.U32 R142, R142, -0x326172a9, RZ ;  /* 0xcd9e8d578e8e7825 */ /* 0x000fc800078e00ff */
[----:B------:R-:W-:Y:S01]  /*7390*/  IMAD.WIDE.U32 R20, R20, -0x2daee0ad, RZ ;  /* 0xd2511f5314147825 */ /* 0x000fe200078e00ff */
[C---:B---3--:R-:W-:Y:S04]  /*73a0*/  HMMA.16816.F32.BF16 R60, R144.reuse, R4, R60 ;  /* 0x00000004903c723c */ /* 0x048fe8000004183c */
[----:B------:R-:W-:Y:S02]  /*73b0*/  LOP3.LUT R232, R21, UR22, R148, 0x96, !PT ;  /* 0x0000001615e87c12 */ /* 0x000fe4000f8e9694 */
[----:B------:R-:W-:Y:S01]  /*73c0*/  HMMA.16816.F32.BF16 R64, R144, R6, R64 ;  /* 0x000000069040723c */ /* 0x000fe20000041840 */
[----:B------:R-:W1:Y:S02]  /*73d0*/  LDSM.16.MT88.4 R4, [R185+0x10800] ;  /* 0x01080000b904783b */ /* 0x000e640000004200 */
[----:B------:R-:W-:-:S02]  /*73e0*/  IMAD.WIDE.U32 R232, R232, -0x326172a9, RZ ;  /* 0xcd9e8d57e8e87825 */ /* 0x000fc400078e00ff */
[----:B------:R-:W-:Y:S01]  /*73f0*/  LDSM.16.MT88.4 R148, [R184+0x10800] ;  /* 0x01080000b894783b */ /* 0x000fe20000004200 */
[----:B------:R-:W-:Y:S02]  /*7400*/  HMMA.16816.F32.BF16 R76, R96, R80, RZ ;  /* 0x00000050604c723c */ /* 0x000fe400000418ff */
[----:B------:R-:W-:-:S04]  /*7410*/  LOP3.LUT R234, R233, UR7, R142, 0x96, !PT ;  /* 0x00000007e9ea7c12 */ /* 0x000fc8000f8e968e */
[----:B----4-:R-:W-:Y:S01]  /*7420*/  HMMA.16816.F32.BF16 R52, R144, R16, R52 ;  /* 0x000000109034723c */ /* 0x010fe20000041834 */
[----:B------:R-:W-:-:S05]  /*7430*/  IMAD.WIDE.U32 R234, R234, -0x2daee0ad, RZ ;  /* 0xd2511f53eaea7825 */ /* 0x000fca00078e00ff */
[C---:B------:R-:W-:Y:S01]  /*7440*/  HMMA.16816.F32.BF16 R72, R96.reuse, R74, RZ ;  /* 0x0000004a6048723c */ /* 0x040fe200000418ff */
[----:B------:R-:W-:Y:S02]  /*7450*/  LOP3.LUT R16, R143, UR25, R140, 0x96, !PT ;  /* 0x000000198f107c12 */ /* 0x000fe4000f8e968c */
[----:B------:R-:W-:Y:S03]  /*7460*/  LDSM.16.MT88.4 R140, [R188+0xd000] ;  /* 0x00d00000bc8c783b */ /* 0x000fe60000004200 */
[----:B------:R-:W-:Y:S01]  /*7470*/  HMMA.16816.F32.BF16 R84, R96, R88, RZ ;  /* 0x000000586054723c */ /* 0x000fe200000418ff */
[----:B------:R-:W-:-:S05]  /*7480*/  IMAD.WIDE.U32 R16, R16, -0x2daee0ad, RZ ;  /* 0xd2511f5310107825 */ /* 0x000fca00078e00ff */
[----:B------:R-:W-:Y:S01]  /*7490*/  HMMA.16816.F32.BF16 R80, R96, R82, RZ ;  /* 0x000000526050723c */ /* 0x000fe200000418ff */
[----:B------:R-:W-:-:S05]  /*74a0*/  LOP3.LUT R236, R17, UR6, R20, 0x96, !PT ;  /* 0x0000000611ec7c12 */ /* 0x000fca000f8e9614 */
[----:B------:R-:W-:Y:S01]  /*74b0*/  HMMA.16816.F32.BF16 R88, R96, R90, RZ ;  /* 0x0000005a6058723c */ /* 0x000fe200000418ff */
[----:B------:R-:W-:-:S05]  /*74c0*/  IMAD.WIDE.U32 R236, R236, -0x326172a9, RZ ;  /* 0xcd9e8d57ecec7825 */ /* 0x000fca00078e00ff */
[----:B--2---:R-:W-:Y:S06]  /*74d0*/  HMMA.16816.F32.BF16 R68, R144, R12, R68 ;  /* 0x0000000c9044723c */ /* 0x004fec0000041844 */
[----:B------:R-:W-:Y:S01]  /*74e0*/  HMMA.16816.F32.BF16 R116, R96, R118, RZ ;  /* 0x000000766074723c */ /* 0x000fe200000418ff */
[----:B------:R-:W-:-:S05]  /*74f0*/  LOP3.LUT R12, R235, UR18, R16, 0x96, !PT ;  /* 0x00000012eb0c7c12 */ /* 0x000fca000f8e9610 */
[----:B------:R-:W-:Y:S01]  /*7500*/  IMAD.WIDE.U32 R16, R12, -0x326172a9, RZ ;  /* 0xcd9e8d570c107825 */ /* 0x000fe200078e00ff */
[----:B-----5:R-:W-:Y:S02]  /*7510*/  HMMA.16816.F32.BF16 R76, R144, R8, R76 ;  /* 0x00000008904c723c */ /* 0x020fe4000004184c */
[----:B------:R-:W-:-:S04]  /*7520*/  SHF.R.U32.HI R13, RZ, 0x18, R16 ;  /* 0x00000018ff0d7819 */ /* 0x000fc80000011610 */
[----:B------:R-:W-:Y:S01]  /*7530*/  HMMA.16816.F32.BF16 R56, R96, R58, RZ ;  /* 0x0000003a6038723c */ /* 0x000fe200000418ff */
[----:B------:R-:W-:Y:S02]  /*7540*/  SHF.R.U32.HI R8, RZ, 0x10, R16 ;  /* 0x00000010ff087819 */ /* 0x000fe40000011610 */
[----:B------:R-:W-:Y:S02]  /*7550*/  LOP3.LUT R12, R17, UR10, R236, 0x96, !PT ;  /* 0x0000000a110c7c12 */ /* 0x000fe4000f8e96ec */
[----:B------:R-:W-:Y:S01]  /*7560*/  LOP3.LUT R8, R8, 0xff, RZ, 0xc0, !PT ;  /* 0x000000ff08087812 */ /* 0x000fe200078ec0ff */
[C---:B------:R-:W-:Y:S01]  /*7570*/  HMMA.16816.F32.BF16 R72, R144.reuse, R14, R72 ;  /* 0x0000000e9048723c */ /* 0x040fe20000041848 */
[----:B------:R-:W-:Y:S02]  /*7580*/  SHF.R.U32.HI R25, RZ, 0x10, R12 ;  /* 0x00000010ff197819 */ /* 0x000fe4000001160c */
[----:B------:R-:W-:Y:S02]  /*7590*/  PRMT R13, R8, 0x5410, R13 ;  /* 0x00005410080d7816 */ /* 0x000fe4000000000d */
[----:B------:R-:W-:Y:S01]  /*75a0*/  LOP3.LUT R25, R25, 0xff, RZ, 0xc0, !PT ;  /* 0x000000ff19197812 */ /* 0x000fe200078ec0ff */
[----:B------:R-:W-:Y:S01]  /*75b0*/  HMMA.16816.F32.BF16 R80, R144, R10, R80 ;  /* 0x0000000a9050723c */ /* 0x000fe20000041850 */
[C---:B------:R-:W-:Y:S01]  /*75c0*/  LOP3.LUT R14, R16.reuse, 0xffff, RZ, 0xc0, !PT ;  /* 0x0000ffff100e7812 */ /* 0x040fe200078ec0ff */
[----:B------:R-:W2:Y:S01]  /*75d0*/  LDSM.16.MT88.4 R8, [R186+0xd000] ;  /* 0x00d00000ba08783b */ /* 0x000ea20000004200 */
[----:B------:R-:W-:-:S02]  /*75e0*/  LOP3.LUT R15, R16, 0xff, RZ, 0xc0, !PT ;  /* 0x000000ff100f7812 */ /* 0x000fc400078ec0ff */
[----:B------:R-:W-:Y:S01]  /*75f0*/  SHF.R.U32.HI R14, RZ, 0x8, R14 ;  /* 0x00000008ff0e7819 */ /* 0x000fe2000001160e */
[C---:B-1----:R-:W-:Y:S01]  /*7600*/  HMMA.16816.F32.BF16 R84, R144.reuse, R4, R84 ;  /* 0x000000049054723c */ /* 0x042fe20000041854 */
[--C-:B------:R-:W-:Y:S02]  /*7610*/  HSET2.LE.AND R13, R13, R168.reuse, PT ;  /* 0x000000a80d0d7233 */ /* 0x100fe40003803000 */
[----:B------:R-:W-:Y:S02]  /*7620*/  PRMT R15, R15, 0x5410, R14 ;  /* 0x000054100f0f7816 */ /* 0x000fe4000000000e */
[----:B------:R-:W-:Y:S01]  /*7630*/  LOP3.LUT R14, R12, 0xffff, RZ, 0xc0, !PT ;  /* 0x0000ffff0c0e7812 */ /* 0x000fe200078ec0ff */
[----:B------:R-:W-:Y:S01]  /*7640*/  HMMA.16816.F32.BF16 R88, R144, R6, R88 ;  /* 0x000000069058723c */ /* 0x000fe20000041858 */
[----:B------:R-:W1:Y:S01]  /*7650*/  LDSM.16.MT88.4 R4, [R185+0xf000] ;  /* 0x00f00000b904783b */ /* 0x000e620000004200 */
[----:B------:R-:W-:Y:S02]  /*7660*/  HSET2.LE.AND R15, R15, R168, PT ;  /* 0x000000a80f0f7233 */ /* 0x000fe40003803000 */
[----:B------:R-:W-:-:S02]  /*7670*/  SHF.R.U32.HI R14, RZ, 0x8, R14 ;  /* 0x00000008ff0e7819 */ /* 0x000fc4000001160e */
[C---:B------:R-:W-:Y:S06]  /*7680*/  HMMA.16816.F32.BF16 R116, R144.reuse, R26, R116 ;  /* 0x0000001a9074723c */ /* 0x040fec0000041874 */
[----:B------:R-:W-:Y:S01]  /*7690*/  HMMA.16816.F32.BF16 R56, R144, R18, R56 ;  /* 0x000000129038723c */ /* 0x000fe20000041838 */
[----:B------:R-:W-:Y:S01]  /*76a0*/  LOP3.LUT R27, R12, 0xff, RZ, 0xc0, !PT ;  /* 0x000000ff0c1b7812 */ /* 0x000fe200078ec0ff */
[----:B------:R-:W-:Y:S01]  /*76b0*/  LDSM.16.MT88.4 R16, [R184+0xf000] ;  /* 0x00f00000b810783b */ /* 0x000fe20000004200 */
[----:B------:R-:W-:Y:S02]  /*76c0*/  SHF.R.U32.HI R12, RZ, 0x18, R12 ;  /* 0x00000018ff0c7819 */ /* 0x000fe4000001160c */
[----:B------:R-:W-:Y:S01]  /*76d0*/  PRMT R27, R27, 0x5410, R14 ;  /* 0x000054101b1b7816 */ /* 0x000fe2000000000e */
[----:B------:R-:W-:Y:S01]  /*76e0*/  HMMA.16816.F32.BF16 R48, R96, R50, RZ ;  /* 0x000000326030723c */ /* 0x000fe200000418ff */
[----:B------:R-:W-:-:S02]  /*76f0*/  PRMT R25, R25, 0x5410, R12 ;  /* 0x0000541019197816 */ /* 0x000fc4000000000c */
        /* <DEDUP_REMOVED lines=28> */
[----:B------:R-:W-:Y:S01]  /*78c0*/  HMMA.16816.F32.BF16 R56, R24, R6, R56 ;  /* 0x000000061838723c */ /* 0x000fe20000041838 */
[----:B------:R-:W1:Y:S05]  /*78d0*/  LDSM.16.MT88.4 R4, [R185+0x11000] ;  /* 0x01100000b904783b */ /* 0x000e6a0000004200 */
[C---:B------:R-:W-:Y:S06]  /*78e0*/  HMMA.16816.F32.BF16 R92, R144.reuse, R148, R92 ;  /* 0x00000094905c723c */ /* 0x040fec000004185c */
[----:B------:R-:W-:Y:S06]  /*78f0*/  HMMA.16816.F32.BF16 R96, R144, R150, R96 ;  /* 0x000000969060723c */ /* 0x000fec0000041860 */
[----:B---3--:R-:W-:Y:S01]  /*7900*/  HMMA.16816.F32.BF16 R68, R24, R12, R68 ;  /* 0x0000000c1844723c */ /* 0x008fe20000041844 */
[--C-:B------:R-:W-:Y:S01]  /*7910*/  FFMA.FTZ R144, R199, UR21, -R200.reuse ;  /* 0x00000015c7907c23 */ /* 0x100fe200080108c8 */
[----:B------:R-:W-:-:S04]  /*7920*/  FFMA.FTZ R146, R198, UR21, -R200 ;  /* 0x00000015c6927c23 */ /* 0x000fc800080108c8 */
[C---:B------:R-:W-:Y:S01]  /*7930*/  HMMA.16816.F32.BF16 R128, R24.reuse, R140, R128 ;  /* 0x0000008c1880723c */ /* 0x040fe20000041880 */
[----:B------:R-:W-:Y:S01]  /*7940*/  LOP3.LUT R12, R237, UR4, R232, 0x96, !PT ;  /* 0x00000004ed0c7c12 */ /* 0x000fe2000f8e96e8 */
[----:B------:R-:W-:Y:S04]  /*7950*/  MUFU.EX2 R144, R144 ;  /* 0x0000009000907308 */ /* 0x000fe80000000800 */
[C---:B------:R-:W-:Y:S01]  /*7960*/  HMMA.16816.F32.BF16 R124, R24.reuse, R142, R124 ;  /* 0x0000008e187c723c */ /* 0x040fe2000004187c */
[--C-:B------:R-:W-:Y:S01]  /*7970*/  FFMA.FTZ R140, R226, UR21, -R203.reuse ;  /* 0x00000015e28c7c23 */ /* 0x100fe200080108cb */
[--C-:B------:R-:W-:Y:S01]  /*7980*/  FFMA.FTZ R141, R224, UR21, -R203.reuse ;  /* 0x00000015e08d7c23 */ /* 0x100fe200080108cb */
[----:B------:R-:W-:Y:S01]  /*7990*/  IMAD.WIDE.U32 R12, R12, -0x2daee0ad, RZ ;  /* 0xd2511f530c0c7825 */ /* 0x000fe200078e00ff */
[----:B------:R-:W-:Y:S02]  /*79a0*/  MUFU.EX2 R146, R146 ;  /* 0x0000009200927308 */ /* 0x000fe40000000800 */
[----:B------:R-:W-:Y:S01]  /*79b0*/  HMMA.16816.F32.BF16 R104, R24, R32, R104 ;  /* 0x000000201868723c */ /* 0x000fe20000041868 */
[----:B------:R-:W-:Y:S01]  /*79c0*/  FFMA.FTZ R142, R222, UR21, -R203 ;  /* 0x00000015de8e7c23 */ /* 0x000fe200080108cb */
[----:B------:R-:W-:Y:S01]  /*79d0*/  FFMA.FTZ R143, R201, UR21, -R200 ;  /* 0x00000015c98f7c23 */ /* 0x000fe200080108c8 */
[----:B------:R-:W-:-:S03]  /*79e0*/  LOP3.LUT R234, R13, UR11, R234, 0x96, !PT ;  /* 0x0000000b0dea7c12 */ /* 0x000fc6000f8e96ea */
[----:B------:R-:W-:Y:S01]  /*79f0*/  MUFU.EX2 R140, R140 ;  /* 0x0000008c008c7308 */ /* 0x000fe20000000800 */
[----:B--2---:R-:W-:Y:S01]  /*7a00*/  HMMA.16816.F32.BF16 R76, R24, R8, R76 ;  /* 0x00000008184c723c */ /* 0x004fe2000004184c */
[----:B------:R-:W-:-:S05]  /*7a10*/  LOP3.LUT R33, R12, 0xff, RZ, 0xc0, !PT ;  /* 0x000000ff0c217812 */ /* 0x000fca00078ec0ff */
[C---:B------:R-:W-:Y:S01]  /*7a20*/  HMMA.16816.F32.BF16 R80, R24.reuse, R10, R80 ;  /* 0x0000000a1850723c */ /* 0x040fe20000041850 */
[----:B------:R-:W2:Y:S01]  /*7a30*/  MUFU.EX2 R141, R141 ;  /* 0x0000008d008d7308 */ /* 0x000ea20000000800 */
[----:B------:R-:W-:Y:S02]  /*7a40*/  LOP3.LUT R8, R12, 0xffff, RZ, 0xc0, !PT ;  /* 0x0000ffff0c087812 */ /* 0x000fe400078ec0ff */
[--C-:B------:R-:W-:Y:S02]  /*7a50*/  SHF.R.U32.HI R9, RZ, 0x18, R12.reuse ;  /* 0x00000018ff097819 */ /* 0x100fe4000001160c */
[----:B-1----:R-:W-:Y:S01]  /*7a60*/  HMMA.16816.F32.BF16 R84, R24, R4, R84 ;  /* 0x000000041854723c */ /* 0x002fe20000041854 */
[----:B------:R-:W-:Y:S02]  /*7a70*/  SHF.R.U32.HI R10, RZ, 0x10, R12 ;  /* 0x00000010ff0a7819 */ /* 0x000fe4000001160c */
[----:B------:R-:W-:Y:S01]  /*7a80*/  MUFU.EX2 R142, R142 ;  /* 0x0000008e008e7308 */ /* 0x000fe20000000800 */
[----:B------:R-:W-:-:S02]  /*7a90*/  SHF.R.U32.HI R12, RZ, 0x10, R234 ;  /* 0x00000010ff0c7819 */ /* 0x000fc400000116ea */
[C---:B------:R-:W-:Y:S01]  /*7aa0*/  HMMA.16816.F32.BF16 R72, R24.reuse, R14, R72 ;  /* 0x0000000e1848723c */ /* 0x040fe20000041848 */
[C---:B------:R-:W-:Y:S02]  /*7ab0*/  LOP3.LUT R4, R234.reuse, 0xffff, RZ, 0xc0, !PT ;  /* 0x0000ffffea047812 */ /* 0x040fe400078ec0ff */
[----:B------:R-:W-:Y:S02]  /*7ac0*/  LOP3.LUT R11, R234, 0xff, RZ, 0xc0, !PT ;  /* 0x000000ffea0b7812 */ /* 0x000fe400078ec0ff */
[----:B------:R-:W1:Y:S01]  /*7ad0*/  MUFU.EX2 R143, R143 ;  /* 0x0000008f008f7308 */ /* 0x000e620000000800 */
[----:B------:R-:W-:Y:S01]  /*7ae0*/  LOP3.LUT R10, R10, 0xff, RZ, 0xc0, !PT ;  /* 0x000000ff0a0a7812 */ /* 0x000fe200078ec0ff */
[----:B------:R-:W-:Y:S01]  /*7af0*/  HMMA.16816.F32.BF16 R88, R24, R6, R88 ;  /* 0x000000061858723c */ /* 0x000fe20000041858 */
[----:B------:R-:W-:Y:S02]  /*7b00*/  SHF.R.U32.HI R14, RZ, 0x8, R4 ;  /* 0x00000008ff0e7819 */ /* 0x000fe40000011604 */
[----:B------:R-:W-:-:S02]  /*7b10*/  SHF.R.U32.HI R5, RZ, 0x18, R234 ;  /* 0x00000018ff057819 */ /* 0x000fc400000116ea */
[----:B------:R-:W-:Y:S01]  /*7b20*/  SHF.R.U32.HI R8, RZ, 0x8, R8 ;  /* 0x00000008ff087819 */ /* 0x000fe20000011608 */
[C---:B------:R-:W-:Y:S01]  /*7b30*/  HMMA.16816.F32.BF16 R36, R24.reuse, R28, R36 ;  /* 0x0000001c1824723c */ /* 0x040fe20000041824 */
[----:B------:R-:W-:Y:S02]  /*7b40*/  LOP3.LUT R4, R12, 0xff, RZ, 0xc0, !PT ;  /* 0x000000ff0c047812 */ /* 0x000fe400078ec0ff */
[----:B------:R-:W-:Y:S02]  /*7b50*/  PRMT R9, R10, 0x5410, R9 ;  /* 0x000054100a097816 */ /* 0x000fe40000000009 */
[----:B------:R-:W-:Y:S01]  /*7b60*/  PRMT R11, R11, 0x5410, R14 ;  /* 0x000054100b0b7816 */ /* 0x000fe2000000000e */
[----:B------:R-:W-:Y:S01]  /*7b70*/  HMMA.16816.F32.BF16 R40, R24, R30, R40 ;  /* 0x0000001e1828723c */ /* 0x000fe20000041828 */
[----:B------:R-:W-:Y:S01]  /*7b80*/  PRMT R33, R33, 0x5410, R8 ;  /* 0x0000541021217816 */ /* 0x000fe20000000008 */
[----:B------:R-:W3:Y:S01]  /*7b90*/  LDSM.16.MT88.4 R28, [R184+0x11000] ;  /* 0x01100000b81c783b */ /* 0x000ee20000004200 */
[----:B------:R-:W-:-:S02]  /*7ba0*/  PRMT R5, R4, 0x5410, R5 ;  /* 0x0000541004057816 */ /* 0x000fc40000000005 */
[--C-:B------:R-:W-:Y:S01]  /*7bb0*/  HSET2.LE.AND R4, R11, R168.reuse, PT ;  /* 0x000000a80b047233 */ /* 0x100fe20003803000 */
[C---:B------:R-:W-:Y:S01]  /*7bc0*/  HMMA.16816.F32.BF16 R44, R24.reuse, R20, R44 ;  /* 0x00000014182c723c */ /* 0x040fe2000004182c */
[--C-:B------:R-:W-:Y:S01]  /*7bd0*/  HSET2.LE.AND R7, R9, R168.reuse, PT ;  /* 0x000000a809077233 */ /* 0x100fe20003803000 */
[----:B------:R-:W-:Y:S01]  /*7be0*/  LDSM.16.MT88.4 R12, [R185+0xd800] ;  /* 0x00d80000b90c783b */ /* 0x000fe20000004200 */
[--C-:B------:R-:W-:Y:S02]  /*7bf0*/  HSET2.LE.AND R6, R33, R168.reuse, PT ;  /* 0x000000a821067233 */ /* 0x100fe40003803000 */
        /* <DEDUP_REMOVED lines=8> */
[----:B------:R-:W-:Y:S01]  /*7c80*/  F2FP.BF16.F32.PACK_AB R8, R223, R146 ;  /* 0x00000092df08723e */ /* 0x000fe200000010ff */
[----:B------:R-:W-:Y:S01]  /*7c90*/  FADD.FTZ R143, R143, R170 ;  /* 0x000000aa8f8f7221 */ /* 0x000fe20000010000 */
[----:B------:R-:W-:Y:S01]  /*7ca0*/  LOP3.LUT R4, R4, R11, RZ, 0xc0, !PT ;  /* 0x0000000b04047212 */ /* 0x000fe200078ec0ff */
        /* <DEDUP_REMOVED lines=60> */
[----:B------:R-:W-:Y:S01]  /*8070*/  BAR.SYNC.DEFER_BLOCKING 0x0 ;  /* 0x0000000000007b1d */ /* 0x000fe20000010000 */
[----:B------:R-:W-:Y:S01]  /*8080*/  IMAD.WIDE.U32 R20, R20, UR9, R4 ;  /* 0x0000000914147c25 */ /* 0x000fe2000f8e0004 */
[----:B------:R-:W-:Y:S02]  /*8090*/  USHF.R.S32.HI UR7, URZ, 0x1f, UR19 ;  /* 0x0000001f3f077899 */ /* 0x000fe40008011413 */
[----:B------:R-:W-:Y:S01]  /*80a0*/  UIMAD UR6, UR8, UR19, URZ ;  /* 0x00000013080672a4 */ /* 0x000fe2000f8e023f */
[----:B------:R-:W-:-:S03]  /*80b0*/  IMAD.U32 R133, RZ, RZ, UR19 ;  /* 0x00000013ff857e24 */ /* 0x000fc6000f8e00ff */
[----:B------:R-:W1:Y:S01]  /*80c0*/  @!P3 LDC.64 R10, c[0x0][0x220] ;  /* 0x00008800ff0abb82 */ /* 0x000e620000000a00 */
[----:B------:R-:W-:Y:S02]  /*80d0*/  UISETP.GT.AND UP0, UPT, UR19, UR5, UPT ;  /* 0x000000051300728c */ /* 0x000fe4000bf04270 */
[----:B------:R-:W-:Y:S01]  /*80e0*/  UIMAD UR6, UR7, UR9, UR6 ;  /* 0x00000009070672a4 */ /* 0x000fe2000f8e0206 */
[----:B------:R-:W-:-:S04]  /*80f0*/  IMAD R133, R133, 0x40, R216 ;  /* 0x0000004085857824 */ /* 0x000fc800078e02d8 */
[----:B------:R-:W2:Y:S01]  /*8100*/  @!P4 LDC.64 R12, c[0x0][0x220] ;  /* 0x00008800ff0ccb82 */ /* 0x000ea20000000a00 */
[----:B------:R-:W-:-:S07]  /*8110*/  VIADD R18, R21, UR6 ;  /* 0x0000000615127c36 */ /* 0x000fce0008000000 */
[----:B------:R-:W3:Y:S01]  /*8120*/  @!P2 LDC.64 R8, c[0x0][0x220] ;  /* 0x00008800ff08ab82 */ /* 0x000ee20000000a00 */
[----:B------:R-:W-:Y:S07]  /*8130*/  @P4 STS.128 [R205+0xc000], RZ ;  /* 0x00c000ffcd004388 */ /* 0x000fee0000000c00 */
[----:B------:R-:W4:Y:S01]  /*8140*/  @!P4 LDC.64 R6, c[0x0][0x220] ;  /* 0x00008800ff06cb82 */ /* 0x000f220000000a00 */
[----:B-1----:R-:W-:-:S04]  /*8150*/  @!P3 LEA R26, P0, R20, R10, 0x1 ;  /* 0x0000000a141ab211 */ /* 0x002fc800078008ff */
[----:B------:R-:W-:-:S03]  /*8160*/  @!P3 LEA.HI.X R27, R20, R11, R18, 0x1, P0 ;  /* 0x0000000b141bb211 */ /* 0x000fc600000f0c12 */
[----:B------:R-:W1:Y:S01]  /*8170*/  @!P3 LDC.64 R4, c[0x0][0x220] ;  /* 0x00008800ff04bb82 */ /* 0x000e620000000a00 */
[----:B--2---:R-:W-:-:S04]  /*8180*/  @!P4 LEA R22, P1, R20, R12, 0x1 ;  /* 0x0000000c1416c211 */ /* 0x004fc800078208ff */
[C-C-:B------:R-:W-:Y:S02]  /*8190*/  @!P4 LEA.HI.X R23, R20.reuse, R13, R18.reuse, 0x1, P1 ;  /* 0x0000000d1417c211 */ /* 0x140fe400008f0c12 */
[C---:B------:R-:W-:Y:S01]  /*81a0*/  IADD3 R0, P1, R20.reuse, UR24, RZ ;  /* 0x0000001814007c10 */ /* 0x040fe2000ff3e0ff */
        /* <DEDUP_REMOVED lines=8> */
[----:B------:R-:W-:Y:S01]  /*8230*/  IADD3.X R18, R18, UR23, RZ, P1, !PT ;  /* 0x0000001712127c10 */ /* 0x000fe20008ffe4ff */
[----:B------:R-:W3:Y:S01]  /*8240*/  @!P4 LDC.64 R14, c[0x0][0x220] ;  /* 0x00008800ff0ecb82 */ /* 0x000ee20000000a00 */
[C---:B----4-:R-:W-:Y:S01]  /*8250*/  @!P4 LEA R20, P1, R0.reuse, R6, 0x1 ;  /* 0x000000060014c211 */ /* 0x050fe200078208ff */
[----:B------:R-:W-:Y:S01]  /*8260*/  @!PT LDS RZ, [RZ] ;  /* 0x00000000fffff984 */ /* 0x000fe20000000800 */
[----:B------:R-:W-:Y:S01]  /*8270*/  @!PT LDS RZ, [RZ] ;  /* 0x00000000fffff984 */ /* 0x000fe20000000800 */
[----:B------:R-:W-:Y:S01]  /*8280*/  @!PT LDS RZ, [RZ] ;  /* 0x00000000fffff984 */ /* 0x000fe20000000800 */
[----:B------:R-:W-:Y:S03]  /*8290*/  @!P3 LDGSTS.E.BYPASS.LTC128B.128 [R205+0xe000], desc[UR26][R26.64+0x80] ;  /* 0x0e0000801acdbfae */ /* 0x000fe6000b901d5a */
[C---:B------:R-:W-:Y:S01]  /*82a0*/  @!P4 LEA.HI.X R21, R0.reuse, R7, R18, 0x1, P1 ;  /* 0x000000070015c211 */ /* 0x040fe200008f0c12 */
[----:B------:R-:W-:Y:S01]  /*82b0*/  @P2 STS.128 [R205+0x10000], RZ ;  /* 0x010000ffcd002388 */ /* 0x000fe20000000c00 */
[C---:B------:R-:W-:Y:S01]  /*82c0*/  IADD3 R19, P1, R0.reuse, UR24, RZ ;  /* 0x0000001800137c10 */ /* 0x040fe2000ff3e0ff */
[----:B------:R-:W4:Y:S02]  /*82d0*/  @!P3 LDC.64 R12, c[0x0][0x220] ;  /* 0x00008800ff0cbb82 */ /* 0x000f240000000a00 */
[----:B------:R-:W-:Y:S01]  /*82e0*/  @!PT LDS RZ, [RZ] ;  /* 0x00000000fffff984 */ /* 0x000fe20000000800 */
[----:B------:R-:W-:Y:S01]  /*82f0*/  @!PT LDS RZ, [RZ] ;  /* 0x00000000fffff984 */ /* 0x000fe20000000800 */
[----:B------:R-:W-:Y:S01]  /*8300*/  @!PT LDS RZ, [RZ] ;  /* 0x00000000fffff984 */ /* 0x000fe20000000800 */
[----:B------:R-:W-:Y:S04]  /*8310*/  @!P2 LDGSTS.E.BYPASS.LTC128B.128 [R205+0x10000], desc[UR26][R24.64+0x100] ;  /* 0x1000010018cdafae */ /* 0x000fe8000b901d5a */
[----:B------:R-:W-:Y:S02]  /*8320*/  @P4 STS.128 [R205+0xc800], RZ ;  /* 0x00c800ffcd004388 */ /* 0x000fe40000000c00 */
[----:B------:R-:W5:Y:S02]  /*8330*/  @!P2 LDC.64 R10, c[0x0][0x220] ;  /* 0x00008800ff0aab82 */ /* 0x000f640000000a00 */
[----:B------:R-:W-:Y:S01]  /*8340*/  @!PT LDS RZ, [RZ] ;  /* 0x00000000fffff984 */ /* 0x000fe20000000800 */
[----:B------:R-:W-:Y:S01]  /*8350*/  @!PT LDS RZ, [RZ] ;  /* 0x00000000fffff984 */ /* 0x000fe20000000800 */
[----:B------:R-:W-:Y:S01]  /*8360*/  @!PT LDS RZ, [RZ] ;  /* 0x00000000fffff984 */ /* 0x000fe20000000800 */
[----:B------:R-:W-:Y:S01]  /*8370*/  @!P4 LDGSTS.E.BYPASS.LTC128B.128 [R205+0xc800], desc[UR26][R20.64] ;  /* 0x0c80000014cdcfae */ /* 0x000fe2000b901d5a */
[----:B-1----:R-:W-:-:S03]  /*8380*/  @!P3 LEA R22, P0, R0, R4, 0x1 ;  /* 0x000000040016b211 */ /* 0x002fc600078008ff */
[----:B------:R-:W-:Y:S02]  /*8390*/  @P3 STS.128 [R205+0xe800], RZ ;  /* 0x00e800ffcd003388 */ /* 0x000fe40000000c00 */
[----:B------:R-:W1:Y:S01]  /*83a0*/  @!P4 LDC.64 R8, c[0x0][0x220] ;  /* 0x00008800ff08cb82 */ /* 0x000e620000000a00 */
[C---:B------:R-:W-:Y:S02]  /*83b0*/  @!P3 LEA.HI.X R23, R0.reuse, R5, R18, 0x1, P0 ;  /* 0x000000050017b211 */ /* 0x040fe400000f0c12 */
[----:B--2---:R-:W-:-:S03]  /*83c0*/  @!P2 LEA R16, P0, R0, R16, 0x1 ;  /* 0x000000100010a211 */ /* 0x004fc600078008ff */
[----:B------:R-:W-:Y:S01]  /*83d0*/  @!PT LDS RZ, [RZ] ;  /* 0x00000000fffff984 */ /* 0x000fe20000000800 */
[----:B------:R-:W-:Y:S01]  /*83e0*/  @!PT LDS RZ, [RZ] ;  /* 0x00000000fffff984 */ /* 0x000fe20000000800 */
[----:B------:R-:W-:Y:S01]  /*83f0*/  @!PT LDS RZ, [RZ] ;  /* 0x00000000fffff984 */ /* 0x000fe20000000800 */
[----:B------:R-:W-:Y:S01]  /*8400*/  @!P3 LDGSTS.E.BYPASS.LTC128B.128 [R205+0xe800], desc[UR26][R22.64+0x80] ;  /* 0x0e80008016cdbfae */ /* 0x000fe2000b901d5a */
[----:B------:R-:W-:Y:S01]  /*8410*/  @!P2 LEA.HI.X R17, R0, R17, R18, 0x1, P0 ;  /* 0x000000110011a211 */ /* 0x000fe200000f0c12 */
[----:B------:R-:W2:Y:S01]  /*8420*/  @!P3 LDC.64 R6, c[0x0][0x220] ;  /* 0x00008800ff06bb82 */ /* 0x000ea20000000a00 */
[----:B------:R-:W-:Y:S01]  /*8430*/  IADD3.X R18, R18, UR23, RZ, P1, !PT ;  /* 0x0000001712127c10 */ /* 0x000fe20008ffe4ff */
[----:B------:R-:W-:Y:S01]  /*8440*/  @P2 STS.128 [R205+0x10800], RZ ;  /* 0x010800ffcd002388 */ /* 0x000fe20000000c00 */
[C---:B---3--:R-:W-:Y:S02]  /*8450*/  @!P4 LEA R14, P0, R19.reuse, R14, 0x1 ;  /* 0x0000000e130ec211 */ /* 0x048fe400078008ff */
[C---:B----4-:R-:W-:Y:S01]  /*8460*/  @!P3 LEA R12, P1, R19.reuse, R12, 0x1 ;  /* 0x0000000c130cb211 */ /* 0x050fe200078208ff */
[----:B------:R-:W-:Y:S01]  /*8470*/  @!PT LDS RZ, [RZ] ;  /* 0x00000000fffff984 */ /* 0x000fe20000000800 */
[----:B------:R-:W-:Y:S01]  /*8480*/  @!PT LDS RZ, [RZ] ;  /* 0x00000000fffff984 */ /* 0x000fe20000000800 */
[----:B------:R-:W-:Y:S01]  /*8490*/  @!PT LDS RZ, [RZ] ;  /* 0x00000000fffff984 */ /* 0x000fe20000000800 */
[----:B------:R-:W-:Y:S01]  /*84a0*/  @!P2 LDGSTS.E.BYPASS.LTC128B.128 [R205+0x10800], desc[UR26][R16.64+0x100] ;  /* 0x1080010010cdafae */ /* 0x000fe2000b901d5a */
[C---:B------:R-:W-:Y:S01]  /*84b0*/  @!P4 LEA.HI.X R15, R19.reuse, R15, R18, 0x1, P0 ;  /* 0x0000000f130fc211 */ /* 0x040fe200000f0c12 */
[----:B------:R-:W3:Y:S01]  /*84c0*/  @!P2 LDC.64 R4, c[0x0][0x220] ;  /* 0x00008800ff04ab82 */ /* 0x000ee20000000a00 */
[C---:B-----5:R-:W-:Y:S01]  /*84d0*/  @!P2 LEA R10, P0, R19.reuse, R10, 0x1 ;  /* 0x0000000a130aa211 */ /* 0x060fe200078008ff */
[----:B------:R-:W-:Y:S01]  /*84e0*/  @P4 STS.128 [R205+0xd000], RZ ;  /* 0x00d000ffcd004388 */ /* 0x000fe20000000c00 */
[----:B------:R-:W-:-:S02]  /*84f0*/  IADD3 R0, P5, R19, UR24, RZ ;  /* 0x0000001813007c10 */ /* 0x000fc4000ffbe0ff */
[C-C-:B------:R-:W-:Y:S01]  /*8500*/  @!P3 LEA.HI.X R13, R19.reuse, R13, R18.reuse, 0x1, P1 ;  /* 0x0000000d130db211 */ /* 0x140fe200008f0c12 */
[----:B------:R-:W-:Y:S01]  /*8510*/  @!PT LDS RZ, [RZ] ;  /* 0x00000000fffff984 */ /* 0x000fe20000000800 */
[----:B------:R-:W-:Y:S01]  /*8520*/  @!PT LDS RZ, [RZ] ;  /* 0x00000000fffff984 */ /* 0x000fe20000000800 */
[----:B------:R-:W-:Y:S01]  /*8530*/  @!PT LDS RZ, [RZ] ;  /* 0x00000000fffff984 */ /* 0x000fe20000000800 */
[----:B------:R-:W-:Y:S01]  /*8540*/  @!P4 LDGSTS.E.BYPASS.LTC128B.128 [R205+0xd000], desc[UR26][R14.64] ;  /* 0x0d0000000ecdcfae */ /* 0x000fe2000b901d5a */
[----:B------:R-:W-:Y:S02]  /*8550*/  @!P2 LEA.HI.X R11, R19, R11, R18, 0x1, P0 ;  /* 0x0000000b130ba211 */ /* 0x000fe400000f0c12 */
[----:B------:R-:W-:Y:S01]  /*8560*/  IADD3.X R18, R18, UR23, RZ, P5, !PT ;  /* 0x0000001712127c10 */ /* 0x000fe2000affe4ff */
[----:B------:R-:W-:Y:S01]  /*8570*/  @P3 STS.128 [R205+0xf000], RZ ;  /* 0x00f000ffcd003388 */ /* 0x000fe20000000c00 */
[----:B-1----:R-:W-:-:S03]  /*8580*/  @!P4 LEA R8, P5, R0, R8, 0x1 ;  /* 0x000000080008c211 */ /* 0x002fc600078a08ff */
[----:B------:R-:W-:Y:S01]  /*8590*/  @!PT LDS RZ, [RZ] ;  /* 0x00000000fffff984 */ /* 0x000fe20000000800 */
[----:B------:R-:W-:Y:S01]  /*85a0*/  @!PT LDS RZ, [RZ] ;  /* 0x00000000fffff984 */ /* 0x000fe20000000800 */
[----:B------:R-:W-:Y:S01]  /*85b0*/  @!PT LDS RZ, [RZ] ;  /* 0x00000000fffff984 */ /* 0x000fe20000000800 */
[----:B------:R1:W-:Y:S01]  /*85c0*/  @!P3 LDGSTS.E.BYPASS.LTC128B.128 [R205+0xf000], desc[UR26][R12.64+0x80] ;  /* 0x0f0000800ccdbfae */ /* 0x0003e2000b901d5a */
[C-C-:B------:R-:W-:Y:S02]  /*85d0*/  @!P4 LEA.HI.X R9, R0.reuse, R9, R18.reuse, 0x1, P5 ;  /* 0x000000090009c211 */ /* 0x140fe400028f0c12 */
[C---:B--2---:R-:W-:Y:S01]  /*85e0*/  @!P3 LEA R28, P1, R0.reuse, R6, 0x1 ;  /* 0x00000006001cb211 */ /* 0x044fe200078208ff */
[----:B------:R-:W-:Y:S01]  /*85f0*/  @P2 STS.128 [R205+0x11000], RZ ;  /* 0x011000ffcd002388 */ /* 0x000fe20000000c00 */
[C---:B------:R-:W-:Y:S02]  /*8600*/  ISETP.GE.AND P5, PT, R133.reuse, R210, PT ;  /* 0x000000d28500720c */ /* 0x040fe40003fa6270 */
[C-C-:B------:R-:W-:Y:S01]  /*8610*/  @!P3 LEA.HI.X R29, R0.reuse, R7, R18.reuse, 0x1, P1 ;  /* 0x00000007001db211 */ /* 0x140fe200008f0c12 */
[----:B------:R-:W-:Y:S01]  /*8620*/  @!PT LDS RZ, [RZ] ;  /* 0x00000000fffff984 */ /* 0x000fe20000000800 */
[----:B------:R-:W-:Y:S01]  /*8630*/  @!PT LDS RZ, [RZ] ;  /* 0x00000000fffff984 */ /* 0x000fe20000000800 */
[----:B------:R-:W-:Y:S01]  /*8640*/  @!PT LDS RZ, [RZ] ;  /* 0x00000000fffff984 */ /* 0x000fe20000000800 */
[----:B------:R-:W-:Y:S01]  /*8650*/  @!P2 LDGSTS.E.BYPASS.LTC128B.128 [R205+0x11000], desc[UR26][R10.64+0x100] ;  /* 0x110001000acdafae */ /* 0x000fe2000b901d5a */
[C---:B------:R-:W-:Y:S02]  /*8660*/  ISETP.LT.OR P5, PT, R133.reuse, R211, P5 ;  /* 0x000000d38500720c */ /* 0x040fe40002fa1670 */
[C---:B---3--:R-:W-:Y:S01]  /*8670*/  @!P2 LEA R30, P0, R0.reuse, R4, 0x1 ;  /* 0x00000004001ea211 */ /* 0x048fe200078008ff */
[----:B------:R-:W-:Y:S03]  /*8680*/  @P4 STS.128 [R205+0xd800], RZ ;  /* 0x00d800ffcd004388 */ /* 0x000fe60000000c00 */
[----:B------:R-:W-:Y:S01]  /*8690*/  @!P2 LEA.HI.X R31, R0, R5, R18, 0x1, P0 ;  /* 0x00000005001fa211 */ /* 0x000fe200000f0c12 */
[----:B------:R-:W-:Y:S01]  /*86a0*/  @!PT LDS RZ, [RZ] ;  /* 0x00000000fffff984 */ /* 0x000fe20000000800 */
[----:B------:R-:W-:Y:S01]  /*86b0*/  @!PT LDS RZ, [RZ] ;  /* 0x00000000fffff984 */ /* 0x000fe20000000800 */
[----:B------:R-:W-:Y:S01]  /*86c0*/  @!PT LDS RZ, [RZ] ;  /* 0x00000000fffff984 */ /* 0x000fe20000000800 */
[----:B------:R-:W-:Y:S01]  /*86d0*/  @!P4 LDGSTS.E.BYPASS.LTC128B.128 [R205+0xd800], desc[UR26][R8.64] ;  /* 0x0d80000008cdcfae */ /* 0x000fe2000b901d5a */
[C---:B------:R-:W-:Y:S01]  /*86e0*/  VIADD R0, R133.reuse, 0x1 ;  /* 0x0000000185007836 */ /* 0x040fe20000000000 */
[----:B------:R-:W-:-:S02]  /*86f0*/  ISETP.GE.AND P0, PT, R133, R213, PT ;  /* 0x000000d58500720c */ /* 0x000fc40003f06270 */
[----:B------:R-:W-:Y:S02]  /*8700*/  @P3 STS.128 [R205+0xf800], RZ ;  /* 0x00f800ffcd003388 */ /* 0x000fe40000000c00 */
[C---:B------:R-:W-:Y:S02]  /*8710*/  ISETP.GE.AND P6, PT, R0.reuse, R213, PT ;  /* 0x000000d50000720c */ /* 0x040fe40003fc6270 */
[----:B------:R-:W-:Y:S01]  /*8720*/  @!PT LDS RZ, [RZ] ;  /* 0x00000000fffff984 */ /* 0x000fe20000000800 */
[----:B------:R-:W-:Y:S01]  /*8730*/  @!PT LDS RZ, [RZ] ;  /* 0x00000000fffff984 */ /* 0x000fe20000000800 */
[----:B------:R-:W-:Y:S01]  /*8740*/  @!PT LDS RZ, [RZ] ;  /* 0x00000000fffff984 */ /* 0x000fe20000000800 */
[----:B------:R-:W-:Y:S01]  /*8750*/  @!P3 LDGSTS.E.BYPASS.LTC128B.128 [R205+0xf800], desc[UR26][R28.64+0x80] ;  /* 0x0f8000801ccdbfae */ /* 0x000fe2000b901d5a */
[C---:B------:R-:W-:Y:S02]  /*8760*/  ISETP.GE.AND P1, PT, R0.reuse, R210, PT ;  /* 0x000000d20000720c */ /* 0x040fe40003f26270 */
[CC--:B------:R-:W-:Y:S01]  /*8770*/  ISETP.LT.OR P6, PT, R0.reuse, R214.reuse, P6 ;  /* 0x000000d60000720c */ /* 0x0c0fe200037c1670 */
[----:B------:R-:W-:Y:S01]  /*8780*/  @P2 STS.128 [R205+0x11800], RZ ;  /* 0x011800ffcd002388 */ /* 0x000fe20000000c00 */
[----:B------:R-:W-:Y:S02]  /*8790*/  ISETP.LT.OR P1, PT, R0, R211, P1 ;  /* 0x000000d30000720c */ /* 0x000fe40000f21670 */
[----:B------:R-:W-:Y:S01]  /*87a0*/  ISETP.LT.OR P0, PT, R133, R214, P0 ;  /* 0x000000d68500720c */ /* 0x000fe20000701670 */
[----:B------:R-:W-:Y:S01]  /*87b0*/  @!PT LDS RZ, [RZ] ;  /* 0x00000000fffff984 */ /* 0x000fe20000000800 */
[----:B------:R-:W-:Y:S01]  /*87c0*/  @!PT LDS RZ, [RZ] ;  /* 0x00000000fffff984 */ /* 0x000fe20000000800 */
[----:B------:R-:W-:Y:S01]  /*87d0*/  @!PT LDS RZ, [RZ] ;  /* 0x00000000fffff984 */ /* 0x000fe20000000800 */
[----:B------:R2:W-:Y:S04]  /*87e0*/  @!P2 LDGSTS.E.BYPASS.LTC128B.128 [R205+0x11800], desc[UR26][R30.64+0x100] ;  /* 0x118001001ecdafae */ /* 0x0005e8000b901d5a */
[----:B------:R-:W-:Y:S04]  /*87f0*/  LDSM.16.M88.4 R140, [R194] ;  /* 0x00000000c28c783b */ /* 0x000fe80000000200 */
[----:B-1----:R-:W1:Y:S04]  /*8800*/  LDSM.16.M88.4 R12, [R193+0x6000] ;  /* 0x00600000c10c783b */ /* 0x002e680000000200 */
[----:B------:R-:W-:Y:S04]  /*8810*/  LDSM.16.M88.4 R24, [R192] ;  /* 0x00000000c018783b */ /* 0x000fe80000000200 */
[----:B------:R-:W-:Y:S04]  /*8820*/  LDSM.16.M88.4 R4, [R191] ;  /* 0x00000000bf04783b */ /* 0x000fe80000000200 */
[----:B------:R-:W3:Y:S04]  /*8830*/  LDSM.16.M88.4 R156, [R193+0x6800] ;  /* 0x00680000c19c783b */ /* 0x000ee80000000200 */
[----:B------:R-:W4:Y:S04]  /*8840*/  LDSM.16.M88.4 R148, [R193+0x7000] ;  /* 0x00700000c194783b */ /* 0x000f280000000200 */
[----:B------:R-:W5:Y:S04]  /*8850*/  LDSM.16.M88.4 R20, [R193+0x7800] ;  /* 0x00780000c114783b */ /* 0x000f680000000200 */
[----:B--2---:R-:W-:Y:S04]  /*8860*/  LDSM.16.M88.4 R28, [R190] ;  /* 0x00000000be1c783b */ /* 0x004fe80000000200 */
[----:B------:R-:W2:Y:S04]  /*8870*/  LDSM.16.M88.4 R8, [R187+0x6000] ;  /* 0x00600000bb08783b */ /* 0x000ea80000000200 */
[----:B------:R-:W2:Y:S04]  /*8880*/  LDSM.16.M88.4 R196, [R183] ;  /* 0x00000000b7c4783b */ /* 0x000ea80000000200 */
[----:B------:R-:W2:Y:S01]  /*8890*/  LDSM.16.M88.4 R168, [R182] ;  /* 0x00000000b6a8783b */ /* 0x000ea20000000200 */
[C---:B-1----:R-:W-:Y:S03]  /*88a0*/  HMMA.16816.F32.BF16 R16, R140.reuse, R12, RZ ;  /* 0x0000000c8c10723c */ /* 0x042fe600000418ff */
[----:B------:R-:W1:Y:S04]  /*88b0*/  LDSM.16.M88.4 R164, [R181] ;  /* 0x00000000b5a4783b */ /* 0x000e680000000200 */
        /* <DEDUP_REMOVED lines=15> */
[----:B--2---:R-:W-:Y:S06]  /*89b0*/  HMMA.16816.F32.BF16 R16, R28, R8, R16 ;  /* 0x000000081c10723c */ /* 0x004fec0000041810 */
[C---:B------:R-:W-:Y:S06]  /*89c0*/  HMMA.16816.F32.BF16 R160, R24.reuse, R196, R160 ;  /* 0x000000c418a0723c */ /* 0x040fec00000418a0 */
[C---:B------:R-:W-:Y:S01]  /*89d0*/  HMMA.16816.F32.BF16 R156, R24.reuse, R198, R156 ;  /* 0x000000c6189c723c */ /* 0x040fe2000004189c */
[----:B------:R-:W-:Y:S05]  /*89e0*/  LDSM.16.M88.4 R196, [R180+0x800] ;  /* 0x00080000b4c4783b */ /* 0x000fea0000000200 */
[C---:B------:R-:W-:Y:S06]  /*89f0*/  HMMA.16816.F32.BF16 R152, R24.reuse, R168, R152 ;  /* 0x000000a81898723c */ /* 0x040fec0000041898 */
[C---:B------:R-:W-:Y:S01]  /*8a00*/  HMMA.16816.F32.BF16 R148, R24.reuse, R170, R148 ;  /* 0x000000aa1894723c */ /* 0x040fe20000041894 */
[----:B------:R-:W-:Y:S05]  /*8a10*/  LDSM.16.M88.4 R168, [R180+0x1000] ;  /* 0x00100000b4a8783b */ /* 0x000fea0000000200 */
[C---:B-1----:R-:W-:Y:S06]  /*8a20*/  HMMA.16816.F32.BF16 R144, R24.reuse, R164, R144 ;  /* 0x000000a41890723c */ /* 0x042fec0000041890 */
        /* <DEDUP_REMOVED lines=86> */
[----:B------:R-:W2:Y:S05]  /*8f90*/  LDSM.16.M88.4 R28, [R187+0xa800] ;  /* 0x00a80000bb1c783b */ /* 0x000eaa0000000200 */
        /* <DEDUP_REMOVED lines=17> */
[C---:B---3--:R-:W-:Y:S06]  /*90b0*/  HMMA.16816.F32.BF16 R16, R8.reuse, R4, R16 ;  /* 0x000000040810723c */ /* 0x048fec0000041810 */
[----:B------:R-:W-:Y:S01]  /*90c0*/  HMMA.16816.F32.BF16 R12, R8, R6, R12 ;  /* 0x00000006080c723c */ /* 0x000fe2000004180c */
[----:B------:R-:W-:-:S02]  /*90d0*/  IMAD.IADD R4, R215, 0x1, -R133 ;  /* 0x00000001d7047824 */ /* 0x000fc400078e0a85 */
[----:B------:R-:W-:-:S03]  /*90e0*/  IMAD.IADD R5, R212, 0x1, -R133 ;  /* 0x00000001d4057824 */ /* 0x000fc600078e0a85 */
[----:B------:R-:W-:Y:S01]  /*90f0*/  HMMA.16816.F32.BF16 R156, R200, R198, R156 ;  /* 0x000000c6c89c723c */ /* 0x000fe2000004189c */
[----:B------:R-:W-:Y:S01]  /*9100*/  IABS R7, R4 ;  /* 0x0000000400077213 */ /* 0x000fe20000000000 */
[--C-:B------:R-:W-:Y:S01]  /*9110*/  IMAD.IADD R4, R215, 0x1, -R0.reuse ;  /* 0x00000001d7047824 */ /* 0x100fe200078e0a00 */
[----:B------:R-:W-:Y:S01]  /*9120*/  IABS R5, R5 ;  /* 0x0000000500057213 */ /* 0x000fe20000000000 */
[----:B------:R-:W-:Y:S01]  /*9130*/  IMAD.IADD R0, R212, 0x1, -R0 ;  /* 0x00000001d4007824 */ /* 0x000fe200078e0a00 */
[----:B------:R-:W-:Y:S01]  /*9140*/  I2FP.F32.S32 R7, R7 ;  /* 0x0000000700077245 */ /* 0x000fe20000201400 */
[----:B------:R-:W-:Y:S01]  /*9150*/  HMMA.16816.F32.BF16 R144, R136, R20, R144 ;  /* 0x000000148890723c */ /* 0x000fe20000041890 */
[----:B------:R-:W-:Y:S02]  /*9160*/  IABS R4, R4 ;  /* 0x0000000400047213 */ /* 0x000fe40000000000 */
[----:B------:R-:W-:Y:S02]  /*9170*/  IABS R0, R0 ;  /* 0x0000000000007213 */ /* 0x000fe40000000000 */
[----:B------:R-:W-:Y:S01]  /*9180*/  I2FP.F32.S32 R5, R5 ;  /* 0x0000000500057245 */ /* 0x000fe20000201400 */
[----:B------:R-:W-:Y:S01]  /*9190*/  FFMA.FTZ R7, R7, -UR17, R16 ;  /* 0x8000001107077c23 */ /* 0x000fe20008010010 */
[----:B------:R-:W-:Y:S01]  /*91a0*/  I2FP.F32.S32 R4, R4 ;  /* 0x0000000400047245 */ /* 0x000fe20000201400 */
[----:B------:R-:W-:Y:S01]  /*91b0*/  VIADD R16, R133, 0x9 ;  /* 0x0000000985107836 */ /* 0x000fe20000000000 */
[----:B------:R-:W-:Y:S01]  /*91c0*/  I2FP.F32.S32 R6, R0 ;  /* 0x0000000000067245 */ /* 0x000fe20000201400 */
[----:B------:R-:W-:Y:S01]  /*91d0*/  FFMA.FTZ R5, R5, -UR17, R18 ;  /* 0x8000001105057c23 */ /* 0x000fe20008010012 */
[----:B------:R-:W-:Y:S01]  /*91e0*/  FSEL R18, R7, -INF , !P0 ;  /* 0xff80000007127808 */ /* 0x000fe20004000000 */
[----:B------:R-:W-:Y:S01]  /*91f0*/  FFMA.FTZ R0, R4, -UR17, R17 ;  /* 0x8000001104007c23 */ /* 0x000fe20008010011 */
[----:B------:R-:W-:-:S02]  /*9200*/  VIADD R17, R133, 0x8 ;  /* 0x0000000885117836 */ /* 0x000fc40000000000 */
[----:B------:R-:W-:Y:S01]  /*9210*/  FFMA.FTZ R19, R6, -UR17, R19 ;  /* 0x8000001106137c23 */ /* 0x000fe20008010013 */
[----:B------:R-:W-:Y:S01]  /*9220*/  FSEL R21, R5, -INF , !P5 ;  /* 0xff80000005157808 */ /* 0x000fe20006800000 */
[C---:B------:R-:W-:Y:S01]  /*9230*/  HMMA.16816.F32.BF16 R140, R136.reuse, R22, R140 ;  /* 0x00000016888c723c */ /* 0x040fe2000004188c */
[----:B------:R-:W-:Y:S01]  /*9240*/  FSEL R0, R0, -INF , !P6 ;  /* 0xff80000000007808 */ /* 0x000fe20007000000 */
[----:B------:R-:W2:Y:S01]  /*9250*/  LDSM.16.M88.4 R4, [R180+0x5000] ;  /* 0x00500000b404783b */ /* 0x000ea20000000200 */
[-C--:B------:R-:W-:Y:S01]  /*9260*/  ISETP.GE.AND P0, PT, R17, R213.reuse, PT ;  /* 0x000000d51100720c */ /* 0x080fe20003f06270 */
[----:B------:R-:W-:Y:S01]  /*9270*/  IMAD.IADD R20, R215, 0x1, -R16 ;  /* 0x00000001d7147824 */ /* 0x000fe200078e0a10 */
[----:B------:R-:W-:Y:S01]  /*9280*/  ISETP.GE.AND P5, PT, R17, R210, PT ;  /* 0x000000d21100720c */ /* 0x000fe20003fa6270 */
[----:B------:R-:W-:Y:S01]  /*9290*/  HMMA.16816.F32.BF16 R152, R136, R24, R152 ;  /* 0x000000188898723c */ /* 0x000fe20000041898 */
[----:B------:R-:W-:Y:S01]  /*92a0*/  FSEL R19, R19, -INF , !P1 ;  /* 0xff80000013137808 */ /* 0x000fe20004800000 */
[----:B------:R-:W-:Y:S01]  /*92b0*/  IMAD.IADD R23, R215, 0x1, -R17 ;  /* 0x00000001d7177824 */ /* 0x000fe200078e0a11 */
[----:B------:R-:W-:-:S02]  /*92c0*/  ISETP.GE.AND P6, PT, R16, R213, PT ;  /* 0x000000d51000720c */ /* 0x000fc40003fc6270 */
[----:B------:R-:W-:Y:S01]  /*92d0*/  ISETP.GE.AND P1, PT, R16, R210, PT ;  /* 0x000000d21000720c */ /* 0x000fe20003f26270 */
[----:B-1----:R-:W-:Y:S01]  /*92e0*/  HMMA.16816.F32.BF16 R160, R8, R32, R160 ;  /* 0x0000002008a0723c */ /* 0x002fe200000418a0 */
[CC--:B------:R-:W-:Y:S02]  /*92f0*/  ISETP.LT.OR P0, PT, R17.reuse, R214.reuse, P0 ;  /* 0x000000d61100720c */ /* 0x0c0fe40000701670 */
[-C--:B------:R-:W-:Y:S01]  /*9300*/  ISETP.LT.OR P5, PT, R17, R211.reuse, P5 ;  /* 0x000000d31100720c */ /* 0x080fe20002fa1670 */
[----:B------:R-:W-:Y:S01]  /*9310*/  IMAD.IADD R17, R212, 0x1, -R17 ;  /* 0x00000001d4117824 */ /* 0x000fe200078e0a11 */
[C---:B------:R-:W-:Y:S01]  /*9320*/  ISETP.LT.OR P6, PT, R16.reuse, R214, P6 ;  /* 0x000000d61000720c */ /* 0x040fe200037c1670 */
[----:B------:R-:W-:Y:S01]  /*9330*/  HMMA.16816.F32.BF16 R156, R136, R30, R156 ;  /* 0x0000001e889c723c */ /* 0x000fe2000004189c */
[----:B------:R-:W-:Y:S01]  /*9340*/  ISETP.LT.OR P1, PT, R16, R211, P1 ;  /* 0x000000d31000720c */ /* 0x000fe20000f21670 */
[----:B------:R-:W-:Y:S01]  /*9350*/  IMAD.IADD R16, R212, 0x1, -R16 ;  /* 0x00000001d4107824 */ /* 0x000fe200078e0a10 */
[----:B------:R-:W-:-:S02]  /*9360*/  IABS R23, R23 ;  /* 0x0000001700177213 */ /* 0x000fc40000000000 */
[----:B------:R-:W-:Y:S01]  /*9370*/  IABS R17, R17 ;  /* 0x0000001100117213 */ /* 0x000fe20000000000 */
[----:B------:R-:W-:Y:S01]  /*9380*/  HMMA.16816.F32.BF16 R148, R200, R170, R148 ;  /* 0x000000aac894723c */ /* 0x000fe20000041894 */
[----:B------:R-:W-:Y:S02]  /*9390*/  IABS R20, R20 ;  /* 0x0000001400147213 */ /* 0x000fe40000000000 */
        /* <DEDUP_REMOVED lines=12> */
[C---:B--2---:R-:W-:Y:S01]  /*9460*/  HMMA.16816.F32.BF16 R152, R8.reuse, R4, R152 ;  /* 0x000000040898723c */ /* 0x044fe20000041898 */
[----:B------:R-:W-:Y:S01]  /*9470*/  FSEL R31, R14, -INF , !P5 ;  /* 0xff8000000e1f7808 */ /* 0x000fe20006800000 */
[----:B------:R-:W-:Y:S01]  /*9480*/  IMAD.IADD R14, R215, 0x1, -R12 ;  /* 0x00000001d70e7824 */ /* 0x000fe200078e0a0c */
[C---:B------:R-:W-:Y:S02]  /*9490*/  ISETP.GE.AND P0, PT, R13.reuse, R213, PT ;  /* 0x000000d50d00720c */ /* 0x040fe40003f06270 */
[----:B------:R-:W-:Y:S01]  /*94a0*/  ISETP.GE.AND P5, PT, R13, R210, PT ;  /* 0x000000d20d00720c */ /* 0x000fe20003fa6270 */
[----:B------:R-:W-:Y:S01]  /*94b0*/  HMMA.16816.F32.BF16 R156, R8, R34, R156 ;  /* 0x00000022089c723c */ /* 0x000fe2000004189c */
[----:B------:R-:W-:Y:S01]  /*94c0*/  FSEL R23, R15, -INF , !P1 ;  /* 0xff8000000f177808 */ /* 0x000fe20004800000 */
[--C-:B------:R-:W-:Y:S01]  /*94d0*/  IMAD.IADD R15, R215, 0x1, -R13.reuse ;  /* 0x00000001d70f7824 */ /* 0x100fe200078e0a0d */
[----:B------:R-:W-:Y:S01]  /*94e0*/  ISETP.LT.OR P0, PT, R13, R214, P0 ;  /* 0x000000d60d00720c */ /* 0x000fe20000701670 */
[----:B------:R-:W-:Y:S01]  /*94f0*/  VIADD R5, R133, 0x18 ;  /* 0x0000001885057836 */ /* 0x000fe20000000000 */
[----:B------:R-:W-:Y:S01]  /*9500*/  ISETP.LT.OR P5, PT, R13, R211, P5 ;  /* 0x000000d30d00720c */ /* 0x000fe20002fa1670 */
[----:B------:R-:W-:Y:S01]  /*9510*/  IMAD.IADD R13, R212, 0x1, -R13 ;  /* 0x00000001d40d7824 */ /* 0x000fe200078e0a0d */
[----:B------:R-:W-:Y:S01]  /*9520*/  FSEL R20, R20, -INF , !P6 ;  /* 0xff80000014147808 */ /* 0x000fe20007000000 */
[----:B------:R-:W-:Y:S01]  /*9530*/  VIADD R4, R133, 0x19 ;  /* 0x0000001985047836 */ /* 0x000fe20000000000 */
[C---:B------:R-:W-:Y:S01]  /*9540*/  ISETP.GE.AND P6, PT, R12.reuse, R213, PT ;  /* 0x000000d50c00720c */ /* 0x040fe20003fc6270 */
[----:B------:R-:W-:Y:S01]  /*9550*/  HMMA.16816.F32.BF16 R148, R136, R26, R148 ;  /* 0x0000001a8894723c */ /* 0x000fe20000041894 */
[C---:B------:R-:W-:Y:S01]  /*9560*/  ISETP.GE.AND P1, PT, R12.reuse, R210, PT ;  /* 0x000000d20c00720c */ /* 0x040fe20003f26270 */
[C---:B------:R-:W-:Y:S01]  /*9570*/  IMAD.IADD R17, R215.reuse, 0x1, -R5 ;  /* 0x00000001d7117824 */ /* 0x040fe200078e0a05 */
[C---:B------:R-:W-:Y:S01]  /*9580*/  ISETP.LT.OR P6, PT, R12.reuse, R214, P6 ;  /* 0x000000d60c00720c */ /* 0x040fe200037c1670 */
[----:B------:R-:W-:Y:S01]  /*9590*/  IMAD.IADD R16, R215, 0x1, -R4 ;  /* 0x00000001d7107824 */ /* 0x000fe200078e0a04 */
[----:B------:R-:W-:Y:S01]  /*95a0*/  ISETP.LT.OR P1, PT, R12, R211, P1 ;  /* 0x000000d30c00720c */ /* 0x000fe20000f21670 */
[----:B------:R-:W-:Y:S01]  /*95b0*/  IMAD.IADD R12, R212, 0x1, -R12 ;  /* 0x00000001d40c7824 */ /* 0x000fe200078e0a0c */
[----:B------:R-:W-:-:S02]  /*95c0*/  IABS R15, R15 ;  /* 0x0000000f000f7213 */ /* 0x000fc40000000000 */
[----:B------:R-:W-:Y:S02]  /*95d0*/  IABS R13, R13 ;  /* 0x0000000d000d7213 */ /* 0x000fe40000000000 */
[----:B------:R-:W-:Y:S02]  /*95e0*/  I2FP.F32.S32 R15, R15 ;  /* 0x0000000f000f7245 */ /* 0x000fe40000201400 */
[----:B------:R-:W-:Y:S02]  /*95f0*/  I2FP.F32.S32 R13, R13 ;  /* 0x0000000d000d7245 */ /* 0x000fe40000201400 */
[----:B------:R-:W-:Y:S01]  /*9600*/  IABS R14, R14 ;  /* 0x0000000e000e7213 */ /* 0x000fe20000000000 */
[----:B------:R-:W-:Y:S01]  /*9610*/  FFMA.FTZ R15, R15, -UR17, R160 ;  /* 0x800000110f0f7c23 */ /* 0x000fe200080100a0 */
[----:B------:R-:W-:Y:S01]  /*9620*/  IABS R12, R12 ;  /* 0x0000000c000c7213 */ /* 0x000fe20000000000 */
[----:B------:R-:W-:Y:S01]  /*9630*/  FFMA.FTZ R13, R13, -UR17, R162 ;  /* 0x800000110d0d7c23 */ /* 0x000fe200080100a2 */
[----:B------:R-:W-:-:S02]  /*9640*/  I2FP.F32.S32 R14, R14 ;  /* 0x0000000e000e7245 */ /* 0x000fc40000201400 */
[----:B------:R-:W-:Y:S02]  /*9650*/  I2FP.F32.S32 R12, R12 ;  /* 0x0000000c000c7245 */ /* 0x000fe40000201400 */
[----:B------:R-:W-:Y:S01]  /*9660*/  FSEL R30, R15, -INF , !P0 ;  /* 0xff8000000f1e7808 */ /* 0x000fe20004000000 */
[----:B------:R-:W-:Y:S01]  /*9670*/  FFMA.FTZ R14, R14, -UR17, R161 ;  /* 0x800000110e0e7c23 */ /* 0x000fe200080100a1 */
[----:B------:R-:W-:Y:S01]  /*9680*/  FSEL R29, R13, -INF , !P5 ;  /* 0xff8000000d1d7808 */ /* 0x000fe20006800000 */
[----:B------:R-:W-:Y:S01]  /*9690*/  FFMA.FTZ R12, R12, -UR17, R163 ;  /* 0x800000110c0c7c23 */ /* 0x000fe200080100a3 */
[C---:B------:R-:W-:Y:S01]  /*96a0*/  ISETP.GE.AND P0, PT, R5.reuse, R213, PT ;  /* 0x000000d50500720c */ /* 0x040fe20003f06270 */
[----:B------:R-:W-:Y:S01]  /*96b0*/  HMMA.16816.F32.BF16 R148, R8, R6, R148 ;  /* 0x000000060894723c */ /* 0x000fe20000041894 */
[C---:B------:R-:W-:Y:S02]  /*96c0*/  ISETP.GE.AND P5, PT, R5.reuse, R210, PT ;  /* 0x000000d20500720c */ /* 0x040fe40003fa6270 */
[----:B------:R-:W-:-:S02]  /*96d0*/  ISETP.LT.OR P0, PT, R5, R214, P0 ;  /* 0x000000d60500720c */ /* 0x000fc40000701670 */
[----:B------:R-:W-:Y:S01]  /*96e0*/  ISETP.LT.OR P5, PT, R5, R211, P5 ;  /* 0x000000d30500720c */ /* 0x000fe20002fa1670 */
[----:B------:R-:W-:Y:S01]  /*96f0*/  IMAD.IADD R5, R212, 0x1, -R5 ;  /* 0x00000001d4057824 */ /* 0x000fe200078e0a05 */
[----:B------:R-:W-:Y:S02]  /*9700*/  FSEL R26, R14, -INF , !P6 ;  /* 0xff8000000e1a7808 */ /* 0x000fe40007000000 */
        /* <DEDUP_REMOVED lines=69> */
[----:B------:R-:W-:-:S02]  /*9b60*/  ISETP.GE.AND P6, PT, R4, R213, PT ;  /* 0x000000d50400720c */ /* 0x000fc40003fc6270 */
[C---:B------:R-:W-:Y:S02]  /*9b70*/  ISETP.GE.AND P1, PT, R4.reuse, R210, PT ;  /* 0x000000d20400720c */ /* 0x040fe40003f26270 */
[----:B------:R-:W-:Y:S02]  /*9b80*/  I2FP.F32.S32 R7, R7 ;  /* 0x0000000700077245 */ /* 0x000fe40000201400 */
[----:B------:R-:W-:Y:S02]  /*9b90*/  I2FP.F32.S32 R5, R5 ;  /* 0x0000000500057245 */ /* 0x000fe40000201400 */
[----:B------:R-:W-:Y:S01]  /*9ba0*/  I2FP.F32.S32 R6, R6 ;  /* 0x0000000600067245 */ /* 0x000fe20000201400 */
[----:B------:R-:W-:Y:S01]  /*9bb0*/  FFMA.FTZ R7, R7, -UR17, R148 ;  /* 0x8000001107077c23 */ /* 0x000fe20008010094 */
        /* <DEDUP_REMOVED lines=9> */
[C---:B------:R-:W-:Y:S01]  /*9c50*/  IMAD.IADD R8, R215.reuse, 0x1, -R6 ;  /* 0x00000001d7087824 */ /* 0x040fe200078e0a06 */
        /* <DEDUP_REMOVED lines=179> */
.L_x_1229:
[----:B------:R-:W-:Y:S05]  /*a790*/  BSYNC B0 ;  /* 0x0000000000007941 */ /* 0x000fea0003800000 */
.L_x_1228:
[----:B------:R-:W0:Y:S02]  /*a7a0*/  LDGDEPBAR ;  /* 0x00000000000079af */ /* 0x000e240000000000 */
.L_x_1227:
[----:B-12---:R-:W-:Y:S01]  /*a7b0*/  FMNMX.FTZ R5, R132, R18, !PT ;  /* 0x0000001284057209 */ /* 0x006fe20007810000 */
[----:B------:R-:W-:Y:S01]  /*a7c0*/  IMAD.WIDE.U32 R232, R217, -0x326172a9, RZ ;  /* 0xcd9e8d57d9e87825 */ /* 0x000fe200078e00ff */
[----:B------:R-:W-:Y:S01]  /*a7d0*/  FMNMX.FTZ R4, R3, R21, !PT ;  /* 0x0000001503047209 */ /* 0x000fe20007810000 */
        /* <DEDUP_REMOVED lines=8> */
[----:B------:R-:W-:Y:S01]  /*a860*/  UIADD3 UR12, UR30, 0x3c6ef372, URZ ;  /* 0x3c6ef3721e0c7890 */ /* 0x000fe2000fffe03f */
[----:B------:R-:W-:Y:S01]  /*a870*/  FMNMX.FTZ R5, R20, R5, !PT ;  /* 0x0000000514057209 */ /* 0x000fe20007810000 */
[----:B------:R-:W-:Y:S01]  /*a880*/  UIADD3 UR11, UR31, 0x76cf5d0a, URZ ;  /* 0x76cf5d0a1f0b7890 */ /* 0x000fe2000fffe03f */
[----:B------:R-:W-:Y:S01]  /*a890*/  FMNMX.FTZ R4, R23, R4, !PT ;  /* 0x0000000417047209 */ /* 0x000fe20007810000 */
[----:B------:R-:W-:Y:S01]  /*a8a0*/  UIADD3 UR7, UR31, 0x32370b8f, URZ ;  /* 0x32370b8f1f077890 */ /* 0x000fe2000fffe03f */
[----:B------:R-:W-:Y:S01]  /*a8b0*/  FMNMX.FTZ R5, R30, R5, !PT ;  /* 0x000000051e057209 */ /* 0x000fe20007810000 */
[----:B------:R-:W-:Y:S01]  /*a8c0*/  UIADD3 UR10, UR30, -0x255992d5, URZ ;  /* 0xdaa66d2b1e0a7890 */ /* 0x000fe2000fffe03f */
[----:B------:R-:W-:Y:S01]  /*a8d0*/  FMNMX.FTZ R4, R29, R4, !PT ;  /* 0x000000041d047209 */ /* 0x000fe20007810000 */
[----:B------:R-:W-:Y:S01]  /*a8e0*/  UIADD3 UR25, UR31, -0x126145ec, URZ ;  /* 0xed9eba141f197890 */ /* 0x000fe2000fffe03f */
[----:B------:R-:W-:Y:S01]  /*a8f0*/  FMNMX.FTZ R5, R26, R5, !PT ;  /* 0x000000051a057209 */ /* 0x000fe20007810000 */
[----:B------:R-:W-:Y:S01]  /*a900*/  LDSM.16.MT88.4 R12, [R188+0xc000] ;  /* 0x00c00000bc0c783b */ /* 0x000fe20000004200 */
[----:B------:R-:W-:Y:S01]  /*a910*/  FMNMX.FTZ R4, R27, R4, !PT ;  /* 0x000000041b047209 */ /* 0x000fe20007810000 */
[----:B------:R-:W-:Y:S01]  /*a920*/  UIADD3 UR20, UR30, -0x4ab325aa, URZ ;  /* 0xb54cda561e147890 */ /* 0x000fe2000fffe03f */
[----:B------:R-:W-:Y:S01]  /*a930*/  FMNMX.FTZ R5, R28, R5, !PT ;  /* 0x000000051c057209 */ /* 0x000fe20007810000 */
[----:B------:R-:W-:Y:S01]  /*a940*/  UIADD3 UR22, UR31, 0x646e171e, URZ ;  /* 0x646e171e1f167890 */ /* 0x000fe2000fffe03f */
[----:B------:R-:W-:Y:S01]  /*a950*/  FMNMX.FTZ R4, R25, R4, !PT ;  /* 0x0000000419047209 */ /* 0x000fe20007810000 */
[----:B------:R-:W-:Y:S01]  /*a960*/  LDSM.16.MT88.4 R136, [R184+0x10000] ;  /* 0x01000000b888783b */ /* 0x000fe20000004200 */
        /* <DEDUP_REMOVED lines=20> */
[----:B------:R-:W-:-:S03]  /*aab0*/  PRMT R158, R2, 0x7054, R2 ;  /* 0x00007054029e7816 */ /* 0x000fc60000000002 */
[----:B------:R-:W2:Y:S01]  /*aac0*/  SHFL.BFLY PT, R4, R7, 0x2, 0x1f ;  /* 0x0c401f0007047f89 */ /* 0x000ea200000e0000 */
[----:B------:R-:W-:-:S05]  /*aad0*/  IMAD.WIDE.U32 R142, R142, -0x2daee0ad, RZ ;  /* 0xd2511f538e8e7825 */ /* 0x000fca00078e00ff */
[----:B------:R-:W-:Y:S01]  /*aae0*/  LOP3.LUT R140, R143, UR6, R234, 0x96, !PT ;  /* 0x000000068f8c7c12 */ /* 0x000fe2000f8e96ea */
[----:B------:R-:W-:-:S04]  /*aaf0*/  UIADD3 UR6, UR30, 0x78dde6e4, URZ ;  /* 0x78dde6e41e067890 */ /* 0x000fc8000fffe03f */
[----:B------:R-:W-:Y:S01]  /*ab00*/  IMAD.WIDE.U32 R140, R140, -0x326172a9, RZ ;  /* 0xcd9e8d578c8c7825 */ /* 0x000fe200078e00ff */
[----:B-1----:R-:W-:Y:S02]  /*ab10*/  FMNMX.FTZ R6, R5, R6, !PT ;  /* 0x0000000605067209 */ /* 0x002fe40007810000 */
[----:B------:R-:W-:Y:S02]  /*ab20*/  MOV R5, UR31 ;  /* 0x0000001f00057c02 */ /* 0x000fe40008000f00 */
[----:B--2---:R-:W-:Y:S01]  /*ab30*/  FMNMX.FTZ R4, R7, R4, !PT ;  /* 0x0000000407047209 */ /* 0x004fe20007810000 */
[----:B------:R-:W1:Y:S01]  /*ab40*/  SHFL.BFLY PT, R155, R6, 0x1, 0x1f ;  /* 0x0c201f00069b7f89 */ /* 0x000e6200000e0000 */
[----:B------:R-:W-:Y:S01]  /*ab50*/  LOP3.LUT R5, R235, UR28, R5, 0x96, !PT ;  /* 0x0000001ceb057c12 */ /* 0x000fe2000f8e9605 */
[----:B------:R-:W-:Y:S02]  /*ab60*/  UIADD3 UR28, UR28, 0x1, URZ ;  /* 0x000000011c1c7890 */ /* 0x000fe4000fffe03f */
[----:B------:R-:W2:Y:S02]  /*ab70*/  SHFL.BFLY PT, R153, R4, 0x1, 0x1f ;  /* 0x0c201f0004997f89 */ /* 0x000ea400000e0000 */
[----:B------:R-:W-:-:S05]  /*ab80*/  IMAD.WIDE.U32 R34, R5, -0x326172a9, RZ ;  /* 0xcd9e8d5705227825 */ /* 0x000fca00078e00ff */
[----:B------:R-:W-:Y:S02]  /*ab90*/  LOP3.LUT R5, R35, UR13, R232, 0x96, !PT ;  /* 0x0000000d23057c12 */ /* 0x000fe4000f8e96e8 */
[----:B------:R-:W-:-:S03]  /*aba0*/  LOP3.LUT R34, R141, UR12, R34, 0x96, !PT ;  /* 0x0000000c8d227c12 */ /* 0x000fc6000f8e9622 */
[----:B------:R-:W-:-:S04]  /*abb0*/  IMAD.WIDE.U32 R134, R5, -0x2daee0ad, RZ ;  /* 0xd2511f5305867825 */ /* 0x000fc800078e00ff */
[----:B------:R-:W-:Y:S01]  /*abc0*/  IMAD.WIDE.U32 R34, R34, -0x2daee0ad, RZ ;  /* 0xd2511f5322227825 */ /* 0x000fe200078e00ff */
[----:B-1----:R-:W-:-:S04]  /*abd0*/  FMNMX.FTZ R155, R6, R155, !PT ;  /* 0x0000009b069b7209 */ /* 0x002fc80007810000 */
[----:B------:R-:W-:Y:S02]  /*abe0*/  LOP3.LUT R134, R35, UR7, R134, 0x96, !PT ;  /* 0x0000000723867c12 */ /* 0x000fe4000f8e9686 */
[C---:B------:R-:W-:Y:S01]  /*abf0*/  FSETP.NEU.FTZ.AND P1, PT, R155.reuse, -INF , PT ;  /* 0xff8000009b00780b */ /* 0x040fe20003f3d000 */
[C---:B------:R-:W-:Y:S01]  /*ac00*/  FMUL.FTZ R145, R155.reuse, UR21 ;  /* 0x000000159b917c20 */ /* 0x040fe20008410000 */
[----:B--2---:R-:W-:Y:S02]  /*ac10*/  FMNMX.FTZ R153, R4, R153, !PT ;  /* 0x0000009904997209 */ /* 0x004fe40007810000 */
[----:B------:R-:W-:Y:S02]  /*ac20*/  FSEL R157, R155, RZ, P1 ;  /* 0x000000ff9b9d7208 */ /* 0x000fe40000800000 */
[----:B------:R-:W-:Y:S01]  /*ac30*/  FSEL R145, R145, RZ, P1 ;  /* 0x000000ff91917208 */ /* 0x000fe20000800000 */
[C---:B------:R-:W-:Y:S01]  /*ac40*/  FMUL.FTZ R160, R153.reuse, UR21 ;  /* 0x0000001599a07c20 */ /* 0x040fe20008410000 */
[----:B------:R-:W-:Y:S01]  /*ac50*/  FSETP.NEU.FTZ.AND P0, PT, R153, -INF , PT ;  /* 0xff8000009900780b */ /* 0x000fe20003f1d000 */
[----:B------:R-:W-:-:S02]  /*ac60*/  FADD.FTZ R157, R132, -R157 ;  /* 0x8000009d849d7221 */ /* 0x000fc40000010000 */
[----:B------:R-:W-:Y:S01]  /*ac70*/  FFMA.FTZ R151, R0, UR21, -R145 ;  /* 0x0000001500977c23 */ /* 0x000fe20008010891 */
[----:B------:R-:W-:Y:S01]  /*ac80*/  LOP3.LUT R0, R135, UR11, R142, 0x96, !PT ;  /* 0x0000000b87007c12 */ /* 0x000fe2000f8e968e */
[----:B------:R-:W-:Y:S01]  /*ac90*/  IMAD.WIDE.U32 R134, R134, -0x326172a9, RZ ;  /* 0xcd9e8d5786867825 */ /* 0x000fe200078e00ff */
[----:B------:R-:W-:-:S03]  /*aca0*/  FSEL R160, R160, RZ, P0 ;  /* 0x000000ffa0a07208 */ /* 0x000fc60000000000 */
[----:B------:R-:W-:Y:S01]  /*acb0*/  FFMA.FTZ R154, R18, UR21, -R145 ;  /* 0x00000015129a7c23 */ /* 0x000fe20008010891 */
[----:B------:R-:W-:Y:S01]  /*acc0*/  FSEL R156, R153, RZ, P0 ;  /* 0x000000ff999c7208 */ /* 0x000fe20000000000 */
[----:B------:R-:W-:-:S04]  /*acd0*/  IMAD.WIDE.U32 R32, R0, -0x326172a9, RZ ;  /* 0xcd9e8d5700207825 */ /* 0x000fc800078e00ff */
[--C-:B------:R-:W-:Y:S01]  /*ace0*/  FFMA.FTZ R152, R22, UR21, -R145.reuse ;  /* 0x0000001516987c23 */ /* 0x100fe20008010891 */
[----:B------:R-:W-:Y:S01]  /*acf0*/  FFMA.FTZ R149, R20, UR21, -R145 ;  /* 0x0000001514957c23 */ /* 0x000fe20008010891 */
[--C-:B------:R-:W-:Y:S01]  /*ad00*/  FFMA.FTZ R150, R21, UR21, -R160.reuse ;  /* 0x0000001515967c23 */ /* 0x100fe200080108a0 */
[----:B------:R-:W-:Y:S01]  /*ad10*/  FFMA.FTZ R148, R19, UR21, -R160 ;  /* 0x0000001513947c23 */ /* 0x000fe200080108a0 */
[----:B------:R-:W-:Y:S01]  /*ad20*/  LOP3.LUT R0, R33, UR10, R140, 0x96, !PT ;  /* 0x0000000a21007c12 */ /* 0x000fe2000f8e968c */
[----:B------:R-:W-:Y:S01]  /*ad30*/  FADD.FTZ R156, R3, -R156 ;  /* 0x8000009c039c7221 */ /* 0x000fe20000010000 */
[----:B------:R-:W-:Y:S01]  /*ad40*/  LOP3.LUT R32, R135, UR6, R32, 0x96, !PT ;  /* 0x0000000687207c12 */ /* 0x000fe2000f8e9620 */
[----:B------:R-:W-:Y:S01]  /*ad50*/  FFMA.FTZ R23, R23, UR21, -R160 ;  /* 0x0000001517177c23 */ /* 0x000fe200080108a0 */
[----:B------:R-:W-:Y:S01]  /*ad60*/  FMUL.FTZ R157, R157, UR21 ;  /* 0x000000159d9d7c20 */ /* 0x000fe20008410000 */
[----:B------:R-:W-:-:S04]  /*ad70*/  IMAD.WIDE.U32 R4, R0, -0x2daee0ad, RZ ;  /* 0xd2511f5300047825 */ /* 0x000fc800078e00ff */
[----:B------:R-:W-:Y:S01]  /*ad80*/  FMUL.FTZ R156, R156, UR21 ;  /* 0x000000159c9c7c20 */ /* 0x000fe20008410000 */
[----:B------:R-:W-:Y:S01]  /*ad90*/  MUFU.EX2 R154, R154 ;  /* 0x0000009a009a7308 */ /* 0x000fe20000000800 */
[----:B------:R-:W-:Y:S01]  /*ada0*/  FFMA.FTZ R168, R29, UR21, -R160 ;  /* 0x000000151da87c23 */ /* 0x000fe200080108a0 */
[----:B------:R-:W-:Y:S01]  /*adb0*/  IMAD.WIDE.U32 R32, R32, -0x2daee0ad, RZ ;  /* 0xd2511f5320207825 */ /* 0x000fe200078e00ff */
[----:B------:R-:W-:-:S03]  /*adc0*/  LOP3.LUT R34, R5, UR25, R34, 0x96, !PT ;  /* 0x0000001905227c12 */ /* 0x000fc6000f8e9622 */
[----:B------:R-:W-:Y:S01]  /*add0*/  FFMA.FTZ R171, R27, UR21, -R160 ;  /* 0x000000151bab7c23 */ /* 0x000fe200080108a0 */
[--C-:B------:R-:W-:Y:S01]  /*ade0*/  FFMA.FTZ R166, R30, UR21, -R145.reuse ;  /* 0x000000151ea67c23 */ /* 0x100fe20008010891 */
[--C-:B------:R-:W-:Y:S01]  /*adf0*/  FFMA.FTZ R169, R26, UR21, -R145.reuse ;  /* 0x000000151aa97c23 */ /* 0x100fe20008010891 */
[----:B------:R-:W-:Y:S01]  /*ae00*/  LOP3.LUT R0, R33, UR18, R4, 0x96, !PT ;  /* 0x0000001221007c12 */ /* 0x000fe2000f8e9604 */
[----:B------:R-:W-:Y:S01]  /*ae10*/  IMAD.WIDE.U32 R34, R34, -0x326172a9, RZ ;  /* 0xcd9e8d5722227825 */ /* 0x000fe200078e00ff */
[----:B------:R-:W1:Y:S03]  /*ae20*/  MUFU.EX2 R151, R151 ;  /* 0x0000009700977308 */ /* 0x000e660000000800 */
[--C-:B------:R-:W-:Y:S01]  /*ae30*/  FFMA.FTZ R167, R28, UR21, -R145.reuse ;  /* 0x000000151ca77c23 */ /* 0x100fe20008010891 */
[----:B------:R-:W-:Y:S01]  /*ae40*/  FFMA.FTZ R170, R24, UR21, -R145 ;  /* 0x0000001518aa7c23 */ /* 0x000fe20008010891 */
[----:B------:R-:W-:-:S04]  /*ae50*/  IMAD.WIDE.U32 R10, R0, -0x326172a9, RZ ;  /* 0xcd9e8d57000a7825 */ /* 0x000fc800078e00ff */
[--C-:B------:R-:W-:Y:S01]  /*ae60*/  FFMA.FTZ R0, R31, UR21, -R160.reuse ;  /* 0x000000151f007c23 */ /* 0x100fe200080108a0 */
[--C-:B------:R-:W-:Y:S01]  /*ae70*/  FFMA.FTZ R197, R25, UR21, -R160.reuse ;  /* 0x0000001519c57c23 */ /* 0x100fe200080108a0 */
[----:B------:R-:W-:Y:S01]  /*ae80*/  FFMA.FTZ R196, R237, UR21, -R160 ;  /* 0x00000015edc47c23 */ /* 0x000fe200080108a0 */
[----:B------:R-:W-:Y:S01]  /*ae90*/  LDSM.16.MT88.4 R24, [R184+0xc800] ;  /* 0x00c80000b818783b */ /* 0x000fe20000004200 */
[C---:B------:R-:W-:Y:S01]  /*aea0*/  LOP3.LUT R6, R10.reuse, 0xffff, RZ, 0xc0, !PT ;  /* 0x0000ffff0a067812 */ /* 0x040fe200078ec0ff */
[----:B------:R-:W-:Y:S01]  /*aeb0*/  MUFU.EX2 R152, R152 ;  /* 0x0000009800987308 */ /* 0x000fe20000000800 */
[----:B------:R-:W-:Y:S01]  /*aec0*/  LOP3.LUT R4, R11, UR20, R34, 0x96, !PT ;  /* 0x000000140b047c12 */ /* 0x000fe2000f8e9622 */
[----:B------:R-:W-:Y:S01]  /*aed0*/  LDSM.16.MT88.4 R28, [R185+0xc800] ;  /* 0x00c80000b91c783b */ /* 0x000fe20000004200 */
[----:B------:R-:W-:Y:S01]  /*aee0*/  LOP3.LUT R11, R10, 0xff, RZ, 0xc0, !PT ;  /* 0x000000ff0a0b7812 */ /* 0x000fe200078ec0ff */
[----:B------:R-:W-:Y:S01]  /*aef0*/  FFMA.FTZ R201, R201, UR21, -R160 ;  /* 0x00000015c9c97c23 */ /* 0x000fe200080108a0 */
[----:B------:R-:W-:Y:S01]  /*af00*/  SHF.R.U32.HI R6, RZ, 0x8, R6 ;  /* 0x00000008ff067819 */ /* 0x000fe20000011606 */
[--C-:B------:R-:W-:Y:S01]  /*af10*/  FFMA.FTZ R202, R202, UR21, -R145.reuse ;  /* 0x00000015caca7c23 */ /* 0x100fe20008010891 */
[----:B------:R-:W-:Y:S01]  /*af20*/  SHF.R.U32.HI R9, RZ, 0x10, R4 ;  /* 0x00000010ff097819 */ /* 0x000fe20000011604 */
[----:B------:R-:W-:Y:S01]  /*af30*/  MUFU.EX2 R149, R149 ;  /* 0x0000009500957308 */ /* 0x000fe20000000800 */
[----:B------:R-:W-:Y:S01]  /*af40*/  PRMT R11, R11, 0x5410, R6 ;  /* 0x000054100b0b7816 */ /* 0x000fe20000000006 */
[----:B------:R-:W-:Y:S01]  /*af50*/  FFMA.FTZ R203, R203, UR21, -R160 ;  /* 0x00000015cbcb7c23 */ /* 0x000fe200080108a0 */
[----:B------:R-:W-:Y:S01]  /*af60*/  LOP3.LUT R6, R4, 0xffff, RZ, 0xc0, !PT ;  /* 0x0000ffff04067812 */ /* 0x000fe200078ec0ff */
[----:B------:R-:W-:Y:S01]  /*af70*/  FFMA.FTZ R164, R164, UR21, -R145 ;  /* 0x00000015a4a47c23 */ /* 0x000fe20008010891 */
[----:B------:R-:W-:Y:S01]  /*af80*/  SHF.R.U32.HI R8, RZ, 0x10, R10 ;  /* 0x00000010ff087819 */ /* 0x000fe2000001160a */
[----:B------:R-:W-:Y:S01]  /*af90*/  FFMA.FTZ R165, R165, UR21, -R160 ;  /* 0x00000015a5a57c23 */ /* 0x000fe200080108a0 */
[----:B------:R-:W-:Y:S01]  /*afa0*/  LOP3.LUT R17, R4, 0xff, RZ, 0xc0, !PT ;  /* 0x000000ff04117812 */ /* 0x000fe200078ec0ff */
[----:B------:R-:W-:Y:S01]  /*afb0*/  MUFU.EX2 R150, R150 ;  /* 0x0000009600967308 */ /* 0x000fe20000000800 */
[----:B------:R-:W-:Y:S01]  /*afc0*/  SHF.R.U32.HI R4, RZ, 0x18, R4 ;  /* 0x00000018ff047819 */ /* 0x000fe20000011604 */
[----:B------:R-:W-:Y:S01]  /*afd0*/  FFMA.FTZ R161, R161, UR21, -R160 ;  /* 0x00000015a1a17c23 */ /* 0x000fe200080108a0 */
[----:B------:R-:W-:-:S02]  /*afe0*/  SHF.R.U32.HI R6, RZ, 0x8, R6 ;  /* 0x00000008ff067819 */ /* 0x000fc40000011606 */
[----:B------:R-:W-:Y:S02]  /*aff0*/  LOP3.LUT R9, R9, 0xff, RZ, 0xc0, !PT ;  /* 0x000000ff09097812 */ /* 0x000fe400078ec0ff */
[----:B------:R-:W-:Y:S01]  /*b000*/  SHF.R.U32.HI R19, RZ, 0x18, R10 ;  /* 0x00000018ff137819 */ /* 0x000fe2000001160a */
[----:B------:R-:W2:Y:S01]  /*b010*/  MUFU.EX2 R148, R148 ;  /* 0x0000009400947308 */ /* 0x000ea20000000800 */
[----:B------:R-:W-:Y:S02]  /*b020*/  LOP3.LUT R8, R8, 0xff, RZ, 0xc0, !PT ;  /* 0x000000ff08087812 */ /* 0x000fe400078ec0ff */
[----:B------:R-:W-:Y:S02]  /*b030*/  PRMT R17, R17, 0x5410, R6 ;  /* 0x0000541011117816 */ /* 0x000fe40000000006 */
[----:B------:R-:W-:Y:S02]  /*b040*/  PRMT R9, R9, 0x5410, R4 ;  /* 0x0000541009097816 */ /* 0x000fe40000000004 */
[----:B------:R-:W-:Y:S01]  /*b050*/  PRMT R19, R8, 0x5410, R19 ;  /* 0x0000541008137816 */ /* 0x000fe20000000013 */
[----:B------:R-:W-:Y:S01]  /*b060*/  MUFU.EX2 R0, R0 ;  /* 0x0000000000007308 */ /* 0x000fe20000000800 */
[----:B------:R-:W3:Y:S01]  /*b070*/  LDSM.16.MT88.4 R4, [R186+0xc000] ;  /* 0x00c00000ba04783b */ /* 0x000ee20000004200 */
[----:B------:R-:W-:-:S02]  /*b080*/  HSET2.LE.AND R10, R11, R158, PT ;  /* 0x0000009e0b0a7233 */ /* 0x000fc40003803000 */
[--C-:B------:R-:W-:Y:S02]  /*b090*/  HSET2.LE.AND R11, R19, R158.reuse, PT ;  /* 0x0000009e130b7233 */ /* 0x100fe40003803000 */
[--C-:B------:R-:W-:Y:S02]  /*b0a0*/  HSET2.LE.AND R8, R17, R158.reuse, PT ;  /* 0x0000009e11087233 */ /* 0x100fe40003803000 */
[----:B------:R-:W4:Y:S01]  /*b0b0*/  MUFU.EX2 R3, R23 ;  /* 0x0000001700037308 */ /* 0x000f220000000800 */
[----:B------:R-:W-:Y:S02]  /*b0c0*/  HSET2.LE.AND R9, R9, R158, PT ;  /* 0x0000009e09097233 */ /* 0x000fe40003803000 */
[----:B-1----:R-:W-:Y:S02]  /*b0d0*/  F2FP.BF16.F32.PACK_AB R19, R151, R154 ;  /* 0x0000009a9713723e */ /* 0x002fe400000010ff */
[----:B--2---:R-:W-:Y:S02]  /*b0e0*/  F2FP.BF16.F32.PACK_AB R18, R148, R150 ;  /* 0x000000969412723e */ /* 0x004fe400000010ff */
[----:B------:R-:W-:Y:S01]  /*b0f0*/  F2FP.BF16.F32.PACK_AB R17, R149, R152 ;  /* 0x000000989511723e */ /* 0x000fe200000010ff */
[----:B------:R-:W1:Y:S01]  /*b100*/  MUFU.EX2 R157, R157 ;  /* 0x0000009d009d7308 */ /* 0x000e620000000800 */
[----:B------:R-:W-:-:S02]  /*b110*/  LOP3.LUT R8, R8, R19, RZ, 0xc0, !PT ;  /* 0x0000001308087212 */ /* 0x000fc400078ec0ff */
[----:B------:R-:W-:Y:S02]  /*b120*/  LOP3.LUT R9, R9, R18, RZ, 0xc0, !PT ;  /* 0x0000001209097212 */ /* 0x000fe400078ec0ff */
[----:B------:R-:W-:-:S03]  /*b130*/  LOP3.LUT R10, R10, R17, RZ, 0xc0, !PT ;  /* 0x000000110a0a7212 */ /* 0x000fc600078ec0ff */
[----:B------:R-:W2:Y:S01]  /*b140*/  MUFU.EX2 R156, R156 ;  /* 0x0000009c009c7308 */ /* 0x000ea20000000800 */
[----:B----4-:R-:W-:Y:S01]  /*b150*/  F2FP.BF16.F32.PACK_AB R16, R3, R0 ;  /* 0x000000000310723e */ /* 0x010fe200000010ff */
[----:B------:R-:W-:Y:S03]  /*b160*/  LDSM.16.MT88.4 R20, [R185+0xc000] ;  /* 0x00c00000b914783b */ /* 0x000fe60000004200 */
[----:B------:R-:W-:Y:S02]  /*b170*/  LOP3.LUT R11, R11, R16, RZ, 0xc0, !PT ;  /* 0x000000100b0b7212 */ /* 0x000fe400078ec0ff */
[----:B------:R-:W4:Y:S01]  /*b180*/  LDSM.16.MT88.4 R16, [R184+0xc000] ;  /* 0x00c00000b810783b */ /* 0x000f220000004200 */
        /* <DEDUP_REMOVED lines=95> */
[----:B------:R-:W5:Y:S01]  /*b780*/  MUFU.EX2 R171, R171 ;  /* 0x000000ab00ab7308 */ /* 0x000f620000000800 */
[C---:B---3--:R-:W-:Y:S01]  /*b790*/  HMMA.16816.F32.BF16 R60, R8.reuse, R16, R60 ;  /* 0x00000010083c723c */ /* 0x048fe2000004183c */
[-C--:B------:R-:W-:Y:S01]  /*b7a0*/  FMUL.FTZ R84, R84, R157.reuse ;  /* 0x0000009d54547220 */ /* 0x080fe20000410000 */
[-C--:B------:R-:W-:Y:S01]  /*b7b0*/  FMUL.FTZ R85, R85, R157.reuse ;  /* 0x0000009d55557220 */ /* 0x080fe20000410000 */
[-C--:B------:R-:W-:Y:S01]  /*b7c0*/  FMUL.FTZ R86, R86, R156.reuse ;  /* 0x0000009c56567220 */ /* 0x080fe20000410000 */
[-C--:B------:R-:W-:Y:S01]  /*b7d0*/  FMUL.FTZ R87, R87, R156.reuse ;  /* 0x0000009c57577220 */ /* 0x080fe20000410000 */
[-C--:B------:R-:W-:Y:S01]  /*b7e0*/  FMUL.FTZ R88, R88, R157.reuse ;  /* 0x0000009d58587220 */ /* 0x080fe20000410000 */
[----:B------:R-:W-:Y:S01]  /*b7f0*/  HMMA.16816.F32.BF16 R64, R8, R18, R64 ;  /* 0x000000120840723c */ /* 0x000fe20000041840 */
[----:B------:R-:W-:Y:S01]  /*b800*/  LOP3.LUT R16, R35, UR4, R134, 0x96, !PT ;  /* 0x0000000423107c12 */ /* 0x000fe2000f8e9686 */
[----:B------:R-:W-:Y:S01]  /*b810*/  MUFU.EX2 R166, R166 ;  /* 0x000000a600a67308 */ /* 0x000fe20000000800 */
[----:B------:R-:W-:Y:S01]  /*b820*/  FMUL.FTZ R89, R89, R157 ;  /* 0x0000009d59597220 */ /* 0x000fe20000410000 */
[-C--:B------:R-:W-:Y:S01]  /*b830*/  FMUL.FTZ R90, R90, R156.reuse ;  /* 0x0000009c5a5a7220 */ /* 0x080fe20000410000 */
[----:B------:R-:W-:Y:S01]  /*b840*/  FMUL.FTZ R91, R91, R156 ;  /* 0x0000009c5b5b7220 */ /* 0x000fe20000410000 */
[----:B------:R-:W-:-:S04]  /*b850*/  IMAD.WIDE.U32 R16, R16, -0x2daee0ad, RZ ;  /* 0xd2511f5310107825 */ /* 0x000fc800078e00ff */
[-C--:B------:R-:W-:Y:S01]  /*b860*/  FMUL.FTZ R56, R56, R157.reuse ;  /* 0x0000009d38387220 */ /* 0x080fe20000410000 */
[-C--:B------:R-:W-:Y:S01]  /*b870*/  FMUL.FTZ R57, R57, R157.reuse ;  /* 0x0000009d39397220 */ /* 0x080fe20000410000 */
[-C--:B------:R-:W-:Y:S01]  /*b880*/  FMUL.FTZ R58, R58, R156.reuse ;  /* 0x0000009c3a3a7220 */ /* 0x080fe20000410000 */
[----:B------:R-:W3:Y:S01]  /*b890*/  MUFU.EX2 R169, R169 ;  /* 0x000000a900a97308 */ /* 0x000ee20000000800 */
[C---:B-1----:R-:W-:Y:S01]  /*b8a0*/  HMMA.16816.F32.BF16 R68, R8.reuse, R12, R68 ;  /* 0x0000000c0844723c */ /* 0x042fe20000041844 */
[----:B------:R-:W-:Y:S01]  /*b8b0*/  LOP3.LUT R18, R16, 0xffff, RZ, 0xc0, !PT ;  /* 0x0000ffff10127812 */ /* 0x000fe200078ec0ff */
[-C--:B------:R-:W-:Y:S01]  /*b8c0*/  FMUL.FTZ R59, R59, R156.reuse ;  /* 0x0000009c3b3b7220 */ /* 0x080fe20000410000 */
[-C--:B------:R-:W-:Y:S01]  /*b8d0*/  FMUL.FTZ R92, R92, R157.reuse ;  /* 0x0000009d5c5c7220 */ /* 0x080fe20000410000 */
[-C--:B------:R-:W-:Y:S01]  /*b8e0*/  FMUL.FTZ R93, R93, R157.reuse ;  /* 0x0000009d5d5d7220 */ /* 0x080fe20000410000 */
[----:B------:R-:W-:Y:S01]  /*b8f0*/  SHF.R.U32.HI R18, RZ, 0x8, R18 ;  /* 0x00000008ff127819 */ /* 0x000fe20000011612 */
        /* <DEDUP_REMOVED lines=10> */
[----:B------:R-:W2:Y:S01]  /*b9a0*/  MUFU.EX2 R170, R170 ;  /* 0x000000aa00aa7308 */ /* 0x000ea20000000800 */
[----:B------:R-:W-:Y:S01]  /*b9b0*/  LDSM.16.MT88.4 R132, [R188+0xc800] ;  /* 0x00c80000bc84783b */ /* 0x000fe20000004200 */
[C---:B------:R-:W-:Y:S01]  /*b9c0*/  HMMA.16816.F32.BF16 R80, R8.reuse, R6, R80 ;  /* 0x000000060850723c */ /* 0x040fe20000041850 */
[----:B------:R-:W-:Y:S01]  /*b9d0*/  LOP3.LUT R5, R17, UR22, R32, 0x96, !PT ;  /* 0x0000001611057c12 */ /* 0x000fe2000f8e9620 */
[----:B------:R-:W-:Y:S01]  /*b9e0*/  FFMA.FTZ R154, R225, R157, R154 ;  /* 0x0000009de19a7223 */ /* 0x000fe2000001009a */
[----:B------:R-:W-:Y:S01]  /*b9f0*/  LOP3.LUT R17, R16, 0xff, RZ, 0xc0, !PT ;  /* 0x000000ff10117812 */ /* 0x000fe200078ec0ff */
[----:B------:R-:W-:Y:S01]  /*ba00*/  LDSM.16.MT88.4 R32, [R186+0xc800] ;  /* 0x00c80000ba20783b */ /* 0x000fe20000004200 */
[C---:B------:R-:W-:Y:S01]  /*ba10*/  LOP3.LUT R19, R5.reuse, 0xff, RZ, 0xc0, !PT ;  /* 0x000000ff05137812 */ /* 0x040fe200078ec0ff */
[C---:B----4-:R-:W-:Y:S01]  /*ba20*/  HMMA.16816.F32.BF16 R52, R8.reuse, R20, R52 ;  /* 0x000000140834723c */ /* 0x050fe20000041834 */
[----:B------:R-:W-:Y:S01]  /*ba30*/  LOP3.LUT R6, R5, 0xffff, RZ, 0xc0, !PT ;  /* 0x0000ffff05067812 */ /* 0x000fe200078ec0ff */
[----:B------:R-:W-:Y:S01]  /*ba40*/  MUFU.EX2 R197, R197 ;  /* 0x000000c500c57308 */ /* 0x000fe20000000800 */
[--C-:B------:R-:W-:Y:S01]  /*ba50*/  SHF.R.U32.HI R7, RZ, 0x10, R5.reuse ;  /* 0x00000010ff077819 */ /* 0x100fe20000011605 */
[----:B------:R-:W-:Y:S01]  /*ba60*/  FFMA.FTZ R223, R223, R156, R150 ;  /* 0x0000009cdfdf7223 */ /* 0x000fe20000010096 */
[----:B------:R-:W-:Y:S01]  /*ba70*/  SHF.R.U32.HI R5, RZ, 0x18, R5 ;  /* 0x00000018ff057819 */ /* 0x000fe20000011605 */
[C---:B------:R-:W-:Y:S01]  /*ba80*/  HMMA.16816.F32.BF16 R56, R8.reuse, R22, R56 ;  /* 0x000000160838723c */ /* 0x040fe20000041838 */
[----:B------:R-:W-:Y:S01]  /*ba90*/  SHF.R.U32.HI R6, RZ, 0x8, R6 ;  /* 0x00000008ff067819 */ /* 0x000fe20000011606 */
[----:B------:R-:W-:Y:S01]  /*baa0*/  FADD.FTZ R151, R151, R154 ;  /* 0x0000009a97977221 */ /* 0x000fe20000010000 */
[----:B------:R-:W-:Y:S01]  /*bab0*/  LOP3.LUT R20, R7, 0xff, RZ, 0xc0, !PT ;  /* 0x000000ff07147812 */ /* 0x000fe200078ec0ff */
[----:B------:R-:W4:Y:S01]  /*bac0*/  MUFU.EX2 R196, R196 ;  /* 0x000000c400c47308 */ /* 0x000f220000000800 */
[----:B------:R-:W-:Y:S01]  /*bad0*/  PRMT R19, R19, 0x5410, R6 ;  /* 0x0000541013137816 */ /* 0x000fe20000000006 */
[C---:B------:R-:W-:Y:S01]  /*bae0*/  HMMA.16816.F32.BF16 R92, R8.reuse, R136, R92 ;  /* 0x00000088085c723c */ /* 0x040fe2000004185c */
[----:B------:R-:W-:Y:S01]  /*baf0*/  PRMT R5, R20, 0x5410, R5 ;  /* 0x0000541014057816 */ /* 0x000fe20000000005 */
[----:B------:R-:W-:Y:S01]  /*bb00*/  FADD.FTZ R223, R148, R223 ;  /* 0x000000df94df7221 */ /* 0x000fe20000010000 */
[--C-:B------:R-:W-:Y:S01]  /*bb10*/  SHF.R.U32.HI R4, RZ, 0x10, R16.reuse ;  /* 0x00000010ff047819 */ /* 0x100fe20000011610 */
[----:B------:R-:W4:Y:S01]  /*bb20*/  LDSM.16.MT88.4 R20, [R188+0xe800] ;  /* 0x00e80000bc14783b */ /* 0x000f220000004200 */
[----:B------:R-:W-:Y:S01]  /*bb30*/  SHF.R.U32.HI R7, RZ, 0x18, R16 ;  /* 0x00000018ff077819 */ /* 0x000fe20000011610 */
[C---:B------:R-:W-:Y:S01]  /*bb40*/  HMMA.16816.F32.BF16 R96, R8.reuse, R138, R96 ;  /* 0x0000008a0860723c */ /* 0x040fe20000041860 */
[----:B------:R-:W-:Y:S01]  /*bb50*/  PRMT R17, R17, 0x5410, R18 ;  /* 0x0000541011117816 */ /* 0x000fe20000000012 */
[----:B------:R-:W-:Y:S01]  /*bb60*/  MUFU.EX2 R201, R201 ;  /* 0x000000c900c97308 */ /* 0x000fe20000000800 */
[----:B------:R-:W-:Y:S01]  /*bb70*/  LOP3.LUT R4, R4, 0xff, RZ, 0xc0, !PT ;  /* 0x000000ff04047812 */ /* 0x000fe200078ec0ff */
[----:B------:R-:W-:Y:S01]  /*bb80*/  LDSM.16.MT88.4 R136, [R188+0xd000] ;  /* 0x00d00000bc88783b */ /* 0x000fe20000004200 */
[--C-:B------:R-:W-:Y:S01]  /*bb90*/  HSET2.LE.AND R19, R19, R158.reuse, PT ;  /* 0x0000009e13137233 */ /* 0x100fe20003803000 */
[C---:B-1----:R-:W-:Y:S01]  /*bba0*/  HMMA.16816.F32.BF16 R84, R8.reuse, R12, R84 ;  /* 0x0000000c0854723c */ /* 0x042fe20000041854 */
[--C-:B------:R-:W-:Y:S01]  /*bbb0*/  HSET2.LE.AND R5, R5, R158.reuse, PT ;  /* 0x0000009e05057233 */ /* 0x100fe20003803000 */
[----:B------:R-:W-:Y:S01]  /*bbc0*/  FADD.FTZ R152, R152, R151 ;  /* 0x0000009798987221 */ /* 0x000fe20000010000 */
[----:B-----5:R-:W-:Y:S01]  /*bbd0*/  F2FP.BF16.F32.PACK_AB R16, R171, R168 ;  /* 0x000000a8ab10723e */ /* 0x020fe200000010ff */
[----:B------:R-:W-:Y:S01]  /*bbe0*/  MUFU.EX2 R202, R202 ;  /* 0x000000ca00ca7308 */ /* 0x000fe20000000800 */
[----:B------:R-:W-:Y:S01]  /*bbf0*/  PRMT R7, R4, 0x5410, R7 ;  /* 0x0000541004077816 */ /* 0x000fe20000000007 */
[----:B------:R-:W-:Y:S01]  /*bc00*/  HMMA.16816.F32.BF16 R88, R8, R14, R88 ;  /* 0x0000000e0858723c */ /* 0x000fe20000041858 */
[----:B---3--:R-:W-:Y:S01]  /*bc10*/  F2FP.BF16.F32.PACK_AB R12, R169, R166 ;  /* 0x000000a6a90c723e */ /* 0x008fe200000010ff */
[----:B------:R-:W1:Y:S01]  /*bc20*/  LDSM.16.MT88.4 R8, [R184+0xe800] ;  /* 0x00e80000b808783b */ /* 0x000e620000004200 */
[--C-:B------:R-:W-:Y:S01]  /*bc30*/  HSET2.LE.AND R6, R17, R158.reuse, PT ;  /* 0x0000009e11067233 */ /* 0x100fe20003803000 */
[----:B------:R-:W-:Y:S01]  /*bc40*/  FADD.FTZ R0, R0, R223 ;  /* 0x000000df00007221 */ /* 0x000fe20000010000 */
[----:B------:R-:W-:Y:S01]  /*bc50*/  LOP3.LUT R4, R19, R12, RZ, 0xc0, !PT ;  /* 0x0000000c13047212 */ /* 0x000fe200078ec0ff */
[----:B------:R-:W-:Y:S01]  /*bc60*/  MUFU.EX2 R203, R203 ;  /* 0x000000cb00cb7308 */ /* 0x000fe20000000800 */
[----:B------:R-:W-:Y:S01]  /*bc70*/  LOP3.LUT R5, R5, R16, RZ, 0xc0, !PT ;  /* 0x0000001005057212 */ /* 0x000fe200078ec0ff */
[----:B------:R-:W-:Y:S01]  /*bc80*/  FADD.FTZ R149, R149, R152 ;  /* 0x0000009895957221 */ /* 0x000fe20000010000 */
[----:B------:R-:W3:Y:S01]  /*bc90*/  LDSM.16.MT88.4 R16, [R186+0xe800] ;  /* 0x00e80000ba10783b */ /* 0x000ee20000004200 */
[----:B--2---:R-:W-:Y:S01]  /*bca0*/  F2FP.BF16.F32.PACK_AB R13, R170, R167 ;  /* 0x000000a7aa0d723e */ /* 0x004fe200000010ff */
[----:B------:R-:W-:Y:S01]  /*bcb0*/  FADD.FTZ R3, R3, R0 ;  /* 0x0000000003037221 */ /* 0x000fe20000010000 */
[----:B------:R-:W-:Y:S01]  /*bcc0*/  HSET2.LE.AND R7, R7, R158, PT ;  /* 0x0000009e07077233 */ /* 0x000fe20003803000 */
[----:B------:R-:W-:Y:S01]  /*bcd0*/  FADD.FTZ R0, R166, R149 ;  /* 0x00000095a6007221 */ /* 0x000fe20000010000 */
[----:B------:R-:W-:Y:S01]  /*bce0*/  LOP3.LUT R6, R6, R13, RZ, 0xc0, !PT ;  /* 0x0000000d06067212 */ /* 0x000fe200078ec0ff */
[----:B------:R-:W-:Y:S01]  /*bcf0*/  MUFU.EX2 R164, R164 ;  /* 0x000000a400a47308 */ /* 0x000fe20000000800 */
[----:B------:R-:W2:Y:S01]  /*bd00*/  LDSM.16.MT88.4 R12, [R185+0xe800] ;  /* 0x00e80000b90c783b */ /* 0x000ea20000004200 */
[----:B----4-:R-:W-:Y:S01]  /*bd10*/  F2FP.BF16.F32.PACK_AB R224, R196, R197 ;  /* 0x000000c5c4e0723e */ /* 0x010fe200000010ff */
[----:B------:R-:W-:-:S03]  /*bd20*/  FADD.FTZ R0, R169, R0 ;  /* 0x00000000a9007221 */ /* 0x000fc60000010000 */
[----:B------:R-:W-:Y:S02]  /*bd30*/  LOP3.LUT R7, R7, R224, RZ, 0xc0, !PT ;  /* 0x000000e007077212 */ /* 0x000fe400078ec0ff */
[----:B------:R-:W-:Y:S05]  /*bd40*/  MUFU.EX2 R165, R165 ;  /* 0x000000a500a57308 */ /* 0x000fea0000000800 */
[C---:B------:R-:W-:Y:S03]  /*bd50*/  HMMA.16816.F32.BF16 R104, R4.reuse, R24, R104 ;  /* 0x000000180468723c */ /* 0x040fe60000041868 */
[----:B------:R-:W-:Y:S03]  /*bd60*/  MUFU.EX2 R161, R161 ;  /* 0x000000a100a17308 */ /* 0x000fe60000000800 */
[----:B------:R-:W-:Y:S01]  /*bd70*/  HMMA.16816.F32.BF16 R36, R4, R20, R36 ;  /* 0x000000140424723c */ /* 0x000fe20000041824 */
[----:B------:R-:W-:-:S04]  /*bd80*/  MOV R25, UR31 ;  /* 0x0000001f00197c02 */ /* 0x000fc80008000f00 */
[----:B------:R-:W-:Y:S01]  /*bd90*/  LOP3.LUT R25, R235, UR28, R25, 0x96, !PT ;  /* 0x0000001ceb197c12 */ /* 0x000fe2000f8e9619 */
[C---:B------:R-:W-:Y:S01]  /*bda0*/  HMMA.16816.F32.BF16 R40, R4.reuse, R22, R40 ;  /* 0x000000160428723c */ /* 0x040fe20000041828 */
[----:B------:R-:W4:Y:S03]  /*bdb0*/  LDSM.16.MT88.4 R20, [R188+0x10800] ;  /* 0x01080000bc14783b */ /* 0x000f260000004200 */
[----:B------:R-:W-:Y:S02]  /*bdc0*/  IMAD.WIDE.U32 R24, R25, -0x326172a9, RZ ;  /* 0xcd9e8d5719187825 */ /* 0x000fe400078e00ff */
[----:B-1----:R-:W-:Y:S03]  /*bdd0*/  HMMA.16816.F32.BF16 R60, R4, R8, R60 ;  /* 0x00000008043c723c */ /* 0x002fe6000004183c */
[----:B------:R-:W-:-:S02]  /*bde0*/  LOP3.LUT R232, R25, UR13, R232, 0x96, !PT ;  /* 0x0000000d19e87c12 */ /* 0x000fc4000f8e96e8 */
[----:B------:R-:W-:Y:S01]  /*bdf0*/  LOP3.LUT R24, R141, UR12, R24, 0x96, !PT ;  /* 0x0000000c8d187c12 */ /* 0x000fe2000f8e9618 */
[----:B---3--:R-:W-:Y:S01]  /*be00*/  HMMA.16816.F32.BF16 R44, R4, R16, R44 ;  /* 0x00000010042c723c */ /* 0x008fe2000004182c */
[----:B------:R-:W-:Y:S01]  /*be10*/  FFMA.FTZ R8, R198, UR21, -R145 ;  /* 0x00000015c6087c23 */ /* 0x000fe20008010891 */
[----:B------:R-:W-:-:S04]  /*be20*/  IMAD.WIDE.U32 R232, R232, -0x2daee0ad, RZ ;  /* 0xd2511f53e8e87825 */ /* 0x000fc800078e00ff */
[----:B------:R-:W-:Y:S01]  /*be30*/  FFMA.FTZ R198, R222, UR21, -R145 ;  /* 0x00000015dec67c23 */ /* 0x000fe20008010891 */
[----:B------:R-:W-:Y:S01]  /*be40*/  FFMA.FTZ R222, R199, UR21, -R160 ;  /* 0x00000015c7de7c23 */ /* 0x000fe200080108a0 */
[C---:B------:R-:W-:Y:S01]  /*be50*/  HMMA.16816.F32.BF16 R48, R4.reuse, R18, R48 ;  /* 0x000000120430723c */ /* 0x040fe20000041830 */
[----:B------:R-:W1:Y:S01]  /*be60*/  LDSM.16.MT88.4 R16, [R186+0x10800] ;  /* 0x01080000ba10783b */ /* 0x000e620000004200 */
[----:B------:R-:W-:Y:S01]  /*be70*/  IMAD.WIDE.U32 R24, R24, -0x2daee0ad, RZ ;  /* 0xd2511f5318187825 */ /* 0x000fe200078e00ff */
[----:B------:R-:W-:Y:S01]  /*be80*/  LOP3.LUT R142, R233, UR11, R142, 0x96, !PT ;  /* 0x0000000be98e7c12 */ /* 0x000fe2000f8e968e */
[----:B------:R-:W-:Y:S02]  /*be90*/  MUFU.EX2 R198, R198 ;  /* 0x000000c600c67308 */ /* 0x000fe40000000800 */
[----:B--2---:R-:W-:Y:S01]  /*bea0*/  HMMA.16816.F32.BF16 R52, R4, R12, R52 ;  /* 0x0000000c0434723c */ /* 0x004fe20000041834 */
[----:B------:R-:W-:Y:S01]  /*beb0*/  LOP3.LUT R232, R25, UR7, R232, 0x96, !PT ;  /* 0x0000000719e87c12 */ /* 0x000fe2000f8e96e8 */
[----:B------:R-:W-:-:S04]  /*bec0*/  IMAD.WIDE.U32 R142, R142, -0x326172a9, RZ ;  /* 0xcd9e8d578e8e7825 */ /* 0x000fc800078e00ff */
[C---:B------:R-:W-:Y:S01]  /*bed0*/  HMMA.16816.F32.BF16 R56, R4.reuse, R14, R56 ;  /* 0x0000000e0438723c */ /* 0x040fe20000041838 */
[----:B------:R-:W2:Y:S01]  /*bee0*/  LDSM.16.MT88.4 R12, [R185+0x10800] ;  /* 0x01080000b90c783b */ /* 0x000ea20000004200 */
[----:B------:R-:W-:Y:S01]  /*bef0*/  IMAD.WIDE.U32 R232, R232, -0x326172a9, RZ ;  /* 0xcd9e8d57e8e87825 */ /* 0x000fe200078e00ff */
[----:B------:R-:W-:Y:S01]  /*bf00*/  LOP3.LUT R140, R143, UR10, R140, 0x96, !PT ;  /* 0x0000000a8f8c7c12 */ /* 0x000fe2000f8e968c */
[----:B------:R-:W-:Y:S02]  /*bf10*/  MUFU.EX2 R222, R222 ;  /* 0x000000de00de7308 */ /* 0x000fe40000000800 */
[----:B------:R-:W-:Y:S01]  /*bf20*/  HMMA.16816.F32.BF16 R64, R4, R10, R64 ;  /* 0x0000000a0440723c */ /* 0x000fe20000041840 */
[----:B------:R-:W-:Y:S01]  /*bf30*/  LOP3.LUT R234, R233, UR6, R142, 0x96, !PT ;  /* 0x00000006e9ea7c12 */ /* 0x000fe2000f8e968e */
[----:B------:R-:W-:-:S04]  /*bf40*/  IMAD.WIDE.U32 R140, R140, -0x2daee0ad, RZ ;  /* 0xd2511f538c8c7825 */ /* 0x000fc800078e00ff */
[----:B------:R-:W-:Y:S01]  /*bf50*/  IMAD.WIDE.U32 R234, R234, -0x2daee0ad, RZ ;  /* 0xd2511f53eaea7825 */ /* 0x000fe200078e00ff */
[----:B------:R-:W-:Y:S01]  /*bf60*/  LOP3.LUT R236, R141, UR25, R24, 0x96, !PT ;  /* 0x000000198dec7c12 */ /* 0x000fe2000f8e9618 */
[----:B------:R3:W-:Y:S01]  /*bf70*/  MUFU.EX2 R233, R8 ;  /* 0x0000000800e97308 */ /* 0x0007e20000000800 */
[C---:B----4-:R-:W-:Y:S02]  /*bf80*/  HMMA.16816.F32.BF16 R68, R4.reuse, R20, R68 ;  /* 0x000000140444723c */ /* 0x050fe40000041844 */
[----:B------:R-:W-:Y:S01]  /*bf90*/  LOP3.LUT R9, R235, UR18, R140, 0x96, !PT ;  /* 0x00000012eb097c12 */ /* 0x000fe2000f8e968c */
[--C-:B------:R-:W-:Y:S01]  /*bfa0*/  FFMA.FTZ R235, R200, UR21, -R145.reuse ;  /* 0x00000015c8eb7c23 */ /* 0x100fe20008010891 */
[----:B------:R-:W-:Y:S01]  /*bfb0*/  IMAD.WIDE.U32 R236, R236, -0x326172a9, RZ ;  /* 0xcd9e8d57ecec7825 */ /* 0x000fe200078e00ff */
[----:B------:R-:W4:Y:S03]  /*bfc0*/  LDSM.16.MT88.4 R140, [R184+0x10800] ;  /* 0x01080000b88c783b */ /* 0x000f260000004200 */
[----:B------:R-:W-:Y:S01]  /*bfd0*/  FFMA.FTZ R200, R227, UR21, -R160 ;  /* 0x00000015e3c87c23 */ /* 0x000fe200080108a0 */
[C---:B------:R-:W-:Y:S01]  /*bfe0*/  HMMA.16816.F32.BF16 R72, R4.reuse, R22, R72 ;  /* 0x000000160448723c */ /* 0x040fe20000041848 */
[----:B------:R-:W-:Y:S01]  /*bff0*/  IMAD.WIDE.U32 R10, R9, -0x326172a9, RZ ;  /* 0xcd9e8d57090a7825 */ /* 0x000fe200078e00ff */
[----:B------:R-:W5:Y:S01]  /*c000*/  MUFU.EX2 R235, R235 ;  /* 0x000000eb00eb7308 */ /* 0x000f620000000800 */
[----:B------:R-:W-:Y:S02]  /*c010*/  LDSM.16.MT88.4 R20, [R186+0xf000] ;  /* 0x00f00000ba14783b */ /* 0x000fe40000004200 */
[----:B------:R-:W-:Y:S01]  /*c020*/  FFMA.FTZ R227, R144, UR21, -R145 ;  /* 0x0000001590e37c23 */ /* 0x000fe20008010891 */
[C---:B------:R-:W-:Y:S01]  /*c030*/  LOP3.LUT R9, R10.reuse, 0xff, RZ, 0xc0, !PT ;  /* 0x000000ff0a097812 */ /* 0x040fe200078ec0ff */
[----:B-1----:R-:W-:Y:S01]  /*c040*/  HMMA.16816.F32.BF16 R76, R4, R16, R76 ;  /* 0x00000010044c723c */ /* 0x002fe2000004184c */
[----:B---3--:R-:W-:-:S02]  /*c050*/  LOP3.LUT R8, R10, 0xffff, RZ, 0xc0, !PT ;  /* 0x0000ffff0a087812 */ /* 0x008fc400078ec0ff */
[----:B------:R-:W1:Y:S03]  /*c060*/  MUFU.EX2 R200, R200 ;  /* 0x000000c800c87308 */ /* 0x000e660000000800 */
[C---:B------:R-:W-:Y:S01]  /*c070*/  HMMA.16816.F32.BF16 R80, R4.reuse, R18, R80 ;  /* 0x000000120450723c */ /* 0x040fe20000041850 */
[----:B------:R-:W-:Y:S02]  /*c080*/  SHF.R.U32.HI R16, RZ, 0x8, R8 ;  /* 0x00000008ff107819 */ /* 0x000fe40000011608 */
[----:B------:R-:W-:Y:S02]  /*c090*/  LOP3.LUT R8, R11, UR20, R236, 0x96, !PT ;  /* 0x000000140b087c12 */ /* 0x000fe4000f8e96ec */
[----:B------:R-:W-:Y:S01]  /*c0a0*/  SHF.R.U32.HI R11, RZ, 0x10, R10 ;  /* 0x00000010ff0b7819 */ /* 0x000fe2000001160a */
[----:B--2---:R-:W-:Y:S01]  /*c0b0*/  HMMA.16816.F32.BF16 R84, R4, R12, R84 ;  /* 0x0000000c0454723c */ /* 0x004fe20000041854 */
[----:B------:R-:W-:Y:S01]  /*c0c0*/  LOP3.LUT R224, R8, 0xffff, RZ, 0xc0, !PT ;  /* 0x0000ffff08e07812 */ /* 0x000fe200078ec0ff */
[----:B------:R-:W-:Y:S01]  /*c0d0*/  MUFU.EX2 R227, R227 ;  /* 0x000000e300e37308 */ /* 0x000fe20000000800 */
[----:B------:R-:W-:-:S02]  /*c0e0*/  PRMT R9, R9, 0x5410, R16 ;  /* 0x0000541009097816 */ /* 0x000fc40000000010 */
[----:B------:R-:W-:Y:S01]  /*c0f0*/  LOP3.LUT R199, R11, 0xff, RZ, 0xc0, !PT ;  /* 0x000000ff0bc77812 */ /* 0x000fe200078ec0ff */
[C---:B------:R-:W-:Y:S01]  /*c100*/  HMMA.16816.F32.BF16 R88, R4.reuse, R14, R88 ;  /* 0x0000000e0458723c */ /* 0x040fe20000041858 */
[----:B------:R-:W-:Y:S01]  /*c110*/  LOP3.LUT R13, R8, 0xff, RZ, 0xc0, !PT ;  /* 0x000000ff080d7812 */ /* 0x000fe200078ec0ff */
[----:B------:R-:W2:Y:S01]  /*c120*/  LDSM.16.MT88.4 R16, [R185+0xf000] ;  /* 0x00f00000b910783b */ /* 0x000ea20000004200 */
[----:B------:R-:W-:Y:S02]  /*c130*/  SHF.R.U32.HI R224, RZ, 0x8, R224 ;  /* 0x00000008ffe07819 */ /* 0x000fe400000116e0 */
[--C-:B------:R-:W-:Y:S01]  /*c140*/  SHF.R.U32.HI R11, RZ, 0x10, R8.reuse ;  /* 0x00000010ff0b7819 */ /* 0x100fe20000011608 */
[----:B------:R-:W-:Y:S01]  /*c150*/  HMMA.16816.F32.BF16 R128, R4, R132, R128 ;  /* 0x000000840480723c */ /* 0x000fe20000041880 */
[----:B------:R-:W-:Y:S02]  /*c160*/  SHF.R.U32.HI R12, RZ, 0x18, R8 ;  /* 0x00000018ff0c7819 */ /* 0x000fe40000011608 */
[----:B------:R-:W-:-:S02]  /*c170*/  SHF.R.U32.HI R10, RZ, 0x18, R10 ;  /* 0x00000018ff0a7819 */ /* 0x000fc4000001160a */
[----:B------:R-:W-:Y:S01]  /*c180*/  HSET2.LE.AND R8, R9, R158, PT ;  /* 0x0000009e09087233 */ /* 0x000fe20003803000 */
[C---:B------:R-:W-:Y:S01]  /*c190*/  HMMA.16816.F32.BF16 R124, R4.reuse, R134, R124 ;  /* 0x00000086047c723c */ /* 0x040fe2000004187c */
[----:B-----5:R-:W-:Y:S01]  /*c1a0*/  F2FP.BF16.F32.PACK_AB R147, R235, R198 ;  /* 0x000000c6eb93723e */ /* 0x020fe200000010ff */
[----:B------:R-:W-:Y:S01]  /*c1b0*/  LDSM.16.MT88.4 R132, [R186+0xd000] ;  /* 0x00d00000ba84783b */ /* 0x000fe20000004200 */
[----:B------:R-:W-:Y:S02]  /*c1c0*/  PRMT R13, R13, 0x5410, R224 ;  /* 0x000054100d0d7816 */ /* 0x000fe400000000e0 */
[----:B------:R-:W-:Y:S01]  /*c1d0*/  LOP3.LUT R11, R11, 0xff, RZ, 0xc0, !PT ;  /* 0x000000ff0b0b7812 */ /* 0x000fe200078ec0ff */
[----:B------:R-:W-:Y:S01]  /*c1e0*/  HMMA.16816.F32.BF16 R120, R4, R32, R120 ;  /* 0x000000200478723c */ /* 0x000fe20000041878 */
[----:B------:R-:W-:Y:S02]  /*c1f0*/  PRMT R9, R199, 0x5410, R10 ;  /* 0x00005410c7097816 */ /* 0x000fe4000000000a */
[----:B------:R-:W-:-:S02]  /*c200*/  LOP3.LUT R10, R8, R147, RZ, 0xc0, !PT ;  /* 0x00000093080a7212 */ /* 0x000fc400078ec0ff */
[----:B------:R-:W-:Y:S01]  /*c210*/  PRMT R11, R11, 0x5410, R12 ;  /* 0x000054100b0b7816 */ /* 0x000fe2000000000c */
[C---:B------:R-:W-:Y:S01]  /*c220*/  HMMA.16816.F32.BF16 R116, R4.reuse, R34, R116 ;  /* 0x000000220474723c */ /* 0x040fe20000041874 */
[--C-:B------:R-:W-:Y:S01]  /*c230*/  HSET2.LE.AND R8, R13, R158.reuse, PT ;  /* 0x0000009e0d087233 */ /* 0x100fe20003803000 */
[----:B------:R-:W-:Y:S01]  /*c240*/  LDSM.16.MT88.4 R32, [R185+0xd000] ;  /* 0x00d00000b920783b */ /* 0x000fe20000004200 */
[--C-:B------:R-:W-:Y:S02]  /*c250*/  HSET2.LE.AND R9, R9, R158.reuse, PT ;  /* 0x0000009e09097233 */ /* 0x100fe40003803000 */
[----:B------:R-:W-:Y:S01]  /*c260*/  HSET2.LE.AND R147, R11, R158, PT ;  /* 0x0000009e0b937233 */ /* 0x000fe20003803000 */
[----:B------:R-:W3:Y:S01]  /*c270*/  LDSM.16.MT88.4 R12, [R184+0xf000] ;  /* 0x00f00000b80c783b */ /* 0x000ee20000004200 */
[----:B------:R-:W-:Y:S01]  /*c280*/  HMMA.16816.F32.BF16 R112, R4, R28, R112 ;  /* 0x0000001c0470723c */ /* 0x000fe20000041870 */
[----:B-1----:R-:W-:Y:S02]  /*c290*/  F2FP.BF16.F32.PACK_AB R226, R201, R200 ;  /* 0x000000c8c9e2723e */ /* 0x002fe400000010ff */
[----:B------:R-:W-:-:S02]  /*c2a0*/  F2FP.BF16.F32.PACK_AB R199, R233, R202 ;  /* 0x000000cae9c7723e */ /* 0x000fc400000010ff */
[----:B------:R-:W-:Y:S01]  /*c2b0*/  F2FP.BF16.F32.PACK_AB R224, R222, R203 ;  /* 0x000000cbdee0723e */ /* 0x000fe200000010ff */
[C---:B------:R-:W-:Y:S01]  /*c2c0*/  HMMA.16816.F32.BF16 R108, R4.reuse, R30, R108 ;  /* 0x0000001e046c723c */ /* 0x040fe2000004186c */
[----:B------:R-:W-:Y:S01]  /*c2d0*/  LOP3.LUT R11, R9, R226, RZ, 0xc0, !PT ;  /* 0x000000e2090b7212 */ /* 0x000fe200078ec0ff */
[----:B------:R-:W-:Y:S01]  /*c2e0*/  LDSM.16.MT88.4 R28, [R184+0xd000] ;  /* 0x00d00000b81c783b */ /* 0x000fe20000004200 */
[----:B------:R-:W-:Y:S01]  /*c2f0*/  LOP3.LUT R8, R8, R199, RZ, 0xc0, !PT ;  /* 0x000000c708087212 */ /* 0x000fe200078ec0ff */
[--C-:B------:R-:W-:Y:S01]  /*c300*/  FFMA.FTZ R199, R162, UR21, -R145.reuse ;  /* 0x00000015a2c77c23 */ /* 0x100fe20008010891 */
[----:B------:R-:W-:Y:S01]  /*c310*/  LOP3.LUT R9, R147, R224, RZ, 0xc0, !PT ;  /* 0x000000e093097212 */ /* 0x000fe200078ec0ff */
[C---:B------:R-:W-:Y:S01]  /*c320*/  HMMA.16816.F32.BF16 R100, R4.reuse, R26, R100 ;  /* 0x0000001a0464723c */ /* 0x040fe20000041864 */
[----:B------:R-:W-:Y:S01]  /*c330*/  LDSM.16.MT88.4 R24, [R188+0xf000] ;  /* 0x00f00000bc18783b */ /* 0x000fe20000004200 */
[----:B------:R-:W-:Y:S01]  /*c340*/  FFMA.FTZ R162, R146, UR21, -R145 ;  /* 0x0000001592a27c23 */ /* 0x000fe20008010891 */
[--C-:B------:R-:W-:Y:S01]  /*c350*/  FFMA.FTZ R224, R163, UR21, -R160.reuse ;  /* 0x00000015a3e07c23 */ /* 0x100fe200080108a0 */
[----:B------:R-:W-:Y:S01]  /*c360*/  FFMA.FTZ R160, R159, UR21, -R160 ;  /* 0x000000159fa07c23 */ /* 0x000fe200080108a0 */
[----:B------:R-:W-:Y:S01]  /*c370*/  LDSM.16.MT88.4 R144, [R184+0x11000] ;  /* 0x01100000b890783b */ /* 0x000fe20000004200 */
[C---:B----4-:R-:W-:Y:S01]  /*c380*/  HMMA.16816.F32.BF16 R92, R4.reuse, R140, R92 ;  /* 0x0000008c045c723c */ /* 0x050fe2000004185c */
[----:B------:R-:W1:Y:S05]  /*c390*/  MUFU.EX2 R199, R199 ;  /* 0x000000c700c77308 */ /* 0x000e6a0000000800 */
[----:B------:R-:W-:Y:S01]  /*c3a0*/  HMMA.16816.F32.BF16 R96, R4, R142, R96 ;  /* 0x0000008e0460723c */ /* 0x000fe20000041860 */
[----:B------:R-:W4:Y:S02]  /*c3b0*/  LDSM.16.MT88.4 R4, [R188+0x11000] ;  /* 0x01100000bc04783b */ /* 0x000f240000004200 */
[----:B------:R-:W-:Y:S02]  /*c3c0*/  MUFU.EX2 R162, R162 ;  /* 0x000000a200a27308 */ /* 0x000fe40000000800 */
[----:B------:R-:W-:Y:S01]  /*c3d0*/  LDSM.16.MT88.4 R140, [R188+0xd800] ;  /* 0x00d80000bc8c783b */ /* 0x000fe20000004200 */
[C---:B--2---:R-:W-:Y:S05]  /*c3e0*/  HMMA.16816.F32.BF16 R52, R8.reuse, R16, R52 ;  /* 0x000000100834723c */ /* 0x044fea0000041834 */
[----:B------:R-:W2:Y:S01]  /*c3f0*/  MUFU.EX2 R224, R224 ;  /* 0x000000e000e07308 */ /* 0x000ea20000000800 */
[----:B------:R-:W-:Y:S01]  /*c400*/  HMMA.16816.F32.BF16 R44, R8, R20, R44 ;  /* 0x00000014082c723c */ /* 0x000fe2000004182c */
[----:B------:R-:W-:-:S05]  /*c410*/  LOP3.LUT R16, R237, UR4, R232, 0x96, !PT ;  /* 0x00000004ed107c12 */ /* 0x000fca000f8e96e8 */
[C---:B---3--:R-:W-:Y:S01]  /*c420*/  HMMA.16816.F32.BF16 R60, R8.reuse, R12, R60 ;  /* 0x0000000c083c723c */ /* 0x048fe2000004183c */
[----:B------:R-:W-:Y:S01]  /*c430*/  IMAD.WIDE.U32 R16, R16, -0x2daee0ad, RZ ;  /* 0xd2511f5310107825 */ /* 0x000fe200078e00ff */
[----:B------:R-:W3:Y:S04]  /*c440*/  MUFU.EX2 R160, R160 ;  /* 0x000000a000a07308 */ /* 0x000ee80000000800 */
[C---:B------:R-:W-:Y:S01]  /*c450*/  HMMA.16816.F32.BF16 R64, R8.reuse, R14, R64 ;  /* 0x0000000e0840723c */ /* 0x040fe20000041840 */
[----:B------:R-:W5:Y:S05]  /*c460*/  LDSM.16.MT88.4 R12, [R185+0x11000] ;  /* 0x01100000b90c783b */ /* 0x000f6a0000004200 */
[C---:B------:R-:W-:Y:S01]  /*c470*/  HMMA.16816.F32.BF16 R48, R8.reuse, R22, R48 ;  /* 0x000000160830723c */ /* 0x040fe20000041830 */
[----:B------:R-:W3:Y:S05]  /*c480*/  LDSM.16.MT88.4 R20, [R186+0x11000] ;  /* 0x01100000ba14783b */ /* 0x000eea0000004200 */
[C---:B------:R-:W-:Y:S06]  /*c490*/  HMMA.16816.F32.BF16 R56, R8.reuse, R18, R56 ;  /* 0x000000120838723c */ /* 0x040fec0000041838 */
[C---:B----4-:R-:W-:Y:S06]  /*c4a0*/  HMMA.16816.F32.BF16 R68, R8.reuse, R4, R68 ;  /* 0x000000040844723c */ /* 0x050fec0000041844 */
[----:B------:R-:W-:Y:S01]  /*c4b0*/  HMMA.16816.F32.BF16 R72, R8, R6, R72 ;  /* 0x000000060848723c */ /* 0x000fe20000041848 */
[----:B------:R-:W-:-:S02]  /*c4c0*/  SHF.R.U32.HI R5, RZ, 0x10, R16 ;  /* 0x00000010ff057819 */ /* 0x000fc40000011610 */
[----:B------:R-:W-:Y:S02]  /*c4d0*/  SHF.R.U32.HI R4, RZ, 0x18, R16 ;  /* 0x00000018ff047819 */ /* 0x000fe40000011610 */
[----:B------:R-:W-:Y:S01]  /*c4e0*/  LOP3.LUT R5, R5, 0xff, RZ, 0xc0, !PT ;  /* 0x000000ff05057812 */ /* 0x000fe200078ec0ff */
[C---:B------:R-:W-:Y:S01]  /*c4f0*/  HMMA.16816.F32.BF16 R36, R8.reuse, R24, R36 ;  /* 0x000000180824723c */ /* 0x040fe20000041824 */
[C---:B------:R-:W-:Y:S02]  /*c500*/  LOP3.LUT R6, R16.reuse, 0xffff, RZ, 0xc0, !PT ;  /* 0x0000ffff10067812 */ /* 0x040fe400078ec0ff */
[----:B------:R-:W-:Y:S02]  /*c510*/  LOP3.LUT R17, R17, UR22, R234, 0x96, !PT ;  /* 0x0000001611117c12 */ /* 0x000fe4000f8e96ea */
[----:B------:R-:W-:Y:S01]  /*c520*/  LOP3.LUT R7, R16, 0xff, RZ, 0xc0, !PT ;  /* 0x000000ff10077812 */ /* 0x000fe200078ec0ff */
[----:B------:R-:W-:Y:S01]  /*c530*/  HMMA.16816.F32.BF16 R40, R8, R26, R40 ;  /* 0x0000001a0828723c */ /* 0x000fe20000041828 */
[----:B------:R-:W-:Y:S01]  /*c540*/  SHF.R.U32.HI R6, RZ, 0x8, R6 ;  /* 0x00000008ff067819 */ /* 0x000fe20000011606 */
[----:B------:R-:W4:Y:S01]  /*c550*/  LDSM.16.MT88.4 R24, [R185+0xd800] ;  /* 0x00d80000b918783b */ /* 0x000f220000004200 */
[----:B------:R-:W-:-:S02]  /*c560*/  PRMT R5, R5, 0x5410, R4 ;  /* 0x0000541005057816 */ /* 0x000fc40000000004 */
[----:B------:R-:W-:Y:S01]  /*c570*/  LOP3.LUT R19, R17, 0xffff, RZ, 0xc0, !PT ;  /* 0x0000ffff11137812 */ /* 0x000fe200078ec0ff */
[C---:B-----5:R-:W-:Y:S01]  /*c580*/  HMMA.16816.F32.BF16 R84, R8.reuse, R12, R84 ;  /* 0x0000000c0854723c */ /* 0x060fe20000041854 */
[----:B------:R-:W-:Y:S02]  /*c590*/  SHF.R.U32.HI R4, RZ, 0x10, R17 ;  /* 0x00000010ff047819 */ /* 0x000fe40000011611 */
[----:B------:R-:W-:Y:S02]  /*c5a0*/  PRMT R7, R7, 0x5410, R6 ;  /* 0x0000541007077816 */ /* 0x000fe40000000006 */
[----:B------:R-:W-:Y:S01]  /*c5b0*/  LOP3.LUT R6, R17, 0xff, RZ, 0xc0, !PT ;  /* 0x000000ff11067812 */ /* 0x000fe200078ec0ff */
[----:B------:R-:W-:Y:S01]  /*c5c0*/  HMMA.16816.F32.BF16 R128, R8, R136, R128 ;  /* 0x000000880880723c */ /* 0x000fe20000041880 */
[----:B------:R-:W-:Y:S02]  /*c5d0*/  SHF.R.U32.HI R19, RZ, 0x8, R19 ;  /* 0x00000008ff137819 */ /* 0x000fe40000011613 */
[----:B------:R-:W-:-:S02]  /*c5e0*/  SHF.R.U32.HI R17, RZ, 0x18, R17 ;  /* 0x00000018ff117819 */ /* 0x000fc40000011611 */
[----:B------:R-:W-:Y:S01]  /*c5f0*/  LOP3.LUT R4, R4, 0xff, RZ, 0xc0, !PT ;  /* 0x000000ff04047812 */ /* 0x000fe200078ec0ff */
[C---:B------:R-:W-:Y:S01]  /*c600*/  HMMA.16816.F32.BF16 R124, R8.reuse, R138, R124 ;  /* 0x0000008a087c723c */ /* 0x040fe2000004187c */
[----:B------:R-:W-:Y:S01]  /*c610*/  PRMT R159, R6, 0x5410, R19 ;  /* 0x00005410069f7816 */ /* 0x000fe20000000013 */
[----:B------:R-:W-:Y:S01]  /*c620*/  LDSM.16.MT88.4 R136, [R186+0xd800] ;  /* 0x00d80000ba88783b */ /* 0x000fe20000004200 */
[----:B------:R-:W-:Y:S02]  /*c630*/  PRMT R13, R4, 0x5410, R17 ;  /* 0x00005410040d7816 */ /* 0x000fe40000000011 */
[--C-:B------:R-:W-:Y:S01]  /*c640*/  HSET2.LE.AND R6, R7, R158.reuse, PT ;  /* 0x0000009e07067233 */ /* 0x100fe20003803000 */
[----:B------:R-:W5:Y:S01]  /*c650*/  LDSM.16.MT88.4 R16, [R184+0xf800] ;  /* 0x00f80000b810783b */ /* 0x000f620000004200 */
[----:B------:R-:W-:Y:S01]  /*c660*/  HMMA.16816.F32.BF16 R120, R8, R132, R120 ;  /* 0x000000840878723c */ /* 0x000fe20000041878 */
[--C-:B------:R-:W-:Y:S02]  /*c670*/  HSET2.LE.AND R7, R5, R158.reuse, PT ;  /* 0x0000009e05077233 */ /* 0x100fe40003803000 */
[----:B------:R-:W-:-:S02]  /*c680*/  HSET2.LE.AND R4, R159, R158, PT ;  /* 0x0000009e9f047233 */ /* 0x000fc40003803000 */
[----:B------:R-:W-:Y:S01]  /*c690*/  HSET2.LE.AND R5, R13, R158, PT ;  /* 0x0000009e0d057233 */ /* 0x000fe20003803000 */
[C---:B------:R-:W-:Y:S01]  /*c6a0*/  HMMA.16816.F32.BF16 R116, R8.reuse, R134, R116 ;  /* 0x000000860874723c */ /* 0x040fe20000041874 */
[----:B-1----:R-:W-:Y:S01]  /*c6b0*/  F2FP.BF16.F32.PACK_AB R159, R199, R164 ;  /* 0x000000a4c79f723e */ /* 0x002fe200000010ff */
[----:B------:R-:W-:Y:S01]  /*c6c0*/  LDSM.16.MT88.4 R132, [R184+0xd800] ;  /* 0x00d80000b884783b */ /* 0x000fe20000004200 */
[----:B--2---:R-:W-:Y:S02]  /*c6d0*/  F2FP.BF16.F32.PACK_AB R158, R224, R165 ;  /* 0x000000a5e09e723e */ /* 0x004fe400000010ff */
[----:B------:R-:W-:Y:S01]  /*c6e0*/  LOP3.LUT R4, R4, R159, RZ, 0xc0, !PT ;  /* 0x0000009f04047212 */ /* 0x000fe200078ec0ff */
[----:B------:R-:W-:Y:S01]  /*c6f0*/  HMMA.16816.F32.BF16 R112, R8, R32, R112 ;  /* 0x000000200870723c */ /* 0x000fe20000041870 */
[----:B------:R-:W-:-:S05]  /*c700*/  LOP3.LUT R5, R5, R158, RZ, 0xc0, !PT ;  /* 0x0000009e05057212 */ /* 0x000fca00078ec0ff */
        /* <DEDUP_REMOVED lines=12> */
[----:B------:R-:W1:Y:S01]  /*c7d0*/  LDSM.16.MT88.4 R8, [R186+0x11800] ;  /* 0x01180000ba08783b */ /* 0x000e620000004200 */
[----:B------:R-:W-:-:S02]  /*c7e0*/  F2FP.BF16.F32.PACK_AB R145, R227, R162 ;  /* 0x000000a2e391723e */ /* 0x000fc400000010ff */
[----:B------:R-:W-:Y:S02]  /*c7f0*/  F2FP.BF16.F32.PACK_AB R144, R160, R161 ;  /* 0x000000a1a090723e */ /* 0x000fe400000010ff */
[----:B------:R-:W-:Y:S02]  /*c800*/  LOP3.LUT R6, R6, R145, RZ, 0xc0, !PT ;  /* 0x0000009106067212 */ /* 0x000fe400078ec0ff */
[----:B------:R-:W-:-:S07]  /*c810*/  LOP3.LUT R7, R7, R144, RZ, 0xc0, !PT ;  /* 0x0000009007077212 */ /* 0x000fce00078ec0ff */
[C---:B----4-:R-:W-:Y:S06]  /*c820*/  HMMA.16816.F32.BF16 R112, R4.reuse, R24, R112 ;  /* 0x000000180470723c */ /* 0x050fec0000041870 */
[C---:B------:R-:W-:Y:S01]  /*c830*/  HMMA.16816.F32.BF16 R108, R4.reuse, R26, R108 ;  /* 0x0000001a046c723c */ /* 0x040fe2000004186c */
[----:B------:R-:W2:Y:S05]  /*c840*/  LDSM.16.MT88.4 R24, [R185+0x11800] ;  /* 0x01180000b918783b */ /* 0x000eaa0000004200 */
[C---:B-----5:R-:W-:Y:S06]  /*c850*/  HMMA.16816.F32.BF16 R60, R4.reuse, R16, R60 ;  /* 0x00000010043c723c */ /* 0x060fec000004183c */
[C---:B------:R-:W-:Y:S01]  /*c860*/  HMMA.16816.F32.BF16 R64, R4.reuse, R18, R64 ;  /* 0x000000120440723c */ /* 0x040fe20000041840 */
[----:B------:R-:W3:Y:S05]  /*c870*/  LDSM.16.MT88.4 R16, [R184+0x11800] ;  /* 0x01180000b810783b */ /* 0x000eea0000004200 */
[C---:B------:R-:W-:Y:S06]  /*c880*/  HMMA.16816.F32.BF16 R128, R4.reuse, R140, R128 ;  /* 0x0000008c0480723c */ /* 0x040fec0000041880 */
[C---:B-1----:R-:W-:Y:S06]  /*c890*/  HMMA.16816.F32.BF16 R76, R4.reuse, R8, R76 ;  /* 0x00000008044c723c */ /* 0x042fec000004184c */
        /* <DEDUP_REMOVED lines=14> */
[C---:B------:R-:W-:Y:S01]  /*c980*/  HMMA.16816.F32.BF16 R100, R4.reuse, R134, R100 ;  /* 0x000000860464723c */ /* 0x040fe20000041864 */
[----:B------:R-:W-:Y:S02]  /*c990*/  FADD.FTZ R235, R235, R198 ;  /* 0x000000c6ebeb7221 */ /* 0x000fe40000010000 */
[----:B------:R-:W-:Y:S01]  /*c9a0*/  FADD.FTZ R0, R200, R3 ;  /* 0x00000003c8007221 */ /* 0x000fe20000010000 */
[----:B------:R-:W-:Y:S01]  /*c9b0*/  MOV R3, R153 ;  /* 0x0000009900037202 */ /* 0x000fe20000000f00 */
        /* <DEDUP_REMOVED lines=20> */
[C---:B---3--:R-:W-:Y:S06]  /*cb00*/  HMMA.16816.F32.BF16 R92, R4.reuse, R16, R92 ;  /* 0x00000010045c723c */ /* 0x048fec000004185c */
[C---:B------:R-:W-:Y:S06]  /*cb10*/  HMMA.16816.F32.BF16 R96, R4.reuse, R18, R96 ;  /* 0x000000120460723c */ /* 0x040fec0000041860 */
[----:B------:R-:W-:Y:S07]  /*cb20*/  HMMA.16816.F32.BF16 R104, R4, R132, R104 ;  /* 0x000000840468723c */ /* 0x000fee0000041868 */
[----:B------:R-:W-:-:S15]  /*cb30*/  MOV R132, R155 ;  /* 0x0000009b00847202 */ /* 0x000fde0000000f00 */
[----:B------:R-:W-:-:S02]  /*cb40*/  NOP ;  /* 0x0000000000007918 */ /* 0x000fc40000000000 */
.L_x_1226:
[----:B------:R-:W-:-:S06]  /*cb50*/  UISETP.GT.AND UP0, UPT, UR19, UR5, UPT ;  /* 0x000000051300728c */ /* 0x000fcc000bf04270 */
[----:B------:R-:W-:-:S13]  /*cb60*/  PLOP3.LUT P0, PT, PT, PT, UP0, 0x80, 0x0 ;  /* 0x000000000000781c */ /* 0x000fda0003f0f008 */
[----:B------:R-:W-:Y:S05]  /*cb70*/  @!P0 BRA `(.L_x_1230) ;  /* 0x0000004c00048947 */ /* 0x000fea0003800000 */
[----:B------:R-:W-:Y:S01]  /*cb80*/  ULDC UR4, c[0x0][0x2d0] ;  /* 0x0000b40000047ab9 */ /* 0x000fe20000000800 */
[----:B------:R-:W-:Y:S01]  /*cb90*/  IMAD.WIDE.U32 R226, R218, -0x2daee0ad, RZ ;  /* 0xd2511f53dae27825 */ /* 0x000fe200078e00ff */
[----:B------:R-:W-:Y:S01]  /*cba0*/  ISETP.GE.AND P2, PT, R220, UR4, PT ;  /* 0x00000004dc007c0c */ /* 0x000fe2000bf46270 */
[----:B------:R-:W-:Y:S01]  /*cbb0*/  ULDC UR10, c[0x0][0x2d0] ;  /* 0x0000b400000a7ab9 */ /* 0x000fe20000000800 */
[----:B------:R-:W-:Y:S01]  /*cbc0*/  MOV R0, R132 ;  /* 0x0000008400007202 */ /* 0x000fe20000000f00 */
[----:B------:R-:W-:Y:S01]  /*cbd0*/  IMAD.WIDE.U32 R220, R217, -0x326172a9, RZ ;  /* 0xcd9e8d57d9dc7825 */ /* 0x000fe200078e00ff */
[----:B------:R-:W-:Y:S01]  /*cbe0*/  PRMT R217, R2, 0x7054, R2 ;  /* 0x0000705402d97816 */ /* 0x000fe20000000002 */
[----:B------:R-:W-:Y:S01]  /*cbf0*/  ULDC UR4, c[0x0][0x2ec] ;  /* 0x0000bb0000047ab9 */ /* 0x000fe20000000800 */
[----:B------:R-:W-:Y:S01]  /*cc00*/  MOV R2, R3 ;  /* 0x0000000300027202 */ /* 0x000fe20000000f00 */
[----:B------:R-:W-:Y:S01]  /*cc10*/  ULDC.64 UR6, c[0x0][0x248] ;  /* 0x0000920000067ab9 */ /* 0x000fe20000000a00 */
[----:B------:R-:W-:-:S02]  /*cc20*/  LOP3.LUT R219, R221, R219, RZ, 0x3c, !PT ;  /* 0x000000dbdddb7212 */ /* 0x000fc400078e3cff */
[----:B------:R-:W-:-:S03]  /*cc30*/  MOV R229, R231 ;  /* 0x000000e700e57202 */ /* 0x000fc60000000f00 */
[----:B------:R-:W1:Y:S01]  /*cc40*/  @!P2 LDC.64 R202, c[0x0][0x220] ;  /* 0x00008800ffcaab82 */ /* 0x000e620000000a00 */
[----:B------:R-:W-:-:S07]  /*cc50*/  IMAD.WIDE.U32 R218, R219, -0x2daee0ad, RZ ;  /* 0xd2511f53dbda7825 */ /* 0x000fce00078e00ff */
[----:B------:R-:W2:Y:S08]  /*cc60*/  @!P2 LDC.64 R200, c[0x0][0x220] ;  /* 0x00008800ffc8ab82 */ /* 0x000eb00000000a00 */
[----:B------:R-:W3:Y:S08]  /*cc70*/  @!P2 LDC.64 R198, c[0x0][0x220] ;  /* 0x00008800ffc6ab82 */ /* 0x000ef00000000a00 */
[----:B------:R-:W4:Y:S01]  /*cc80*/  @!P2 LDC.64 R196, c[0x0][0x220] ;  /* 0x00008800ffc4ab82 */ /* 0x000f220000000a00 */
[----:B------:R-:W-:Y:S05]  /*cc90*/  BRA `(.L_x_1231) ;  /* 0x0000000400cc7947 */ /* 0x000fea0003800000 */
.L_x_1233:
        /* <DEDUP_REMOVED lines=15> */
[----:B------:R-:W-:Y:S02]  /*cd90*/  LEA.HI.X R18, R18, R209, R3, 0x6, P0 ;  /* 0x000000d112127211 */ /* 0x000fe400000f3403 */
[C---:B------:R-:W-:Y:S02]  /*cda0*/  IADD3 R3, P5, R19.reuse, UR34, RZ ;  /* 0x0000002213037c10 */ /* 0x040fe4000ffbe0ff */
        /* <DEDUP_REMOVED lines=14> */
[----:B------:R-:W-:Y:S01]  /*ce90*/  @!P3 LEA.HI.X R25, R19, R9, R18, 0x1, P0 ;  /* 0x000000091319b211 */ /* 0x000fe200000f0c12 */
[----:B------:R3:W-:Y:S01]  /*cea0*/  @P4 STS.128 [R205+0x8000], RZ ;  /* 0x008000ffcd004388 */ /* 0x0007e20000000c00 */
[C---:B-1----:R-:W-:Y:S01]  /*ceb0*/  @!P4 LEA R22, P0, R3.reuse, R4, 0x1 ;  /* 0x000000040316c211 */ /* 0x042fe200078008ff */
[----:B------:R-:W1:Y:S01]  /*cec0*/  @!P3 LDC.64 R10, c[0x0][0x218] ;  /* 0x00008600ff0abb82 */ /* 0x000e620000000a00 */
[----:B------:R-:W-:Y:S01]  /*ced0*/  IADD3.X R18, R18, UR33, RZ, P5, !PT ;  /* 0x0000002112127c10 */ /* 0x000fe2000affe4ff */
[----:B------:R-:W-:Y:S01]  /*cee0*/  @!PT LDS RZ, [RZ] ;  /* 0x00000000fffff984 */ /* 0x000fe20000000800 */
[----:B------:R-:W-:Y:S01]  /*cef0*/  @!PT LDS RZ, [RZ] ;  /* 0x00000000fffff984 */ /* 0x000fe20000000800 */
[----:B------:R-:W-:Y:S01]  /*cf00*/  @!PT LDS RZ, [RZ] ;  /* 0x00000000fffff984 */ /* 0x000fe20000000800 */
[----:B------:R3:W-:Y:S03]  /*cf10*/  @!P4 LDGSTS.E.BYPASS.LTC128B.128 [R205+0x8000], desc[UR26][R26.64+0x80] ;  /* 0x080000801acdcfae */ /* 0x0007e6000b901d5a */
        /* <DEDUP_REMOVED lines=12> */
[C---:B------:R-:W-:Y:S01]  /*cfe0*/  @!P2 LEA R14, P0, R19.reuse, R14, 0x1 ;  /* 0x0000000e130ea211 */ /* 0x040fe200078008ff */
[----:B------:R-:W5:Y:S01]  /*cff0*/  @!P4 LDC.64 R6, c[0x0][0x218] ;  /* 0x00008600ff06cb82 */ /* 0x000f620000000a00 */
[C---:B--2---:R-:W-:Y:S01]  /*d000*/  @!P4 LEA R12, P5, R19.reuse, R12, 0x1 ;  /* 0x0000000c130cc211 */ /* 0x044fe200078a08ff */
[----:B------:R-:W-:Y:S01]  /*d010*/  @!PT LDS RZ, [RZ] ;  /* 0x00000000fffff984 */ /* 0x000fe20000000800 */
[----:B------:R-:W-:Y:S01]  /*d020*/  @!PT LDS RZ, [RZ] ;  /* 0x00000000fffff984 */ /* 0x000fe20000000800 */
[----:B------:R-:W-:Y:S01]  /*d030*/  @!PT LDS RZ, [RZ] ;  /* 0x00000000fffff984 */ /* 0x000fe20000000800 */
[----:B------:R3:W-:Y:S01]  /*d040*/  @!P2 LDGSTS.E.BYPASS.LTC128B.128 [R205+0x6800], desc[UR26][R20.64] ;  /* 0x0680000014cdafae */ /* 0x0007e2000b901d5a */
[----:B------:R-:W-:Y:S03]  /*d050*/  IADD3.X R18, R18, UR33, RZ, P1, !PT ;  /* 0x0000002112127c10 */ /* 0x000fe60008ffe4ff */
[----:B------:R3:W-:Y:S01]  /*d060*/  @P4 STS.128 [R205+0x8800], RZ ;  /* 0x008800ffcd004388 */ /* 0x0007e20000000c00 */
[C-C-:B------:R-:W-:Y:S01]  /*d070*/  @!P2 LEA.HI.X R15, R19.reuse, R15, R18.reuse, 0x1, P0 ;  /* 0x0000000f130fa211 */ /* 0x140fe200000f0c12 */
[----:B------:R-:W2:Y:S01]  /*d080*/  @!P3 LDC.64 R4, c[0x0][0x218] ;  /* 0x00008600ff04bb82 */ /* 0x000ea20000000a00 */
[C-C-:B------:R-:W-:Y:S01]  /*d090*/  @!P4 LEA.HI.X R13, R19.reuse, R13, R18.reuse, 0x1, P5 ;  /* 0x0000000d130dc211 */ /* 0x140fe200028f0c12 */
[----:B------:R-:W-:Y:S01]  /*d0a0*/  @!PT LDS RZ, [RZ] ;  /* 0x00000000fffff984 */ /* 0x000fe20000000800 */
[----:B------:R-:W-:Y:S01]  /*d0b0*/  @!PT LDS RZ, [RZ] ;  /* 0x00000000fffff984 */ /* 0x000fe20000000800 */
[----:B------:R-:W-:Y:S01]  /*d0c0*/  @!PT LDS RZ, [RZ] ;  /* 0x00000000fffff984 */ /* 0x000fe20000000800 */
[----:B------:R3:W-:Y:S01]  /*d0d0*/  @!P4 LDGSTS.E.BYPASS.LTC128B.128 [R205+0x8800], desc[UR26][R22.64+0x80] ;  /* 0x0880008016cdcfae */ /* 0x0007e2000b901d5a */
[C---:B-1----:R-:W-:Y:S02]  /*d0e0*/  @!P3 LEA R10, P1, R19.reuse, R10, 0x1 ;  /* 0x0000000a130ab211 */ /* 0x042fe400078208ff */
[C---:B------:R-:W-:Y:S01]  /*d0f0*/  IADD3 R3, P0, R19.reuse, UR34, RZ ;  /* 0x0000002213037c10 */ /* 0x040fe2000ff1e0ff */
[----:B------:R3:W-:Y:S01]  /*d100*/  @P3 STS.128 [R205+0xa800], RZ ;  /* 0x00a800ffcd003388 */ /* 0x0007e20000000c00 */
[----:B------:R-:W-:Y:S02]  /*d110*/  @!P3 LEA.HI.X R11, R19, R11, R18, 0x1, P1 ;  /* 0x0000000b130bb211 */ /* 0x000fe400008f0c12 */
[C---:B----4-:R-:W-:Y:S01]  /*d120*/  @!P2 LEA R8, P5, R3.reuse, R8, 0x1 ;  /* 0x000000080308a211 */ /* 0x050fe200078a08ff */
[----:B------:R-:W-:Y:S01]  /*d130*/  @!PT LDS RZ, [RZ] ;  /* 0x00000000fffff984 */ /* 0x000fe20000000800 */
[----:B------:R-:W-:Y:S01]  /*d140*/  @!PT LDS RZ, [RZ] ;  /* 0x00000000fffff984 */ /* 0x000fe20000000800 */
[----:B------:R-:W-:Y:S01]  /*d150*/  @!PT LDS RZ, [RZ] ;  /* 0x00000000fffff984 */ /* 0x000fe20000000800 */
[----:B------:R3:W-:Y:S01]  /*d160*/  @!P3 LDGSTS.E.BYPASS.LTC128B.128 [R205+0xa800], desc[UR26][R16.64+0x100] ;  /* 0x0a80010010cdbfae */ /* 0x0007e2000b901d5a */
[----:B------:R-:W-:Y:S03]  /*d170*/  IADD3.X R18, R18, UR33, RZ, P0, !PT ;  /* 0x0000002112127c10 */ /* 0x000fe600087fe4ff */
[----:B------:R3:W-:Y:S01]  /*d180*/  @P2 STS.128 [R205+0x7000], RZ ;  /* 0x007000ffcd002388 */ /* 0x0007e20000000c00 */
[C-C-:B------:R-:W-:Y:S02]  /*d190*/  @!P2 LEA.HI.X R9, R3.reuse, R9, R18.reuse, 0x1, P5 ;  /* 0x000000090309a211 */ /* 0x140fe400028f0c12 */
[C---:B-----5:R-:W-:Y:S01]  /*d1a0*/  @!P4 LEA R6, P1, R3.reuse, R6, 0x1 ;  /* 0x000000060306c211 */ /* 0x060fe200078208ff */
[----:B------:R-:W-:Y:S01]  /*d1b0*/  @!PT LDS RZ, [RZ] ;  /* 0x00000000fffff984 */ /* 0x000fe20000000800 */
[----:B------:R-:W-:Y:S01]  /*d1c0*/  @!PT LDS RZ, [RZ] ;  /* 0x00000000fffff984 */ /* 0x000fe20000000800 */
[----:B------:R-:W-:Y:S01]  /*d1d0*/  @!PT LDS RZ, [RZ] ;  /* 0x00000000fffff984 */ /* 0x000fe20000000800 */
[----:B------:R3:W-:Y:S03]  /*d1e0*/  @!P2 LDGSTS.E.BYPASS.LTC128B.128 [R205+0x7000], desc[UR26][R14.64] ;  /* 0x070000000ecdafae */ /* 0x0007e6000b901d5a */
        /* <DEDUP_REMOVED lines=30> */
.L_x_1231:
        /* <DEDUP_REMOVED lines=20> */
[----:B------:R-:W-:Y:S02]  /*d510*/  @!P2 LDGSTS.E.BYPASS.LTC128B.128 [R205+0xc000], desc[UR26][R238.64] ;  /* 0x0c000000eecdafae */ /* 0x000fe4000b901d5a */
[----:B------:R-:W5:Y:S03]  /*d520*/  @!P3 LDC.64 R30, c[0x0][0x220] ;  /* 0x00008800ff1ebb82 */ /* 0x000f660000000a00 */
[----:B------:R-:W-:Y:S05]  /*d530*/  @P4 STS.128 [R205+0xe000], RZ ;  /* 0x00e000ffcd004388 */ /* 0x000fea0000000c00 */
[----:B------:R-:W3:Y:S08]  /*d540*/  @!P4 LDC.64 R28, c[0x0][0x220] ;  /* 0x00008800ff1ccb82 */ /* 0x000ef00000000a00 */
[----:B------:R-:W4:Y:S01]  /*d550*/  @!P3 LDC.64 R168, c[0x0][0x220] ;  /* 0x00008800ffa8bb82 */ /* 0x000f220000000a00 */
[C---:B-1----:R-:W-:Y:S04]  /*d560*/  @!P4 LEA R236, P0, R34.reuse, R32, 0x1 ;  /* 0x0000002022ecc211 */ /* 0x042fe800078008ff */
[C-C-:B------:R-:W-:Y:S02]  /*d570*/  @!P4 LEA.HI.X R237, R34.reuse, R33, R170.reuse, 0x1, P0 ;  /* 0x0000002122edc211 */ /* 0x140fe400000f0caa */
[C---:B-----5:R-:W-:Y:S01]  /*d580*/  @!P3 LEA R234, P0, R34.reuse, R30, 0x1 ;  /* 0x0000001e22eab211 */ /* 0x060fe200078008ff */
        /* <DEDUP_REMOVED lines=12> */
[----:B------:R2:W-:Y:S01]  /*d650*/  @!P3 LDGSTS.E.BYPASS.LTC128B.128 [R205+0x10000], desc[UR26][R234.64+0x100] ;  /* 0x10000100eacdbfae */ /* 0x0005e2000b901d5a */
[----:B------:R-:W5:Y:S01]  /*d660*/  @!P4 LDC.64 R34, c[0x0][0x220] ;  /* 0x00008800ff22cb82 */ /* 0x000f620000000a00 */
[C---:B---3--:R-:W-:Y:S02]  /*d670*/  @!P4 LEA R230, P0, R3.reuse, R28, 0x1 ;  /* 0x0000001c03e6c211 */ /* 0x048fe400078008ff */
[C-C-:B------:R-:W-:Y:S01]  /*d680*/  @!P2 LEA.HI.X R233, R3.reuse, R201, R170.reuse, 0x1, P1 ;  /* 0x000000c903e9a211 */ /* 0x140fe200008f0caa */
[----:B------:R-:W-:Y:S01]  /*d690*/  @P2 STS.128 [R205+0xc800], RZ ;  /* 0x00c800ffcd002388 */ /* 0x000fe20000000c00 */
[C-C-:B------:R-:W-:Y:S02]  /*d6a0*/  @!P4 LEA.HI.X R231, R3.reuse, R29, R170.reuse, 0x1, P0 ;  /* 0x0000001d03e7c211 */ /* 0x140fe400000f0caa */
[C---:B----4-:R-:W-:Y:S02]  /*d6b0*/  @!P3 LEA R168, P0, R3.reuse, R168, 0x1 ;  /* 0x000000a803a8b211 */ /* 0x050fe400078008ff */
        /* <DEDUP_REMOVED lines=14> */
[----:B------:R-:W4:Y:S04]  /*d7a0*/  @!P3 LDC.64 R28, c[0x0][0x220] ;  /* 0x00008800ff1cbb82 */ /* 0x000f280000000a00 */
[----:B------:R-:W-:Y:S05]  /*d7b0*/  @P3 STS.128 [R205+0x10800], RZ ;  /* 0x010800ffcd003388 */ /* 0x000fea0000000c00 */
[----:B------:R-:W-:Y:S01]  /*d7c0*/  @!PT LDS RZ, [RZ] ;  /* 0x00000000fffff984 */ /* 0x000fe20000000800 */
[----:B------:R-:W-:Y:S01]  /*d7d0*/  @!PT LDS RZ, [RZ] ;  /* 0x00000000fffff984 */ /* 0x000fe20000000800 */
[----:B------:R-:W-:Y:S01]  /*d7e0*/  @!PT LDS RZ, [RZ] ;  /* 0x00000000fffff984 */ /* 0x000fe20000000800 */
[----:B------:R-:W-:Y:S01]  /*d7f0*/  @!P3 LDGSTS.E.BYPASS.LTC128B.128 [R205+0x10800], desc[UR26][R168.64+0x100] ;  /* 0x10800100a8cdbfae */ /* 0x000fe2000b901d5a */
[C---:B-----5:R-:W-:Y:S02]  /*d800*/  @!P4 LEA R34, P1, R171.reuse, R34, 0x1 ;  /* 0x00000022ab22c211 */ /* 0x060fe400078208ff */
[C---:B--2---:R-:W-:Y:S02]  /*d810*/  @!P2 LEA R234, P0, R171.reuse, R198, 0x1 ;  /* 0x000000c6abeaa211 */ /* 0x044fe400078008ff */
[----:B------:R-:W-:Y:S01]  /*d820*/  @P2 STS.128 [R205+0xd000], RZ ;  /* 0x00d000ffcd002388 */ /* 0x000fe20000000c00 */
[C-C-:B------:R-:W-:Y:S02]  /*d830*/  @!P4 LEA.HI.X R35, R171.reuse, R35, R170.reuse, 0x1, P1 ;  /* 0x00000023ab23c211 */ /* 0x140fe400008f0caa */
[C-C-:B------:R-:W-:Y:S02]  /*d840*/  @!P2 LEA.HI.X R235, R171.reuse, R199, R170.reuse, 0x1, P0 ;  /* 0x000000c7abeba211 */ /* 0x140fe400000f0caa */
[----:B-1----:R-:W-:Y:S02]  /*d850*/  @!P3 LEA R32, P0, R171, R32, 0x1 ;  /* 0x00000020ab20b211 */ /* 0x002fe400078008ff */
[----:B---3--:R-:W-:Y:S01]  /*d860*/  @!P4 LEA R30, P1, R3, R30, 0x1 ;  /* 0x0000001e031ec211 */ /* 0x008fe200078208ff */
[----:B------:R-:W-:Y:S01]  /*d870*/  @!PT LDS RZ, [RZ] ;  /* 0x00000000fffff984 */ /* 0x000fe20000000800 */
[----:B------:R-:W-:Y:S01]  /*d880*/  @!PT LDS RZ, [RZ] ;  /* 0x00000000fffff984 */ /* 0x000fe20000000800 */
[----:B------:R-:W-:Y:S01]  /*d890*/  @!PT LDS RZ, [RZ] ;  /* 0x00000000fffff984 */ /* 0x000fe20000000800 */
[----:B------:R-:W-:Y:S01]  /*d8a0*/  @!P2 LDGSTS.E.BYPASS.LTC128B.128 [R205+0xd000], desc[UR26][R234.64] ;  /* 0x0d000000eacdafae */ /* 0x000fe2000b901d5a */
[----:B------:R-:W-:Y:S02]  /*d8b0*/  @!P3 LEA.HI.X R33, R171, R33, R170, 0x1, P0 ;  /* 0x00000021ab21b211 */ /* 0x000fe400000f0caa */
[----:B------:R-:W-:Y:S02]  /*d8c0*/  IADD3.X R170, R170, UR23, RZ, P5, !PT ;  /* 0x00000017aaaa7c10 */ /* 0x000fe4000affe4ff */
[----:B------:R-:W-:Y:S01]  /*d8d0*/  @P4 STS.128 [R205+0xf000], RZ ;  /* 0x00f000ffcd004388 */ /* 0x000fe20000000c00 */
[C---:B----4-:R-:W-:Y:S04]  /*d8e0*/  @!P3 LEA R28, P0, R3.reuse, R28, 0x1 ;  /* 0x0000001c031cb211 */ /* 0x050fe800078008ff */
        /* <DEDUP_REMOVED lines=19> */
[----:B------:R1:W-:Y:S01]  /*da20*/  @!P2 LDGSTS.E.BYPASS.LTC128B.128 [R205+0xd800], desc[UR26][R230.64] ;  /* 0x0d800000e6cdafae */ /* 0x0003e2000b901d5a */
[C---:B------:R-:W-:Y:S01]  /*da30*/  VIADD R224, R3.reuse, 0x29 ;  /* 0x0000002903e07836 */ /* 0x040fe20000000000 */
[C---:B------:R-:W-:Y:S03]  /*da40*/  ISETP.GE.AND P6, PT, R3.reuse, R214, PT ;  /* 0x000000d60300720c */ /* 0x040fe60003fc6270 */
[----:B------:R-:W-:Y:S01]  /*da50*/  @P4 STS.128 [R205+0xf800], RZ ;  /* 0x00f800ffcd004388 */ /* 0x000fe20000000c00 */
[C---:B------:R-:W-:Y:S02]  /*da60*/  ISETP.GE.AND P0, PT, R3.reuse, R211, PT ;  /* 0x000000d30300720c */ /* 0x040fe40003f06270 */
[C---:B------:R-:W-:Y:S02]  /*da70*/  ISETP.GE.OR P6, PT, R3.reuse, R213, !P6 ;  /* 0x000000d50300720c */ /* 0x040fe400077c6670 */
[----:B------:R-:W-:Y:S01]  /*da80*/  @!PT LDS RZ, [RZ] ;  /* 0x00000000fffff984 */ /* 0x000fe20000000800 */
[----:B------:R-:W-:Y:S01]  /*da90*/  @!PT LDS RZ, [RZ] ;  /* 0x00000000fffff984 */ /* 0x000fe20000000800 */
[----:B------:R-:W-:Y:S01]  /*daa0*/  @!PT LDS RZ, [RZ] ;  /* 0x00000000fffff984 */ /* 0x000fe20000000800 */
[----:B------:R-:W-:Y:S01]  /*dab0*/  @!P4 LDGSTS.E.BYPASS.LTC128B.128 [R205+0xf800], desc[UR26][R30.64+0x80] ;  /* 0x0f8000801ecdcfae */ /* 0x000fe2000b901d5a */
[----:B------:R-:W-:Y:S04]  /*dac0*/  ISETP.GE.OR P0, PT, R3, R210, !P0 ;  /* 0x000000d20300720c */ /* 0x000fe80004706670 */
[----:B------:R-:W-:Y:S05]  /*dad0*/  @P3 STS.128 [R205+0x11800], RZ ;  /* 0x011800ffcd003388 */ /* 0x000fea0000000c00 */
[----:B------:R-:W-:Y:S01]  /*dae0*/  @!PT LDS RZ, [RZ] ;  /* 0x00000000fffff984 */ /* 0x000fe20000000800 */
[----:B------:R-:W-:Y:S01]  /*daf0*/  @!PT LDS RZ, [RZ] ;  /* 0x00000000fffff984 */ /* 0x000fe20000000800 */
[----:B------:R-:W-:Y:S01]  /*db00*/  @!PT LDS RZ, [RZ] ;  /* 0x00000000fffff984 */ /* 0x000fe20000000800 */
[----:B------:R2:W-:Y:S05]  /*db10*/  @!P3 LDGSTS.E.BYPASS.LTC128B.128 [R205+0x11800], desc[UR26][R28.64+0x100] ;  /* 0x118001001ccdbfae */ /* 0x0005ea000b901d5a */
[----:B------:R-:W-:Y:S05]  /*db20*/  LDSM.16.M88.4 R132, [R194] ;  /* 0x00000000c284783b */ /* 0x000fea0000000200 */
[----:B------:R-:W3:Y:S01]  /*db30*/  LDSM.16.M88.4 R136, [R193+0x6000] ;  /* 0x00600000c188783b */ /* 0x000ee20000000200 */
[----:B-1----:R-:W-:Y:S04]  /*db40*/  IMAD.IADD R230, R215, 0x1, -R224 ;  /* 0x00000001d7e67824 */ /* 0x002fe800078e0ae0 */
[----:B------:R-:W1:Y:S01]  /*db50*/  LDSM.16.M88.4 R140, [R193+0x6800] ;  /* 0x00680000c18c783b */ /* 0x000e620000000200 */
[----:B------:R-:W-:Y:S04]  /*db60*/  IABS R230, R230 ;  /* 0x000000e600e67213 */ /* 0x000fe80000000000 */
[----:B------:R-:W4:Y:S01]  /*db70*/  LDSM.16.M88.4 R144, [R193+0x7000] ;  /* 0x00700000c190783b */ /* 0x000f220000000200 */
[----:B------:R-:W-:Y:S04]  /*db80*/  I2FP.F32.S32 R230, R230 ;  /* 0x000000e600e67245 */ /* 0x000fe80000201400 */
[----:B------:R-:W2:Y:S05]  /*db90*/  LDSM.16.M88.4 R148, [R193+0x7800] ;  /* 0x00780000c194783b */ /* 0x000eaa0000000200 */
[----:B------:R-:W0:Y:S05]  /*dba0*/  LDGDEPBAR ;  /* 0x00000000000079af */ /* 0x000e2a0000000000 */
[----:B------:R-:W-:Y:S05]  /*dbb0*/  LDSM.16.M88.4 R152, [R192] ;  /* 0x00000000c098783b */ /* 0x000fea0000000200 */
[----:B------:R-:W5:Y:S05]  /*dbc0*/  LDSM.16.M88.4 R156, [R191] ;  /* 0x00000000bf9c783b */ /* 0x000f6a0000000200 */
[----:B------:R-:W5:Y:S05]  /*dbd0*/  LDSM.16.M88.4 R160, [R183] ;  /* 0x00000000b7a0783b */ /* 0x000f6a0000000200 */
[----:B------:R-:W-:Y:S01]  /*dbe0*/  LDSM.16.M88.4 R164, [R181] ;  /* 0x00000000b5a4783b */ /* 0x000fe20000000200 */
[C---:B---3--:R-:W-:Y:S04]  /*dbf0*/  HMMA.16816.F32.BF16 R4, R132.reuse, R136, RZ ;  /* 0x000000888404723c */ /* 0x048fe800000418ff */
[----:B------:R-:W-:Y:S02]  /*dc00*/  LDSM.16.M88.4 R168, [R187+0x6800] ;  /* 0x00680000bba8783b */ /* 0x000fe40000000200 */
[C---:B------:R-:W-:Y:S03]  /*dc10*/  HMMA.16816.F32.BF16 R8, R132.reuse, R138, RZ ;  /* 0x0000008a8408723c */ /* 0x040fe600000418ff */
[----:B------:R-:W3:Y:S03]  /*dc20*/  LDSM.16.M88.4 R136, [R182] ;  /* 0x00000000b688783b */ /* 0x000ee60000000200 */
[C---:B-1----:R-:W-:Y:S06]  /*dc30*/  HMMA.16816.F32.BF16 R12, R132.reuse, R140, RZ ;  /* 0x0000008c840c723c */ /* 0x042fec00000418ff */
[C---:B------:R-:W-:Y:S01]  /*dc40*/  HMMA.16816.F32.BF16 R16, R132.reuse, R142, RZ ;  /* 0x0000008e8410723c */ /* 0x040fe200000418ff */
[----:B------:R-:W-:Y:S05]  /*dc50*/  LDSM.16.M88.4 R140, [R190] ;  /* 0x00000000be8c783b */ /* 0x000fea0000000200 */
[C---:B----4-:R-:W-:Y:S06]  /*dc60*/  HMMA.16816.F32.BF16 R20, R132.reuse, R144, RZ ;  /* 0x000000908414723c */ /* 0x050fec00000418ff */
[C---:B------:R-:W-:Y:S01]  /*dc70*/  HMMA.16816.F32.BF16 R24, R132.reuse, R146, RZ ;  /* 0x000000928418723c */ /* 0x040fe200000418ff */
[----:B------:R-:W1:Y:S05]  /*dc80*/  LDSM.16.M88.4 R144, [R187+0x6000] ;  /* 0x00600000bb90783b */ /* 0x000e6a0000000200 */
[C---:B--2---:R-:W-:Y:S06]  /*dc90*/  HMMA.16816.F32.BF16 R28, R132.reuse, R148, RZ ;  /* 0x00000094841c723c */ /* 0x044fec00000418ff */
[----:B------:R-:W-:Y:S01]  /*dca0*/  HMMA.16816.F32.BF16 R32, R132, R150, RZ ;  /* 0x000000968420723c */ /* 0x000fe200000418ff */
[----:B------:R-:W2:Y:S05]  /*dcb0*/  LDSM.16.M88.4 R132, [R187+0x7000] ;  /* 0x00700000bb84783b */ /* 0x000eaa0000000200 */
[C---:B-----5:R-:W-:Y:S01]  /*dcc0*/  HMMA.16816.F32.BF16 R4, R152.reuse, R156, R4 ;  /* 0x0000009c9804723c */ /* 0x060fe20000041804 */
[----:B------:R-:W4:Y:S05]  /*dcd0*/  LDSM.16.M88.4 R148, [R187+0x7800] ;  /* 0x00780000bb94783b */ /* 0x000f2a0000000200 */
[C---:B------:R-:W-:Y:S01]  /*dce0*/  HMMA.16816.F32.BF16 R8, R152.reuse, R158, R8 ;  /* 0x0000009e9808723c */ /* 0x040fe20000041808 */
[----:B------:R-:W-:Y:S05]  /*dcf0*/  LDSM.16.M88.4 R156, [R180+0x1000] ;  /* 0x00100000b49c783b */ /* 0x000fea0000000200 */
[C---:B------:R-:W-:Y:S06]  /*dd00*/  HMMA.16816.F32.BF16 R12, R152.reuse, R160, R12 ;  /* 0x000000a0980c723c */ /* 0x040fec000004180c */
[C---:B------:R-:W-:Y:S01]  /*dd10*/  HMMA.16816.F32.BF16 R16, R152.reuse, R162, R16 ;  /* 0x000000a29810723c */ /* 0x040fe20000041810 */
[----:B------:R-:W-:Y:S05]  /*dd20*/  LDSM.16.M88.4 R160, [R180+0x1800] ;  /* 0x00180000b4a0783b */ /* 0x000fea0000000200 */
[C---:B---3--:R-:W-:Y:S06]  /*dd30*/  HMMA.16816.F32.BF16 R20, R152.reuse, R136, R20 ;  /* 0x000000889814723c */ /* 0x048fec0000041814 */
[C---:B------:R-:W-:Y:S01]  /*dd40*/  HMMA.16816.F32.BF16 R24, R152.reuse, R138, R24 ;  /* 0x0000008a9818723c */ /* 0x040fe20000041818 */
[----:B------:R-:W-:Y:S05]  /*dd50*/  LDSM.16.M88.4 R136, [R189] ;  /* 0x00000000bd88783b */ /* 0x000fea0000000200 */
[C---:B------:R-:W-:Y:S06]  /*dd60*/  HMMA.16816.F32.BF16 R28, R152.reuse, R164, R28 ;  /* 0x000000a4981c723c */ /* 0x040fec000004181c */
[----:B------:R-:W-:Y:S01]  /*dd70*/  HMMA.16816.F32.BF16 R32, R152, R166, R32 ;  /* 0x000000a69820723c */ /* 0x000fe20000041820 */
[----:B------:R-:W3:Y:S05]  /*dd80*/  LDSM.16.M88.4 R152, [R180] ;  /* 0x00000000b498783b */ /* 0x000eea0000000200 */
[C---:B-1----:R-:W-:Y:S01]  /*dd90*/  HMMA.16816.F32.BF16 R4, R140.reuse, R144, R4 ;  /* 0x000000908c04723c */ /* 0x042fe20000041804 */
[----:B------:R-:W-:Y:S05]  /*dda0*/  LDSM.16.M88.4 R164, [R193+0x8000] ;  /* 0x00800000c1a4783b */ /* 0x000fea0000000200 */
        /* <DEDUP_REMOVED lines=8> */
[C---:B----4-:R-:W-:Y:S06]  /*de30*/  HMMA.16816.F32.BF16 R28, R140.reuse, R148, R28 ;  /* 0x000000948c1c723c */ /* 0x050fec000004181c */
[----:B------:R-:W-:Y:S01]  /*de40*/  HMMA.16816.F32.BF16 R32, R140, R150, R32 ;  /* 0x000000968c20723c */ /* 0x000fe20000041820 */
[----:B------:R-:W4:Y:S05]  /*de50*/  LDSM.16.M88.4 R140, [R193+0x8800] ;  /* 0x00880000c18c783b */ /* 0x000f2a0000000200 */
        /* <DEDUP_REMOVED lines=20> */
[C---:B---3--:R-:W-:Y:S06]  /*dfa0*/  HMMA.16816.F32.BF16 R20, R132.reuse, R148, R20 ;  /* 0x000000948414723c */ /* 0x048fec0000041814 */
[C---:B------:R-:W-:Y:S01]  /*dfb0*/  HMMA.16816.F32.BF16 R24, R132.reuse, R150, R24 ;  /* 0x000000968418723c */ /* 0x040fe20000041818 */
[----:B------:R-:W3:Y:S05]  /*dfc0*/  LDSM.16.M88.4 R148, [R187+0x8000] ;  /* 0x00800000bb94783b */ /* 0x000eea0000000200 */
[C---:B-1----:R-:W-:Y:S06]  /*dfd0*/  HMMA.16816.F32.BF16 R28, R132.reuse, R144, R28 ;  /* 0x00000090841c723c */ /* 0x042fec000004181c */
[----:B------:R-:W-:Y:S01]  /*dfe0*/  HMMA.16816.F32.BF16 R32, R132, R146, R32 ;  /* 0x000000928420723c */ /* 0x000fe20000041820 */
[----:B------:R-:W1:Y:S05]  /*dff0*/  LDSM.16.M88.4 R132, [R187+0x9000] ;  /* 0x00900000bb84783b */ /* 0x000e6a0000000200 */
        /* <DEDUP_REMOVED lines=19> */
[----:B------:R-:W-:Y:S05]  /*e130*/  LDSM.16.M88.4 R168, [R174] ;  /* 0x00000000aea8783b */ /* 0x000fea0000000200 */
[C---:B-1----:R-:W-:Y:S06]  /*e140*/  HMMA.16816.F32.BF16 R20, R140.reuse, R132, R20 ;  /* 0x000000848c14723c */ /* 0x042fec0000041814 */
[C---:B------:R-:W-:Y:S01]  /*e150*/  HMMA.16816.F32.BF16 R24, R140.reuse, R134, R24 ;  /* 0x000000868c18723c */ /* 0x040fe20000041818 */
[----:B------:R-:W1:Y:S05]  /*e160*/  LDSM.16.M88.4 R132, [R194+0x4000] ;  /* 0x00400000c284783b */ /* 0x000e6a0000000200 */
        /* <DEDUP_REMOVED lines=15> */
[----:B------:R-:W3:Y:S05]  /*e260*/  LDSM.16.M88.4 R144, [R173] ;  /* 0x00000000ad90783b */ /* 0x000eea0000000200 */
[----:B------:R-:W3:Y:S01]  /*e270*/  LDSM.16.M88.4 R160, [R172] ;  /* 0x00000000aca0783b */ /* 0x000ee20000000200 */
[C---:B-1----:R-:W-:Y:S06]  /*e280*/  HMMA.16816.F32.BF16 R4, R132.reuse, R164, R4 ;  /* 0x000000a48404723c */ /* 0x042fec0000041804 */
[C---:B------:R-:W-:Y:S01]  /*e290*/  HMMA.16816.F32.BF16 R8, R132.reuse, R166, R8 ;  /* 0x000000a68408723c */ /* 0x040fe20000041808 */
[----:B------:R-:W-:Y:S05]  /*e2a0*/  LDSM.16.M88.4 R164, [R180+0x4000] ;  /* 0x00400000b4a4783b */ /* 0x000fea0000000200 */
[C---:B----4-:R-:W-:Y:S06]  /*e2b0*/  HMMA.16816.F32.BF16 R12, R132.reuse, R136, R12 ;  /* 0x00000088840c723c */ /* 0x050fec000004180c */
[C---:B------:R-:W-:Y:S01]  /*e2c0*/  HMMA.16816.F32.BF16 R16, R132.reuse, R138, R16 ;  /* 0x0000008a8410723c */ /* 0x040fe20000041810 */
[----:B------:R-:W-:Y:S05]  /*e2d0*/  LDSM.16.M88.4 R136, [R190+0x4000] ;  /* 0x00400000be88783b */ /* 0x000fea0000000200 */
[C---:B-----5:R-:W-:Y:S06]  /*e2e0*/  HMMA.16816.F32.BF16 R20, R132.reuse, R140, R20 ;  /* 0x0000008c8414723c */ /* 0x060fec0000041814 */
[C---:B------:R-:W-:Y:S01]  /*e2f0*/  HMMA.16816.F32.BF16 R24, R132.reuse, R142, R24 ;  /* 0x0000008e8418723c */ /* 0x040fe20000041818 */
[----:B------:R-:W1:Y:S05]  /*e300*/  LDSM.16.M88.4 R140, [R187+0xa000] ;  /* 0x00a00000bb8c783b */ /* 0x000e6a0000000200 */
[C---:B--2---:R-:W-:Y:S06]  /*e310*/  HMMA.16816.F32.BF16 R28, R132.reuse, R148, R28 ;  /* 0x00000094841c723c */ /* 0x044fec000004181c */
[----:B------:R-:W-:Y:S01]  /*e320*/  HMMA.16816.F32.BF16 R32, R132, R150, R32 ;  /* 0x000000968420723c */ /* 0x000fe20000041820 */
[----:B------:R-:W2:Y:S05]  /*e330*/  LDSM.16.M88.4 R132, [R187+0xa800] ;  /* 0x00a80000bb84783b */ /* 0x000eaa0000000200 */
[----:B------:R-:W4:Y:S01]  /*e340*/  LDSM.16.M88.4 R148, [R187+0xb000] ;  /* 0x00b00000bb94783b */ /* 0x000f220000000200 */
[C---:B------:R-:W-:Y:S06]  /*e350*/  HMMA.16816.F32.BF16 R4, R152.reuse, R156, R4 ;  /* 0x0000009c9804723c */ /* 0x040fec0000041804 */
[C---:B------:R-:W-:Y:S01]  /*e360*/  HMMA.16816.F32.BF16 R8, R152.reuse, R158, R8 ;  /* 0x0000009e9808723c */ /* 0x040fe20000041808 */
[----:B------:R-:W5:Y:S05]  /*e370*/  LDSM.16.M88.4 R156, [R187+0xb800] ;  /* 0x00b80000bb9c783b */ /* 0x000f6a0000000200 */
[C---:B------:R-:W-:Y:S06]  /*e380*/  HMMA.16816.F32.BF16 R12, R152.reuse, R168, R12 ;  /* 0x000000a8980c723c */ /* 0x040fec000004180c */
[C---:B------:R-:W-:Y:S05]  /*e390*/  HMMA.16816.F32.BF16 R16, R152.reuse, R170, R16 ;  /* 0x000000aa9810723c */ /* 0x040fea0000041810 */
[----:B------:R-:W-:Y:S01]  /*e3a0*/  VIADD R168, R3, 0x1 ;  /* 0x0000000103a87836 */ /* 0x000fe20000000000 */
[C---:B---3--:R-:W-:Y:S04]  /*e3b0*/  HMMA.16816.F32.BF16 R20, R152.reuse, R144, R20 ;  /* 0x000000909814723c */ /* 0x048fe80000041814 */
[C---:B------:R-:W-:Y:S01]  /*e3c0*/  ISETP.GE.AND P1, PT, R168.reuse, R214, PT ;  /* 0x000000d6a800720c */ /* 0x040fe20003f26270 */
[C-C-:B------:R-:W-:Y:S01]  /*e3d0*/  IMAD.IADD R170, R215.reuse, 0x1, -R168.reuse ;  /* 0x00000001d7aa7824 */ /* 0x140fe200078e0aa8 */
[C---:B------:R-:W-:Y:S01]  /*e3e0*/  ISETP.GE.AND P5, PT, R168.reuse, R211, PT ;  /* 0x000000d3a800720c */ /* 0x040fe20003fa6270 */
[C---:B------:R-:W-:Y:S01]  /*e3f0*/  HMMA.16816.F32.BF16 R24, R152.reuse, R146, R24 ;  /* 0x000000929818723c */ /* 0x040fe20000041818 */
[----:B------:R-:W3:Y:S02]  /*e400*/  LDSM.16.M88.4 R144, [R189+0x4000] ;  /* 0x00400000bd90783b */ /* 0x000ee40000000200 */
[C---:B------:R-:W-:Y:S01]  /*e410*/  ISETP.GE.OR P1, PT, R168.reuse, R213, !P1 ;  /* 0x000000d5a800720c */ /* 0x040fe20004f26670 */
[--C-:B------:R-:W-:Y:S01]  /*e420*/  IMAD.IADD R171, R215, 0x1, -R3.reuse ;  /* 0x00000001d7ab7824 */ /* 0x100fe200078e0a03 */
[----:B------:R-:W-:Y:S01]  /*e430*/  ISETP.GE.OR P5, PT, R168, R210, !P5 ;  /* 0x000000d2a800720c */ /* 0x000fe20006fa6670 */
[C---:B------:R-:W-:Y:S05]  /*e440*/  HMMA.16816.F32.BF16 R28, R152.reuse, R160, R28 ;  /* 0x000000a0981c723c */ /* 0x040fea000004181c */
[----:B------:R-:W-:Y:S01]  /*e450*/  IABS R171, R171 ;  /* 0x000000ab00ab7213 */ /* 0x000fe20000000000 */
[----:B------:R-:W-:Y:S05]  /*e460*/  HMMA.16816.F32.BF16 R32, R152, R162, R32 ;  /* 0x000000a29820723c */ /* 0x000fea0000041820 */
[----:B------:R-:W-:Y:S01]  /*e470*/  IABS R170, R170 ;  /* 0x000000aa00aa7213 */ /* 0x000fe20000000000 */
[C---:B-1----:R-:W-:Y:S05]  /*e480*/  HMMA.16816.F32.BF16 R4, R136.reuse, R140, R4 ;  /* 0x0000008c8804723c */ /* 0x042fea0000041804 */
[----:B------:R-:W-:Y:S01]  /*e490*/  I2FP.F32.S32 R171, R171 ;  /* 0x000000ab00ab7245 */ /* 0x000fe20000201400 */
[C---:B------:R-:W-:Y:S05]  /*e4a0*/  HMMA.16816.F32.BF16 R8, R136.reuse, R142, R8 ;  /* 0x0000008e8808723c */ /* 0x040fea0000041808 */
[----:B------:R-:W-:Y:S01]  /*e4b0*/  I2FP.F32.S32 R170, R170 ;  /* 0x000000aa00aa7245 */ /* 0x000fe20000201400 */
[C---:B--2---:R-:W-:Y:S05]  /*e4c0*/  HMMA.16816.F32.BF16 R12, R136.reuse, R132, R12 ;  /* 0x00000084880c723c */ /* 0x044fea000004180c */
[C---:B------:R-:W-:Y:S01]  /*e4d0*/  IMAD.IADD R169, R212.reuse, 0x1, -R3 ;  /* 0x00000001d4a97824 */ /* 0x040fe200078e0a03 */
[C---:B------:R-:W-:Y:S01]  /*e4e0*/  HMMA.16816.F32.BF16 R16, R136.reuse, R134, R16 ;  /* 0x000000868810723c */ /* 0x040fe20000041810 */
[----:B------:R-:W1:Y:S04]  /*e4f0*/  LDSM.16.M88.4 R132, [R180+0x4800] ;  /* 0x00480000b484783b */ /* 0x000e680000000200 */
[----:B------:R-:W-:Y:S01]  /*e500*/  IABS R169, R169 ;  /* 0x000000a900a97213 */ /* 0x000fe20000000000 */
[C---:B----4-:R-:W-:Y:S05]  /*e510*/  HMMA.16816.F32.BF16 R20, R136.reuse, R148, R20 ;  /* 0x000000948814723c */ /* 0x050fea0000041814 */
[----:B------:R-:W-:Y:S01]  /*e520*/  I2FP.F32.S32 R169, R169 ;  /* 0x000000a900a97245 */ /* 0x000fe20000201400 */
[C---:B------:R-:W-:Y:S05]  /*e530*/  HMMA.16816.F32.BF16 R24, R136.reuse, R150, R24 ;  /* 0x000000968818723c */ /* 0x040fea0000041818 */
[----:B------:R-:W-:Y:S01]  /*e540*/  IMAD.IADD R168, R212, 0x1, -R168 ;  /* 0x00000001d4a87824 */ /* 0x000fe200078e0aa8 */
[C---:B-----5:R-:W-:Y:S05]  /*e550*/  HMMA.16816.F32.BF16 R28, R136.reuse, R156, R28 ;  /* 0x0000009c881c723c */ /* 0x060fea000004181c */
[----:B------:R-:W-:Y:S01]  /*e560*/  IABS R168, R168 ;  /* 0x000000a800a87213 */ /* 0x000fe20000000000 */
[----:B------:R-:W-:Y:S01]  /*e570*/  HMMA.16816.F32.BF16 R32, R136, R158, R32 ;  /* 0x0000009e8820723c */ /* 0x000fe20000041820 */
[----:B------:R-:W2:Y:S04]  /*e580*/  LDSM.16.M88.4 R136, [R180+0x5000] ;  /* 0x00500000b488783b */ /* 0x000ea80000000200 */
[----:B------:R-:W-:Y:S01]  /*e590*/  I2FP.F32.S32 R168, R168 ;  /* 0x000000a800a87245 */ /* 0x000fe20000201400 */
[C---:B---3--:R-:W-:Y:S06]  /*e5a0*/  HMMA.16816.F32.BF16 R4, R144.reuse, R164, R4 ;  /* 0x000000a49004723c */ /* 0x048fec0000041804 */
[C---:B------:R-:W-:Y:S06]  /*e5b0*/  HMMA.16816.F32.BF16 R8, R144.reuse, R166, R8 ;  /* 0x000000a69008723c */ /* 0x040fec0000041808 */
[C---:B-1----:R-:W-:Y:S06]  /*e5c0*/  HMMA.16816.F32.BF16 R12, R144.reuse, R132, R12 ;  /* 0x00000084900c723c */ /* 0x042fec000004180c */
[C---:B------:R-:W-:Y:S01]  /*e5d0*/  HMMA.16816.F32.BF16 R16, R144.reuse, R134, R16 ;  /* 0x000000869010723c */ /* 0x040fe20000041810 */
[----:B------:R-:W1:Y:S01]  /*e5e0*/  LDSM.16.M88.4 R132, [R180+0x5800] ;  /* 0x00580000b484783b */ /* 0x000e620000000200 */
[----:B------:R-:W-:Y:S04]  /*e5f0*/  DEPBAR.LE SB0, 0x0 ;  /* 0x000080000000791a */ /* 0x000fe80000000000 */
[----:B------:R-:W-:Y:S01]  /*e600*/  BAR.SYNC.DEFER_BLOCKING 0x0 ;  /* 0x0000000000007b1d */ /* 0x000fe20000010000 */
[----:B------:R-:W-:Y:S01]  /*e610*/  FFMA.FTZ R4, R171, -UR17, R4 ;  /* 0x80000011ab047c23 */ /* 0x000fe20008010004 */
[----:B------:R-:W-:Y:S03]  /*e620*/  FFMA.FTZ R5, R170, -UR17, R5 ;  /* 0x80000011aa057c23 */ /* 0x000fe60008010005 */
[----:B------:R-:W-:Y:S01]  /*e630*/  FFMA.FTZ R6, R169, -UR17, R6 ;  /* 0x80000011a9067c23 */ /* 0x000fe20008010006 */
[----:B------:R-:W-:Y:S01]  /*e640*/  FSEL R250, R4, -INF , !P6 ;  /* 0xff80000004fa7808 */ /* 0x000fe20007000000 */
[----:B------:R-:W-:Y:S01]  /*e650*/  FFMA.FTZ R7, R168, -UR17, R7 ;  /* 0x80000011a8077c23 */ /* 0x000fe20008010007 */
[----:B------:R-:W-:Y:S01]  /*e660*/  FSEL R248, R5, -INF , !P1 ;  /* 0xff80000005f87808 */ /* 0x000fe20004800000 */
[----:B------:R-:W-:Y:S01]  /*e670*/  VIADD R170, R3, 0x8 ;  /* 0x0000000803aa7836 */ /* 0x000fe20000000000 */
[----:B------:R-:W-:Y:S01]  /*e680*/  FSEL R169, R6, -INF , !P0 ;  /* 0xff80000006a97808 */ /* 0x000fe20004000000 */
[C---:B--2---:R-:W-:Y:S05]  /*e690*/  HMMA.16816.F32.BF16 R20, R144.reuse, R136, R20 ;  /* 0x000000889014723c */ /* 0x044fea0000041814 */
        /* <DEDUP_REMOVED lines=8> */
[----:B------:R-:W-:Y:S02]  /*e720*/  ISETP.GE.AND P5, PT, R168, R211, PT ;  /* 0x000000d3a800720c */ /* 0x000fe40003fa6270 */
        /* <DEDUP_REMOVED lines=20> */
[----:B------:R-:W-:Y:S01]  /*e870*/  FFMA.FTZ R11, R168, -UR17, R11 ;  /* 0x80000011a80b7c23 */ /* 0x000fe2000801000b */
[----:B------:R-:W-:Y:S02]  /*e880*/  VIADD R168, R3, 0x11 ;  /* 0x0000001103a87836 */ /* 0x000fe40000000000 */
[----:B------:R-:W-:Y:S01]  /*e890*/  FFMA.FTZ R8, R231, -UR17, R8 ;  /* 0x80000011e7087c23 */ /* 0x000fe20008010008 */
[----:B------:R-:W-:Y:S01]  /*e8a0*/  FSEL R252, R10, -INF , !P1 ;  /* 0xff8000000afc7808 */ /* 0x000fe20004800000 */
[----:B------:R-:W-:Y:S01]  /*e8b0*/  VIADD R231, R3, 0x10 ;  /* 0x0000001003e77836 */ /* 0x000fe20000000000 */
[----:B------:R-:W-:Y:S01]  /*e8c0*/  FSEL R171, R11, -INF , !P5 ;  /* 0xff8000000bab7808 */ /* 0x000fe20006800000 */
[C-C-:B------:R-:W-:Y:S01]  /*e8d0*/  IMAD.IADD R170, R215.reuse, 0x1, -R168.reuse ;  /* 0x00000001d7aa7824 */ /* 0x140fe200078e0aa8 */
[CC--:B------:R-:W-:Y:S01]  /*e8e0*/  ISETP.GE.AND P1, PT, R168.reuse, R214.reuse, PT ;  /* 0x000000d6a800720c */ /* 0x0c0fe20003f26270 */
[--C-:B------:R-:W-:Y:S01]  /*e8f0*/  IMAD.IADD R233, R215, 0x1, -R231.reuse ;  /* 0x00000001d7e97824 */ /* 0x100fe200078e0ae7 */
[-C--:B------:R-:W-:Y:S02]  /*e900*/  ISETP.GE.AND P5, PT, R168, R211.reuse, PT ;  /* 0x000000d3a800720c */ /* 0x080fe40003fa6270 */
[----:B------:R-:W-:Y:S02]  /*e910*/  FSEL R154, R8, -INF , !P6 ;  /* 0xff800000089a7808 */ /* 0x000fe40007000000 */
[C---:B------:R-:W-:Y:S02]  /*e920*/  ISETP.GE.AND P6, PT, R231.reuse, R214, PT ;  /* 0x000000d6e700720c */ /* 0x040fe40003fc6270 */
[C---:B------:R-:W-:Y:S02]  /*e930*/  ISETP.GE.AND P0, PT, R231.reuse, R211, PT ;  /* 0x000000d3e700720c */ /* 0x040fe40003f06270 */
[C---:B------:R-:W-:Y:S02]  /*e940*/  ISETP.GE.OR P1, PT, R168.reuse, R213, !P1 ;  /* 0x000000d5a800720c */ /* 0x040fe40004f26670 */
[----:B------:R-:W-:Y:S01]  /*e950*/  ISETP.GE.OR P5, PT, R168, R210, !P5 ;  /* 0x000000d2a800720c */ /* 0x000fe20006fa6670 */
[C---:B------:R-:W-:Y:S01]  /*e960*/  IMAD.IADD R168, R212.reuse, 0x1, -R168 ;  /* 0x00000001d4a87824 */ /* 0x040fe200078e0aa8 */
[----:B------:R-:W-:Y:S02]  /*e970*/  IABS R233, R233 ;  /* 0x000000e900e97213 */ /* 0x000fe40000000000 */
[----:B------:R-:W-:Y:S02]  /*e980*/  IABS R170, R170 ;  /* 0x000000aa00aa7213 */ /* 0x000fe40000000000 */
[C---:B------:R-:W-:Y:S02]  /*e990*/  ISETP.GE.OR P6, PT, R231.reuse, R213, !P6 ;  /* 0x000000d5e700720c */ /* 0x040fe400077c6670 */
[----:B------:R-:W-:Y:S01]  /*e9a0*/  ISETP.GE.OR P0, PT, R231, R210, !P0 ;  /* 0x000000d2e700720c */ /* 0x000fe20004706670 */
[----:B------:R-:W-:Y:S01]  /*e9b0*/  IMAD.IADD R231, R212, 0x1, -R231 ;  /* 0x00000001d4e77824 */ /* 0x000fe200078e0ae7 */
[----:B------:R-:W-:Y:S02]  /*e9c0*/  I2FP.F32.S32 R233, R233 ;  /* 0x000000e900e97245 */ /* 0x000fe40000201400 */
[----:B------:R-:W-:Y:S02]  /*e9d0*/  I2FP.F32.S32 R170, R170 ;  /* 0x000000aa00aa7245 */ /* 0x000fe40000201400 */
        /* <DEDUP_REMOVED lines=68> */
[----:B------:R-:W-:Y:S01]  /*ee20*/  IABS R231, R231 ;  /* 0x000000e700e77213 */ /* 0x000fe20000000000 */
[----:B------:R-:W-:Y:S01]  /*ee30*/  FFMA.FTZ R22, R233, -UR17, R22 ;  /* 0x80000011e9167c23 */ /* 0x000fe20008010016 */
[----:B------:R-:W-:Y:S01]  /*ee40*/  FSEL R242, R20, -INF , !P6 ;  /* 0xff80000014f27808 */ /* 0x000fe20007000000 */
[----:B------:R-:W-:Y:S01]  /*ee50*/  FFMA.FTZ R23, R170, -UR17, R23 ;  /* 0x80000011aa177c23 */ /* 0x000fe20008010017 */
[----:B------:R-:W-:Y:S01]  /*ee60*/  FSEL R240, R21, -INF , !P1 ;  /* 0xff80000015f07808 */ /* 0x000fe20004800000 */
[C---:B------:R-:W-:Y:S01]  /*ee70*/  VIADD R170, R3.reuse, 0x31 ;  /* 0x0000003103aa7836 */ /* 0x040fe20000000000 */
[----:B------:R-:W-:Y:S01]  /*ee80*/  I2FP.F32.S32 R231, R231 ;  /* 0x000000e700e77245 */ /* 0x000fe20000201400 */
[----:B------:R-:W-:Y:S01]  /*ee90*/  VIADD R222, R3, 0x30 ;  /* 0x0000003003de7836 */ /* 0x000fe20000000000 */
[-C--:B------:R-:W-:Y:S01]  /*eea0*/  ISETP.GE.AND P6, PT, R168, R214.reuse, PT ;  /* 0x000000d6a800720c */ /* 0x080fe20003fc6270 */
[----:B------:R-:W-:Y:S01]  /*eeb0*/  IMAD.IADD R233, R212, 0x1, -R168 ;  /* 0x00000001d4e97824 */ /* 0x000fe200078e0aa8 */
[-C--:B------:R-:W-:Y:S01]  /*eec0*/  ISETP.GE.AND P1, PT, R168, R211.reuse, PT ;  /* 0x000000d3a800720c */ /* 0x080fe20003f26270 */
[----:B------:R-:W-:Y:S01]  /*eed0*/  FFMA.FTZ R24, R231, -UR17, R24 ;  /* 0x80000011e7187c23 */ /* 0x000fe20008010018 */
[----:B------:R-:W-:Y:S01]  /*eee0*/  FSEL R245, R22, -INF , !P0 ;  /* 0xff80000016f57808 */ /* 0x000fe20004000000 */
[----:B------:R-:W-:Y:S01]  /*eef0*/  IMAD.IADD R231, R215, 0x1, -R222 ;  /* 0x00000001d7e77824 */ /* 0x000fe200078e0ade */
[----:B------:R-:W-:Y:S02]  /*ef00*/  FSEL R243, R23, -INF , !P5 ;  /* 0xff80000017f37808 */ /* 0x000fe40006800000 */
        /* <DEDUP_REMOVED lines=20> */
[----:B------:R-:W-:Y:S01]  /*f050*/  FMNMX.FTZ R231, R250, R0, !PT ;  /* 0x00000000fae77209 */ /* 0x000fe20007810000 */
[----:B------:R-:W-:Y:S01]  /*f060*/  VIADD R168, R3, 0x38 ;  /* 0x0000003803a87836 */ /* 0x000fe20000000000 */
[----:B------:R-:W-:Y:S01]  /*f070*/  FSEL R246, R25, -INF , !P0 ;  /* 0xff80000019f67808 */ /* 0x000fe20004000000 */
[----:B------:R-:W-:Y:S01]  /*f080*/  IMAD.IADD R224, R212, 0x1, -R222 ;  /* 0x00000001d4e07824 */ /* 0x000fe200078e0ade */
[C---:B------:R-:W-:Y:S01]  /*f090*/  ISETP.GE.AND P6, PT, R222.reuse, R214, PT ;  /* 0x000000d6de00720c */ /* 0x040fe20003fc6270 */
[----:B------:R-:W-:Y:S01]  /*f0a0*/  FFMA.FTZ R26, R233, -UR17, R26 ;  /* 0x80000011e91a7c23 */ /* 0x000fe2000801001a */
[----:B------:R-:W-:Y:S01]  /*f0b0*/  ISETP.GE.AND P0, PT, R222, R211, PT ;  /* 0x000000d3de00720c */ /* 0x000fe20003f06270 */
[----:B------:R-:W-:Y:S01]  /*f0c0*/  IMAD.IADD R233, R215, 0x1, -R168 ;  /* 0x00000001d7e97824 */ /* 0x000fe200078e0aa8 */
[----:B------:R-:W-:Y:S01]  /*f0d0*/  FMNMX.FTZ R231, R248, R231, !PT ;  /* 0x000000e7f8e77209 */ /* 0x000fe20007810000 */
[----:B------:R-:W-:Y:S01]  /*f0e0*/  VIADD R3, R3, 0x39 ;  /* 0x0000003903037836 */ /* 0x000fe20000000000 */
[----:B------:R-:W-:Y:S02]  /*f0f0*/  IABS R224, R224 ;  /* 0x000000e000e07213 */ /* 0x000fe40000000000 */
[----:B------:R-:W-:Y:S02]  /*f100*/  FSEL R249, R26, -INF , !P1 ;  /* 0xff8000001af97808 */ /* 0x000fe40004800000 */
[C---:B------:R-:W-:Y:S02]  /*f110*/  ISETP.GE.OR P6, PT, R222.reuse, R213, !P6 ;  /* 0x000000d5de00720c */ /* 0x040fe400077c6670 */
[----:B------:R-:W-:Y:S01]  /*f120*/  ISETP.GE.OR P0, PT, R222, R210, !P0 ;  /* 0x000000d2de00720c */ /* 0x000fe20004706670 */
[----:B------:R-:W-:Y:S01]  /*f130*/  IMAD.IADD R222, R212, 0x1, -R170 ;  /* 0x00000001d4de7824 */ /* 0x000fe200078e0aaa */
[----:B------:R-:W-:Y:S02]  /*f140*/  ISETP.GE.AND P1, PT, R170, R214, PT ;  /* 0x000000d6aa00720c */ /* 0x000fe40003f26270 */
[----:B------:R-:W-:Y:S02]  /*f150*/  IABS R233, R233 ;  /* 0x000000e900e97213 */ /* 0x000fe40000000000 */
[----:B------:R-:W-:Y:S02]  /*f160*/  FMNMX.FTZ R231, R154, R231, !PT ;  /* 0x000000e79ae77209 */ /* 0x000fe40007810000 */
[----:B------:R-:W-:Y:S02]  /*f170*/  I2FP.F32.S32 R224, R224 ;  /* 0x000000e000e07245 */ /* 0x000fe40000201400 */
[----:B------:R-:W-:Y:S02]  /*f180*/  ISETP.GE.OR P1, PT, R170, R213, !P1 ;  /* 0x000000d5aa00720c */ /* 0x000fe40004f26670 */
[----:B------:R-:W-:Y:S01]  /*f190*/  FSEL R230, R28, -INF , !P6 ;  /* 0xff8000001ce67808 */ /* 0x000fe20007000000 */
[----:B------:R-:W-:Y:S01]  /*f1a0*/  FFMA.FTZ R30, R224, -UR17, R30 ;  /* 0x80000011e01e7c23 */ /* 0x000fe2000801001e */
[----:B------:R-:W-:Y:S02]  /*f1b0*/  IABS R222, R222 ;  /* 0x000000de00de7213 */ /* 0x000fe40000000000 */
[----:B------:R-:W-:Y:S02]  /*f1c0*/  I2FP.F32.S32 R233, R233 ;  /* 0x000000e900e97245 */ /* 0x000fe40000201400 */
[----:B------:R-:W-:Y:S02]  /*f1d0*/  FMNMX.FTZ R28, R169, R2, !PT ;  /* 0x00000002a91c7209 */ /* 0x000fe40007810000 */
[----:B------:R-:W-:Y:S01]  /*f1e0*/  FMNMX.FTZ R231, R150, R231, !PT ;  /* 0x000000e796e77209 */ /* 0x000fe20007810000 */
[----:B------:R-:W-:Y:S01]  /*f1f0*/  FFMA.FTZ R32, R233, -UR17, R32 ;  /* 0x80000011e9207c23 */ /* 0x000fe20008010020 */
[----:B------:R-:W-:Y:S02]  /*f200*/  ISETP.GE.AND P6, PT, R168, R214, PT ;  /* 0x000000d6a800720c */ /* 0x000fe40003fc6270 */
[----:B------:R-:W-:Y:S02]  /*f210*/  FSEL R224, R29, -INF , !P1 ;  /* 0xff8000001de07808 */ /* 0x000fe40004800000 */
[----:B------:R-:W-:Y:S02]  /*f220*/  I2FP.F32.S32 R222, R222 ;  /* 0x000000de00de7245 */ /* 0x000fe40000201400 */
[----:B------:R-:W-:Y:S02]  /*f230*/  FMNMX.FTZ R29, R235, R28, !PT ;  /* 0x0000001ceb1d7209 */ /* 0x000fe40007810000 */
[----:B------:R-:W-:Y:S01]  /*f240*/  FMNMX.FTZ R231, R238, R231, !PT ;  /* 0x000000e7eee77209 */ /* 0x000fe20007810000 */
[----:B------:R-:W-:Y:S01]  /*f250*/  FFMA.FTZ R31, R222, -UR17, R31 ;  /* 0x80000011de1f7c23 */ /* 0x000fe2000801001f */
[----:B------:R-:W-:Y:S02]  /*f260*/  ISETP.GE.OR P6, PT, R168, R213, !P6 ;  /* 0x000000d5a800720c */ /* 0x000fe400077c6670 */
[----:B------:R-:W-:Y:S02]  /*f270*/  FSEL R247, R27, -INF , !P5 ;  /* 0xff8000001bf77808 */ /* 0x000fe40006800000 */
[----:B------:R-:W-:Y:S02]  /*f280*/  ISETP.GE.AND P5, PT, R170, R211, PT ;  /* 0x000000d3aa00720c */ /* 0x000fe40003fa6270 */
[----:B------:R-:W-:Y:S01]  /*f290*/  FMNMX.FTZ R28, R252, R29, !PT ;  /* 0x0000001dfc1c7209 */ /* 0x000fe20007810000 */
[----:B------:R-:W-:Y:S01]  /*f2a0*/  IMAD.IADD R29, R212, 0x1, -R168 ;  /* 0x00000001d41d7824 */ /* 0x000fe200078e0aa8 */
[----:B------:R-:W-:Y:S02]  /*f2b0*/  FMNMX.FTZ R231, R236, R231, !PT ;  /* 0x000000e7ece77209 */ /* 0x000fe40007810000 */
[----:B------:R-:W-:Y:S01]  /*f2c0*/  FSEL R233, R30, -INF , !P0 ;  /* 0xff8000001ee97808 */ /* 0x000fe20004000000 */
[--C-:B------:R-:W-:Y:S01]  /*f2d0*/  IMAD.IADD R30, R212, 0x1, -R3.reuse ;  /* 0x00000001d41e7824 */ /* 0x100fe200078e0a03 */
[----:B------:R-:W-:Y:S02]  /*f2e0*/  FSEL R222, R32, -INF , !P6 ;  /* 0xff80000020de7808 */ /* 0x000fe40007000000 */
[C---:B------:R-:W-:Y:S02]  /*f2f0*/  ISETP.GE.AND P0, PT, R3.reuse, R214, PT ;  /* 0x000000d60300720c */ /* 0x040fe40003f06270 */
[----:B------:R-:W-:Y:S02]  /*f300*/  ISETP.GE.AND P6, PT, R3, R211, PT ;  /* 0x000000d30300720c */ /* 0x000fe40003fc6270 */
[----:B------:R-:W-:Y:S01]  /*f310*/  ISETP.GE.OR P5, PT, R170, R210, !P5 ;  /* 0x000000d2aa00720c */ /* 0x000fe20006fa6670 */
[----:B------:R-:W-:Y:S01]  /*f320*/  IMAD.IADD R170, R215, 0x1, -R3 ;  /* 0x00000001d7aa7824 */ /* 0x000fe200078e0a03 */
[----:B------:R-:W-:Y:S02]  /*f330*/  FMNMX.FTZ R28, R171, R28, !PT ;  /* 0x0000001cab1c7209 */ /* 0x000fe40007810000 */
[----:B------:R-:W-:Y:S02]  /*f340*/  FMNMX.FTZ R231, R234, R231, !PT ;  /* 0x000000e7eae77209 */ /* 0x000fe40007810000 */
[C---:B------:R-:W-:Y:S02]  /*f350*/  ISETP.GE.OR P0, PT, R3.reuse, R213, !P0 ;  /* 0x000000d50300720c */ /* 0x040fe40004706670 */
[----:B------:R-:W-:Y:S02]  /*f360*/  ISETP.GE.OR P6, PT, R3, R210, !P6 ;  /* 0x000000d20300720c */ /* 0x000fe400077c6670 */
[----:B------:R-:W-:Y:S02]  /*f370*/  FMNMX.FTZ R28, R251, R28, !PT ;  /* 0x0000001cfb1c7209 */ /* 0x000fe40007810000 */
[----:B------:R-:W-:Y:S02]  /*f380*/  FMNMX.FTZ R3, R232, R231, !PT ;  /* 0x000000e7e8037209 */ /* 0x000fe40007810000 */
[----:B------:R-:W-:Y:S02]  /*f390*/  IABS R170, R170 ;  /* 0x000000aa00aa7213 */ /* 0x000fe40000000000 */
[----:B------:R-:W-:Y:S02]  /*f3a0*/  FMNMX.FTZ R28, R241, R28, !PT ;  /* 0x0000001cf11c7209 */ /* 0x000fe40007810000 */
[----:B------:R-:W-:Y:S02]  /*f3b0*/  FMNMX.FTZ R3, R242, R3, !PT ;  /* 0x00000003f2037209 */ /* 0x000fe40007810000 */
        /* <DEDUP_REMOVED lines=8> */
[----:B------:R-:W-:Y:S02]  /*f440*/  FSEL R170, R33, -INF , !P0 ;  /* 0xff80000021aa7808 */ /* 0x000fe40004000000 */
[----:B------:R-:W-:Y:S02]  /*f450*/  PLOP3.LUT P0, PT, PT, PT, UP0, 0x80, 0x0 ;  /* 0x000000000000781c */ /* 0x000fe40003f0f008 */
[----:B------:R-:W-:Y:S02]  /*f460*/  IABS R29, R29 ;  /* 0x0000001d001d7213 */ /* 0x000fe40000000000 */
[----:B------:R-:W-:Y:S02]  /*f470*/  IABS R30, R30 ;  /* 0x0000001e001e7213 */ /* 0x000fe40000000000 */
[----:B------:R-:W-:Y:S02]  /*f480*/  FMNMX.FTZ R28, R243, R28, !PT ;  /* 0x0000001cf31c7209 */ /* 0x000fe40007810000 */
[----:B------:R-:W-:Y:S02]  /*f490*/  FMNMX.FTZ R3, R230, R3, !PT ;  /* 0x00000003e6037209 */ /* 0x000fe40007810000 */
[----:B------:R-:W-:Y:S02]  /*f4a0*/  I2FP.F32.S32 R29, R29 ;  /* 0x0000001d001d7245 */ /* 0x000fe40000201400 */
[----:B------:R-:W-:Y:S02]  /*f4b0*/  I2FP.F32.S32 R30, R30 ;  /* 0x0000001e001e7245 */ /* 0x000fe40000201400 */
[----:B------:R-:W-:Y:S01]  /*f4c0*/  ISETP.GE.AND P1, PT, R168, R211, PT ;  /* 0x000000d3a800720c */ /* 0x000fe20003f26270 */
[----:B------:R-:W-:Y:S01]  /*f4d0*/  FFMA.FTZ R34, R29, -UR17, R34 ;  /* 0x800000111d227c23 */ /* 0x000fe20008010022 */
[----:B------:R-:W-:Y:S01]  /*f4e0*/  FMNMX.FTZ R28, R249, R28, !PT ;  /* 0x0000001cf91c7209 */ /* 0x000fe20007810000 */
[----:B------:R-:W-:Y:S01]  /*f4f0*/  FFMA.FTZ R35, R30, -UR17, R35 ;  /* 0x800000111e237c23 */ /* 0x000fe20008010023 */
[----:B------:R-:W-:Y:S02]  /*f500*/  FMNMX.FTZ R3, R224, R3, !PT ;  /* 0x00000003e0037209 */ /* 0x000fe40007810000 */
[----:B------:R-:W-:Y:S02]  /*f510*/  ISETP.GE.OR P1, PT, R168, R210, !P1 ;  /* 0x000000d2a800720c */ /* 0x000fe40004f26670 */
[----:B------:R-:W-:Y:S02]  /*f520*/  FMNMX.FTZ R30, R247, R28, !PT ;  /* 0x0000001cf71e7209 */ /* 0x000fe40007810000 */
[----:B------:R-:W-:Y:S02]  /*f530*/  FMNMX.FTZ R3, R222, R3, !PT ;  /* 0x00000003de037209 */ /* 0x000fe40007810000 */
[----:B------:R-:W-:Y:S02]  /*f540*/  FSEL R231, R31, -INF , !P5 ;  /* 0xff8000001fe77808 */ /* 0x000fe40006800000 */
[----:B------:R-:W-:Y:S02]  /*f550*/  FSEL R168, R34, -INF , !P1 ;  /* 0xff80000022a87808 */ /* 0x000fe40004800000 */
[----:B------:R-:W-:Y:S02]  /*f560*/  FMNMX.FTZ R30, R233, R30, !PT ;  /* 0x0000001ee91e7209 */ /* 0x000fe40007810000 */
[----:B------:R-:W-:Y:S01]  /*f570*/  FMNMX.FTZ R28, R170, R3, !PT ;  /* 0x00000003aa1c7209 */ /* 0x000fe20007810000 */
[----:B------:R-:W-:Y:S06]  /*f580*/  @P0 BRA `(.L_x_1233) ;  /* 0xffffffd400c40947 */ /* 0x000fec000383ffff */
.L_x_1232:
[----:B------:R-:W-:Y:S01]  /*f590*/  FMNMX.FTZ R3, R231, R30, !PT ;  /* 0x0000001ee7037209 */ /* 0x000fe20007810000 */
[----:B---3--:R-:W1:Y:S01]  /*f5a0*/  SHFL.BFLY PT, R5, R28, 0x2, 0x1f ;  /* 0x0c401f001c057f89 */ /* 0x008e6200000e0000 */
[----:B------:R-:W-:Y:S01]  /*f5b0*/  FSEL R133, R35, -INF , !P6 ;  /* 0xff80000023857808 */ /* 0x000fe20007000000 */
[----:B------:R-:W-:Y:S01]  /*f5c0*/  USHF.L.U32 UR35, UR11, 0x1, URZ ;  /* 0x000000010b237899 */ /* 0x000fe2000800063f */
[----:B------:R-:W-:Y:S01]  /*f5d0*/  FMNMX.FTZ R8, R168, R3, !PT ;  /* 0x00000003a8087209 */ /* 0x000fe20007810000 */
[----:B------:R-:W-:Y:S04]  /*f5e0*/  UIADD3 UR12, UR31, -0x4498517b, URZ ;  /* 0xbb67ae851f0c7890 */ /* 0x000fe8000fffe03f */
[----:B------:R-:W-:Y:S01]  /*f5f0*/  LDSM.16.MT88.4 R16, [R188+0xc000] ;  /* 0x00c00000bc10783b */ /* 0x000fe20000004200 */
[----:B------:R-:W-:Y:S01]  /*f600*/  UIADD3 UR28, UR30, -0x61c88647, URZ ;  /* 0x9e3779b91e1c7890 */ /* 0x000fe2000fffe03f */
[----:B------:R-:W-:Y:S01]  /*f610*/  FMNMX.FTZ R6, R133, R8, !PT ;  /* 0x0000000885067209 */ /* 0x000fe20007810000 */
[----:B------:R-:W-:Y:S01]  /*f620*/  UIADD3 UR19, UR30, 0x3c6ef372, URZ ;  /* 0x3c6ef3721e137890 */ /* 0x000fe2000fffe03f */
[----:B------:R-:W-:Y:S01]  /*f630*/  LOP3.LUT R140, R219, UR12, R226, 0x96, !PT ;  /* 0x0000000cdb8c7c12 */ /* 0x000fe2000f8e96e2 */
[----:B------:R-:W-:Y:S03]  /*f640*/  UIADD3 UR29, UR31, 0x76cf5d0a, URZ ;  /* 0x76cf5d0a1f1d7890 */ /* 0x000fe6000fffe03f */
[----:B------:R-:W2:Y:S01]  /*f650*/  SHFL.BFLY PT, R3, R6, 0x2, 0x1f ;  /* 0x0c401f0006037f89 */ /* 0x000ea200000e0000 */
[----:B------:R-:W-:Y:S01]  /*f660*/  UIADD3 UR22, UR31, 0x32370b8f, URZ ;  /* 0x32370b8f1f167890 */ /* 0x000fe2000fffe03f */
[----:B------:R-:W-:Y:S01]  /*f670*/  IMAD.WIDE.U32 R140, R140, -0x326172a9, RZ ;  /* 0xcd9e8d578c8c7825 */ /* 0x000fe200078e00ff */
[----:B------:R-:W-:Y:S05]  /*f680*/  UIADD3 UR20, UR30, 0x78dde6e4, URZ ;  /* 0x78dde6e41e147890 */ /* 0x000fea000fffe03f */
[----:B------:R-:W-:Y:S01]  /*f690*/  LDSM.16.MT88.4 R24, [R186+0xc000] ;  /* 0x00c00000ba18783b */ /* 0x000fe20000004200 */
[----:B------:R-:W-:Y:S02]  /*f6a0*/  UIADD3 UR25, UR30, -0x255992d5, URZ ;  /* 0xdaa66d2b1e197890 */ /* 0x000fe4000fffe03f */
[----:B------:R-:W-:Y:S02]  /*f6b0*/  UIADD3 UR12, UR31, -0x56f99767, URZ ;  /* 0xa90668991f0c7890 */ /* 0x000fe4000fffe03f */
[----:B------:R-:W-:Y:S02]  /*f6c0*/  UIADD3 UR18, UR31, -0x126145ec, URZ ;  /* 0xed9eba141f127890 */ /* 0x000fe4000fffe03f */
[----:B------:R-:W-:Y:S01]  /*f6d0*/  UIADD3 UR21, UR30, -0x4ab325aa, URZ ;  /* 0xb54cda561e157890 */ /* 0x000fe2000fffe03f */
[----:B------:R-:W-:Y:S01]  /*f6e0*/  LDSM.16.MT88.4 R32, [R185+0xc000] ;  /* 0x00c00000b920783b */ /* 0x000fe20000004200 */
[----:B------:R-:W-:Y:S02]  /*f6f0*/  UIADD3 UR13, UR30, 0x1715609d, URZ ;  /* 0x1715609d1e0d7890 */ /* 0x000fe4000fffe03f */
[----:B------:R-:W-:Y:S02]  /*f700*/  UIADD3 UR32, UR31, 0x646e171e, URZ ;  /* 0x646e171e1f207890 */ /* 0x000fe4000fffe03f */
[----:B------:R-:W-:Y:S03]  /*f710*/  UISETP.GT.AND UP0, UPT, UR11, UR5, UPT ;  /* 0x000000050b00728c */ /* 0x000fe6000bf04270 */
[----:B------:R-:W-:Y:S01]  /*f720*/  LDSM.16.MT88.4 R160, [R188+0x11800] ;  /* 0x01180000bca0783b */ /* 0x000fe20000004200 */
[----:B-1----:R-:W-:Y:S02]  /*f730*/  FMNMX.FTZ R7, R28, R5, !PT ;  /* 0x000000051c077209 */ /* 0x002fe40007810000 */
[----:B------:R-:W-:Y:S02]  /*f740*/  MOV R5, UR31 ;  /* 0x0000001f00057c02 */ /* 0x000fe40008000f00 */
[----:B--2---:R-:W-:Y:S02]  /*f750*/  FMNMX.FTZ R4, R6, R3, !PT ;  /* 0x0000000306047209 */ /* 0x004fe40007810000 */
[----:B------:R-:W-:Y:S01]  /*f760*/  LOP3.LUT R5, R227, UR35, R5, 0x96, !PT ;  /* 0x00000023e3057c12 */ /* 0x000fe2000f8e9605 */
[----:B------:R-:W1:Y:S01]  /*f770*/  SHFL.BFLY PT, R132, R7, 0x1, 0x1f ;  /* 0x0c201f0007847f89 */ /* 0x000e6200000e0000 */
[----:B------:R-:W-:Y:S07]  /*f780*/  UIADD3 UR35, UR35, 0x1, URZ ;  /* 0x0000000123237890 */ /* 0x000fee000fffe03f */
[----:B------:R-:W2:Y:S01]  /*f790*/  SHFL.BFLY PT, R3, R4, 0x1, 0x1f ;  /* 0x0c201f0004037f89 */ /* 0x000ea200000e0000 */
[----:B------:R-:W-:Y:S03]  /*f7a0*/  IMAD.WIDE.U32 R144, R5, -0x326172a9, RZ ;  /* 0xcd9e8d5705907825 */ /* 0x000fe600078e00ff */
[----:B------:R-:W-:Y:S02]  /*f7b0*/  LOP3.LUT R144, R141, UR19, R144, 0x96, !PT ;  /* 0x000000138d907c12 */ /* 0x000fe4000f8e9690 */
[----:B-1----:R-:W-:Y:S02]  /*f7c0*/  FMNMX.FTZ R132, R7, R132, !PT ;  /* 0x0000008407847209 */ /* 0x002fe40007810000 */
[----:B--2---:R-:W-:Y:S03]  /*f7d0*/  FMNMX.FTZ R3, R4, R3, !PT ;  /* 0x0000000304037209 */ /* 0x004fe60007810000 */
[----:B------:R-:W-:Y:S01]  /*f7e0*/  FMUL.FTZ R153, R132, UR4 ;  /* 0x0000000484997c20 */ /* 0x000fe20008410000 */
[----:B------:R-:W-:Y:S01]  /*f7f0*/  LOP3.LUT R4, R145, UR28, R220, 0x96, !PT ;  /* 0x0000001c91047c12 */ /* 0x000fe2000f8e96dc */
[----:B------:R-:W-:Y:S01]  /*f800*/  IMAD.WIDE.U32 R144, R144, -0x2daee0ad, RZ ;  /* 0xd2511f5390907825 */ /* 0x000fe200078e00ff */
[C---:B------:R-:W-:Y:S03]  /*f810*/  FSETP.NEU.FTZ.AND P0, PT, R3.reuse, -INF , PT ;  /* 0xff8000000300780b */ /* 0x040fe60003f1d000 */
[----:B------:R-:W-:Y:S01]  /*f820*/  FMUL.FTZ R152, R3, UR4 ;  /* 0x0000000403987c20 */ /* 0x000fe20008410000 */
[----:B------:R-:W-:Y:S01]  /*f830*/  IMAD.WIDE.U32 R146, R4, -0x2daee0ad, RZ ;  /* 0xd2511f5304927825 */ /* 0x000fe200078e00ff */
[----:B------:R-:W-:Y:S03]  /*f840*/  FSETP.NEU.FTZ.AND P1, PT, R132, -INF , PT ;  /* 0xff8000008400780b */ /* 0x000fe60003f3d000 */
[----:B------:R-:W-:Y:S02]  /*f850*/  FSEL R152, R152, RZ, P0 ;  /* 0x000000ff98987208 */ /* 0x000fe40000000000 */
[----:B------:R-:W-:Y:S02]  /*f860*/  LOP3.LUT R4, R147, UR29, R218, 0x96, !PT ;  /* 0x0000001d93047c12 */ /* 0x000fe4000f8e96da */
[----:B------:R-:W-:Y:S01]  /*f870*/  LOP3.LUT R146, R145, UR22, R146, 0x96, !PT ;  /* 0x0000001691927c12 */ /* 0x000fe2000f8e9692 */
[--C-:B------:R-:W-:Y:S01]  /*f880*/  FFMA.FTZ R134, R171, UR4, -R152.reuse ;  /* 0x00000004ab867c23 */ /* 0x100fe20008010898 */
[----:B------:R-:W-:Y:S01]  /*f890*/  FSEL R153, R153, RZ, P1 ;  /* 0x000000ff99997208 */ /* 0x000fe20000800000 */
[----:B------:R-:W-:Y:S04]  /*f8a0*/  IMAD.WIDE.U32 R142, R4, -0x326172a9, RZ ;  /* 0xcd9e8d57048e7825 */ /* 0x000fe800078e00ff */
[--C-:B------:R-:W-:Y:S01]  /*f8b0*/  FFMA.FTZ R135, R252, UR4, -R152.reuse ;  /* 0x00000004fc877c23 */ /* 0x100fe20008010898 */
[----:B------:R-:W-:Y:S01]  /*f8c0*/  FFMA.FTZ R169, R169, UR4, -R152 ;  /* 0x00000004a9a97c23 */ /* 0x000fe20008010898 */
[----:B------:R-:W-:Y:S01]  /*f8d0*/  IMAD.WIDE.U32 R146, R146, -0x326172a9, RZ ;  /* 0xcd9e8d5792927825 */ /* 0x000fe200078e00ff */
[----:B------:R-:W-:Y:S01]  /*f8e0*/  LOP3.LUT R4, R143, UR25, R140, 0x96, !PT ;  /* 0x000000198f047c12 */ /* 0x000fe2000f8e968c */
[----:B------:R-:W-:Y:S02]  /*f8f0*/  MUFU.EX2 R134, R134 ;  /* 0x0000008600867308 */ /* 0x000fe40000000800 */
[--C-:B------:R-:W-:Y:S01]  /*f900*/  FFMA.FTZ R165, R154, UR4, -R153.reuse ;  /* 0x000000049aa57c23 */ /* 0x100fe20008010899 */
[--C-:B------:R-:W-:Y:S01]  /*f910*/  FFMA.FTZ R164, R150, UR4, -R153.reuse ;  /* 0x0000000496a47c23 */ /* 0x100fe20008010899 */
[----:B------:R-:W-:Y:S01]  /*f920*/  LOP3.LUT R142, R147, UR20, R142, 0x96, !PT ;  /* 0x00000014938e7c12 */ /* 0x000fe2000f8e968e */
[----:B------:R-:W-:Y:S04]  /*f930*/  IMAD.WIDE.U32 R4, R4, -0x2daee0ad, RZ ;  /* 0xd2511f5304047825 */ /* 0x000fe800078e00ff */
[--C-:B------:R-:W-:Y:S01]  /*f940*/  FFMA.FTZ R171, R250, UR4, -R153.reuse ;  /* 0x00000004faab7c23 */ /* 0x100fe20008010899 */
[--C-:B------:R-:W-:Y:S01]  /*f950*/  FFMA.FTZ R166, R248, UR4, -R153.reuse ;  /* 0x00000004f8a67c23 */ /* 0x100fe20008010899 */
[----:B------:R-:W-:Y:S01]  /*f960*/  IMAD.WIDE.U32 R142, R142, -0x2daee0ad, RZ ;  /* 0xd2511f538e8e7825 */ /* 0x000fe200078e00ff */
[----:B------:R-:W-:Y:S01]  /*f970*/  LOP3.LUT R144, R5, UR18, R144, 0x96, !PT ;  /* 0x0000001205907c12 */ /* 0x000fe2000f8e9690 */
[----:B------:R-:W-:Y:S01]  /*f980*/  MUFU.EX2 R165, R165 ;  /* 0x000000a500a57308 */ /* 0x000fe20000000800 */
[----:B------:R-:W-:Y:S01]  /*f990*/  FSEL R5, R3, RZ, P0 ;  /* 0x000000ff03057208 */ /* 0x000fe20000000000 */
[----:B------:R-:W-:Y:S01]  /*f9a0*/  FFMA.FTZ R167, R235, UR4, -R152 ;  /* 0x00000004eba77c23 */ /* 0x000fe20008010898 */
[----:B------:R-:W-:Y:S01]  /*f9b0*/  LOP3.LUT R6, R143, UR12, R4, 0x96, !PT ;  /* 0x0000000c8f067c12 */ /* 0x000fe2000f8e9604 */
[----:B------:R-:W-:Y:S04]  /*f9c0*/  IMAD.WIDE.U32 R144, R144, -0x326172a9, RZ ;  /* 0xcd9e8d5790907825 */ /* 0x000fe800078e00ff */
[--C-:B------:R-:W-:Y:S01]  /*f9d0*/  FFMA.FTZ R234, R234, UR4, -R153.reuse ;  /* 0x00000004eaea7c23 */ /* 0x100fe20008010899 */
[----:B------:R-:W-:Y:S01]  /*f9e0*/  PLOP3.LUT P0, PT, PT, PT, UP0, 0x80, 0x0 ;  /* 0x000000000000781c */ /* 0x000fe20003f0f008 */
[----:B------:R-:W-:Y:S01]  /*f9f0*/  FADD.FTZ R5, -R5, R2 ;  /* 0x0000000205057221 */ /* 0x000fe20000010100 */
[----:B------:R-:W-:Y:S01]  /*fa00*/  IMAD.WIDE.U32 R6, R6, -0x326172a9, RZ ;  /* 0xcd9e8d5706067825 */ /* 0x000fe200078e00ff */
[----:B------:R-:W1:Y:S03]  /*fa10*/  MUFU.EX2 R164, R164 ;  /* 0x000000a400a47308 */ /* 0x000e660000000800 */
[--C-:B------:R-:W-:Y:S01]  /*fa20*/  FFMA.FTZ R235, R232, UR4, -R153.reuse ;  /* 0x00000004e8eb7c23 */ /* 0x100fe20008010899 */
[----:B------:R-:W-:Y:S01]  /*fa30*/  FFMA.FTZ R237, R237, UR4, -R152 ;  /* 0x00000004eded7c23 */ /* 0x000fe20008010898 */
[----:B------:R-:W-:Y:S01]  /*fa40*/  LOP3.LUT R4, R7, UR21, R144, 0x96, !PT ;  /* 0x0000001507047c12 */ /* 0x000fe2000f8e9690 */
[--C-:B------:R-:W-:Y:S01]  /*fa50*/  FFMA.FTZ R236, R236, UR4, -R153.reuse ;  /* 0x00000004ecec7c23 */ /* 0x100fe20008010899 */
[----:B------:R-:W-:Y:S01]  /*fa60*/  LOP3.LUT R11, R6, 0xffff, RZ, 0xc0, !PT ;  /* 0x0000ffff060b7812 */ /* 0x000fe200078ec0ff */
[----:B------:R-:W-:Y:S01]  /*fa70*/  FFMA.FTZ R241, R241, UR4, -R152 ;  /* 0x00000004f1f17c23 */ /* 0x000fe20008010898 */
[----:B------:R-:W-:Y:S01]  /*fa80*/  FSEL R7, R132, RZ, P1 ;  /* 0x000000ff84077208 */ /* 0x000fe20000800000 */
[----:B------:R-:W2:Y:S01]  /*fa90*/  MUFU.EX2 R135, R135 ;  /* 0x0000008700877308 */ /* 0x000ea20000000800 */
[----:B------:R-:W-:Y:S01]  /*faa0*/  SHF.R.U32.HI R8, RZ, 0x10, R6 ;  /* 0x00000010ff087819 */ /* 0x000fe20000011606 */
[--C-:B------:R-:W-:Y:S01]  /*fab0*/  FFMA.FTZ R244, R244, UR4, -R153.reuse ;  /* 0x00000004f4f47c23 */ /* 0x100fe20008010899 */
[----:B------:R-:W-:Y:S01]  /*fac0*/  LOP3.LUT R13, R4, 0xffff, RZ, 0xc0, !PT ;  /* 0x0000ffff040d7812 */ /* 0x000fe200078ec0ff */
[----:B------:R-:W-:Y:S01]  /*fad0*/  FADD.FTZ R0, -R7, R0 ;  /* 0x0000000007007221 */ /* 0x000fe20000010100 */
[----:B------:R-:W-:Y:S01]  /*fae0*/  SHF.R.U32.HI R9, RZ, 0x10, R4 ;  /* 0x00000010ff097819 */ /* 0x000fe20000011604 */
[--C-:B------:R-:W-:Y:S01]  /*faf0*/  FFMA.FTZ R247, R247, UR4, -R152.reuse ;  /* 0x00000004f7f77c23 */ /* 0x100fe20008010898 */
[----:B------:R-:W-:Y:S01]  /*fb00*/  LOP3.LUT R138, R6, 0xff, RZ, 0xc0, !PT ;  /* 0x000000ff068a7812 */ /* 0x000fe200078ec0ff */
[----:B------:R-:W-:Y:S01]  /*fb10*/  FMUL.FTZ R2, R0, UR4 ;  /* 0x0000000400027c20 */ /* 0x000fe20008410000 */
[----:B------:R-:W-:Y:S01]  /*fb20*/  FMUL.FTZ R0, R5, UR4 ;  /* 0x0000000405007c20 */ /* 0x000fe20008410000 */
[----:B------:R-:W-:Y:S01]  /*fb30*/  MUFU.EX2 R171, R171 ;  /* 0x000000ab00ab7308 */ /* 0x000fe20000000800 */
[----:B------:R-:W-:Y:S01]  /*fb40*/  LOP3.LUT R136, R4, 0xff, RZ, 0xc0, !PT ;  /* 0x000000ff04887812 */ /* 0x000fe200078ec0ff */
[----:B------:R-:W-:Y:S01]  /*fb50*/  FFMA.FTZ R242, R242, UR4, -R153 ;  /* 0x00000004f2f27c23 */ /* 0x000fe20008010899 */
[----:B------:R-:W-:Y:S01]  /*fb60*/  SHF.R.U32.HI R11, RZ, 0x8, R11 ;  /* 0x00000008ff0b7819 */ /* 0x000fe2000001160b */
[--C-:B------:R-:W-:Y:S01]  /*fb70*/  FFMA.FTZ R245, R245, UR4, -R152.reuse ;  /* 0x00000004f5f57c23 */ /* 0x100fe20008010898 */
[----:B------:R-:W-:Y:S01]  /*fb80*/  LOP3.LUT R7, R8, 0xff, RZ, 0xc0, !PT ;  /* 0x000000ff08077812 */ /* 0x000fe200078ec0ff */
[----:B------:R-:W-:Y:S01]  /*fb90*/  FFMA.FTZ R230, R230, UR4, -R153 ;  /* 0x00000004e6e67c23 */ /* 0x000fe20008010899 */
[----:B------:R-:W-:Y:S03]  /*fba0*/  SHF.R.U32.HI R13, RZ, 0x8, R13 ;  /* 0x00000008ff0d7819 */ /* 0x000fe6000001160d */
[----:B------:R-:W3:Y:S01]  /*fbb0*/  MUFU.EX2 R166, R166 ;  /* 0x000000a600a67308 */ /* 0x000ee20000000800 */
[----:B------:R-:W-:Y:S01]  /*fbc0*/  LOP3.LUT R9, R9, 0xff, RZ, 0xc0, !PT ;  /* 0x000000ff09097812 */ /* 0x000fe200078ec0ff */
[----:B------:R-:W-:Y:S01]  /*fbd0*/  FFMA.FTZ R231, R231, UR4, -R152 ;  /* 0x00000004e7e77c23 */ /* 0x000fe20008010898 */
[----:B------:R-:W-:Y:S01]  /*fbe0*/  SHF.R.U32.HI R4, RZ, 0x18, R4 ;  /* 0x00000018ff047819 */ /* 0x000fe20000011604 */
[----:B------:R-:W-:Y:S01]  /*fbf0*/  FFMA.FTZ R222, R222, UR4, -R153 ;  /* 0x00000004dede7c23 */ /* 0x000fe20008010899 */
[----:B------:R-:W-:Y:S01]  /*fc00*/  SHF.R.U32.HI R6, RZ, 0x18, R6 ;  /* 0x00000018ff067819 */ /* 0x000fe20000011606 */
[----:B------:R-:W-:Y:S01]  /*fc10*/  FFMA.FTZ R168, R168, UR4, -R152 ;  /* 0x00000004a8a87c23 */ /* 0x000fe20008010898 */
[----:B------:R-:W-:Y:S03]  /*fc20*/  PRMT R138, R138, 0x5410, R11 ;  /* 0x000054108a8a7816 */ /* 0x000fe6000000000b */
[----:B------:R-:W-:Y:S01]  /*fc30*/  MUFU.EX2 R169, R169 ;  /* 0x000000a900a97308 */ /* 0x000fe20000000800 */
[----:B------:R-:W-:Y:S02]  /*fc40*/  PRMT R136, R136, 0x5410, R13 ;  /* 0x0000541088887816 */ /* 0x000fe4000000000d */
[----:B------:R-:W-:Y:S02]  /*fc50*/  PRMT R4, R9, 0x5410, R4 ;  /* 0x0000541009047816 */ /* 0x000fe40000000004 */
[----:B------:R-:W-:Y:S02]  /*fc60*/  PRMT R6, R7, 0x5410, R6 ;  /* 0x0000541007067816 */ /* 0x000fe40000000006 */
[--C-:B------:R-:W-:Y:S03]  /*fc70*/  HSET2.LE.AND R138, R138, R217.reuse, PT ;  /* 0x000000d98a8a7233 */ /* 0x100fe60003803000 */
[----:B------:R-:W4:Y:S01]  /*fc80*/  MUFU.EX2 R167, R167 ;  /* 0x000000a700a77308 */ /* 0x000f220000000800 */
[--C-:B------:R-:W-:Y:S02]  /*fc90*/  HSET2.LE.AND R136, R136, R217.reuse, PT ;  /* 0x000000d988887233 */ /* 0x100fe40003803000 */
[--C-:B------:R-:W-:Y:S02]  /*fca0*/  HSET2.LE.AND R139, R6, R217.reuse, PT ;  /* 0x000000d9068b7233 */ /* 0x100fe40003803000 */
[--C-:B------:R-:W-:Y:S02]  /*fcb0*/  HSET2.LE.AND R137, R4, R217.reuse, PT ;  /* 0x000000d904897233 */ /* 0x100fe40003803000 */
[----:B-1----:R-:W-:Y:S03]  /*fcc0*/  F2FP.BF16.F32.PACK_AB R7, R164, R165 ;  /* 0x000000a5a407723e */ /* 0x002fe600000010ff */
[----:B------:R-:W1:Y:S01]  /*fcd0*/  MUFU.EX2 R2, R2 ;  /* 0x0000000200027308 */ /* 0x000e620000000800 */
[----:B--2---:R-:W-:Y:S02]  /*fce0*/  F2FP.BF16.F32.PACK_AB R6, R134, R135 ;  /* 0x000000878606723e */ /* 0x004fe400000010ff */
[----:B---3--:R-:W-:Y:S02]  /*fcf0*/  F2FP.BF16.F32.PACK_AB R5, R166, R171 ;  /* 0x000000aba605723e */ /* 0x008fe400000010ff */
[----:B------:R-:W-:Y:S02]  /*fd00*/  LOP3.LUT R139, R139, R6, RZ, 0xc0, !PT ;  /* 0x000000068b8b7212 */ /* 0x000fe400078ec0ff */
[----:B------:R-:W-:Y:S03]  /*fd10*/  LOP3.LUT R138, R138, R7, RZ, 0xc0, !PT ;  /* 0x000000078a8a7212 */ /* 0x000fe600078ec0ff */
[----:B------:R-:W2:Y:S01]  /*fd20*/  MUFU.EX2 R0, R0 ;  /* 0x0000000000007308 */ /* 0x000ea20000000800 */
[----:B----4-:R-:W-:Y:S02]  /*fd30*/  F2FP.BF16.F32.PACK_AB R4, R167, R169 ;  /* 0x000000a9a704723e */ /* 0x010fe400000010ff */
[----:B------:R-:W-:Y:S02]  /*fd40*/  LOP3.LUT R136, R136, R5, RZ, 0xc0, !PT ;  /* 0x0000000588887212 */ /* 0x000fe400078ec0ff */
[----:B------:R-:W-:Y:S05]  /*fd50*/  LOP3.LUT R137, R137, R4, RZ, 0xc0, !PT ;  /* 0x0000000489897212 */ /* 0x000fea00078ec0ff */
[----:B------:R-:W-:Y:S01]  /*fd60*/  MUFU.EX2 R237, R237 ;  /* 0x000000ed00ed7308 */ /* 0x000fe20000000800 */
        /* <DEDUP_REMOVED lines=8> */
[C---:B--2---:R-:W-:Y:S01]  /*fdf0*/  FMUL.FTZ R6, R0.reuse, R130 ;  /* 0x0000008200067220 */ /* 0x044fe20000410000 */
        /* <DEDUP_REMOVED lines=37> */
[----:B------:R5:W-:Y:S01]  /*10050*/  MUFU.EX2 R232, R234 ;  /* 0x000000ea00e87308 */ /* 0x000be20000000800 */
[----:B------:R-:W-:Y:S01]  /*10060*/  FMUL.FTZ R37, R2, R37 ;  /* 0x0000002502257220 */ /* 0x000fe20000410000 */
[C---:B------:R-:W-:Y:S01]  /*10070*/  FMUL.FTZ R38, R0.reuse, R38 ;  /* 0x0000002600267220 */ /* 0x040fe20000410000 */
[C---:B------:R-:W-:Y:S03]  /*10080*/  HMMA.16816.F32.BF16 R24, R136.reuse, R34, R24 ;  /* 0x000000228818723c */ /* 0x040fe60000041818 */
[----:B------:R-:W-:Y:S01]  /*10090*/  FMUL.FTZ R39, R0, R39 ;  /* 0x0000002700277220 */ /* 0x000fe20000410000 */
[C---:B------:R-:W-:Y:S01]  /*100a0*/  FMUL.FTZ R40, R2.reuse, R40 ;  /* 0x0000002802287220 */ /* 0x040fe20000410000 */
[----:B------:R-:W-:Y:S01]  /*100b0*/  FMUL.FTZ R41, R2, R41 ;  /* 0x0000002902297220 */ /* 0x000fe20000410000 */
[C---:B-1----:R-:W-:Y:S01]  /*100c0*/  HMMA.16816.F32.BF16 R28, R136.reuse, R128, R28 ;  /* 0x00000080881c723c */ /* 0x042fe2000004181c */
[----:B------:R-:W1:Y:S04]  /*100d0*/  MUFU.EX2 R235, R235 ;  /* 0x000000eb00eb7308 */ /* 0x000e680000000800 */
[C---:B------:R-:W-:Y:S01]  /*100e0*/  FMUL.FTZ R34, R0.reuse, R102 ;  /* 0x0000006600227220 */ /* 0x040fe20000410000 */
[C---:B------:R-:W-:Y:S01]  /*100f0*/  FMUL.FTZ R35, R0.reuse, R103 ;  /* 0x0000006700237220 */ /* 0x040fe20000410000 */
[----:B------:R-:W-:Y:S01]  /*10100*/  LOP3.LUT R128, R145, UR13, R146, 0x96, !PT ;  /* 0x0000000d91807c12 */ /* 0x000fe2000f8e9692 */
[----:B------:R-:W5:Y:S03]  /*10110*/  LDSM.16.MT88.4 R100, [R184+0xe000] ;  /* 0x00e00000b864783b */ /* 0x000f660000004200 */
[----:B------:R-:W-:Y:S01]  /*10120*/  MUFU.EX2 R244, R244 ;  /* 0x000000f400f47308 */ /* 0x000fe20000000800 */
[----:B------:R-:W-:Y:S01]  /*10130*/  FMUL.FTZ R42, R0, R42 ;  /* 0x0000002a002a7220 */ /* 0x000fe20000410000 */
[----:B------:R-:W-:Y:S01]  /*10140*/  IMAD.WIDE.U32 R128, R128, -0x2daee0ad, RZ ;  /* 0xd2511f5380807825 */ /* 0x000fe200078e00ff */
[C---:B------:R-:W-:Y:S03]  /*10150*/  HMMA.16816.F32.BF16 R32, R136.reuse, R130, R32 ;  /* 0x000000828820723c */ /* 0x040fe60000041820 */
[----:B------:R-:W-:Y:S01]  /*10160*/  FMUL.FTZ R43, R0, R43 ;  /* 0x0000002b002b7220 */ /* 0x000fe20000410000 */
[----:B------:R-:W-:Y:S01]  /*10170*/  LDSM.16.MT88.4 R144, [R185+0xf000] ;  /* 0x00f00000b990783b */ /* 0x000fe20000004200 */
[C---:B------:R-:W-:Y:S01]  /*10180*/  FMUL.FTZ R44, R2.reuse, R44 ;  /* 0x0000002c022c7220 */ /* 0x040fe20000410000 */
[C---:B--2---:R-:W-:Y:S01]  /*10190*/  HMMA.16816.F32.BF16 R36, R136.reuse, R120, R36 ;  /* 0x000000788824723c */ /* 0x044fe20000041824 */
[----:B------:R-:W-:Y:S04]  /*101a0*/  MUFU.EX2 R247, R247 ;  /* 0x000000f700f77308 */ /* 0x000fe80000000800 */
[----:B------:R-:W-:Y:S01]  /*101b0*/  FMUL.FTZ R45, R2, R45 ;  /* 0x0000002d022d7220 */ /* 0x000fe20000410000 */
[C---:B------:R-:W-:Y:S01]  /*101c0*/  HMMA.16816.F32.BF16 R40, R136.reuse, R122, R40 ;  /* 0x0000007a8828723c */ /* 0x040fe20000041828 */
[----:B------:R-:W-:Y:S04]  /*101d0*/  LDSM.16.MT88.4 R120, [R185+0xc800] ;  /* 0x00c80000b978783b */ /* 0x000fe80000004200 */
[----:B------:R-:W-:Y:S01]  /*101e0*/  MUFU.EX2 R230, R230 ;  /* 0x000000e600e67308 */ /* 0x000fe20000000800 */
[C---:B------:R-:W-:Y:S01]  /*101f0*/  FMUL.FTZ R46, R0.reuse, R46 ;  /* 0x0000002e002e7220 */ /* 0x040fe20000410000 */
[----:B------:R-:W-:Y:S01]  /*10200*/  FMUL.FTZ R47, R0, R47 ;  /* 0x0000002f002f7220 */ /* 0x000fe20000410000 */
[C---:B------:R-:W-:Y:S03]  /*10210*/  FMUL.FTZ R48, R2.reuse, R48 ;  /* 0x0000003002307220 */ /* 0x040fe60000410000 */
[----:B------:R-:W-:Y:S01]  /*10220*/  FMUL.FTZ R49, R2, R49 ;  /* 0x0000003102317220 */ /* 0x000fe20000410000 */
[C---:B------:R-:W-:Y:S01]  /*10230*/  FMUL.FTZ R50, R0.reuse, R50 ;  /* 0x0000003200327220 */ /* 0x040fe20000410000 */
[----:B------:R-:W-:Y:S01]  /*10240*/  FMUL.FTZ R51, R0, R51 ;  /* 0x0000003300337220 */ /* 0x000fe20000410000 */
[C---:B---3--:R-:W-:Y:S01]  /*10250*/  HMMA.16816.F32.BF16 R44, R136.reuse, R112, R44 ;  /* 0x00000070882c723c */ /* 0x048fe2000004182c */
        /* <DEDUP_REMOVED lines=12> */
[C---:B----4-:R-:W-:Y:S02]  /*10320*/  HMMA.16816.F32.BF16 R52, R136.reuse, R104, R52 ;  /* 0x000000688834723c */ /* 0x050fe40000041834 */
[----:B------:R-:W-:Y:S01]  /*10330*/  MUFU.EX2 R168, R168 ;  /* 0x000000a800a87308 */ /* 0x000fe20000000800 */
        /* <DEDUP_REMOVED lines=9> */
[C---:B-----5:R-:W-:Y:S03]  /*103d0*/  HMMA.16816.F32.BF16 R60, R136.reuse, R100, R60 ;  /* 0x00000064883c723c */ /* 0x060fe6000004183c */
        /* <DEDUP_REMOVED lines=10> */
[C---:B------:R-:W-:Y:S03]  /*10480*/  HMMA.16816.F32.BF16 R68, R136.reuse, R108, R68 ;  /* 0x0000006c8844723c */ /* 0x040fe60000041844 */
[----:B------:R-:W-:Y:S01]  /*10490*/  LOP3.LUT R105, R128, 0xffff, RZ, 0xc0, !PT ;  /* 0x0000ffff80697812 */ /* 0x000fe200078ec0ff */
[C---:B------:R-:W-:Y:S01]  /*104a0*/  FMUL.FTZ R76, R2.reuse, R76 ;  /* 0x0000004c024c7220 */ /* 0x040fe20000410000 */
[--C-:B------:R-:W-:Y:S01]  /*104b0*/  SHF.R.U32.HI R104, RZ, 0x10, R128.reuse ;  /* 0x00000010ff687819 */ /* 0x100fe20000011680 */
[C---:B------:R-:W-:Y:S05]  /*104c0*/  HMMA.16816.F32.BF16 R72, R136.reuse, R110, R72 ;  /* 0x0000006e8848723c */ /* 0x040fea0000041848 */
[----:B------:R-:W-:Y:S01]  /*104d0*/  SHF.R.U32.HI R116, RZ, 0x18, R128 ;  /* 0x00000018ff747819 */ /* 0x000fe20000011680 */
[----:B------:R-:W-:Y:S01]  /*104e0*/  FMUL.FTZ R77, R2, R77 ;  /* 0x0000004d024d7220 */ /* 0x000fe20000410000 */
[----:B------:R-:W-:Y:S01]  /*104f0*/  LOP3.LUT R110, R128, 0xff, RZ, 0xc0, !PT ;  /* 0x000000ff806e7812 */ /* 0x000fe200078ec0ff */
[C---:B------:R-:W-:Y:S03]  /*10500*/  FMUL.FTZ R78, R0.reuse, R78 ;  /* 0x0000004e004e7220 */ /* 0x040fe60000410000 */
[----:B------:R-:W-:Y:S01]  /*10510*/  SHF.R.U32.HI R105, RZ, 0x8, R105 ;  /* 0x00000008ff697819 */ /* 0x000fe20000011669 */
[----:B------:R-:W-:Y:S01]  /*10520*/  FMUL.FTZ R79, R0, R79 ;  /* 0x0000004f004f7220 */ /* 0x000fe20000410000 */
[----:B------:R-:W-:Y:S01]  /*10530*/  LOP3.LUT R128, R129, UR32, R142, 0x96, !PT ;  /* 0x0000002081807c12 */ /* 0x000fe2000f8e968e */
[----:B------:R-:W-:Y:S01]  /*10540*/  FMUL.FTZ R80, R2, R80 ;  /* 0x0000005002507220 */ /* 0x000fe20000410000 */
[----:B------:R-:W-:Y:S01]  /*10550*/  PRMT R110, R110, 0x5410, R105 ;  /* 0x000054106e6e7816 */ /* 0x000fe20000000069 */
[----:B------:R-:W-:Y:S01]  /*10560*/  FMUL.FTZ R81, R2, R81 ;  /* 0x0000005102517220 */ /* 0x000fe20000410000 */
[----:B------:R-:W-:Y:S01]  /*10570*/  LOP3.LUT R105, R128, 0xffff, RZ, 0xc0, !PT ;  /* 0x0000ffff80697812 */ /* 0x000fe200078ec0ff */
[----:B------:R-:W-:Y:S01]  /*10580*/  FMUL.FTZ R82, R0, R82 ;  /* 0x0000005200527220 */ /* 0x000fe20000410000 */
[C---:B--2---:R-:W-:Y:S03]  /*10590*/  HMMA.16816.F32.BF16 R76, R136.reuse, R112, R76 ;  /* 0x00000070884c723c */ /* 0x044fe6000004184c */
[----:B------:R-:W-:Y:S01]  /*105a0*/  LOP3.LUT R107, R104, 0xff, RZ, 0xc0, !PT ;  /* 0x000000ff686b7812 */ /* 0x000fe200078ec0ff */
[----:B------:R-:W-:Y:S01]  /*105b0*/  FMUL.FTZ R83, R0, R83 ;  /* 0x0000005300537220 */ /* 0x000fe20000410000 */
[----:B------:R-:W-:Y:S01]  /*105c0*/  SHF.R.U32.HI R105, RZ, 0x8, R105 ;  /* 0x00000008ff697819 */ /* 0x000fe20000011669 */
[----:B------:R-:W-:Y:S01]  /*105d0*/  FFMA.FTZ R234, R239, UR4, -R152 ;  /* 0x00000004efea7c23 */ /* 0x000fe20008010898 */
[----:B------:R-:W-:Y:S01]  /*105e0*/  LOP3.LUT R108, R128, 0xff, RZ, 0xc0, !PT ;  /* 0x000000ff806c7812 */ /* 0x000fe200078ec0ff */
[----:B------:R-:W-:Y:S03]  /*105f0*/  FFMA.FTZ R239, R238, UR4, -R153 ;  /* 0x00000004eeef7c23 */ /* 0x000fe60008010899 */
[C---:B------:R-:W-:Y:S01]  /*10600*/  HMMA.16816.F32.BF16 R80, R136.reuse, R114, R80 ;  /* 0x000000728850723c */ /* 0x040fe20000041850 */
[----:B------:R-:W-:Y:S01]  /*10610*/  LDSM.16.MT88.4 R112, [R188+0xc800] ;  /* 0x00c80000bc70783b */ /* 0x000fe20000004200 */
[----:B------:R-:W2:Y:S01]  /*10620*/  MUFU.EX2 R234, R234 ;  /* 0x000000ea00ea7308 */ /* 0x000ea20000000800 */
[----:B------:R-:W-:Y:S01]  /*10630*/  PRMT R116, R107, 0x5410, R116 ;  /* 0x000054106b747816 */ /* 0x000fe20000000074 */
[----:B------:R-:W-:Y:S01]  /*10640*/  FFMA.FTZ R238, R251, UR4, -R152 ;  /* 0x00000004fbee7c23 */ /* 0x000fe20008010898 */
[----:B------:R-:W-:Y:S01]  /*10650*/  PRMT R108, R108, 0x5410, R105 ;  /* 0x000054106c6c7816 */ /* 0x000fe20000000069 */
[C---:B------:R-:W-:Y:S01]  /*10660*/  FMUL.FTZ R84, R2.reuse, R84 ;  /* 0x0000005402547220 */ /* 0x040fe20000410000 */
[----:B------:R-:W-:Y:S01]  /*10670*/  FMUL.FTZ R85, R2, R85 ;  /* 0x0000005502557220 */ /* 0x000fe20000410000 */
[C---:B------:R-:W-:Y:S01]  /*10680*/  FMUL.FTZ R86, R0.reuse, R86 ;  /* 0x0000005600567220 */ /* 0x040fe20000410000 */
[----:B------:R-:W4:Y:S03]  /*10690*/  LDSM.16.MT88.4 R104, [R184+0x10000] ;  /* 0x01000000b868783b */ /* 0x000f260000004200 */
[----:B------:R-:W5:Y:S01]  /*106a0*/  MUFU.EX2 R239, R239 ;  /* 0x000000ef00ef7308 */ /* 0x000f620000000800 */
[----:B------:R-:W-:Y:S01]  /*106b0*/  FMUL.FTZ R87, R0, R87 ;  /* 0x0000005700577220 */ /* 0x000fe20000410000 */
[--C-:B------:R-:W-:Y:S01]  /*106c0*/  HSET2.LE.AND R111, R116, R217.reuse, PT ;  /* 0x000000d9746f7233 */ /* 0x100fe20003803000 */
[C---:B------:R-:W-:Y:S01]  /*106d0*/  FMUL.FTZ R88, R2.reuse, R88 ;  /* 0x0000005802587220 */ /* 0x040fe20000410000 */
[--C-:B------:R-:W-:Y:S01]  /*106e0*/  SHF.R.U32.HI R109, RZ, 0x10, R128.reuse ;  /* 0x00000010ff6d7819 */ /* 0x100fe20000011680 */
[----:B------:R-:W-:Y:S01]  /*106f0*/  FMUL.FTZ R89, R2, R89 ;  /* 0x0000005902597220 */ /* 0x000fe20000410000 */
[C---:B------:R-:W-:Y:S01]  /*10700*/  FMUL.FTZ R90, R0.reuse, R90 ;  /* 0x0000005a005a7220 */ /* 0x040fe20000410000 */
[----:B------:R-:W4:Y:S01]  /*10710*/  LDSM.16.MT88.4 R116, [R186+0xc800] ;  /* 0x00c80000ba74783b */ /* 0x000f220000004200 */
[C---:B---3--:R-:W-:Y:S02]  /*10720*/  HMMA.16816.F32.BF16 R84, R136.reuse, R100, R84 ;  /* 0x000000648854723c */ /* 0x048fe40000041854 */
[----:B------:R-:W3:Y:S01]  /*10730*/  MUFU.EX2 R238, R238 ;  /* 0x000000ee00ee7308 */ /* 0x000ee20000000800 */
[----:B------:R-:W-:Y:S01]  /*10740*/  FMUL.FTZ R91, R0, R91 ;  /* 0x0000005b005b7220 */ /* 0x000fe20000410000 */
[----:B------:R-:W-:Y:S01]  /*10750*/  SHF.R.U32.HI R128, RZ, 0x18, R128 ;  /* 0x00000018ff807819 */ /* 0x000fe20000011680 */
[C---:B------:R-:W-:Y:S01]  /*10760*/  FMUL.FTZ R92, R2.reuse, R92 ;  /* 0x0000005c025c7220 */ /* 0x040fe20000410000 */
[----:B------:R-:W-:Y:S01]  /*10770*/  LOP3.LUT R109, R109, 0xff, RZ, 0xc0, !PT ;  /* 0x000000ff6d6d7812 */ /* 0x000fe200078ec0ff */
[----:B------:R-:W-:Y:S01]  /*10780*/  FMUL.FTZ R93, R2, R93 ;  /* 0x0000005d025d7220 */ /* 0x000fe20000410000 */
[C---:B------:R-:W-:Y:S02]  /*10790*/  FMUL.FTZ R94, R0.reuse, R94 ;  /* 0x0000005e005e7220 */ /* 0x040fe40000410000 */
[C---:B------:R-:W-:Y:S03]  /*107a0*/  HMMA.16816.F32.BF16 R88, R136.reuse, R102, R88 ;  /* 0x000000668858723c */ /* 0x040fe60000041858 */
[----:B------:R-:W-:Y:S01]  /*107b0*/  FMUL.FTZ R95, R0, R95 ;  /* 0x0000005f005f7220 */ /* 0x000fe20000410000 */
[----:B------:R-:W-:Y:S01]  /*107c0*/  PRMT R128, R109, 0x5410, R128 ;  /* 0x000054106d807816 */ /* 0x000fe20000000080 */
[C---:B------:R-:W-:Y:S01]  /*107d0*/  FMUL.FTZ R96, R2.reuse, R96 ;  /* 0x0000006002607220 */ /* 0x040fe20000410000 */
[--C-:B------:R-:W-:Y:S01]  /*107e0*/  HSET2.LE.AND R110, R110, R217.reuse, PT ;  /* 0x000000d96e6e7233 */ /* 0x100fe20003803000 */
[----:B------:R-:W-:Y:S01]  /*107f0*/  FMUL.FTZ R97, R2, R97 ;  /* 0x0000006102617220 */ /* 0x000fe20000410000 */
[----:B-1----:R-:W-:Y:S03]  /*10800*/  F2FP.BF16.F32.PACK_AB R109, R235, R232 ;  /* 0x000000e8eb6d723e */ /* 0x002fe600000010ff */
[----:B------:R-:W-:Y:S01]  /*10810*/  FMUL.FTZ R98, R0, R98 ;  /* 0x0000006200627220 */ /* 0x000fe20000410000 */
[----:B------:R-:W-:Y:S01]  /*10820*/  LOP3.LUT R110, R110, R109, RZ, 0xc0, !PT ;  /* 0x0000006d6e6e7212 */ /* 0x000fe200078ec0ff */
[----:B------:R-:W-:Y:S01]  /*10830*/  FMUL.FTZ R99, R0, R99 ;  /* 0x0000006300637220 */ /* 0x000fe20000410000 */
[----:B--2---:R-:W-:Y:S01]  /*10840*/  F2FP.BF16.F32.PACK_AB R100, R234, R237 ;  /* 0x000000edea64723e */ /* 0x004fe200000010ff */
[--C-:B------:R-:W-:Y:S01]  /*10850*/  FFMA.FTZ R251, R246, UR4, -R153.reuse ;  /* 0x00000004f6fb7c23 */ /* 0x100fe20008010899 */
[----:B-----5:R-:W-:Y:S01]  /*10860*/  F2FP.BF16.F32.PACK_AB R101, R236, R239 ;  /* 0x000000efec65723e */ /* 0x020fe200000010ff */
[--C-:B------:R-:W-:Y:S01]  /*10870*/  FFMA.FTZ R246, R249, UR4, -R152.reuse ;  /* 0x00000004f9f67c23 */ /* 0x100fe20008010898 */
[----:B------:R-:W-:Y:S01]  /*10880*/  LOP3.LUT R111, R111, R100, RZ, 0xc0, !PT ;  /* 0x000000646f6f7212 */ /* 0x000fe200078ec0ff */
[--C-:B------:R-:W-:Y:S01]  /*10890*/  FFMA.FTZ R249, R240, UR4, -R153.reuse ;  /* 0x00000004f0f97c23 */ /* 0x100fe20008010899 */
[--C-:B------:R-:W-:Y:S01]  /*108a0*/  HSET2.LE.AND R108, R108, R217.reuse, PT ;  /* 0x000000d96c6c7233 */ /* 0x100fe20003803000 */
[C---:B----4-:R-:W-:Y:S01]  /*108b0*/  HMMA.16816.F32.BF16 R92, R136.reuse, R104, R92 ;  /* 0x00000068885c723c */ /* 0x050fe2000004185c */
[----:B------:R-:W1:Y:S02]  /*108c0*/  MUFU.EX2 R251, R251 ;  /* 0x000000fb00fb7308 */ /* 0x000e640000000800 */
[--C-:B------:R-:W-:Y:S01]  /*108d0*/  HSET2.LE.AND R109, R128, R217.reuse, PT ;  /* 0x000000d9806d7233 */ /* 0x100fe20003803000 */
[--C-:B------:R-:W-:Y:S01]  /*108e0*/  FFMA.FTZ R240, R243, UR4, -R152.reuse ;  /* 0x00000004f3f07c23 */ /* 0x100fe20008010898 */
[----:B---3--:R-:W-:Y:S01]  /*108f0*/  F2FP.BF16.F32.PACK_AB R128, R241, R238 ;  /* 0x000000eef180723e */ /* 0x008fe200000010ff */
[----:B------:R-:W-:Y:S01]  /*10900*/  HMMA.16816.F32.BF16 R96, R136, R106, R96 ;  /* 0x0000006a8860723c */ /* 0x000fe20000041860 */
[----:B------:R-:W-:Y:S04]  /*10910*/  LDSM.16.MT88.4 R104, [R186+0xe800] ;  /* 0x00e80000ba68783b */ /* 0x000fe80000004200 */
[----:B------:R-:W-:Y:S01]  /*10920*/  MUFU.EX2 R249, R249 ;  /* 0x000000f900f97308 */ /* 0x000fe20000000800 */
[----:B------:R-:W-:Y:S01]  /*10930*/  LOP3.LUT R108, R108, R101, RZ, 0xc0, !PT ;  /* 0x000000656c6c7212 */ /* 0x000fe200078ec0ff */
[--C-:B------:R-:W-:Y:S01]  /*10940*/  FFMA.FTZ R243, R224, UR4, -R153.reuse ;  /* 0x00000004e0f37c23 */ /* 0x100fe20008010899 */
[----:B------:R-:W-:Y:S03]  /*10950*/  LOP3.LUT R109, R109, R128, RZ, 0xc0, !PT ;  /* 0x000000806d6d7212 */ /* 0x000fe600078ec0ff */
[----:B------:R-:W-:Y:S01]  /*10960*/  FFMA.FTZ R153, R170, UR4, -R153 ;  /* 0x00000004aa997c23 */ /* 0x000fe20008010899 */
[----:B------:R-:W2:Y:S03]  /*10970*/  LDSM.16.MT88.4 R100, [R188+0xe800] ;  /* 0x00e80000bc64783b */ /* 0x000ea60000004200 */
[----:B------:R-:W-:Y:S01]  /*10980*/  MUFU.EX2 R240, R240 ;  /* 0x000000f000f07308 */ /* 0x000fe20000000800 */
[--C-:B------:R-:W-:Y:S01]  /*10990*/  FFMA.FTZ R224, R233, UR4, -R152.reuse ;  /* 0x00000004e9e07c23 */ /* 0x100fe20008010898 */
[----:B------:R-:W-:Y:S01]  /*109a0*/  FFMA.FTZ R152, R133, UR4, -R152 ;  /* 0x0000000485987c23 */ /* 0x000fe20008010898 */
[C---:B------:R-:W-:Y:S02]  /*109b0*/  HMMA.16816.F32.BF16 R4, R108.reuse, R112, R4 ;  /* 0x000000706c04723c */ /* 0x040fe40000041804 */
[----:B------:R-:W-:Y:S05]  /*109c0*/  LDSM.16.MT88.4 R128, [R184+0xd000] ;  /* 0x00d00000b880783b */ /* 0x000fea0000004200 */
[----:B------:R-:W-:Y:S01]  /*109d0*/  MUFU.EX2 R233, R153 ;  /* 0x0000009900e97308 */ /* 0x000fe20000000800 */
[C---:B------:R-:W-:Y:S02]  /*109e0*/  HMMA.16816.F32.BF16 R8, R108.reuse, R114, R8 ;  /* 0x000000726c08723c */ /* 0x040fe40000041808 */
[----:B------:R-:W3:Y:S04]  /*109f0*/  LDSM.16.MT88.4 R112, [R185+0xe800] ;  /* 0x00e80000b970783b */ /* 0x000ee80000004200 */
[C---:B------:R-:W-:Y:S03]  /*10a00*/  HMMA.16816.F32.BF16 R12, R108.reuse, R116, R12 ;  /* 0x000000746c0c723c */ /* 0x040fe6000004180c */
[----:B------:R-:W-:Y:S02]  /*10a10*/  MUFU.EX2 R133, R152 ;  /* 0x0000009800857308 */ /* 0x000fe40000000800 */
[----:B------:R-:W-:Y:S01]  /*10a20*/  FFMA.FTZ R171, R2, R225, R171 ;  /* 0x000000e102ab7223 */ /* 0x000fe200000100ab */
[C---:B------:R-:W-:Y:S01]  /*10a30*/  HMMA.16816.F32.BF16 R16, R108.reuse, R118, R16 ;  /* 0x000000766c10723c */ /* 0x040fe20000041810 */
[----:B------:R-:W4:Y:S06]  /*10a40*/  LDSM.16.MT88.4 R116, [R184+0xe800] ;  /* 0x00e80000b874783b */ /* 0x000f2c0000004200 */
[----:B------:R-:W5:Y:S01]  /*10a50*/  MUFU.EX2 R246, R246 ;  /* 0x000000f600f67308 */ /* 0x000f620000000800 */
[----:B------:R-:W-:Y:S01]  /*10a60*/  MOV R2, R3 ;  /* 0x0000000300027202 */ /* 0x000fe20000000f00 */
[C---:B------:R-:W-:Y:S08]  /*10a70*/  HMMA.16816.F32.BF16 R20, R108.reuse, R120, R20 ;  /* 0x000000786c14723c */ /* 0x040ff00000041814 */
[----:B------:R-:W5:Y:S01]  /*10a80*/  MUFU.EX2 R243, R243 ;  /* 0x000000f300f37308 */ /* 0x000f620000000800 */
[C---:B------:R-:W-:Y:S02]  /*10a90*/  HMMA.16816.F32.BF16 R24, R108.reuse, R122, R24 ;  /* 0x0000007a6c18723c */ /* 0x040fe40000041818 */
[----:B------:R-:W-:Y:S04]  /*10aa0*/  MOV R121, UR31 ;  /* 0x0000001f00797c02 */ /* 0x000fe80008000f00 */
[----:B------:R-:W-:Y:S01]  /*10ab0*/  LOP3.LUT R121, R227, UR35, R121, 0x96, !PT ;  /* 0x00000023e3797c12 */ /* 0x000fe2000f8e9679 */
[C---:B------:R-:W-:Y:S02]  /*10ac0*/  HMMA.16816.F32.BF16 R28, R108.reuse, R124, R28 ;  /* 0x0000007c6c1c723c */ /* 0x040fe4000004181c */
[----:B------:R-:W5:Y:S02]  /*10ad0*/  MUFU.EX2 R224, R224 ;  /* 0x000000e000e07308 */ /* 0x000f640000000800 */
[----:B------:R-:W-:Y:S02]  /*10ae0*/  FFMA.FTZ R169, R0, R223, R169 ;  /* 0x000000df00a97223 */ /* 0x000fe400000100a9 */
[C---:B------:R-:W-:Y:S05]  /*10af0*/  HMMA.16816.F32.BF16 R32, R108.reuse, R126, R32 ;  /* 0x0000007e6c20723c */ /* 0x040fea0000041820 */
[----:B------:R-:W-:Y:S01]  /*10b00*/  IMAD.WIDE.U32 R124, R121, -0x326172a9, RZ ;  /* 0xcd9e8d57797c7825 */ /* 0x000fe200078e00ff */
[C---:B--2---:R-:W-:Y:S01]  /*10b10*/  HMMA.16816.F32.BF16 R36, R108.reuse, R100, R36 ;  /* 0x000000646c24723c */ /* 0x044fe20000041824 */
[----:B------:R-:W2:Y:S04]  /*10b20*/  LDSM.16.MT88.4 R120, [R188+0x10800] ;  /* 0x01080000bc78783b */ /* 0x000ea80000004200 */
[----:B------:R-:W-:Y:S01]  /*10b30*/  LOP3.LUT R124, R141, UR19, R124, 0x96, !PT ;  /* 0x000000138d7c7c12 */ /* 0x000fe2000f8e967c */
[C---:B------:R-:W-:Y:S01]  /*10b40*/  HMMA.16816.F32.BF16 R40, R108.reuse, R102, R40 ;  /* 0x000000666c28723c */ /* 0x040fe20000041828 */
[----:B------:R-:W-:Y:S04]  /*10b50*/  UMOV UR19, UR11 ;  /* 0x0000000b00137c82 */ /* 0x000fe80008000000 */
[----:B------:R-:W-:Y:S01]  /*10b60*/  LOP3.LUT R100, R125, UR28, R220, 0x96, !PT ;  /* 0x0000001c7d647c12 */ /* 0x000fe2000f8e96dc */
[C---:B------:R-:W-:Y:S05]  /*10b70*/  HMMA.16816.F32.BF16 R44, R108.reuse, R104, R44 ;  /* 0x000000686c2c723c */ /* 0x040fea000004182c */
[----:B------:R-:W-:Y:S01]  /*10b80*/  IMAD.WIDE.U32 R124, R124, -0x2daee0ad, RZ ;  /* 0xd2511f537c7c7825 */ /* 0x000fe200078e00ff */
[C---:B------:R-:W-:Y:S01]  /*10b90*/  HMMA.16816.F32.BF16 R48, R108.reuse, R106, R48 ;  /* 0x0000006a6c30723c */ /* 0x040fe20000041830 */
[----:B------:R-:W-:Y:S04]  /*10ba0*/  LDSM.16.MT88.4 R104, [R185+0x10800] ;  /* 0x01080000b968783b */ /* 0x000fe80000004200 */
[----:B------:R-:W-:Y:S01]  /*10bb0*/  IMAD.WIDE.U32 R154, R100, -0x2daee0ad, RZ ;  /* 0xd2511f53649a7825 */ /* 0x000fe200078e00ff */
[C---:B---3--:R-:W-:Y:S05]  /*10bc0*/  HMMA.16816.F32.BF16 R52, R108.reuse, R112, R52 ;  /* 0x000000706c34723c */ /* 0x048fea0000041834 */
[----:B------:R-:W-:Y:S01]  /*10bd0*/  LOP3.LUT R100, R155, UR29, R218, 0x96, !PT ;  /* 0x0000001d9b647c12 */ /* 0x000fe2000f8e96da */
[C---:B------:R-:W-:Y:S05]  /*10be0*/  HMMA.16816.F32.BF16 R56, R108.reuse, R114, R56 ;  /* 0x000000726c38723c */ /* 0x040fea0000041838 */
[----:B------:R-:W-:Y:S01]  /*10bf0*/  LOP3.LUT R154, R125, UR22, R154, 0x96, !PT ;  /* 0x000000167d9a7c12 */ /* 0x000fe2000f8e969a */
[C---:B----4-:R-:W-:Y:S05]  /*10c00*/  HMMA.16816.F32.BF16 R60, R108.reuse, R116, R60 ;  /* 0x000000746c3c723c */ /* 0x050fea000004183c */
[----:B------:R-:W-:Y:S01]  /*10c10*/  IMAD.WIDE.U32 R156, R100, -0x326172a9, RZ ;  /* 0xcd9e8d57649c7825 */ /* 0x000fe200078e00ff */
[C---:B------:R-:W-:Y:S01]  /*10c20*/  HMMA.16816.F32.BF16 R64, R108.reuse, R118, R64 ;  /* 0x000000766c40723c */ /* 0x040fe20000041840 */
[----:B------:R-:W3:Y:S04]  /*10c30*/  LDSM.16.MT88.4 R100, [R186+0x10800] ;  /* 0x01080000ba64783b */ /* 0x000ee80000004200 */
        /* <DEDUP_REMOVED lines=18> */
[----:B------:R-:W-:Y:S02]  /*10d60*/  LDSM.16.MT88.4 R140, [R186+0xf000] ;  /* 0x00f00000ba8c783b */ /* 0x000fe40000004200 */
[----:B------:R-:W-:Y:S01]  /*10d70*/  FADD.FTZ R135, R135, R0 ;  /* 0x0000000087877221 */ /* 0x000fe20000010000 */
[----:B------:R-:W-:Y:S01]  /*10d80*/  MOV R0, R132 ;  /* 0x0000008400007202 */ /* 0x000fe20000000f00 */
[----:B------:R-:W-:Y:S01]  /*10d90*/  FADD.FTZ R164, R164, R165 ;  /* 0x000000a5a4a47221 */ /* 0x000fe20000010000 */
[----:B------:R-:W-:Y:S01]  /*10da0*/  LOP3.LUT R115, R148, 0xffff, RZ, 0xc0, !PT ;  /* 0x0000ffff94737812 */ /* 0x000fe200078ec0ff */
[----:B------:R-:W-:Y:S01]  /*10db0*/  IMAD.WIDE.U32 R154, R154, -0x2daee0ad, RZ ;  /* 0xd2511f539a9a7825 */ /* 0x000fe200078e00ff */
[C---:B---3--:R-:W-:Y:S03]  /*10dc0*/  HMMA.16816.F32.BF16 R76, R108.reuse, R100, R76 ;  /* 0x000000646c4c723c */ /* 0x048fe6000004184c */
[--C-:B------:R-:W-:Y:S01]  /*10dd0*/  SHF.R.U32.HI R136, RZ, 0x10, R148.reuse ;  /* 0x00000010ff887819 */ /* 0x100fe20000011694 */
[----:B------:R-:W-:Y:S01]  /*10de0*/  FADD.FTZ R135, R134, R135 ;  /* 0x0000008786877221 */ /* 0x000fe20000010000 */
[----:B------:R-:W-:Y:S01]  /*10df0*/  SHF.R.U32.HI R113, RZ, 0x18, R148 ;  /* 0x00000018ff717819 */ /* 0x000fe20000011694 */
[C---:B------:R-:W-:Y:S05]  /*10e00*/  HMMA.16816.F32.BF16 R80, R108.reuse, R102, R80 ;  /* 0x000000666c50723c */ /* 0x040fea0000041850 */
[----:B------:R-:W-:Y:S01]  /*10e10*/  SHF.R.U32.HI R115, RZ, 0x8, R115 ;  /* 0x00000008ff737819 */ /* 0x000fe20000011673 */
[C---:B------:R-:W-:Y:S05]  /*10e20*/  HMMA.16816.F32.BF16 R84, R108.reuse, R104, R84 ;  /* 0x000000686c54723c */ /* 0x040fea0000041854 */
[----:B------:R-:W-:Y:S01]  /*10e30*/  LOP3.LUT R138, R148, 0xff, RZ, 0xc0, !PT ;  /* 0x000000ff948a7812 */ /* 0x000fe200078ec0ff */
[C---:B------:R-:W-:Y:S05]  /*10e40*/  HMMA.16816.F32.BF16 R88, R108.reuse, R106, R88 ;  /* 0x0000006a6c58723c */ /* 0x040fea0000041858 */
[----:B------:R-:W-:Y:S01]  /*10e50*/  LOP3.LUT R136, R136, 0xff, RZ, 0xc0, !PT ;  /* 0x000000ff88887812 */ /* 0x000fe200078ec0ff */
[----:B------:R-:W-:Y:S01]  /*10e60*/  FADD.FTZ R239, R239, R164 ;  /* 0x000000a4efef7221 */ /* 0x000fe20000010000 */
[----:B------:R-:W-:Y:S01]  /*10e70*/  PRMT R138, R138, 0x5410, R115 ;  /* 0x000054108a8a7816 */ /* 0x000fe20000000073 */
[----:B------:R-:W-:Y:S03]  /*10e80*/  FADD.FTZ R238, R238, R135 ;  /* 0x00000087eeee7221 */ /* 0x000fe60000010000 */
[----:B------:R-:W-:Y:S01]  /*10e90*/  PRMT R136, R136, 0x5410, R113 ;  /* 0x0000541088887816 */ /* 0x000fe20000000071 */
[----:B------:R-:W-:Y:S01]  /*10ea0*/  FADD.FTZ R239, R236, R239 ;  /* 0x000000efecef7221 */ /* 0x000fe20000010000 */
[----:B------:R-:W2:Y:S01]  /*10eb0*/  LDSM.16.MT88.4 R112, [R184+0x10800] ;  /* 0x01080000b870783b */ /* 0x000ea20000004200 */
[----:B------:R-:W-:Y:S01]  /*10ec0*/  LOP3.LUT R148, R149, UR21, R158, 0x96, !PT ;  /* 0x0000001595947c12 */ /* 0x000fe2000f8e969e */
[----:B------:R-:W-:Y:S01]  /*10ed0*/  FADD.FTZ R238, R241, R238 ;  /* 0x000000eef1ee7221 */ /* 0x000fe20000010000 */
[--C-:B------:R-:W-:Y:S01]  /*10ee0*/  HSET2.LE.AND R102, R138, R217.reuse, PT ;  /* 0x000000d98a667233 */ /* 0x100fe20003803000 */
[----:B------:R-:W-:Y:S01]  /*10ef0*/  FADD.FTZ R232, R232, R239 ;  /* 0x000000efe8e87221 */ /* 0x000fe20000010000 */
[----:B------:R-:W-:Y:S01]  /*10f00*/  SHF.R.U32.HI R101, RZ, 0x10, R148 ;  /* 0x00000010ff657819 */ /* 0x000fe20000011694 */
[----:B------:R-:W-:Y:S01]  /*10f10*/  FADD.FTZ R237, R237, R238 ;  /* 0x000000eeeded7221 */ /* 0x000fe20000010000 */
[C---:B------:R-:W-:Y:S01]  /*10f20*/  LOP3.LUT R137, R148.reuse, 0xffff, RZ, 0xc0, !PT ;  /* 0x0000ffff94897812 */ /* 0x040fe200078ec0ff */
[----:B------:R-:W-:Y:S01]  /*10f30*/  FADD.FTZ R235, R235, R232 ;  /* 0x000000e8ebeb7221 */ /* 0x000fe20000010000 */
[----:B------:R-:W-:Y:S01]  /*10f40*/  LOP3.LUT R150, R148, 0xff, RZ, 0xc0, !PT ;  /* 0x000000ff94967812 */ /* 0x000fe200078ec0ff */
[----:B------:R-:W-:Y:S01]  /*10f50*/  FADD.FTZ R234, R234, R237 ;  /* 0x000000edeaea7221 */ /* 0x000fe20000010000 */
[----:B------:R-:W-:Y:S02]  /*10f60*/  SHF.R.U32.HI R148, RZ, 0x18, R148 ;  /* 0x00000018ff947819 */ /* 0x000fe40000011694 */
[----:B------:R-:W-:Y:S02]  /*10f70*/  LOP3.LUT R101, R101, 0xff, RZ, 0xc0, !PT ;  /* 0x000000ff65657812 */ /* 0x000fe400078ec0ff */
[----:B------:R-:W-:Y:S02]  /*10f80*/  SHF.R.U32.HI R137, RZ, 0x8, R137 ;  /* 0x00000008ff897819 */ /* 0x000fe40000011689 */
[----:B------:R-:W-:Y:S02]  /*10f90*/  PRMT R148, R101, 0x5410, R148 ;  /* 0x0000541065947816 */ /* 0x000fe40000000094 */
[--C-:B------:R-:W-:Y:S02]  /*10fa0*/  HSET2.LE.AND R103, R136, R217.reuse, PT ;  /* 0x000000d988677233 */ /* 0x100fe40003803000 */
[----:B------:R-:W-:Y:S02]  /*10fb0*/  PRMT R150, R150, 0x5410, R137 ;  /* 0x0000541096967816 */ /* 0x000fe40000000089 */
[----:B-1----:R-:W-:Y:S01]  /*10fc0*/  F2FP.BF16.F32.PACK_AB R101, R251, R244 ;  /* 0x000000f4fb65723e */ /* 0x002fe200000010ff */
[----:B------:R-:W1:Y:S01]  /*10fd0*/  LDSM.16.MT88.4 R136, [R188+0xf000] ;  /* 0x00f00000bc88783b */ /* 0x000e620000004200 */
[----:B-----5:R-:W-:Y:S02]  /*10fe0*/  F2FP.BF16.F32.PACK_AB R100, R247, R246 ;  /* 0x000000f6f764723e */ /* 0x020fe400000010ff */
[----:B------:R-:W-:Y:S02]  /*10ff0*/  LOP3.LUT R102, R102, R101, RZ, 0xc0, !PT ;  /* 0x0000006566667212 */ /* 0x000fe400078ec0ff */
[----:B------:R-:W-:Y:S02]  /*11000*/  LOP3.LUT R103, R103, R100, RZ, 0xc0, !PT ;  /* 0x0000006467677212 */ /* 0x000fe400078ec0ff */
[--C-:B------:R-:W-:Y:S02]  /*11010*/  HSET2.LE.AND R100, R150, R217.reuse, PT ;  /* 0x000000d996647233 */ /* 0x100fe40003803000 */
[--C-:B------:R-:W-:Y:S02]  /*11020*/  HSET2.LE.AND R101, R148, R217.reuse, PT ;  /* 0x000000d994657233 */ /* 0x100fe40003803000 */
[----:B------:R-:W3:Y:S01]  /*11030*/  LDSM.16.MT88.4 R148, [R184+0xf000] ;  /* 0x00f00000b894783b */ /* 0x000ee20000004200 */
[----:B------:R-:W-:Y:S01]  /*11040*/  F2FP.BF16.F32.PACK_AB R105, R249, R242 ;  /* 0x000000f2f969723e */ /* 0x000fe200000010ff */
[----:B------:R-:W-:Y:S01]  /*11050*/  FADD.FTZ R242, R242, R235 ;  /* 0x000000ebf2f27221 */ /* 0x000fe20000010000 */
[----:B------:R-:W-:Y:S01]  /*11060*/  F2FP.BF16.F32.PACK_AB R104, R240, R245 ;  /* 0x000000f5f068723e */ /* 0x000fe200000010ff */
[----:B------:R-:W-:Y:S01]  /*11070*/  FADD.FTZ R245, R245, R234 ;  /* 0x000000eaf5f57221 */ /* 0x000fe20000010000 */
[C---:B--2---:R-:W-:Y:S03]  /*11080*/  HMMA.16816.F32.BF16 R92, R108.reuse, R112, R92 ;  /* 0x000000706c5c723c */ /* 0x044fe6000004185c */
[----:B------:R-:W-:Y:S01]  /*11090*/  LOP3.LUT R100, R100, R105, RZ, 0xc0, !PT ;  /* 0x0000006964647212 */ /* 0x000fe200078ec0ff */
[----:B------:R-:W-:Y:S01]  /*110a0*/  FADD.FTZ R249, R249, R242 ;  /* 0x000000f2f9f97221 */ /* 0x000fe20000010000 */
[----:B------:R-:W-:Y:S01]  /*110b0*/  LOP3.LUT R101, R101, R104, RZ, 0xc0, !PT ;  /* 0x0000006865657212 */ /* 0x000fe200078ec0ff */
[----:B------:R-:W-:Y:S01]  /*110c0*/  HMMA.16816.F32.BF16 R96, R108, R114, R96 ;  /* 0x000000726c60723c */ /* 0x000fe20000041860 */
[----:B------:R-:W2:Y:S04]  /*110d0*/  LDSM.16.MT88.4 R104, [R188+0x11000] ;  /* 0x01100000bc68783b */ /* 0x000ea80000004200 */
[----:B------:R-:W-:Y:S01]  /*110e0*/  LOP3.LUT R156, R155, UR32, R156, 0x96, !PT ;  /* 0x000000209b9c7c12 */ /* 0x000fe2000f8e969c */
[C---:B------:R-:W-:Y:S03]  /*110f0*/  HMMA.16816.F32.BF16 R4, R100.reuse, R116, R4 ;  /* 0x000000746404723c */ /* 0x040fe60000041804 */
[----:B------:R-:W4:Y:S02]  /*11100*/  LDSM.16.MT88.4 R108, [R186+0x11000] ;  /* 0x01100000ba6c783b */ /* 0x000f240000004200 */
[----:B------:R-:W-:Y:S01]  /*11110*/  FADD.FTZ R245, R240, R245 ;  /* 0x000000f5f0f57221 */ /* 0x000fe20000010000 */
[C---:B------:R-:W-:Y:S05]  /*11120*/  HMMA.16816.F32.BF16 R8, R100.reuse, R118, R8 ;  /* 0x000000766408723c */ /* 0x040fea0000041808 */
[----:B------:R-:W5:Y:S01]  /*11130*/  LDSM.16.MT88.4 R112, [R185+0x11000] ;  /* 0x01100000b970783b */ /* 0x000f620000004200 */
        /* <DEDUP_REMOVED lines=14> */
[C---:B-1----:R-:W-:Y:S06]  /*11220*/  HMMA.16816.F32.BF16 R36, R100.reuse, R136, R36 ;  /* 0x000000886424723c */ /* 0x042fec0000041824 */
[C---:B------:R-:W-:Y:S05]  /*11230*/  HMMA.16816.F32.BF16 R40, R100.reuse, R138, R40 ;  /* 0x0000008a6428723c */ /* 0x040fea0000041828 */
[----:B------:R-:W-:Y:S01]  /*11240*/  LOP3.LUT R136, R156, 0xff, RZ, 0xc0, !PT ;  /* 0x000000ff9c887812 */ /* 0x000fe200078ec0ff */
[C---:B------:R-:W-:Y:S05]  /*11250*/  HMMA.16816.F32.BF16 R44, R100.reuse, R140, R44 ;  /* 0x0000008c642c723c */ /* 0x040fea000004182c */
[C---:B------:R-:W-:Y:S01]  /*11260*/  LOP3.LUT R138, R154.reuse, 0xff, RZ, 0xc0, !PT ;  /* 0x000000ff9a8a7812 */ /* 0x040fe200078ec0ff */
        /* <DEDUP_REMOVED lines=8> */
[C---:B--2---:R-:W-:Y:S06]  /*112f0*/  HMMA.16816.F32.BF16 R68, R100.reuse, R104, R68 ;  /* 0x000000686444723c */ /* 0x044fec0000041844 */
[C---:B------:R-:W-:Y:S01]  /*11300*/  HMMA.16816.F32.BF16 R72, R100.reuse, R106, R72 ;  /* 0x0000006a6448723c */ /* 0x040fe20000041848 */
[----:B------:R-:W1:Y:S05]  /*11310*/  LDSM.16.MT88.4 R104, [R184+0x11000] ;  /* 0x01100000b868783b */ /* 0x000e6a0000004200 */
[C---:B----4-:R-:W-:Y:S06]  /*11320*/  HMMA.16816.F32.BF16 R76, R100.reuse, R108, R76 ;  /* 0x0000006c644c723c */ /* 0x050fec000004184c */
[C---:B------:R-:W-:Y:S05]  /*11330*/  HMMA.16816.F32.BF16 R80, R100.reuse, R110, R80 ;  /* 0x0000006e6450723c */ /* 0x040fea0000041850 */
[----:B------:R-:W-:Y:S01]  /*11340*/  LOP3.LUT R109, R154, 0xffff, RZ, 0xc0, !PT ;  /* 0x0000ffff9a6d7812 */ /* 0x000fe200078ec0ff */
[C---:B-----5:R-:W-:Y:S05]  /*11350*/  HMMA.16816.F32.BF16 R84, R100.reuse, R112, R84 ;  /* 0x000000706454723c */ /* 0x060fea0000041854 */
[----:B------:R-:W-:Y:S01]  /*11360*/  SHF.R.U32.HI R109, RZ, 0x8, R109 ;  /* 0x00000008ff6d7819 */ /* 0x000fe2000001166d */
[C---:B------:R-:W-:Y:S05]  /*11370*/  HMMA.16816.F32.BF16 R88, R100.reuse, R114, R88 ;  /* 0x000000726458723c */ /* 0x040fea0000041858 */
[----:B------:R-:W-:Y:S02]  /*11380*/  SHF.R.U32.HI R113, RZ, 0x10, R156 ;  /* 0x00000010ff717819 */ /* 0x000fe4000001169c */
[----:B------:R-:W-:Y:S04]  /*11390*/  LOP3.LUT R115, R156, 0xffff, RZ, 0xc0, !PT ;  /* 0x0000ffff9c737812 */ /* 0x000fe800078ec0ff */
[----:B------:R-:W-:Y:S02]  /*113a0*/  SHF.R.U32.HI R112, RZ, 0x18, R154 ;  /* 0x00000018ff707819 */ /* 0x000fe4000001169a */
[----:B------:R-:W-:Y:S01]  /*113b0*/  SHF.R.U32.HI R156, RZ, 0x18, R156 ;  /* 0x00000018ff9c7819 */ /* 0x000fe2000001169c */
[----:B------:R-:W-:Y:S01]  /*113c0*/  LDSM.16.MT88.4 R152, [R185+0xf800] ;  /* 0x00f80000b998783b */ /* 0x000fe20000004200 */
        /* <DEDUP_REMOVED lines=60> */
.L_x_1230:
        /* <DEDUP_REMOVED lines=240> */
.L_x_1234:
        /* <DEDUP_REMOVED lines=53> */
.L_x_1235:
[----:B------:R-:W-:Y:S05]  /*129e0*/  @P1 BRA `(.L_x_1236) ;  /* 0x0000000000181947 */ /* 0x000fea0003800000 */
[----:B------:R-:W1:Y:S01]  /*129f0*/  LDC R24, c[0x0][0x2c4] ;  /* 0x0000b100ff187b82 */ /* 0x000e620000000800 */
[----:B------:R-:W-:Y:S02]  /*12a00*/  ISETP.NE.AND P0, PT, RZ, UR9, PT ;  /* 0x00000009ff007c0c */ /* 0x000fe4000bf05270 */
[----:B------:R-:W-:-:S05]  /*12a10*/  MOV R22, 0x1 ;  /* 0x0000000100167802 */ /* 0x000fca0000000f00 */
[----:B------:R-:W2:Y:S08]  /*12a20*/  LDC R25, c[0x0][0x270] ;  /* 0x00009c00ff197b82 */ /* 0x000eb00000000800 */
[----:B-1----:R-:W2:Y:S02]  /*12a30*/  @P0 LDC R24, c[0x0][0x2e4] ;  /* 0x0000b900ff180b82 */ /* 0x002ea40000000800 */
[----:B--2---:R-:W-:-:S07]  /*12a40*/  IMAD R25, R24, R25, RZ ;  /* 0x0000001918197224 */ /* 0x004fce00078e02ff */
.L_x_1236:
        /* <DEDUP_REMOVED lines=57> */
.L_x_1238:
[----:B------:R-:W-:Y:S05]  /*12de0*/  BSYNC B0 ;  /* 0x0000000000007941 */ /* 0x000fea0003800000 */
.L_x_1237:
        /* <DEDUP_REMOVED lines=36> */
.L_x_1240:
[----:B------:R-:W-:Y:S05]  /*13030*/  BSYNC B0 ;  /* 0x0000000000007941 */ /* 0x000fea0003800000 */
.L_x_1239:
        /* <DEDUP_REMOVED lines=24> */
.L_x_1242:
[----:B------:R-:W-:Y:S05]  /*131c0*/  BSYNC B0 ;  /* 0x0000000000007941 */ /* 0x000fea0003800000 */
.L_x_1241:
        /* <DEDUP_REMOVED lines=24> */
.L_x_1244:
[----:B------:R-:W-:Y:S05]  /*13350*/  BSYNC B0 ;  /* 0x0000000000007941 */ /* 0x000fea0003800000 */
.L_x_1243:
        /* <DEDUP_REMOVED lines=23> */
.L_x_1245:
        /* <DEDUP_REMOVED lines=11> */
.L_x_1531:


//--------------------- .text._ZN5flash16flash_fwd_kernelI23Flash_fwd_kernel_traitsILi192ELi64ELi64ELi4ELb0ELb0EN7cutlass10bfloat16_tE19Flash_kernel_traitsILi192ELi64ELi64ELi4ES3_EELb1ELb0ELb1ELb0ELb0ELb0ELb0ELb1EEEvNS_16Flash_fwd_paramsE --------------------------
	.section	.text._ZN5flash16flash_fwd_kernelI23Flash_fwd_kernel_traitsILi192ELi64ELi64ELi4ELb0ELb0EN7cutlass10bfloat16_tE19Flash_kernel_traitsILi192ELi64ELi64ELi4ES3_EELb1ELb0ELb1ELb0ELb0ELb0ELb0ELb1EEEvNS_16Flash_fwd_paramsE,"ax",@progbits
	.align	128
        .global         _ZN5flash16flash_fwd_kernelI23Flash_fwd_kernel_traitsILi192ELi64ELi64ELi4ELb0ELb0EN7cutlass10bfloat16_tE19Flash_kernel_traitsILi192ELi64ELi64ELi4ES3_EELb1ELb0ELb1ELb0ELb0ELb0ELb0ELb1EEEvNS_16Flash_fwd_paramsE
        .type           _ZN5flash16flash_fwd_kernelI23Flash_fwd_kernel_traitsILi192ELi64ELi64ELi4ELb0ELb0EN7cutlass10bfloat16_tE19Flash_kernel_traitsILi192ELi64ELi64ELi4ES3_EELb1ELb0ELb1ELb0ELb0ELb0ELb0ELb1EEEvNS_16Flash_fwd_paramsE,@function
        .size           _ZN5flash16flash_fwd_kernelI23Flash_fwd_kernel_traitsILi192ELi64ELi64ELi4ELb0ELb0EN7cutlass10bfloat16_tE19Flash_kernel_traitsILi192ELi64ELi64ELi4ES3_EELb1ELb0ELb1ELb0ELb0ELb0ELb0ELb1EEEvNS_16Flash_fwd_paramsE,(.L_x_1532 - _ZN5flash16flash_fwd_kernelI23Flash_fwd_kernel_traitsILi192ELi64ELi64ELi4ELb0ELb0EN7cutlass10bfloat16_tE19Flash_kernel_traitsILi192ELi64ELi64ELi4ES3_EELb1ELb0ELb1ELb0ELb0ELb0ELb0ELb1EEEvNS_16Flash_fwd_paramsE)
        .other          _ZN5flash16flash_fwd_kernelI23Flash_fwd_kernel_traitsILi192ELi64ELi64ELi4ELb0ELb0EN7cutlass10bfloat16_tE19Flash_kernel_traitsILi192ELi64ELi64ELi4ES3_EELb1ELb0ELb1ELb0ELb0ELb0ELb0ELb1EEEvNS_16Flash_fwd_paramsE,@"STO_CUDA_ENTRY STV_DEFAULT"
_ZN5flash16flash_fwd_kernelI23Flash_fwd_kernel_traitsILi192ELi64ELi64ELi4ELb0ELb0EN7cutlass10bfloat16_tE19Flash_kernel_traitsILi192ELi64ELi64ELi4ES3_EELb1ELb0ELb1ELb0ELb0ELb0ELb0ELb1EEEvNS_16Flash_fwd_paramsE:
.text._ZN5flash16flash_fwd_kernelI23Flash_fwd_kernel_traitsILi192ELi64ELi64ELi4ELb0ELb0EN7cutlass10bfloat16_tE19Flash_kernel_traitsILi192ELi64ELi64ELi4ES3_EELb1ELb0ELb1ELb0ELb0ELb0ELb0ELb1EEEvNS_16Flash_fwd_paramsE:
        /* <DEDUP_REMOVED lines=18> */
[----:B------:R-:W-:Y:S01]  /*0120*/  UMOV UR12, URZ ;  /* 0x0000003f000c7c82 */ /* 0x000fe20008000000 */
[----:B------:R-:W-:-:S05]  /*0130*/  ULDC.U8 UR15, c[0x0][0x388] ;  /* 0x0000e200000f7ab9 */ /* 0x000fca0000000000 */
        /* <DEDUP_REMOVED lines=46> */
[----:B------:R-:W-:Y:S02]  /*0420*/  SHF.R.S32.HI R16, RZ, 0x1f, R100 ;  /* 0x0000001fff107819 */ /* 0x000fe40000011464 */
[----:B--2---:R-:W-:Y:S02]  /*0430*/  @P0 R2UR UR16, R7 ;  /* 0x00000000071002ca */ /* 0x004fe400000e0000 */
[----:B---3--:R-:W-:Y:S02]  /*0440*/  @P0 R2UR UR18, R6 ;  /* 0x00000000061202ca */ /* 0x008fe400000e0000 */
[----:B------:R-:W-:-:S04]  /*0450*/  ISETP.NE.U32.AND P0, PT, RZ, UR4, PT ;  /* 0x00000004ff007c0c */ /* 0x000fc8000bf05070 */
[----:B------:R-:W-:-:S07]  /*0460*/  ISETP.NE.AND.EX P0, PT, RZ, UR5, PT, P0 ;  /* 0x00000005ff007c0c */ /* 0x000fce000bf05300 */
        /* <DEDUP_REMOVED lines=13> */
.L_x_1246:
[----:B------:R-:W-:-:S05]  /*0540*/  ULDC UR7, c[0x0][0x2c8] ;  /* 0x0000b20000077ab9 */ /* 0x000fca0000000800 */
.L_x_1247:
        /* <DEDUP_REMOVED lines=21> */
[----:B------:R-:W-:Y:S01]  /*06a0*/  LOP3.LUT R0, R7, 0xffffffe0, RZ, 0xc0, !PT ;  /* 0xffffffe007007812 */ /* 0x000fe200078ec0ff */
[----:B------:R-:W-:Y:S02]  /*06b0*/  UIADD3 UR5, -UR18, 0x7f, UR23 ;  /* 0x0000007f12057890 */ /* 0x000fe4000fffe117 */
[----:B------:R-:W-:Y:S01]  /*06c0*/  UIADD3 UR10, UR26, UR23, -UR18 ;  /* 0x000000171a0a7290 */ /* 0x000fe2000fffe812 */
[----:B------:R-:W-:Y:S01]  /*06d0*/  ULDC UR22, c[0x0][0x394] ;  /* 0x0000e50000167ab9 */ /* 0x000fe20000000800 */
[----:B------:R-:W-:Y:S01]  /*06e0*/  ULDC UR21, c[0x0][0x398] ;  /* 0x0000e60000157ab9 */ /* 0x000fe20000000800 */
[----:B------:R-:W-:Y:S01]  /*06f0*/  UIADD3 UR8, UR26, 0x3f, URZ ;  /* 0x0000003f1a087890 */ /* 0x000fe2000fffe03f */
[----:B------:R-:W-:Y:S01]  /*0700*/  IMAD.IADD R0, R100, 0x1, -R0 ;  /* 0x0000000164007824 */ /* 0x000fe200078e0a00 */
        /* <DEDUP_REMOVED lines=26> */
[----:B------:R-:W-:Y:S01]  /*08b0*/  UISETP.EQ.AND UP2, UPT, UR10, URZ, UP2 ;  /* 0x0000003f0a00728c */ /* 0x000fe20009742270 */
[----:B------:R-:W-:Y:S02]  /*08c0*/  IMAD.U32 R6, RZ, RZ, UR17 ;  /* 0x00000011ff067e24 */ /* 0x000fe4000f8e00ff */
[----:B------:R-:W-:Y:S01]  /*08d0*/  @!UP0 USHF.R.S32.HI UR9, URZ, 0x1f, UR11 ;  /* 0x0000001f3f098899 */ /* 0x000fe2000801140b */
[----:B------:R-:W-:Y:S01]  /*08e0*/  PLOP3.LUT P0, PT, PT, PT, UP1, 0x80, 0x0 ;  /* 0x000000000000781c */ /* 0x000fe20003f0f018 */
[----:B------:R-:W-:Y:S01]  /*08f0*/  @UP0 ULDC.64 UR6, c[0x0][0x298] ;  /* 0x0000a60000060ab9 */ /* 0x000fe20000000a00 */
[----:B------:R-:W-:Y:S01]  /*0900*/  @!UP0 ULDC.64 UR4, c[0x0][0x290] ;  /* 0x0000a40000048ab9 */ /* 0x000fe20000000a00 */
[----:B------:R-:W-:Y:S01]  /*0910*/  @UP0 UIMAD.WIDE.U32 UR12, UR16, UR6, URZ ;  /* 0x00000006100c02a5 */ /* 0x000fe2000f8e003f */
[----:B------:R-:W-:Y:S01]  /*0920*/  SHF.R.S32.HI R11, RZ, 0x1f, R10 ;  /* 0x0000001fff0b7819 */ /* 0x000fe2000001140a */
[----:B------:R-:W-:-:S02]  /*0930*/  @!UP0 UIMAD UR6, UR9, UR4, URZ ;  /* 0x00000004090682a4 */ /* 0x000fc4000f8e023f */
[----:B------:R-:W-:Y:S02]  /*0940*/  @!UP0 UIMAD.WIDE.U32 UR14, UR11, UR4, URZ ;  /* 0x000000040b0e82a5 */ /* 0x000fe4000f8e003f */
        /* <DEDUP_REMOVED lines=8> */
[----:B------:R-:W-:Y:S01]  /*09d0*/  @UP2 UIMAD UR4, UR11, UR4, URZ ;  /* 0x000000040b0422a4 */ /* 0x000fe2000f8e023f */
[----:B------:R-:W-:Y:S01]  /*09e0*/  @UP1 UMOV UR13, 0x1 ;  /* 0x00000001000d1882 */ /* 0x000fe20000000000 */
[----:B------:R-:W-:-:S02]  /*09f0*/  @!UP0 UIADD3 UR7, UR15, UR6, URZ ;  /* 0x000000060f078290 */ /* 0x000fc4000fffe03f */
[----:B------:R-:W-:Y:S01]  /*0a00*/  @UP2 USEL UR16, UR4, UR16, !UP0 ;  /* 0x0000001004102287 */ /* 0x000fe2000c000000 */
[----:B------:R-:W-:-:S03]  /*0a10*/  @!UP0 UMOV UR12, UR14 ;  /* 0x0000000e000c8c82 */ /* 0x000fc60008000000 */
[----:B------:R-:W-:-:S03]  /*0a20*/  @UP2 USHF.R.S32.HI UR4, URZ, 0x1f, UR16 ;  /* 0x0000001f3f042899 */ /* 0x000fc60008011410 */
        /* <DEDUP_REMOVED lines=9> */
.L_x_1249:
[----:B------:R-:W-:Y:S01]  /*0ac0*/  IMAD.IADD R0, R100, 0x1, -R0 ;  /* 0x0000000164007824 */ /* 0x000fe200078e0a00 */
[----:B------:R-:W-:Y:S01]  /*0ad0*/  USHF.R.S32.HI UR6, URZ, 0x1f, UR30 ;  /* 0x0000001f3f067899 */ /* 0x000fe2000801141e */
[C---:B------:R-:W-:Y:S01]  /*0ae0*/  VIADD R14, R10.reuse, 0x10 ;  /* 0x000000100a0e7836 */ /* 0x040fe20000000000 */
[----:B------:R-:W-:Y:S01]  /*0af0*/  UIADD3 UR18, -UR23, UR18, URZ ;  /* 0x0000001217127290 */ /* 0x000fe2000fffe13f */
[----:B------:R-:W-:Y:S01]  /*0b00*/  IADD3 R15, R10, 0x20, RZ ;  /* 0x000000200a0f7810 */ /* 0x000fe20007ffe0ff */
[----:B------:R-:W-:Y:S01]  /*0b10*/  ULDC.64 UR4, c[0x0][0x2a0] ;  /* 0x0000a80000047ab9 */ /* 0x000fe20000000a00 */
[C---:B------:R-:W-:Y:S01]  /*0b20*/  ISETP.NE.AND P3, PT, R0.reuse, RZ, PT ;  /* 0x000000ff0000720c */ /* 0x040fe20003f65270 */
[----:B------:R-:W-:Y:S01]  /*0b30*/  UIMAD UR13, UR11, UR13, URZ ;  /* 0x0000000d0b0d72a4 */ /* 0x000fe2000f8e023f */
[----:B------:R-:W-:Y:S01]  /*0b40*/  SHF.L.U32 R0, R0, 0x3, RZ ;  /* 0x0000000300007819 */ /* 0x000fe200000006ff */
[----:B------:R-:W-:Y:S01]  /*0b50*/  UIMAD UR6, UR6, UR4, URZ ;  /* 0x00000004060672a4 */ /* 0x000fe2000f8e023f */
[----:B------:R-:W-:Y:S01]  /*0b60*/  ISETP.GE.AND P0, PT, R10, UR18, PT ;  /* 0x000000120a007c0c */ /* 0x000fe2000bf06270 */
[----:B------:R-:W-:Y:S01]  /*0b70*/  USEL UR13, UR13, URZ, !UP2 ;  /* 0x0000003f0d0d7287 */ /* 0x000fe2000d000000 */
[C---:B------:R-:W-:Y:S01]  /*0b80*/  IADD3 R2, P1, R0.reuse, UR12, RZ ;  /* 0x0000000c00027c10 */ /* 0x040fe2000ff3e0ff */
[----:B------:R-:W-:Y:S01]  /*0b90*/  UIMAD UR5, UR30, UR5, UR6 ;  /* 0x000000051e0572a4 */ /* 0x000fe2000f8e0206 */
[----:B------:R-:W-:Y:S01]  /*0ba0*/  IMAD.U32 R12, RZ, RZ, UR4 ;  /* 0x00000004ff0c7e24 */ /* 0x000fe2000f8e00ff */
[----:B------:R-:W-:Y:S01]  /*0bb0*/  UIMAD UR6, UR23, UR10, URZ ;  /* 0x0000000a170672a4 */ /* 0x000fe2000f8e023f */
[----:B------:R-:W-:Y:S01]  /*0bc0*/  LEA.HI.X.SX32 R3, R0, UR7, 0x1, P1 ;  /* 0x0000000700037c11 */ /* 0x000fe200088f0eff */
[----:B------:R-:W-:Y:S01]  /*0bd0*/  UIMAD UR13, UR30, UR9, UR13 ;  /* 0x000000091e0d72a4 */ /* 0x000fe2000f8e020d */
[----:B------:R-:W-:Y:S01]  /*0be0*/  BSSY B0, `(.L_x_1250) ;  /* 0x000001e000007945 */ /* 0x000fe20003800000 */
[----:B------:R-:W-:Y:S01]  /*0bf0*/  USHF.R.S32.HI UR4, URZ, 0x1f, UR6 ;  /* 0x0000001f3f047899 */ /* 0x000fe20008011406 */
[----:B------:R-:W-:Y:S01]  /*0c00*/  IMAD.WIDE R6, R6, 0x40, R10 ;  /* 0x0000004006067825 */ /* 0x000fe200078e020a */
[----:B------:R-:W-:Y:S01]  /*0c10*/  USHF.R.S32.HI UR7, URZ, 0x1f, UR13 ;  /* 0x0000001f3f077899 */ /* 0x000fe2000801140d */
[----:B------:R-:W-:Y:S01]  /*0c20*/  ISETP.GE.AND P2, PT, R14, UR18, PT ;  /* 0x000000120e007c0c */ /* 0x000fe2000bf46270 */
[----:B------:R-:W-:Y:S01]  /*0c30*/  UIADD3 UR6, UP1, UP0, UR6, UR20, UR13 ;  /* 0x0000001406067290 */ /* 0x000fe2000f83e00d */
[----:B------:R-:W-:Y:S01]  /*0c40*/  IMAD.WIDE.U32 R12, R12, UR30, R2 ;  /* 0x0000001e0c0c7c25 */ /* 0x000fe2000f8e0002 */
[----:B------:R-:W-:-:S02]  /*0c50*/  ISETP.GE.AND P1, PT, R15, UR18, PT ;  /* 0x000000120f007c0c */ /* 0x000fc4000bf26270 */
[----:B------:R-:W-:Y:S01]  /*0c60*/  UIADD3.X UR20, UR4, UR21, UR7, UP1, UP0 ;  /* 0x0000001504147290 */ /* 0x000fe20008fe0407 */
[----:B------:R-:W-:Y:S01]  /*0c70*/  VIADD R16, R10, 0x30 ;  /* 0x000000300a107836 */ /* 0x000fe20000000000 */
[----:B------:R-:W-:Y:S01]  /*0c80*/  IADD3 R9, R13, UR5, RZ ;  /* 0x000000050d097c10 */ /* 0x000fe2000fffe0ff */
[C---:B------:R-:W-:Y:S01]  /*0c90*/  VIADD R17, R0.reuse, 0x80 ;  /* 0x0000008000117836 */ /* 0x040fe20000000000 */
[----:B------:R-:W-:Y:S01]  /*0ca0*/  IADD3 R18, R0, 0x40, RZ ;  /* 0x0000004000127810 */ /* 0x000fe20007ffe0ff */
[----:B------:R-:W-:Y:S07]  /*0cb0*/  @P0 BRA `(.L_x_1251) ;  /* 0x0000000000400947 */ /* 0x000fee0003800000 */
        /* <DEDUP_REMOVED lines=16> */
.L_x_1251:
[----:B------:R-:W-:Y:S05]  /*0dc0*/  BSYNC B0 ;  /* 0x0000000000007941 */ /* 0x000fea0003800000 */
.L_x_1250:
        /* <DEDUP_REMOVED lines=22> */
.L_x_1253:
[----:B------:R-:W-:Y:S05]  /*0f30*/  BSYNC B0 ;  /* 0x0000000000007941 */ /* 0x000fea0003800000 */
.L_x_1252:
        /* <DEDUP_REMOVED lines=22> */
.L_x_1255:
[----:B------:R-:W-:Y:S05]  /*10a0*/  BSYNC B0 ;  /* 0x0000000000007941 */ /* 0x000fea0003800000 */
.L_x_1254:
        /* <DEDUP_REMOVED lines=24> */
.L_x_1257:
[----:B------:R-:W-:Y:S05]  /*1230*/  BSYNC B0 ;  /* 0x0000000000007941 */ /* 0x000fea0003800000 */
.L_x_1256:
        /* <DEDUP_REMOVED lines=10> */
.L_x_1259:
[----:B------:R-:W-:Y:S05]  /*12e0*/  BSYNC B0 ;  /* 0x0000000000007941 */ /* 0x000fea0003800000 */
.L_x_1258:
        /* <DEDUP_REMOVED lines=10> */
.L_x_1261:
[----:B------:R-:W-:Y:S05]  /*1390*/  BSYNC B0 ;  /* 0x0000000000007941 */ /* 0x000fea0003800000 */
.L_x_1260:
        /* <DEDUP_REMOVED lines=10> */
.L_x_1263:
[----:B------:R-:W-:Y:S05]  /*1440*/  BSYNC B0 ;  /* 0x0000000000007941 */ /* 0x000fea0003800000 */
.L_x_1262:
        /* <DEDUP_REMOVED lines=10> */
.L_x_1248:
[----:B------:R-:W1:Y:S01]  /*14f0*/  LDC R17, c[0x0][0x278] ;  /* 0x00009e00ff117b82 */ /* 0x000e620000000800 */
[----:B------:R-:W2:Y:S01]  /*1500*/  S2R R10, SR_CTAID.Z ;  /* 0x00000000000a7919 */ /* 0x000ea20000002700 */
[----:B------:R-:W-:Y:S01]  /*1510*/  UISETP.NE.AND UP0, UPT, UR16, -0x1, UPT ;  /* 0xffffffff1000788c */ /* 0x000fe2000bf05270 */
[----:B------:R-:W-:Y:S01]  /*1520*/  SHF.R.S32.HI R5, RZ, 0x1f, R0 ;  /* 0x0000001fff057819 */ /* 0x000fe20000011400 */
[----:B------:R-:W-:Y:S01]  /*1530*/  ULDC UR7, c[0x0][0x270] ;  /* 0x00009c0000077ab9 */ /* 0x000fe20000000800 */
[----:B------:R-:W-:Y:S01]  /*1540*/  UISETP.NE.AND UP1, UPT, UR6, -0x1, UPT ;  /* 0xffffffff0600788c */ /* 0x000fe2000bf25270 */
[----:B------:R-:W-:Y:S01]  /*1550*/  IMAD.U32 R12, RZ, RZ, UR17 ;  /* 0x00000011ff0c7e24 */ /* 0x000fe2000f8e00ff */
[----:B------:R-:W-:Y:S01]  /*1560*/  UIMAD UR7, UR11, UR7, UR30 ;  /* 0x000000070b0772a4 */ /* 0x000fe2000f8e021e */
[----:B------:R-:W-:Y:S01]  /*1570*/  LEA.HI R6, R5, R0, RZ, 0x2 ;  /* 0x0000000005067211 */ /* 0x000fe200078f10ff */
[----:B------:R-:W-:Y:S01]  /*1580*/  ULDC UR20, c[0x0][0x2d8] ;  /* 0x0000b60000147ab9 */ /* 0x000fe20000000800 */
[----:B------:R-:W-:Y:S01]  /*1590*/  SHF.R.S32.HI R96, RZ, 0x5, R7 ;  /* 0x00000005ff607819 */ /* 0x000fe20000011407 */
[----:B------:R-:W-:-:S02]  /*15a0*/  USHF.L.U32 UR9, UR7, 0x5, URZ ;  /* 0x0000000507097899 */ /* 0x000fc4000800063f */
[----:B------:R-:W-:Y:S01]  /*15b0*/  @UP0 ULDC.64 UR4, c[0x0][0x240] ;  /* 0x0000900000040ab9 */ /* 0x000fe20000000a00 */
[----:B------:R-:W-:Y:S02]  /*15c0*/  @!UP0 USHF.R.S32.HI UR8, URZ, 0x1f, UR11 ;  /* 0x0000001f3f088899 */ /* 0x000fe4000801140b */
[----:B------:R-:W-:Y:S01]  /*15d0*/  @UP0 UIMAD.WIDE.U32 UR34, UR16, UR4, URZ ;  /* 0x00000004102202a5 */ /* 0x000fe2000f8e003f */
[----:B------:R-:W-:Y:S01]  /*15e0*/  IADD3 R103, P1, P0, R8, UR9, R0 ;  /* 0x0000000908677c10 */ /* 0x000fe2000f83e000 */
[----:B------:R-:W-:Y:S02]  /*15f0*/  USHF.R.S32.HI UR9, URZ, 0x1f, UR9 ;  /* 0x0000001f3f097899 */ /* 0x000fe40008011409 */
[----:B------:R-:W-:Y:S02]  /*1600*/  @UP0 UIMAD UR10, UR16, UR5, UR35 ;  /* 0x00000005100a02a4 */ /* 0x000fe4000f8e0223 */
[----:B------:R3:W-:Y:S01]  /*1610*/  STL [R1+0xb0], R103 ;  /* 0x0000b06701007387 */ /* 0x0007e20000100800 */
[----:B------:R-:W-:Y:S01]  /*1620*/  @!UP0 ULDC.64 UR4, c[0x0][0x228] ;  /* 0x00008a0000048ab9 */ /* 0x000fe20000000a00 */
[----:B-1----:R-:W-:Y:S01]  /*1630*/  IABS R15, R17 ;  /* 0x00000011000f7213 */ /* 0x002fe20000000000 */
[----:B------:R-:W-:-:S02]  /*1640*/  @!UP0 UIMAD UR8, UR8, UR4, URZ ;  /* 0x00000004080882a4 */ /* 0x000fc4000f8e023f */
[----:B------:R-:W-:Y:S01]  /*1650*/  @UP1 UIADD3 UR32, UR12, UR6, URZ ;  /* 0x000000060c201290 */ /* 0x000fe2000fffe03f */
[----:B------:R-:W1:Y:S01]  /*1660*/  I2F.RP R2, R15 ;  /* 0x0000000f00027306 */ /* 0x000e620000209400 */
[----:B------:R-:W-:Y:S02]  /*1670*/  @!UP0 UIMAD UR5, UR11, UR5, UR8 ;  /* 0x000000050b0582a4 */ /* 0x000fe4000f8e0208 */
[----:B------:R-:W-:Y:S01]  /*1680*/  @!UP0 UIMAD.WIDE.U32 UR36, UR11, UR4, URZ ;  /* 0x000000040b2482a5 */ /* 0x000fe2000f8e003f */
[----:B--2---:R-:W-:Y:S02]  /*1690*/  IABS R5, R10 ;  /* 0x0000000a00057213 */ /* 0x004fe40000000000 */
[----:B------:R-:W-:Y:S01]  /*16a0*/  ULDC UR4, c[0x0][0x2d4] ;  /* 0x0000b50000047ab9 */ /* 0x000fe20000000800 */
[----:B------:R-:W-:Y:S02]  /*16b0*/  @!UP0 UIADD3 UR10, UR37, UR5, URZ ;  /* 0x00000005250a8290 */ /* 0x000fe4000fffe03f */
[----:B------:R-:W-:Y:S01]  /*16c0*/  UIMAD UR4, UR7, UR4, UR23 ;  /* 0x00000004070472a4 */ /* 0x000fe2000f8e0217 */
[----:B------:R-:W-:-:S03]  /*16d0*/  @!UP0 UMOV UR34, UR36 ;  /* 0x0000002400228c82 */ /* 0x000fc60008000000 */
[----:B------:R-:W-:Y:S01]  /*16e0*/  UIMAD UR27, UR4, UR20, URZ ;  /* 0x00000014041b72a4 */ /* 0x000fe2000f8e023f */
[----:B-1----:R-:W1:Y:S02]  /*16f0*/  MUFU.RCP R2, R2 ;  /* 0x0000000200027308 */ /* 0x002e640000001000 */
[----:B-1----:R-:W-:-:S06]  /*1700*/  VIADD R2, R2, 0xffffffe ;  /* 0x0ffffffe02027836 */ /* 0x002fcc0000000000 */
[----:B------:R-:W1:Y:S02]  /*1710*/  F2I.FTZ.U32.TRUNC.NTZ R3, R2 ;  /* 0x0000000200037305 */ /* 0x000e64000021f000 */
[----:B-1----:R-:W-:-:S04]  /*1720*/  IMAD.MOV R2, RZ, RZ, -R3 ;  /* 0x000000ffff027224 */ /* 0x002fc800078e0a03 */
[----:B------:R-:W-:Y:S02]  /*1730*/  IMAD R4, R2, R15, RZ ;  /* 0x0000000f02047224 */ /* 0x000fe400078e02ff */
[----:B------:R-:W-:-:S04]  /*1740*/  IMAD.MOV.U32 R2, RZ, RZ, RZ ;  /* 0x000000ffff027224 */ /* 0x000fc800078e00ff */
[----:B------:R-:W-:Y:S01]  /*1750*/  IMAD.HI.U32 R3, R3, R4, R2 ;  /* 0x0000000403037227 */ /* 0x000fe200078e0002 */
[----:B------:R-:W-:Y:S02]  /*1760*/  LOP3.LUT R2, R6, 0x7ffffffc, RZ, 0xc0, !PT ;  /* 0x7ffffffc06027812 */ /* 0x000fe400078ec0ff */
[----:B------:R-:W-:-:S03]  /*1770*/  LEA.HI R4, R16, R100, RZ, 0x3 ;  /* 0x0000006410047211 */ /* 0x000fc600078f18ff */
[----:B------:R-:W-:Y:S01]  /*1780*/  IMAD.IADD R14, R0, 0x1, -R2 ;  /* 0x00000001000e7824 */ /* 0x000fe200078e0a02 */
[----:B------:R-:W-:Y:S01]  /*1790*/  SHF.R.S32.HI R2, RZ, 0x1f, R0 ;  /* 0x0000001fff027819 */ /* 0x000fe20000011400 */
[----:B------:R-:W-:Y:S01]  /*17a0*/  IMAD.HI.U32 R0, R3, R5, RZ ;  /* 0x0000000503007227 */ /* 0x000fe200078e00ff */
[----:B------:R-:W-:Y:S02]  /*17b0*/  SHF.R.S32.HI R10, RZ, 0x3, R4 ;  /* 0x00000003ff0a7819 */ /* 0x000fe40000011404 */
[----:B------:R-:W-:Y:S01]  /*17c0*/  IADD3.X R102, R9, UR9, R2, P1, P0 ;  /* 0x0000000909667c10 */ /* 0x000fe20008fe0402 */
[----:B------:R-:W-:Y:S01]  /*17d0*/  @UP1 ULDC.64 UR8, c[0x0][0x248] ;  /* 0x0000920000081ab9 */ /* 0x000fe20000000a00 */
[----:B------:R-:W-:Y:S01]  /*17e0*/  PLOP3.LUT P0, PT, PT, PT, UP1, 0x80, 0x0 ;  /* 0x000000000000781c */ /* 0x000fe20003f0f018 */
[----:B------:R-:W-:Y:S01]  /*17f0*/  IMAD.MOV R2, RZ, RZ, -R0 ;  /* 0x000000ffff027224 */ /* 0x000fe200078e0a00 */
[----:B------:R-:W-:Y:S01]  /*1800*/  LOP3.LUT R3, R4, 0xfffffff8, RZ, 0xc0, !PT ;  /* 0xfffffff804037812 */ /* 0x000fe200078ec0ff */
[----:B------:R-:W-:Y:S01]  /*1810*/  IMAD.SHL.U32 R4, R10, 0x40, RZ ;  /* 0x000000400a047824 */ /* 0x000fe200078e00ff */
[----:B------:R-:W-:Y:S01]  /*1820*/  @UP1 UIMAD.WIDE.U32 UR38, UR32, UR8, URZ ;  /* 0x00000008202612a5 */ /* 0x000fe2000f8e003f */
[--C-:B------:R-:W-:Y:S01]  /*1830*/  SHF.R.S32.HI R11, RZ, 0x1f, R10.reuse ;  /* 0x0000001fff0b7819 */ /* 0x100fe2000001140a */
[----:B------:R-:W-:Y:S01]  /*1840*/  @UP1 UIMAD UR32, UR32, UR9, URZ ;  /* 0x00000009202012a4 */ /* 0x000fe2000f8e023f */
[----:B------:R-:W-:Y:S01]  /*1850*/  IMAD.IADD R24, R100, 0x1, -R3 ;  /* 0x0000000164187824 */ /* 0x000fe200078e0a03 */
[----:B------:R-:W-:Y:S01]  /*1860*/  LOP3.LUT R3, R4, 0x1c0, RZ, 0xc0, !PT ;  /* 0x000001c004037812 */ /* 0x000fe200078ec0ff */
[C---:B------:R-:W-:Y:S01]  /*1870*/  IMAD R2, R15.reuse, R2, R5 ;  /* 0x000000020f027224 */ /* 0x040fe200078e0205 */
[----:B------:R-:W-:Y:S01]  /*1880*/  @UP1 UIADD3 UR32, UR39, UR32, URZ ;  /* 0x0000002027201290 */ /* 0x000fe2000fffe03f */
[----:B------:R-:W-:Y:S01]  /*1890*/  IMAD.SHL.U32 R176, R24, 0x8, RZ ;  /* 0x0000000818b07824 */ /* 0x000fe200078e00ff */
[----:B------:R-:W-:Y:S01]  /*18a0*/  SHF.R.S32.HI R4, RZ, 0x1f, R7 ;  /* 0x0000001fff047819 */ /* 0x000fe20000011407 */
[----:B------:R-:W-:Y:S01]  /*18b0*/  IMAD.WIDE R12, R12, 0x40, R10 ;  /* 0x000000400c0c7825 */ /* 0x000fe200078e020a */
[----:B------:R-:W-:-:S02]  /*18c0*/  ISETP.GT.U32.AND P2, PT, R15, R2, PT ;  /* 0x000000020f00720c */ /* 0x000fc40003f44070 */
[----:B------:R-:W-:Y:S02]  /*18d0*/  LOP3.LUT R5, R3, 0x38, R176, 0xf8, !PT ;  /* 0x0000003803057812 */ /* 0x000fe400078ef8b0 */
[----:B------:R-:W-:Y:S01]  /*18e0*/  SHF.R.U32.HI R3, RZ, 0x3, R3 ;  /* 0x00000003ff037819 */ /* 0x000fe20000011603 */
[----:B---3--:R-:W-:Y:S08]  /*18f0*/  @P0 BRA `(.L_x_1264) ;  /* 0x0000000000300947 */ /* 0x008ff00003800000 */
        /* <DEDUP_REMOVED lines=12> */
.L_x_1264:
[----:B------:R-:W-:Y:S01]  /*19c0*/  @!P2 IMAD.IADD R2, R2, 0x1, -R15 ;  /* 0x000000010202a824 */ /* 0x000fe200078e0a0f */
[----:B------:R-:W-:Y:S01]  /*19d0*/  LEA.HI R4, R4, R96, RZ, 0x2 ;  /* 0x0000006004047211 */ /* 0x000fe200078f10ff */
[----:B------:R-:W-:Y:S01]  /*19e0*/  @UP1 UIADD3 UR13, UR12, UR6, URZ ;  /* 0x000000060c0d1290 */ /* 0x000fe2000fffe03f */
[----:B------:R-:W-:Y:S01]  /*19f0*/  LOP3.LUT R7, R17, UR30, RZ, 0x3c, !PT ;  /* 0x0000001e11077c12 */ /* 0x000fe2000f8e3cff */
[----:B------:R-:W-:Y:S01]  /*1a00*/  USHF.R.S32.HI UR31, URZ, 0x1f, UR30 ;  /* 0x0000001f3f1f7899 */ /* 0x000fe2000801141e */
[----:B------:R-:W-:Y:S01]  /*1a10*/  ISETP.GE.U32.AND P4, PT, R2, R15, PT ;  /* 0x0000000f0200720c */ /* 0x000fe20003f86070 */
[----:B------:R-:W-:Y:S01]  /*1a20*/  @UP1 ULDC.64 UR6, c[0x0][0x250] ;  /* 0x0000940000061ab9 */ /* 0x000fe20000000a00 */
[----:B------:R-:W-:Y:S01]  /*1a30*/  LOP3.LUT R2, R4, 0xffffffc, RZ, 0xc0, !PT ;  /* 0x0ffffffc04027812 */ /* 0x000fe200078ec0ff */
[----:B------:R-:W-:Y:S01]  /*1a40*/  @UP1 UIMAD.WIDE.U32 UR36, UR13, UR6, URZ ;  /* 0x000000060d2412a5 */ /* 0x000fe2000f8e003f */
[----:B------:R-:W-:Y:S01]  /*1a50*/  SHF.R.S32.HI R97, RZ, 0x2, R6 ;  /* 0x00000002ff617819 */ /* 0x000fe20000011406 */
[----:B------:R-:W-:Y:S01]  /*1a60*/  @UP1 UIMAD UR13, UR13, UR7, URZ ;  /* 0x000000070d0d12a4 */ /* 0x000fe2000f8e023f */
[----:B------:R-:W-:Y:S01]  /*1a70*/  ISETP.GE.AND P1, PT, R7, RZ, PT ;  /* 0x000000ff0700720c */ /* 0x000fe20003f26270 */
[----:B------:R-:W-:Y:S01]  /*1a80*/  IMAD.IADD R2, R96, 0x1, -R2 ;  /* 0x0000000160027824 */ /* 0x000fe200078e0a02 */
[----:B------:R-:W-:Y:S01]  /*1a90*/  LOP3.LUT R8, R5, R3, RZ, 0x3c, !PT ;  /* 0x0000000305087212 */ /* 0x000fe200078e3cff */
[----:B------:R-:W-:Y:S01]  /*1aa0*/  @UP1 UIADD3 UR13, UR37, UR13, URZ ;  /* 0x0000000d250d1290 */ /* 0x000fe2000fffe03f */
[----:B------:R-:W-:Y:S01]  /*1ab0*/  LEA.HI R9, R16, R100, RZ, 0x6 ;  /* 0x0000006410097211 */ /* 0x000fe200078f30ff */
[----:B------:R-:W-:Y:S01]  /*1ac0*/  IMAD R7, R2, 0x10, R97 ;  /* 0x0000001002077824 */ /* 0x000fe200078e0261 */
[----:B------:R-:W-:Y:S01]  /*1ad0*/  SHF.R.S32.HI R177, RZ, 0x1f, R176 ;  /* 0x0000001fffb17819 */ /* 0x000fe200000114b0 */
[----:B------:R-:W-:Y:S01]  /*1ae0*/  @!P2 VIADD R0, R0, 0x1 ;  /* 0x000000010000a836 */ /* 0x000fe20000000000 */
[----:B------:R-:W-:Y:S01]  /*1af0*/  ISETP.NE.AND P3, PT, R17, RZ, PT ;  /* 0x000000ff1100720c */ /* 0x000fe20003f65270 */
[----:B------:R-:W-:-:S12]  /*1b00*/  @P0 BRA `(.L_x_1265) ;  /* 0x0000000000300947 */ /* 0x000fd80003800000 */
        /* <DEDUP_REMOVED lines=12> */
.L_x_1265:
[----:B------:R-:W-:Y:S01]  /*1bd0*/  IMAD R4, R11, UR8, RZ ;  /* 0x000000080b047c24 */ /* 0x000fe2000f8e02ff */
[----:B------:R-:W-:Y:S01]  /*1be0*/  @P4 IADD3 R0, R0, 0x1, RZ ;  /* 0x0000000100004810 */ /* 0x000fe20007ffe0ff */
[----:B------:R-:W-:Y:S01]  /*1bf0*/  IMAD.WIDE.U32 R2, R10, UR8, R176 ;  /* 0x000000080a027c25 */ /* 0x000fe2000f8e00b0 */
[----:B------:R-:W-:Y:S01]  /*1c00*/  SHF.L.U32 R9, R9, 0x3, RZ ;  /* 0x0000000309097819 */ /* 0x000fe200000006ff */
[----:B------:R-:W-:Y:S01]  /*1c10*/  ULDC.64 UR4, c[0x0][0x258] ;  /* 0x0000960000047ab9 */ /* 0x000fe20000000a00 */
[----:B------:R-:W-:Y:S01]  /*1c20*/  IADD3 R105, R176, 0x80, RZ ;  /* 0x00000080b0697810 */ /* 0x000fe20007ffe0ff */
[----:B------:R-:W-:Y:S01]  /*1c30*/  IMAD.SHL.U32 R5, R14, 0x2, RZ ;  /* 0x000000020e057824 */ /* 0x000fe200078e00ff */
[----:B------:R-:W-:Y:S01]  /*1c40*/  IADD3 R6, P0, R2, UR38, RZ ;  /* 0x0000002602067c10 */ /* 0x000fe2000ff1e0ff */
[----:B------:R-:W-:Y:S01]  /*1c50*/  IMAD R4, R10, UR9, R4 ;  /* 0x000000090a047c24 */ /* 0x000fe2000f8e0204 */
[----:B------:R-:W-:Y:S01]  /*1c60*/  LOP3.LUT R203, R8, 0xfffffe00, R9, 0xf8, !PT ;  /* 0xfffffe0008cb7812 */ /* 0x000fe200078ef809 */
[----:B------:R-:W-:Y:S01]  /*1c70*/  IMAD R98, R7, UR20, R5 ;  /* 0x0000001407627c24 */ /* 0x000fe2000f8e0205 */
[----:B------:R-:W-:Y:S01]  /*1c80*/  MOV R14, UR4 ;  /* 0x00000004000e7c02 */ /* 0x000fe20008000f00 */
[----:B------:R-:W-:Y:S01]  /*1c90*/  IMAD R5, R11, UR6, RZ ;  /* 0x000000060b057c24 */ /* 0x000fe2000f8e02ff */
[----:B------:R-:W-:Y:S01]  /*1ca0*/  IADD3.X R7, R3, UR32, R4, P0, !PT ;  /* 0x0000002003077c10 */ /* 0x000fe200087fe404 */
[----:B------:R-:W-:Y:S01]  /*1cb0*/  IMAD.WIDE.U32 R2, R10, UR6, R176 ;  /* 0x000000060a027c25 */ /* 0x000fe2000f8e00b0 */
[----:B------:R-:W-:Y:S01]  /*1cc0*/  IADD3 R4, P0, R176, UR34, RZ ;  /* 0x00000022b0047c10 */ /* 0x000fe2000ff1e0ff */
[----:B------:R-:W1:Y:S01]  /*1cd0*/  S2UR UR32, SR_CgaCtaId ;  /* 0x00000000002079c3 */ /* 0x000e620000008800 */
[----:B------:R-:W-:Y:S01]  /*1ce0*/  UIMAD UR31, UR31, UR4, URZ ;  /* 0x000000041f1f72a4 */ /* 0x000fe2000f8e023f */
[----:B------:R-:W-:Y:S01]  /*1cf0*/  @!P1 IMAD.MOV R0, RZ, RZ, -R0 ;  /* 0x000000ffff009224 */ /* 0x000fe200078e0a00 */
[----:B------:R-:W-:Y:S01]  /*1d00*/  IADD3 R2, P1, R2, UR36, RZ ;  /* 0x0000002402027c10 */ /* 0x000fe2000ff3e0ff */
[----:B------:R-:W-:Y:S01]  /*1d10*/  IMAD R9, R10, UR7, R5 ;  /* 0x000000070a097c24 */ /* 0x000fe2000f8e0205 */
[----:B------:R-:W-:Y:S01]  /*1d20*/  @!P3 LOP3.LUT R0, RZ, R17, RZ, 0x33, !PT ;  /* 0x00000011ff00b212 */ /* 0x000fe200078e33ff */
[----:B------:R-:W-:Y:S01]  /*1d30*/  VIADD R108, R176, 0x40 ;  /* 0x00000040b06c7836 */ /* 0x000fe20000000000 */
[----:B------:R-:W-:Y:S01]  /*1d40*/  IADD3.X R5, R177, UR10, RZ, P0, !PT ;  /* 0x0000000ab1057c10 */ /* 0x000fe200087fe4ff */
[----:B------:R-:W-:Y:S01]  /*1d50*/  ULDC.64 UR10, c[0x0][0x268] ;  /* 0x00009a00000a7ab9 */ /* 0x000fe20000000a00 */
[----:B------:R-:W-:Y:S01]  /*1d60*/  IADD3.X R3, R3, UR13, R9, P1, !PT ;  /* 0x0000000d03037c10 */ /* 0x000fe20008ffe409 */
[----:B------:R-:W-:Y:S01]  /*1d70*/  ULDC.64 UR12, c[0x0][0x260] ;  /* 0x00009800000c7ab9 */ /* 0x000fe20000000a00 */
[----:B------:R-:W-:Y:S01]  /*1d80*/  SHF.R.S32.HI R8, RZ, 0x1f, R0 ;  /* 0x0000001fff087819 */ /* 0x000fe20000011400 */
[----:B------:R-:W-:Y:S01]  /*1d90*/  IMAD.WIDE.U32 R28, R0, UR12, R6 ;  /* 0x0000000c001c7c25 */ /* 0x000fe2000f8e0006 */
[----:B------:R-:W-:Y:S01]  /*1da0*/  UIMAD UR31, UR30, UR5, UR31 ;  /* 0x000000051e1f72a4 */ /* 0x000fe2000f8e021f */
[----:B------:R-:W-:Y:S01]  /*1db0*/  BSSY B0, `(.L_x_1266) ;  /* 0x0000039000007945 */ /* 0x000fe20003800000 */
[----:B------:R-:W-:Y:S01]  /*1dc0*/  UMOV UR4, 0x400 ;  /* 0x0000040000047882 */ /* 0x000fe20000000000 */
[----:B------:R-:W-:Y:S01]  /*1dd0*/  IMAD.WIDE.U32 R14, R14, UR30, R4 ;  /* 0x0000001e0e0e7c25 */ /* 0x000fe2000f8e0004 */
[----:B------:R2:W-:Y:S01]  /*1de0*/  STL.64 [R1+0x90], R28 ;  /* 0x0000901c01007387 */ /* 0x0005e20000100a00 */
[----:B------:R-:W-:Y:S01]  /*1df0*/  UIADD3 UR5, UR19, -0x1, URZ ;  /* 0xffffffff13057890 */ /* 0x000fe2000fffe03f */
[----:B------:R-:W-:Y:S01]  /*1e00*/  LEA.HI R22, R16, R100, RZ, 0x4 ;  /* 0x0000006410167211 */ /* 0x000fe200078f20ff */
[----:B------:R-:W-:Y:S01]  /*1e10*/  IMAD.WIDE.U32 R26, R0, UR10, R2 ;  /* 0x0000000a001a7c25 */ /* 0x000fe2000f8e0002 */
[----:B------:R-:W-:-:S02]  /*1e20*/  IADD3 R9, R15, UR31, RZ ;  /* 0x0000001f0f097c10 */ /* 0x000fc4000fffe0ff */
[----:B------:R-:W-:Y:S01]  /*1e30*/  IADD3 R19, R10, 0x20, RZ ;  /* 0x000000200a137810 */ /* 0x000fe20007ffe0ff */
[----:B------:R-:W-:Y:S01]  /*1e40*/  IMAD R4, R8, UR12, RZ ;  /* 0x0000000c08047c24 */ /* 0x000fe2000f8e02ff */
[----:B------:R2:W-:Y:S01]  /*1e50*/  STL.64 [R1+0xa8], R26 ;  /* 0x0000a81a01007387 */ /* 0x0005e20000100a00 */
[----:B-1----:R-:W-:Y:S01]  /*1e60*/  ULEA UR4, UR32, UR4, 0x18 ;  /* 0x0000000420047291 */ /* 0x002fe2000f8ec03f */
[----:B------:R-:W-:Y:S02]  /*1e70*/  VIADD R18, R10, 0x10 ;  /* 0x000000100a127836 */ /* 0x000fe40000000000 */
[----:B------:R-:W-:Y:S01]  /*1e80*/  IMAD R21, R0, UR13, R4 ;  /* 0x0000000d00157c24 */ /* 0x000fe2000f8e0204 */
[----:B------:R-:W-:Y:S01]  /*1e90*/  UIADD3 UR13, -UR23, UR18, URZ ;  /* 0x00000012170d7290 */ /* 0x000fe2000fffe13f */
[----:B------:R2:W-:Y:S01]  /*1ea0*/  STL [R1+0x58], R108 ;  /* 0x0000586c01007387 */ /* 0x0005e20000100800 */
[----:B------:R-:W-:Y:S01]  /*1eb0*/  IMAD R4, R8, UR10, RZ ;  /* 0x0000000a08047c24 */ /* 0x000fe2000f8e02ff */
[----:B------:R-:W-:-:S02]  /*1ec0*/  LEA R203, R203, UR4, 0x1 ;  /* 0x00000004cbcb7c11 */ /* 0x000fc4000f8e08ff */
[----:B------:R2:W-:Y:S01]  /*1ed0*/  STL [R1+0x5c], R105 ;  /* 0x00005c6901007387 */ /* 0x0005e20000100800 */
[----:B------:R-:W-:Y:S01]  /*1ee0*/  ISETP.GE.AND P0, PT, R10, UR13, PT ;  /* 0x0000000d0a007c0c */ /* 0x000fe2000bf06270 */
[----:B------:R-:W-:-:S12]  /*1ef0*/  IMAD R25, R0, UR11, R4 ;  /* 0x0000000b00197c24 */ /* 0x000fd8000f8e0204 */
        /* <DEDUP_REMOVED lines=36> */
.L_x_1267:
[----:B------:R-:W-:Y:S05]  /*2140*/  BSYNC B0 ;  /* 0x0000000000007941 */ /* 0x000fea0003800000 */
.L_x_1266:
[----:B------:R-:W-:Y:S01]  /*2150*/  ISETP.GE.AND P0, PT, R18, UR13, PT ;  /* 0x0000000d12007c0c */ /* 0x000fe2000bf06270 */
[----:B------:R-:W-:Y:S01]  /*2160*/  ULEA UR10, UR19, UR27, 0x6 ;  /* 0x0000001b130a7291 */ /* 0x000fe2000f8e303f */
[----:B------:R-:W-:Y:S01]  /*2170*/  VIADD R20, R10, 0x30 ;  /* 0x000000300a147836 */ /* 0x000fe20000000000 */
[----:B------:R-:W-:Y:S01]  /*2180*/  USHF.R.S32.HI UR12, URZ, 0x1f, UR5 ;  /* 0x0000001f3f0c7899 */ /* 0x000fe20008011405 */
[----:B------:R-:W-:Y:S01]  /*2190*/  BSSY B0, `(.L_x_1268) ;  /* 0x000002e000007945 */ /* 0x000fe20003800000 */
[----:B------:R-:W-:Y:S01]  /*21a0*/  UIADD3 UR10, UR10, -0x40, URZ ;  /* 0xffffffc00a0a7890 */ /* 0x000fe2000fffe03f */
[----:B------:R-:W-:Y:S02]  /*21b0*/  ISETP.GE.AND P4, PT, R19, UR13, PT ;  /* 0x0000000d13007c0c */ /* 0x000fe4000bf86270 */
[----:B------:R-:W-:Y:S02]  /*21c0*/  ISETP.GE.AND P6, PT, R20, UR13, PT ;  /* 0x0000000d14007c0c */ /* 0x000fe4000bfc6270 */
[----:B------:R-:W-:Y:S01]  /*21d0*/  LOP3.LUT R23, R22, 0xfffffff0, RZ, 0xc0, !PT ;  /* 0xfffffff016177812 */ /* 0x000fe200078ec0ff */
[----:B------:R-:W-:Y:S01]  /*21e0*/  IMAD.U32 R101, RZ, RZ, UR10 ;  /* 0x0000000aff657e24 */ /* 0x000fe2000f8e00ff */
[----:B------:R-:W-:Y:S01]  /*21f0*/  IADD3 R104, P5, R98, UR10, RZ ;  /* 0x0000000a62687c10 */ /* 0x000fe2000ffbe0ff */
[----:B------:R-:W-:-:S12]  /*2200*/  @P0 BRA `(.L_x_1269) ;  /* 0x0000000000980947 */ /* 0x000fd80003800000 */
        /* <DEDUP_REMOVED lines=38> */
.L_x_1269:
[----:B------:R-:W-:Y:S05]  /*2470*/  BSYNC B0 ;  /* 0x0000000000007941 */ /* 0x000fea0003800000 */
.L_x_1268:
[----:B------:R-:W-:Y:S04]  /*2480*/  BSSY B0, `(.L_x_1270) ;  /* 0x0000028000007945 */ /* 0x000fe80003800000 */
        /* <DEDUP_REMOVED lines=39> */
.L_x_1271:
[----:B------:R-:W-:Y:S05]  /*2700*/  BSYNC B0 ;  /* 0x0000000000007941 */ /* 0x000fea0003800000 */
.L_x_1270:
        /* <DEDUP_REMOVED lines=40> */
.L_x_1273:
[----:B------:R-:W-:Y:S05]  /*2990*/  BSYNC B0 ;  /* 0x0000000000007941 */ /* 0x000fea0003800000 */
.L_x_1272:
[----:B------:R-:W-:Y:S01]  /*29a0*/  IMAD.IADD R107, R29, 0x1, R21 ;  /* 0x000000011d6b7824 */ /* 0x000fe200078e0215 */
[----:B------:R-:W-:Y:S01]  /*29b0*/  UIMAD UR32, UR5, -0x40, UR26 ;  /* 0xffffffc0052078a4 */ /* 0x000fe2000f8e021a */
[----:B------:R-:W-:Y:S01]  /*29c0*/  IMAD.MOV.U32 R106, RZ, RZ, R28 ;  /* 0x000000ffff6a7224 */ /* 0x000fe200078e001c */
[----:B------:R-:W-:Y:S01]  /*29d0*/  USHF.L.U64.HI UR13, UR8, 0x6, UR9 ;  /* 0x00000006080d7899 */ /* 0x000fe20008010209 */
[----:B------:R-:W-:Y:S01]  /*29e0*/  IMAD.U32 R17, RZ, RZ, UR5 ;  /* 0x00000005ff117e24 */ /* 0x000fe2000f8e00ff */
[----:B------:R-:W-:Y:S01]  /*29f0*/  USHF.L.U32 UR27, UR8, 0x6, URZ ;  /* 0x00000006081b7899 */ /* 0x000fe2000800063f */
[----:B-1-34-:R-:W-:Y:S01]  /*2a00*/  IMAD.IADD R4, R100, 0x1, -R23 ;  /* 0x0000000164047824 */ /* 0x01afe200078e0a17 */
[----:B------:R1:W-:Y:S01]  /*2a10*/  STL.64 [R1+0x88], R106 ;  /* 0x0000886a01007387 */ /* 0x0003e20000100a00 */
[----:B------:R-:W-:Y:S01]  /*2a20*/  ISETP.GE.AND P1, PT, R10, UR32, PT ;  /* 0x000000200a007c0c */ /* 0x000fe2000bf26270 */
[----:B------:R-:W-:Y:S01]  /*2a30*/  UIMAD UR10, UR13, UR5, URZ ;  /* 0x000000050d0a72a4 */ /* 0x000fe2000f8e023f */
[----:B------:R-:W-:Y:S01]  /*2a40*/  SHF.R.S32.HI R14, RZ, 0x4, R22 ;  /* 0x00000004ff0e7819 */ /* 0x000fe20000011416 */
[----:B------:R-:W-:Y:S01]  /*2a50*/  IMAD.WIDE.U32 R2, R17, UR27, R106 ;  /* 0x0000001b11027c25 */ /* 0x000fe2000f8e006a */
[----:B------:R-:W-:Y:S01]  /*2a60*/  BSSY B0, `(.L_x_1274) ;  /* 0x0000025000007945 */ /* 0x000fe20003800000 */
[----:B------:R-:W-:Y:S01]  /*2a70*/  UIMAD UR10, UR12, UR27, UR10 ;  /* 0x0000001b0c0a72a4 */ /* 0x000fe2000f8e020a */
[----:B------:R-:W-:-:S02]  /*2a80*/  ISETP.GE.AND P6, PT, R18, UR32, PT ;  /* 0x0000002012007c0c */ /* 0x000fc4000bfc6270 */
[----:B------:R-:W-:Y:S02]  /*2a90*/  ISETP.GE.AND P0, PT, R19, UR32, PT ;  /* 0x0000002013007c0c */ /* 0x000fe4000bf06270 */
[----:B------:R-:W-:Y:S01]  /*2aa0*/  LEA.HI R13, R22, R14, RZ, 0x1 ;  /* 0x0000000e160d7211 */ /* 0x000fe200078f08ff */
[----:B------:R-:W-:Y:S01]  /*2ab0*/  VIADD R5, R3, UR10 ;  /* 0x0000000a03057c36 */ /* 0x000fe20008000000 */
[----:B------:R-:W-:Y:S01]  /*2ac0*/  SHF.R.S32.HI R0, RZ, 0x1f, R4 ;  /* 0x0000001fff007819 */ /* 0x000fe20000011404 */
[----:B------:R-:W-:Y:S08]  /*2ad0*/  @P1 BRA `(.L_x_1275) ;  /* 0x0000000000741947 */ /* 0x000ff00003800000 */
        /* <DEDUP_REMOVED lines=29> */
.L_x_1275:
[----:B------:R-:W-:Y:S05]  /*2cb0*/  BSYNC B0 ;  /* 0x0000000000007941 */ /* 0x000fea0003800000 */
.L_x_1274:
[----:B------:R-:W-:Y:S01]  /*2cc0*/  USHF.L.U64.HI UR30, UR8, 0x4, UR9 ;  /* 0x00000004081e7899 */ /* 0x000fe20008010209 */
[----:B------:R-:W-:Y:S01]  /*2cd0*/  BSSY B0, `(.L_x_1276) ;  /* 0x0000023000007945 */ /* 0x000fe20003800000 */
[----:B------:R-:W-:Y:S01]  /*2ce0*/  USHF.L.U32 UR31, UR8, 0x4, URZ ;  /* 0x00000004081f7899 */ /* 0x000fe2000800063f */
[----:B------:R-:W-:Y:S02]  /*2cf0*/  LEA.HI R16, R0, R4, RZ, 0x3 ;  /* 0x0000000400107211 */ /* 0x000fe400078f18ff */
        /* <DEDUP_REMOVED lines=32> */
.L_x_1277:
[----:B------:R-:W-:Y:S05]  /*2f00*/  BSYNC B0 ;  /* 0x0000000000007941 */ /* 0x000fea0003800000 */
.L_x_1276:
[----:B-1-34-:R-:W-:Y:S01]  /*2f10*/  LOP3.LUT R6, R13, 0xfffffffe, RZ, 0xc0, !PT ;  /* 0xfffffffe0d067812 */ /* 0x01afe200078ec0ff */
[----:B------:R-:W-:Y:S01]  /*2f20*/  BSSY B0, `(.L_x_1278) ;  /* 0x0000027000007945 */ /* 0x000fe20003800000 */
[----:B------:R-:W-:Y:S02]  /*2f30*/  LOP3.LUT R0, R16, 0xfffffff8, RZ, 0xc0, !PT ;  /* 0xfffffff810007812 */ /* 0x000fe400078ec0ff */
[----:B------:R-:W-:Y:S01]  /*2f40*/  ISETP.GE.AND P6, PT, R20, UR32, PT ;  /* 0x0000002014007c0c */ /* 0x000fe2000bfc6270 */
[----:B------:R-:W-:Y:S02]  /*2f50*/  IMAD.IADD R13, R14, 0x1, -R6 ;  /* 0x000000010e0d7824 */ /* 0x000fe400078e0a06 */
[----:B------:R-:W-:Y:S01]  /*2f60*/  IMAD.IADD R52, R4, 0x1, -R0 ;  /* 0x0000000104347824 */ /* 0x000fe200078e0a00 */
[----:B------:R-:W-:Y:S09]  /*2f70*/  @P0 BRA `(.L_x_1279) ;  /* 0x0000000000840947 */ /* 0x000ff20003800000 */
        /* <DEDUP_REMOVED lines=33> */
.L_x_1279:
[----:B------:R-:W-:Y:S05]  /*3190*/  BSYNC B0 ;  /* 0x0000000000007941 */ /* 0x000fea0003800000 */
.L_x_1278:
        /* <DEDUP_REMOVED lines=36> */
.L_x_1281:
[----:B------:R-:W-:Y:S05]  /*33e0*/  BSYNC B0 ;  /* 0x0000000000007941 */ /* 0x000fea0003800000 */
.L_x_1280:
[----:B------:R-:W0:Y:S01]  /*33f0*/  LDGDEPBAR ;  /* 0x00000000000079af */ /* 0x000e220000000000 */
[----:B------:R-:W-:Y:S01]  /*3400*/  ISETP.GE.AND P1, PT, R10, UR32, PT ;  /* 0x000000200a007c0c */ /* 0x000fe2000bf26270 */
[----:B------:R-:W-:Y:S01]  /*3410*/  USHF.L.U64.HI UR10, UR6, 0x6, UR7 ;  /* 0x00000006060a7899 */ /* 0x000fe20008010207 */
[----:B------:R-:W-:Y:S01]  /*3420*/  IMAD.SHL.U32 R0, R24, 0x40, RZ ;  /* 0x0000004018007824 */ /* 0x000fe200078e00ff */
[----:B------:R-:W-:Y:S01]  /*3430*/  USHF.L.U32 UR11, UR6, 0x6, URZ ;  /* 0x00000006060b7899 */ /* 0x000fe2000800063f */
[----:B------:R-:W-:Y:S01]  /*3440*/  IMAD.SHL.U32 R2, R52, 0x40, RZ ;  /* 0x0000004034027824 */ /* 0x000fe200078e00ff */
[----:B------:R-:W-:Y:S01]  /*3450*/  UIMAD UR8, UR10, UR5, URZ ;  /* 0x000000050a0872a4 */ /* 0x000fe2000f8e023f */
[----:B-1-34-:R-:W-:Y:S01]  /*3460*/  IMAD.IADD R7, R27, 0x1, R25 ;  /* 0x000000011b077824 */ /* 0x01afe200078e0219 */
[----:B------:R-:W-:Y:S01]  /*3470*/  LOP3.LUT R0, R0, 0x1c0, RZ, 0xc0, !PT ;  /* 0x000001c000007812 */ /* 0x000fe200078ec0ff */
[----:B------:R-:W-:Y:S01]  /*3480*/  IMAD.MOV.U32 R6, RZ, RZ, R26 ;  /* 0x000000ffff067224 */ /* 0x000fe200078e001a */
[----:B------:R-:W-:Y:S01]  /*3490*/  UIMAD UR8, UR12, UR11, UR8 ;  /* 0x0000000b0c0872a4 */ /* 0x000fe2000f8e0208 */
[----:B------:R-:W-:Y:S01]  /*34a0*/  IMAD.SHL.U32 R3, R10, 0x8, RZ ;  /* 0x000000080a037824 */ /* 0x000fe200078e00ff */
[----:B------:R-:W-:Y:S01]  /*34b0*/  LOP3.LUT R2, R2, 0x1c0, RZ, 0xc0, !PT ;  /* 0x000001c002027812 */ /* 0x000fe200078ec0ff */
[----:B------:R-:W-:Y:S01]  /*34c0*/  IMAD.SHL.U32 R4, R13, 0x8, RZ ;  /* 0x000000080d047824 */ /* 0x000fe200078e00ff */
[----:B------:R1:W-:Y:S01]  /*34d0*/  STL.64 [R1+0xa0], R6 ;  /* 0x0000a00601007387 */ /* 0x0003e20000100a00 */
[----:B------:R-:W-:Y:S01]  /*34e0*/  BSSY B0, `(.L_x_1282) ;  /* 0x0000030000007945 */ /* 0x000fe20003800000 */
[----:B------:R-:W-:Y:S01]  /*34f0*/  LOP3.LUT R5, R0, 0x8, R3, 0xf8, !PT ;  /* 0x0000000800057812 */ /* 0x000fe200078ef803 */
[----:B------:R-:W-:Y:S01]  /*3500*/  IMAD.SHL.U32 R8, R16, 0x40, RZ ;  /* 0x0000004010087824 */ /* 0x000fe200078e00ff */
[----:B------:R-:W-:-:S02]  /*3510*/  SHF.R.U32.HI R3, RZ, 0x3, R0 ;  /* 0x00000003ff037819 */ /* 0x000fc40000011600 */
[----:B------:R-:W-:Y:S02]  /*3520*/  LOP3.LUT R4, R2, 0x8, R4, 0xf8, !PT ;  /* 0x0000000802047812 */ /* 0x000fe400078ef804 */
[----:B------:R-:W-:Y:S01]  /*3530*/  SHF.R.U32.HI R0, RZ, 0x3, R2 ;  /* 0x00000003ff007819 */ /* 0x000fe20000011602 */
[----:B------:R-:W-:-:S04]  /*3540*/  DEPBAR.LE SB0, 0x0 ;  /* 0x000080000000791a */ /* 0x000fc80000000000 */
[----:B------:R-:W-:Y:S01]  /*3550*/  BAR.SYNC.DEFER_BLOCKING 0x0 ;  /* 0x0000000000007b1d */ /* 0x000fe20000010000 */
[----:B------:R-:W-:Y:S02]  /*3560*/  ISETP.GE.AND P6, PT, R18, UR32, PT ;  /* 0x0000002012007c0c */ /* 0x000fe4000bfc6270 */
[----:B------:R-:W-:Y:S02]  /*3570*/  ISETP.GE.AND P0, PT, R19, UR32, PT ;  /* 0x0000002013007c0c */ /* 0x000fe4000bf06270 */
[----:B------:R-:W-:Y:S02]  /*3580*/  LOP3.LUT R12, R5, R3, RZ, 0x3c, !PT ;  /* 0x00000003050c7212 */ /* 0x000fe400078e3cff */
[----:B------:R-:W-:Y:S02]  /*3590*/  LOP3.LUT R0, R4, R0, RZ, 0x3c, !PT ;  /* 0x0000000004007212 */ /* 0x000fe400078e3cff */
[----:B------:R-:W-:Y:S01]  /*35a0*/  LEA R99, R96, UR23, 0x4 ;  /* 0x0000001760637c11 */ /* 0x000fe2000f8e20ff */
[----:B-1----:R-:W-:-:S04]  /*35b0*/  IMAD.WIDE.U32 R6, R17, UR11, R6 ;  /* 0x0000000b11067c25 */ /* 0x002fc8000f8e0006 */
[----:B------:R-:W-:Y:S01]  /*35c0*/  VIADD R9, R7, UR8 ;  /* 0x0000000807097c36 */ /* 0x000fe20008000000 */
        /* <DEDUP_REMOVED lines=33> */
.L_x_1283:
[----:B------:R-:W-:Y:S05]  /*37e0*/  BSYNC B0 ;  /* 0x0000000000007941 */ /* 0x000fea0003800000 */
.L_x_1282:
[----:B------:R1:W-:Y:S01]  /*37f0*/  @P6 STS.128 [R203+0xc800], RZ ;  /* 0x00c800ffcb006388 */ /* 0x0003e20000000c00 */
[----:B------:R-:W-:Y:S01]  /*3800*/  USHF.L.U64.HI UR12, UR6, 0x4, UR7 ;  /* 0x00000004060c7899 */ /* 0x000fe20008010207 */
[----:B------:R-:W-:Y:S01]  /*3810*/  BSSY B0, `(.L_x_1284) ;  /* 0x0000025000007945 */ /* 0x000fe20003800000 */
[----:B------:R-:W-:Y:S01]  /*3820*/  USHF.L.U32 UR23, UR6, 0x4, URZ ;  /* 0x0000000406177899 */ /* 0x000fe2000800063f */
[----:B------:R1:W-:Y:S01]  /*3830*/  @P6 STS.128 [R203+0xe800], RZ ;  /* 0x00e800ffcb006388 */ /* 0x0003e20000000c00 */
[----:B----4-:R-:W-:-:S03]  /*3840*/  LOP3.LUT R5, R0, 0xfffffe00, R8, 0xf8, !PT ;  /* 0xfffffe0000057812 */ /* 0x010fc600078ef808 */
        /* <DEDUP_REMOVED lines=8> */
[----:B------:R-:W4:Y:S01]  /*38d0*/  @!P4 LDC.64 R10, c[0x0][0x220] ;  /* 0x00008800ff0acb82 */ /* 0x000f220000000a00 */
        /* <DEDUP_REMOVED lines=24> */
.L_x_1285:
[----:B------:R-:W-:Y:S05]  /*3a60*/  BSYNC B0 ;  /* 0x0000000000007941 */ /* 0x000fea0003800000 */
.L_x_1284:
[----:B------:R2:W-:Y:S01]  /*3a70*/  @P0 STS.128 [R203+0xd000], RZ ;  /* 0x00d000ffcb000388 */ /* 0x0005e20000000c00 */
[----:B------:R-:W-:Y:S01]  /*3a80*/  IMAD R0, R96, 0x400, R5 ;  /* 0x0000040060007824 */ /* 0x000fe200078e0205 */
[----:B------:R-:W-:Y:S01]  /*3a90*/  UIADD3 UR33, UR26, -UR22, -UR18 ;  /* 0x800000161a217290 */ /* 0x000fe2000fffe812 */
[----:B-1-34-:R-:W-:Y:S01]  /*3aa0*/  IMAD R2, R13, 0x200, R12 ;  /* 0x000002000d027824 */ /* 0x01afe200078e020c */
[----:B------:R2:W-:Y:S01]  /*3ab0*/  @P0 STS.128 [R203+0xf000], RZ ;  /* 0x00f000ffcb000388 */ /* 0x0005e20000000c00 */
[----:B------:R-:W-:Y:S01]  /*3ac0*/  BSSY B0, `(.L_x_1286) ;  /* 0x0000027000007945 */ /* 0x000fe20003800000 */
[----:B------:R-:W-:Y:S02]  /*3ad0*/  ISETP.GE.AND P6, PT, R20, UR32, PT ;  /* 0x0000002014007c0c */ /* 0x000fe4000bfc6270 */
[----:B------:R2:W-:Y:S01]  /*3ae0*/  @P0 STS.128 [R203+0x11000], RZ ;  /* 0x011000ffcb000388 */ /* 0x0005e20000000c00 */
[----:B------:R-:W-:Y:S02]  /*3af0*/  LEA R187, R0, UR4, 0x1 ;  /* 0x0000000400bb7c11 */ /* 0x000fe4000f8e08ff */
[----:B------:R-:W-:Y:S01]  /*3b00*/  LEA R180, R2, UR4, 0x1 ;  /* 0x0000000402b47c11 */ /* 0x000fe2000f8e08ff */
[----:B------:R-:W-:Y:S07]  /*3b10*/  @P0 BRA `(.L_x_1287) ;  /* 0x0000000000840947 */ /* 0x000fee0003800000 */
        /* <DEDUP_REMOVED lines=33> */
.L_x_1287:
[----:B------:R-:W-:Y:S05]  /*3d30*/  BSYNC B0 ;  /* 0x0000000000007941 */ /* 0x000fea0003800000 */
.L_x_1286:
        /* <DEDUP_REMOVED lines=8> */
[----:B-1-3--:R-:W-:Y:S01]  /*3dc0*/  IMAD.U32 R2, RZ, RZ, UR6 ;  /* 0x00000006ff027e24 */ /* 0x00afe2000f8e00ff */
[----:B------:R-:W-:Y:S01]  /*3dd0*/  ISETP.GE.AND P3, PT, R176, UR8, PT ;  /* 0x00000008b0007c0c */ /* 0x000fe2000bf66270 */
[----:B------:R-:W-:Y:S01]  /*3de0*/  IMAD.MOV.U32 R8, RZ, RZ, R6 ;  /* 0x000000ffff087224 */ /* 0x000fe200078e0006 */
[----:B------:R-:W-:Y:S01]  /*3df0*/  ISETP.GE.AND P2, PT, R108, UR8, PT ;  /* 0x000000086c007c0c */ /* 0x000fe2000bf46270 */
[----:B------:R-:W-:Y:S01]  /*3e00*/  UIMAD UR9, UR7, 0x30, URZ ;  /* 0x00000030070978a4 */ /* 0x000fe2000f8e023f */
[----:B------:R-:W-:Y:S01]  /*3e10*/  ISETP.GE.AND P0, PT, R105, UR8, PT ;  /* 0x0000000869007c0c */ /* 0x000fe2000bf06270 */
[----:B------:R-:W-:-:S04]  /*3e20*/  IMAD.WIDE.U32 R2, R2, 0x30, R8 ;  /* 0x0000003002027825 */ /* 0x000fc800078e0008 */
[----:B------:R-:W-:-:S04]  /*3e30*/  VIADD R0, R3, UR9 ;  /* 0x0000000903007c36 */ /* 0x000fc80008000000 */
        /* <DEDUP_REMOVED lines=25> */
.L_x_1289:
[----:B------:R-:W-:Y:S05]  /*3fd0*/  BSYNC B0 ;  /* 0x0000000000007941 */ /* 0x000fea0003800000 */
.L_x_1288:
[----:B---3--:R-:W-:Y:S01]  /*3fe0*/  LDSM.16.M88.4 R8, [R187] ;  /* 0x00000000bb08783b */ /* 0x008fe20000000200 */
[----:B------:R-:W-:Y:S01]  /*3ff0*/  LOP3.LUT P0, RZ, R24, 0x2, RZ, 0xc0, !PT ;  /* 0x0000000218ff7812 */ /* 0x000fe2000780c0ff */
[----:B------:R-:W-:Y:S01]  /*4000*/  IMAD.MOV.U32 R4, RZ, RZ, 0x10 ;  /* 0x00000010ff047424 */ /* 0x000fe200078e00ff */
[----:B------:R-:W-:Y:S01]  /*4010*/  LOP3.LUT P1, RZ, R52, 0x2, RZ, 0xc0, !PT ;  /* 0x0000000234ff7812 */ /* 0x000fe2000782c0ff */
[----:B------:R-:W3:Y:S01]  /*4020*/  LDSM.16.M88.4 R20, [R180+0x6000] ;  /* 0x00600000b414783b */ /* 0x000ee20000000200 */
[----:B------:R-:W-:Y:S01]  /*4030*/  VIADD R0, R180, 0x6000 ;  /* 0x00006000b4007836 */ /* 0x000fe20000000000 */
[----:B------:R-:W-:Y:S01]  /*4040*/  UMOV UR8, UR5 ;  /* 0x0000000500087c82 */ /* 0x000fe20008000000 */
[----:B------:R-:W-:Y:S01]  /*4050*/  SEL R4, R4, 0xfffffff0, !P1 ;  /* 0xfffffff004047807 */ /* 0x000fe20004800000 */
[----:B------:R-:W5:Y:S01]  /*4060*/  LDSM.16.M88.4 R16, [R180+0x6800] ;  /* 0x00680000b410783b */ /* 0x000f620000000200 */
[----:B------:R-:W-:Y:S01]  /*4070*/  VIADD R191, R180, 0x6020 ;  /* 0x00006020b4bf7836 */ /* 0x000fe20000000000 */
[----:B------:R-:W-:Y:S01]  /*4080*/  LOP3.LUT P1, RZ, R52, 0x4, RZ, 0xc0, !PT ;  /* 0x0000000434ff7812 */ /* 0x000fe2000782c0ff */
[----:B------:R-:W-:Y:S01]  /*4090*/  IMAD.SHL.U32 R100, R100, 0x2, RZ ;  /* 0x0000000264647824 */ /* 0x000fe200078e00ff */
[----:B--2---:R-:W2:Y:S01]  /*40a0*/  LDSM.16.M88.4 R28, [R180+0x7000] ;  /* 0x00700000b41c783b */ /* 0x004ea20000000200 */
[----:B------:R-:W-:Y:S01]  /*40b0*/  IMAD R188, R4, 0x2, R187 ;  /* 0x0000000204bc7824 */ /* 0x000fe200078e02bb */
[----:B------:R-:W-:Y:S01]  /*40c0*/  UISETP.GT.AND UP0, UPT, UR8, UR14, UPT ;  /* 0x0000000e0800728c */ /* 0x000fe2000bf04270 */
[----:B------:R-:W-:Y:S01]  /*40d0*/  @P0 VIADD R191, R0, 0xffffffe0 ;  /* 0xffffffe000bf0836 */ /* 0x000fe20000000000 */
[----:B------:R-:W4:Y:S01]  /*40e0*/  LDSM.16.M88.4 R48, [R180+0x7800] ;  /* 0x00780000b430783b */ /* 0x000f220000000200 */
[----:B------:R-:W-:Y:S01]  /*40f0*/  IMAD.MOV.U32 R0, RZ, RZ, 0x20 ;  /* 0x00000020ff007424 */ /* 0x000fe200078e00ff */
[----:B------:R-:W-:Y:S01]  /*4100*/  LOP3.LUT P0, RZ, R24, 0x4, RZ, 0xc0, !PT ;  /* 0x0000000418ff7812 */ /* 0x000fe2000780c0ff */
[----:B-1----:R-:W-:Y:S01]  /*4110*/  IMAD.IADD R6, R97, 0x1, R99 ;  /* 0x0000000161067824 */ /* 0x002fe200078e0263 */
[----:B------:R-:W-:Y:S01]  /*4120*/  LDSM.16.M88.4 R12, [R188] ;  /* 0x00000000bc0c783b */ /* 0x000fe20000000200 */
[----:B------:R-:W-:Y:S01]  /*4130*/  LOP3.LUT R3, R100, 0x6, RZ, 0xc0, !PT ;  /* 0x0000000664037812 */ /* 0x000fe200078ec0ff */
[----:B------:R-:W-:Y:S01]  /*4140*/  IMAD.U32 R7, RZ, RZ, UR26 ;  /* 0x0000001aff077e24 */ /* 0x000fe2000f8e00ff */
[C---:B------:R-:W-:Y:S01]  /*4150*/  SEL R2, R0.reuse, 0xffffffe0, !P1 ;  /* 0xffffffe000027807 */ /* 0x040fe20004800000 */
[----:B------:R-:W1:Y:S01]  /*4160*/  LDSM.16.M88.4 R56, [R191] ;  /* 0x00000000bf38783b */ /* 0x000e620000000200 */
[----:B------:R-:W-:Y:S01]  /*4170*/  SEL R0, R0, 0xffffffe0, !P0 ;  /* 0xffffffe000007807 */ /* 0x000fe20004000000 */
[----:B------:R-:W-:Y:S01]  /*4180*/  UIADD3 UR9, UR28, -0x4ab325aa, URZ ;  /* 0xb54cda561c097890 */ /* 0x000fe2000fffe03f */
[----:B------:R-:W-:Y:S01]  /*4190*/  VIADDMNMX R207, R6, UR21, R7, PT ;  /* 0x0000001506cf7c46 */ /* 0x000fe2000b800107 */
[----:B------:R-:W1:Y:S01]  /*41a0*/  LDSM.16.M88.4 R44, [R191+0x800] ;  /* 0x00080000bf2c783b */ /* 0x000e620000000200 */
[----:B------:R-:W-:Y:S01]  /*41b0*/  IMAD R190, R2, 0x2, R187 ;  /* 0x0000000202be7824 */ /* 0x000fe200078e02bb */
[----:B------:R-:W-:Y:S01]  /*41c0*/  VIADDMNMX R205, R6, UR33, RZ, !PT ;  /* 0x0000002106cd7c46 */ /* 0x000fe2000f8001ff */
[----:B------:R-:W-:Y:S01]  /*41d0*/  IMAD R186, R0, 0x2, R180 ;  /* 0x0000000200ba7824 */ /* 0x000fe200078e02b4 */
[----:B------:R-:W1:Y:S01]  /*41e0*/  LDSM.16.M88.4 R64, [R191+0x1000] ;  /* 0x00100000bf40783b */ /* 0x000e620000000200 */
[----:B------:R-:W-:-:S02]  /*41f0*/  IMAD R189, R2, 0x2, R188 ;  /* 0x0000000202bd7824 */ /* 0x000fc400078e02bc */
[----:B------:R-:W-:Y:S01]  /*4200*/  IMAD R185, R0, 0x2, R191 ;  /* 0x0000000200b97824 */ /* 0x000fe200078e02bf */
[----:B------:R-:W1:Y:S01]  /*4210*/  LDSM.16.M88.4 R72, [R191+0x1800] ;  /* 0x00180000bf48783b */ /* 0x000e620000000200 */
[----:B------:R-:W-:Y:S01]  /*4220*/  IMAD.U32 R0, RZ, RZ, UR5 ;  /* 0x00000005ff007e24 */ /* 0x000fe2000f8e00ff */
[----:B------:R-:W-:Y:S01]  /*4230*/  UIADD3 UR5, UR29, 0x646e171e, URZ ;  /* 0x646e171e1d057890 */ /* 0x000fe2000fffe03f */
[C---:B------:R-:W-:Y:S01]  /*4240*/  VIADD R202, R191.reuse, 0x800 ;  /* 0x00000800bfca7836 */ /* 0x040fe20000000000 */
[----:B------:R-:W-:Y:S01]  /*4250*/  LDSM.16.M88.4 R76, [R186+0x6000] ;  /* 0x00600000ba4c783b */ /* 0x000fe20000000200 */
[----:B------:R-:W-:Y:S02]  /*4260*/  IMAD R0, R0, 0x40, R3 ;  /* 0x0000004000007824 */ /* 0x000fe400078e0203 */
[C---:B------:R-:W-:Y:S01]  /*4270*/  VIADD R201, R191.reuse, 0x1000 ;  /* 0x00001000bfc97836 */ /* 0x040fe20000000000 */
[C---:B---3--:R-:W-:Y:S01]  /*4280*/  HMMA.16816.F32.BF16 R40, R8.reuse, R20, RZ ;  /* 0x000000140828723c */ /* 0x048fe200000418ff */
[----:B------:R-:W-:Y:S01]  /*4290*/  LDSM.16.M88.4 R84, [R186+0x6800] ;  /* 0x00680000ba54783b */ /* 0x000fe20000000200 */
[C---:B------:R-:W-:Y:S01]  /*42a0*/  VIADD R3, R0.reuse, 0x1 ;  /* 0x0000000100037836 */ /* 0x040fe20000000000 */
[CC--:B------:R-:W-:Y:S01]  /*42b0*/  ISETP.GE.AND P0, PT, R0.reuse, R207.reuse, PT ;  /* 0x000000cf0000720c */ /* 0x0c0fe20003f06270 */
[----:B------:R-:W-:Y:S01]  /*42c0*/  VIADD R200, R191, 0x1800 ;  /* 0x00001800bfc87836 */ /* 0x000fe20000000000 */
[----:B------:R-:W-:Y:S01]  /*42d0*/  LDSM.16.M88.4 R80, [R186+0x7000] ;  /* 0x00700000ba50783b */ /* 0x000fe20000000200 */
[C---:B------:R-:W-:Y:S01]  /*42e0*/  HMMA.16816.F32.BF16 R36, R8.reuse, R22, RZ ;  /* 0x000000160824723c */ /* 0x040fe200000418ff */
[----:B------:R-:W-:Y:S01]  /*42f0*/  ISETP.GE.AND P6, PT, R3, R207, PT ;  /* 0x000000cf0300720c */ /* 0x000fe20003fc6270 */
[C---:B------:R-:W-:Y:S01]  /*4300*/  VIADD R199, R191.reuse, 0x2000 ;  /* 0x00002000bfc77836 */ /* 0x040fe20000000000 */
[----:B------:R-:W-:Y:S01]  /*4310*/  LDSM.16.M88.4 R88, [R186+0x7800] ;  /* 0x00780000ba58783b */ /* 0x000fe20000000200 */
[-C--:B------:R-:W-:Y:S01]  /*4320*/  ISETP.LT.OR P0, PT, R0, R205.reuse, P0 ;  /* 0x000000cd0000720c */ /* 0x080fe20000701670 */
[----:B------:R-:W-:Y:S01]  /*4330*/  VIADD R198, R191, 0x2800 ;  /* 0x00002800bfc67836 */ /* 0x000fe20000000000 */
[----:B-----5:R-:W-:Y:S01]  /*4340*/  HMMA.16816.F32.BF16 R32, R8, R16, RZ ;  /* 0x000000100820723c */ /* 0x020fe200000418ff */
[----:B------:R-:W-:Y:S01]  /*4350*/  LDSM.16.M88.4 R92, [R186+0x8800] ;  /* 0x00880000ba5c783b */ /* 0x000fe20000000200 */
[----:B------:R-:W-:Y:S01]  /*4360*/  ISETP.LT.OR P6, PT, R3, R205, P6 ;  /* 0x000000cd0300720c */ /* 0x000fe200037c1670 */
[----:B------:R-:W-:-:S02]  /*4370*/  VIADD R197, R191, 0x3000 ;  /* 0x00003000bfc57836 */ /* 0x000fc40000000000 */
[----:B------:R-:W0:Y:S01]  /*4380*/  LDGDEPBAR ;  /* 0x00000000000079af */ /* 0x000e220000000000 */
[C---:B------:R-:W-:Y:S01]  /*4390*/  HMMA.16816.F32.BF16 R24, R8.reuse, R18, RZ ;  /* 0x000000120818723c */ /* 0x040fe200000418ff */
[C---:B------:R-:W-:Y:S02]  /*43a0*/  VIADD R196, R191.reuse, 0x3800 ;  /* 0x00003800bfc47836 */ /* 0x040fe40000000000 */
[----:B------:R-:W3:Y:S01]  /*43b0*/  LDSM.16.M88.4 R16, [R190] ;  /* 0x00000000be10783b */ /* 0x000ee20000000200 */
[C---:B------:R-:W-:Y:S02]  /*43c0*/  VIADD R195, R191.reuse, 0x4000 ;  /* 0x00004000bfc37836 */ /* 0x040fe40000000000 */
[----:B--2---:R-:W-:Y:S01]  /*43d0*/  HMMA.16816.F32.BF16 R20, R8, R28, RZ ;  /* 0x0000001c0814723c */ /* 0x004fe200000418ff */
[C---:B------:R-:W-:Y:S02]  /*43e0*/  VIADD R194, R191.reuse, 0x4800 ;  /* 0x00004800bfc27836 */ /* 0x040fe40000000000 */
[----:B------:R-:W-:-:S02]  /*43f0*/  VIADD R193, R191, 0x5000 ;  /* 0x00005000bfc17836 */ /* 0x000fc40000000000 */
[----:B------:R-:W-:Y:S01]  /*4400*/  VIADD R192, R191, 0x5800 ;  /* 0x00005800bfc07836 */ /* 0x000fe20000000000 */
[C---:B------:R-:W-:Y:S06]  /*4410*/  HMMA.16816.F32.BF16 R52, R8.reuse, R30, RZ ;  /* 0x0000001e0834723c */ /* 0x040fec00000418ff */
[C---:B----4-:R-:W-:Y:S06]  /*4420*/  HMMA.16816.F32.BF16 R60, R8.reuse, R48, RZ ;  /* 0x00000030083c723c */ /* 0x050fec00000418ff */
[----:B------:R-:W-:Y:S01]  /*4430*/  HMMA.16816.F32.BF16 R8, R8, R50, RZ ;  /* 0x000000320808723c */ /* 0x000fe200000418ff */
[----:B------:R-:W-:Y:S05]  /*4440*/  LDSM.16.M88.4 R48, [R185] ;  /* 0x00000000b930783b */ /* 0x000fea0000000200 */
[C---:B-1----:R-:W-:Y:S06]  /*4450*/  HMMA.16816.F32.BF16 R68, R12.reuse, R56, R40 ;  /* 0x000000380c44723c */ /* 0x042fec0000041828 */
[C---:B------:R-:W-:Y:S06]  /*4460*/  HMMA.16816.F32.BF16 R56, R12.reuse, R58, R36 ;  /* 0x0000003a0c38723c */ /* 0x040fec0000041824 */
[C---:B------:R-:W-:Y:S06]  /*4470*/  HMMA.16816.F32.BF16 R36, R12.reuse, R44, R32 ;  /* 0x0000002c0c24723c */ /* 0x040fec0000041820 */
[C---:B------:R-:W-:Y:S06]  /*4480*/  HMMA.16816.F32.BF16 R32, R12.reuse, R46, R24 ;  /* 0x0000002e0c20723c */ /* 0x040fec0000041818 */
[C---:B------:R-:W-:Y:S06]  /*4490*/  HMMA.16816.F32.BF16 R28, R12.reuse, R64, R20 ;  /* 0x000000400c1c723c */ /* 0x040fec0000041814 */
[C---:B------:R-:W-:Y:S01]  /*44a0*/  HMMA.16816.F32.BF16 R24, R12.reuse, R66, R52 ;  /* 0x000000420c18723c */ /* 0x040fe20000041834 */
[----:B------:R-:W-:Y:S05]  /*44b0*/  LDSM.16.M88.4 R64, [R185+0x1000] ;  /* 0x00100000b940783b */ /* 0x000fea0000000200 */
[C---:B------:R-:W-:Y:S01]  /*44c0*/  HMMA.16816.F32.BF16 R20, R12.reuse, R72, R60 ;  /* 0x000000480c14723c */ /* 0x040fe2000004183c */
[----:B------:R-:W-:Y:S05]  /*44d0*/  LDSM.16.M88.4 R60, [R185+0x800] ;  /* 0x00080000b93c783b */ /* 0x000fea0000000200 */
[----:B------:R-:W-:Y:S01]  /*44e0*/  HMMA.16816.F32.BF16 R40, R12, R74, R8 ;  /* 0x0000004a0c28723c */ /* 0x000fe20000041808 */
[----:B------:R-:W1:Y:S04]  /*44f0*/  LDSM.16.M88.4 R8, [R189] ;  /* 0x00000000bd08783b */ /* 0x000e680000000200 */
[----:B------:R-:W2:Y:S01]  /*4500*/  LDSM.16.M88.4 R72, [R185+0x1800] ;  /* 0x00180000b948783b */ /* 0x000ea20000000200 */
[C---:B---3--:R-:W-:Y:S03]  /*4510*/  HMMA.16816.F32.BF16 R44, R16.reuse, R76, R68 ;  /* 0x0000004c102c723c */ /* 0x048fe60000041844 */
[----:B------:R-:W-:Y:S03]  /*4520*/  LDSM.16.M88.4 R12, [R187+0x2000] ;  /* 0x00200000bb0c783b */ /* 0x000fe60000000200 */
[C---:B------:R-:W-:Y:S01]  /*4530*/  HMMA.16816.F32.BF16 R56, R16.reuse, R78, R56 ;  /* 0x0000004e1038723c */ /* 0x040fe20000041838 */
[----:B------:R-:W3:Y:S04]  /*4540*/  LDSM.16.M88.4 R76, [R180+0x8000] ;  /* 0x00800000b44c783b */ /* 0x000ee80000000200 */
[----:B------:R-:W-:Y:S01]  /*4550*/  LDSM.16.M88.4 R68, [R191+0x2000] ;  /* 0x00200000bf44783b */ /* 0x000fe20000000200 */
        /* <DEDUP_REMOVED lines=8> */
[----:B------:R-:W4:Y:S05]  /*45e0*/  LDSM.16.M88.4 R88, [R180+0x8800] ;  /* 0x00880000b458783b */ /* 0x000f2a0000000200 */
[C---:B-1----:R-:W-:Y:S06]  /*45f0*/  HMMA.16816.F32.BF16 R28, R8.reuse, R48, R44 ;  /* 0x00000030081c723c */ /* 0x042fec000004182c */
[C---:B------:R-:W-:Y:S06]  /*4600*/  HMMA.16816.F32.BF16 R40, R8.reuse, R50, R56 ;  /* 0x000000320828723c */ /* 0x040fec0000041838 */
[C---:B------:R-:W-:Y:S06]  /*4610*/  HMMA.16816.F32.BF16 R44, R8.reuse, R60, R52 ;  /* 0x0000003c082c723c */ /* 0x040fec0000041834 */
[C---:B------:R-:W-:Y:S01]  /*4620*/  HMMA.16816.F32.BF16 R48, R8.reuse, R62, R36 ;  /* 0x0000003e0830723c */ /* 0x040fe20000041824 */
[----:B------:R-:W-:Y:S05]  /*4630*/  LDSM.16.M88.4 R60, [R191+0x2800] ;  /* 0x00280000bf3c783b */ /* 0x000fea0000000200 */
[C---:B------:R-:W-:Y:S06]  /*4640*/  HMMA.16816.F32.BF16 R52, R8.reuse, R64, R32 ;  /* 0x000000400834723c */ /* 0x040fec0000041820 */
[C---:B------:R-:W-:Y:S01]  /*4650*/  HMMA.16816.F32.BF16 R36, R8.reuse, R66, R24 ;  /* 0x000000420824723c */ /* 0x040fe20000041818 */
[----:B------:R-:W-:Y:S05]  /*4660*/  LDSM.16.M88.4 R64, [R191+0x3000] ;  /* 0x00300000bf40783b */ /* 0x000fea0000000200 */
[C---:B--2---:R-:W-:Y:S01]  /*4670*/  HMMA.16816.F32.BF16 R56, R8.reuse, R72, R20 ;  /* 0x000000480838723c */ /* 0x044fe20000041814 */
[----:B------:R-:W1:Y:S05]  /*4680*/  LDSM.16.M88.4 R20, [R188+0x2000] ;  /* 0x00200000bc14783b */ /* 0x000e6a0000000200 */
[----:B------:R-:W-:Y:S01]  /*4690*/  HMMA.16816.F32.BF16 R24, R8, R74, R16 ;  /* 0x0000004a0818723c */ /* 0x000fe20000041810 */
[----:B------:R-:W-:Y:S04]  /*46a0*/  LDSM.16.M88.4 R8, [R190+0x2000] ;  /* 0x00200000be08783b */ /* 0x000fe80000000200 */
[----:B------:R-:W-:Y:S01]  /*46b0*/  LDSM.16.M88.4 R72, [R185+0x2000] ;  /* 0x00200000b948783b */ /* 0x000fe20000000200 */
[C---:B---3--:R-:W-:Y:S06]  /*46c0*/  HMMA.16816.F32.BF16 R16, R12.reuse, R76, R28 ;  /* 0x0000004c0c10723c */ /* 0x048fec000004181c */
[C---:B------:R-:W-:Y:S01]  /*46d0*/  HMMA.16816.F32.BF16 R32, R12.reuse, R78, R40 ;  /* 0x0000004e0c20723c */ /* 0x040fe20000041828 */
[----:B------:R-:W2:Y:S05]  /*46e0*/  LDSM.16.M88.4 R76, [R191+0x3800] ;  /* 0x00380000bf4c783b */ /* 0x000eaa0000000200 */
[C---:B----4-:R-:W-:Y:S06]  /*46f0*/  HMMA.16816.F32.BF16 R44, R12.reuse, R88, R44 ;  /* 0x000000580c2c723c */ /* 0x050fec000004182c */
[C---:B------:R-:W-:Y:S01]  /*4700*/  HMMA.16816.F32.BF16 R48, R12.reuse, R90, R48 ;  /* 0x0000005a0c30723c */ /* 0x040fe20000041830 */
[----:B------:R-:W-:Y:S05]  /*4710*/  LDSM.16.M88.4 R88, [R186+0x9000] ;  /* 0x00900000ba58783b */ /* 0x000fea0000000200 */
[C---:B------:R-:W-:Y:S06]  /*4720*/  HMMA.16816.F32.BF16 R52, R12.reuse, R84, R52 ;  /* 0x000000540c34723c */ /* 0x040fec0000041834 */
[C---:B------:R-:W-:Y:S01]  /*4730*/  HMMA.16816.F32.BF16 R40, R12.reuse, R86, R36 ;  /* 0x000000560c28723c */ /* 0x040fe20000041824 */
[----:B------:R-:W3:Y:S05]  /*4740*/  LDSM.16.M88.4 R84, [R186+0x8000] ;  /* 0x00800000ba54783b */ /* 0x000eea0000000200 */
[C---:B------:R-:W-:Y:S06]  /*4750*/  HMMA.16816.F32.BF16 R56, R12.reuse, R80, R56 ;  /* 0x000000500c38723c */ /* 0x040fec0000041838 */
[----:B------:R-:W-:Y:S01]  /*4760*/  HMMA.16816.F32.BF16 R28, R12, R82, R24 ;  /* 0x000000520c1c723c */ /* 0x000fe20000041818 */
[----:B------:R-:W-:Y:S05]  /*4770*/  LDSM.16.M88.4 R80, [R185+0x3800] ;  /* 0x00380000b950783b */ /* 0x000fea0000000200 */
[C---:B-1----:R-:W-:Y:S01]  /*4780*/  HMMA.16816.F32.BF16 R24, R20.reuse, R68, R16 ;  /* 0x000000441418723c */ /* 0x042fe20000041810 */
[----:B------:R-:W-:Y:S05]  /*4790*/  LDSM.16.M88.4 R16, [R189+0x2000] ;  /* 0x00200000bd10783b */ /* 0x000fea0000000200 */
[C---:B------:R-:W-:Y:S01]  /*47a0*/  HMMA.16816.F32.BF16 R12, R20.reuse, R70, R32 ;  /* 0x00000046140c723c */ /* 0x040fe20000041820 */
[----:B------:R-:W-:Y:S05]  /*47b0*/  LDSM.16.M88.4 R68, [R185+0x2800] ;  /* 0x00280000b944783b */ /* 0x000fea0000000200 */
[C---:B------:R-:W-:Y:S06]  /*47c0*/  HMMA.16816.F32.BF16 R36, R20.reuse, R60, R44 ;  /* 0x0000003c1424723c */ /* 0x040fec000004182c */
[C---:B------:R-:W-:Y:S01]  /*47d0*/  HMMA.16816.F32.BF16 R48, R20.reuse, R62, R48 ;  /* 0x0000003e1430723c */ /* 0x040fe20000041830 */
[----:B------:R-:W1:Y:S05]  /*47e0*/  LDSM.16.M88.4 R60, [R186+0x9800] ;  /* 0x00980000ba3c783b */ /* 0x000e6a0000000200 */
[C---:B------:R-:W-:Y:S06]  /*47f0*/  HMMA.16816.F32.BF16 R52, R20.reuse, R64, R52 ;  /* 0x000000401434723c */ /* 0x040fec0000041834 */
[C---:B------:R-:W-:Y:S01]  /*4800*/  HMMA.16816.F32.BF16 R44, R20.reuse, R66, R40 ;  /* 0x00000042142c723c */ /* 0x040fe20000041828 */
[----:B------:R-:W4:Y:S05]  /*4810*/  LDSM.16.M88.4 R64, [R185+0x3000] ;  /* 0x00300000b940783b */ /* 0x000f2a0000000200 */
[C---:B--2---:R-:W-:Y:S06]  /*4820*/  HMMA.16816.F32.BF16 R56, R20.reuse, R76, R56 ;  /* 0x0000004c1438723c */ /* 0x044fec0000041838 */
[----:B------:R-:W-:Y:S01]  /*4830*/  HMMA.16816.F32.BF16 R32, R20, R78, R28 ;  /* 0x0000004e1420723c */ /* 0x000fe2000004181c */
[----:B------:R-:W-:Y:S04]  /*4840*/  LDSM.16.M88.4 R20, [R187+0x4000] ;  /* 0x00400000bb14783b */ /* 0x000fe80000000200 */
[----:B------:R-:W-:Y:S01]  /*4850*/  LDSM.16.M88.4 R76, [R180+0xa800] ;  /* 0x00a80000b44c783b */ /* 0x000fe20000000200 */
[C---:B---3--:R-:W-:Y:S06]  /*4860*/  HMMA.16816.F32.BF16 R28, R8.reuse, R84, R24 ;  /* 0x00000054081c723c */ /* 0x048fec0000041818 */
[C---:B------:R-:W-:Y:S01]  /*4870*/  HMMA.16816.F32.BF16 R24, R8.reuse, R86, R12 ;  /* 0x000000560818723c */ /* 0x040fe2000004180c */
[----:B------:R-:W2:Y:S05]  /*4880*/  LDSM.16.M88.4 R84, [R180+0xa000] ;  /* 0x00a00000b454783b */ /* 0x000eaa0000000200 */
        /* <DEDUP_REMOVED lines=8> */
[----:B------:R-:W-:Y:S05]  /*4910*/  LDSM.16.M88.4 R60, [R180+0xb800] ;  /* 0x00b80000b43c783b */ /* 0x000fea0000000200 */
[C---:B------:R-:W-:Y:S06]  /*4920*/  HMMA.16816.F32.BF16 R32, R16.reuse, R72, R28 ;  /* 0x000000481020723c */ /* 0x040fec000004181c */
[C---:B------:R-:W-:Y:S01]  /*4930*/  HMMA.16816.F32.BF16 R28, R16.reuse, R74, R24 ;  /* 0x0000004a101c723c */ /* 0x040fe20000041818 */
[----:B------:R-:W1:Y:S05]  /*4940*/  LDSM.16.M88.4 R72, [R180+0xb000] ;  /* 0x00b00000b448783b */ /* 0x000e6a0000000200 */
[C---:B------:R-:W-:Y:S01]  /*4950*/  HMMA.16816.F32.BF16 R24, R16.reuse, R68, R12 ;  /* 0x000000441018723c */ /* 0x040fe2000004180c */
[----:B------:R-:W-:Y:S05]  /*4960*/  LDSM.16.M88.4 R12, [R188+0x4000] ;  /* 0x00400000bc0c783b */ /* 0x000fea0000000200 */
[C---:B------:R-:W-:Y:S01]  /*4970*/  HMMA.16816.F32.BF16 R8, R16.reuse, R70, R40 ;  /* 0x000000461008723c */ /* 0x040fe20000041828 */
[----:B------:R-:W3:Y:S05]  /*4980*/  LDSM.16.M88.4 R68, [R191+0x4000] ;  /* 0x00400000bf44783b */ /* 0x000eea0000000200 */
[C---:B----4-:R-:W-:Y:S06]  /*4990*/  HMMA.16816.F32.BF16 R44, R16.reuse, R64, R52 ;  /* 0x00000040102c723c */ /* 0x050fec0000041834 */
[C---:B------:R-:W-:Y:S06]  /*49a0*/  HMMA.16816.F32.BF16 R52, R16.reuse, R66, R48 ;  /* 0x000000421034723c */ /* 0x040fec0000041830 */
[C---:B------:R-:W-:Y:S01]  /*49b0*/  HMMA.16816.F32.BF16 R48, R16.reuse, R80, R56 ;  /* 0x000000501030723c */ /* 0x040fe20000041838 */
[----:B------:R-:W-:Y:S05]  /*49c0*/  LDSM.16.M88.4 R56, [R186+0xa800] ;  /* 0x00a80000ba38783b */ /* 0x000fea0000000200 */
[----:B------:R-:W-:Y:S01]  /*49d0*/  HMMA.16816.F32.BF16 R40, R16, R82, R36 ;  /* 0x000000521028723c */ /* 0x000fe20000041824 */
[----:B------:R-:W4:Y:S05]  /*49e0*/  LDSM.16.M88.4 R80, [R191+0x5800] ;  /* 0x00580000bf50783b */ /* 0x000f2a0000000200 */
[C---:B--2---:R-:W-:Y:S06]  /*49f0*/  HMMA.16816.F32.BF16 R36, R20.reuse, R84, R32 ;  /* 0x000000541424723c */ /* 0x044fec0000041820 */
[C---:B------:R-:W-:Y:S06]  /*4a00*/  HMMA.16816.F32.BF16 R32, R20.reuse, R86, R28 ;  /* 0x000000561420723c */ /* 0x040fec000004181c */
[C---:B------:R-:W-:Y:S06]  /*4a10*/  HMMA.16816.F32.BF16 R28, R20.reuse, R76, R24 ;  /* 0x0000004c141c723c */ /* 0x040fec0000041818 */
[C---:B------:R-:W-:Y:S01]  /*4a20*/  HMMA.16816.F32.BF16 R24, R20.reuse, R78, R8 ;  /* 0x0000004e1418723c */ /* 0x040fe20000041808 */
[----:B------:R-:W-:Y:S04]  /*4a30*/  LDSM.16.M88.4 R8, [R190+0x4000] ;  /* 0x00400000be08783b */ /* 0x000fe80000000200 */
[----:B------:R-:W2:Y:S01]  /*4a40*/  LDSM.16.M88.4 R76, [R186+0xa000] ;  /* 0x00a00000ba4c783b */ /* 0x000ea20000000200 */
[C---:B-1----:R-:W-:Y:S06]  /*4a50*/  HMMA.16816.F32.BF16 R16, R20.reuse, R72, R44 ;  /* 0x000000481410723c */ /* 0x042fec000004182c */
[C---:B------:R-:W-:Y:S01]  /*4a60*/  HMMA.16816.F32.BF16 R64, R20.reuse, R74, R52 ;  /* 0x0000004a1440723c */ /* 0x040fe20000041834 */
[----:B------:R-:W-:Y:S05]  /*4a70*/  LDSM.16.M88.4 R72, [R185+0x4000] ;  /* 0x00400000b948783b */ /* 0x000fea0000000200 */
[C---:B------:R-:W-:Y:S06]  /*4a80*/  HMMA.16816.F32.BF16 R52, R20.reuse, R60, R48 ;  /* 0x0000003c1434723c */ /* 0x040fec0000041830 */
[----:B------:R-:W-:Y:S01]  /*4a90*/  HMMA.16816.F32.BF16 R48, R20, R62, R40 ;  /* 0x0000003e1430723c */ /* 0x000fe20000041828 */
[----:B------:R-:W-:Y:S05]  /*4aa0*/  LDSM.16.M88.4 R60, [R186+0xb800] ;  /* 0x00b80000ba3c783b */ /* 0x000fea0000000200 */
[C---:B---3--:R-:W-:Y:S06]  /*4ab0*/  HMMA.16816.F32.BF16 R20, R12.reuse, R68, R36 ;  /* 0x000000440c14723c */ /* 0x048fec0000041824 */
[C---:B------:R-:W-:Y:S01]  /*4ac0*/  HMMA.16816.F32.BF16 R44, R12.reuse, R70, R32 ;  /* 0x000000460c2c723c */ /* 0x040fe20000041820 */
[----:B------:R-:W1:Y:S05]  /*4ad0*/  LDSM.16.M88.4 R68, [R186+0xb000] ;  /* 0x00b00000ba44783b */ /* 0x000e6a0000000200 */
[C---:B------:R-:W-:Y:S06]  /*4ae0*/  HMMA.16816.F32.BF16 R40, R12.reuse, R92, R28 ;  /* 0x0000005c0c28723c */ /* 0x040fec000004181c */
[C---:B------:R-:W-:Y:S06]  /*4af0*/  HMMA.16816.F32.BF16 R36, R12.reuse, R94, R24 ;  /* 0x0000005e0c24723c */ /* 0x040fec0000041818 */
[C---:B------:R-:W-:Y:S01]  /*4b00*/  HMMA.16816.F32.BF16 R32, R12.reuse, R88, R16 ;  /* 0x000000580c20723c */ /* 0x040fe20000041810 */
[----:B------:R-:W3:Y:S05]  /*4b10*/  LDSM.16.M88.4 R16, [R189+0x4000] ;  /* 0x00400000bd10783b */ /* 0x000eea0000000200 */
[C---:B------:R-:W-:Y:S06]  /*4b20*/  HMMA.16816.F32.BF16 R28, R12.reuse, R90, R64 ;  /* 0x0000005a0c1c723c */ /* 0x040fec0000041840 */
[C---:B----4-:R-:W-:Y:S06]  /*4b30*/  HMMA.16816.F32.BF16 R24, R12.reuse, R80, R52 ;  /* 0x000000500c18723c */ /* 0x050fec0000041834 */
[----:B------:R-:W-:Y:S06]  /*4b40*/  HMMA.16816.F32.BF16 R12, R12, R82, R48 ;  /* 0x000000520c0c723c */ /* 0x000fec0000041830 */
[C---:B--2---:R-:W-:Y:S06]  /*4b50*/  HMMA.16816.F32.BF16 R20, R8.reuse, R76, R20 ;  /* 0x0000004c0814723c */ /* 0x044fec0000041814 */
[C---:B-1----:R-:W-:Y:S06]  /*4b60*/  HMMA.16816.F32.BF16 R48, R8.reuse, R68, R32 ;  /* 0x000000440830723c */ /* 0x042fec0000041820 */
[C---:B------:R-:W-:Y:S06]  /*4b70*/  HMMA.16816.F32.BF16 R32, R8.reuse, R60, R24 ;  /* 0x0000003c0820723c */ /* 0x040fec0000041818 */
[C---:B------:R-:W-:Y:S01]  /*4b80*/  HMMA.16816.F32.BF16 R60, R8.reuse, R62, R12 ;  /* 0x0000003e083c723c */ /* 0x040fe2000004180c */
[----:B------:R-:W1:Y:S05]  /*4b90*/  LDSM.16.M88.4 R12, [R185+0x4800] ;  /* 0x00480000b90c783b */ /* 0x000e6a0000000200 */
[C---:B------:R-:W-:Y:S06]  /*4ba0*/  HMMA.16816.F32.BF16 R44, R8.reuse, R78, R44 ;  /* 0x0000004e082c723c */ /* 0x040fec000004182c */
[----:B------:R-:W-:Y:S06]  /*4bb0*/  HMMA.16816.F32.BF16 R40, R8, R56, R40 ;  /* 0x000000380828723c */ /* 0x000fec0000041828 */
[----:B---3--:R-:W-:Y:S06]  /*4bc0*/  HMMA.16816.F32.BF16 R20, R16, R72, R20 ;  /* 0x000000481014723c */ /* 0x008fec0000041814 */
[C---:B------:R-:W-:Y:S01]  /*4bd0*/  HMMA.16816.F32.BF16 R68, R8.reuse, R70, R28 ;  /* 0x000000460844723c */ /* 0x040fe2000004181c */
[----:B------:R-:W2:Y:S05]  /*4be0*/  LDSM.16.M88.4 R28, [R185+0x5000] ;  /* 0x00500000b91c783b */ /* 0x000eaa0000000200 */
[----:B------:R-:W-:Y:S07]  /*4bf0*/  HMMA.16816.F32.BF16 R36, R8, R58, R36 ;  /* 0x0000003a0824723c */ /* 0x000fee0000041824 */
[----:B------:R-:W-:Y:S01]  /*4c00*/  VIADD R8, R6, 0x8 ;  /* 0x0000000806087836 */ /* 0x000fe20000000000 */
[----:B------:R-:W-:Y:S01]  /*4c10*/  SHF.R.S32.HI R6, RZ, 0x1f, R98 ;  /* 0x0000001fff067819 */ /* 0x000fe20000011462 */
[----:B------:R-:W-:Y:S01]  /*4c20*/  IMAD.U32 R9, RZ, RZ, UR17 ;  /* 0x00000011ff097e24 */ /* 0x000fe2000f8e00ff */
[----:B-1----:R-:W-:Y:S02]  /*4c30*/  HMMA.16816.F32.BF16 R24, R16, R12, R40 ;  /* 0x0000000c1018723c */ /* 0x002fe40000041828 */
[C---:B------:R-:W-:Y:S01]  /*4c40*/  VIADDMNMX R206, R8.reuse, UR21, R7, PT ;  /* 0x0000001508ce7c46 */ /* 0x040fe2000b800107 */
[----:B------:R-:W-:Y:S01]  /*4c50*/  IMAD R56, R9, 0x4, R96 ;  /* 0x0000000409387824 */ /* 0x000fe200078e0260 */
[----:B------:R-:W-:-:S02]  /*4c60*/  VIADDMNMX R204, R8, UR33, RZ, !PT ;  /* 0x0000002108cc7c46 */ /* 0x000fc4000f8001ff */
[CC--:B------:R-:W-:Y:S01]  /*4c70*/  ISETP.GE.AND P2, PT, R3.reuse, R206.reuse, PT ;  /* 0x000000ce0300720c */ /* 0x0c0fe20003f46270 */
[C---:B------:R-:W-:Y:S01]  /*4c80*/  HMMA.16816.F32.BF16 R8, R16.reuse, R74, R44 ;  /* 0x0000004a1008723c */ /* 0x040fe2000004182c */
[C---:B------:R-:W-:Y:S01]  /*4c90*/  ISETP.GE.AND P3, PT, R0.reuse, R206, PT ;  /* 0x000000ce0000720c */ /* 0x040fe20003f66270 */
[----:B------:R-:W-:Y:S01]  /*4ca0*/  STL [R1+0x98], R56 ;  /* 0x0000983801007387 */ /* 0x000fe20000100800 */
[-C--:B------:R-:W-:Y:S01]  /*4cb0*/  ISETP.LT.OR P2, PT, R3, R204.reuse, P2 ;  /* 0x000000cc0300720c */ /* 0x080fe20001741670 */
[C---:B------:R-:W-:Y:S01]  /*4cc0*/  VIADD R3, R0.reuse, 0x9 ;  /* 0x0000000900037836 */ /* 0x040fe20000000000 */
[C---:B------:R-:W-:Y:S02]  /*4cd0*/  ISETP.LT.OR P3, PT, R0.reuse, R204, P3 ;  /* 0x000000cc0000720c */ /* 0x040fe40001f61670 */
[----:B------:R-:W-:Y:S01]  /*4ce0*/  LEA.HI.X.SX32 R178, R101, R6, 0x1, P5 ;  /* 0x0000000665b27211 */ /* 0x000fe200028f0eff */
[----:B------:R-:W-:Y:S01]  /*4cf0*/  VIADD R6, R0, 0x8 ;  /* 0x0000000800067836 */ /* 0x000fe20000000000 */
[----:B------:R-:W-:Y:S01]  /*4d00*/  FSEL R47, R20, -INF , !P0 ;  /* 0xff800000142f7808 */ /* 0x000fe20004000000 */
[----:B------:R-:W-:Y:S01]  /*4d10*/  HMMA.16816.F32.BF16 R12, R16, R14, R36 ;  /* 0x0000000e100c723c */ /* 0x000fe20000041824 */
[----:B------:R-:W-:-:S02]  /*4d20*/  FSEL R40, R22, -INF , !P3 ;  /* 0xff80000016287808 */ /* 0x000fc40005800000 */
[----:B------:R-:W-:Y:S02]  /*4d30*/  FSEL R46, R21, -INF , !P6 ;  /* 0xff800000152e7808 */ /* 0x000fe40007000000 */
[----:B------:R-:W-:Y:S02]  /*4d40*/  FSEL R42, R23, -INF , !P2 ;  /* 0xff800000172a7808 */ /* 0x000fe40005000000 */
[----:B------:R-:W1:Y:S01]  /*4d50*/  LDSM.16.M88.4 R20, [R185+0x5800] ;  /* 0x00580000b914783b */ /* 0x000e620000000200 */
[----:B------:R-:W-:Y:S01]  /*4d60*/  ISETP.GE.AND P5, PT, R3, R207, PT ;  /* 0x000000cf0300720c */ /* 0x000fe20003fa6270 */
[----:B------:R-:W-:-:S04]  /*4d70*/  DEPBAR.LE SB0, 0x0 ;  /* 0x000080000000791a */ /* 0x000fc80000000000 */
[----:B------:R-:W-:Y:S01]  /*4d80*/  BAR.SYNC.DEFER_BLOCKING 0x0 ;  /* 0x0000000000007b1d */ /* 0x000fe20000010000 */
[CC--:B------:R-:W-:Y:S02]  /*4d90*/  ISETP.GE.AND P0, PT, R3.reuse, R206.reuse, PT ;  /* 0x000000ce0300720c */ /* 0x0c0fe40003f06270 */
[C---:B------:R-:W-:Y:S02]  /*4da0*/  ISETP.GE.AND P1, PT, R6.reuse, R207, PT ;  /* 0x000000cf0600720c */ /* 0x040fe40003f26270 */
[----:B------:R-:W-:Y:S02]  /*4db0*/  ISETP.GE.AND P4, PT, R6, R206, PT ;  /* 0x000000ce0600720c */ /* 0x000fe40003f86270 */
[CC--:B------:R-:W-:Y:S02]  /*4dc0*/  ISETP.LT.OR P5, PT, R3.reuse, R205.reuse, P5 ;  /* 0x000000cd0300720c */ /* 0x0c0fe40002fa1670 */
[----:B------:R-:W-:Y:S01]  /*4dd0*/  ISETP.LT.OR P0, PT, R3, R204, P0 ;  /* 0x000000cc0300720c */ /* 0x000fe20000701670 */
[----:B------:R-:W-:Y:S01]  /*4de0*/  VIADD R3, R0, 0x11 ;  /* 0x0000001100037836 */ /* 0x000fe20000000000 */
[----:B------:R-:W-:-:S02]  /*4df0*/  ISETP.LT.OR P1, PT, R6, R205, P1 ;  /* 0x000000cd0600720c */ /* 0x000fc40000f21670 */
[----:B------:R-:W-:Y:S01]  /*4e00*/  ISETP.LT.OR P4, PT, R6, R204, P4 ;  /* 0x000000cc0600720c */ /* 0x000fe20002781670 */
[----:B------:R-:W-:Y:S01]  /*4e10*/  VIADD R6, R0, 0x10 ;  /* 0x0000001000067836 */ /* 0x000fe20000000000 */
[----:B------:R-:W-:Y:S02]  /*4e20*/  FSEL R54, R8, -INF , !P1 ;  /* 0xff80000008367808 */ /* 0x000fe40004800000 */
[CC--:B------:R-:W-:Y:S02]  /*4e30*/  ISETP.GE.AND P6, PT, R3.reuse, R207.reuse, PT ;  /* 0x000000cf0300720c */ /* 0x0c0fe40003fc6270 */
[-C--:B------:R-:W-:Y:S02]  /*4e40*/  ISETP.GE.AND P1, PT, R3, R206.reuse, PT ;  /* 0x000000ce0300720c */ /* 0x080fe40003f26270 */
[C---:B------:R-:W-:Y:S02]  /*4e50*/  ISETP.GE.AND P2, PT, R6.reuse, R207, PT ;  /* 0x000000cf0600720c */ /* 0x040fe40003f46270 */
[----:B------:R-:W-:-:S02]  /*4e60*/  ISETP.GE.AND P3, PT, R6, R206, PT ;  /* 0x000000ce0600720c */ /* 0x000fc40003f66270 */
[CC--:B------:R-:W-:Y:S02]  /*4e70*/  ISETP.LT.OR P6, PT, R3.reuse, R205.reuse, P6 ;  /* 0x000000cd0300720c */ /* 0x0c0fe400037c1670 */
[-C--:B------:R-:W-:Y:S01]  /*4e80*/  ISETP.LT.OR P1, PT, R3, R204.reuse, P1 ;  /* 0x000000cc0300720c */ /* 0x080fe20000f21670 */
[----:B------:R-:W-:Y:S01]  /*4e90*/  VIADD R3, R0, 0x19 ;  /* 0x0000001900037836 */ /* 0x000fe20000000000 */
[----:B------:R-:W-:Y:S02]  /*4ea0*/  FSEL R41, R10, -INF , !P4 ;  /* 0xff8000000a297808 */ /* 0x000fe40006000000 */
[----:B------:R-:W-:Y:S02]  /*4eb0*/  FSEL R53, R9, -INF , !P5 ;  /* 0xff80000009357808 */ /* 0x000fe40006800000 */
[----:B------:R-:W-:Y:S02]  /*4ec0*/  FSEL R43, R11, -INF , !P0 ;  /* 0xff8000000b2b7808 */ /* 0x000fe40004000000 */
[C---:B------:R-:W-:Y:S01]  /*4ed0*/  ISETP.LT.OR P2, PT, R6.reuse, R205, P2 ;  /* 0x000000cd0600720c */ /* 0x040fe20001741670 */
[----:B--2---:R-:W-:Y:S01]  /*4ee0*/  HMMA.16816.F32.BF16 R8, R16, R28, R48 ;  /* 0x0000001c1008723c */ /* 0x004fe20000041830 */
[----:B------:R-:W-:Y:S01]  /*4ef0*/  ISETP.LT.OR P3, PT, R6, R204, P3 ;  /* 0x000000cc0600720c */ /* 0x000fe20001f61670 */
[----:B------:R-:W-:Y:S01]  /*4f00*/  VIADD R6, R0, 0x18 ;  /* 0x0000001800067836 */ /* 0x000fe20000000000 */
[----:B------:R-:W-:-:S02]  /*4f10*/  FSEL R45, R24, -INF , !P2 ;  /* 0xff800000182d7808 */ /* 0x000fc40005000000 */
[CC--:B------:R-:W-:Y:S02]  /*4f20*/  ISETP.GE.AND P5, PT, R3.reuse, R207.reuse, PT ;  /* 0x000000cf0300720c */ /* 0x0c0fe40003fa6270 */
[CC--:B------:R-:W-:Y:S02]  /*4f30*/  ISETP.GE.AND P2, PT, R3.reuse, R206.reuse, PT ;  /* 0x000000ce0300720c */ /* 0x0c0fe40003f46270 */
[C---:B------:R-:W-:Y:S02]  /*4f40*/  ISETP.GE.AND P0, PT, R6.reuse, R207, PT ;  /* 0x000000cf0600720c */ /* 0x040fe40003f06270 */
[----:B------:R-:W-:Y:S02]  /*4f50*/  ISETP.GE.AND P4, PT, R6, R206, PT ;  /* 0x000000ce0600720c */ /* 0x000fe40003f86270 */
[C---:B------:R-:W-:Y:S02]  /*4f60*/  ISETP.LT.OR P5, PT, R3.reuse, R205, P5 ;  /* 0x000000cd0300720c */ /* 0x040fe40002fa1670 */
[----:B------:R-:W-:Y:S01]  /*4f70*/  ISETP.LT.OR P2, PT, R3, R204, P2 ;  /* 0x000000cc0300720c */ /* 0x000fe20001741670 */
[----:B------:R-:W-:Y:S01]  /*4f80*/  VIADD R3, R0, 0x21 ;  /* 0x0000002100037836 */ /* 0x000fe20000000000 */
[----:B------:R-:W-:-:S02]  /*4f90*/  FSEL R28, R26, -INF , !P3 ;  /* 0xff8000001a1c7808 */ /* 0x000fc40005800000 */
[----:B------:R-:W-:Y:S02]  /*4fa0*/  FSEL R44, R25, -INF , !P6 ;  /* 0xff800000192c7808 */ /* 0x000fe40007000000 */
[----:B------:R-:W-:Y:S02]  /*4fb0*/  FSEL R29, R27, -INF , !P1 ;  /* 0xff8000001b1d7808 */ /* 0x000fe40004800000 */
[C---:B------:R-:W-:Y:S01]  /*4fc0*/  ISETP.LT.OR P0, PT, R6.reuse, R205, P0 ;  /* 0x000000cd0600720c */ /* 0x040fe20000701670 */
[----:B------:R-:W-:Y:S01]  /*4fd0*/  HMMA.16816.F32.BF16 R24, R16, R30, R68 ;  /* 0x0000001e1018723c */ /* 0x000fe20000041844 */
[----:B------:R-:W-:Y:S01]  /*4fe0*/  ISETP.LT.OR P4, PT, R6, R204, P4 ;  /* 0x000000cc0600720c */ /* 0x000fe20002781670 */
[----:B------:R-:W-:Y:S01]  /*4ff0*/  VIADD R6, R0, 0x20 ;  /* 0x0000002000067836 */ /* 0x000fe20000000000 */
[----:B------:R-:W-:Y:S02]  /*5000*/  FSEL R52, R12, -INF , !P0 ;  /* 0xff8000000c347808 */ /* 0x000fe40004000000 */
[----:B------:R-:W-:-:S02]  /*5010*/  ISETP.GE.AND P6, PT, R3, R207, PT ;  /* 0x000000cf0300720c */ /* 0x000fc40003fc6270 */
        /* <DEDUP_REMOVED lines=10> */
[----:B------:R-:W-:Y:S02]  /*50c0*/  FSEL R30, R13, -INF , !P5 ;  /* 0xff8000000d1e7808 */ /* 0x000fe40006800000 */
[----:B------:R-:W-:Y:S02]  /*50d0*/  FSEL R55, R15, -INF , !P2 ;  /* 0xff8000000f377808 */ /* 0x000fe40005000000 */
[----:B-1----:R-:W-:Y:S01]  /*50e0*/  HMMA.16816.F32.BF16 R12, R16, R20, R32 ;  /* 0x00000014100c723c */ /* 0x002fe20000041820 */
[----:B------:R-:W-:Y:S02]  /*50f0*/  FSEL R155, R8, -INF , !P1 ;  /* 0xff800000089b7808 */ /* 0x000fe40004800000 */
[----:B------:R-:W-:-:S02]  /*5100*/  ISETP.GE.AND P5, PT, R3, R207, PT ;  /* 0x000000cf0300720c */ /* 0x000fc40003fa6270 */
[CC--:B------:R-:W-:Y:S01]  /*5110*/  ISETP.GE.AND P1, PT, R3.reuse, R206.reuse, PT ;  /* 0x000000ce0300720c */ /* 0x0c0fe20003f26270 */
[----:B------:R-:W-:Y:S01]  /*5120*/  HMMA.16816.F32.BF16 R16, R16, R22, R60 ;  /* 0x000000161010723c */ /* 0x000fe2000004183c */
        /* <DEDUP_REMOVED lines=10> */
[C---:B------:R-:W-:Y:S02]  /*51d0*/  ISETP.GE.AND P6, PT, R3.reuse, R207, PT ;  /* 0x000000cf0300720c */ /* 0x040fe40003fc6270 */
[----:B------:R-:W-:Y:S02]  /*51e0*/  ISETP.GE.AND P2, PT, R3, R206, PT ;  /* 0x000000ce0300720c */ /* 0x000fe40003f46270 */
[----:B------:R-:W-:-:S02]  /*51f0*/  FSEL R130, R11, -INF , !P0 ;  /* 0xff8000000b827808 */ /* 0x000fc40004000000 */
[----:B------:R-:W-:Y:S02]  /*5200*/  ISETP.GE.AND P0, PT, R6, R207, PT ;  /* 0x000000cf0600720c */ /* 0x000fe40003f06270 */
[CC--:B------:R-:W-:Y:S02]  /*5210*/  ISETP.LT.OR P6, PT, R3.reuse, R205.reuse, P6 ;  /* 0x000000cd0300720c */ /* 0x0c0fe400037c1670 */
[----:B------:R-:W-:Y:S01]  /*5220*/  ISETP.LT.OR P2, PT, R3, R204, P2 ;  /* 0x000000cc0300720c */ /* 0x000fe20001741670 */
[----:B------:R-:W-:Y:S01]  /*5230*/  VIADD R3, R0, 0x38 ;  /* 0x0000003800037836 */ /* 0x000fe20000000000 */
[----:B------:R-:W-:Y:S01]  /*5240*/  ISETP.LT.OR P0, PT, R6, R205, P0 ;  /* 0x000000cd0600720c */ /* 0x000fe20000701670 */
[----:B------:R-:W-:Y:S01]  /*5250*/  VIADD R0, R0, 0x39 ;  /* 0x0000003900007836 */ /* 0x000fe20000000000 */
[----:B------:R-:W-:Y:S02]  /*5260*/  FSEL R129, R10, -INF , !P3 ;  /* 0xff8000000a817808 */ /* 0x000fe40005800000 */
[----:B------:R-:W-:-:S02]  /*5270*/  FSEL R133, R12, -INF , !P0 ;  /* 0xff8000000c857808 */ /* 0x000fc40004000000 */
[----:B------:R-:W-:Y:S02]  /*5280*/  ISETP.GE.AND P0, PT, R0, R206, PT ;  /* 0x000000ce0000720c */ /* 0x000fe40003f06270 */
[----:B------:R-:W-:Y:S02]  /*5290*/  FSEL R125, R26, -INF , !P4 ;  /* 0xff8000001a7d7808 */ /* 0x000fe40006000000 */
[----:B------:R-:W-:Y:S02]  /*52a0*/  ISETP.LT.OR P0, PT, R0, R204, P0 ;  /* 0x000000cc0000720c */ /* 0x000fe40000701670 */
[----:B------:R-:W-:Y:S02]  /*52b0*/  FSEL R132, R25, -INF , !P5 ;  /* 0xff80000019847808 */ /* 0x000fe40006800000 */
[----:B------:R-:W-:Y:S02]  /*52c0*/  FSEL R131, R19, -INF , !P0 ;  /* 0xff80000013837808 */ /* 0x000fe40004000000 */
[----:B------:R-:W-:-:S02]  /*52d0*/  PLOP3.LUT P0, PT, PT, PT, UP0, 0x80, 0x0 ;  /* 0x000000000000781c */ /* 0x000fc40003f0f008 */
[----:B------:R-:W-:Y:S02]  /*52e0*/  FSEL R127, R27, -INF , !P1 ;  /* 0xff8000001b7f7808 */ /* 0x000fe40004800000 */
[-C--:B------:R-:W-:Y:S02]  /*52f0*/  ISETP.GE.AND P3, PT, R6, R206.reuse, PT ;  /* 0x000000ce0600720c */ /* 0x080fe40003f66270 */
[CC--:B------:R-:W-:Y:S02]  /*5300*/  ISETP.GE.AND P5, PT, R3.reuse, R207.reuse, PT ;  /* 0x000000cf0300720c */ /* 0x0c0fe40003fa6270 */
[----:B------:R-:W-:Y:S02]  /*5310*/  ISETP.GE.AND P1, PT, R3, R206, PT ;  /* 0x000000ce0300720c */ /* 0x000fe40003f26270 */
[----:B------:R-:W-:Y:S02]  /*5320*/  ISETP.GE.AND P4, PT, R0, R207, PT ;  /* 0x000000cf0000720c */ /* 0x000fe40003f86270 */
[----:B------:R-:W-:-:S02]  /*5330*/  ISETP.LT.OR P3, PT, R6, R204, P3 ;  /* 0x000000cc0600720c */ /* 0x000fc40001f61670 */
[CC--:B------:R-:W-:Y:S02]  /*5340*/  ISETP.LT.OR P5, PT, R3.reuse, R205.reuse, P5 ;  /* 0x000000cd0300720c */ /* 0x0c0fe40002fa1670 */
[----:B------:R-:W-:Y:S02]  /*5350*/  ISETP.LT.OR P1, PT, R3, R204, P1 ;  /* 0x000000cc0300720c */ /* 0x000fe40000f21670 */
[----:B------:R-:W-:Y:S02]  /*5360*/  ISETP.LT.OR P4, PT, R0, R205, P4 ;  /* 0x000000cd0000720c */ /* 0x000fe40002781670 */
        /* <DEDUP_REMOVED lines=12> */
[----:B------:R-:W-:Y:S01]  /*5430*/  USHF.R.S32.HI UR7, URZ, 0x1f, UR21 ;  /* 0x0000001f3f077899 */ /* 0x000fe20008011415 */
[----:B------:R-:W-:Y:S01]  /*5440*/  ISETP.GE.AND P3, PT, R105, UR6, PT ;  /* 0x0000000669007c0c */ /* 0x000fe2000bf66270 */
[----:B------:R-:W-:Y:S01]  /*5450*/  UIMAD UR6, UR13, UR21, URZ ;  /* 0x000000150d0672a4 */ /* 0x000fe2000f8e023f */
[----:B------:R-:W-:-:S03]  /*5460*/  IMAD.U32 R6, RZ, RZ, UR21 ;  /* 0x00000015ff067e24 */ /* 0x000fc6000f8e00ff */
[----:B------:R-:W-:Y:S01]  /*5470*/  UIMAD UR6, UR7, UR27, UR6 ;  /* 0x0000001b070672a4 */ /* 0x000fe2000f8e0206 */
[----:B------:R-:W-:-:S03]  /*5480*/  IMAD.WIDE.U32 R6, R6, UR27, R106 ;  /* 0x0000001b06067c25 */ /* 0x000fc6000f8e006a */
        /* <DEDUP_REMOVED lines=24> */
[----:B------:R-:W2:Y:S01]  /*5610*/  @!P3 LDC.64 R24, c[0x0][0x218] ;  /* 0x00008600ff18bb82 */ /* 0x000ea20000000a00 */
[----:B----4-:R-:W-:-:S07]  /*5620*/  @!P3 LEA R10, P1, R6, R12, 0x1 ;  /* 0x0000000c060ab211 */ /* 0x010fce00078208ff */
[----:B------:R-:W4:Y:S01]  /*5630*/  @!P5 LDC.64 R18, c[0x0][0x218] ;  /* 0x00008600ff12db82 */ /* 0x000f220000000a00 */
[----:B------:R-:W-:Y:S02]  /*5640*/  @!P3 LEA.HI.X R11, R6, R13, R0, 0x1, P1 ;  /* 0x0000000d060bb211 */ /* 0x000fe400008f0c00 */
[----:B------:R-:W-:Y:S02]  /*5650*/  IADD3.X R6, R0, UR30, RZ, P2, !PT ;  /* 0x0000001e00067c10 */ /* 0x000fe400097fe4ff */
[C---:B-----5:R-:W-:Y:S01]  /*5660*/  @!P5 LEA R8, P2, R3.reuse, R14, 0x1 ;  /* 0x0000000e0308d211 */ /* 0x060fe200078408ff */
[----:B------:R-:W-:Y:S01]  /*5670*/  @!PT LDS RZ, [RZ] ;  /* 0x00000000fffff984 */ /* 0x000fe20000000800 */
[----:B------:R-:W-:Y:S01]  /*5680*/  @!PT LDS RZ, [RZ] ;  /* 0x00000000fffff984 */ /* 0x000fe20000000800 */
[----:B------:R-:W-:Y:S01]  /*5690*/  @!PT LDS RZ, [RZ] ;  /* 0x00000000fffff984 */ /* 0x000fe20000000800 */
[----:B------:R1:W-:Y:S02]  /*56a0*/  @!P3 LDGSTS.E.BYPASS.LTC128B.128 [R203+0xa000], desc[UR24][R10.64+0x100] ;  /* 0x0a0001000acbbfae */ /* 0x0003e4000b901d58 */
[----:B------:R-:W5:Y:S01]  /*56b0*/  @!P4 LDC.64 R12, c[0x0][0x218] ;  /* 0x00008600ff0ccb82 */ /* 0x000f620000000a00 */
[C---:B------:R-:W-:Y:S01]  /*56c0*/  @!P5 LEA.HI.X R9, R3.reuse, R15, R6, 0x1, P2 ;  /* 0x0000000f0309d211 */ /* 0x040fe200010f0c06 */
[----:B------:R1:W-:Y:S01]  /*56d0*/  @P5 STS.128 [R203+0x6800], RZ ;  /* 0x006800ffcb005388 */ /* 0x0003e20000000c00 */
[----:B------:R-:W-:-:S03]  /*56e0*/  IADD3 R0, P2, R3, UR31, RZ ;  /* 0x0000001f03007c10 */ /* 0x000fc6000ff5e0ff */
[----:B------:R-:W-:Y:S01]  /*56f0*/  @!PT LDS RZ, [RZ] ;  /* 0x00000000fffff984 */ /* 0x000fe20000000800 */
[----:B------:R-:W-:Y:S01]  /*5700*/  @!PT LDS RZ, [RZ] ;  /* 0x00000000fffff984 */ /* 0x000fe20000000800 */
[----:B------:R-:W-:Y:S01]  /*5710*/  @!PT LDS RZ, [RZ] ;  /* 0x00000000fffff984 */ /* 0x000fe20000000800 */
[----:B------:R2:W-:Y:S01]  /*5720*/  @!P5 LDGSTS.E.BYPASS.LTC128B.128 [R203+0x6800], desc[UR24][R8.64] ;  /* 0x0680000008cbdfae */ /* 0x0005e2000b901d58 */
[----:B------:R-:W-:Y:S01]  /*5730*/  IADD3.X R7, R6, UR30, RZ, P2, !PT ;  /* 0x0000001e06077c10 */ /* 0x000fe200097fe4ff */
[----:B------:R-:W4:Y:S02]  /*5740*/  @!P4 LDC.64 R20, c[0x0][0x218] ;  /* 0x00008600ff14cb82 */ /* 0x000f240000000a00 */
[----:B------:R2:W-:Y:S01]  /*5750*/  @P4 STS.128 [R203+0x8800], RZ ;  /* 0x008800ffcb004388 */ /* 0x0005e20000000c00 */
[C---:B-1----:R-:W-:Y:S02]  /*5760*/  @!P4 LEA R10, P1, R3.reuse, R16, 0x1 ;  /* 0x00000010030ac211 */ /* 0x042fe400078208ff */
[C---:B---3--:R-:W-:Y:S02]  /*5770*/  @!P5 LEA R16, P2, R0.reuse, R26, 0x1 ;  /* 0x0000001a0010d211 */ /* 0x048fe400078408ff */
[----:B------:R-:W-:Y:S02]  /*5780*/  @!P4 LEA.HI.X R11, R3, R17, R6, 0x1, P1 ;  /* 0x00000011030bc211 */ /* 0x000fe400008f0c06 */
[----:B------:R-:W-:-:S02]  /*5790*/  @!P5 LEA.HI.X R17, R0, R27, R7, 0x1, P2 ;  /* 0x0000001b0011d211 */ /* 0x000fc400010f0c07 */
[C---:B--2---:R-:W-:Y:S01]  /*57a0*/  @!P3 LEA R8, P1, R3.reuse, R22, 0x1 ;  /* 0x000000160308b211 */ /* 0x044fe200078208ff */
[----:B------:R-:W-:Y:S01]  /*57b0*/  @!PT LDS RZ, [RZ] ;  /* 0x00000000fffff984 */ /* 0x000fe20000000800 */
[----:B------:R-:W-:Y:S01]  /*57c0*/  @!PT LDS RZ, [RZ] ;  /* 0x00000000fffff984 */ /* 0x000fe20000000800 */
[----:B------:R-:W-:Y:S01]  /*57d0*/  @!PT LDS RZ, [RZ] ;  /* 0x00000000fffff984 */ /* 0x000fe20000000800 */
[----:B------:R4:W-:Y:S01]  /*57e0*/  @!P4 LDGSTS.E.BYPASS.LTC128B.128 [R203+0x8800], desc[UR24][R10.64+0x80] ;  /* 0x088000800acbcfae */ /* 0x0009e2000b901d58 */
[C---:B-----5:R-:W-:Y:S02]  /*57f0*/  @!P4 LEA R14, P2, R0.reuse, R12, 0x1 ;  /* 0x0000000c000ec211 */ /* 0x060fe400078408ff */
[----:B------:R-:W-:Y:S01]  /*5800*/  @!P3 LEA.HI.X R9, R3, R23, R6, 0x1, P1 ;  /* 0x000000170309b211 */ /* 0x000fe200008f0c06 */
[----:B------:R1:W-:Y:S01]  /*5810*/  @P3 STS.128 [R203+0xa800], RZ ;  /* 0x00a800ffcb003388 */ /* 0x0003e20000000c00 */
[C---:B------:R-:W-:Y:S02]  /*5820*/  @!P3 LEA R12, P1, R0.reuse, R24, 0x1 ;  /* 0x00000018000cb211 */ /* 0x040fe400078208ff */
[C---:B------:R-:W-:Y:S01]  /*5830*/  IADD3 R3, P6, R0.reuse, UR31, RZ ;  /* 0x0000001f00037c10 */ /* 0x040fe2000ffde0ff */
[----:B------:R-:W-:Y:S01]  /*5840*/  @!PT LDS RZ, [RZ] ;  /* 0x00000000fffff984 */ /* 0x000fe20000000800 */
[----:B------:R-:W-:Y:S01]  /*5850*/  @!PT LDS RZ, [RZ] ;  /* 0x00000000fffff984 */ /* 0x000fe20000000800 */
[----:B------:R-:W-:Y:S01]  /*5860*/  @!PT LDS RZ, [RZ] ;  /* 0x00000000fffff984 */ /* 0x000fe20000000800 */
[----:B------:R2:W-:Y:S01]  /*5870*/  @!P3 LDGSTS.E.BYPASS.LTC128B.128 [R203+0xa800], desc[UR24][R8.64+0x100] ;  /* 0x0a80010008cbbfae */ /* 0x0005e2000b901d58 */
[----:B------:R-:W-:-:S02]  /*5880*/  @!P4 LEA.HI.X R15, R0, R13, R7, 0x1, P2 ;  /* 0x0000000d000fc211 */ /* 0x000fc400010f0c07 */
        /* <DEDUP_REMOVED lines=40> */
.L_x_1292:
[----:B------:R-:W-:Y:S05]  /*5b10*/  BSYNC B0 ;  /* 0x0000000000007941 */ /* 0x000fea0003800000 */
.L_x_1291:
[----:B------:R-:W0:Y:S02]  /*5b20*/  LDGDEPBAR ;  /* 0x00000000000079af */ /* 0x000e240000000000 */
.L_x_1290:
[----:B------:R-:W-:Y:S01]  /*5b30*/  FMNMX.FTZ R3, R40, R42, !PT ;  /* 0x0000002a28037209 */ /* 0x000fe20007810000 */
[----:B------:R-:W-:Y:S01]  /*5b40*/  STL [R1+0xc0], R185 ;  /* 0x0000c0b901007387 */ /* 0x000fe20000100800 */
[----:B------:R-:W-:Y:S01]  /*5b50*/  FMNMX.FTZ R0, R47, R46, !PT ;  /* 0x0000002e2f007209 */ /* 0x000fe20007810000 */
[----:B------:R-:W-:Y:S01]  /*5b60*/  IMAD.WIDE.U32 R168, R56, -0x326172a9, RZ ;  /* 0xcd9e8d5738a87825 */ /* 0x000fe200078e00ff */
[----:B------:R-:W-:Y:S01]  /*5b70*/  FMNMX.FTZ R3, R41, R3, !PT ;  /* 0x0000000329037209 */ /* 0x000fe20007810000 */
[----:B------:R-:W-:Y:S01]  /*5b80*/  STL [R1+0xbc], R180 ;  /* 0x0000bcb401007387 */ /* 0x000fe20000100800 */
[----:B------:R-:W-:Y:S01]  /*5b90*/  FMNMX.FTZ R0, R54, R0, !PT ;  /* 0x0000000036007209 */ /* 0x000fe20007810000 */
[----:B------:R-:W-:Y:S01]  /*5ba0*/  USHF.L.U32 UR37, UR8, 0x1, URZ ;  /* 0x0000000108257899 */ /* 0x000fe2000800063f */
[----:B------:R-:W-:Y:S01]  /*5bb0*/  FMNMX.FTZ R3, R43, R3, !PT ;  /* 0x000000032b037209 */ /* 0x000fe20007810000 */
[----:B------:R-:W-:Y:S01]  /*5bc0*/  STL [R1+0xb8], R177 ;  /* 0x0000b8b101007387 */ /* 0x000fe20000100800 */
[----:B------:R-:W-:Y:S01]  /*5bd0*/  FMNMX.FTZ R0, R53, R0, !PT ;  /* 0x0000000035007209 */ /* 0x000fe20007810000 */
[----:B------:R-:W-:Y:S01]  /*5be0*/  UIADD3 UR7, UR29, -0x4498517b, URZ ;  /* 0xbb67ae851d077890 */ /* 0x000fe2000fffe03f */
[----:B------:R-:W-:Y:S01]  /*5bf0*/  FMNMX.FTZ R3, R28, R3, !PT ;  /* 0x000000031c037209 */ /* 0x000fe20007810000 */
[----:B------:R3:W-:Y:S01]  /*5c00*/  STL [R1+0xb4], R176 ;  /* 0x0000b4b001007387 */ /* 0x0007e20000100800 */
[----:B------:R-:W-:Y:S01]  /*5c10*/  FMNMX.FTZ R0, R45, R0, !PT ;  /* 0x000000002d007209 */ /* 0x000fe20007810000 */
[----:B------:R-:W-:Y:S01]  /*5c20*/  ULOP3.LUT UR21, UR37, UR29, URZ, 0x3c, !UPT ;  /* 0x0000001d25157292 */ /* 0x000fe2000f8e3c3f */
[----:B------:R-:W-:Y:S01]  /*5c30*/  FMNMX.FTZ R3, R29, R3, !PT ;  /* 0x000000031d037209 */ /* 0x000fe20007810000 */
[----:B------:R-:W-:Y:S01]  /*5c40*/  IMAD.WIDE.U32 R100, R103, -0x2daee0ad, RZ ;  /* 0xd2511f5367647825 */ /* 0x000fe200078e00ff */
[----:B------:R-:W-:Y:S01]  /*5c50*/  FMNMX.FTZ R0, R44, R0, !PT ;  /* 0x000000002c007209 */ /* 0x000fe20007810000 */
[----:B------:R-:W-:Y:S01]  /*5c60*/  ULDC UR6, c[0x0][0x2ec] ;  /* 0x0000bb0000067ab9 */ /* 0x000fe20000000800 */
        /* <DEDUP_REMOVED lines=11> */
[----:B------:R-:W-:Y:S01]  /*5d20*/  UIADD3 UR26, UR28, 0x78dde6e4, URZ ;  /* 0x78dde6e41c1a7890 */ /* 0x000fe2000fffe03f */
[----:B------:R-:W-:Y:S01]  /*5d30*/  FMNMX.FTZ R3, R130, R3, !PT ;  /* 0x0000000382037209 */ /* 0x000fe20007810000 */
[----:B------:R-:W-:Y:S01]  /*5d40*/  UIADD3 UR22, UR29, -0x126145ec, URZ ;  /* 0xed9eba141d167890 */ /* 0x000fe2000fffe03f */
[----:B------:R-:W-:-:S02]  /*5d50*/  FMNMX.FTZ R0, R137, R0, !PT ;  /* 0x0000000089007209 */ /* 0x000fc40007810000 */
[----:B------:R-:W-:Y:S02]  /*5d60*/  FMNMX.FTZ R3, R125, R3, !PT ;  /* 0x000000037d037209 */ /* 0x000fe40007810000 */
[----:B------:R-:W-:Y:S01]  /*5d70*/  FMNMX.FTZ R0, R138, R0, !PT ;  /* 0x000000008a007209 */ /* 0x000fe20007810000 */
[----:B---3--:R-:W-:Y:S01]  /*5d80*/  IMAD.MOV.U32 R176, RZ, RZ, R104 ;  /* 0x000000ffffb07224 */ /* 0x008fe200078e0068 */
        /* <DEDUP_REMOVED lines=11> */
[----:B--2---:R-:W2:Y:S01]  /*5e40*/  SHFL.BFLY PT, R6, R3, 0x2, 0x1f ;  /* 0x0c401f0003067f89 */ /* 0x004ea200000e0000 */
[----:B------:R-:W-:-:S03]  /*5e50*/  UIADD3 UR4, UR37, 0x1, URZ ;  /* 0x0000000125047890 */ /* 0x000fc6000fffe03f */
[----:B-1----:R-:W1:Y:S01]  /*5e60*/  SHFL.BFLY PT, R10, R0, 0x2, 0x1f ;  /* 0x0c401f00000a7f89 */ /* 0x002e6200000e0000 */
[--C-:B------:R-:W-:Y:S01]  /*5e70*/  IMAD R182, R4, 0x2, R181.reuse ;  /* 0x0000000204b67824 */ /* 0x100fe200078e02b5 */
[----:B------:R-:W-:Y:S01]  /*5e80*/  ULOP3.LUT UR4, UR4, UR29, URZ, 0x3c, !UPT ;  /* 0x0000001d04047292 */ /* 0x000fe2000f8e3c3f */
[C---:B------:R-:W-:Y:S01]  /*5e90*/  IMAD R184, R2.reuse, 0x2, R181 ;  /* 0x0000000202b87824 */ /* 0x040fe200078e02b5 */
[----:B------:R-:W-:Y:S01]  /*5ea0*/  LDSM.16.MT88.4 R20, [R181+0xc000] ;  /* 0x00c00000b514783b */ /* 0x000fe20000004200 */
[----:B------:R-:W-:-:S03]  /*5eb0*/  IMAD R183, R2, 0x2, R182 ;  /* 0x0000000202b77824 */ /* 0x000fc600078e02b6 */
[----:B------:R-:W-:Y:S04]  /*5ec0*/  LDSM.16.MT88.4 R60, [R181+0xc800] ;  /* 0x00c80000b53c783b */ /* 0x000fe80000004200 */
[----:B------:R-:W-:Y:S04]  /*5ed0*/  LDSM.16.MT88.4 R64, [R184+0xc000] ;  /* 0x00c00000b840783b */ /* 0x000fe80000004200 */
[----:B------:R-:W-:Y:S01]  /*5ee0*/  LDSM.16.MT88.4 R72, [R184+0xc800] ;  /* 0x00c80000b848783b */ /* 0x000fe20000004200 */
[----:B--2---:R-:W-:-:S03]  /*5ef0*/  FMNMX.FTZ R3, R3, R6, !PT ;  /* 0x0000000603037209 */ /* 0x004fc60007810000 */
[----:B------:R-:W-:Y:S01]  /*5f00*/  LDSM.16.MT88.4 R84, [R184+0xe000] ;  /* 0x00e00000b854783b */ /* 0x000fe20000004200 */
[----:B------:R-:W-:Y:S02]  /*5f10*/  LOP3.LUT R6, R102, UR28, RZ, 0x3c, !PT ;  /* 0x0000001c66067c12 */ /* 0x000fe4000f8e3cff */
[----:B-1----:R-:W-:Y:S01]  /*5f20*/  FMNMX.FTZ R0, R0, R10, !PT ;  /* 0x0000000a00007209 */ /* 0x002fe20007810000 */
[----:B------:R-:W1:Y:S04]  /*5f30*/  SHFL.BFLY PT, R7, R3, 0x1, 0x1f ;  /* 0x0c201f0003077f89 */ /* 0x000e6800000e0000 */
[----:B------:R2:W-:Y:S04]  /*5f40*/  STL [R1+0x9c], R6 ;  /* 0x00009c0601007387 */ /* 0x0005e80000100800 */
        /* <DEDUP_REMOVED lines=8> */
[----:B--2---:R-:W-:Y:S01]  /*5fd0*/  LOP3.LUT R6, R169, R6, RZ, 0x3c, !PT ;  /* 0x00000006a9067212 */ /* 0x004fe200078e3cff */
[----:B------:R-:W-:Y:S03]  /*5fe0*/  LDSM.16.MT88.4 R120, [R183+0x10000] ;  /* 0x01000000b778783b */ /* 0x000fe60000004200 */
[----:B------:R-:W-:Y:S01]  /*5ff0*/  FSEL R12, R12, RZ, P1 ;  /* 0x000000ff0c0c7208 */ /* 0x000fe20000800000 */
[----:B------:R-:W-:Y:S01]  /*6000*/  IMAD.WIDE.U32 R38, R6, -0x2daee0ad, RZ ;  /* 0xd2511f5306267825 */ /* 0x000fe200078e00ff */
[----:B------:R-:W-:Y:S01]  /*6010*/  LOP3.LUT R6, R101, UR21, RZ, 0x3c, !PT ;  /* 0x0000001565067c12 */ /* 0x000fe2000f8e3cff */
[----:B------:R-:W-:Y:S01]  /*6020*/  UIADD3 UR21, UR28, 0x1715609d, URZ ;  /* 0x1715609d1c157890 */ /* 0x000fe2000fffe03f */
[----:B------:R-:W-:Y:S01]  /*6030*/  LDSM.16.MT88.4 R92, [R182+0x10000] ;  /* 0x01000000b65c783b */ /* 0x000fe20000004200 */
[----:B------:R-:W-:Y:S01]  /*6040*/  FFMA.FTZ R9, R40, UR6, -R12 ;  /* 0x0000000628097c23 */ /* 0x000fe2000801080c */
[----:B------:R-:W-:Y:S01]  /*6050*/  LOP3.LUT R8, R39, UR7, R100, 0x96, !PT ;  /* 0x0000000727087c12 */ /* 0x000fe2000f8e9664 */
[----:B------:R-:W-:-:S04]  /*6060*/  IMAD.WIDE.U32 R6, R6, -0x326172a9, RZ ;  /* 0xcd9e8d5706067825 */ /* 0x000fc800078e00ff */
[----:B------:R-:W-:Y:S01]  /*6070*/  FFMA.FTZ R10, R42, UR6, -R12 ;  /* 0x000000062a0a7c23 */ /* 0x000fe2000801080c */
[----:B------:R1:W-:Y:S01]  /*6080*/  MUFU.EX2 R159, R9 ;  /* 0x00000009009f7308 */ /* 0x0003e20000000800 */
[----:B------:R-:W2:Y:S01]  /*6090*/  SHFL.BFLY PT, R100, R0, 0x1, 0x1f ;  /* 0x0c201f0000647f89 */ /* 0x000ea200000e0000 */
[----:B------:R-:W-:Y:S01]  /*60a0*/  IMAD.WIDE.U32 R36, R8, -0x326172a9, RZ ;  /* 0xcd9e8d5708247825 */ /* 0x000fe200078e00ff */
[----:B------:R-:W-:Y:S01]  /*60b0*/  LOP3.LUT R7, R7, UR36, R168, 0x96, !PT ;  /* 0x0000002407077c12 */ /* 0x000fe2000f8e96a8 */
[----:B------:R-:W-:Y:S02]  /*60c0*/  UIADD3 UR7, UR29, -0x56f99767, URZ ;  /* 0xa90668991d077890 */ /* 0x000fe4000fffe03f */
[--C-:B------:R-:W-:Y:S01]  /*60d0*/  FFMA.FTZ R13, R43, UR6, -R12.reuse ;  /* 0x000000062b0d7c23 */ /* 0x100fe2000801080c */
[----:B------:R-:W-:Y:S01]  /*60e0*/  FFMA.FTZ R5, R31, UR6, -R12 ;  /* 0x000000061f057c23 */ /* 0x000fe2000801080c */
[----:B------:R-:W-:Y:S01]  /*60f0*/  LOP3.LUT R8, R37, UR35, R6, 0x96, !PT ;  /* 0x0000002325087c12 */ /* 0x000fe2000f8e9606 */
[----:B------:R-:W-:Y:S01]  /*6100*/  IMAD.WIDE.U32 R6, R7, -0x2daee0ad, RZ ;  /* 0xd2511f5307067825 */ /* 0x000fe200078e00ff */
[----:B------:R3:W-:Y:S03]  /*6110*/  MUFU.EX2 R165, R10 ;  /* 0x0000000a00a57308 */ /* 0x0007e60000000800 */
[----:B------:R-:W-:Y:S01]  /*6120*/  FFMA.FTZ R4, R55, UR6, -R12 ;  /* 0x0000000637047c23 */ /* 0x000fe2000801080c */
[----:B------:R-:W-:Y:S01]  /*6130*/  LDSM.16.MT88.4 R96, [R184+0xe800] ;  /* 0x00e80000b860783b */ /* 0x000fe20000004200 */
[----:B------:R-:W-:-:S03]  /*6140*/  LOP3.LUT R7, R7, UR34, R38, 0x96, !PT ;  /* 0x0000002207077c12 */ /* 0x000fc6000f8e9626 */
[----:B------:R-:W-:Y:S01]  /*6150*/  LDSM.16.MT88.4 R112, [R183+0xc800] ;  /* 0x00c80000b770783b */ /* 0x000fe20000004200 */
[----:B-1----:R-:W-:Y:S01]  /*6160*/  IMAD.WIDE.U32 R8, R8, -0x2daee0ad, RZ ;  /* 0xd2511f5308087825 */ /* 0x002fe200078e00ff */
[----:B------:R1:W-:Y:S02]  /*6170*/  MUFU.EX2 R172, R13 ;  /* 0x0000000d00ac7308 */ /* 0x0003e40000000800 */
[----:B------:R-:W-:Y:S04]  /*6180*/  LDSM.16.MT88.4 R104, [R182+0xe800] ;  /* 0x00e80000b668783b */ /* 0x000fe80000004200 */
[----:B------:R-:W-:Y:S01]  /*6190*/  LDSM.16.MT88.4 R108, [R181+0xe800] ;  /* 0x00e80000b56c783b */ /* 0x000fe20000004200 */
[----:B--2---:R-:W-:Y:S01]  /*61a0*/  FMNMX.FTZ R100, R0, R100, !PT ;  /* 0x0000006400647209 */ /* 0x004fe20007810000 */
[----:B------:R-:W-:Y:S01]  /*61b0*/  FFMA.FTZ R0, R29, UR6, -R12 ;  /* 0x000000061d007c23 */ /* 0x000fe2000801080c */
[----:B---3--:R-:W-:Y:S01]  /*61c0*/  LOP3.LUT R10, R9, UR32, R6, 0x96, !PT ;  /* 0x00000020090a7c12 */ /* 0x008fe2000f8e9606 */
[----:B------:R-:W-:Y:S01]  /*61d0*/  FFMA.FTZ R9, R41, UR6, -R12 ;  /* 0x0000000629097c23 */ /* 0x000fe2000801080c */
[----:B------:R-:W-:Y:S01]  /*61e0*/  IMAD.WIDE.U32 R6, R7, -0x326172a9, RZ ;  /* 0xcd9e8d5707067825 */ /* 0x000fe200078e00ff */
[----:B------:R-:W-:Y:S01]  /*61f0*/  FSETP.NEU.FTZ.AND P1, PT, R100, -INF , PT ;  /* 0xff8000006400780b */ /* 0x000fe20003f3d000 */
[----:B------:R-:W-:Y:S02]  /*6200*/  MUFU.EX2 R173, R0 ;  /* 0x0000000000ad7308 */ /* 0x000fe40000000800 */
[----:B------:R-:W-:Y:S01]  /*6210*/  IMAD.WIDE.U32 R10, R10, -0x326172a9, RZ ;  /* 0xcd9e8d570a0a7825 */ /* 0x000fe200078e00ff */
[----:B------:R-:W-:-:S03]  /*6220*/  LOP3.LUT R7, R7, UR33, R36, 0x96, !PT ;  /* 0x0000002107077c12 */ /* 0x000fc6000f8e9624 */
[----:B-1----:R-:W-:Y:S02]  /*6230*/  FMUL.FTZ R13, R100, UR6 ;  /* 0x00000006640d7c20 */ /* 0x002fe40008410000 */
[----:B------:R1:W-:Y:S03]  /*6240*/  MUFU.EX2 R156, R9 ;  /* 0x00000009009c7308 */ /* 0x0003e60000000800 */
[----:B------:R-:W-:-:S05]  /*6250*/  FSEL R13, R13, RZ, P1 ;  /* 0x000000ff0d0d7208 */ /* 0x000fca0000800000 */
[----:B------:R-:W-:Y:S08]  /*6260*/  MUFU.EX2 R167, R5 ;  /* 0x0000000500a77308 */ /* 0x000ff00000000800 */
[----:B------:R-:W-:Y:S01]  /*6270*/  MUFU.EX2 R158, R4 ;  /* 0x00000004009e7308 */ /* 0x000fe20000000800 */
[----:B-1----:R-:W-:Y:S01]  /*6280*/  LOP3.LUT R9, R11, UR26, R6, 0x96, !PT ;  /* 0x0000001a0b097c12 */ /* 0x002fe2000f8e9606 */
[----:B------:R-:W-:-:S04]  /*6290*/  IMAD.WIDE.U32 R6, R7, -0x2daee0ad, RZ ;  /* 0xd2511f5307067825 */ /* 0x000fc800078e00ff */
[----:B------:R-:W-:-:S04]  /*62a0*/  IMAD.WIDE.U32 R102, R9, -0x2daee0ad, RZ ;  /* 0xd2511f5309667825 */ /* 0x000fc800078e00ff */
[----:B------:R-:W-:Y:S01]  /*62b0*/  FFMA.FTZ R9, R28, UR6, -R12 ;  /* 0x000000061c097c23 */ /* 0x000fe2000801080c */
[----:B------:R-:W-:-:S03]  /*62c0*/  LOP3.LUT R14, R103, UR7, R6, 0x96, !PT ;  /* 0x00000007670e7c12 */ /* 0x000fc6000f8e9606 */
[----:B------:R-:W1:Y:S01]  /*62d0*/  MUFU.EX2 R16, R9 ;  /* 0x0000000900107308 */ /* 0x000e620000000800 */
[----:B------:R-:W-:Y:S01]  /*62e0*/  LOP3.LUT R6, R7, UR22, R8, 0x96, !PT ;  /* 0x0000001607067c12 */ /* 0x000fe2000f8e9608 */
[----:B------:R-:W-:-:S04]  /*62f0*/  IMAD.WIDE.U32 R14, R14, -0x326172a9, RZ ;  /* 0xcd9e8d570e0e7825 */ /* 0x000fc800078e00ff */
[----:B------:R-:W-:Y:S01]  /*6300*/  IMAD.WIDE.U32 R50, R6, -0x326172a9, RZ ;  /* 0xcd9e8d5706327825 */ /* 0x000fe200078e00ff */
[----:B------:R-:W-:-:S03]  /*6310*/  LOP3.LUT R0, R14, 0xffff, RZ, 0xc0, !PT ;  /* 0x0000ffff0e007812 */ /* 0x000fc600078ec0ff */
[--C-:B------:R-:W-:Y:S01]  /*6320*/  FFMA.FTZ R6, R47, UR6, -R13.reuse ;  /* 0x000000062f067c23 */ /* 0x100fe2000801080d */
[----:B------:R-:W-:Y:S02]  /*6330*/  LOP3.LUT R7, R14, 0xff, RZ, 0xc0, !PT ;  /* 0x000000ff0e077812 */ /* 0x000fe400078ec0ff */
[----:B------:R-:W-:Y:S01]  /*6340*/  SHF.R.U32.HI R0, RZ, 0x8, R0 ;  /* 0x00000008ff007819 */ /* 0x000fe20000011600 */
[----:B------:R2:W-:Y:S01]  /*6350*/  MUFU.EX2 R180, R6 ;  /* 0x0000000600b47308 */ /* 0x0005e20000000800 */
[----:B------:R-:W-:Y:S02]  /*6360*/  LOP3.LUT R10, R51, UR21, R10, 0x96, !PT ;  /* 0x00000015330a7c12 */ /* 0x000fe4000f8e960a */
[----:B------:R-:W-:Y:S01]  /*6370*/  PRMT R24, R7, 0x5410, R0 ;  /* 0x0000541007187816 */ /* 0x000fe20000000000 */
[----:B------:R-:W-:Y:S01]  /*6380*/  FFMA.FTZ R7, R45, UR6, -R13 ;  /* 0x000000062d077c23 */ /* 0x000fe2000801080d */
[----:B------:R-:W-:Y:S01]  /*6390*/  LOP3.LUT R0, R15, UR9, R50, 0x96, !PT ;  /* 0x000000090f007c12 */ /* 0x000fe2000f8e9632 */
[----:B------:R-:W-:-:S04]  /*63a0*/  IMAD.WIDE.U32 R48, R10, -0x2daee0ad, RZ ;  /* 0xd2511f530a307825 */ /* 0x000fc800078e00ff */
[--C-:B------:R-:W-:Y:S01]  /*63b0*/  FFMA.FTZ R10, R44, UR6, -R13.reuse ;  /* 0x000000062c0a7c23 */ /* 0x100fe2000801080d */
[----:B------:R3:W-:Y:S01]  /*63c0*/  MUFU.EX2 R171, R7 ;  /* 0x0000000700ab7308 */ /* 0x0007e20000000800 */
[C---:B------:R-:W-:Y:S01]  /*63d0*/  LOP3.LUT R8, R0.reuse, 0xffff, RZ, 0xc0, !PT ;  /* 0x0000ffff00087812 */ /* 0x040fe200078ec0ff */
[----:B-1----:R-:W-:Y:S01]  /*63e0*/  IMAD.MOV.U32 R51, RZ, RZ, R16 ;  /* 0x000000ffff337224 */ /* 0x002fe200078e0010 */
[----:B------:R-:W-:Y:S02]  /*63f0*/  LOP3.LUT R19, R0, 0xff, RZ, 0xc0, !PT ;  /* 0x000000ff00137812 */ /* 0x000fe400078ec0ff */
[--C-:B------:R-:W-:Y:S02]  /*6400*/  SHF.R.U32.HI R16, RZ, 0x10, R0.reuse ;  /* 0x00000010ff107819 */ /* 0x100fe40000011600 */
[----:B------:R-:W-:Y:S01]  /*6410*/  SHF.R.U32.HI R17, RZ, 0x18, R0 ;  /* 0x00000018ff117819 */ /* 0x000fe20000011600 */
[----:B------:R-:W1:Y:S01]  /*6420*/  MUFU.EX2 R157, R10 ;  /* 0x0000000a009d7308 */ /* 0x000e620000000800 */
[----:B--2---:R-:W-:Y:S01]  /*6430*/  FFMA.FTZ R6, R46, UR6, -R13 ;  /* 0x000000062e067c23 */ /* 0x004fe2000801080d */
[C---:B------:R-:W-:Y:S01]  /*6440*/  LOP3.LUT R0, R48.reuse, 0xffff, RZ, 0xc0, !PT ;  /* 0x0000ffff30007812 */ /* 0x040fe200078ec0ff */
[----:B------:R-:W-:Y:S01]  /*6450*/  LDSM.16.MT88.4 R44, [R182+0xe000] ;  /* 0x00e00000b62c783b */ /* 0x000fe20000004200 */
[----:B------:R-:W-:-:S02]  /*6460*/  LOP3.LUT R11, R48, 0xff, RZ, 0xc0, !PT ;  /* 0x000000ff300b7812 */ /* 0x000fc400078ec0ff */
[----:B------:R-:W-:Y:S02]  /*6470*/  SHF.R.U32.HI R0, RZ, 0x8, R0 ;  /* 0x00000008ff007819 */ /* 0x000fe40000011600 */
[----:B------:R2:W4:Y:S01]  /*6480*/  MUFU.EX2 R177, R6 ;  /* 0x0000000600b17308 */ /* 0x0005220000000800 */
[----:B---3--:R-:W-:Y:S01]  /*6490*/  SHF.R.U32.HI R7, RZ, 0x8, R8 ;  /* 0x00000008ff077819 */ /* 0x008fe20000011608 */
[----:B------:R-:W-:Y:S01]  /*64a0*/  FFMA.FTZ R8, R53, UR6, -R13 ;  /* 0x0000000635087c23 */ /* 0x000fe2000801080d */
[----:B------:R-:W-:Y:S02]  /*64b0*/  PRMT R25, R11, 0x5410, R0 ;  /* 0x000054100b197816 */ /* 0x000fe40000000000 */
[----:B------:R-:W-:Y:S01]  /*64c0*/  PRMT R19, R19, 0x5410, R7 ;  /* 0x0000541013137816 */ /* 0x000fe20000000007 */
[----:B------:R-:W-:Y:S01]  /*64d0*/  FFMA.FTZ R7, R54, UR6, -R13 ;  /* 0x0000000636077c23 */ /* 0x000fe2000801080d */
[----:B------:R-:W-:Y:S01]  /*64e0*/  LOP3.LUT R0, R49, UR5, R102, 0x96, !PT ;  /* 0x0000000531007c12 */ /* 0x000fe2000f8e9666 */
[----:B------:R-:W-:Y:S01]  /*64f0*/  MUFU.EX2 R185, R8 ;  /* 0x0000000800b97308 */ /* 0x000fe20000000800 */
[----:B------:R-:W-:-:S02]  /*6500*/  SHF.R.U32.HI R18, RZ, 0x18, R14 ;  /* 0x00000018ff127819 */ /* 0x000fc4000001160e */
[----:B------:R-:W-:-:S05]  /*6510*/  SHF.R.U32.HI R11, RZ, 0x18, R48 ;  /* 0x00000018ff0b7819 */ /* 0x000fca0000011630 */
[----:B------:R3:W4:Y:S01]  /*6520*/  MUFU.EX2 R166, R7 ;  /* 0x0000000700a67308 */ /* 0x0007220000000800 */
[----:B--2---:R-:W-:-:S04]  /*6530*/  SHF.R.U32.HI R6, RZ, 0x10, R14 ;  /* 0x00000010ff067819 */ /* 0x004fc8000001160e */
[----:B------:R-:W-:Y:S02]  /*6540*/  LOP3.LUT R9, R6, 0xff, RZ, 0xc0, !PT ;  /* 0x000000ff06097812 */ /* 0x000fe400078ec0ff */
[----:B------:R-:W-:Y:S02]  /*6550*/  LOP3.LUT R6, R16, 0xff, RZ, 0xc0, !PT ;  /* 0x000000ff10067812 */ /* 0x000fe400078ec0ff */
[----:B------:R-:W-:Y:S02]  /*6560*/  PRMT R18, R9, 0x5410, R18 ;  /* 0x0000541009127816 */ /* 0x000fe40000000012 */
[----:B------:R-:W-:Y:S02]  /*6570*/  PRMT R17, R6, 0x5410, R17 ;  /* 0x0000541006117816 */ /* 0x000fe40000000011 */
[----:B------:R-:W-:Y:S02]  /*6580*/  SHF.R.U32.HI R6, RZ, 0x10, R48 ;  /* 0x00000010ff067819 */ /* 0x000fe40000011630 */
[----:B------:R-:W-:-:S02]  /*6590*/  LOP3.LUT R16, R0, 0xff, RZ, 0xc0, !PT ;  /* 0x000000ff00107812 */ /* 0x000fc400078ec0ff */
[--C-:B---3--:R-:W-:Y:S02]  /*65a0*/  SHF.R.U32.HI R7, RZ, 0x10, R0.reuse ;  /* 0x00000010ff077819 */ /* 0x108fe40000011600 */
[----:B------:R-:W-:Y:S02]  /*65b0*/  LOP3.LUT R9, R6, 0xff, RZ, 0xc0, !PT ;  /* 0x000000ff06097812 */ /* 0x000fe400078ec0ff */
[----:B------:R-:W-:Y:S02]  /*65c0*/  LOP3.LUT R6, R0, 0xffff, RZ, 0xc0, !PT ;  /* 0x0000ffff00067812 */ /* 0x000fe400078ec0ff */
[----:B------:R-:W-:Y:S02]  /*65d0*/  SHF.R.U32.HI R8, RZ, 0x18, R0 ;  /* 0x00000018ff087819 */ /* 0x000fe40000011600 */
[----:B------:R-:W-:Y:S02]  /*65e0*/  LOP3.LUT R0, R7, 0xff, RZ, 0xc0, !PT ;  /* 0x000000ff07007812 */ /* 0x000fe400078ec0ff */
[----:B-1----:R-:W-:-:S02]  /*65f0*/  F2FP.BF16.F32.PACK_AB R7, R157, R171 ;  /* 0x000000ab9d07723e */ /* 0x002fc400000010ff */
[----:B------:R-:W-:Y:S01]  /*6600*/  SHF.R.U32.HI R10, RZ, 0x8, R6 ;  /* 0x00000008ff0a7819 */ /* 0x000fe20000011606 */
[--C-:B------:R-:W-:Y:S01]  /*6610*/  FFMA.FTZ R6, R52, UR6, -R13.reuse ;  /* 0x0000000634067c23 */ /* 0x100fe2000801080d */
[C---:B------:R-:W-:Y:S01]  /*6620*/  PRMT R154, R7.reuse, 0x7610, R154 ;  /* 0x00007610079a7816 */ /* 0x040fe2000000009a */
[----:B------:R-:W1:Y:S01]  /*6630*/  LDSM.16.MT88.4 R52, [R182+0xc000] ;  /* 0x00c00000b634783b */ /* 0x000e620000004200 */
[----:B------:R-:W-:Y:S01]  /*6640*/  PRMT R152, R7, 0x7632, R152 ;  /* 0x0000763207987816 */ /* 0x000fe20000000098 */
[----:B------:R-:W-:Y:S01]  /*6650*/  FFMA.FTZ R7, R30, UR6, -R13 ;  /* 0x000000061e077c23 */ /* 0x000fe2000801080d */
[----:B------:R-:W-:Y:S01]  /*6660*/  PRMT R26, R9, 0x5410, R11 ;  /* 0x00005410091a7816 */ /* 0x000fe2000000000b */
[----:B------:R4:W-:Y:S01]  /*6670*/  MUFU.EX2 R164, R6 ;  /* 0x0000000600a47308 */ /* 0x0009e20000000800 */
[----:B------:R-:W-:Y:S01]  /*6680*/  PRMT R11, R16, 0x5410, R10 ;  /* 0x00005410100b7816 */ /* 0x000fe2000000000a */
[----:B------:R-:W2:Y:S01]  /*6690*/  LDSM.16.MT88.4 R28, [R183+0xc000] ;  /* 0x00c00000b71c783b */ /* 0x000ea20000004200 */
[----:B------:R-:W-:-:S02]  /*66a0*/  PRMT R10, R0, 0x5410, R8 ;  /* 0x00005410000a7816 */ /* 0x000fc40000000008 */
[----:B------:R-:W-:Y:S02]  /*66b0*/  F2FP.BF16.F32.PACK_AB R0, R173, R51 ;  /* 0x00000033ad00723e */ /* 0x000fe400000010ff */
[----:B------:R-:W-:Y:S01]  /*66c0*/  F2FP.BF16.F32.PACK_AB R9, R158, R167 ;  /* 0x000000a79e09723e */ /* 0x000fe200000010ff */
[----:B------:R-:W3:Y:S01]  /*66d0*/  MUFU.EX2 R170, R7 ;  /* 0x0000000700aa7308 */ /* 0x000ee20000000800 */
[C---:B------:R-:W-:Y:S02]  /*66e0*/  PRMT R153, R0.reuse, 0x7610, R153 ;  /* 0x0000761000997816 */ /* 0x040fe40000000099 */
[----:B------:R-:W-:Y:S02]  /*66f0*/  PRMT R151, R0, 0x7632, R151 ;  /* 0x0000763200977816 */ /* 0x000fe40000000097 */
[----:B------:R-:W-:Y:S02]  /*6700*/  F2FP.BF16.F32.PACK_AB R0, R165, R159 ;  /* 0x0000009fa500723e */ /* 0x000fe400000010ff */
[----:B------:R-:W-:-:S02]  /*6710*/  PRMT R140, R9, 0x7610, R140 ;  /* 0x00007610098c7816 */ /* 0x000fc4000000008c */
[----:B----4-:R-:W-:Y:S02]  /*6720*/  F2FP.BF16.F32.PACK_AB R6, R177, R180 ;  /* 0x000000b4b106723e */ /* 0x010fe400000010ff */
[----:B------:R-:W-:Y:S02]  /*6730*/  PRMT R141, R0, 0x7610, R141 ;  /* 0x00007610008d7816 */ /* 0x000fe4000000008d */
[C---:B------:R-:W-:Y:S02]  /*6740*/  PRMT R144, R6.reuse, 0x7610, R144 ;  /* 0x0000761006907816 */ /* 0x040fe40000000090 */
[----:B------:R-:W-:Y:S01]  /*6750*/  PRMT R142, R6, 0x7632, R142 ;  /* 0x00007632068e7816 */ /* 0x000fe2000000008e */
[----:B------:R-:W-:Y:S01]  /*6760*/  IMAD.U32 R6, RZ, RZ, UR15 ;  /* 0x0000000fff067e24 */ /* 0x000fe2000f8e00ff */
[----:B------:R-:W-:Y:S02]  /*6770*/  PRMT R148, R0, 0x7632, R148 ;  /* 0x0000763200947816 */ /* 0x000fe40000000094 */
[----:B------:R-:W-:-:S02]  /*6780*/  F2FP.BF16.F32.PACK_AB R0, R185, R166 ;  /* 0x000000a6b900723e */ /* 0x000fc400000010ff */
[----:B---3--:R-:W-:Y:S02]  /*6790*/  F2FP.BF16.F32.PACK_AB R5, R170, R164 ;  /* 0x000000a4aa05723e */ /* 0x008fe400000010ff */
[C---:B------:R-:W-:Y:S02]  /*67a0*/  PRMT R145, R0.reuse, 0x7610, R145 ;  /* 0x0000761000917816 */ /* 0x040fe40000000091 */
[----:B------:R-:W-:Y:S02]  /*67b0*/  PRMT R143, R0, 0x7632, R143 ;  /* 0x00007632008f7816 */ /* 0x000fe4000000008f */
[----:B------:R-:W-:Y:S02]  /*67c0*/  LEA R0, R6, UR15, 0x10 ;  /* 0x0000000f06007c11 */ /* 0x000fe4000f8e80ff */
[C---:B------:R-:W-:Y:S02]  /*67d0*/  PRMT R150, R5.reuse, 0x7610, R150 ;  /* 0x0000761005967816 */ /* 0x040fe40000000096 */
[----:B------:R-:W-:-:S02]  /*67e0*/  PRMT R149, R5, 0x7632, R149 ;  /* 0x0000763205957816 */ /* 0x000fc40000000095 */
[----:B------:R-:W-:Y:S02]  /*67f0*/  HSET2.LE.AND R4, R19, R0, PT ;  /* 0x0000000013047233 */ /* 0x000fe40003803000 */
[----:B------:R-:W-:Y:S02]  /*6800*/  PRMT R5, R144, 0x5410, R142 ;  /* 0x0000541090057816 */ /* 0x000fe4000000008e */
[----:B------:R-:W-:Y:S02]  /*6810*/  F2FP.BF16.F32.PACK_AB R6, R172, R156 ;  /* 0x0000009cac06723e */ /* 0x000fe400000010ff */
[----:B------:R-:W-:Y:S02]  /*6820*/  LOP3.LUT R4, R4, R5, RZ, 0xc0, !PT ;  /* 0x0000000504047212 */ /* 0x000fe400078ec0ff */
[C---:B------:R-:W-:Y:S02]  /*6830*/  PRMT R147, R6.reuse, 0x7610, R147 ;  /* 0x0000761006937816 */ /* 0x040fe40000000093 */
[----:B------:R-:W-:-:S02]  /*6840*/  PRMT R146, R6, 0x7632, R146 ;  /* 0x0000763206927816 */ /* 0x000fc40000000092 */
[--C-:B------:R-:W-:Y:S02]  /*6850*/  HSET2.LE.AND R5, R17, R0.reuse, PT ;  /* 0x0000000011057233 */ /* 0x100fe40003803000 */
[--C-:B------:R-:W-:Y:S02]  /*6860*/  HSET2.LE.AND R6, R24, R0.reuse, PT ;  /* 0x0000000018067233 */ /* 0x100fe40003803000 */
[----:B------:R-:W-:Y:S02]  /*6870*/  PRMT R7, R141, 0x5410, R148 ;  /* 0x000054108d077816 */ /* 0x000fe40000000094 */
[----:B------:R-:W-:Y:S02]  /*6880*/  PRMT R8, R145, 0x5410, R143 ;  /* 0x0000541091087816 */ /* 0x000fe4000000008f */
[----:B------:R-:W-:Y:S02]  /*6890*/  LOP3.LUT R5, R5, R7, RZ, 0xc0, !PT ;  /* 0x0000000705057212 */ /* 0x000fe400078ec0ff */
[----:B------:R-:W-:-:S02]  /*68a0*/  HSET2.LE.AND R7, R18, R0, PT ;  /* 0x0000000012077233 */ /* 0x000fc40003803000 */
[----:B------:R-:W-:Y:S02]  /*68b0*/  LOP3.LUT R6, R6, R8, RZ, 0xc0, !PT ;  /* 0x0000000806067212 */ /* 0x000fe400078ec0ff */
[----:B------:R-:W-:Y:S02]  /*68c0*/  PRMT R8, R147, 0x5410, R146 ;  /* 0x0000541093087816 */ /* 0x000fe40000000092 */
[----:B------:R-:W-:Y:S02]  /*68d0*/  PRMT R139, R9, 0x7632, R139 ;  /* 0x00007632098b7816 */ /* 0x000fe4000000008b */
[----:B------:R-:W-:Y:S02]  /*68e0*/  LOP3.LUT R7, R7, R8, RZ, 0xc0, !PT ;  /* 0x0000000807077212 */ /* 0x000fe400078ec0ff */
[--C-:B------:R-:W-:Y:S02]  /*68f0*/  HSET2.LE.AND R8, R11, R0.reuse, PT ;  /* 0x000000000b087233 */ /* 0x100fe40003803000 */
[----:B------:R-:W-:-:S02]  /*6900*/  HSET2.LE.AND R9, R10, R0, PT ;  /* 0x000000000a097233 */ /* 0x000fc40003803000 */
[----:B------:R-:W-:Y:S01]  /*6910*/  PRMT R10, R154, 0x5410, R152 ;  /* 0x000054109a0a7816 */ /* 0x000fe20000000098 */
[C---:B------:R-:W-:Y:S01]  /*6920*/  HMMA.16816.F32.BF16 R16, R4.reuse, R20, RZ ;  /* 0x000000140410723c */ /* 0x040fe200000418ff */
[----:B------:R-:W-:Y:S02]  /*6930*/  PRMT R2, R150, 0x5410, R149 ;  /* 0x0000541096027816 */ /* 0x000fe40000000095 */
[----:B------:R-:W-:Y:S02]  /*6940*/  LOP3.LUT R8, R8, R10, RZ, 0xc0, !PT ;  /* 0x0000000a08087212 */ /* 0x000fe400078ec0ff */
[----:B------:R-:W-:Y:S01]  /*6950*/  HSET2.LE.AND R10, R25, R0, PT ;  /* 0x00000000190a7233 */ /* 0x000fe20003803000 */
[----:B------:R-:W-:Y:S01]  /*6960*/  HMMA.16816.F32.BF16 R40, R4, R22, RZ ;  /* 0x000000160428723c */ /* 0x000fe200000418ff */
[----:B------:R-:W-:-:S03]  /*6970*/  PRMT R11, R153, 0x5410, R151 ;  /* 0x00005410990b7816 */ /* 0x000fc60000000097 */
[----:B------:R-:W-:Y:S02]  /*6980*/  LOP3.LUT R10, R10, R2, RZ, 0xc0, !PT ;  /* 0x000000020a0a7212 */ /* 0x000fe400078ec0ff */
[----:B------:R-:W-:Y:S01]  /*6990*/  LOP3.LUT R9, R9, R11, RZ, 0xc0, !PT ;  /* 0x0000000b09097212 */ /* 0x000fe200078ec0ff */
[----:B-1----:R-:W-:Y:S01]  /*69a0*/  HMMA.16816.F32.BF16 R20, R4, R54, RZ ;  /* 0x000000360414723c */ /* 0x002fe200000418ff */
[----:B------:R-:W-:Y:S02]  /*69b0*/  HSET2.LE.AND R2, R26, R0, PT ;  /* 0x000000001a027233 */ /* 0x000fe40003803000 */
[----:B------:R-:W-:-:S03]  /*69c0*/  PRMT R11, R140, 0x5410, R139 ;  /* 0x000054108c0b7816 */ /* 0x000fc6000000008b */
[----:B------:R-:W-:Y:S01]  /*69d0*/  HMMA.16816.F32.BF16 R24, R4, R52, RZ ;  /* 0x000000340418723c */ /* 0x000fe200000418ff */
[----:B------:R-:W-:Y:S01]  /*69e0*/  LOP3.LUT R11, R2, R11, RZ, 0xc0, !PT ;  /* 0x0000000b020b7212 */ /* 0x000fe200078ec0ff */
[----:B------:R-:W-:Y:S01]  /*69f0*/  LDSM.16.MT88.4 R52, [R183+0xe800] ;  /* 0x00e80000b734783b */ /* 0x000fe20000004200 */
[----:B------:R-:W-:-:S03]  /*6a00*/  LOP3.LUT R2, R101, UR4, RZ, 0x3c, !PT ;  /* 0x0000000465027c12 */ /* 0x000fc6000f8e3cff */
[----:B--2---:R-:W-:Y:S06]  /*6a10*/  HMMA.16816.F32.BF16 R76, R4, R28, RZ ;  /* 0x0000001c044c723c */ /* 0x004fec00000418ff */
[----:B------:R-:W-:Y:S06]  /*6a20*/  HMMA.16816.F32.BF16 R248, R8, R60, R16 ;  /* 0x0000003c08f8723c */ /* 0x000fec0000041810 */
[----:B------:R-:W-:Y:S06]  /*6a30*/  HMMA.16816.F32.BF16 R16, R4, R64, RZ ;  /* 0x000000400410723c */ /* 0x000fec00000418ff */
[----:B------:R-:W-:Y:S06]  /*6a40*/  HMMA.16816.F32.BF16 R244, R8, R62, R40 ;  /* 0x0000003e08f4723c */ /* 0x000fec0000041828 */
[----:B------:R-:W-:Y:S06]  /*6a50*/  HMMA.16816.F32.BF16 R40, R4, R66, RZ ;  /* 0x000000420428723c */ /* 0x000fec00000418ff */
[C---:B------:R-:W-:Y:S06]  /*6a60*/  HMMA.16816.F32.BF16 R236, R8.reuse, R56, R24 ;  /* 0x0000003808ec723c */ /* 0x040fec0000041818 */
[----:B------:R-:W-:Y:S06]  /*6a70*/  HMMA.16816.F32.BF16 R240, R8, R72, R16 ;  /* 0x0000004808f0723c */ /* 0x000fec0000041810 */
[----:B------:R-:W-:Y:S06]  /*6a80*/  HMMA.16816.F32.BF16 R16, R4, R86, RZ ;  /* 0x000000560410723c */ /* 0x000fec00000418ff */
[----:B------:R-:W-:Y:S06]  /*6a90*/  HMMA.16816.F32.BF16 R232, R8, R58, R20 ;  /* 0x0000003a08e8723c */ /* 0x000fec0000041814 */
[C---:B------:R-:W-:Y:S06]  /*6aa0*/  HMMA.16816.F32.BF16 R68, R4.reuse, R30, RZ ;  /* 0x0000001e0444723c */ /* 0x040fec00000418ff */
[C---:B------:R-:W-:Y:S06]  /*6ab0*/  HMMA.16816.F32.BF16 R28, R4.reuse, R44, RZ ;  /* 0x0000002c041c723c */ /* 0x040fec00000418ff */
[C---:B------:R-:W-:Y:S06]  /*6ac0*/  HMMA.16816.F32.BF16 R24, R4.reuse, R46, RZ ;  /* 0x0000002e0418723c */ /* 0x040fec00000418ff */
[----:B------:R-:W-:Y:S06]  /*6ad0*/  HMMA.16816.F32.BF16 R20, R4, R84, RZ ;  /* 0x000000540414723c */ /* 0x000fec00000418ff */
[----:B------:R-:W-:Y:S06]  /*6ae0*/  HMMA.16816.F32.BF16 R228, R8, R74, R40 ;  /* 0x0000004a08e4723c */ /* 0x000fec0000041828 */
        /* <DEDUP_REMOVED lines=12> */
[----:B------:R-:W1:Y:S05]  /*6bb0*/  LDSM.16.MT88.4 R4, [R181+0x10800] ;  /* 0x01080000b504783b */ /* 0x000e6a0000004200 */
[C---:B------:R-:W-:Y:S01]  /*6bc0*/  HMMA.16816.F32.BF16 R212, R8.reuse, R98, R16 ;  /* 0x0000006208d4723c */ /* 0x040fe20000041810 */
[----:B------:R-:W-:Y:S05]  /*6bd0*/  LDSM.16.MT88.4 R16, [R182+0x10800] ;  /* 0x01080000b610783b */ /* 0x000fea0000004200 */
[C---:B------:R-:W-:Y:S06]  /*6be0*/  HMMA.16816.F32.BF16 R160, R8.reuse, R112, R76 ;  /* 0x0000007008a0723c */ /* 0x040fec000004184c */
[C---:B------:R-:W-:Y:S01]  /*6bf0*/  HMMA.16816.F32.BF16 R76, R8.reuse, R106, R24 ;  /* 0x0000006a084c723c */ /* 0x040fe20000041818 */
[----:B------:R-:W2:Y:S05]  /*6c00*/  LDSM.16.MT88.4 R24, [R184+0x10800] ;  /* 0x01080000b818783b */ /* 0x000eaa0000004200 */
[----:B------:R-:W-:Y:S01]  /*6c10*/  HMMA.16816.F32.BF16 R68, R8, R114, R68 ;  /* 0x000000720844723c */ /* 0x000fe20000041844 */
[----:B------:R-:W-:-:S02]  /*6c20*/  IMAD.MOV.U32 R106, RZ, RZ, R158 ;  /* 0x000000ffff6a7224 */ /* 0x000fc400078e009e */
[----:B------:R-:W-:-:S03]  /*6c30*/  IMAD.MOV.U32 R107, RZ, RZ, R157 ;  /* 0x000000ffff6b7224 */ /* 0x000fc600078e009d */
[C---:B------:R-:W-:Y:S06]  /*6c40*/  HMMA.16816.F32.BF16 R64, R8.reuse, R108, R64 ;  /* 0x0000006c0840723c */ /* 0x040fec0000041840 */
[----:B------:R-:W-:Y:S01]  /*6c50*/  HMMA.16816.F32.BF16 R216, R8, R110, R32 ;  /* 0x0000006e08d8723c */ /* 0x000fe20000041820 */
[----:B------:R-:W-:Y:S02]  /*6c60*/  IMAD.MOV.U32 R108, RZ, RZ, R167 ;  /* 0x000000ffff6c7224 */ /* 0x000fe400078e00a7 */
[----:B------:R-:W-:-:S03]  /*6c70*/  IMAD.MOV.U32 R109, RZ, RZ, R173 ;  /* 0x000000ffff6d7224 */ /* 0x000fc600078e00ad */
[----:B-1----:R-:W-:Y:S01]  /*6c80*/  HMMA.16816.F32.BF16 R220, R8, R4, R56 ;  /* 0x0000000408dc723c */ /* 0x002fe20000041838 */
[----:B------:R-:W-:Y:S02]  /*6c90*/  IMAD.MOV.U32 R111, RZ, RZ, R166 ;  /* 0x000000ffff6f7224 */ /* 0x000fe400078e00a6 */
[----:B------:R-:W-:-:S03]  /*6ca0*/  IMAD.MOV.U32 R110, RZ, RZ, R165 ;  /* 0x000000ffff6e7224 */ /* 0x000fc600078e00a5 */
[----:B------:R-:W-:Y:S01]  /*6cb0*/  HMMA.16816.F32.BF16 R112, R8, R104, R28 ;  /* 0x000000680870723c */ /* 0x000fe2000004181c */
[----:B------:R-:W-:-:S05]  /*6cc0*/  IMAD.WIDE.U32 R4, R2, -0x326172a9, RZ ;  /* 0xcd9e8d5702047825 */ /* 0x000fca00078e00ff */
[----:B------:R-:W-:Y:S01]  /*6cd0*/  LOP3.LUT R5, R5, UR36, R168, 0x96, !PT ;  /* 0x0000002405057c12 */ /* 0x000fe2000f8e96a8 */
[----:B------:R-:W-:Y:S01]  /*6ce0*/  IMAD.MOV.U32 R104, RZ, RZ, R164 ;  /* 0x000000ffff687224 */ /* 0x000fe200078e00a4 */
[----:B------:R-:W-:Y:S01]  /*6cf0*/  LOP3.LUT R2, R37, UR35, R4, 0x96, !PT ;  /* 0x0000002325027c12 */ /* 0x000fe2000f8e9604 */
[----:B------:R-:W-:Y:S01]  /*6d00*/  HMMA.16816.F32.BF16 R164, R8, R6, R60 ;  /* 0x0000000608a4723c */ /* 0x000fe2000004183c */
[----:B------:R-:W-:Y:S01]  /*6d10*/  SHF.R.U32.HI R37, RZ, 0x18, R14 ;  /* 0x00000018ff257819 */ /* 0x000fe2000001160e */
[----:B------:R-:W-:-:S04]  /*6d20*/  IMAD.WIDE.U32 R4, R5, -0x2daee0ad, RZ ;  /* 0xd2511f5305047825 */ /* 0x000fc800078e00ff */
[----:B------:R-:W-:Y:S01]  /*6d30*/  HMMA.16816.F32.BF16 R224, R8, R96, R20 ;  /* 0x0000006008e0723c */ /* 0x000fe20000041814 */
[----:B------:R-:W-:Y:S01]  /*6d40*/  IMAD.WIDE.U32 R6, R2, -0x2daee0ad, RZ ;  /* 0xd2511f5302067825 */ /* 0x000fe200078e00ff */
[----:B------:R-:W-:-:S03]  /*6d50*/  LOP3.LUT R2, R5, UR34, R38, 0x96, !PT ;  /* 0x0000002205027c12 */ /* 0x000fc6000f8e9626 */
[----:B------:R-:W-:Y:S01]  /*6d60*/  IMAD.MOV.U32 R62, RZ, RZ, R172 ;  /* 0x000000ffff3e7224 */ /* 0x000fe200078e00ac */
[C---:B--2---:R-:W-:Y:S01]  /*6d70*/  HMMA.16816.F32.BF16 R208, R8.reuse, R24, R84 ;  /* 0x0000001808d0723c */ /* 0x044fe20000041854 */
[----:B------:R-:W-:Y:S02]  /*6d80*/  IMAD.MOV.U32 R61, RZ, RZ, R171 ;  /* 0x000000ffff3d7224 */ /* 0x000fe400078e00ab */
[----:B------:R-:W-:Y:S02]  /*6d90*/  IMAD.MOV.U32 R60, RZ, RZ, R170 ;  /* 0x000000ffff3c7224 */ /* 0x000fe400078e00aa */
[----:B------:R-:W-:Y:S01]  /*6da0*/  IMAD.MOV.U32 R97, RZ, RZ, R51 ;  /* 0x000000ffff617224 */ /* 0x000fe200078e0033 */
[----:B------:R-:W-:Y:S01]  /*6db0*/  HMMA.16816.F32.BF16 R172, R8, R18, R80 ;  /* 0x0000001208ac723c */ /* 0x000fe20000041850 */
[----:B------:R-:W-:Y:S01]  /*6dc0*/  IMAD.MOV.U32 R23, RZ, RZ, R156 ;  /* 0x000000ffff177224 */ /* 0x000fe200078e009c */
[----:B------:R-:W-:Y:S01]  /*6dd0*/  LOP3.LUT R25, R49, UR5, R102, 0x96, !PT ;  /* 0x0000000531197c12 */ /* 0x000fe2000f8e9666 */
[----:B------:R-:W-:-:S02]  /*6de0*/  IMAD.MOV.U32 R105, RZ, RZ, R159 ;  /* 0x000000ffff697224 */ /* 0x000fc400078e009f */
[----:B------:R-:W-:Y:S01]  /*6df0*/  IMAD.MOV.U32 R84, RZ, RZ, R23 ;  /* 0x000000ffff547224 */ /* 0x000fe200078e0017 */
[----:B------:R-:W-:Y:S01]  /*6e00*/  HMMA.16816.F32.BF16 R168, R8, R16, R72 ;  /* 0x0000001008a8723c */ /* 0x000fe20000041848 */
[----:B------:R-:W-:Y:S01]  /*6e10*/  LOP3.LUT R18, R7, UR32, R4, 0x96, !PT ;  /* 0x0000002007127c12 */ /* 0x000fe2000f8e9604 */
[----:B------:R-:W-:Y:S01]  /*6e20*/  IMAD.MOV.U32 R23, RZ, RZ, R178 ;  /* 0x000000ffff177224 */ /* 0x000fe200078e00b2 */
[----:B------:R-:W-:-:S03]  /*6e30*/  LOP3.LUT R178, R14, 0xffff, RZ, 0xc0, !PT ;  /* 0x0000ffff0eb27812 */ /* 0x000fc600078ec0ff */
[----:B------:R-:W-:Y:S01]  /*6e40*/  IMAD.WIDE.U32 R18, R18, -0x326172a9, RZ ;  /* 0xcd9e8d5712127825 */ /* 0x000fe200078e00ff */
[C---:B------:R-:W-:Y:S03]  /*6e50*/  HMMA.16816.F32.BF16 R156, R8.reuse, R54, R40 ;  /* 0x00000036089c723c */ /* 0x040fe60000041828 */
[----:B------:R-:W-:Y:S01]  /*6e60*/  IMAD.WIDE.U32 R16, R2, -0x326172a9, RZ ;  /* 0xcd9e8d5702107825 */ /* 0x000fe200078e00ff */
[----:B------:R-:W-:Y:S02]  /*6e70*/  LOP3.LUT R2, R7, UR32, R4, 0x96, !PT ;  /* 0x0000002007027c12 */ /* 0x000fe4000f8e9604 */
[----:B------:R-:W-:Y:S01]  /*6e80*/  HMMA.16816.F32.BF16 R92, R8, R52, R44 ;  /* 0x00000034085c723c */ /* 0x000fe2000004182c */
[----:B------:R-:W-:Y:S01]  /*6e90*/  IMAD.MOV.U32 R73, RZ, RZ, R104 ;  /* 0x000000ffff497224 */ /* 0x000fe200078e0068 */
[----:B------:R-:W-:Y:S02]  /*6ea0*/  LOP3.LUT R20, R17, UR33, R36, 0x96, !PT ;  /* 0x0000002111147c12 */ /* 0x000fe4000f8e9624 */
[----:B------:R-:W-:-:S02]  /*6eb0*/  LOP3.LUT R17, R19, UR26, R16, 0x96, !PT ;  /* 0x0000001a13117c12 */ /* 0x000fc4000f8e9610 */
[----:B------:R-:W-:Y:S01]  /*6ec0*/  LOP3.LUT R16, R5, UR34, R38, 0x96, !PT ;  /* 0x0000002205107c12 */ /* 0x000fe2000f8e9626 */
[----:B------:R-:W-:Y:S01]  /*6ed0*/  IMAD.WIDE.U32 R4, R20, -0x2daee0ad, RZ ;  /* 0xd2511f5314047825 */ /* 0x000fe200078e00ff */
[----:B------:R-:W-:Y:S03]  /*6ee0*/  HMMA.16816.F32.BF16 R56, R8, R26, R116 ;  /* 0x0000001a0838723c */ /* 0x000fe60000041874 */
[----:B------:R-:W-:Y:S01]  /*6ef0*/  IMAD.WIDE.U32 R38, R17, -0x2daee0ad, RZ ;  /* 0xd2511f5311267825 */ /* 0x000fe200078e00ff */
[----:B------:R-:W-:-:S03]  /*6f00*/  LOP3.LUT R17, R5, UR22, R6, 0x96, !PT ;  /* 0x0000001605117c12 */ /* 0x000fc6000f8e9606 */
[----:B------:R-:W-:Y:S01]  /*6f10*/  IMAD.WIDE.U32 R20, R2, -0x326172a9, RZ ;  /* 0xcd9e8d5702147825 */ /* 0x000fe200078e00ff */
[----:B------:R-:W-:-:S03]  /*6f20*/  LOP3.LUT R19, R39, UR7, R4, 0x96, !PT ;  /* 0x0000000727137c12 */ /* 0x000fc6000f8e9604 */
[----:B------:R-:W-:-:S04]  /*6f30*/  IMAD.WIDE.U32 R4, R16, -0x326172a9, RZ ;  /* 0xcd9e8d5710047825 */ /* 0x000fc800078e00ff */
[----:B------:R-:W-:Y:S01]  /*6f40*/  IMAD.WIDE.U32 R16, R17, -0x326172a9, RZ ;  /* 0xcd9e8d5711107825 */ /* 0x000fe200078e00ff */
[----:B------:R-:W-:Y:S02]  /*6f50*/  LOP3.LUT R7, R5, UR33, R36, 0x96, !PT ;  /* 0x0000002105077c12 */ /* 0x000fe4000f8e9624 */
[----:B------:R-:W-:Y:S01]  /*6f60*/  LOP3.LUT R2, R21, UR26, R4, 0x96, !PT ;  /* 0x0000001a15027c12 */ /* 0x000fe2000f8e9604 */
[----:B------:R-:W-:Y:S01]  /*6f70*/  IMAD.WIDE.U32 R4, R19, -0x326172a9, RZ ;  /* 0xcd9e8d5713047825 */ /* 0x000fe200078e00ff */
[----:B------:R-:W-:Y:S02]  /*6f80*/  LOP3.LUT R51, R17, UR21, R18, 0x96, !PT ;  /* 0x0000001511337c12 */ /* 0x000fe4000f8e9612 */
[----:B------:R-:W-:Y:S01]  /*6f90*/  LOP3.LUT R36, R15, UR9, R50, 0x96, !PT ;  /* 0x000000090f247c12 */ /* 0x000fe2000f8e9632 */
[----:B------:R-:W-:Y:S01]  /*6fa0*/  IMAD.MOV.U32 R44, RZ, RZ, R108 ;  /* 0x000000ffff2c7224 */ /* 0x000fe200078e006c */
[----:B------:R-:W-:Y:S01]  /*6fb0*/  LOP3.LUT R24, R5, UR9, R16, 0x96, !PT ;  /* 0x0000000905187c12 */ /* 0x000fe2000f8e9610 */
[----:B------:R-:W-:Y:S01]  /*6fc0*/  IMAD.WIDE.U32 R16, R2, -0x2daee0ad, RZ ;  /* 0xd2511f5302107825 */ /* 0x000fe200078e00ff */
[----:B------:R-:W-:-:S02]  /*6fd0*/  LOP3.LUT R21, R4, 0xff, RZ, 0xc0, !PT ;  /* 0x000000ff04157812 */ /* 0x000fc400078ec0ff */
[----:B------:R-:W-:Y:S01]  /*6fe0*/  LOP3.LUT R39, R4, 0xffff, RZ, 0xc0, !PT ;  /* 0x0000ffff04277812 */ /* 0x000fe200078ec0ff */
[----:B------:R-:W-:Y:S01]  /*6ff0*/  IMAD.MOV.U32 R108, RZ, RZ, R176 ;  /* 0x000000ffff6c7224 */ /* 0x000fe200078e00b0 */
[--C-:B------:R-:W-:Y:S01]  /*7000*/  SHF.R.U32.HI R19, RZ, 0x10, R4.reuse ;  /* 0x00000010ff137819 */ /* 0x100fe20000011604 */
[----:B------:R-:W-:Y:S01]  /*7010*/  IMAD.MOV.U32 R47, RZ, RZ, R105 ;  /* 0x000000ffff2f7224 */ /* 0x000fe200078e0069 */
[----:B------:R-:W-:Y:S01]  /*7020*/  SHF.R.U32.HI R18, RZ, 0x18, R4 ;  /* 0x00000018ff127819 */ /* 0x000fe20000011604 */
[----:B------:R-:W-:Y:S01]  /*7030*/  IMAD.WIDE.U32 R4, R7, -0x2daee0ad, RZ ;  /* 0xd2511f5307047825 */ /* 0x000fe200078e00ff */
[----:B------:R-:W-:Y:S02]  /*7040*/  SHF.R.U32.HI R50, RZ, 0x10, R14 ;  /* 0x00000010ff327819 */ /* 0x000fe4000001160e */
[----:B------:R-:W-:Y:S01]  /*7050*/  ISETP.LE.U32.AND P4, PT, R21, UR15, PT ;  /* 0x0000000f15007c0c */ /* 0x000fe2000bf83070 */
[----:B------:R-:W-:Y:S01]  /*7060*/  IMAD.MOV.U32 R46, RZ, RZ, R110 ;  /* 0x000000ffff2e7224 */ /* 0x000fe200078e006e */
[----:B------:R-:W-:Y:S01]  /*7070*/  LOP3.LUT R2, R17, UR7, R4, 0x96, !PT ;  /* 0x0000000711027c12 */ /* 0x000fe2000f8e9604 */
[----:B------:R-:W-:Y:S01]  /*7080*/  IMAD.MOV.U32 R45, RZ, RZ, R111 ;  /* 0x000000ffff2d7224 */ /* 0x000fe200078e006f */
[----:B------:R-:W-:Y:S01]  /*7090*/  LOP3.LUT R6, R5, UR22, R6, 0x96, !PT ;  /* 0x0000001605067c12 */ /* 0x000fe2000f8e9606 */
[----:B------:R-:W-:Y:S01]  /*70a0*/  IMAD.MOV.U32 R82, RZ, RZ, R44 ;  /* 0x000000ffff527224 */ /* 0x000fe200078e002c */
[----:B------:R-:W-:Y:S01]  /*70b0*/  LOP3.LUT R17, R14, 0xff, RZ, 0xc0, !PT ;  /* 0x000000ff0e117812 */ /* 0x000fe200078ec0ff */
[----:B------:R-:W-:Y:S01]  /*70c0*/  IMAD.WIDE.U32 R4, R2, -0x326172a9, RZ ;  /* 0xcd9e8d5702047825 */ /* 0x000fe200078e00ff */
[----:B------:R-:W-:-:S02]  /*70d0*/  ISETP.LE.U32.AND P5, PT, R18, UR15, PT ;  /* 0x0000000f12007c0c */ /* 0x000fc4000bfa3070 */
[----:B------:R-:W-:Y:S01]  /*70e0*/  ISETP.LE.U32.AND P1, PT, R17, UR15, PT ;  /* 0x0000000f11007c0c */ /* 0x000fe2000bf23070 */
[----:B------:R-:W-:Y:S01]  /*70f0*/  IMAD.WIDE.U32 R6, R6, -0x326172a9, RZ ;  /* 0xcd9e8d5706067825 */ /* 0x000fe200078e00ff */
[C---:B------:R-:W-:Y:S02]  /*7100*/  LOP3.LUT R2, R4.reuse, 0xffff, RZ, 0xc0, !PT ;  /* 0x0000ffff04027812 */ /* 0x040fe400078ec0ff */
[----:B------:R-:W-:Y:S01]  /*7110*/  SHF.R.U32.HI R14, RZ, 0x18, R4 ;  /* 0x00000018ff0e7819 */ /* 0x000fe20000011604 */
[----:B------:R-:W-:Y:S01]  /*7120*/  IMAD.MOV.U32 R80, RZ, RZ, R45 ;  /* 0x000000ffff507224 */ /* 0x000fe200078e002d */
[----:B------:R-:W-:Y:S01]  /*7130*/  LOP3.LUT R15, R7, UR21, R20, 0x96, !PT ;  /* 0x00000015070f7c12 */ /* 0x000fe2000f8e9614 */
[----:B------:R-:W-:Y:S01]  /*7140*/  IMAD.MOV.U32 R87, RZ, RZ, R46 ;  /* 0x000000ffff577224 */ /* 0x000fe200078e002e */
[----:B------:R-:W-:Y:S01]  /*7150*/  LOP3.LUT R6, R5, UR9, R6, 0x96, !PT ;  /* 0x0000000905067c12 */ /* 0x000fe2000f8e9606 */
[----:B------:R-:W-:Y:S01]  /*7160*/  IMAD.MOV.U32 R86, RZ, RZ, R47 ;  /* 0x000000ffff567224 */ /* 0x000fe200078e002f */
[----:B------:R-:W-:-:S02]  /*7170*/  LOP3.LUT R7, R4, 0xff, RZ, 0xc0, !PT ;  /* 0x000000ff04077812 */ /* 0x000fc400078ec0ff */
[----:B------:R-:W-:Y:S02]  /*7180*/  SHF.R.U32.HI R5, RZ, 0x10, R4 ;  /* 0x00000010ff057819 */ /* 0x000fe40000011604 */
[----:B------:R-:W-:Y:S02]  /*7190*/  SHF.R.U32.HI R2, RZ, 0x8, R2 ;  /* 0x00000008ff027819 */ /* 0x000fe40000011602 */
[----:B------:R-:W-:Y:S02]  /*71a0*/  LOP3.LUT R4, R19, 0xff, RZ, 0xc0, !PT ;  /* 0x000000ff13047812 */ /* 0x000fe400078ec0ff */
[----:B------:R-:W-:Y:S01]  /*71b0*/  PRMT R22, R7, 0x5410, R2 ;  /* 0x0000541007167816 */ /* 0x000fe20000000002 */
[----:B------:R-:W-:Y:S01]  /*71c0*/  FFMA.FTZ R7, R129, UR6, -R12 ;  /* 0x0000000681077c23 */ /* 0x000fe2000801080c */
[----:B------:R-:W-:Y:S02]  /*71d0*/  ISETP.LE.U32.AND P6, PT, R4, UR15, PT ;  /* 0x0000000f04007c0c */ /* 0x000fe4000bfc3070 */
[----:B------:R-:W-:Y:S01]  /*71e0*/  LOP3.LUT R2, R5, 0xff, RZ, 0xc0, !PT ;  /* 0x000000ff05027812 */ /* 0x000fe200078ec0ff */
[----:B------:R-:W-:Y:S01]  /*71f0*/  IMAD.WIDE.U32 R4, R15, -0x2daee0ad, RZ ;  /* 0xd2511f530f047825 */ /* 0x000fe200078e00ff */
[----:B------:R1:W-:Y:S02]  /*7200*/  MUFU.EX2 R83, R7 ;  /* 0x0000000700537308 */ /* 0x0003e40000000800 */
[----:B------:R-:W-:-:S02]  /*7210*/  PRMT R21, R2, 0x5410, R14 ;  /* 0x0000541002157816 */ /* 0x000fc4000000000e */
[----:B------:R-:W-:Y:S02]  /*7220*/  LOP3.LUT R2, R5, UR5, R16, 0x96, !PT ;  /* 0x0000000505027c12 */ /* 0x000fe4000f8e9610 */
[C---:B------:R-:W-:Y:S02]  /*7230*/  LOP3.LUT R14, R4.reuse, 0xffff, RZ, 0xc0, !PT ;  /* 0x0000ffff040e7812 */ /* 0x040fe400078ec0ff */
[----:B------:R-:W-:Y:S02]  /*7240*/  LOP3.LUT R17, R4, 0xff, RZ, 0xc0, !PT ;  /* 0x000000ff04117812 */ /* 0x000fe400078ec0ff */
[--C-:B------:R-:W-:Y:S02]  /*7250*/  SHF.R.U32.HI R16, RZ, 0x10, R4.reuse ;  /* 0x00000010ff107819 */ /* 0x100fe40000011604 */
[----:B------:R-:W-:Y:S02]  /*7260*/  SHF.R.U32.HI R15, RZ, 0x18, R4 ;  /* 0x00000018ff0f7819 */ /* 0x000fe40000011604 */
[----:B------:R-:W-:-:S02]  /*7270*/  LOP3.LUT R4, R6, 0xffff, RZ, 0xc0, !PT ;  /* 0x0000ffff06047812 */ /* 0x000fc400078ec0ff */
[----:B-1----:R-:W-:Y:S02]  /*7280*/  HSET2.LE.AND R7, R21, R0, PT ;  /* 0x0000000015077233 */ /* 0x002fe40003803000 */
[----:B------:R-:W-:Y:S02]  /*7290*/  SHF.R.U32.HI R5, RZ, 0x8, R4 ;  /* 0x00000008ff057819 */ /* 0x000fe40000011604 */
[----:B------:R-:W-:-:S04]  /*72a0*/  LOP3.LUT R4, R6, 0xff, RZ, 0xc0, !PT ;  /* 0x000000ff06047812 */ /* 0x000fc800078ec0ff */
[----:B------:R-:W-:Y:S01]  /*72b0*/  PRMT R20, R4, 0x5410, R5 ;  /* 0x0000541004147816 */ /* 0x000fe20000000005 */
[----:B------:R-:W-:Y:S01]  /*72c0*/  FFMA.FTZ R4, R130, UR6, -R12 ;  /* 0x0000000682047c23 */ /* 0x000fe2000801080c */
[--C-:B------:R-:W-:Y:S02]  /*72d0*/  SHF.R.U32.HI R5, RZ, 0x10, R6.reuse ;  /* 0x00000010ff057819 */ /* 0x100fe40000011606 */
[----:B------:R-:W-:Y:S01]  /*72e0*/  SHF.R.U32.HI R6, RZ, 0x18, R6 ;  /* 0x00000018ff067819 */ /* 0x000fe20000011606 */
[----:B------:R1:W2:Y:S02]  /*72f0*/  MUFU.EX2 R40, R4 ;  /* 0x0000000400287308 */ /* 0x0002a40000000800 */
[----:B-1----:R-:W-:Y:S01]  /*7300*/  LOP3.LUT R4, R5, 0xff, RZ, 0xc0, !PT ;  /* 0x000000ff05047812 */ /* 0x002fe200078ec0ff */
[----:B------:R-:W-:Y:S01]  /*7310*/  FFMA.FTZ R5, R125, UR6, -R12 ;  /* 0x000000067d057c23 */ /* 0x000fe2000801080c */
[----:B------:R-:W-:Y:S02]  /*7320*/  IMAD.MOV.U32 R125, RZ, RZ, R23 ;  /* 0x000000ffff7d7224 */ /* 0x000fe400078e0017 */
[----:B------:R-:W-:-:S02]  /*7330*/  PRMT R19, R4, 0x5410, R6 ;  /* 0x0000541004137816 */ /* 0x000fc40000000006 */
[----:B------:R1:W-:Y:S01]  /*7340*/  MUFU.EX2 R23, R5 ;  /* 0x0000000500177308 */ /* 0x0003e20000000800 */
[----:B------:R-:W-:Y:S01]  /*7350*/  LOP3.LUT R4, R24, 0xffff, RZ, 0xc0, !PT ;  /* 0x0000ffff18047812 */ /* 0x000fe200078ec0ff */
[----:B------:R-:W-:Y:S01]  /*7360*/  FFMA.FTZ R6, R126, UR6, -R12 ;  /* 0x000000067e067c23 */ /* 0x000fe2000801080c */
[----:B------:R-:W-:Y:S02]  /*7370*/  IMAD.MOV.U32 R126, RZ, RZ, R97 ;  /* 0x000000ffff7e7224 */ /* 0x000fe400078e0061 */
[----:B------:R-:W-:-:S03]  /*7380*/  SHF.R.U32.HI R4, RZ, 0x8, R4 ;  /* 0x00000008ff047819 */ /* 0x000fc60000011604 */
[----:B------:R3:W-:Y:S01]  /*7390*/  MUFU.EX2 R63, R6 ;  /* 0x00000006003f7308 */ /* 0x0007e20000000800 */
[----:B------:R-:W-:-:S04]  /*73a0*/  LOP3.LUT R4, R4, 0xffff, RZ, 0xc0, !PT ;  /* 0x0000ffff04047812 */ /* 0x000fc800078ec0ff */
[----:B------:R-:W-:Y:S02]  /*73b0*/  ISETP.LE.U32.AND P3, PT, R4, UR15, PT ;  /* 0x0000000f04007c0c */ /* 0x000fe4000bf63070 */
[----:B------:R-:W-:Y:S01]  /*73c0*/  LOP3.LUT R4, R16, 0xff, RZ, 0xc0, !PT ;  /* 0x000000ff10047812 */ /* 0x000fe200078ec0ff */
[----:B------:R-:W-:Y:S01]  /*73d0*/  FFMA.FTZ R16, R135, UR6, -R13 ;  /* 0x0000000687107c23 */ /* 0x000fe2000801080d */
[----:B-1----:R-:W-:Y:S01]  /*73e0*/  FFMA.FTZ R5, R127, UR6, -R12 ;  /* 0x000000067f057c23 */ /* 0x002fe2000801080c */
[----:B------:R-:W-:Y:S01]  /*73f0*/  IMAD.MOV.U32 R127, RZ, RZ, R185 ;  /* 0x000000ffff7f7224 */ /* 0x000fe200078e00b9 */
[----:B------:R-:W-:Y:S01]  /*7400*/  PRMT R18, R4, 0x5410, R15 ;  /* 0x0000541004127816 */ /* 0x000fe2000000000f */
[----:B------:R-:W-:Y:S01]  /*7410*/  MUFU.EX2 R85, R16 ;  /* 0x0000001000557308 */ /* 0x000fe20000000800 */
[----:B------:R-:W-:-:S03]  /*7420*/  LOP3.LUT R4, R2, 0xffff, RZ, 0xc0, !PT ;  /* 0x0000ffff02047812 */ /* 0x000fc600078ec0ff */
[----:B------:R-:W-:Y:S01]  /*7430*/  HSET2.LE.AND R18, R18, R0, PT ;  /* 0x0000000012127233 */ /* 0x000fe20003803000 */
[----:B---3--:R-:W-:-:S03]  /*7440*/  FFMA.FTZ R6, R155, UR6, -R13 ;  /* 0x000000069b067c23 */ /* 0x008fc6000801080d */
[----:B------:R1:W-:Y:S08]  /*7450*/  MUFU.EX2 R185, R5 ;  /* 0x0000000500b97308 */ /* 0x0003f00000000800 */
[----:B------:R3:W-:Y:S01]  /*7460*/  MUFU.EX2 R72, R6 ;  /* 0x0000000600487308 */ /* 0x0007e20000000800 */
[----:B-1----:R-:W-:-:S07]  /*7470*/  FFMA.FTZ R5, R124, UR6, -R12 ;  /* 0x000000067c057c23 */ /* 0x002fce000801080c */
[----:B------:R1:W-:Y:S01]  /*7480*/  MUFU.EX2 R53, R5 ;  /* 0x0000000500357308 */ /* 0x0003e20000000800 */
[----:B---3--:R-:W-:Y:S02]  /*7490*/  HSET2.LE.AND R6, R22, R0, PT ;  /* 0x0000000016067233 */ /* 0x008fe40003803000 */
[----:B-1----:R-:W-:-:S04]  /*74a0*/  SHF.R.U32.HI R5, RZ, 0x8, R14 ;  /* 0x00000008ff057819 */ /* 0x002fc8000001160e */
[----:B------:R-:W-:Y:S01]  /*74b0*/  PRMT R17, R17, 0x5410, R5 ;  /* 0x0000541011117816 */ /* 0x000fe20000000005 */
[----:B------:R-:W-:Y:S01]  /*74c0*/  FFMA.FTZ R5, R128, UR6, -R12 ;  /* 0x0000000680057c23 */ /* 0x000fe2000801080c */
[----:B--2---:R-:W-:-:S03]  /*74d0*/  IMAD.MOV.U32 R128, RZ, RZ, R40 ;  /* 0x000000ffff807224 */ /* 0x004fc600078e0028 */
[----:B------:R1:W-:Y:S01]  /*74e0*/  MUFU.EX2 R129, R5 ;  /* 0x0000000500817308 */ /* 0x0003e20000000800 */
[----:B------:R-:W-:Y:S02]  /*74f0*/  HSET2.LE.AND R17, R17, R0, PT ;  /* 0x0000000011117233 */ /* 0x000fe40003803000 */
[----:B-1----:R-:W-:Y:S02]  /*7500*/  SHF.R.U32.HI R5, RZ, 0x8, R4 ;  /* 0x00000008ff057819 */ /* 0x002fe40000011604 */
[----:B------:R-:W-:-:S04]  /*7510*/  LOP3.LUT R4, R2, 0xff, RZ, 0xc0, !PT ;  /* 0x000000ff02047812 */ /* 0x000fc800078ec0ff */
[----:B------:R-:W-:Y:S01]  /*7520*/  PRMT R14, R4, 0x5410, R5 ;  /* 0x00005410040e7816 */ /* 0x000fe20000000005 */
[----:B------:R-:W-:Y:S01]  /*7530*/  FFMA.FTZ R4, R137, UR6, -R13 ;  /* 0x0000000689047c23 */ /* 0x000fe2000801080d */
[----:B------:R-:W-:-:S03]  /*7540*/  SHF.R.U32.HI R5, RZ, 0x10, R2 ;  /* 0x00000010ff057819 */ /* 0x000fc60000011602 */
[----:B------:R1:W2:Y:S01]  /*7550*/  MUFU.EX2 R40, R4 ;  /* 0x0000000400287308 */ /* 0x0002a20000000800 */
[----:B------:R-:W-:Y:S02]  /*7560*/  HSET2.LE.AND R14, R14, R0, PT ;  /* 0x000000000e0e7233 */ /* 0x000fe40003803000 */
[----:B-1----:R-:W-:Y:S02]  /*7570*/  SHF.R.U32.HI R4, RZ, 0x18, R2 ;  /* 0x00000018ff047819 */ /* 0x002fe40000011602 */
[----:B------:R-:W-:Y:S01]  /*7580*/  LOP3.LUT R2, R5, 0xff, RZ, 0xc0, !PT ;  /* 0x000000ff05027812 */ /* 0x000fe200078ec0ff */
[----:B------:R-:W-:-:S03]  /*7590*/  FFMA.FTZ R5, R138, UR6, -R13 ;  /* 0x000000068a057c23 */ /* 0x000fc6000801080d */
[----:B------:R-:W-:Y:S01]  /*75a0*/  PRMT R15, R2, 0x5410, R4 ;  /* 0x00005410020f7816 */ /* 0x000fe20000000004 */
[----:B------:R1:W-:Y:S01]  /*75b0*/  MUFU.EX2 R52, R5 ;  /* 0x0000000500347308 */ /* 0x0003e20000000800 */
[----:B------:R-:W-:Y:S01]  /*75c0*/  LOP3.LUT R2, R24, 0xff, RZ, 0xc0, !PT ;  /* 0x000000ff18027812 */ /* 0x000fe200078ec0ff */
[--C-:B------:R-:W-:Y:S02]  /*75d0*/  FFMA.FTZ R4, R133, UR6, -R13.reuse ;  /* 0x0000000685047c23 */ /* 0x100fe4000801080d */
[--C-:B------:R-:W-:Y:S02]  /*75e0*/  HSET2.LE.AND R15, R15, R0.reuse, PT ;  /* 0x000000000f0f7233 */ /* 0x100fe40003803000 */
[----:B------:R-:W-:Y:S01]  /*75f0*/  ISETP.LE.U32.AND P2, PT, R2, UR15, PT ;  /* 0x0000000f02007c0c */ /* 0x000fe2000bf43070 */
[----:B------:R-:W-:Y:S01]  /*7600*/  FFMA.FTZ R2, R132, UR6, -R13 ;  /* 0x0000000684027c23 */ /* 0x000fe2000801080d */
[----:B------:R3:W-:Y:S08]  /*7610*/  MUFU.EX2 R74, R4 ;  /* 0x00000004004a7308 */ /* 0x0007f00000000800 */
[----:B------:R4:W2:Y:S01]  /*7620*/  MUFU.EX2 R81, R2 ;  /* 0x0000000200517308 */ /* 0x0008a20000000800 */
[----:B-1----:R-:W-:Y:S01]  /*7630*/  HSET2.LE.AND R5, R19, R0, PT ;  /* 0x0000000013057233 */ /* 0x002fe20003803000 */
[----:B------:R-:W-:Y:S01]  /*7640*/  FFMA.FTZ R19, R131, UR6, -R12 ;  /* 0x0000000683137c23 */ /* 0x000fe2000801080c */
[----:B------:R-:W-:Y:S01]  /*7650*/  F2FP.BF16.F32.PACK_AB R12, R128, R83 ;  /* 0x00000053800c723e */ /* 0x000fe200000010ff */
[----:B------:R-:W-:-:S03]  /*7660*/  IMAD.MOV.U32 R131, RZ, RZ, R106 ;  /* 0x000000ffff837224 */ /* 0x000fc600078e006a */
[----:B------:R-:W-:Y:S01]  /*7670*/  PRMT R103, R12, 0x7610, R103 ;  /* 0x000076100c677816 */ /* 0x000fe20000000067 */
[----:B------:R-:W-:Y:S01]  /*7680*/  MUFU.EX2 R130, R19 ;  /* 0x0000001300827308 */ /* 0x000fe20000000800 */
[--C-:B---3--:R-:W-:Y:S01]  /*7690*/  FFMA.FTZ R4, R136, UR6, -R13.reuse ;  /* 0x0000000688047c23 */ /* 0x108fe2000801080d */
[----:B------:R-:W-:Y:S01]  /*76a0*/  PRMT R136, R12, 0x7632, R136 ;  /* 0x000076320c887816 */ /* 0x000fe20000000088 */
[----:B------:R-:W-:-:S05]  /*76b0*/  FFMA.FTZ R13, R134, UR6, -R13 ;  /* 0x00000006860d7c23 */ /* 0x000fca000801080d */
[----:B------:R1:W3:Y:S01]  /*76c0*/  MUFU.EX2 R75, R4 ;  /* 0x00000004004b7308 */ /* 0x0002e20000000800 */
[----:B----4-:R-:W-:Y:S02]  /*76d0*/  HSET2.LE.AND R2, R20, R0, PT ;  /* 0x0000000014027233 */ /* 0x010fe40003803000 */
[----:B--2---:R-:W-:-:S04]  /*76e0*/  F2FP.BF16.F32.PACK_AB R0, R40, R72 ;  /* 0x000000482800723e */ /* 0x004fc800000010ff */
[C---:B------:R-:W-:Y:S01]  /*76f0*/  PRMT R138, R0.reuse, 0x7610, R138 ;  /* 0x00007610008a7816 */ /* 0x040fe2000000008a */
[----:B------:R-:W2:Y:S01]  /*7700*/  MUFU.EX2 R176, R13 ;  /* 0x0000000d00b07308 */ /* 0x000ea20000000800 */
[----:B------:R-:W-:-:S03]  /*7710*/  PRMT R137, R0, 0x7632, R137 ;  /* 0x0000763200897816 */ /* 0x000fc60000000089 */
[----:B------:R-:W-:Y:S01]  /*7720*/  @!P2 HFMA2.BF16_V2 R124, -RZ.H0_H0, RZ.H0_H0, -R138.H0_H0 ;  /* 0x200000ffff7ca231 */ /* 0x000fe2000034098a */
[----:B------:R-:W-:-:S04]  /*7730*/  PRMT R0, R138, 0x5410, R137 ;  /* 0x000054108a007816 */ /* 0x000fc80000000089 */
[----:B-1----:R-:W-:Y:S02]  /*7740*/  LOP3.LUT R4, R2, R0, RZ, 0xc0, !PT ;  /* 0x0000000002047212 */ /* 0x002fe400078ec0ff */
[----:B------:R-:W-:Y:S02]  /*7750*/  SHF.R.U32.HI R0, RZ, 0x18, R24 ;  /* 0x00000018ff007819 */ /* 0x000fe40000011618 */
[----:B------:R-:W-:Y:S01]  /*7760*/  @!P2 PRMT R138, R124, 0x5410, RZ ;  /* 0x000054107c8aa816 */ /* 0x000fe200000000ff */
[----:B------:R-:W-:Y:S01]  /*7770*/  IMAD.MOV.U32 R124, RZ, RZ, R107 ;  /* 0x000000ffff7c7224 */ /* 0x000fe200078e006b */
[----:B------:R-:W-:Y:S02]  /*7780*/  ISETP.LE.U32.AND P2, PT, R0, UR15, PT ;  /* 0x0000000f00007c0c */ /* 0x000fe4000bf43070 */
[----:B------:R-:W-:Y:S02]  /*7790*/  PRMT R0, R103, 0x5410, R136 ;  /* 0x0000541067007816 */ /* 0x000fe40000000088 */
[----:B------:R-:W-:-:S02]  /*77a0*/  F2FP.BF16.F32.PACK_AB R2, R81, R52 ;  /* 0x000000345102723e */ /* 0x000fc400000010ff */
[----:B------:R-:W-:Y:S02]  /*77b0*/  LOP3.LUT R5, R5, R0, RZ, 0xc0, !PT ;  /* 0x0000000005057212 */ /* 0x000fe400078ec0ff */
[----:B------:R-:W-:Y:S02]  /*77c0*/  F2FP.BF16.F32.PACK_AB R0, R185, R23 ;  /* 0x00000017b900723e */ /* 0x000fe400000010ff */
[C---:B------:R-:W-:Y:S02]  /*77d0*/  PRMT R102, R2.reuse, 0x7610, R102 ;  /* 0x0000761002667816 */ /* 0x040fe40000000066 */
[----:B------:R-:W-:Y:S02]  /*77e0*/  PRMT R101, R2, 0x7632, R101 ;  /* 0x0000763202657816 */ /* 0x000fe40000000065 */
[C---:B------:R-:W-:Y:S02]  /*77f0*/  PRMT R35, R0.reuse, 0x7632, R35 ;  /* 0x0000763200237816 */ /* 0x040fe40000000023 */
[----:B------:R-:W-:-:S02]  /*7800*/  PRMT R34, R0, 0x7610, R34 ;  /* 0x0000761000227816 */ /* 0x000fc40000000022 */
[----:B------:R-:W-:Y:S02]  /*7810*/  PRMT R0, R102, 0x5410, R101 ;  /* 0x0000541066007816 */ /* 0x000fe40000000065 */
[----:B---3--:R-:W-:Y:S02]  /*7820*/  F2FP.BF16.F32.PACK_AB R2, R75, R74 ;  /* 0x0000004a4b02723e */ /* 0x008fe400000010ff */
[----:B------:R-:W-:Y:S02]  /*7830*/  LOP3.LUT R6, R6, R0, RZ, 0xc0, !PT ;  /* 0x0000000006067212 */ /* 0x000fe400078ec0ff */
[----:B------:R-:W-:Y:S02]  /*7840*/  PRMT R0, R34, 0x5410, R35 ;  /* 0x0000541022007816 */ /* 0x000fe40000000023 */
[----:B------:R-:W-:Y:S02]  /*7850*/  PRMT R33, R2, 0x7610, R33 ;  /* 0x0000761002217816 */ /* 0x000fe40000000021 */
[----:B------:R-:W-:-:S02]  /*7860*/  LOP3.LUT R7, R7, R0, RZ, 0xc0, !PT ;  /* 0x0000000007077212 */ /* 0x000fc400078ec0ff */
[----:B------:R-:W-:Y:S02]  /*7870*/  F2FP.BF16.F32.PACK_AB R0, R63, R53 ;  /* 0x000000353f00723e */ /* 0x000fe400000010ff */
[----:B------:R-:W-:Y:S02]  /*7880*/  PRMT R32, R2, 0x7632, R32 ;  /* 0x0000763202207816 */ /* 0x000fe40000000020 */
[C---:B------:R-:W-:Y:S02]  /*7890*/  PRMT R31, R0.reuse, 0x7632, R31 ;  /* 0x00007632001f7816 */ /* 0x040fe4000000001f */
[----:B------:R-:W-:Y:S02]  /*78a0*/  PRMT R30, R0, 0x7610, R30 ;  /* 0x00007610001e7816 */ /* 0x000fe4000000001e */
[----:B------:R-:W-:Y:S02]  /*78b0*/  PRMT R0, R33, 0x5410, R32 ;  /* 0x0000541021007816 */ /* 0x000fe40000000020 */
[----:B--2---:R-:W-:-:S02]  /*78c0*/  F2FP.BF16.F32.PACK_AB R2, R176, R85 ;  /* 0x00000055b002723e */ /* 0x004fc400000010ff */
[----:B------:R-:W-:Y:S02]  /*78d0*/  LOP3.LUT R96, R14, R0, RZ, 0xc0, !PT ;  /* 0x000000000e607212 */ /* 0x000fe400078ec0ff */
[----:B------:R-:W-:Y:S02]  /*78e0*/  PRMT R0, R30, 0x5410, R31 ;  /* 0x000054101e007816 */ /* 0x000fe4000000001f */
[----:B------:R-:W-:Y:S02]  /*78f0*/  PRMT R29, R2, 0x7610, R29 ;  /* 0x00007610021d7816 */ /* 0x000fe4000000001d */
[----:B------:R-:W-:Y:S02]  /*7900*/  LOP3.LUT R97, R15, R0, RZ, 0xc0, !PT ;  /* 0x000000000f617212 */ /* 0x000fe400078ec0ff */
[----:B------:R-:W1:Y:S01]  /*7910*/  LDSM.16.MT88.4 R12, [R183+0x10800] ;  /* 0x01080000b70c783b */ /* 0x000e620000004200 */
[----:B------:R-:W-:Y:S02]  /*7920*/  F2FP.BF16.F32.PACK_AB R0, R130, R129 ;  /* 0x000000818200723e */ /* 0x000fe400000010ff */
[----:B------:R-:W-:Y:S01]  /*7930*/  PRMT R28, R2, 0x7632, R28 ;  /* 0x00007632021c7816 */ /* 0x000fe2000000001c */
[----:B------:R-:W-:Y:S01]  /*7940*/  IMAD.MOV.U32 R2, RZ, RZ, R40 ;  /* 0x000000ffff027224 */ /* 0x000fe200078e0028 */
[----:B------:R-:W-:-:S02]  /*7950*/  PRMT R27, R0, 0x7610, R27 ;  /* 0x00007610001b7816 */ /* 0x000fc4000000001b */
[----:B------:R-:W-:Y:S02]  /*7960*/  PRMT R26, R0, 0x7632, R26 ;  /* 0x00007632001a7816 */ /* 0x000fe4000000001a */
        /* <DEDUP_REMOVED lines=11> */
[----:B------:R-:W-:Y:S02]  /*7a20*/  @!P3 HFMA2.BF16_V2 R132, -RZ.H0_H0, RZ.H0_H0, -R137.H0_H0 ;  /* 0x200000ffff84b231 */ /* 0x000fe40000340989 */
[----:B------:R-:W-:Y:S02]  /*7a30*/  IMAD.MOV.U32 R89, RZ, RZ, R2 ;  /* 0x000000ffff597224 */ /* 0x000fe400078e0002 */
[----:B------:R-:W-:Y:S01]  /*7a40*/  @!P2 HFMA2.BF16_V2 R133, -RZ.H0_H0, RZ.H0_H0, -R136.H0_H0 ;  /* 0x200000ffff85a231 */ /* 0x000fe20000340988 */
[----:B------:R-:W-:Y:S01]  /*7a50*/  LDSM.16.MT88.4 R120, [R182+0xd800] ;  /* 0x00d80000b678783b */ /* 0x000fe20000004200 */
[----:B------:R-:W-:Y:S02]  /*7a60*/  @!P4 HFMA2.BF16_V2 R135, -RZ.H0_H0, RZ.H0_H0, -R102.H0_H0 ;  /* 0x200000ffff87c231 */ /* 0x000fe40000340966 */
[----:B------:R-:W-:Y:S01]  /*7a70*/  IMAD.MOV.U32 R88, RZ, RZ, R128 ;  /* 0x000000ffff587224 */ /* 0x000fe200078e0080 */
[C---:B-1----:R-:W-:Y:S06]  /*7a80*/  HMMA.16816.F32.BF16 R104, R4.reuse, R12, R248 ;  /* 0x0000000c0468723c */ /* 0x042fec00000418f8 */
[----:B------:R-:W-:Y:S01]  /*7a90*/  HMMA.16816.F32.BF16 R40, R4, R14, R244 ;  /* 0x0000000e0428723c */ /* 0x000fe200000418f4 */
[----:B------:R-:W1:Y:S01]  /*7aa0*/  LDSM.16.MT88.4 R12, [R184+0xd000] ;  /* 0x00d00000b80c783b */ /* 0x000e620000004200 */
[----:B------:R-:W-:-:S02]  /*7ab0*/  IMAD.MOV.U32 R248, RZ, RZ, R75 ;  /* 0x000000fffff87224 */ /* 0x000fc400078e004b */
[----:B------:R-:W-:Y:S02]  /*7ac0*/  IMAD.MOV.U32 R250, RZ, RZ, R85 ;  /* 0x000000fffffa7224 */ /* 0x000fe400078e0055 */
[C---:B--2---:R-:W-:Y:S01]  /*7ad0*/  HMMA.16816.F32.BF16 R108, R4.reuse, R8, R236 ;  /* 0x00000008046c723c */ /* 0x044fe200000418ec */
[----:B------:R-:W-:Y:S02]  /*7ae0*/  IMAD.MOV.U32 R245, RZ, RZ, R53 ;  /* 0x000000fffff57224 */ /* 0x000fe400078e0035 */
[----:B------:R-:W-:Y:S02]  /*7af0*/  IMAD.MOV.U32 R247, RZ, RZ, R63 ;  /* 0x000000fffff77224 */ /* 0x000fe400078e003f */
[----:B------:R-:W-:Y:S01]  /*7b00*/  IMAD.MOV.U32 R244, RZ, RZ, R124 ;  /* 0x000000fffff47224 */ /* 0x000fe200078e007c */
[----:B------:R-:W-:Y:S01]  /*7b10*/  HMMA.16816.F32.BF16 R44, R4, R10, R232 ;  /* 0x0000000a042c723c */ /* 0x000fe200000418e8 */
[----:B------:R-:W-:Y:S01]  /*7b20*/  IMAD.MOV.U32 R238, RZ, RZ, R52 ;  /* 0x000000ffffee7224 */ /* 0x000fe200078e0034 */
[----:B------:R-:W2:Y:S01]  /*7b30*/  LDSM.16.MT88.4 R8, [R183+0xd000] ;  /* 0x00d00000b708783b */ /* 0x000ea20000004200 */
[----:B------:R-:W-:-:S02]  /*7b40*/  IMAD.MOV.U32 R246, RZ, RZ, R74 ;  /* 0x000000fffff67224 */ /* 0x000fc400078e004a */
[----:B------:R-:W-:Y:S02]  /*7b50*/  IMAD.MOV.U32 R237, RZ, RZ, R82 ;  /* 0x000000ffffed7224 */ /* 0x000fe400078e0052 */
[----:B------:R-:W-:Y:S02]  /*7b60*/  IMAD.MOV.U32 R232, RZ, RZ, R60 ;  /* 0x000000ffffe87224 */ /* 0x000fe400078e003c */
[----:B------:R-:W-:Y:S02]  /*7b70*/  IMAD.MOV.U32 R235, RZ, RZ, R72 ;  /* 0x000000ffffeb7224 */ /* 0x000fe400078e0048 */
[----:B------:R-:W-:Y:S02]  /*7b80*/  IMAD.MOV.U32 R234, RZ, RZ, R73 ;  /* 0x000000ffffea7224 */ /* 0x000fe400078e0049 */
[----:B------:R-:W-:Y:S02]  /*7b90*/  IMAD.MOV.U32 R236, RZ, RZ, R83 ;  /* 0x000000ffffec7224 */ /* 0x000fe400078e0053 */
[----:B------:R-:W-:-:S02]  /*7ba0*/  IMAD.MOV.U32 R239, RZ, RZ, R91 ;  /* 0x000000ffffef7224 */ /* 0x000fc400078e005b */
[----:B------:R-:W-:Y:S01]  /*7bb0*/  IMAD.MOV.U32 R91, RZ, RZ, R0 ;  /* 0x000000ffff5b7224 */ /* 0x000fe200078e0000 */
[----:B------:R-:W-:Y:S01]  /*7bc0*/  SHF.R.U32.HI R2, RZ, 0x8, R39 ;  /* 0x00000008ff027819 */ /* 0x000fe20000011627 */
[----:B------:R-:W-:Y:S01]  /*7bd0*/  @!P5 HFMA2.BF16_V2 R252, -RZ.H0_H0, RZ.H0_H0, -R35.H0_H0 ;  /* 0x200000fffffcd231 */ /* 0x000fe20000340923 */
[----:B------:R-:W-:Y:S01]  /*7be0*/  @!P3 PRMT R137, R132, 0x5410, RZ ;  /* 0x000054108489b816 */ /* 0x000fe200000000ff */
[----:B------:R-:W-:Y:S01]  /*7bf0*/  IMAD.MOV.U32 R251, RZ, RZ, R130 ;  /* 0x000000fffffb7224 */ /* 0x000fe200078e0082 */
[----:B------:R-:W-:Y:S01]  /*7c00*/  @!P2 PRMT R136, R133, 0x5410, RZ ;  /* 0x000054108588a816 */ /* 0x000fe200000000ff */
[----:B------:R-:W-:Y:S01]  /*7c10*/  IMAD.MOV.U32 R249, RZ, RZ, R129 ;  /* 0x000000fffff97224 */ /* 0x000fe200078e0081 */
[----:B-1----:R-:W-:Y:S01]  /*7c20*/  HMMA.16816.F32.BF16 R116, R4, R12, R240 ;  /* 0x0000000c0474723c */ /* 0x002fe200000418f0 */
[----:B------:R-:W-:Y:S01]  /*7c30*/  @!P4 PRMT R102, R135, 0x5410, RZ ;  /* 0x000054108766c816 */ /* 0x000fe200000000ff */
[----:B------:R-:W-:-:S04]  /*7c40*/  IMAD.MOV.U32 R233, RZ, RZ, R131 ;  /* 0x000000ffffe97224 */ /* 0x000fc800078e0083 */
[C---:B------:R-:W-:Y:S01]  /*7c50*/  HMMA.16816.F32.BF16 R52, R4.reuse, R14, R228 ;  /* 0x0000000e0434723c */ /* 0x040fe200000418e4 */
[----:B------:R-:W1:Y:S01]  /*7c60*/  LDSM.16.MT88.4 R12, [R181+0xf000] ;  /* 0x00f00000b50c783b */ /* 0x000e620000004200 */
[----:B------:R-:W-:Y:S02]  /*7c70*/  IMAD.MOV.U32 R243, RZ, RZ, R61 ;  /* 0x000000fffff37224 */ /* 0x000fe400078e003d */
[----:B------:R-:W-:Y:S01]  /*7c80*/  IMAD.MOV.U32 R242, RZ, RZ, R62 ;  /* 0x000000fffff27224 */ /* 0x000fe200078e003e */
[----:B------:R-:W-:Y:S01]  /*7c90*/  SHF.R.U32.HI R0, RZ, 0x10, R24 ;  /* 0x00000010ff007819 */ /* 0x000fe20000011618 */
[----:B------:R-:W-:Y:S01]  /*7ca0*/  IMAD.MOV.U32 R240, RZ, RZ, R84 ;  /* 0x000000fffff07224 */ /* 0x000fe200078e0054 */
[----:B--2---:R-:W-:Y:S01]  /*7cb0*/  HMMA.16816.F32.BF16 R60, R4, R10, R68 ;  /* 0x0000000a043c723c */ /* 0x004fe20000041844 */
[----:B------:R-:W-:Y:S01]  /*7cc0*/  IMAD.MOV.U32 R229, RZ, RZ, R126 ;  /* 0x000000ffffe57224 */ /* 0x000fe200078e007e */
[----:B------:R-:W-:Y:S01]  /*7cd0*/  LOP3.LUT R2, R2, 0xffff, RZ, 0xc0, !PT ;  /* 0x0000ffff02027812 */ /* 0x000fe200078ec0ff */
[----:B------:R-:W-:Y:S01]  /*7ce0*/  IMAD.MOV.U32 R230, RZ, RZ, R127 ;  /* 0x000000ffffe67224 */ /* 0x000fe200078e007f */
[----:B------:R-:W-:Y:S01]  /*7cf0*/  @!P5 PRMT R35, R252, 0x5410, RZ ;  /* 0x00005410fc23d816 */ /* 0x000fe200000000ff */
[----:B------:R-:W-:Y:S01]  /*7d00*/  IMAD.MOV.U32 R231, RZ, RZ, R125 ;  /* 0x000000ffffe77224 */ /* 0x000fe200078e007d */
[----:B------:R-:W-:Y:S01]  /*7d10*/  HMMA.16816.F32.BF16 R108, R96, R120, R108 ;  /* 0x00000078606c723c */ /* 0x000fe2000004186c */
[----:B------:R-:W-:Y:S01]  /*7d20*/  IMAD.MOV.U32 R228, RZ, RZ, R90 ;  /* 0x000000ffffe47224 */ /* 0x000fe200078e005a */
[----:B------:R-:W-:Y:S01]  /*7d30*/  LDSM.16.MT88.4 R128, [R184+0xd800] ;  /* 0x00d80000b880783b */ /* 0x000fe20000004200 */
[----:B------:R-:W-:-:S02]  /*7d40*/  IMAD.MOV.U32 R241, RZ, RZ, R80 ;  /* 0x000000fffff17224 */ /* 0x000fc400078e0050 */
[----:B------:R-:W-:Y:S01]  /*7d50*/  IMAD.MOV.U32 R90, RZ, RZ, R81 ;  /* 0x000000ffff5a7224 */ /* 0x000fe200078e0051 */
[C---:B------:R-:W-:Y:S01]  /*7d60*/  HMMA.16816.F32.BF16 R124, R4.reuse, R8, R160 ;  /* 0x00000008047c723c */ /* 0x040fe200000418a0 */
[----:B------:R-:W2:Y:S05]  /*7d70*/  LDSM.16.MT88.4 R8, [R182+0xf000] ;  /* 0x00f00000b608783b */ /* 0x000eaa0000004200 */
[C---:B-1----:R-:W-:Y:S01]  /*7d80*/  HMMA.16816.F32.BF16 R68, R4.reuse, R14, R216 ;  /* 0x0000000e0444723c */ /* 0x042fe200000418d8 */
[----:B------:R1:W3:Y:S05]  /*7d90*/  LDL.LU.S16 R216, [R1+0x4] ;  /* 0x0000040001d87983 */ /* 0x0002ea0000300600 */
[----:B------:R-:W-:Y:S01]  /*7da0*/  HMMA.16816.F32.BF16 R64, R4, R12, R64 ;  /* 0x0000000c0440723c */ /* 0x000fe20000041840 */
[----:B------:R-:W4:Y:S01]  /*7db0*/  LDSM.16.MT88.4 R12, [R184+0xf000] ;  /* 0x00f00000b80c783b */ /* 0x000f220000004200 */
[----:B------:R-:W-:-:S02]  /*7dc0*/  IMAD.MOV.U32 R218, RZ, RZ, R86 ;  /* 0x000000ffffda7224 */ /* 0x000fc400078e0056 */
[----:B------:R-:W-:Y:S02]  /*7dd0*/  IMAD.MOV.U32 R219, RZ, RZ, R87 ;  /* 0x000000ffffdb7224 */ /* 0x000fe400078e0057 */
[C---:B--2---:R-:W-:Y:S06]  /*7de0*/  HMMA.16816.F32.BF16 R72, R4.reuse, R8, R112 ;  /* 0x000000080448723c */ /* 0x044fec0000041870 */
[C---:B------:R-:W-:Y:S01]  /*7df0*/  HMMA.16816.F32.BF16 R76, R4.reuse, R10, R76 ;  /* 0x0000000a044c723c */ /* 0x040fe2000004184c */
[----:B------:R-:W2:Y:S05]  /*7e00*/  LDSM.16.MT88.4 R8, [R183+0xf000] ;  /* 0x00f00000b708783b */ /* 0x000eaa0000004200 */
[----:B----4-:R-:W-:Y:S01]  /*7e10*/  HMMA.16816.F32.BF16 R80, R4, R12, R224 ;  /* 0x0000000c0450723c */ /* 0x010fe200000418e0 */
[----:B---3--:R-:W-:-:S05]  /*7e20*/  @!P6 HFMA2.BF16_V2 R216, -RZ.H0_H0, RZ.H0_H0, -R34.H0_H0 ;  /* 0x200000ffffd8e231 */ /* 0x008fca0000340922 */
[----:B--2---:R-:W-:Y:S01]  /*7e30*/  HMMA.16816.F32.BF16 R92, R4, R8, R92 ;  /* 0x00000008045c723c */ /* 0x004fe2000004185c */
[----:B------:R-:W-:Y:S02]  /*7e40*/  LOP3.LUT R0, R0, 0xff, RZ, 0xc0, !PT ;  /* 0x000000ff00007812 */ /* 0x000fe400078ec0ff */
[----:B------:R-:W-:-:S03]  /*7e50*/  ISETP.LE.U32.AND P2, PT, R2, UR15, PT ;  /* 0x0000000f02007c0c */ /* 0x000fc6000bf43070 */
[----:B------:R-:W-:Y:S01]  /*7e60*/  HMMA.16816.F32.BF16 R120, R96, R122, R44 ;  /* 0x0000007a6078723c */ /* 0x000fe2000004182c */
[----:B------:R-:W-:Y:S01]  /*7e70*/  IMAD.MOV.U32 R217, RZ, RZ, R218 ;  /* 0x000000ffffd97224 */ /* 0x000fe200078e00da */
[----:B------:R-:W-:Y:S04]  /*7e80*/  LDSM.16.MT88.4 R112, [R181+0xd800] ;  /* 0x00d80000b570783b */ /* 0x000fe80000004200 */
[C---:B------:R-:W-:Y:S01]  /*7e90*/  HMMA.16816.F32.BF16 R156, R4.reuse, R10, R156 ;  /* 0x0000000a049c723c */ /* 0x040fe2000004189c */
[----:B------:R-:W2:Y:S05]  /*7ea0*/  LDSM.16.MT88.4 R8, [R182+0x11000] ;  /* 0x01100000b608783b */ /* 0x000eaa0000004200 */
[C---:B--2---:R-:W-:Y:S06]  /*7eb0*/  HMMA.16816.F32.BF16 R168, R4.reuse, R8, R168 ;  /* 0x0000000804a8723c */ /* 0x044fec00000418a8 */
[C---:B------:R-:W-:Y:S01]  /*7ec0*/  HMMA.16816.F32.BF16 R172, R4.reuse, R10, R172 ;  /* 0x0000000a04ac723c */ /* 0x040fe200000418ac */
[----:B------:R-:W2:Y:S05]  /*7ed0*/  LDSM.16.MT88.4 R8, [R183+0x11000] ;  /* 0x01100000b708783b */ /* 0x000eaa0000004200 */
[----:B--2---:R-:W-:Y:S01]  /*7ee0*/  HMMA.16816.F32.BF16 R16, R4, R10, R16 ;  /* 0x0000000a0410723c */ /* 0x004fe20000041810 */
[----:B------:R1:W2:Y:S06]  /*7ef0*/  LDL.LU.S16 R11, [R1] ;  /* 0x00000000010b7983 */ /* 0x0002ac0000300600 */
[----:B------:R-:W-:-:S04]  /*7f00*/  PRMT R10, R216, 0x7610, R10 ;  /* 0x00007610d80a7816 */ /* 0x000fc8000000000a */
[----:B------:R-:W-:Y:S02]  /*7f10*/  @!P6 PRMT R34, R10, 0x5410, RZ ;  /* 0x000054100a22e816 */ /* 0x000fe400000000ff */
[----:B------:R1:W3:Y:S01]  /*7f20*/  LDL.LU.S16 R10, [R1+0x8] ;  /* 0x00000800010a7983 */ /* 0x0002e20000300600 */
[C---:B------:R-:W-:Y:S03]  /*7f30*/  HMMA.16816.F32.BF16 R84, R4.reuse, R14, R212 ;  /* 0x0000000e0454723c */ /* 0x040fe600000418d4 */
[----:B------:R-:W4:Y:S03]  /*7f40*/  LDSM.16.MT88.4 R12, [R181+0x11000] ;  /* 0x01100000b50c783b */ /* 0x000f260000004200 */
[C---:B----4-:R-:W-:Y:S06]  /*7f50*/  HMMA.16816.F32.BF16 R160, R4.reuse, R12, R220 ;  /* 0x0000000c04a0723c */ /* 0x050fec00000418dc */
[----:B------:R-:W-:Y:S01]  /*7f60*/  HMMA.16816.F32.BF16 R164, R4, R14, R164 ;  /* 0x0000000e04a4723c */ /* 0x000fe200000418a4 */
[----:B------:R-:W4:Y:S01]  /*7f70*/  LDSM.16.MT88.4 R12, [R184+0x11000] ;  /* 0x01100000b80c783b */ /* 0x000f220000004200 */
[----:B------:R-:W-:-:S04]  /*7f80*/  ISETP.LE.U32.AND P3, PT, R0, UR15, PT ;  /* 0x0000000f00007c0c */ /* 0x000fc8000bf63070 */
[----:B------:R-:W-:Y:S09]  /*7f90*/  HMMA.16816.F32.BF16 R20, R4, R8, R20 ;  /* 0x000000080414723c */ /* 0x000ff20000041814 */
[----:B------:R-:W-:-:S05]  /*7fa0*/  @!P3 HFMA2.BF16_V2 R134, -RZ.H0_H0, RZ.H0_H0, -R103.H0_H0 ;  /* 0x200000ffff86b231 */ /* 0x000fca0000340967 */
[----:B------:R-:W-:Y:S01]  /*7fb0*/  @!P3 PRMT R103, R134, 0x5410, RZ ;  /* 0x000054108667b816 */ /* 0x000fe200000000ff */
[----:B------:R-:W-:Y:S02]  /*7fc0*/  IMAD.MOV.U32 R218, RZ, RZ, R219 ;  /* 0x000000ffffda7224 */ /* 0x000fe400078e00db */
[----:B------:R-:W-:Y:S01]  /*7fd0*/  @!P2 HFMA2.BF16_V2 R155, -RZ.H0_H0, RZ.H0_H0, -R101.H0_H0 ;  /* 0x200000ffff9ba231 */ /* 0x000fe20000340965 */
[C---:B----4-:R-:W-:Y:S06]  /*7fe0*/  HMMA.16816.F32.BF16 R208, R4.reuse, R12, R208 ;  /* 0x0000000c04d0723c */ /* 0x050fec00000418d0 */
[----:B------:R-:W-:Y:S01]  /*7ff0*/  HMMA.16816.F32.BF16 R212, R4, R14, R56 ;  /* 0x0000000e04d4723c */ /* 0x000fe20000041838 */
[----:B------:R-:W-:Y:S01]  /*8000*/  IMAD.MOV.U32 R219, RZ, RZ, R230 ;  /* 0x000000ffffdb7224 */ /* 0x000fe200078e00e6 */
[----:B------:R-:W-:Y:S01]  /*8010*/  @!P2 PRMT R101, R155, 0x5410, RZ ;  /* 0x000054109b65a816 */ /* 0x000fe200000000ff */
[----:B------:R-:W-:Y:S01]  /*8020*/  IMAD.MOV.U32 R225, RZ, RZ, R217 ;  /* 0x000000ffffe17224 */ /* 0x000fe200078e00d9 */
[----:B------:R-:W-:Y:S03]  /*8030*/  LDSM.16.MT88.4 R56, [R184+0xf800] ;  /* 0x00f80000b838783b */ /* 0x000fe60000004200 */
[----:B------:R-:W-:Y:S01]  /*8040*/  IMAD.WIDE.U32 R4, R51, -0x2daee0ad, RZ ;  /* 0xd2511f5333047825 */ /* 0x000fe200078e00ff */
[C---:B------:R-:W-:Y:S01]  /*8050*/  HMMA.16816.F32.BF16 R104, R96.reuse, R112, R104 ;  /* 0x000000706068723c */ /* 0x040fe20000041868 */
[----:B------:R-:W-:Y:S01]  /*8060*/  USHF.L.U32 UR20, UR20, 0x3, URZ ;  /* 0x0000000314147899 */ /* 0x000fe2000800063f */
[----:B------:R-:W-:Y:S02]  /*8070*/  LDSM.16.MT88.4 R132, [R183+0xd800] ;  /* 0x00d80000b784783b */ /* 0x000fe40000004200 */
[----:B------:R-:W-:Y:S01]  /*8080*/  LOP3.LUT R0, R5, UR5, R38, 0x96, !PT ;  /* 0x0000000505007c12 */ /* 0x000fe2000f8e9626 */
[----:B------:R-:W-:Y:S01]  /*8090*/  IMAD.MOV.U32 R230, RZ, RZ, R231 ;  /* 0x000000ffffe67224 */ /* 0x000fe200078e00e7 */
[----:B------:R-:W-:Y:S01]  /*80a0*/  ISETP.LE.U32.AND P2, PT, R37, UR15, PT ;  /* 0x0000000f25007c0c */ /* 0x000fe2000bf43070 */
[----:B------:R-:W-:Y:S01]  /*80b0*/  IMAD.MOV.U32 R226, RZ, RZ, R218 ;  /* 0x000000ffffe27224 */ /* 0x000fe200078e00da */
[----:B------:R-:W-:Y:S01]  /*80c0*/  LOP3.LUT R2, R0, 0xffff, RZ, 0xc0, !PT ;  /* 0x0000ffff00027812 */ /* 0x000fe200078ec0ff */
[----:B------:R-:W-:Y:S01]  /*80d0*/  IMAD.MOV.U32 R224, RZ, RZ, R225 ;  /* 0x000000ffffe07224 */ /* 0x000fe200078e00e1 */
[----:B------:R-:W-:Y:S01]  /*80e0*/  HMMA.16816.F32.BF16 R112, R96, R114, R40 ;  /* 0x000000726070723c */ /* 0x000fe20000041828 */
[----:B------:R-:W-:Y:S01]  /*80f0*/  ULDC.64 UR4, c[0x0][0x2a8] ;  /* 0x0000aa0000047ab9 */ /* 0x000fe20000000a00 */
[----:B------:R-:W-:Y:S01]  /*8100*/  SHF.R.U32.HI R2, RZ, 0x8, R2 ;  /* 0x00000008ff027819 */ /* 0x000fe20000011602 */
[----:B------:R-:W-:Y:S01]  /*8110*/  IMAD.MOV.U32 R231, RZ, RZ, R240 ;  /* 0x000000ffffe77224 */ /* 0x000fe200078e00f0 */
[----:B------:R-:W-:Y:S02]  /*8120*/  LDSM.16.MT88.4 R40, [R181+0xf800] ;  /* 0x00f80000b528783b */ /* 0x000fe40000004200 */
[----:B------:R-:W-:-:S04]  /*8130*/  LOP3.LUT R2, R2, 0xffff, RZ, 0xc0, !PT ;  /* 0x0000ffff02027812 */ /* 0x000fc800078ec0ff */
[----:B------:R-:W-:Y:S02]  /*8140*/  ISETP.LE.U32.AND P3, PT, R2, UR15, PT ;  /* 0x0000000f02007c0c */ /* 0x000fe4000bf63070 */
[----:B------:R-:W-:-:S04]  /*8150*/  LOP3.LUT R2, R0, 0xff, RZ, 0xc0, !PT ;  /* 0x000000ff00027812 */ /* 0x000fc800078ec0ff */
[----:B------:R-:W-:Y:S02]  /*8160*/  ISETP.LE.U32.AND P4, PT, R2, UR15, PT ;  /* 0x0000000f02007c0c */ /* 0x000fe4000bf83070 */
[----:B------:R-:W-:-:S04]  /*8170*/  SHF.R.U32.HI R2, RZ, 0x18, R0 ;  /* 0x00000018ff027819 */ /* 0x000fc80000011600 */
[----:B------:R-:W-:-:S13]  /*8180*/  ISETP.LE.U32.AND P5, PT, R2, UR15, PT ;  /* 0x0000000f02007c0c */ /* 0x000fda000bfa3070 */
[----:B---3--:R-:W-:-:S05]  /*8190*/  @!P5 HFMA2.BF16_V2 R10, -RZ.H0_H0, RZ.H0_H0, -R31.H0_H0 ;  /* 0x200000ffff0ad231 */ /* 0x008fca000034091f */
[----:B------:R-:W-:-:S04]  /*81a0*/  PRMT R9, R10, 0x7610, R9 ;  /* 0x000076100a097816 */ /* 0x000fc80000000009 */
[----:B------:R-:W-:Y:S02]  /*81b0*/  @!P5 PRMT R31, R9, 0x5410, RZ ;  /* 0x00005410091fd816 */ /* 0x000fe400000000ff */
[----:B------:R1:W3:Y:S01]  /*81c0*/  LDL.LU.S16 R9, [R1+0xc] ;  /* 0x00000c0001097983 */ /* 0x0002e20000300600 */
[----:B------:R-:W-:-:S04]  /*81d0*/  SHF.R.U32.HI R0, RZ, 0x10, R0 ;  /* 0x00000010ff007819 */ /* 0x000fc80000011600 */
[----:B------:R-:W-:-:S04]  /*81e0*/  LOP3.LUT R0, R0, 0xff, RZ, 0xc0, !PT ;  /* 0x000000ff00007812 */ /* 0x000fc800078ec0ff */
[----:B------:R-:W-:Y:S01]  /*81f0*/  ISETP.LE.U32.AND P6, PT, R0, UR15, PT ;  /* 0x0000000f00007c0c */ /* 0x000fe2000bfc3070 */
[----:B--2---:R-:W-:-:S12]  /*8200*/  @!P4 HFMA2.BF16_V2 R11, -RZ.H0_H0, RZ.H0_H0, -R33.H0_H0 ;  /* 0x200000ffff0bc231 */ /* 0x004fd80000340921 */
[----:B---3--:R-:W-:-:S05]  /*8210*/  @!P6 HFMA2.BF16_V2 R9, -RZ.H0_H0, RZ.H0_H0, -R30.H0_H0 ;  /* 0x200000ffff09e231 */ /* 0x008fca000034091e */
[----:B------:R-:W-:-:S04]  /*8220*/  PRMT R8, R9, 0x7610, R8 ;  /* 0x0000761009087816 */ /* 0x000fc80000000008 */
[----:B------:R-:W-:Y:S02]  /*8230*/  @!P6 PRMT R30, R8, 0x5410, RZ ;  /* 0x00005410081ee816 */ /* 0x000fe400000000ff */
[----:B------:R1:W2:Y:S01]  /*8240*/  LDL.LU.S16 R8, [R1+0x14] ;  /* 0x0000140001087983 */ /* 0x0002a20000300600 */
[----:B------:R-:W-:Y:S01]  /*8250*/  PRMT R2, R11, 0x7610, R2 ;  /* 0x000076100b027816 */ /* 0x000fe20000000002 */
[----:B------:R-:W-:-:S03]  /*8260*/  @!P3 HFMA2.BF16_V2 R179, -RZ.H0_H0, RZ.H0_H0, -R32.H0_H0 ;  /* 0x200000ffffb3b231 */ /* 0x000fc60000340920 */
[----:B------:R-:W-:Y:S02]  /*8270*/  @!P4 PRMT R33, R2, 0x5410, RZ ;  /* 0x000054100221c816 */ /* 0x000fe400000000ff */
[----:B------:R-:W-:Y:S02]  /*8280*/  LOP3.LUT R2, R25, 0xff, RZ, 0xc0, !PT ;  /* 0x000000ff19027812 */ /* 0x000fe400078ec0ff */
[----:B------:R-:W-:Y:S02]  /*8290*/  @!P3 PRMT R32, R179, 0x5410, RZ ;  /* 0x00005410b320b816 */ /* 0x000fe400000000ff */
[----:B------:R-:W-:Y:S02]  /*82a0*/  ISETP.LE.U32.AND P3, PT, R2, UR15, PT ;  /* 0x0000000f02007c0c */ /* 0x000fe4000bf63070 */
[----:B------:R-:W-:-:S11]  /*82b0*/  LOP3.LUT R0, R25, 0xffff, RZ, 0xc0, !PT ;  /* 0x0000ffff19007812 */ /* 0x000fd600078ec0ff */
[----:B--2---:R-:W-:-:S05]  /*82c0*/  @!P3 HFMA2.BF16_V2 R8, -RZ.H0_H0, RZ.H0_H0, -R154.H0_H0 ;  /* 0x200000ffff08b231 */ /* 0x004fca000034099a */
[----:B------:R-:W-:Y:S02]  /*82d0*/  PRMT R12, R8, 0x7610, R12 ;  /* 0x00007610080c7816 */ /* 0x000fe4000000000c */
[----:B------:R1:W2:Y:S01]  /*82e0*/  LDL.LU.S16 R8, [R1+0x10] ;  /* 0x0000100001087983 */ /* 0x0002a20000300600 */
[----:B------:R-:W-:-:S04]  /*82f0*/  SHF.R.U32.HI R0, RZ, 0x8, R0 ;  /* 0x00000008ff007819 */ /* 0x000fc80000011600 */
[----:B------:R-:W-:-:S04]  /*8300*/  LOP3.LUT R0, R0, 0xffff, RZ, 0xc0, !PT ;  /* 0x0000ffff00007812 */ /* 0x000fc800078ec0ff */
[----:B------:R-:W-:-:S13]  /*8310*/  ISETP.LE.U32.AND P5, PT, R0, UR15, PT ;  /* 0x0000000f00007c0c */ /* 0x000fda000bfa3070 */
[----:B--2---:R-:W-:-:S05]  /*8320*/  @!P5 HFMA2.BF16_V2 R8, -RZ.H0_H0, RZ.H0_H0, -R152.H0_H0 ;  /* 0x200000ffff08d231 */ /* 0x004fca0000340998 */
[----:B------:R-:W-:Y:S02]  /*8330*/  PRMT R7, R8, 0x7610, R7 ;  /* 0x0000761008077816 */ /* 0x000fe40000000007 */
[----:B------:R-:W-:Y:S01]  /*8340*/  SHF.R.U32.HI R0, RZ, 0x10, R25 ;  /* 0x00000010ff007819 */ /* 0x000fe20000011619 */
[----:B------:R-:W2:Y:S01]  /*8350*/  LDSM.16.MT88.4 R8, [R182+0xf800] ;  /* 0x00f80000b608783b */ /* 0x000ea20000004200 */
[----:B------:R-:W-:-:S03]  /*8360*/  @!P5 PRMT R152, R7, 0x5410, RZ ;  /* 0x000054100798d816 */ /* 0x000fc600000000ff */
[----:B------:R1:W3:Y:S01]  /*8370*/  LDL.LU.S16 R7, [R1+0x1c] ;  /* 0x00001c0001077983 */ /* 0x0002e20000300600 */
[----:B------:R-:W-:-:S04]  /*8380*/  LOP3.LUT R0, R0, 0xff, RZ, 0xc0, !PT ;  /* 0x000000ff00007812 */ /* 0x000fc800078ec0ff */
[----:B------:R-:W-:Y:S02]  /*8390*/  ISETP.LE.U32.AND P6, PT, R0, UR15, PT ;  /* 0x0000000f00007c0c */ /* 0x000fe4000bfc3070 */
[----:B------:R-:W-:-:S11]  /*83a0*/  SHF.R.U32.HI R2, RZ, 0x18, R25 ;  /* 0x00000018ff027819 */ /* 0x000fd60000011619 */
[----:B---3--:R-:W-:-:S05]  /*83b0*/  @!P6 HFMA2.BF16_V2 R7, -RZ.H0_H0, RZ.H0_H0, -R153.H0_H0 ;  /* 0x200000ffff07e231 */ /* 0x008fca0000340999 */
[----:B------:R-:W-:Y:S02]  /*83c0*/  PRMT R6, R7, 0x7610, R6 ;  /* 0x0000761007067816 */ /* 0x000fe40000000006 */
[----:B------:R1:W3:Y:S01]  /*83d0*/  LDL.LU.S16 R7, [R1+0x18] ;  /* 0x0000180001077983 */ /* 0x0002e20000300600 */
[----:B------:R-:W-:Y:S02]  /*83e0*/  ISETP.LE.U32.AND P4, PT, R2, UR15, PT ;  /* 0x0000000f02007c0c */ /* 0x000fe4000bf83070 */
[----:B------:R-:W-:-:S04]  /*83f0*/  LOP3.LUT R0, R36, 0xffff, RZ, 0xc0, !PT ;  /* 0x0000ffff24007812 */ /* 0x000fc800078ec0ff */
[----:B------:R-:W-:-:S04]  /*8400*/  SHF.R.U32.HI R0, RZ, 0x8, R0 ;  /* 0x00000008ff007819 */ /* 0x000fc80000011600 */
[----:B------:R-:W-:-:S03]  /*8410*/  LOP3.LUT R0, R0, 0xffff, RZ, 0xc0, !PT ;  /* 0x0000ffff00007812 */ /* 0x000fc600078ec0ff */
[----:B---3--:R-:W-:-:S05]  /*8420*/  @!P4 HFMA2.BF16_V2 R7, -RZ.H0_H0, RZ.H0_H0, -R151.H0_H0 ;  /* 0x200000ffff07c231 */ /* 0x008fca0000340997 */
[----:B------:R-:W-:-:S04]  /*8430*/  PRMT R2, R7, 0x7610, R2 ;  /* 0x0000761007027816 */ /* 0x000fc80000000002 */
[----:B------:R-:W-:Y:S02]  /*8440*/  @!P4 PRMT R151, R2, 0x5410, RZ ;  /* 0x000054100297c816 */ /* 0x000fe400000000ff */
[----:B------:R1:W3:Y:S01]  /*8450*/  LDL.LU.S16 R2, [R1+0x20] ;  /* 0x0000200001027983 */ /* 0x0002e20000300600 */
[----:B------:R-:W-:Y:S02]  /*8460*/  @!P3 PRMT R154, R12, 0x5410, RZ ;  /* 0x000054100c9ab816 */ /* 0x000fe400000000ff */
[----:B------:R-:W-:Y:S02]  /*8470*/  ISETP.LE.U32.AND P3, PT, R0, UR15, PT ;  /* 0x0000000f00007c0c */ /* 0x000fe4000bf63070 */
[----:B------:R-:W-:-:S04]  /*8480*/  LOP3.LUT R0, R36, 0xff, RZ, 0xc0, !PT ;  /* 0x000000ff24007812 */ /* 0x000fc800078ec0ff */
[----:B------:R-:W-:Y:S02]  /*8490*/  ISETP.LE.U32.AND P5, PT, R0, UR15, PT ;  /* 0x0000000f00007c0c */ /* 0x000fe4000bfa3070 */
[----:B------:R-:W-:Y:S02]  /*84a0*/  @!P6 PRMT R153, R6, 0x5410, RZ ;  /* 0x000054100699e816 */ /* 0x000fe400000000ff */
[C---:B------:R-:W-:Y:S02]  /*84b0*/  LOP3.LUT R6, R48.reuse, 0xff, RZ, 0xc0, !PT ;  /* 0x000000ff30067812 */ /* 0x040fe400078ec0ff */
[----:B------:R-:W-:Y:S02]  /*84c0*/  LOP3.LUT R12, R48, 0xffff, RZ, 0xc0, !PT ;  /* 0x0000ffff300c7812 */ /* 0x000fe400078ec0ff */
[----:B------:R-:W-:-:S05]  /*84d0*/  SHF.R.U32.HI R7, RZ, 0x10, R48 ;  /* 0x00000010ff077819 */ /* 0x000fca0000011630 */
[----:B---3--:R-:W-:-:S05]  /*84e0*/  @!P5 HFMA2.BF16_V2 R2, -RZ.H0_H0, RZ.H0_H0, -R144.H0_H0 ;  /* 0x200000ffff02d231 */ /* 0x008fca0000340990 */
[----:B------:R-:W-:Y:S02]  /*84f0*/  PRMT R44, R2, 0x7610, R44 ;  /* 0x00007610022c7816 */ /* 0x000fe4000000002c */
[----:B------:R-:W-:Y:S02]  /*8500*/  SHF.R.U32.HI R2, RZ, 0x18, R48 ;  /* 0x00000018ff027819 */ /* 0x000fe40000011630 */
[----:B------:R-:W-:Y:S02]  /*8510*/  @!P5 PRMT R144, R44, 0x5410, RZ ;  /* 0x000054102c90d816 */ /* 0x000fe400000000ff */
[----:B------:R1:W3:Y:S04]  /*8520*/  LDL.LU.S16 R44, [R1+0x24] ;  /* 0x00002400012c7983 */ /* 0x0002e80000300600 */
[----:B------:R1:W4:Y:S01]  /*8530*/  LDL.LU.S16 R48, [R1+0x2c] ;  /* 0x00002c0001307983 */ /* 0x0003220000300600 */
[----:B------:R-:W-:-:S04]  /*8540*/  SHF.R.U32.HI R0, RZ, 0x18, R36 ;  /* 0x00000018ff007819 */ /* 0x000fc80000011624 */
[----:B------:R-:W-:Y:S02]  /*8550*/  ISETP.LE.U32.AND P6, PT, R0, UR15, PT ;  /* 0x0000000f00007c0c */ /* 0x000fe4000bfc3070 */
[----:B------:R-:W-:-:S04]  /*8560*/  SHF.R.U32.HI R0, RZ, 0x10, R36 ;  /* 0x00000010ff007819 */ /* 0x000fc80000011624 */
        /* <DEDUP_REMOVED lines=8> */
[----:B------:R-:W-:Y:S02]  /*85f0*/  PRMT R25, R44, 0x7610, R25 ;  /* 0x000076102c197816 */ /* 0x000fe40000000019 */
[----:B------:R-:W-:Y:S02]  /*8600*/  PRMT R24, R48, 0x7610, R24 ;  /* 0x0000761030187816 */ /* 0x000fe40000000018 */
[----:B------:R-:W-:Y:S02]  /*8610*/  @!P3 PRMT R142, R25, 0x5410, RZ ;  /* 0x00005410198eb816 */ /* 0x000fe400000000ff */
[----:B------:R-:W-:Y:S01]  /*8620*/  @!P4 PRMT R141, R24, 0x5410, RZ ;  /* 0x00005410188dc816 */ /* 0x000fe200000000ff */
[----:B------:R1:W3:Y:S01]  /*8630*/  LDL.LU.S16 R25, [R1+0x28] ;  /* 0x0000280001197983 */ /* 0x0002e20000300600 */
[----:B------:R-:W-:Y:S01]  /*8640*/  ISETP.LE.U32.AND P4, PT, R0, UR15, PT ;  /* 0x0000000f00007c0c */ /* 0x000fe2000bf83070 */
[C---:B--2---:R-:W-:Y:S02]  /*8650*/  HMMA.16816.F32.BF16 R48, R96.reuse, R10, R76 ;  /* 0x0000000a6030723c */ /* 0x044fe4000004184c */
[----:B------:R1:W2:Y:S04]  /*8660*/  LDL.LU.S16 R0, [R1+0x30] ;  /* 0x0000300001007983 */ /* 0x0002a80000300600 */
[----:B------:R1:W4:Y:S01]  /*8670*/  LDL.LU.S16 R10, [R1+0x34] ;  /* 0x00003400010a7983 */ /* 0x0003220000300600 */
[----:B------:R-:W-:Y:S01]  /*8680*/  HMMA.16816.F32.BF16 R44, R96, R8, R72 ;  /* 0x00000008602c723c */ /* 0x000fe20000041848 */
[----:B------:R-:W-:-:S04]  /*8690*/  IMAD.MOV.U32 R240, RZ, RZ, R241 ;  /* 0x000000fffff07224 */ /* 0x000fc800078e00f1 */
[----:B----4-:R-:W-:Y:S01]  /*86a0*/  @!P4 HFMA2.BF16_V2 R10, -RZ.H0_H0, RZ.H0_H0, -R143.H0_H0 ;  /* 0x200000ffff0ac231 */ /* 0x010fe2000034098f */
[----:B------:R-:W-:Y:S01]  /*86b0*/  ISETP.LE.U32.AND P3, PT, R6, UR15, PT ;  /* 0x0000000f06007c0c */ /* 0x000fe2000bf63070 */
[----:B--2---:R-:W-:Y:S02]  /*86c0*/  @!P1 HFMA2.BF16_V2 R0, -RZ.H0_H0, RZ.H0_H0, -R145.H0_H0 ;  /* 0x200000ffff009231 */ /* 0x004fe40000340991 */
[----:B------:R-:W-:Y:S02]  /*86d0*/  IMAD.MOV.U32 R223, RZ, RZ, R226 ;  /* 0x000000ffffdf7224 */ /* 0x000fe400078e00e2 */
[----:B---3--:R-:W-:Y:S01]  /*86e0*/  @!P6 HFMA2.BF16_V2 R25, -RZ.H0_H0, RZ.H0_H0, -R148.H0_H0 ;  /* 0x200000ffff19e231 */ /* 0x008fe20000340994 */
[----:B------:R-:W-:Y:S01]  /*86f0*/  PRMT R9, R10, 0x7610, R9 ;  /* 0x000076100a097816 */ /* 0x000fe20000000009 */
[----:B------:R-:W-:Y:S01]  /*8700*/  IMAD.MOV.U32 R225, RZ, RZ, R177 ;  /* 0x000000ffffe17224 */ /* 0x000fe200078e00b1 */
[----:B------:R1:W2:Y:S01]  /*8710*/  LDL.LU.S16 R10, [R1+0x38] ;  /* 0x00003800010a7983 */ /* 0x0002a20000300600 */
[----:B------:R-:W-:-:S02]  /*8720*/  IMAD.MOV.U32 R241, RZ, RZ, R242 ;  /* 0x000000fffff17224 */ /* 0x000fc400078e00f2 */
[----:B------:R-:W-:Y:S02]  /*8730*/  IMAD.MOV.U32 R242, RZ, RZ, R243 ;  /* 0x000000fffff27224 */ /* 0x000fe400078e00f3 */
[----:B------:R-:W-:Y:S02]  /*8740*/  IMAD.MOV.U32 R227, RZ, RZ, R231 ;  /* 0x000000ffffe37224 */ /* 0x000fe400078e00e7 */
[----:B------:R-:W-:Y:S01]  /*8750*/  IMAD.MOV.U32 R218, RZ, RZ, R219 ;  /* 0x000000ffffda7224 */ /* 0x000fe200078e00db */
[----:B------:R-:W-:Y:S01]  /*8760*/  HMMA.16816.F32.BF16 R116, R96, R128, R116 ;  /* 0x000000806074723c */ /* 0x000fe20000041874 */
[----:B------:R-:W-:Y:S01]  /*8770*/  IMAD.MOV.U32 R243, RZ, RZ, R233 ;  /* 0x000000fffff37224 */ /* 0x000fe200078e00e9 */
[----:B------:R-:W3:Y:S01]  /*8780*/  LDSM.16.MT88.4 R72, [R181+0x11800] ;  /* 0x01180000b548783b */ /* 0x000ee20000004200 */
        /* <DEDUP_REMOVED lines=9> */
[----:B------:R-:W-:Y:S01]  /*8820*/  @!P4 PRMT R143, R9, 0x5410, RZ ;  /* 0x00005410098fc816 */ /* 0x000fe200000000ff */
[----:B------:R-:W-:Y:S02]  /*8830*/  IMAD.MOV.U32 R90, RZ, RZ, R185 ;  /* 0x000000ffff5a7224 */ /* 0x000fe400078e00b9 */
[----:B------:R1:W5:Y:S04]  /*8840*/  LDL.LU R185, [R1+0xc0] ;  /* 0x0000c00001b97983 */ /* 0x0003680000300800 */
[----:B------:R1:W4:Y:S01]  /*8850*/  LDL.LU.S16 R9, [R1+0x3c] ;  /* 0x00003c0001097983 */ /* 0x0003220000300600 */
[----:B--2---:R-:W-:-:S05]  /*8860*/  @!P5 HFMA2.BF16_V2 R10, -RZ.H0_H0, RZ.H0_H0, -R147.H0_H0 ;  /* 0x200000ffff0ad231 */ /* 0x004fca0000340993 */
[----:B------:R-:W-:-:S04]  /*8870*/  PRMT R8, R10, 0x7610, R8 ;  /* 0x000076100a087816 */ /* 0x000fc80000000008 */
[----:B------:R-:W-:Y:S02]  /*8880*/  @!P5 PRMT R147, R8, 0x5410, RZ ;  /* 0x000054100893d816 */ /* 0x000fe400000000ff */
[----:B------:R1:W2:Y:S01]  /*8890*/  LDL.LU.S16 R8, [R1+0x40] ;  /* 0x0000400001087983 */ /* 0x0002a20000300600 */
[----:B------:R-:W-:Y:S02]  /*88a0*/  PRMT R14, R0, 0x7610, R14 ;  /* 0x00007610000e7816 */ /* 0x000fe4000000000e */
[----:B------:R-:W-:Y:S02]  /*88b0*/  LOP3.LUT R0, R7, 0xff, RZ, 0xc0, !PT ;  /* 0x000000ff07007812 */ /* 0x000fe400078ec0ff */
[----:B------:R-:W-:Y:S02]  /*88c0*/  @!P1 PRMT R145, R14, 0x5410, RZ ;  /* 0x000054100e919816 */ /* 0x000fe400000000ff */
[----:B------:R-:W-:Y:S02]  /*88d0*/  ISETP.LE.U32.AND P1, PT, R0, UR15, PT ;  /* 0x0000000f00007c0c */ /* 0x000fe4000bf23070 */
[----:B------:R-:W-:-:S02]  /*88e0*/  SHF.R.U32.HI R0, RZ, 0x8, R12 ;  /* 0x00000008ff007819 */ /* 0x000fc4000001160c */
[----:B------:R-:W-:Y:S02]  /*88f0*/  PRMT R15, R25, 0x7610, R15 ;  /* 0x00007610190f7816 */ /* 0x000fe4000000000f */
[----:B------:R-:W-:Y:S02]  /*8900*/  LOP3.LUT R0, R0, 0xffff, RZ, 0xc0, !PT ;  /* 0x0000ffff00007812 */ /* 0x000fe400078ec0ff */
[----:B------:R-:W-:Y:S02]  /*8910*/  @!P6 PRMT R148, R15, 0x5410, RZ ;  /* 0x000054100f94e816 */ /* 0x000fe400000000ff */
[----:B------:R-:W-:Y:S02]  /*8920*/  ISETP.LE.U32.AND P6, PT, R2, UR15, PT ;  /* 0x0000000f02007c0c */ /* 0x000fe4000bfc3070 */
[----:B------:R-:W-:Y:S01]  /*8930*/  ISETP.LE.U32.AND P4, PT, R0, UR15, PT ;  /* 0x0000000f00007c0c */ /* 0x000fe2000bf83070 */
[----:B----4-:R-:W-:Y:S01]  /*8940*/  @!P2 HFMA2.BF16_V2 R9, -RZ.H0_H0, RZ.H0_H0, -R146.H0_H0 ;  /* 0x200000ffff09a231 */ /* 0x010fe20000340992 */
[----:B------:R-:W-:-:S02]  /*8950*/  LOP3.LUT R2, R4, 0xff, RZ, 0xc0, !PT ;  /* 0x000000ff04027812 */ /* 0x000fc400078ec0ff */
[----:B------:R-:W-:Y:S02]  /*8960*/  LOP3.LUT R6, R4, 0xffff, RZ, 0xc0, !PT ;  /* 0x0000ffff04067812 */ /* 0x000fe400078ec0ff */
[----:B------:R-:W-:Y:S02]  /*8970*/  PRMT R0, R9, 0x7610, R0 ;  /* 0x0000761009007816 */ /* 0x000fe40000000000 */
[----:B------:R-:W-:Y:S02]  /*8980*/  SHF.R.U32.HI R5, RZ, 0x10, R4 ;  /* 0x00000010ff057819 */ /* 0x000fe40000011604 */
[----:B------:R-:W-:Y:S02]  /*8990*/  ISETP.LE.U32.AND P5, PT, R2, UR15, PT ;  /* 0x0000000f02007c0c */ /* 0x000fe4000bfa3070 */
[----:B------:R-:W-:Y:S02]  /*89a0*/  @!P2 PRMT R146, R0, 0x5410, RZ ;  /* 0x000054100092a816 */ /* 0x000fe400000000ff */
[----:B------:R-:W-:Y:S01]  /*89b0*/  LOP3.LUT R0, R5, 0xff, RZ, 0xc0, !PT ;  /* 0x000000ff05007812 */ /* 0x000fe200078ec0ff */
[----:B------:R-:W-:-:S02]  /*89c0*/  IMAD.MOV.U32 R226, RZ, RZ, R180 ;  /* 0x000000ffffe27224 */ /* 0x000fc400078e00b4 */
[----:B------:R1:W5:Y:S04]  /*89d0*/  LDL.LU R180, [R1+0xbc] ;  /* 0x0000bc0001b47983 */ /* 0x0003680000300800 */
[----:B------:R1:W5:Y:S01]  /*89e0*/  LDL.LU R177, [R1+0xb8] ;  /* 0x0000b80001b17983 */ /* 0x0003620000300800 */
[----:B--2---:R-:W-:-:S05]  /*89f0*/  @!P3 HFMA2.BF16_V2 R8, -RZ.H0_H0, RZ.H0_H0, -R150.H0_H0 ;  /* 0x200000ffff08b231 */ /* 0x004fca0000340996 */
[----:B------:R-:W-:-:S04]  /*8a00*/  PRMT R2, R8, 0x7610, R2 ;  /* 0x0000761008027816 */ /* 0x000fc80000000002 */
[----:B------:R-:W-:Y:S02]  /*8a10*/  @!P3 PRMT R150, R2, 0x5410, RZ ;  /* 0x000054100296b816 */ /* 0x000fe400000000ff */
[----:B------:R-:W-:Y:S02]  /*8a20*/  ISETP.LE.U32.AND P3, PT, R0, UR15, PT ;  /* 0x0000000f00007c0c */ /* 0x000fe4000bf63070 */
[----:B------:R1:W2:Y:S01]  /*8a30*/  LDL.LU.S16 R0, [R1+0x44] ;  /* 0x0000440001007983 */ /* 0x0002a20000300600 */
[----:B------:R-:W-:Y:S01]  /*8a40*/  SHF.R.U32.HI R4, RZ, 0x18, R4 ;  /* 0x00000018ff047819 */ /* 0x000fe20000011604 */
[----:B------:R-:W-:Y:S02]  /*8a50*/  IMAD.MOV.U32 R216, RZ, RZ, R240 ;  /* 0x000000ffffd87224 */ /* 0x000fe400078e00f0 */
[----:B------:R1:W4:Y:S01]  /*8a60*/  LDL.LU.S16 R8, [R1+0x48] ;  /* 0x0000480001087983 */ /* 0x0003220000300600 */
[----:B------:R-:W-:Y:S01]  /*8a70*/  ISETP.LE.U32.AND P2, PT, R4, UR15, PT ;  /* 0x0000000f04007c0c */ /* 0x000fe2000bf43070 */
[----:B------:R-:W-:Y:S01]  /*8a80*/  FADD.FTZ R4, R226, R225 ;  /* 0x000000e1e2047221 */ /* 0x000fe20000010000 */
[----:B--2---:R-:W-:-:S05]  /*8a90*/  @!P4 HFMA2.BF16_V2 R0, -RZ.H0_H0, RZ.H0_H0, -R149.H0_H0 ;  /* 0x200000ffff00c231 */ /* 0x004fca0000340995 */
[----:B------:R-:W-:Y:S02]  /*8aa0*/  PRMT R13, R0, 0x7610, R13 ;  /* 0x00007610000d7816 */ /* 0x000fe4000000000d */
[----:B------:R-:W-:-:S04]  /*8ab0*/  SHF.R.U32.HI R0, RZ, 0x8, R6 ;  /* 0x00000008ff007819 */ /* 0x000fc80000011606 */
[----:B------:R-:W-:Y:S02]  /*8ac0*/  LOP3.LUT R0, R0, 0xffff, RZ, 0xc0, !PT ;  /* 0x0000ffff00007812 */ /* 0x000fe400078ec0ff */
[----:B------:R-:W-:Y:S02]  /*8ad0*/  @!P4 PRMT R149, R13, 0x5410, RZ ;  /* 0x000054100d95c816 */ /* 0x000fe400000000ff */
[----:B------:R-:W-:Y:S01]  /*8ae0*/  ISETP.LE.U32.AND P4, PT, R0, UR15, PT ;  /* 0x0000000f00007c0c */ /* 0x000fe2000bf83070 */
[----:B------:R-:W-:Y:S02]  /*8af0*/  FADD.FTZ R0, R216, R4 ;  /* 0x00000004d8007221 */ /* 0x000fe40000010000 */
[----:B------:R1:W2:Y:S04]  /*8b00*/  LDL.LU.S16 R4, [R1+0x4c] ;  /* 0x00004c0001047983 */ /* 0x0002a80000300600 */
[----:B------:R1:W2:Y:S04]  /*8b10*/  LDL.LU.S16 R25, [R1+0x54] ;  /* 0x0000540001197983 */ /* 0x0002a80000300600 */
[----:B------:R1:W2:Y:S04]  /*8b20*/  LDL.LU.S16 R24, [R1+0x50] ;  /* 0x0000500001187983 */ /* 0x0002a80000300600 */
[----:B------:R1:W2:Y:S04]  /*8b30*/  LDL.LU.S16 R15, [R1+0x64] ;  /* 0x00006400010f7983 */ /* 0x0002a80000300600 */
[----:B------:R1:W2:Y:S01]  /*8b40*/  LDL.LU.S16 R14, [R1+0x60] ;  /* 0x00006000010e7983 */ /* 0x0002a20000300600 */
[----:B------:R-:W-:Y:S01]  /*8b50*/  FADD.FTZ R2, R224, R223 ;  /* 0x000000dfe0027221 */ /* 0x000fe20000010000 */
[----:B----4-:R-:W-:-:S02]  /*8b60*/  @!P1 HFMA2.BF16_V2 R8, -RZ.H0_H0, RZ.H0_H0, -R140.H0_H0 ;  /* 0x200000ffff089231 */ /* 0x010fc4000034098c */
[----:B------:R-:W-:Y:S01]  /*8b70*/  IMAD.MOV.U32 R219, RZ, RZ, R230 ;  /* 0x000000ffffdb7224 */ /* 0x000fe200078e00e6 */
[C---:B------:R-:W-:Y:S01]  /*8b80*/  HMMA.16816.F32.BF16 R128, R96.reuse, R130, R52 ;  /* 0x000000826080723c */ /* 0x040fe20000041834 */
[----:B------:R-:W-:Y:S02]  /*8b90*/  IMAD.MOV.U32 R217, RZ, RZ, R241 ;  /* 0x000000ffffd97224 */ /* 0x000fe400078e00f1 */
[----:B------:R-:W-:Y:S01]  /*8ba0*/  FADD.FTZ R2, R227, R2 ;  /* 0x00000002e3027221 */ /* 0x000fe20000010000 */
[----:B------:R-:W-:Y:S01]  /*8bb0*/  IMAD.MOV.U32 R230, RZ, RZ, R242 ;  /* 0x000000ffffe67224 */ /* 0x000fe200078e00f2 */
[----:B------:R-:W-:Y:S01]  /*8bc0*/  PRMT R12, R8, 0x7610, R12 ;  /* 0x00007610080c7816 */ /* 0x000fe2000000000c */
[----:B------:R-:W-:Y:S01]  /*8bd0*/  FADD.FTZ R0, R218, R0 ;  /* 0x00000000da007221 */ /* 0x000fe20000010000 */
[C---:B------:R-:W-:Y:S01]  /*8be0*/  HMMA.16816.F32.BF16 R52, R96.reuse, R56, R80 ;  /* 0x000000386034723c */ /* 0x040fe20000041850 */
[----:B------:R-:W-:Y:S01]  /*8bf0*/  FADD.FTZ R2, R217, R2 ;  /* 0x00000002d9027221 */ /* 0x000fe20000010000 */
[----:B------:R-:W-:Y:S01]  /*8c00*/  @!P1 PRMT R140, R12, 0x5410, RZ ;  /* 0x000054100c8c9816 */ /* 0x000fe200000000ff */
[----:B------:R-:W-:Y:S01]  /*8c10*/  IMAD.MOV.U32 R231, RZ, RZ, R237 ;  /* 0x000000ffffe77224 */ /* 0x000fe200078e00ed */
[----:B------:R-:W-:Y:S02]  /*8c20*/  LDSM.16.MT88.4 R8, [R183+0x11800] ;  /* 0x01180000b708783b */ /* 0x000fe40000004200 */
[----:B------:R-:W-:Y:S01]  /*8c30*/  HMMA.16816.F32.BF16 R56, R96, R58, R84 ;  /* 0x0000003a6038723c */ /* 0x000fe20000041854 */
[C---:B------:R-:W-:Y:S01]  /*8c40*/  LEA R12, P1, R228.reuse, UR4, 0x1 ;  /* 0x00000004e40c7c11 */ /* 0x040fe2000f8208ff */
[----:B------:R-:W-:Y:S01]  /*8c50*/  FADD.FTZ R2, R229, R2 ;  /* 0x00000002e5027221 */ /* 0x000fe20000010000 */
[----:B------:R-:W-:Y:S01]  /*8c60*/  IMAD.MOV.U32 R240, RZ, RZ, R239 ;  /* 0x000000fffff07224 */ /* 0x000fe200078e00ef */
[----:B------:R-:W4:Y:S01]  /*8c70*/  LDSM.16.MT88.4 R80, [R182+0x11800] ;  /* 0x01180000b650783b */ /* 0x000f220000004200 */
[----:B------:R-:W-:Y:S01]  /*8c80*/  LEA.HI.X R13, R228, UR5, R219, 0x1, P1 ;  /* 0x00000005e40d7c11 */ /* 0x000fe200088f0cdb */
[----:B------:R-:W-:-:S02]  /*8c90*/  IMAD.MOV.U32 R241, RZ, RZ, R236 ;  /* 0x000000fffff17224 */ /* 0x000fc400078e00ec */
[----:B------:R-:W-:Y:S02]  /*8ca0*/  IMAD.MOV.U32 R242, RZ, RZ, R233 ;  /* 0x000000fffff27224 */ /* 0x000fe400078e00e9 */
[----:B------:R-:W-:Y:S02]  /*8cb0*/  IMAD.MOV.U32 R233, RZ, RZ, R235 ;  /* 0x000000ffffe97224 */ /* 0x000fe400078e00eb */
[----:B------:R-:W-:Y:S02]  /*8cc0*/  IMAD.MOV.U32 R235, RZ, RZ, R244 ;  /* 0x000000ffffeb7224 */ /* 0x000fe400078e00f4 */
[----:B------:R-:W-:Y:S02]  /*8cd0*/  IMAD.MOV.U32 R236, RZ, RZ, R88 ;  /* 0x000000ffffec7224 */ /* 0x000fe400078e0058 */
[----:B------:R-:W-:Y:S01]  /*8ce0*/  IMAD.MOV.U32 R237, RZ, RZ, R91 ;  /* 0x000000ffffed7224 */ /* 0x000fe200078e005b */
[----:B------:R-:W-:Y:S01]  /*8cf0*/  HMMA.16816.F32.BF16 R36, R96, R40, R64 ;  /* 0x000000286024723c */ /* 0x000fe20000041840 */
[----:B------:R-:W-:Y:S01]  /*8d00*/  IMAD.MOV.U32 R244, RZ, RZ, R89 ;  /* 0x000000fffff47224 */ /* 0x000fe200078e0059 */
[----:B------:R-:W1:Y:S01]  /*8d10*/  LDSM.16.MT88.4 R64, [R183+0xf800] ;  /* 0x00f80000b740783b */ /* 0x000e620000004200 */
[----:B------:R-:W-:-:S03]  /*8d20*/  IMAD.MOV.U32 R239, RZ, RZ, R90 ;  /* 0x000000ffffef7224 */ /* 0x000fc600078e005a */
[----:B------:R-:W2:Y:S04]  /*8d30*/  LDSM.16.MT88.4 R88, [R184+0x11800] ;  /* 0x01180000b858783b */ /* 0x000ea80000004200 */
[----:B------:R-:W-:Y:S04]  /*8d40*/  STG.E.U16 desc[UR24][R12.64], R144 ;  /* 0x000000900c007986 */ /* 0x000fe8000c101518 */
[----:B------:R-:W-:Y:S01]  /*8d50*/  STG.E.U16 desc[UR24][R12.64+0x2], R142 ;  /* 0x0000028e0c007986 */ /* 0x000fe2000c101518 */
[----:B------:R-:W-:Y:S01]  /*8d60*/  HMMA.16816.F32.BF16 R124, R96, R132, R124 ;  /* 0x00000084607c723c */ /* 0x000fe2000004187c */
[----:B------:R-:W-:-:S05]  /*8d70*/  IADD3 R217, P1, R12, -0x80, RZ ;  /* 0xffffff800cd97810 */ /* 0x000fca0007f3e0ff */
[C---:B------:R-:W-:Y:S06]  /*8d80*/  HMMA.16816.F32.BF16 R132, R96.reuse, R134, R60 ;  /* 0x000000866084723c */ /* 0x040fec000004183c */
[----:B------:R-:W-:Y:S01]  /*8d90*/  HMMA.16816.F32.BF16 R40, R96, R42, R68 ;  /* 0x0000002a6028723c */ /* 0x000fe20000041844 */
[----:B------:R-:W-:-:S05]  /*8da0*/  IADD3.X R216, R13, -0x1, RZ, P1, !PT ;  /* 0xffffffff0dd87810 */ /* 0x000fca0000ffe4ff */
[C---:B---3--:R-:W-:Y:S06]  /*8db0*/  HMMA.16816.F32.BF16 R68, R96.reuse, R72, R160 ;  /* 0x000000486044723c */ /* 0x048fec00000418a0 */
[C---:B----4-:R-:W-:Y:S06]  /*8dc0*/  HMMA.16816.F32.BF16 R76, R96.reuse, R80, R168 ;  /* 0x00000050604c723c */ /* 0x050fec00000418a8 */
[C---:B-1----:R-:W-:Y:S06]  /*8dd0*/  HMMA.16816.F32.BF16 R60, R96.reuse, R64, R92 ;  /* 0x00000040603c723c */ /* 0x042fec000004185c */
[C---:B------:R-:W-:Y:S06]  /*8de0*/  HMMA.16816.F32.BF16 R64, R96.reuse, R66, R156 ;  /* 0x000000426040723c */ /* 0x040fec000004189c */
[C---:B------:R-:W-:Y:S06]  /*8df0*/  HMMA.16816.F32.BF16 R72, R96.reuse, R74, R164 ;  /* 0x0000004a6048723c */ /* 0x040fec00000418a4 */
[C---:B------:R-:W-:Y:S06]  /*8e00*/  HMMA.16816.F32.BF16 R80, R96.reuse, R82, R172 ;  /* 0x000000526050723c */ /* 0x040fec00000418ac */
[----:B------:R-:W-:Y:S01]  /*8e10*/  HMMA.16816.F32.BF16 R92, R96, R8, R20 ;  /* 0x00000008605c723c */ /* 0x000fe20000041814 */
[----:B--2---:R-:W-:-:S05]  /*8e20*/  @!P6 HFMA2.BF16_V2 R4, -RZ.H0_H0, RZ.H0_H0, -R139.H0_H0 ;  /* 0x200000ffff04e231 */ /* 0x004fca000034098b */
[----:B------:R-:W-:Y:S01]  /*8e30*/  PRMT R84, R4, 0x7610, R84 ;  /* 0x0000761004547816 */ /* 0x000fe20000000054 */
[----:B------:R-:W-:Y:S02]  /*8e40*/  @!P4 HFMA2.BF16_V2 R24, -RZ.H0_H0, RZ.H0_H0, -R28.H0_H0 ;  /* 0x200000ffff18c231 */ /* 0x000fe4000034091c */
[----:B------:R-:W-:Y:S01]  /*8e50*/  FADD.FTZ R4, R230, R0 ;  /* 0x00000000e6047221 */ /* 0x000fe20000010000 */
[----:B------:R-:W-:Y:S02]  /*8e60*/  @!P3 HFMA2.BF16_V2 R15, -RZ.H0_H0, RZ.H0_H0, -R27.H0_H0 ;  /* 0x200000ffff0fb231 */ /* 0x000fe4000034091b */
[----:B------:R-:W-:Y:S01]  /*8e70*/  @!P2 HFMA2.BF16_V2 R14, -RZ.H0_H0, RZ.H0_H0, -R26.H0_H0 ;  /* 0x200000ffff0ea231 */ /* 0x000fe2000034091a */
[----:B------:R-:W-:-:S04]  /*8e80*/  PRMT R6, R24, 0x7610, R6 ;  /* 0x0000761018067816 */ /* 0x000fc80000000006 */
[----:B------:R-:W-:Y:S02]  /*8e90*/  PRMT R0, R14, 0x7610, R0 ;  /* 0x000076100e007816 */ /* 0x000fe40000000000 */
[----:B------:R-:W-:Y:S02]  /*8ea0*/  PRMT R5, R15, 0x7610, R5 ;  /* 0x000076100f057816 */ /* 0x000fe40000000005 */
[----:B------:R-:W-:Y:S01]  /*8eb0*/  @!P2 PRMT R26, R0, 0x5410, RZ ;  /* 0x00005410001aa816 */ /* 0x000fe200000000ff */
[----:B------:R-:W-:Y:S01]  /*8ec0*/  IMAD.U32 R0, RZ, RZ, UR20 ;  /* 0x00000014ff007e24 */ /* 0x000fe2000f8e00ff */
[----:B------:R-:W-:Y:S01]  /*8ed0*/  @!P4 PRMT R28, R6, 0x5410, RZ ;  /* 0x00005410061cc816 */ /* 0x000fe200000000ff */
[----:B------:R-:W-:Y:S01]  /*8ee0*/  FADD.FTZ R6, R231, R2 ;  /* 0x00000002e7067221 */ /* 0x000fe20000010000 */
[----:B------:R-:W-:Y:S01]  /*8ef0*/  @!P3 PRMT R27, R5, 0x5410, RZ ;  /* 0x00005410051bb816 */ /* 0x000fe200000000ff */
[----:B------:R-:W-:Y:S01]  /*8f00*/  FADD.FTZ R2, R240, R4 ;  /* 0x00000004f0027221 */ /* 0x000fe20000010000 */
[----:B------:R-:W-:-:S04]  /*8f10*/  IMAD.WIDE R4, R0, 0x2, R12 ;  /* 0x0000000200047825 */ /* 0x000fc800078e020c */
[----:B------:R-:W-:Y:S01]  /*8f20*/  FADD.FTZ R0, R241, R6 ;  /* 0x00000006f1007221 */ /* 0x000fe20000010000 */
[----:B------:R-:W-:-:S03]  /*8f30*/  FADD.FTZ R2, R242, R2 ;  /* 0x00000002f2027221 */ /* 0x000fc60000010000 */
        /* <DEDUP_REMOVED lines=11> */
[----:B------:R-:W-:Y:S01]  /*8ff0*/  @!P5 HFMA2.BF16_V2 R25, -RZ.H0_H0, RZ.H0_H0, -R29.H0_H0 ;  /* 0x200000ffff19d231 */ /* 0x000fe2000034091d */
[----:B------:R-:W-:Y:S01]  /*9000*/  STG.E.U16 desc[UR24][R4.64], R141 ;  /* 0x0000008d04007986 */ /* 0x000fe2000c101518 */
[----:B------:R-:W-:Y:S01]  /*9010*/  @!P6 PRMT R139, R84, 0x5410, RZ ;  /* 0x00005410548be816 */ /* 0x000fe200000000ff */
[----:B------:R-:W-:Y:S02]  /*9020*/  FADD.FTZ R2, R246, R2 ;  /* 0x00000002f6027221 */ /* 0x000fe40000010000 */
[----:B------:R-:W-:Y:S01]  /*9030*/  STG.E.U16 desc[UR24][R4.64+0x2], R148 ;  /* 0x0000029404007986 */ /* 0x000fe2000c101518 */
[----:B------:R-:W-:-:S03]  /*9040*/  FADD.FTZ R0, R247, R0 ;  /* 0x00000000f7007221 */ /* 0x000fc60000010000 */
[----:B------:R-:W-:Y:S04]  /*9050*/  STG.E.U16 desc[UR24][R12.64+0x10], R145 ;  /* 0x000010910c007986 */ /* 0x000fe8000c101518 */
[----:B------:R-:W-:Y:S01]  /*9060*/  STG.E.U16 desc[UR24][R12.64+0x12], R143 ;  /* 0x0000128f0c007986 */ /* 0x000fe2000c101518 */
[----:B------:R-:W-:-:S03]  /*9070*/  PRMT R7, R25, 0x7610, R7 ;  /* 0x0000761019077816 */ /* 0x000fc60000000007 */
[----:B------:R-:W-:Y:S01]  /*9080*/  STG.E.U16 desc[UR24][R4.64+0x10], R147 ;  /* 0x0000109304007986 */ /* 0x000fe2000c101518 */
[----:B------:R-:W-:-:S03]  /*9090*/  FADD.FTZ R2, R248, R2 ;  /* 0x00000002f8027221 */ /* 0x000fc60000010000 */
[----:B------:R-:W-:Y:S01]  /*90a0*/  STG.E.U16 desc[UR24][R4.64+0x12], R146 ;  /* 0x0000129204007986 */ /* 0x000fe2000c101518 */
[----:B------:R-:W-:-:S03]  /*90b0*/  FADD.FTZ R0, R249, R0 ;  /* 0x00000000f9007221 */ /* 0x000fc60000010000 */
[----:B------:R-:W-:Y:S04]  /*90c0*/  STG.E.U16 desc[UR24][R12.64+0x20], R154 ;  /* 0x0000209a0c007986 */ /* 0x000fe8000c101518 */
[----:B------:R-:W-:Y:S04]  /*90d0*/  STG.E.U16 desc[UR24][R12.64+0x22], R152 ;  /* 0x000022980c007986 */ /* 0x000fe8000c101518 */
[----:B------:R-:W-:Y:S04]  /*90e0*/  STG.E.U16 desc[UR24][R4.64+0x20], R153 ;  /* 0x0000209904007986 */ /* 0x000fe8000c101518 */
[----:B------:R-:W-:Y:S04]  /*90f0*/  STG.E.U16 desc[UR24][R4.64+0x22], R151 ;  /* 0x0000229704007986 */ /* 0x000fe8000c101518 */
[----:B------:R-:W-:Y:S04]  /*9100*/  STG.E.U16 desc[UR24][R12.64+0x30], R150 ;  /* 0x000030960c007986 */ /* 0x000fe8000c101518 */
[----:B------:R-:W-:Y:S01]  /*9110*/  STG.E.U16 desc[UR24][R12.64+0x32], R149 ;  /* 0x000032950c007986 */ /* 0x000fe2000c101518 */
[----:B------:R-:W-:-:S03]  /*9120*/  @!P5 PRMT R29, R7, 0x5410, RZ ;  /* 0x00005410071dd816 */ /* 0x000fc600000000ff */
[----:B------:R-:W-:Y:S01]  /*9130*/  STG.E.U16 desc[UR24][R4.64+0x30], R140 ;  /* 0x0000308c04007986 */ /* 0x000fe2000c101518 */
[----:B------:R-:W-:-:S03]  /*9140*/  FADD.FTZ R218, R250, R2 ;  /* 0x00000002fada7221 */ /* 0x000fc60000010000 */
[----:B------:R-:W-:Y:S04]  /*9150*/  STG.E.U16 desc[UR24][R4.64+0x32], R139 ;  /* 0x0000328b04007986 */ /* 0x000fe8000c101518 */
[----:B------:R-:W-:Y:S04]  /*9160*/  STG.E.U16 desc[UR24][R12.64+0x40], R138 ;  /* 0x0000408a0c007986 */ /* 0x000fe8000c101518 */
[----:B------:R-:W-:Y:S04]  /*9170*/  STG.E.U16 desc[UR24][R12.64+0x42], R137 ;  /* 0x000042890c007986 */ /* 0x000fe8000c101518 */
[----:B------:R-:W-:Y:S04]  /*9180*/  STG.E.U16 desc[UR24][R4.64+0x40], R103 ;  /* 0x0000406704007986 */ /* 0x000fe8000c101518 */
[----:B------:R-:W-:Y:S04]  /*9190*/  STG.E.U16 desc[UR24][R4.64+0x42], R136 ;  /* 0x0000428804007986 */ /* 0x000fe8000c101518 */
[----:B------:R1:W-:Y:S01]  /*91a0*/  STG.E.U16 desc[UR24][R12.64+0x50], R102 ;  /* 0x000050660c007986 */ /* 0x0003e2000c101518 */
[----:B------:R-:W-:-:S03]  /*91b0*/  FADD.FTZ R218, R176, R218 ;  /* 0x000000dab0da7221 */ /* 0x000fc60000010000 */
[----:B------:R2:W-:Y:S04]  /*91c0*/  STG.E.U16 desc[UR24][R12.64+0x52], R101 ;  /* 0x000052650c007986 */ /* 0x0005e8000c101518 */
[----:B------:R2:W-:Y:S04]  /*91d0*/  STG.E.U16 desc[UR24][R4.64+0x50], R34 ;  /* 0x0000502204007986 */ /* 0x0005e8000c101518 */
[----:B------:R2:W-:Y:S04]  /*91e0*/  STG.E.U16 desc[UR24][R4.64+0x52], R35 ;  /* 0x0000522304007986 */ /* 0x0005e8000c101518 */
[----:B------:R2:W-:Y:S04]  /*91f0*/  STG.E.U16 desc[UR24][R12.64+0x60], R33 ;  /* 0x000060210c007986 */ /* 0x0005e8000c101518 */
[----:B------:R2:W-:Y:S04]  /*9200*/  STG.E.U16 desc[UR24][R12.64+0x62], R32 ;  /* 0x000062200c007986 */ /* 0x0005e8000c101518 */
[----:B------:R2:W-:Y:S01]  /*9210*/  STG.E.U16 desc[UR24][R4.64+0x60], R30 ;  /* 0x0000601e04007986 */ /* 0x0005e2000c101518 */
[----:B-1----:R-:W-:-:S03]  /*9220*/  FADD.FTZ R102, R251, R0 ;  /* 0x00000000fb667221 */ /* 0x002fc60000010000 */
[----:B------:R2:W-:Y:S04]  /*9230*/  STG.E.U16 desc[UR24][R4.64+0x62], R31 ;  /* 0x0000621f04007986 */ /* 0x0005e8000c101518 */
[----:B------:R2:W-:Y:S04]  /*9240*/  STG.E.U16 desc[UR24][R12.64+0x70], R29 ;  /* 0x0000701d0c007986 */ /* 0x0005e8000c101518 */
[----:B------:R2:W-:Y:S04]  /*9250*/  STG.E.U16 desc[UR24][R12.64+0x72], R28 ;  /* 0x0000721c0c007986 */ /* 0x0005e8000c101518 */
[----:B------:R2:W5:Y:S04]  /*9260*/  LDL.LU R176, [R1+0xb4] ;  /* 0x0000b40001b07983 */ /* 0x0005680000300800 */
[----:B------:R2:W-:Y:S04]  /*9270*/  STG.E.U16 desc[UR24][R4.64+0x70], R27 ;  /* 0x0000701b04007986 */ /* 0x0005e8000c101518 */
[----:B------:R2:W-:Y:S04]  /*9280*/  STG.E.U16 desc[UR24][R4.64+0x72], R26 ;  /* 0x0000721a04007986 */ /* 0x0005e8000c101518 */
[----:B------:R2:W-:Y:S01]  /*9290*/  STL [R1+0x4c], R102 ;  /* 0x00004c6601007387 */ /* 0x0005e20000100800 */
[C---:B------:R-:W-:Y:S06]  /*92a0*/  HMMA.16816.F32.BF16 R84, R96.reuse, R88, R208 ;  /* 0x000000586054723c */ /* 0x040fec00000418d0 */
[C---:B------:R-:W-:Y:S06]  /*92b0*/  HMMA.16816.F32.BF16 R88, R96.reuse, R90, R212 ;  /* 0x0000005a6058723c */ /* 0x040fec00000418d4 */
[----:B------:R-:W-:Y:S01]  /*92c0*/  HMMA.16816.F32.BF16 R96, R96, R10, R16 ;  /* 0x0000000a6060723c */ /* 0x000fe20000041810 */
[----:B------:R-:W-:-:S08]  /*92d0*/  NOP ;  /* 0x0000000000007918 */ /* 0x000fd00000000000 */
[----:B------:R-:W-:-:S15]  /*92e0*/  @!P0 BRA `(.L_x_1293) ;  /* 0x0000006000e48947 */ /* 0x000fde0003800000 */
[----:B------:R-:W3:Y:S01]  /*92f0*/  LDL R246, [R1+0x58] ;  /* 0x0000580001f67983 */ /* 0x000ee20000100800 */
[----:B------:R-:W-:Y:S01]  /*9300*/  ULDC UR4, c[0x0][0x2d0] ;  /* 0x0000b40000047ab9 */ /* 0x000fe20000000800 */
[----:B------:R-:W-:-:S04]  /*9310*/  DEPBAR.LE SB0, 0x0 ;  /* 0x000080000000791a */ /* 0x000fc80000000000 */
[----:B------:R-:W4:Y:S04]  /*9320*/  LDL R247, [R1+0x5c] ;  /* 0x00005c0001f77983 */ /* 0x000f280000100800 */
[----:B------:R-:W4:Y:S04]  /*9330*/  LDL.64 R248, [R1+0xa0] ;  /* 0x0000a00001f87983 */ /* 0x000f280000100a00 */
[----:B------:R-:W4:Y:S01]  /*9340*/  LDL.64 R250, [R1+0xa8] ;  /* 0x0000a80001fa7983 */ /* 0x000f220000100a00 */
[----:B------:R-:W-:Y:S01]  /*9350*/  BAR.SYNC.DEFER_BLOCKING 0x0 ;  /* 0x0000000000007b1d */ /* 0x000fe20000010000 */
[----:B-----5:R-:W-:Y:S01]  /*9360*/  ISETP.GE.AND P3, PT, R176, UR4, PT ;  /* 0x00000004b0007c0c */ /* 0x020fe2000bf66270 */
[----:B------:R-:W-:-:S04]  /*9370*/  UIADD3 UR8, UR19, -0x2, URZ ;  /* 0xfffffffe13087890 */ /* 0x000fc8000fffe03f */
[----:B------:R-:W-:Y:S02]  /*9380*/  USHF.R.S32.HI UR5, URZ, 0x1f, UR8 ;  /* 0x0000001f3f057899 */ /* 0x000fe40008011408 */
[----:B------:R-:W-:Y:S01]  /*9390*/  IMAD.U32 R0, RZ, RZ, UR8 ;  /* 0x00000008ff007e24 */ /* 0x000fe2000f8e00ff */
[----:B------:R-:W-:-:S05]  /*93a0*/  UISETP.GT.AND UP0, UPT, UR8, UR14, UPT ;  /* 0x0000000e0800728c */ /* 0x000fca000bf04270 */
[----:B------:R-:W1:Y:S08]  /*93b0*/  @!P3 LDC.64 R8, c[0x0][0x220] ;  /* 0x00008800ff08bb82 */ /* 0x000e700000000a00 */
[----:B------:R-:W1:Y:S01]  /*93c0*/  @!P3 LDC.64 R16, c[0x0][0x220] ;  /* 0x00008800ff10bb82 */ /* 0x000e620000000a00 */
[----:B------:R-:W-:Y:S07]  /*93d0*/  @P3 STS.128 [R203+0xc000], RZ ;  /* 0x00c000ffcb003388 */ /* 0x000fee0000000c00 */
[----:B--2---:R-:W2:Y:S08]  /*93e0*/  @!P3 LDC.64 R30, c[0x0][0x220] ;  /* 0x00008800ff1ebb82 */ /* 0x004eb00000000a00 */
[----:B------:R-:W2:Y:S01]  /*93f0*/  @!P3 LDC.64 R18, c[0x0][0x220] ;  /* 0x00008800ff12bb82 */ /* 0x000ea20000000a00 */
[----:B---3--:R-:W-:-:S02]  /*9400*/  ISETP.GE.AND P2, PT, R246, UR4, PT ;  /* 0x00000004f6007c0c */ /* 0x008fc4000bf46270 */
[----:B----4-:R-:W-:Y:S01]  /*9410*/  ISETP.GE.AND P1, PT, R247, UR4, PT ;  /* 0x00000004f7007c0c */ /* 0x010fe2000bf26270 */
[----:B------:R-:W-:Y:S01]  /*9420*/  UIMAD UR4, UR10, UR8, URZ ;  /* 0x000000080a0472a4 */ /* 0x000fe2000f8e023f */
[----:B------:R-:W-:-:S03]  /*9430*/  IMAD.MOV.U32 R5, RZ, RZ, R249 ;  /* 0x000000ffff057224 */ /* 0x000fc600078e00f9 */
[----:B------:R-:W-:-:S06]  /*9440*/  UIMAD UR4, UR5, UR11, UR4 ;  /* 0x0000000b050472a4 */ /* 0x000fcc000f8e0204 */
[----:B------:R-:W3:Y:S01]  /*9450*/  @!P2 LDC.64 R6, c[0x0][0x220] ;  /* 0x00008800ff06ab82 */ /* 0x000ee20000000a00 */
[----:B------:R-:W-:Y:S01]  /*9460*/  IMAD.MOV.U32 R4, RZ, RZ, R250 ;  /* 0x000000ffff047224 */ /* 0x000fe200078e00fa */
[----:B------:R-:W4:Y:S03]  /*9470*/  S2R R251, SR_TID.X ;  /* 0x0000000000fb7919 */ /* 0x000f260000002100 */
[----:B------:R-:W-:-:S03]  /*9480*/  IMAD.WIDE.U32 R4, R0, UR11, R4 ;  /* 0x0000000b00047c25 */ /* 0x000fc6000f8e0004 */
[----:B------:R-:W2:Y:S01]  /*9490*/  @!P1 LDC.64 R10, c[0x0][0x220] ;  /* 0x00008800ff0a9b82 */ /* 0x000ea20000000a00 */
[----:B------:R-:W-:Y:S01]  /*94a0*/  VIADD R0, R5, UR4 ;  /* 0x0000000405007c36 */ /* 0x000fe20008000000 */
[----:B-1----:R-:W-:-:S04]  /*94b0*/  @!P3 LEA R8, P4, R4, R8, 0x1 ;  /* 0x000000080408b211 */ /* 0x002fc800078808ff */
[C---:B------:R-:W-:Y:S02]  /*94c0*/  @!P3 LEA.HI.X R9, R4.reuse, R9, R0, 0x1, P4 ;  /* 0x000000090409b211 */ /* 0x040fe400020f0c00 */
[----:B------:R-:W1:Y:S01]  /*94d0*/  @!P2 LDC.64 R14, c[0x0][0x220] ;  /* 0x00008800ff0eab82 */ /* 0x000e620000000a00 */
[C---:B------:R-:W-:Y:S02]  /*94e0*/  IADD3 R2, P4, R4.reuse, UR23, RZ ;  /* 0x0000001704027c10 */ /* 0x040fe4000ff9e0ff */
[----:B------:R-:W-:Y:S01]  /*94f0*/  @!PT LDS RZ, [RZ] ;  /* 0x00000000fffff984 */ /* 0x000fe20000000800 */
[----:B------:R-:W-:Y:S01]  /*9500*/  @!PT LDS RZ, [RZ] ;  /* 0x00000000fffff984 */ /* 0x000fe20000000800 */
[----:B------:R-:W-:Y:S01]  /*9510*/  @!PT LDS RZ, [RZ] ;  /* 0x00000000fffff984 */ /* 0x000fe20000000800 */
[----:B------:R2:W-:Y:S04]  /*9520*/  @!P3 LDGSTS.E.BYPASS.LTC128B.128 [R203+0xc000], desc[UR24][R8.64] ;  /* 0x0c00000008cbbfae */ /* 0x0005e8000b901d58 */
[----:B------:R-:W-:Y:S01]  /*9530*/  @P2 STS.128 [R203+0xe000], RZ ;  /* 0x00e000ffcb002388 */ /* 0x000fe20000000c00 */
[----:B------:R-:W1:Y:S01]  /*9540*/  @!P1 LDC.64 R28, c[0x0][0x220] ;  /* 0x00008800ff1c9b82 */ /* 0x000e620000000a00 */
[----:B---3--:R-:W-:-:S04]  /*9550*/  @!P2 LEA R6, P0, R4, R6, 0x1 ;  /* 0x000000060406a211 */ /* 0x008fc800078008ff */
[----:B------:R-:W-:-:S03]  /*9560*/  @!P2 LEA.HI.X R7, R4, R7, R0, 0x1, P0 ;  /* 0x000000070407a211 */ /* 0x000fc600000f0c00 */
[----:B------:R-:W3:Y:S02]  /*9570*/  @!P2 LDC.64 R22, c[0x0][0x220] ;  /* 0x00008800ff16ab82 */ /* 0x000ee40000000a00 */
[----:B------:R-:W-:Y:S01]  /*9580*/  @!PT LDS RZ, [RZ] ;  /* 0x00000000fffff984 */ /* 0x000fe20000000800 */
[----:B------:R-:W-:Y:S01]  /*9590*/  @!PT LDS RZ, [RZ] ;  /* 0x00000000fffff984 */ /* 0x000fe20000000800 */
[----:B------:R-:W-:Y:S01]  /*95a0*/  @!PT LDS RZ, [RZ] ;  /* 0x00000000fffff984 */ /* 0x000fe20000000800 */
[----:B------:R1:W-:Y:S01]  /*95b0*/  @!P2 LDGSTS.E.BYPASS.LTC128B.128 [R203+0xe000], desc[UR24][R6.64+0x80] ;  /* 0x0e00008006cbafae */ /* 0x0003e2000b901d58 */
[----:B----4-:R-:W-:-:S03]  /*95c0*/  IMAD.SHL.U32 R251, R251, 0x2, RZ ;  /* 0x00000002fbfb7824 */ /* 0x010fc600078e00ff */
[----:B------:R-:W-:Y:S02]  /*95d0*/  @P1 STS.128 [R203+0x10000], RZ ;  /* 0x010000ffcb001388 */ /* 0x000fe40000000c00 */
[----:B------:R-:W4:Y:S01]  /*95e0*/  @!P1 LDC.64 R26, c[0x0][0x220] ;  /* 0x00008800ff1a9b82 */ /* 0x000f220000000a00 */
[----:B------:R-:W-:Y:S02]  /*95f0*/  LOP3.LUT R251, R251, 0x6, RZ, 0xc0, !PT ;  /* 0x00000006fbfb7812 */ /* 0x000fe400078ec0ff */
[----:B--2---:R-:W-:-:S05]  /*9600*/  @!P1 LEA R8, P0, R4, R10, 0x1 ;  /* 0x0000000a04089211 */ /* 0x004fca00078008ff */
[----:B------:R-:W2:Y:S01]  /*9610*/  @!P2 LDC.64 R20, c[0x0][0x220] ;  /* 0x00008800ff14ab82 */ /* 0x000ea20000000a00 */
[----:B------:R-:W-:Y:S02]  /*9620*/  @!P1 LEA.HI.X R9, R4, R11, R0, 0x1, P0 ;  /* 0x0000000b04099211 */ /* 0x000fe400000f0c00 */
[----:B------:R-:W-:Y:S02]  /*9630*/  IADD3.X R4, R0, UR12, RZ, P4, !PT ;  /* 0x0000000c00047c10 */ /* 0x000fe4000a7fe4ff */
[C---:B-1----:R-:W-:Y:S01]  /*9640*/  @!P2 LEA R10, P0, R2.reuse, R14, 0x1 ;  /* 0x0000000e020aa211 */ /* 0x042fe200078008ff */
[----:B------:R-:W-:Y:S01]  /*9650*/  @!PT LDS RZ, [RZ] ;  /* 0x00000000fffff984 */ /* 0x000fe20000000800 */
[----:B------:R-:W-:Y:S01]  /*9660*/  @!PT LDS RZ, [RZ] ;  /* 0x00000000fffff984 */ /* 0x000fe20000000800 */
[----:B------:R-:W-:Y:S01]  /*9670*/  @!PT LDS RZ, [RZ] ;  /* 0x00000000fffff984 */ /* 0x000fe20000000800 */
[----:B------:R1:W-:Y:S02]  /*9680*/  @!P1 LDGSTS.E.BYPASS.LTC128B.128 [R203+0x10000], desc[UR24][R8.64+0x100] ;  /* 0x1000010008cb9fae */ /* 0x0003e4000b901d58 */
[----:B------:R-:W2:Y:S01]  /*9690*/  @!P1 LDC.64 R24, c[0x0][0x220] ;  /* 0x00008800ff189b82 */ /* 0x000ea20000000a00 */
[C---:B------:R-:W-:Y:S01]  /*96a0*/  @!P2 LEA.HI.X R11, R2.reuse, R15, R4, 0x1, P0 ;  /* 0x0000000f020ba211 */ /* 0x040fe200000f0c04 */
[----:B------:R-:W-:Y:S01]  /*96b0*/  @P3 STS.128 [R203+0xc800], RZ ;  /* 0x00c800ffcb003388 */ /* 0x000fe20000000c00 */
[----:B------:R-:W-:-:S04]  /*96c0*/  @!P3 LEA R6, P4, R2, R16, 0x1 ;  /* 0x000000100206b211 */ /* 0x000fc800078808ff */
[C---:B------:R-:W-:Y:S02]  /*96d0*/  @!P3 LEA.HI.X R7, R2.reuse, R17, R4, 0x1, P4 ;  /* 0x000000110207b211 */ /* 0x040fe400020f0c04 */
[----:B------:R-:W-:-:S03]  /*96e0*/  IADD3 R0, P4, R2, UR23, RZ ;  /* 0x0000001702007c10 */ /* 0x000fc6000ff9e0ff */
        /* <DEDUP_REMOVED lines=8> */
[----:B------:R2:W-:Y:S01]  /*9770*/  @!P2 LDGSTS.E.BYPASS.LTC128B.128 [R203+0xe800], desc[UR24][R10.64+0x80] ;  /* 0x0e8000800acbafae */ /* 0x0005e2000b901d58 */
[----:B-1----:R-:W-:-:S03]  /*9780*/  @!P1 LEA R8, P0, R2, R28, 0x1 ;  /* 0x0000001c02089211 */ /* 0x002fc600078008ff */
[----:B------:R-:W-:Y:S01]  /*9790*/  @P1 STS.128 [R203+0x10800], RZ ;  /* 0x010800ffcb001388 */ /* 0x000fe20000000c00 */
[----:B------:R-:W-:Y:S02]  /*97a0*/  @!P1 LEA.HI.X R9, R2, R29, R4, 0x1, P0 ;  /* 0x0000001d02099211 */ /* 0x000fe400000f0c04 */
[----:B------:R-:W-:Y:S02]  /*97b0*/  IADD3.X R4, R4, UR12, RZ, P4, !PT ;  /* 0x0000000c04047c10 */ /* 0x000fe4000a7fe4ff */
[C---:B---3--:R-:W-:Y:S01]  /*97c0*/  @!P2 LEA R16, P4, R0.reuse, R22, 0x1 ;  /* 0x000000160010a211 */ /* 0x048fe200078808ff */
[----:B------:R-:W-:Y:S01]  /*97d0*/  @!PT LDS RZ, [RZ] ;  /* 0x00000000fffff984 */ /* 0x000fe20000000800 */
[----:B------:R-:W-:Y:S01]  /*97e0*/  @!PT LDS RZ, [RZ] ;  /* 0x00000000fffff984 */ /* 0x000fe20000000800 */
[----:B------:R-:W-:Y:S01]  /*97f0*/  @!PT LDS RZ, [RZ] ;  /* 0x00000000fffff984 */ /* 0x000fe20000000800 */
[----:B------:R1:W-:Y:S01]  /*9800*/  @!P1 LDGSTS.E.BYPASS.LTC128B.128 [R203+0x10800], desc[UR24][R8.64+0x100] ;  /* 0x1080010008cb9fae */ /* 0x0003e2000b901d58 */
[C---:B------:R-:W-:Y:S02]  /*9810*/  IADD3 R2, P5, R0.reuse, UR23, RZ ;  /* 0x0000001700027c10 */ /* 0x040fe4000ffbe0ff */
[C---:B------:R-:W-:Y:S01]  /*9820*/  @!P2 LEA.HI.X R17, R0.reuse, R23, R4, 0x1, P4 ;  /* 0x000000170011a211 */ /* 0x040fe200020f0c04 */
[----:B------:R-:W-:Y:S01]  /*9830*/  @P3 STS.128 [R203+0xd000], RZ ;  /* 0x00d000ffcb003388 */ /* 0x000fe20000000c00 */
[----:B----4-:R-:W-:-:S04]  /*9840*/  @!P3 LEA R6, P0, R0, R30, 0x1 ;  /* 0x0000001e0006b211 */ /* 0x010fc800078008ff */
[C---:B------:R-:W-:Y:S02]  /*9850*/  @!P3 LEA.HI.X R7, R0.reuse, R31, R4, 0x1, P0 ;  /* 0x0000001f0007b211 */ /* 0x040fe400000f0c04 */
[----:B------:R-:W-:-:S03]  /*9860*/  @!P1 LEA R14, P0, R0, R26, 0x1 ;  /* 0x0000001a000e9211 */ /* 0x000fc600078008ff */
[----:B------:R-:W-:Y:S01]  /*9870*/  @!PT LDS RZ, [RZ] ;  /* 0x00000000fffff984 */ /* 0x000fe20000000800 */
[----:B------:R-:W-:Y:S01]  /*9880*/  @!PT LDS RZ, [RZ] ;  /* 0x00000000fffff984 */ /* 0x000fe20000000800 */
[----:B------:R-:W-:Y:S01]  /*9890*/  @!PT LDS RZ, [RZ] ;  /* 0x00000000fffff984 */ /* 0x000fe20000000800 */
[----:B------:R3:W-:Y:S01]  /*98a0*/  @!P3 LDGSTS.E.BYPASS.LTC128B.128 [R203+0xd000], desc[UR24][R6.64] ;  /* 0x0d00000006cbbfae */ /* 0x0007e2000b901d58 */
[----:B------:R-:W-:Y:S01]  /*98b0*/  @!P1 LEA.HI.X R15, R0, R27, R4, 0x1, P0 ;  /* 0x0000001b000f9211 */ /* 0x000fe200000f0c04 */
[----:B------:R-:W-:Y:S01]  /*98c0*/  IMAD.U32 R0, RZ, RZ, UR8 ;  /* 0x00000008ff007e24 */ /* 0x000fe2000f8e00ff */
[----:B------:R-:W-:Y:S01]  /*98d0*/  IADD3.X R4, R4, UR12, RZ, P5, !PT ;  /* 0x0000000c04047c10 */ /* 0x000fe2000affe4ff */
[----:B------:R-:W-:Y:S01]  /*98e0*/  @P2 STS.128 [R203+0xf000], RZ ;  /* 0x00f000ffcb002388 */ /* 0x000fe20000000c00 */
[----:B--2---:R-:W-:Y:S01]  /*98f0*/  @!P3 LEA R10, P5, R2, R18, 0x1 ;  /* 0x00000012020ab211 */ /* 0x004fe200078a08ff */
[----:B------:R-:W-:Y:S02]  /*9900*/  IMAD R0, R0, 0x40, R251 ;  /* 0x0000004000007824 */ /* 0x000fe400078e02fb */
[----:B------:R-:W-:Y:S01]  /*9910*/  @!PT LDS RZ, [RZ] ;  /* 0x00000000fffff984 */ /* 0x000fe20000000800 */
[----:B------:R-:W-:Y:S01]  /*9920*/  @!PT LDS RZ, [RZ] ;  /* 0x00000000fffff984 */ /* 0x000fe20000000800 */
[----:B------:R-:W-:Y:S01]  /*9930*/  @!PT LDS RZ, [RZ] ;  /* 0x00000000fffff984 */ /* 0x000fe20000000800 */
[----:B------:R2:W-:Y:S01]  /*9940*/  @!P2 LDGSTS.E.BYPASS.LTC128B.128 [R203+0xf000], desc[UR24][R16.64+0x80] ;  /* 0x0f00008010cbafae */ /* 0x0005e2000b901d58 */
[----:B------:R-:W-:Y:S02]  /*9950*/  @!P3 LEA.HI.X R11, R2, R19, R4, 0x1, P5 ;  /* 0x00000013020bb211 */ /* 0x000fe400028f0c04 */
[----:B------:R-:W-:Y:S01]  /*9960*/  ISETP.GE.AND P6, PT, R0, R207, PT ;  /* 0x000000cf0000720c */ /* 0x000fe20003fc6270 */
[----:B------:R-:W-:Y:S01]  /*9970*/  @P1 STS.128 [R203+0x11000], RZ ;  /* 0x011000ffcb001388 */ /* 0x000fe20000000c00 */
[----:B-1----:R-:W-:-:S02]  /*9980*/  @!P2 LEA R8, P4, R2, R20, 0x1 ;  /* 0x000000140208a211 */ /* 0x002fc400078808ff */
[----:B------:R-:W-:Y:S01]  /*9990*/  ISETP.LT.OR P6, PT, R0, R205, P6 ;  /* 0x000000cd0000720c */ /* 0x000fe200037c1670 */
[----:B------:R-:W-:Y:S01]  /*99a0*/  @!PT LDS RZ, [RZ] ;  /* 0x00000000fffff984 */ /* 0x000fe20000000800 */
[----:B------:R-:W-:Y:S01]  /*99b0*/  @!PT LDS RZ, [RZ] ;  /* 0x00000000fffff984 */ /* 0x000fe20000000800 */
[----:B------:R-:W-:Y:S01]  /*99c0*/  @!PT LDS RZ, [RZ] ;  /* 0x00000000fffff984 */ /* 0x000fe20000000800 */
[----:B------:R-:W-:Y:S01]  /*99d0*/  @!P1 LDGSTS.E.BYPASS.LTC128B.128 [R203+0x11000], desc[UR24][R14.64+0x100] ;  /* 0x110001000ecb9fae */ /* 0x000fe2000b901d58 */
[----:B------:R-:W-:Y:S02]  /*99e0*/  @!P2 LEA.HI.X R9, R2, R21, R4, 0x1, P4 ;  /* 0x000000150209a211 */ /* 0x000fe400020f0c04 */
[C---:B------:R-:W-:Y:S01]  /*99f0*/  ISETP.GE.AND P4, PT, R0.reuse, R206, PT ;  /* 0x000000ce0000720c */ /* 0x040fe20003f86270 */
[----:B------:R-:W-:Y:S03]  /*9a00*/  @P3 STS.128 [R203+0xd800], RZ ;  /* 0x00d800ffcb003388 */ /* 0x000fe60000000c00 */
[----:B------:R-:W-:Y:S01]  /*9a10*/  ISETP.LT.OR P4, PT, R0, R204, P4 ;  /* 0x000000cc0000720c */ /* 0x000fe20002781670 */
        /* <DEDUP_REMOVED lines=11> */
[----:B------:R-:W-:-:S03]  /*9ad0*/  VIADD R2, R0, 0x1 ;  /* 0x0000000100027836 */ /* 0x000fc60000000000 */
[----:B------:R-:W-:Y:S02]  /*9ae0*/  @P1 STS.128 [R203+0x11800], RZ ;  /* 0x011800ffcb001388 */ /* 0x000fe40000000c00 */
[C---:B------:R-:W-:Y:S02]  /*9af0*/  ISETP.GE.AND P5, PT, R2.reuse, R207, PT ;  /* 0x000000cf0200720c */ /* 0x040fe40003fa6270 */
[----:B------:R-:W-:Y:S01]  /*9b00*/  @!PT LDS RZ, [RZ] ;  /* 0x00000000fffff984 */ /* 0x000fe20000000800 */
[----:B------:R-:W-:Y:S01]  /*9b10*/  @!PT LDS RZ, [RZ] ;  /* 0x00000000fffff984 */ /* 0x000fe20000000800 */
[----:B------:R-:W-:Y:S01]  /*9b20*/  @!PT LDS RZ, [RZ] ;  /* 0x00000000fffff984 */ /* 0x000fe20000000800 */
[----:B------:R3:W-:Y:S01]  /*9b30*/  @!P1 LDGSTS.E.BYPASS.LTC128B.128 [R203+0x11800], desc[UR24][R6.64+0x100] ;  /* 0x1180010006cb9fae */ /* 0x0007e2000b901d58 */
[C---:B------:R-:W-:Y:S02]  /*9b40*/  ISETP.GE.AND P0, PT, R2.reuse, R206, PT ;  /* 0x000000ce0200720c */ /* 0x040fe40003f06270 */
[C---:B------:R-:W-:Y:S01]  /*9b50*/  ISETP.LT.OR P5, PT, R2.reuse, R205, P5 ;  /* 0x000000cd0200720c */ /* 0x040fe20002fa1670 */
[----:B--2---:R-:W-:Y:S01]  /*9b60*/  LDSM.16.M88.4 R16, [R180+0x6000] ;  /* 0x00600000b410783b */ /* 0x004fe20000000200 */
[----:B------:R-:W-:Y:S01]  /*9b70*/  ISETP.LT.OR P0, PT, R2, R204, P0 ;  /* 0x000000cc0200720c */ /* 0x000fe20000701670 */
[----:B------:R-:W-:-:S02]  /*9b80*/  VIADD R2, R0, 0x9 ;  /* 0x0000000900027836 */ /* 0x000fc40000000000 */
[----:B------:R-:W-:Y:S04]  /*9b90*/  LDSM.16.M88.4 R140, [R191] ;  /* 0x00000000bf8c783b */ /* 0x000fe80000000200 */
[----:B------:R-:W-:Y:S04]  /*9ba0*/  LDSM.16.M88.4 R136, [R180+0x6800] ;  /* 0x00680000b488783b */ /* 0x000fe80000000200 */
[----:B------:R-:W-:Y:S04]  /*9bb0*/  LDSM.16.M88.4 R32, [R180+0x7000] ;  /* 0x00700000b420783b */ /* 0x000fe80000000200 */
[----:B-1----:R-:W-:Y:S04]  /*9bc0*/  LDSM.16.M88.4 R8, [R188] ;  /* 0x00000000bc08783b */ /* 0x002fe80000000200 */
[----:B------:R-:W-:Y:S04]  /*9bd0*/  LDSM.16.M88.4 R28, [R180+0x7800] ;  /* 0x00780000b41c783b */ /* 0x000fe80000000200 */
[----:B---3--:R-:W1:Y:S04]  /*9be0*/  LDSM.16.M88.4 R4, [R187] ;  /* 0x00000000bb04783b */ /* 0x008e680000000200 */
[----:B------:R-:W2:Y:S04]  /*9bf0*/  LDSM.16.M88.4 R160, [R202] ;  /* 0x00000000caa0783b */ /* 0x000ea80000000200 */
[----:B------:R-:W3:Y:S04]  /*9c00*/  LDSM.16.M88.4 R164, [R201] ;  /* 0x00000000c9a4783b */ /* 0x000ee80000000200 */
[----:B------:R-:W4:Y:S04]  /*9c10*/  LDSM.16.M88.4 R172, [R200] ;  /* 0x00000000c8ac783b */ /* 0x000f280000000200 */
[----:B------:R-:W-:Y:S04]  /*9c20*/  LDSM.16.M88.4 R20, [R190] ;  /* 0x00000000be14783b */ /* 0x000fe80000000200 */
[----:B------:R-:W4:Y:S04]  /*9c30*/  LDSM.16.M88.4 R220, [R186+0x6000] ;  /* 0x00600000badc783b */ /* 0x000f280000000200 */
[----:B------:R-:W4:Y:S04]  /*9c40*/  LDSM.16.M88.4 R208, [R186+0x6800] ;  /* 0x00680000bad0783b */ /* 0x000f280000000200 */
[----:B------:R-:W4:Y:S04]  /*9c50*/  LDSM.16.M88.4 R212, [R186+0x7000] ;  /* 0x00700000bad4783b */ /* 0x000f280000000200 */
[----:B------:R-:W4:Y:S04]  /*9c60*/  LDSM.16.M88.4 R224, [R186+0x7800] ;  /* 0x00780000bae0783b */ /* 0x000f280000000200 */
[----:B------:R-:W-:Y:S01]  /*9c70*/  LDSM.16.M88.4 R232, [R185] ;  /* 0x00000000b9e8783b */ /* 0x000fe20000000200 */
[C---:B-1----:R-:W-:Y:S03]  /*9c80*/  HMMA.16816.F32.BF16 R24, R4.reuse, R16, RZ ;  /* 0x000000100418723c */ /* 0x042fe600000418ff */
[----:B------:R-:W-:Y:S04]  /*9c90*/  LDSM.16.M88.4 R228, [R180+0x8000] ;  /* 0x00800000b4e4783b */ /* 0x000fe80000000200 */
[----:B------:R-:W0:Y:S01]  /*9ca0*/  LDGDEPBAR ;  /* 0x00000000000079af */ /* 0x000e220000000000 */
[C---:B------:R-:W-:Y:S06]  /*9cb0*/  HMMA.16816.F32.BF16 R148, R4.reuse, R18, RZ ;  /* 0x000000120494723c */ /* 0x040fec00000418ff */
[C---:B------:R-:W-:Y:S06]  /*9cc0*/  HMMA.16816.F32.BF16 R144, R4.reuse, R32, RZ ;  /* 0x000000200490723c */ /* 0x040fec00000418ff */
[----:B------:R-:W-:Y:S06]  /*9cd0*/  HMMA.16816.F32.BF16 R152, R4, R34, RZ ;  /* 0x000000220498723c */ /* 0x000fec00000418ff */
[----:B------:R-:W-:Y:S06]  /*9ce0*/  HMMA.16816.F32.BF16 R168, R8, R140, R24 ;  /* 0x0000008c08a8723c */ /* 0x000fec0000041818 */
[C---:B------:R-:W-:Y:S06]  /*9cf0*/  HMMA.16816.F32.BF16 R24, R4.reuse, R136, RZ ;  /* 0x000000880418723c */ /* 0x040fec00000418ff */
[C---:B------:R-:W-:Y:S06]  /*9d00*/  HMMA.16816.F32.BF16 R136, R4.reuse, R138, RZ ;  /* 0x0000008a0488723c */ /* 0x040fec00000418ff */
[C---:B------:R-:W-:Y:S06]  /*9d10*/  HMMA.16816.F32.BF16 R156, R4.reuse, R28, RZ ;  /* 0x0000001c049c723c */ /* 0x040fec00000418ff */
[----:B------:R-:W-:Y:S01]  /*9d20*/  HMMA.16816.F32.BF16 R16, R4, R30, RZ ;  /* 0x0000001e0410723c */ /* 0x000fe200000418ff */
[----:B------:R-:W1:Y:S05]  /*9d30*/  LDSM.16.M88.4 R4, [R189] ;  /* 0x00000000bd04783b */ /* 0x000e6a0000000200 */
[C---:B------:R-:W-:Y:S01]  /*9d40*/  HMMA.16816.F32.BF16 R28, R8.reuse, R142, R148 ;  /* 0x0000008e081c723c */ /* 0x040fe20000041894 */
[----:B------:R-:W1:Y:S05]  /*9d50*/  LDSM.16.M88.4 R140, [R185+0x800] ;  /* 0x00080000b98c783b */ /* 0x000e6a0000000200 */
[C---:B--2---:R-:W-:Y:S06]  /*9d60*/  HMMA.16816.F32.BF16 R24, R8.reuse, R160, R24 ;  /* 0x000000a00818723c */ /* 0x044fec0000041818 */
[C---:B------:R-:W-:Y:S01]  /*9d70*/  HMMA.16816.F32.BF16 R32, R8.reuse, R162, R136 ;  /* 0x000000a20820723c */ /* 0x040fe20000041888 */
[----:B------:R-:W2:Y:S04]  /*9d80*/  LDSM.16.M88.4 R136, [R185+0x1000] ;  /* 0x00100000b988783b */ /* 0x000ea80000000200 */
[----:B------:R-:W-:Y:S01]  /*9d90*/  LDSM.16.M88.4 R160, [R180+0x9000] ;  /* 0x00900000b4a0783b */ /* 0x000fe20000000200 */
[C---:B---3--:R-:W-:Y:S06]  /*9da0*/  HMMA.16816.F32.BF16 R144, R8.reuse, R164, R144 ;  /* 0x000000a40890723c */ /* 0x048fec0000041890 */
[C---:B------:R-:W-:Y:S01]  /*9db0*/  HMMA.16816.F32.BF16 R148, R8.reuse, R166, R152 ;  /* 0x000000a60894723c */ /* 0x040fe20000041898 */
[----:B------:R-:W-:Y:S05]  /*9dc0*/  LDSM.16.M88.4 R164, [R180+0x8800] ;  /* 0x00880000b4a4783b */ /* 0x000fea0000000200 */
[----:B----4-:R-:W-:Y:S06]  /*9dd0*/  HMMA.16816.F32.BF16 R152, R8, R172, R156 ;  /* 0x000000ac0898723c */ /* 0x010fec000004189c */
[----:B------:R-:W-:Y:S01]  /*9de0*/  HMMA.16816.F32.BF16 R156, R20, R220, R168 ;  /* 0x000000dc149c723c */ /* 0x000fe200000418a8 */
[----:B------:R-:W3:Y:S05]  /*9df0*/  LDSM.16.M88.4 R168, [R185+0x1800] ;  /* 0x00180000b9a8783b */ /* 0x000eea0000000200 */
[----:B------:R-:W-:Y:S01]  /*9e00*/  HMMA.16816.F32.BF16 R8, R8, R174, R16 ;  /* 0x000000ae0808723c */ /* 0x000fe20000041810 */
[----:B------:R-:W4:Y:S04]  /*9e10*/  LDSM.16.M88.4 R16, [R187+0x2000] ;  /* 0x00200000bb10783b */ /* 0x000f280000000200 */
[----:B------:R-:W4:Y:S01]  /*9e20*/  LDSM.16.M88.4 R172, [R180+0x9800] ;  /* 0x00980000b4ac783b */ /* 0x000f220000000200 */
[C---:B------:R-:W-:Y:S03]  /*9e30*/  HMMA.16816.F32.BF16 R28, R20.reuse, R222, R28 ;  /* 0x000000de141c723c */ /* 0x040fe6000004181c */
[----:B------:R-:W-:Y:S03]  /*9e40*/  LDSM.16.M88.4 R220, [R185+0x2000] ;  /* 0x00200000b9dc783b */ /* 0x000fe60000000200 */
[C---:B------:R-:W-:Y:S06]  /*9e50*/  HMMA.16816.F32.BF16 R24, R20.reuse, R208, R24 ;  /* 0x000000d01418723c */ /* 0x040fec0000041818 */
[C---:B------:R-:W-:Y:S01]  /*9e60*/  HMMA.16816.F32.BF16 R32, R20.reuse, R210, R32 ;  /* 0x000000d21420723c */ /* 0x040fe20000041820 */
[----:B------:R-:W-:Y:S05]  /*9e70*/  LDSM.16.M88.4 R208, [R199] ;  /* 0x00000000c7d0783b */ /* 0x000fea0000000200 */
[C---:B------:R-:W-:Y:S06]  /*9e80*/  HMMA.16816.F32.BF16 R144, R20.reuse, R212, R144 ;  /* 0x000000d41490723c */ /* 0x040fec0000041890 */
[C---:B------:R-:W-:Y:S01]  /*9e90*/  HMMA.16816.F32.BF16 R148, R20.reuse, R214, R148 ;  /* 0x000000d61494723c */ /* 0x040fe20000041894 */
[----:B------:R-:W-:Y:S05]  /*9ea0*/  LDSM.16.M88.4 R212, [R180+0xa000] ;  /* 0x00a00000b4d4783b */ /* 0x000fea0000000200 */
[----:B------:R-:W-:Y:S06]  /*9eb0*/  HMMA.16816.F32.BF16 R152, R20, R224, R152 ;  /* 0x000000e01498723c */ /* 0x000fec0000041898 */
[----:B-1----:R-:W-:Y:S06]  /*9ec0*/  HMMA.16816.F32.BF16 R156, R4, R232, R156 ;  /* 0x000000e8049c723c */ /* 0x002fec000004189c */
[----:B------:R-:W-:Y:S01]  /*9ed0*/  HMMA.16816.F32.BF16 R8, R20, R226, R8 ;  /* 0x000000e21408723c */ /* 0x000fe20000041808 */
[----:B------:R-:W1:Y:S04]  /*9ee0*/  LDSM.16.M88.4 R20, [R188+0x2000] ;  /* 0x00200000bc14783b */ /* 0x000e680000000200 */
[----:B------:R-:W-:Y:S01]  /*9ef0*/  LDSM.16.M88.4 R224, [R186+0x8000] ;  /* 0x00800000bae0783b */ /* 0x000fe20000000200 */
[C---:B------:R-:W-:Y:S06]  /*9f00*/  HMMA.16816.F32.BF16 R28, R4.reuse, R234, R28 ;  /* 0x000000ea041c723c */ /* 0x040fec000004181c */
[C---:B------:R-:W-:Y:S06]  /*9f10*/  HMMA.16816.F32.BF16 R24, R4.reuse, R140, R24 ;  /* 0x0000008c0418723c */ /* 0x040fec0000041818 */
[C---:B------:R-:W-:Y:S01]  /*9f20*/  HMMA.16816.F32.BF16 R32, R4.reuse, R142, R32 ;  /* 0x0000008e0420723c */ /* 0x040fe20000041820 */
[----:B------:R-:W1:Y:S05]  /*9f30*/  LDSM.16.M88.4 R140, [R198] ;  /* 0x00000000c68c783b */ /* 0x000e6a0000000200 */
[C---:B--2---:R-:W-:Y:S06]  /*9f40*/  HMMA.16816.F32.BF16 R144, R4.reuse, R136, R144 ;  /* 0x000000880490723c */ /* 0x044fec0000041890 */
[C---:B------:R-:W-:Y:S01]  /*9f50*/  HMMA.16816.F32.BF16 R148, R4.reuse, R138, R148 ;  /* 0x0000008a0494723c */ /* 0x040fe20000041894 */
[----:B------:R-:W2:Y:S05]  /*9f60*/  LDSM.16.M88.4 R136, [R197] ;  /* 0x00000000c588783b */ /* 0x000eaa0000000200 */
[----:B---3--:R-:W-:Y:S06]  /*9f70*/  HMMA.16816.F32.BF16 R152, R4, R168, R152 ;  /* 0x000000a80498723c */ /* 0x008fec0000041898 */
[----:B----4-:R-:W-:Y:S06]  /*9f80*/  HMMA.16816.F32.BF16 R156, R16, R228, R156 ;  /* 0x000000e4109c723c */ /* 0x010fec000004189c */
[----:B------:R-:W-:Y:S01]  /*9f90*/  HMMA.16816.F32.BF16 R4, R4, R170, R8 ;  /* 0x000000aa0404723c */ /* 0x000fe20000041808 */
[----:B------:R-:W3:Y:S04]  /*9fa0*/  LDSM.16.M88.4 R168, [R196] ;  /* 0x00000000c4a8783b */ /* 0x000ee80000000200 */
[----:B------:R-:W4:Y:S01]  /*9fb0*/  LDSM.16.M88.4 R8, [R190+0x2000] ;  /* 0x00200000be08783b */ /* 0x000f220000000200 */
[C---:B------:R-:W-:Y:S03]  /*9fc0*/  HMMA.16816.F32.BF16 R28, R16.reuse, R230, R28 ;  /* 0x000000e6101c723c */ /* 0x040fe6000004181c */
[----:B------:R-:W-:Y:S03]  /*9fd0*/  LDSM.16.M88.4 R228, [R195] ;  /* 0x00000000c3e4783b */ /* 0x000fe60000000200 */
[C---:B------:R-:W-:Y:S06]  /*9fe0*/  HMMA.16816.F32.BF16 R24, R16.reuse, R164, R24 ;  /* 0x000000a41018723c */ /* 0x040fec0000041818 */
[C---:B------:R-:W-:Y:S01]  /*9ff0*/  HMMA.16816.F32.BF16 R32, R16.reuse, R166, R32 ;  /* 0x000000a61020723c */ /* 0x040fe20000041820 */
[----:B------:R-:W4:Y:S05]  /*a000*/  LDSM.16.M88.4 R164, [R186+0x8800] ;  /* 0x00880000baa4783b */ /* 0x000f2a0000000200 */
[C---:B------:R-:W-:Y:S06]  /*a010*/  HMMA.16816.F32.BF16 R144, R16.reuse, R160, R144 ;  /* 0x000000a01090723c */ /* 0x040fec0000041890 */
[C---:B------:R-:W-:Y:S01]  /*a020*/  HMMA.16816.F32.BF16 R148, R16.reuse, R162, R148 ;  /* 0x000000a21094723c */ /* 0x040fe20000041894 */
[----:B------:R-:W4:Y:S05]  /*a030*/  LDSM.16.M88.4 R160, [R186+0x9000] ;  /* 0x00900000baa0783b */ /* 0x000f2a0000000200 */
[----:B------:R-:W-:Y:S06]  /*a040*/  HMMA.16816.F32.BF16 R152, R16, R172, R152 ;  /* 0x000000ac1098723c */ /* 0x000fec0000041898 */
[----:B-1----:R-:W-:Y:S06]  /*a050*/  HMMA.16816.F32.BF16 R156, R20, R208, R156 ;  /* 0x000000d0149c723c */ /* 0x002fec000004189c */
[----:B------:R-:W-:Y:S01]  /*a060*/  HMMA.16816.F32.BF16 R16, R16, R174, R4 ;  /* 0x000000ae1010723c */ /* 0x000fe20000041804 */
[----:B------:R-:W1:Y:S04]  /*a070*/  LDSM.16.M88.4 R172, [R186+0x9800] ;  /* 0x00980000baac783b */ /* 0x000e680000000200 */
[----:B------:R-:W1:Y:S01]  /*a080*/  LDSM.16.M88.4 R4, [R189+0x2000] ;  /* 0x00200000bd04783b */ /* 0x000e620000000200 */
[C---:B------:R-:W-:Y:S03]  /*a090*/  HMMA.16816.F32.BF16 R28, R20.reuse, R210, R28 ;  /* 0x000000d2141c723c */ /* 0x040fe6000004181c */
[----:B------:R-:W-:Y:S03]  /*a0a0*/  LDSM.16.M88.4 R208, [R180+0xb800] ;  /* 0x00b80000b4d0783b */ /* 0x000fe60000000200 */
[C---:B------:R-:W-:Y:S06]  /*a0b0*/  HMMA.16816.F32.BF16 R24, R20.reuse, R140, R24 ;  /* 0x0000008c1418723c */ /* 0x040fec0000041818 */
[C---:B------:R-:W-:Y:S01]  /*a0c0*/  HMMA.16816.F32.BF16 R32, R20.reuse, R142, R32 ;  /* 0x0000008e1420723c */ /* 0x040fe20000041820 */
[----:B------:R-:W1:Y:S05]  /*a0d0*/  LDSM.16.M88.4 R140, [R185+0x2800] ;  /* 0x00280000b98c783b */ /* 0x000e6a0000000200 */
[C---:B--2---:R-:W-:Y:S06]  /*a0e0*/  HMMA.16816.F32.BF16 R144, R20.reuse, R136, R144 ;  /* 0x000000881490723c */ /* 0x044fec0000041890 */
[C---:B------:R-:W-:Y:S01]  /*a0f0*/  HMMA.16816.F32.BF16 R148, R20.reuse, R138, R148 ;  /* 0x0000008a1494723c */ /* 0x040fe20000041894 */
[----:B------:R-:W2:Y:S05]  /*a100*/  LDSM.16.M88.4 R136, [R185+0x3000] ;  /* 0x00300000b988783b */ /* 0x000eaa0000000200 */
[----:B---3--:R-:W-:Y:S06]  /*a110*/  HMMA.16816.F32.BF16 R152, R20, R168, R152 ;  /* 0x000000a81498723c */ /* 0x008fec0000041898 */
[----:B----4-:R-:W-:Y:S06]  /*a120*/  HMMA.16816.F32.BF16 R156, R8, R224, R156 ;  /* 0x000000e0089c723c */ /* 0x010fec000004189c */
[----:B------:R-:W-:Y:S01]  /*a130*/  HMMA.16816.F32.BF16 R16, R20, R170, R16 ;  /* 0x000000aa1410723c */ /* 0x000fe20000041810 */
[----:B------:R-:W3:Y:S04]  /*a140*/  LDSM.16.M88.4 R168, [R185+0x3800] ;  /* 0x00380000b9a8783b */ /* 0x000ee80000000200 */
[----:B------:R-:W4:Y:S01]  /*a150*/  LDSM.16.M88.4 R20, [R187+0x4000] ;  /* 0x00400000bb14783b */ /* 0x000f220000000200 */
[C---:B------:R-:W-:Y:S03]  /*a160*/  HMMA.16816.F32.BF16 R28, R8.reuse, R226, R28 ;  /* 0x000000e2081c723c */ /* 0x040fe6000004181c */
[----:B------:R-:W-:Y:S03]  /*a170*/  LDSM.16.M88.4 R224, [R186+0xa000] ;  /* 0x00a00000bae0783b */ /* 0x000fe60000000200 */
[C---:B------:R-:W-:Y:S06]  /*a180*/  HMMA.16816.F32.BF16 R24, R8.reuse, R164, R24 ;  /* 0x000000a40818723c */ /* 0x040fec0000041818 */
[C---:B------:R-:W-:Y:S01]  /*a190*/  HMMA.16816.F32.BF16 R32, R8.reuse, R166, R32 ;  /* 0x000000a60820723c */ /* 0x040fe20000041820 */
[----:B------:R-:W4:Y:S05]  /*a1a0*/  LDSM.16.M88.4 R164, [R180+0xa800] ;  /* 0x00a80000b4a4783b */ /* 0x000f2a0000000200 */
[C---:B------:R-:W-:Y:S06]  /*a1b0*/  HMMA.16816.F32.BF16 R144, R8.reuse, R160, R144 ;  /* 0x000000a00890723c */ /* 0x040fec0000041890 */
[C---:B------:R-:W-:Y:S01]  /*a1c0*/  HMMA.16816.F32.BF16 R148, R8.reuse, R162, R148 ;  /* 0x000000a20894723c */ /* 0x040fe20000041894 */
[----:B------:R-:W4:Y:S05]  /*a1d0*/  LDSM.16.M88.4 R160, [R180+0xb000] ;  /* 0x00b00000b4a0783b */ /* 0x000f2a0000000200 */
[----:B-1----:R-:W-:Y:S06]  /*a1e0*/  HMMA.16816.F32.BF16 R152, R8, R172, R152 ;  /* 0x000000ac0898723c */ /* 0x002fec0000041898 */
[----:B------:R-:W-:Y:S06]  /*a1f0*/  HMMA.16816.F32.BF16 R156, R4, R220, R156 ;  /* 0x000000dc049c723c */ /* 0x000fec000004189c */
[----:B------:R-:W-:Y:S01]  /*a200*/  HMMA.16816.F32.BF16 R8, R8, R174, R16 ;  /* 0x000000ae0808723c */ /* 0x000fe20000041810 */
[----:B------:R-:W1:Y:S04]  /*a210*/  LDSM.16.M88.4 R16, [R188+0x4000] ;  /* 0x00400000bc10783b */ /* 0x000e680000000200 */
[----:B------:R-:W1:Y:S01]  /*a220*/  LDSM.16.M88.4 R172, [R194] ;  /* 0x00000000c2ac783b */ /* 0x000e620000000200 */
[C---:B------:R-:W-:Y:S03]  /*a230*/  HMMA.16816.F32.BF16 R28, R4.reuse, R222, R28 ;  /* 0x000000de041c723c */ /* 0x040fe6000004181c */
[----:B------:R-:W-:Y:S03]  /*a240*/  LDSM.16.M88.4 R220, [R192] ;  /* 0x00000000c0dc783b */ /* 0x000fe60000000200 */
[C---:B------:R-:W-:Y:S06]  /*a250*/  HMMA.16816.F32.BF16 R24, R4.reuse, R140, R24 ;  /* 0x0000008c0418723c */ /* 0x040fec0000041818 */
[C---:B------:R-:W-:Y:S06]  /*a260*/  HMMA.16816.F32.BF16 R32, R4.reuse, R142, R32 ;  /* 0x0000008e0420723c */ /* 0x040fec0000041820 */
[C---:B--2---:R-:W-:Y:S06]  /*a270*/  HMMA.16816.F32.BF16 R144, R4.reuse, R136, R144 ;  /* 0x000000880490723c */ /* 0x044fec0000041890 */
[C---:B------:R-:W-:Y:S06]  /*a280*/  HMMA.16816.F32.BF16 R148, R4.reuse, R138, R148 ;  /* 0x0000008a0494723c */ /* 0x040fec0000041894 */
[----:B---3--:R-:W-:Y:S06]  /*a290*/  HMMA.16816.F32.BF16 R152, R4, R168, R152 ;  /* 0x000000a80498723c */ /* 0x008fec0000041898 */
[----:B----4-:R-:W-:Y:S06]  /*a2a0*/  HMMA.16816.F32.BF16 R156, R20, R212, R156 ;  /* 0x000000d4149c723c */ /* 0x010fec000004189c */
[----:B------:R-:W-:Y:S01]  /*a2b0*/  HMMA.16816.F32.BF16 R8, R4, R170, R8 ;  /* 0x000000aa0408723c */ /* 0x000fe20000041808 */
[----:B------:R-:W2:Y:S04]  /*a2c0*/  LDSM.16.M88.4 R168, [R193] ;  /* 0x00000000c1a8783b */ /* 0x000ea80000000200 */
[----:B------:R-:W3:Y:S01]  /*a2d0*/  LDSM.16.M88.4 R4, [R190+0x4000] ;  /* 0x00400000be04783b */ /* 0x000ee20000000200 */
        /* <DEDUP_REMOVED lines=13> */
[C---:B------:R-:W-:Y:S06]  /*a3b0*/  HMMA.16816.F32.BF16 R20, R16.reuse, R230, R140 ;  /* 0x000000e61014723c */ /* 0x040fec000004188c */
[C---:B------:R-:W-:Y:S06]  /*a3c0*/  HMMA.16816.F32.BF16 R144, R16.reuse, R172, R136 ;  /* 0x000000ac1090723c */ /* 0x040fec0000041888 */
[C---:B------:R-:W-:Y:S06]  /*a3d0*/  HMMA.16816.F32.BF16 R140, R16.reuse, R174, R32 ;  /* 0x000000ae108c723c */ /* 0x040fec0000041820 */
[C---:B--2---:R-:W-:Y:S06]  /*a3e0*/  HMMA.16816.F32.BF16 R136, R16.reuse, R168, R28 ;  /* 0x000000a81088723c */ /* 0x044fec000004181c */
[C---:B------:R-:W-:Y:S01]  /*a3f0*/  HMMA.16816.F32.BF16 R32, R16.reuse, R170, R24 ;  /* 0x000000aa1020723c */ /* 0x040fe20000041818 */
[----:B------:R-:W2:Y:S05]  /*a400*/  LDSM.16.M88.4 R168, [R185+0x4800] ;  /* 0x00480000b9a8783b */ /* 0x000eaa0000000200 */
[----:B------:R-:W-:Y:S06]  /*a410*/  HMMA.16816.F32.BF16 R28, R16, R220, R152 ;  /* 0x000000dc101c723c */ /* 0x000fec0000041898 */
[----:B---3--:R-:W-:Y:S06]  /*a420*/  HMMA.16816.F32.BF16 R24, R4, R224, R156 ;  /* 0x000000e00418723c */ /* 0x008fec000004189c */
[----:B------:R-:W-:Y:S06]  /*a430*/  HMMA.16816.F32.BF16 R16, R16, R222, R148 ;  /* 0x000000de1010723c */ /* 0x000fec0000041894 */
[C---:B------:R-:W-:Y:S06]  /*a440*/  HMMA.16816.F32.BF16 R20, R4.reuse, R226, R20 ;  /* 0x000000e20414723c */ /* 0x040fec0000041814 */
[C---:B----4-:R-:W-:Y:S06]  /*a450*/  HMMA.16816.F32.BF16 R144, R4.reuse, R164, R144 ;  /* 0x000000a40490723c */ /* 0x050fec0000041890 */
[C---:B------:R-:W-:Y:S01]  /*a460*/  HMMA.16816.F32.BF16 R152, R4.reuse, R160, R136 ;  /* 0x000000a00498723c */ /* 0x040fe20000041888 */
[----:B------:R-:W-:Y:S05]  /*a470*/  LDSM.16.M88.4 R136, [R185+0x5800] ;  /* 0x00580000b988783b */ /* 0x000fea0000000200 */
[C---:B------:R-:W-:Y:S06]  /*a480*/  HMMA.16816.F32.BF16 R156, R4.reuse, R162, R32 ;  /* 0x000000a2049c723c */ /* 0x040fec0000041820 */
[----:B-1----:R-:W-:Y:S06]  /*a490*/  HMMA.16816.F32.BF16 R160, R4, R208, R28 ;  /* 0x000000d004a0723c */ /* 0x002fec000004181c */
[----:B------:R-:W-:Y:S01]  /*a4a0*/  HMMA.16816.F32.BF16 R28, R8, R212, R24 ;  /* 0x000000d4081c723c */ /* 0x000fe20000041818 */
[----:B------:R-:W1:Y:S01]  /*a4b0*/  LDSM.16.M88.4 R24, [R185+0x5000] ;  /* 0x00500000b918783b */ /* 0x000e620000000200 */
[----:B------:R-:W-:-:S04]  /*a4c0*/  DEPBAR.LE SB0, 0x0 ;  /* 0x000080000000791a */ /* 0x000fc80000000000 */
[C---:B------:R-:W-:Y:S06]  /*a4d0*/  HMMA.16816.F32.BF16 R140, R4.reuse, R166, R140 ;  /* 0x000000a6048c723c */ /* 0x040fec000004188c */
[----:B------:R-:W-:Y:S06]  /*a4e0*/  HMMA.16816.F32.BF16 R148, R4, R210, R16 ;  /* 0x000000d20494723c */ /* 0x000fec0000041810 */
[----:B------:R-:W-:Y:S01]  /*a4f0*/  HMMA.16816.F32.BF16 R16, R8, R214, R20 ;  /* 0x000000d60810723c */ /* 0x000fe20000041814 */
[----:B------:R-:W-:-:S05]  /*a500*/  VIADD R4, R0, 0x8 ;  /* 0x0000000800047836 */ /* 0x000fca0000000000 */
[----:B--2---:R-:W-:Y:S01]  /*a510*/  HMMA.16816.F32.BF16 R20, R8, R168, R144 ;  /* 0x000000a80814723c */ /* 0x004fe20000041890 */
[----:B------:R-:W-:Y:S01]  /*a520*/  FSEL R101, R28, -INF , !P6 ;  /* 0xff8000001c657808 */ /* 0x000fe20007000000 */
[----:B------:R-:W-:Y:S01]  /*a530*/  BAR.SYNC.DEFER_BLOCKING 0x0 ;  /* 0x0000000000007b1d */ /* 0x000fe20000010000 */
[----:B------:R-:W-:-:S03]  /*a540*/  ISETP.GE.AND P6, PT, R4, R207, PT ;  /* 0x000000cf0400720c */ /* 0x000fc60003fc6270 */
[----:B------:R-:W-:Y:S01]  /*a550*/  HMMA.16816.F32.BF16 R32, R8, R170, R140 ;  /* 0x000000aa0820723c */ /* 0x000fe2000004188c */
[----:B------:R-:W-:Y:S02]  /*a560*/  FSEL R144, R29, -INF , !P5 ;  /* 0xff8000001d907808 */ /* 0x000fe40006800000 */
[----:B------:R-:W-:Y:S02]  /*a570*/  FSEL R146, R31, -INF , !P0 ;  /* 0xff8000001f927808 */ /* 0x000fe40004000000 */
[C---:B------:R-:W-:Y:S02]  /*a580*/  ISETP.GE.AND P5, PT, R2.reuse, R207, PT ;  /* 0x000000cf0200720c */ /* 0x040fe40003fa6270 */
[C---:B------:R-:W-:Y:S02]  /*a590*/  ISETP.GE.AND P0, PT, R2.reuse, R206, PT ;  /* 0x000000ce0200720c */ /* 0x040fe40003f06270 */
[C---:B------:R-:W-:Y:S02]  /*a5a0*/  ISETP.LT.OR P5, PT, R2.reuse, R205, P5 ;  /* 0x000000cd0200720c */ /* 0x040fe40002fa1670 */
[----:B------:R-:W-:Y:S01]  /*a5b0*/  ISETP.LT.OR P0, PT, R2, R204, P0 ;  /* 0x000000cc0200720c */ /* 0x000fe20000701670 */
[----:B------:R-:W-:Y:S01]  /*a5c0*/  VIADD R2, R0, 0x11 ;  /* 0x0000001100027836 */ /* 0x000fe20000000000 */
[----:B------:R-:W-:-:S02]  /*a5d0*/  FSEL R145, R30, -INF , !P4 ;  /* 0xff8000001e917808 */ /* 0x000fc40006000000 */
[C---:B------:R-:W-:Y:S01]  /*a5e0*/  ISETP.GE.AND P4, PT, R4.reuse, R206, PT ;  /* 0x000000ce0400720c */ /* 0x040fe20003f86270 */
[----:B-1----:R-:W-:Y:S01]  /*a5f0*/  HMMA.16816.F32.BF16 R28, R8, R24, R152 ;  /* 0x00000018081c723c */ /* 0x002fe20000041898 */
[----:B------:R-:W-:Y:S02]  /*a600*/  FSEL R141, R17, -INF , !P5 ;  /* 0xff800000118d7808 */ /* 0x000fe40006800000 */
[----:B------:R-:W-:Y:S02]  /*a610*/  FSEL R143, R19, -INF , !P0 ;  /* 0xff800000138f7808 */ /* 0x000fe40004000000 */
[C---:B------:R-:W-:Y:S02]  /*a620*/  ISETP.LT.OR P6, PT, R4.reuse, R205, P6 ;  /* 0x000000cd0400720c */ /* 0x040fe400037c1670 */
[----:B------:R-:W-:Y:S01]  /*a630*/  ISETP.LT.OR P4, PT, R4, R204, P4 ;  /* 0x000000cc0400720c */ /* 0x000fe20002781670 */
[----:B------:R-:W-:Y:S01]  /*a640*/  VIADD R4, R0, 0x10 ;  /* 0x0000001000047836 */ /* 0x000fe20000000000 */
[----:B------:R-:W-:-:S02]  /*a650*/  ISETP.GE.AND P5, PT, R2, R207, PT ;  /* 0x000000cf0200720c */ /* 0x000fc40003fa6270 */
[C---:B------:R-:W-:Y:S02]  /*a660*/  ISETP.GE.AND P0, PT, R2.reuse, R206, PT ;  /* 0x000000ce0200720c */ /* 0x040fe40003f06270 */
[C---:B------:R-:W-:Y:S02]  /*a670*/  ISETP.LT.OR P5, PT, R2.reuse, R205, P5 ;  /* 0x000000cd0200720c */ /* 0x040fe40002fa1670 */
[----:B------:R-:W-:Y:S01]  /*a680*/  ISETP.LT.OR P0, PT, R2, R204, P0 ;  /* 0x000000cc0200720c */ /* 0x000fe20000701670 */
[----:B------:R-:W-:Y:S01]  /*a690*/  VIADD R2, R0, 0x19 ;  /* 0x0000001900027836 */ /* 0x000fe20000000000 */
[----:B------:R-:W-:Y:S02]  /*a6a0*/  FSEL R140, R16, -INF , !P6 ;  /* 0xff800000108c7808 */ /* 0x000fe40007000000 */
[----:B------:R-:W-:Y:S02]  /*a6b0*/  FSEL R142, R18, -INF , !P4 ;  /* 0xff800000128e7808 */ /* 0x000fe40006000000 */
[C---:B------:R-:W-:Y:S01]  /*a6c0*/  ISETP.GE.AND P6, PT, R4.reuse, R207, PT ;  /* 0x000000cf0400720c */ /* 0x040fe20003fc6270 */
[----:B------:R-:W-:Y:S01]  /*a6d0*/  HMMA.16816.F32.BF16 R16, R8, R136, R160 ;  /* 0x000000880810723c */ /* 0x000fe200000418a0 */
[----:B------:R-:W-:-:S02]  /*a6e0*/  ISETP.GE.AND P4, PT, R4, R206, PT ;  /* 0x000000ce0400720c */ /* 0x000fc40003f86270 */
[----:B------:R-:W-:Y:S02]  /*a6f0*/  FSEL R154, R21, -INF , !P5 ;  /* 0xff800000159a7808 */ /* 0x000fe40006800000 */
[----:B------:R-:W-:Y:S02]  /*a700*/  FSEL R169, R23, -INF , !P0 ;  /* 0xff80000017a97808 */ /* 0x000fe40004000000 */
[C---:B------:R-:W-:Y:S02]  /*a710*/  ISETP.LT.OR P6, PT, R4.reuse, R205, P6 ;  /* 0x000000cd0400720c */ /* 0x040fe400037c1670 */
[----:B------:R-:W-:Y:S01]  /*a720*/  ISETP.LT.OR P4, PT, R4, R204, P4 ;  /* 0x000000cc0400720c */ /* 0x000fe20002781670 */
[----:B------:R-:W-:Y:S01]  /*a730*/  VIADD R4, R0, 0x18 ;  /* 0x0000001800047836 */ /* 0x000fe20000000000 */
[C---:B------:R-:W-:Y:S02]  /*a740*/  ISETP.GE.AND P5, PT, R2.reuse, R207, PT ;  /* 0x000000cf0200720c */ /* 0x040fe40003fa6270 */
[----:B------:R-:W-:-:S02]  /*a750*/  ISETP.GE.AND P0, PT, R2, R206, PT ;  /* 0x000000ce0200720c */ /* 0x000fc40003f06270 */
[----:B------:R-:W-:Y:S02]  /*a760*/  FSEL R152, R20, -INF , !P6 ;  /* 0xff80000014987808 */ /* 0x000fe40007000000 */
[----:B------:R-:W-:Y:S02]  /*a770*/  FSEL R168, R22, -INF , !P4 ;  /* 0xff80000016a87808 */ /* 0x000fe40006000000 */
[C---:B------:R-:W-:Y:S01]  /*a780*/  ISETP.LT.OR P5, PT, R2.reuse, R205, P5 ;  /* 0x000000cd0200720c */ /* 0x040fe20002fa1670 */
[C---:B------:R-:W-:Y:S01]  /*a790*/  HMMA.16816.F32.BF16 R20, R8.reuse, R26, R156 ;  /* 0x0000001a0814723c */ /* 0x040fe2000004189c */
[----:B------:R-:W-:Y:S01]  /*a7a0*/  ISETP.LT.OR P0, PT, R2, R204, P0 ;  /* 0x000000cc0200720c */ /* 0x000fe20000701670 */
[----:B------:R-:W-:Y:S01]  /*a7b0*/  VIADD R2, R0, 0x21 ;  /* 0x0000002100027836 */ /* 0x000fe20000000000 */
[----:B------:R-:W-:Y:S02]  /*a7c0*/  FSEL R153, R33, -INF , !P5 ;  /* 0xff80000021997808 */ /* 0x000fe40006800000 */
[----:B------:R-:W-:Y:S01]  /*a7d0*/  FSEL R170, R35, -INF , !P0 ;  /* 0xff80000023aa7808 */ /* 0x000fe20004000000 */
[----:B------:R-:W-:Y:S01]  /*a7e0*/  HMMA.16816.F32.BF16 R8, R8, R138, R148 ;  /* 0x0000008a0808723c */ /* 0x000fe20000041894 */
[----:B------:R-:W-:-:S02]  /*a7f0*/  ISETP.GE.AND P5, PT, R2, R207, PT ;  /* 0x000000cf0200720c */ /* 0x000fc40003fa6270 */
[C---:B------:R-:W-:Y:S02]  /*a800*/  ISETP.GE.AND P0, PT, R2.reuse, R206, PT ;  /* 0x000000ce0200720c */ /* 0x040fe40003f06270 */
[C---:B------:R-:W-:Y:S02]  /*a810*/  ISETP.LT.OR P5, PT, R2.reuse, R205, P5 ;  /* 0x000000cd0200720c */ /* 0x040fe40002fa1670 */
[----:B------:R-:W-:Y:S01]  /*a820*/  ISETP.LT.OR P0, PT, R2, R204, P0 ;  /* 0x000000cc0200720c */ /* 0x000fe20000701670 */
[----:B------:R-:W-:Y:S01]  /*a830*/  VIADD R2, R0, 0x29 ;  /* 0x0000002900027836 */ /* 0x000fe20000000000 */
[C---:B------:R-:W-:Y:S02]  /*a840*/  ISETP.GE.AND P6, PT, R4.reuse, R207, PT ;  /* 0x000000cf0400720c */ /* 0x040fe40003fc6270 */
[----:B------:R-:W-:Y:S02]  /*a850*/  ISETP.GE.AND P4, PT, R4, R206, PT ;  /* 0x000000ce0400720c */ /* 0x000fe40003f86270 */
[----:B------:R-:W-:-:S02]  /*a860*/  FSEL R159, R29, -INF , !P5 ;  /* 0xff8000001d9f7808 */ /* 0x000fc40006800000 */
[----:B------:R-:W-:Y:S02]  /*a870*/  FSEL R214, R31, -INF , !P0 ;  /* 0xff8000001fd67808 */ /* 0x000fe40004000000 */
        /* <DEDUP_REMOVED lines=35> */
[C---:B------:R-:W-:Y:S02]  /*aab0*/  ISETP.GE.AND P6, PT, R4.reuse, R207, PT ;  /* 0x000000cf0400720c */ /* 0x040fe40003fc6270 */
[----:B------:R-:W-:Y:S02]  /*aac0*/  ISETP.GE.AND P4, PT, R4, R206, PT ;  /* 0x000000ce0400720c */ /* 0x000fe40003f86270 */
[----:B------:R-:W-:Y:S02]  /*aad0*/  FSEL R212, R8, -INF , !P0 ;  /* 0xff80000008d47808 */ /* 0x000fe40004000000 */
[----:B------:R-:W-:Y:S02]  /*aae0*/  PLOP3.LUT P0, PT, PT, PT, UP0, 0x80, 0x0 ;  /* 0x000000000000781c */ /* 0x000fe40003f0f008 */
[C---:B------:R-:W-:Y:S02]  /*aaf0*/  ISETP.LT.OR P6, PT, R4.reuse, R205, P6 ;  /* 0x000000cd0400720c */ /* 0x040fe400037c1670 */
[----:B------:R-:W-:-:S02]  /*ab00*/  ISETP.LT.OR P4, PT, R4, R204, P4 ;  /* 0x000000cc0400720c */ /* 0x000fc40002781670 */
[----:B------:R-:W-:Y:S02]  /*ab10*/  FSEL R173, R16, -INF , !P6 ;  /* 0xff80000010ad7808 */ /* 0x000fe40007000000 */
[----:B------:R-:W-:Y:S02]  /*ab20*/  FSEL R213, R18, -INF , !P4 ;  /* 0xff80000012d57808 */ /* 0x000fe40006000000 */
[----:B------:R-:W-:Y:S02]  /*ab30*/  FSEL R215, R17, -INF , !P5 ;  /* 0xff80000011d77808 */ /* 0x000fe40006800000 */
[-C--:B------:R-:W-:Y:S02]  /*ab40*/  ISETP.GE.AND P5, PT, R2, R206.reuse, PT ;  /* 0x000000ce0200720c */ /* 0x080fe40003fa6270 */
[C---:B------:R-:W-:Y:S02]  /*ab50*/  ISETP.GE.AND P6, PT, R0.reuse, R207, PT ;  /* 0x000000cf0000720c */ /* 0x040fe40003fc6270 */
[----:B------:R-:W-:-:S02]  /*ab60*/  ISETP.GE.AND P4, PT, R0, R206, PT ;  /* 0x000000ce0000720c */ /* 0x000fc40003f86270 */
[-C--:B------:R-:W-:Y:S02]  /*ab70*/  ISETP.LT.OR P5, PT, R2, R204.reuse, P5 ;  /* 0x000000cc0200720c */ /* 0x080fe40002fa1670 */
[C---:B------:R-:W-:Y:S02]  /*ab80*/  ISETP.LT.OR P6, PT, R0.reuse, R205, P6 ;  /* 0x000000cd0000720c */ /* 0x040fe400037c1670 */
[----:B------:R-:W-:Y:S02]  /*ab90*/  ISETP.LT.OR P4, PT, R0, R204, P4 ;  /* 0x000000cc0000720c */ /* 0x000fe40002781670 */
[----:B------:R-:W-:Y:S02]  /*aba0*/  FSEL R158, R10, -INF , !P5 ;  /* 0xff8000000a9e7808 */ /* 0x000fe40006800000 */
[----:B------:R-:W-:Y:S02]  /*abb0*/  FSEL R167, R9, -INF , !P6 ;  /* 0xff80000009a77808 */ /* 0x000fe40007000000 */
[----:B------:R-:W-:Y:S01]  /*abc0*/  FSEL R164, R11, -INF , !P4 ;  /* 0xff8000000ba47808 */ /* 0x000fe20006000000 */
[----:B------:R-:W-:Y:S06]  /*abd0*/  @!P0 BRA `(.L_x_1294) ;  /* 0x0000000400d48947 */ /* 0x000fec0003800000 */
[----:B------:R-:W2:Y:S01]  /*abe0*/  LDL.64 R246, [R1+0x88] ;  /* 0x0000880001f67983 */ /* 0x000ea20000100a00 */
[----:B------:R-:W1:Y:S03]  /*abf0*/  @!P3 LDC.64 R6, c[0x0][0x218] ;  /* 0x00008600ff06bb82 */ /* 0x000e660000000a00 */
[----:B------:R-:W3:Y:S01]  /*ac00*/  LDL.64 R248, [R1+0x90] ;  /* 0x0000900001f87983 */ /* 0x000ee20000100a00 */
[----:B------:R-:W-:Y:S01]  /*ac10*/  UIADD3 UR19, UR19, -0x3, URZ ;  /* 0xfffffffd13137890 */ /* 0x000fe2000fffe03f */
[----:B------:R-:W-:Y:S02]  /*ac20*/  BSSY B0, `(.L_x_1295) ;  /* 0x000006f000007945 */ /* 0x000fe40003800000 */
[----:B------:R4:W-:Y:S01]  /*ac30*/  @P3 STS.128 [R203+0x6000], RZ ;  /* 0x006000ffcb003388 */ /* 0x0009e20000000c00 */
[----:B------:R-:W5:Y:S01]  /*ac40*/  @!P2 LDC.64 R10, c[0x0][0x218] ;  /* 0x00008600ff0aab82 */ /* 0x000f620000000a00 */
[----:B------:R-:W-:Y:S01]  /*ac50*/  USHF.R.S32.HI UR4, URZ, 0x1f, UR19 ;  /* 0x0000001f3f047899 */ /* 0x000fe20008011413 */
[----:B------:R-:W-:Y:S01]  /*ac60*/  IMAD.U32 R0, RZ, RZ, UR19 ;  /* 0x00000013ff007e24 */ /* 0x000fe2000f8e00ff */
[----:B------:R-:W-:-:S04]  /*ac70*/  UIMAD UR13, UR13, UR19, URZ ;  /* 0x000000130d0d72a4 */ /* 0x000fc8000f8e023f */
[----:B------:R-:W-:Y:S01]  /*ac80*/  UIMAD UR4, UR4, UR27, UR13 ;  /* 0x0000001b040472a4 */ /* 0x000fe2000f8e020d */
        /* <DEDUP_REMOVED lines=8> */
[----:B--2---:R-:W-:-:S02]  /*ad10*/  IMAD.MOV.U32 R5, RZ, RZ, R247 ;  /* 0x000000ffff057224 */ /* 0x004fc400078e00f7 */
[----:B---3--:R-:W-:-:S04]  /*ad20*/  IMAD.MOV.U32 R4, RZ, RZ, R248 ;  /* 0x000000ffff047224 */ /* 0x008fc800078e00f8 */
[----:B------:R-:W-:-:S04]  /*ad30*/  IMAD.WIDE.U32 R4, R0, UR27, R4 ;  /* 0x0000001b00047c25 */ /* 0x000fc8000f8e0004 */
[----:B------:R-:W-:Y:S01]  /*ad40*/  VIADD R2, R5, UR4 ;  /* 0x0000000405027c36 */ /* 0x000fe20008000000 */
[C---:B-1----:R-:W-:Y:S02]  /*ad50*/  @!P3 LEA R6, P0, R4.reuse, R6, 0x1 ;  /* 0x000000060406b211 */ /* 0x042fe400078008ff */
[C---:B------:R-:W-:Y:S02]  /*ad60*/  IADD3 R0, P4, R4.reuse, UR31, RZ ;  /* 0x0000001f04007c10 */ /* 0x040fe4000ff9e0ff */
[C-C-:B------:R-:W-:Y:S02]  /*ad70*/  @!P3 LEA.HI.X R7, R4.reuse, R7, R2.reuse, 0x1, P0 ;  /* 0x000000070407b211 */ /* 0x140fe400000f0c02 */
[----:B-----5:R-:W-:Y:S02]  /*ad80*/  @!P2 LEA R10, P0, R4, R10, 0x1 ;  /* 0x0000000a040aa211 */ /* 0x020fe400078008ff */
[----:B------:R-:W-:Y:S01]  /*ad90*/  IADD3.X R5, R2, UR30, RZ, P4, !PT ;  /* 0x0000001e02057c10 */ /* 0x000fe2000a7fe4ff */
[----:B------:R-:W-:Y:S01]  /*ada0*/  @!PT LDS RZ, [RZ] ;  /* 0x00000000fffff984 */ /* 0x000fe20000000800 */
[----:B------:R-:W-:Y:S01]  /*adb0*/  @!PT LDS RZ, [RZ] ;  /* 0x00000000fffff984 */ /* 0x000fe20000000800 */
[----:B------:R-:W-:Y:S01]  /*adc0*/  @!PT LDS RZ, [RZ] ;  /* 0x00000000fffff984 */ /* 0x000fe20000000800 */
[----:B------:R1:W-:Y:S01]  /*add0*/  @!P3 LDGSTS.E.BYPASS.LTC128B.128 [R203+0x6000], desc[UR24][R6.64] ;  /* 0x0600000006cbbfae */ /* 0x0003e2000b901d58 */
[----:B------:R-:W-:-:S02]  /*ade0*/  @!P2 LEA.HI.X R11, R4, R11, R2, 0x1, P0 ;  /* 0x0000000b040ba211 */ /* 0x000fc400000f0c02 */
[----:B----4-:R-:W-:Y:S01]  /*adf0*/  @!P1 LEA R8, P0, R4, R8, 0x1 ;  /* 0x0000000804089211 */ /* 0x010fe200078008ff */
[----:B------:R2:W-:Y:S01]  /*ae00*/  @P2 STS.128 [R203+0x8000], RZ ;  /* 0x008000ffcb002388 */ /* 0x0005e20000000c00 */
[----:B------:R-:W-:Y:S02]  /*ae10*/  @!P3 LEA R14, P4, R0, R14, 0x1 ;  /* 0x0000000e000eb211 */ /* 0x000fe400078808ff */
[----:B------:R-:W-:Y:S01]  /*ae20*/  @!P1 LEA.HI.X R9, R4, R9, R2, 0x1, P0 ;  /* 0x0000000904099211 */ /* 0x000fe200000f0c02 */
        /* <DEDUP_REMOVED lines=17> */
[C---:B------:R-:W-:Y:S01]  /*af40*/  @!P2 LEA.HI.X R7, R0.reuse, R17, R5, 0x1, P0 ;  /* 0x000000110007a211 */ /* 0x040fe200000f0c05 */
[----:B---3--:R-:W1:Y:S04]  /*af50*/  @!P1 LDC.64 R10, c[0x0][0x218] ;  /* 0x00008600ff0a9b82 */ /* 0x008e680000000a00 */
[----:B------:R-:W-:Y:S01]  /*af60*/  @!PT LDS RZ, [RZ] ;  /* 0x00000000fffff984 */ /* 0x000fe20000000800 */
[----:B------:R-:W-:Y:S01]  /*af70*/  @!PT LDS RZ, [RZ] ;  /* 0x00000000fffff984 */ /* 0x000fe20000000800 */
[----:B------:R-:W-:Y:S01]  /*af80*/  @!PT LDS RZ, [RZ] ;  /* 0x00000000fffff984 */ /* 0x000fe20000000800 */
[----:B------:R3:W-:Y:S04]  /*af90*/  @!P2 LDGSTS.E.BYPASS.LTC128B.128 [R203+0x8800], desc[UR24][R6.64+0x80] ;  /* 0x0880008006cbafae */ /* 0x0007e8000b901d58 */
[----:B------:R2:W-:Y:S01]  /*afa0*/  @P1 STS.128 [R203+0xa800], RZ ;  /* 0x00a800ffcb001388 */ /* 0x0005e20000000c00 */
[----:B----4-:R-:W-:-:S04]  /*afb0*/  @!P1 LEA R8, P0, R0, R20, 0x1 ;  /* 0x0000001400089211 */ /* 0x010fc800078008ff */
[C---:B------:R-:W-:Y:S02]  /*afc0*/  @!P1 LEA.HI.X R9, R0.reuse, R21, R5, 0x1, P0 ;  /* 0x0000001500099211 */ /* 0x040fe400000f0c05 */
[----:B------:R-:W-:-:S03]  /*afd0*/  IADD3 R0, P0, R0, UR31, RZ ;  /* 0x0000001f00007c10 */ /* 0x000fc6000ff1e0ff */
[----:B------:R-:W-:Y:S01]  /*afe0*/  @!PT LDS RZ, [RZ] ;  /* 0x00000000fffff984 */ /* 0x000fe20000000800 */
[----:B------:R-:W-:Y:S01]  /*aff0*/  @!PT LDS RZ, [RZ] ;  /* 0x00000000fffff984 */ /* 0x000fe20000000800 */
[----:B------:R-:W-:Y:S01]  /*b000*/  @!PT LDS RZ, [RZ] ;  /* 0x00000000fffff984 */ /* 0x000fe20000000800 */
[----:B------:R1:W-:Y:S01]  /*b010*/  @!P1 LDGSTS.E.BYPASS.LTC128B.128 [R203+0xa800], desc[UR24][R8.64+0x100] ;  /* 0x0a80010008cb9fae */ /* 0x0003e2000b901d58 */
[----:B------:R-:W-:Y:S02]  /*b020*/  IADD3.X R4, R5, UR30, RZ, P0, !PT ;  /* 0x0000001e05047c10 */ /* 0x000fe400087fe4ff */
[C---:B-----5:R-:W-:Y:S01]  /*b030*/  @!P2 LEA R14, P4, R0.reuse, R26, 0x1 ;  /* 0x0000001a000ea211 */ /* 0x060fe200078808ff */
[----:B------:R2:W-:Y:S01]  /*b040*/  @P3 STS.128 [R203+0x7000], RZ ;  /* 0x007000ffcb003388 */ /* 0x0005e20000000c00 */
[C---:B------:R-:W-:Y:S02]  /*b050*/  @!P3 LEA R16, P5, R0.reuse, R24, 0x1 ;  /* 0x000000180010b211 */ /* 0x040fe400078a08ff */
[C---:B------:R-:W-:Y:S02]  /*b060*/  IADD3 R2, P0, R0.reuse, UR31, RZ ;  /* 0x0000001f00027c10 */ /* 0x040fe4000ff1e0ff */
[C-C-:B------:R-:W-:Y:S02]  /*b070*/  @!P2 LEA.HI.X R15, R0.reuse, R27, R4.reuse, 0x1, P4 ;  /* 0x0000001b000fa211 */ /* 0x140fe400020f0c04 */
[----:B------:R-:W-:-:S02]  /*b080*/  @!P3 LEA.HI.X R17, R0, R25, R4, 0x1, P5 ;  /* 0x000000190011b211 */ /* 0x000fc400028f0c04 */
[----:B------:R-:W-:Y:S02]  /*b090*/  IADD3.X R5, R4, UR30, RZ, P0, !PT ;  /* 0x0000001e04057c10 */ /* 0x000fe400087fe4ff */
[C---:B---3--:R-:W-:Y:S01]  /*b0a0*/  @!P2 LEA R6, P0, R2.reuse, R22, 0x1 ;  /* 0x000000160206a211 */ /* 0x048fe200078008ff */
        /* <DEDUP_REMOVED lines=9> */
[----:B------:R2:W-:Y:S01]  /*b140*/  @!P2 LDGSTS.E.BYPASS.LTC128B.128 [R203+0x9000], desc[UR24][R14.64+0x80] ;  /* 0x090000800ecbafae */ /* 0x0005e2000b901d58 */
[----:B-1----:R-:W-:-:S03]  /*b150*/  @!P1 LEA R8, P4, R0, R10, 0x1 ;  /* 0x0000000a00089211 */ /* 0x002fc600078808ff */
[----:B------:R2:W-:Y:S01]  /*b160*/  @P1 STS.128 [R203+0xb000], RZ ;  /* 0x00b000ffcb001388 */ /* 0x0005e20000000c00 */
[----:B------:R-:W-:Y:S02]  /*b170*/  @!P3 LEA R10, P5, R2, R18, 0x1 ;  /* 0x00000012020ab211 */ /* 0x000fe400078a08ff */
[----:B------:R-:W-:Y:S02]  /*b180*/  @!P1 LEA.HI.X R9, R0, R11, R4, 0x1, P4 ;  /* 0x0000000b00099211 */ /* 0x000fe400020f0c04 */
        /* <DEDUP_REMOVED lines=24> */
.L_x_1296:
[----:B------:R-:W-:Y:S05]  /*b310*/  BSYNC B0 ;  /* 0x0000000000007941 */ /* 0x000fea0003800000 */
.L_x_1295:
[----:B------:R-:W0:Y:S02]  /*b320*/  LDGDEPBAR ;  /* 0x00000000000079af */ /* 0x000e240000000000 */
.L_x_1294:
[----:B--2---:R-:W2:Y:S04]  /*b330*/  LDL R7, [R1+0x98] ;  /* 0x0000980001077983 */ /* 0x004ea80000100800 */
[----:B------:R-:W3:Y:S04]  /*b340*/  LDL R8, [R1+0x9c] ;  /* 0x00009c0001087983 */ /* 0x000ee80000100800 */
[----:B-1----:R-:W4:Y:S01]  /*b350*/  LDL R5, [R1+0xb0] ;  /* 0x0000b00001057983 */ /* 0x002f220000100800 */
[----:B------:R-:W-:Y:S01]  /*b360*/  FMNMX.FTZ R0, R100, R101, !PT ;  /* 0x0000006564007209 */ /* 0x000fe20007810000 */
[----:B------:R-:W-:Y:S01]  /*b370*/  USHF.L.U32 UR5, UR8, 0x1, URZ ;  /* 0x0000000108057899 */ /* 0x000fe2000800063f */
[----:B------:R-:W-:Y:S01]  /*b380*/  IMAD.MOV.U32 R18, RZ, RZ, R102 ;  /* 0x000000ffff127224 */ /* 0x000fe200078e0066 */
[----:B------:R-:W-:Y:S01]  /*b390*/  UIADD3 UR4, UR29, -0x4498517b, URZ ;  /* 0xbb67ae851d047890 */ /* 0x000fe2000fffe03f */
[----:B------:R-:W-:Y:S01]  /*b3a0*/  FMNMX.FTZ R0, R144, R0, !PT ;  /* 0x0000000090007209 */ /* 0x000fe20007810000 */
[----:B------:R-:W-:Y:S01]  /*b3b0*/  ULOP3.LUT UR7, UR5, UR29, URZ, 0x3c, !UPT ;  /* 0x0000001d05077292 */ /* 0x000fe2000f8e3c3f */
[----:B------:R-:W-:Y:S01]  /*b3c0*/  IMAD.U32 R14, RZ, RZ, UR15 ;  /* 0x0000000fff0e7e24 */ /* 0x000fe2000f8e00ff */
[----:B------:R-:W-:Y:S01]  /*b3d0*/  UIADD3 UR26, UR28, -0x61c88647, URZ ;  /* 0x9e3779b91c1a7890 */ /* 0x000fe2000fffe03f */
[----:B------:R-:W-:Y:S01]  /*b3e0*/  FMNMX.FTZ R0, R140, R0, !PT ;  /* 0x000000008c007209 */ /* 0x000fe20007810000 */
[----:B------:R-:W-:Y:S01]  /*b3f0*/  UIADD3 UR22, UR28, 0x3c6ef372, URZ ;  /* 0x3c6ef3721c167890 */ /* 0x000fe2000fffe03f */
[----:B------:R-:W-:Y:S01]  /*b400*/  IMAD.MOV.U32 R9, RZ, RZ, 0x7054 ;  /* 0x00007054ff097424 */ /* 0x000fe200078e00ff */
[----:B------:R-:W-:Y:S01]  /*b410*/  UIADD3 UR21, UR29, 0x76cf5d0a, URZ ;  /* 0x76cf5d0a1d157890 */ /* 0x000fe2000fffe03f */
[----:B------:R-:W-:Y:S01]  /*b420*/  FMNMX.FTZ R0, R141, R0, !PT ;  /* 0x000000008d007209 */ /* 0x000fe20007810000 */
[----:B------:R-:W-:Y:S01]  /*b430*/  UIADD3 UR13, UR29, 0x32370b8f, URZ ;  /* 0x32370b8f1d0d7890 */ /* 0x000fe2000fffe03f */
[----:B------:R-:W-:Y:S01]  /*b440*/  LDSM.16.MT88.4 R32, [R181+0xc000] ;  /* 0x00c00000b520783b */ /* 0x000fe20000004200 */
[----:B------:R-:W-:Y:S01]  /*b450*/  UIADD3 UR19, UR28, -0x255992d5, URZ ;  /* 0xdaa66d2b1c137890 */ /* 0x000fe2000fffe03f */
[----:B------:R-:W-:Y:S01]  /*b460*/  FMNMX.FTZ R0, R152, R0, !PT ;  /* 0x0000000098007209 */ /* 0x000fe20007810000 */
[----:B------:R-:W-:Y:S01]  /*b470*/  UIADD3 UR9, UR28, 0x78dde6e4, URZ ;  /* 0x78dde6e41c097890 */ /* 0x000fe2000fffe03f */
[----:B------:R-:W-:Y:S01]  /*b480*/  PRMT R14, R14, R9, UR15 ;  /* 0x0000000f0e0e7e16 */ /* 0x000fe20008000009 */
[----:B------:R-:W-:Y:S01]  /*b490*/  UIADD3 UR32, UR28, -0x4ab325aa, URZ ;  /* 0xb54cda561c207890 */ /* 0x000fe2000fffe03f */
[----:B------:R-:W-:Y:S01]  /*b4a0*/  FMNMX.FTZ R0, R154, R0, !PT ;  /* 0x000000009a007209 */ /* 0x000fe20007810000 */
[----:B------:R-:W-:-:S02]  /*b4b0*/  UIADD3 UR5, UR5, 0x1, URZ ;  /* 0x0000000105057890 */ /* 0x000fc4000fffe03f */
[----:B------:R-:W-:Y:S01]  /*b4c0*/  UIADD3 UR27, UR29, 0x646e171e, URZ ;  /* 0x646e171e1d1b7890 */ /* 0x000fe2000fffe03f */
[----:B------:R-:W-:Y:S01]  /*b4d0*/  FMNMX.FTZ R0, R147, R0, !PT ;  /* 0x0000000093007209 */ /* 0x000fe20007810000 */
[----:B------:R-:W-:-:S03]  /*b4e0*/  ULOP3.LUT UR5, UR5, UR29, URZ, 0x3c, !UPT ;  /* 0x0000001d05057292 */ /* 0x000fc6000f8e3c3f */
        /* <DEDUP_REMOVED lines=17> */
[----:B------:R-:W-:-:S03]  /*b600*/  FMNMX.FTZ R2, R174, R2, !PT ;  /* 0x00000002ae027209 */ /* 0x000fc60007810000 */
[----:B------:R-:W1:Y:S01]  /*b610*/  SHFL.BFLY PT, R4, R0, 0x2, 0x1f ;  /* 0x0c401f0000047f89 */ /* 0x000e6200000e0000 */
[----:B------:R-:W-:-:S04]  /*b620*/  FMNMX.FTZ R2, R214, R2, !PT ;  /* 0x00000002d6027209 */ /* 0x000fc80007810000 */
[----:B------:R-:W-:-:S04]  /*b630*/  FMNMX.FTZ R2, R171, R2, !PT ;  /* 0x00000002ab027209 */ /* 0x000fc80007810000 */
[----:B------:R-:W-:-:S04]  /*b640*/  FMNMX.FTZ R2, R165, R2, !PT ;  /* 0x00000002a5027209 */ /* 0x000fc80007810000 */
[----:B------:R-:W-:-:S04]  /*b650*/  FMNMX.FTZ R2, R213, R2, !PT ;  /* 0x00000002d5027209 */ /* 0x000fc80007810000 */
[----:B------:R-:W-:-:S04]  /*b660*/  FMNMX.FTZ R2, R172, R2, !PT ;  /* 0x00000002ac027209 */ /* 0x000fc80007810000 */
[----:B------:R-:W-:Y:S02]  /*b670*/  FMNMX.FTZ R2, R158, R2, !PT ;  /* 0x000000029e027209 */ /* 0x000fe40007810000 */
[----:B-1----:R-:W-:Y:S02]  /*b680*/  FMNMX.FTZ R0, R0, R4, !PT ;  /* 0x0000000400007209 */ /* 0x002fe40007810000 */
[----:B------:R-:W-:-:S03]  /*b690*/  FMNMX.FTZ R2, R164, R2, !PT ;  /* 0x00000002a4027209 */ /* 0x000fc60007810000 */
[----:B------:R-:W1:Y:S02]  /*b6a0*/  SHFL.BFLY PT, R6, R0, 0x1, 0x1f ;  /* 0x0c201f0000067f89 */ /* 0x000e6400000e0000 */
[----:B-1----:R-:W-:-:S04]  /*b6b0*/  FMNMX.FTZ R222, R0, R6, !PT ;  /* 0x0000000600de7209 */ /* 0x002fc80007810000 */
[----:B------:R-:W-:Y:S01]  /*b6c0*/  FSETP.NEU.FTZ.AND P1, PT, R222, -INF , PT ;  /* 0xff800000de00780b */ /* 0x000fe20003f3d000 */
[----:B--2---:R-:W-:Y:S02]  /*b6d0*/  IMAD.WIDE.U32 R30, R7, -0x326172a9, RZ ;  /* 0xcd9e8d57071e7825 */ /* 0x004fe400078e00ff */
[----:B------:R-:W1:Y:S03]  /*b6e0*/  SHFL.BFLY PT, R7, R2, 0x2, 0x1f ;  /* 0x0c401f0002077f89 */ /* 0x000e6600000e0000 */
[----:B---3--:R-:W-:Y:S01]  /*b6f0*/  LOP3.LUT R4, R31, R8, RZ, 0x3c, !PT ;  /* 0x000000081f047212 */ /* 0x008fe200078e3cff */
[----:B----4-:R-:W-:-:S04]  /*b700*/  IMAD.WIDE.U32 R16, R5, -0x2daee0ad, RZ ;  /* 0xd2511f5305107825 */ /* 0x010fc800078e00ff */
[----:B------:R-:W-:Y:S01]  /*b710*/  IMAD.WIDE.U32 R102, R4, -0x2daee0ad, RZ ;  /* 0xd2511f5304667825 */ /* 0x000fe200078e00ff */
[----:B------:R-:W-:Y:S01]  /*b720*/  LOP3.LUT R4, R17, UR7, RZ, 0x3c, !PT ;  /* 0x0000000711047c12 */ /* 0x000fe2000f8e3cff */
[----:B------:R-:W-:-:S03]  /*b730*/  UIADD3 UR7, UR29, -0x126145ec, URZ ;  /* 0xed9eba141d077890 */ /* 0x000fc6000fffe03f */
[----:B------:R-:W-:Y:S01]  /*b740*/  LOP3.LUT R28, R103, UR4, R16, 0x96, !PT ;  /* 0x00000004671c7c12 */ /* 0x000fe2000f8e9610 */
[----:B------:R-:W-:-:S04]  /*b750*/  IMAD.WIDE.U32 R4, R4, -0x326172a9, RZ ;  /* 0xcd9e8d5704047825 */ /* 0x000fc800078e00ff */
[----:B------:R-:W-:Y:S01]  /*b760*/  FMUL.FTZ R16, R222, UR6 ;  /* 0x00000006de107c20 */ /* 0x000fe20008410000 */
[----:B------:R-:W-:Y:S01]  /*b770*/  UIADD3 UR4, UR29, -0x56f99767, URZ ;  /* 0xa90668991d047890 */ /* 0x000fe2000fffe03f */
[----:B------:R-:W-:Y:S01]  /*b780*/  IMAD.WIDE.U32 R28, R28, -0x326172a9, RZ ;  /* 0xcd9e8d571c1c7825 */ /* 0x000fe200078e00ff */
[----:B------:R-:W-:Y:S02]  /*b790*/  LOP3.LUT R5, R5, UR26, R30, 0x96, !PT ;  /* 0x0000001a05057c12 */ /* 0x000fe4000f8e961e */
[----:B------:R-:W-:Y:S02]  /*b7a0*/  FSEL R16, R16, RZ, P1 ;  /* 0x000000ff10107208 */ /* 0x000fe40000800000 */
[----:B-1----:R-:W-:Y:S02]  /*b7b0*/  FMNMX.FTZ R2, R2, R7, !PT ;  /* 0x0000000702027209 */ /* 0x002fe40007810000 */
[----:B------:R-:W-:Y:S01]  /*b7c0*/  LOP3.LUT R6, R29, UR22, R4, 0x96, !PT ;  /* 0x000000161d067c12 */ /* 0x000fe2000f8e9604 */
[----:B------:R-:W-:-:S04]  /*b7d0*/  IMAD.WIDE.U32 R4, R5, -0x2daee0ad, RZ ;  /* 0xd2511f5305047825 */ /* 0x000fc800078e00ff */
[----:B------:R-:W-:Y:S01]  /*b7e0*/  FFMA.FTZ R0, R101, UR6, -R16 ;  /* 0x0000000665007c23 */ /* 0x000fe20008010810 */
[----:B------:R-:W1:Y:S01]  /*b7f0*/  SHFL.BFLY PT, R8, R2, 0x1, 0x1f ;  /* 0x0c201f0002087f89 */ /* 0x000e6200000e0000 */
[----:B------:R-:W-:Y:S01]  /*b800*/  IMAD.WIDE.U32 R6, R6, -0x2daee0ad, RZ ;  /* 0xd2511f5306067825 */ /* 0x000fe200078e00ff */
[----:B------:R-:W-:Y:S01]  /*b810*/  LOP3.LUT R10, R5, UR21, R102, 0x96, !PT ;  /* 0x00000015050a7c12 */ /* 0x000fe2000f8e9666 */
[----:B------:R2:W-:Y:S03]  /*b820*/  MUFU.EX2 R157, R0 ;  /* 0x00000000009d7308 */ /* 0x0005e60000000800 */
[----:B------:R-:W-:Y:S01]  /*b830*/  LOP3.LUT R20, R7, UR13, R4, 0x96, !PT ;  /* 0x0000000d07147c12 */ /* 0x000fe2000f8e9604 */
[----:B------:R-:W-:-:S04]  /*b840*/  IMAD.WIDE.U32 R10, R10, -0x326172a9, RZ ;  /* 0xcd9e8d570a0a7825 */ /* 0x000fc800078e00ff */
[----:B------:R-:W-:Y:S01]  /*b850*/  IMAD.WIDE.U32 R20, R20, -0x326172a9, RZ ;  /* 0xcd9e8d5714147825 */ /* 0x000fe200078e00ff */
[C-C-:B------:R-:W-:Y:S02]  /*b860*/  LOP3.LUT R4, R11.reuse, UR19, R28.reuse, 0x96, !PT ;  /* 0x000000130b047c12 */ /* 0x140fe4000f8e961c */
[----:B------:R-:W-:Y:S02]  /*b870*/  LOP3.LUT R7, R11, UR19, R28, 0x96, !PT ;  /* 0x000000130b077c12 */ /* 0x000fe4000f8e961c */
[----:B------:R-:W-:Y:S01]  /*b880*/  LOP3.LUT R5, R21, UR9, R10, 0x96, !PT ;  /* 0x0000000915057c12 */ /* 0x000fe2000f8e960a */
[----:B------:R-:W-:Y:S02]  /*b890*/  IMAD R4, R4, -0x2daee0ad, RZ ;  /* 0xd2511f5304047824 */ /* 0x000fe400078e02ff */
[----:B------:R-:W-:-:S04]  /*b8a0*/  IMAD.WIDE.U32 R136, R7, -0x2daee0ad, RZ ;  /* 0xd2511f5307887825 */ /* 0x000fc800078e00ff */
[----:B--2---:R-:W-:Y:S01]  /*b8b0*/  FFMA.FTZ R0, R144, UR6, -R16 ;  /* 0x0000000690007c23 */ /* 0x004fe20008010810 */
[----:B-1----:R-:W-:Y:S01]  /*b8c0*/  FMNMX.FTZ R221, R2, R8, !PT ;  /* 0x0000000802dd7209 */ /* 0x002fe20007810000 */
[----:B------:R-:W-:Y:S02]  /*b8d0*/  IMAD.WIDE.U32 R138, R5, -0x2daee0ad, RZ ;  /* 0xd2511f53058a7825 */ /* 0x000fe400078e00ff */
[----:B------:R1:W-:Y:S01]  /*b8e0*/  MUFU.EX2 R19, R0 ;  /* 0x0000000000137308 */ /* 0x0003e20000000800 */
[----:B------:R-:W-:Y:S01]  /*b8f0*/  LOP3.LUT R22, R137, UR7, R6, 0x96, !PT ;  /* 0x0000000789167c12 */ /* 0x000fe2000f8e9606 */
[----:B------:R-:W-:Y:S01]  /*b900*/  FMUL.FTZ R15, R221, UR6 ;  /* 0x00000006dd0f7c20 */ /* 0x000fe20008410000 */
[----:B------:R-:W-:Y:S02]  /*b910*/  LOP3.LUT R4, R139, UR4, R4, 0x96, !PT ;  /* 0x000000048b047c12 */ /* 0x000fe4000f8e9604 */
[----:B------:R-:W-:Y:S01]  /*b920*/  FSETP.NEU.FTZ.AND P0, PT, R221, -INF , PT ;  /* 0xff800000dd00780b */ /* 0x000fe20003f1d000 */
[----:B------:R-:W-:-:S03]  /*b930*/  IMAD.WIDE.U32 R22, R22, -0x326172a9, RZ ;  /* 0xcd9e8d5716167825 */ /* 0x000fc600078e00ff */
[----:B------:R-:W-:Y:S01]  /*b940*/  FSEL R15, R15, RZ, P0 ;  /* 0x000000ff0f0f7208 */ /* 0x000fe20000000000 */
[----:B------:R-:W-:-:S04]  /*b950*/  IMAD.WIDE.U32 R4, R4, -0x326172a9, RZ ;  /* 0xcd9e8d5704047825 */ /* 0x000fc800078e00ff */
[----:B------:R-:W-:Y:S01]  /*b960*/  FFMA.FTZ R6, R145, UR6, -R15 ;  /* 0x0000000691067c23 */ /* 0x000fe2000801080f */
[----:B------:R-:W-:Y:S01]  /*b970*/  SHF.R.U32.HI R2, RZ, 0x10, R4 ;  /* 0x00000010ff027819 */ /* 0x000fe20000011604 */
[----:B-1----:R-:W-:Y:S01]  /*b980*/  FFMA.FTZ R0, R140, UR6, -R16 ;  /* 0x000000068c007c23 */ /* 0x002fe20008010810 */
[----:B------:R-:W-:Y:S01]  /*b990*/  LOP3.LUT R8, R4, 0xff, RZ, 0xc0, !PT ;  /* 0x000000ff04087812 */ /* 0x000fe200078ec0ff */
[----:B------:R-:W-:Y:S01]  /*b9a0*/  MUFU.EX2 R163, R6 ;  /* 0x0000000600a37308 */ /* 0x000fe20000000800 */
[----:B------:R-:W-:Y:S02]  /*b9b0*/  SHF.R.U32.HI R7, RZ, 0x18, R4 ;  /* 0x00000018ff077819 */ /* 0x000fe40000011604 */
[----:B------:R-:W-:-:S04]  /*b9c0*/  LOP3.LUT R2, R2, 0xff, RZ, 0xc0, !PT ;  /* 0x000000ff02027812 */ /* 0x000fc800078ec0ff */
[----:B------:R-:W-:Y:S01]  /*b9d0*/  PRMT R9, R2, 0x5410, R7 ;  /* 0x0000541002097816 */ /* 0x000fe20000000007 */
[----:B------:R1:W-:Y:S02]  /*b9e0*/  MUFU.EX2 R161, R0 ;  /* 0x0000000000a17308 */ /* 0x0003e40000000800 */
[----:B-1----:R-:W-:-:S06]  /*b9f0*/  FFMA.FTZ R0, R141, UR6, -R16 ;  /* 0x000000068d007c23 */ /* 0x002fcc0008010810 */
[----:B------:R1:W-:Y:S02]  /*ba00*/  MUFU.EX2 R24, R0 ;  /* 0x0000000000187308 */ /* 0x0003e40000000800 */
[----:B-1----:R-:W-:Y:S02]  /*ba10*/  LOP3.LUT R0, R4, 0xffff, RZ, 0xc0, !PT ;  /* 0x0000ffff04007812 */ /* 0x002fe400078ec0ff */
[----:B------:R-:W-:Y:S01]  /*ba20*/  LOP3.LUT R4, R5, UR32, R22, 0x96, !PT ;  /* 0x0000002005047c12 */ /* 0x000fe2000f8e9616 */
[--C-:B------:R-:W-:Y:S01]  /*ba30*/  FFMA.FTZ R5, R142, UR6, -R15.reuse ;  /* 0x000000068e057c23 */ /* 0x100fe2000801080f */
[----:B------:R-:W-:Y:S01]  /*ba40*/  SHF.R.U32.HI R6, RZ, 0x8, R0 ;  /* 0x00000008ff067819 */ /* 0x000fe20000011600 */
[----:B------:R-:W-:Y:S01]  /*ba50*/  FFMA.FTZ R0, R146, UR6, -R15 ;  /* 0x0000000692007c23 */ /* 0x000fe2000801080f */
[----:B------:R-:W-:Y:S01]  /*ba60*/  SHF.R.U32.HI R2, RZ, 0x10, R4 ;  /* 0x00000010ff027819 */ /* 0x000fe20000011604 */
[----:B------:R1:W-:Y:S01]  /*ba70*/  MUFU.EX2 R160, R5 ;  /* 0x0000000500a07308 */ /* 0x0003e20000000800 */
[----:B------:R-:W-:-:S02]  /*ba80*/  PRMT R11, R8, 0x5410, R6 ;  /* 0x00005410080b7816 */ /* 0x000fc40000000006 */
[----:B------:R-:W-:Y:S02]  /*ba90*/  LOP3.LUT R8, R4, 0xff, RZ, 0xc0, !PT ;  /* 0x000000ff04087812 */ /* 0x000fe400078ec0ff */
[----:B------:R-:W-:-:S03]  /*baa0*/  SHF.R.U32.HI R7, RZ, 0x18, R4 ;  /* 0x00000018ff077819 */ /* 0x000fc60000011604 */
[----:B------:R2:W3:Y:S01]  /*bab0*/  MUFU.EX2 R156, R0 ;  /* 0x00000000009c7308 */ /* 0x0004e20000000800 */
[----:B-1----:R-:W-:-:S05]  /*bac0*/  FSEL R5, R221, RZ, P0 ;  /* 0x000000ffdd057208 */ /* 0x002fca0000000000 */
[----:B------:R-:W-:Y:S01]  /*bad0*/  FADD.FTZ R5, R3, -R5 ;  /* 0x8000000503057221 */ /* 0x000fe20000010000 */
[----:B--2---:R-:W-:Y:S01]  /*bae0*/  LOP3.LUT R0, R4, 0xffff, RZ, 0xc0, !PT ;  /* 0x0000ffff04007812 */ /* 0x004fe200078ec0ff */
[----:B------:R-:W-:Y:S01]  /*baf0*/  FFMA.FTZ R4, R143, UR6, -R15 ;  /* 0x000000068f047c23 */ /* 0x000fe2000801080f */
[----:B---3--:R-:W-:Y:S01]  /*bb00*/  F2FP.BF16.F32.PACK_AB R3, R156, R163 ;  /* 0x000000a39c03723e */ /* 0x008fe200000010ff */
[----:B------:R-:W-:Y:S01]  /*bb10*/  FMUL.FTZ R5, R5, UR6 ;  /* 0x0000000605057c20 */ /* 0x000fe20008410000 */
[----:B------:R-:W-:Y:S01]  /*bb20*/  SHF.R.U32.HI R6, RZ, 0x8, R0 ;  /* 0x00000008ff067819 */ /* 0x000fe20000011600 */
[----:B------:R1:W2:Y:S01]  /*bb30*/  MUFU.EX2 R162, R4 ;  /* 0x0000000400a27308 */ /* 0x0002a20000000800 */
[----:B------:R-:W-:Y:S02]  /*bb40*/  LOP3.LUT R0, R2, 0xff, RZ, 0xc0, !PT ;  /* 0x000000ff02007812 */ /* 0x000fe400078ec0ff */
[----:B------:R-:W-:Y:S02]  /*bb50*/  FSEL R2, R222, RZ, P1 ;  /* 0x000000ffde027208 */ /* 0x000fe40000800000 */
[----:B------:R-:W-:-:S02]  /*bb60*/  PRMT R7, R0, 0x5410, R7 ;  /* 0x0000541000077816 */ /* 0x000fc40000000007 */
[----:B------:R-:W-:Y:S01]  /*bb70*/  F2FP.BF16.F32.PACK_AB R0, R19, R157 ;  /* 0x0000009d1300723e */ /* 0x000fe200000010ff */
[----:B------:R-:W-:Y:S01]  /*bb80*/  FADD.FTZ R2, R100, -R2 ;  /* 0x8000000264027221 */ /* 0x000fe20000010000 */
[----:B------:R-:W-:Y:S01]  /*bb90*/  PRMT R6, R8, 0x5410, R6 ;  /* 0x0000541008067816 */ /* 0x000fe20000000006 */
[----:B------:R-:W-:Y:S01]  /*bba0*/  IMAD.MOV.U32 R8, RZ, RZ, R24 ;  /* 0x000000ffff087224 */ /* 0x000fe200078e0018 */
[----:B------:R-:W-:Y:S01]  /*bbb0*/  PRMT R220, R0, 0x7610, R220 ;  /* 0x0000761000dc7816 */ /* 0x000fe200000000dc */
[----:B------:R-:W-:Y:S01]  /*bbc0*/  FMUL.FTZ R2, R2, UR6 ;  /* 0x0000000602027c20 */ /* 0x000fe20008410000 */
[----:B------:R-:W-:Y:S01]  /*bbd0*/  PRMT R219, R0, 0x7632, R219 ;  /* 0x0000763200db7816 */ /* 0x000fe200000000db */
[----:B------:R-:W3:Y:S01]  /*bbe0*/  MUFU.EX2 R100, R5 ;  /* 0x0000000500647308 */ /* 0x000ee20000000800 */
[C---:B------:R-:W-:Y:S01]  /*bbf0*/  PRMT R217, R3.reuse, 0x7610, R217 ;  /* 0x0000761003d97816 */ /* 0x040fe200000000d9 */
[----:B------:R-:W4:Y:S01]  /*bc00*/  LDSM.16.MT88.4 R24, [R182+0xc000] ;  /* 0x00c00000b618783b */ /* 0x000f220000004200 */
[----:B------:R-:W-:-:S02]  /*bc10*/  PRMT R216, R3, 0x7632, R216 ;  /* 0x0000763203d87816 */ /* 0x000fc400000000d8 */
[----:B------:R-:W-:Y:S02]  /*bc20*/  HSET2.LE.AND R0, R6, R14, PT ;  /* 0x0000000e06007233 */ /* 0x000fe40003803000 */
[----:B------:R-:W-:Y:S01]  /*bc30*/  PRMT R3, R220, 0x5410, R219 ;  /* 0x00005410dc037816 */ /* 0x000fe200000000db */
[----:B------:R5:W5:Y:S03]  /*bc40*/  MUFU.EX2 R101, R2 ;  /* 0x0000000200657308 */ /* 0x000b660000000800 */
[----:B-1----:R-:W-:Y:S02]  /*bc50*/  LOP3.LUT R4, R0, R3, RZ, 0xc0, !PT ;  /* 0x0000000300047212 */ /* 0x002fe400078ec0ff */
[----:B------:R-:W-:Y:S02]  /*bc60*/  PRMT R0, R217, 0x5410, R216 ;  /* 0x00005410d9007816 */ /* 0x000fe400000000d8 */
[----:B--2---:R-:W-:Y:S01]  /*bc70*/  F2FP.BF16.F32.PACK_AB R3, R162, R160 ;  /* 0x000000a0a203723e */ /* 0x004fe200000010ff */
[-C--:B---3--:R-:W-:Y:S01]  /*bc80*/  FMUL.FTZ R106, R106, R100.reuse ;  /* 0x000000646a6a7220 */ /* 0x088fe20000410000 */
[----:B------:R-:W-:-:S02]  /*bc90*/  FMUL.FTZ R107, R107, R100 ;  /* 0x000000646b6b7220 */ /* 0x000fc40000410000 */
[C---:B------:R-:W-:Y:S01]  /*bca0*/  PRMT R151, R3.reuse, 0x7610, R151 ;  /* 0x0000761003977816 */ /* 0x040fe20000000097 */
[-C--:B------:R-:W-:Y:S01]  /*bcb0*/  FMUL.FTZ R114, R114, R100.reuse ;  /* 0x0000006472727220 */ /* 0x080fe20000410000 */
[----:B------:R-:W-:Y:S01]  /*bcc0*/  PRMT R150, R3, 0x7632, R150 ;  /* 0x0000763203967816 */ /* 0x000fe20000000096 */
[-C--:B------:R-:W-:Y:S01]  /*bcd0*/  FMUL.FTZ R115, R115, R100.reuse ;  /* 0x0000006473737220 */ /* 0x080fe20000410000 */
[-C--:B------:R-:W-:Y:S01]  /*bce0*/  FMUL.FTZ R110, R110, R100.reuse ;  /* 0x000000646e6e7220 */ /* 0x080fe20000410000 */
[----:B------:R-:W-:Y:S01]  /*bcf0*/  FMUL.FTZ R111, R111, R100 ;  /* 0x000000646f6f7220 */ /* 0x000fe20000410000 */
[----:B-----5:R-:W-:Y:S01]  /*bd00*/  F2FP.BF16.F32.PACK_AB R2, R8, R161 ;  /* 0x000000a10802723e */ /* 0x020fe200000010ff */
[-C--:B------:R-:W-:Y:S01]  /*bd10*/  FMUL.FTZ R104, R104, R101.reuse ;  /* 0x0000006568687220 */ /* 0x080fe20000410000 */
[-C--:B------:R-:W-:Y:S01]  /*bd20*/  FMUL.FTZ R105, R105, R101.reuse ;  /* 0x0000006569697220 */ /* 0x080fe20000410000 */
[-C--:B------:R-:W-:Y:S01]  /*bd30*/  FMUL.FTZ R112, R112, R101.reuse ;  /* 0x0000006570707220 */ /* 0x080fe20000410000 */
[C---:B------:R-:W-:Y:S01]  /*bd40*/  PRMT R179, R2.reuse, 0x7610, R179 ;  /* 0x0000761002b37816 */ /* 0x040fe200000000b3 */
[-C--:B------:R-:W-:Y:S01]  /*bd50*/  FMUL.FTZ R113, R113, R101.reuse ;  /* 0x0000006571717220 */ /* 0x080fe20000410000 */
[----:B------:R-:W-:Y:S01]  /*bd60*/  PRMT R178, R2, 0x7632, R178 ;  /* 0x0000763202b27816 */ /* 0x000fe200000000b2 */
[-C--:B------:R-:W-:Y:S01]  /*bd70*/  FMUL.FTZ R108, R108, R101.reuse ;  /* 0x000000656c6c7220 */ /* 0x080fe20000410000 */
[--C-:B------:R-:W-:Y:S01]  /*bd80*/  HSET2.LE.AND R2, R7, R14.reuse, PT ;  /* 0x0000000e07027233 */ /* 0x100fe20003803000 */
[-C--:B------:R-:W-:Y:S01]  /*bd90*/  FMUL.FTZ R109, R109, R101.reuse ;  /* 0x000000656d6d7220 */ /* 0x080fe20000410000 */
[----:B------:R-:W-:Y:S01]  /*bda0*/  PRMT R3, R179, 0x5410, R178 ;  /* 0x00005410b3037816 */ /* 0x000fe200000000b2 */
[-C--:B------:R-:W-:Y:S01]  /*bdb0*/  FMUL.FTZ R120, R120, R101.reuse ;  /* 0x0000006578787220 */ /* 0x080fe20000410000 */
[-C--:B------:R-:W-:Y:S01]  /*bdc0*/  FMUL.FTZ R121, R121, R101.reuse ;  /* 0x0000006579797220 */ /* 0x080fe20000410000 */
[----:B------:R-:W-:Y:S01]  /*bdd0*/  LOP3.LUT R5, R2, R0, RZ, 0xc0, !PT ;  /* 0x0000000002057212 */ /* 0x000fe200078ec0ff */
[-C--:B------:R-:W-:Y:S01]  /*bde0*/  FMUL.FTZ R122, R122, R100.reuse ;  /* 0x000000647a7a7220 */ /* 0x080fe20000410000 */
[--C-:B------:R-:W-:Y:S01]  /*bdf0*/  HSET2.LE.AND R0, R11, R14.reuse, PT ;  /* 0x0000000e0b007233 */ /* 0x100fe20003803000 */
[-C--:B------:R-:W-:Y:S01]  /*be00*/  FMUL.FTZ R123, R123, R100.reuse ;  /* 0x000000647b7b7220 */ /* 0x080fe20000410000 */
[----:B------:R-:W-:Y:S01]  /*be10*/  HSET2.LE.AND R2, R9, R14, PT ;  /* 0x0000000e09027233 */ /* 0x000fe20003803000 */
[-C--:B------:R-:W-:Y:S01]  /*be20*/  FMUL.FTZ R116, R116, R101.reuse ;  /* 0x0000006574747220 */ /* 0x080fe20000410000 */
[----:B------:R-:W-:Y:S01]  /*be30*/  FMUL.FTZ R117, R117, R101 ;  /* 0x0000006575757220 */ /* 0x000fe20000410000 */
[----:B------:R-:W-:Y:S01]  /*be40*/  LOP3.LUT R6, R0, R3, RZ, 0xc0, !PT ;  /* 0x0000000300067212 */ /* 0x000fe200078ec0ff */
[-C--:B------:R-:W-:Y:S01]  /*be50*/  FMUL.FTZ R118, R118, R100.reuse ;  /* 0x0000006476767220 */ /* 0x080fe20000410000 */
[----:B------:R-:W-:Y:S01]  /*be60*/  PRMT R0, R151, 0x5410, R150 ;  /* 0x0000541097007816 */ /* 0x000fe20000000096 */
[----:B------:R-:W-:Y:S01]  /*be70*/  FMUL.FTZ R119, R119, R100 ;  /* 0x0000006477777220 */ /* 0x000fe20000410000 */
[-C--:B------:R-:W-:Y:S01]  /*be80*/  FMUL.FTZ R128, R128, R101.reuse ;  /* 0x0000006580807220 */ /* 0x080fe20000410000 */
[-C--:B------:R-:W-:Y:S01]  /*be90*/  FMUL.FTZ R129, R129, R101.reuse ;  /* 0x0000006581817220 */ /* 0x080fe20000410000 */
[----:B------:R-:W-:Y:S01]  /*bea0*/  LOP3.LUT R7, R2, R0, RZ, 0xc0, !PT ;  /* 0x0000000002077212 */ /* 0x000fe200078ec0ff */
[-C--:B------:R-:W-:Y:S01]  /*beb0*/  FMUL.FTZ R130, R130, R100.reuse ;  /* 0x0000006482827220 */ /* 0x080fe20000410000 */
        /* <DEDUP_REMOVED lines=23> */
[----:B------:R-:W-:Y:S01]  /*c030*/  HMMA.16816.F32.BF16 R232, R4, R26, R120 ;  /* 0x0000001a04e8723c */ /* 0x000fe20000041878 */
        /* <DEDUP_REMOVED lines=12> */
[----:B------:R-:W-:Y:S01]  /*c100*/  IMAD.MOV.U32 R3, RZ, RZ, R174 ;  /* 0x000000ffff037224 */ /* 0x000fe200078e00ae */
[----:B------:R-:W-:Y:S01]  /*c110*/  MOV R2, R173 ;  /* 0x000000ad00027202 */ /* 0x000fe20000000f00 */
[----:B------:R-:W-:-:S02]  /*c120*/  IMAD.MOV.U32 R114, RZ, RZ, R172 ;  /* 0x000000ffff727224 */ /* 0x000fc400078e00ac */
[-C--:B------:R-:W-:Y:S01]  /*c130*/  FMUL.FTZ R64, R64, R101.reuse ;  /* 0x0000006540407220 */ /* 0x080fe20000410000 */
[----:B------:R-:W-:Y:S02]  /*c140*/  IMAD.MOV.U32 R113, RZ, RZ, R167 ;  /* 0x000000ffff717224 */ /* 0x000fe400078e00a7 */
[----:B------:R-:W-:Y:S01]  /*c150*/  FMUL.FTZ R65, R65, R101 ;  /* 0x0000006541417220 */ /* 0x000fe20000410000 */
[----:B------:R-:W-:Y:S02]  /*c160*/  IMAD.MOV.U32 R112, RZ, RZ, R166 ;  /* 0x000000ffff707224 */ /* 0x000fe400078e00a6 */
[-C--:B------:R-:W-:Y:S01]  /*c170*/  FMUL.FTZ R66, R66, R100.reuse ;  /* 0x0000006442427220 */ /* 0x080fe20000410000 */
[----:B------:R-:W-:Y:S02]  /*c180*/  IMAD.MOV.U32 R9, RZ, RZ, R163 ;  /* 0x000000ffff097224 */ /* 0x000fe400078e00a3 */
[----:B------:R-:W-:Y:S01]  /*c190*/  FMUL.FTZ R67, R67, R100 ;  /* 0x0000006443437220 */ /* 0x000fe20000410000 */
[----:B-1----:R-:W-:Y:S01]  /*c1a0*/  HMMA.16816.F32.BF16 R116, R4, R104, R116 ;  /* 0x000000680474723c */ /* 0x002fe20000041874 */
[----:B------:R-:W-:-:S02]  /*c1b0*/  IMAD.MOV.U32 R0, RZ, RZ, R162 ;  /* 0x000000ffff007224 */ /* 0x000fc400078e00a2 */
[-C--:B------:R-:W-:Y:S01]  /*c1c0*/  FMUL.FTZ R76, R76, R101.reuse ;  /* 0x000000654c4c7220 */ /* 0x080fe20000410000 */
[----:B------:R-:W-:Y:S02]  /*c1d0*/  IMAD.MOV.U32 R115, RZ, RZ, R161 ;  /* 0x000000ffff737224 */ /* 0x000fe400078e00a1 */
        /* <DEDUP_REMOVED lines=24> */
[----:B------:R-:W-:Y:S01]  /*c360*/  FMUL.FTZ R71, R71, R100 ;  /* 0x0000006447477220 */ /* 0x000fe20000410000 */
[----:B------:R-:W-:Y:S01]  /*c370*/  FMUL.FTZ R92, R92, R101 ;  /* 0x000000655c5c7220 */ /* 0x000fe20000410000 */
[----:B------:R-:W-:Y:S01]  /*c380*/  HMMA.16816.F32.BF16 R208, R4, R24, R36 ;  /* 0x0000001804d0723c */ /* 0x000fe20000041824 */
[----:B------:R-:W-:Y:S01]  /*c390*/  IMAD.MOV.U32 R41, RZ, RZ, R165 ;  /* 0x000000ffff297224 */ /* 0x000fe200078e00a5 */
[----:B------:R-:W-:Y:S01]  /*c3a0*/  MOV R40, R164 ;  /* 0x000000a400287202 */ /* 0x000fe20000000f00 */
[----:B------:R-:W-:Y:S01]  /*c3b0*/  IMAD.MOV.U32 R42, RZ, RZ, R160 ;  /* 0x000000ffff2a7224 */ /* 0x000fe200078e00a0 */
[----:B------:R-:W3:Y:S01]  /*c3c0*/  LDSM.16.MT88.4 R24, [R183+0xe000] ;  /* 0x00e00000b718783b */ /* 0x000ee20000004200 */
[----:B------:R-:W-:-:S02]  /*c3d0*/  IMAD.MOV.U32 R43, RZ, RZ, R157 ;  /* 0x000000ffff2b7224 */ /* 0x000fc400078e009d */
[-C--:B------:R-:W-:Y:S01]  /*c3e0*/  FMUL.FTZ R93, R93, R101.reuse ;  /* 0x000000655d5d7220 */ /* 0x080fe20000410000 */
[-C--:B------:R-:W-:Y:S01]  /*c3f0*/  FMUL.FTZ R94, R94, R100.reuse ;  /* 0x000000645e5e7220 */ /* 0x080fe20000410000 */
[----:B------:R-:W4:Y:S01]  /*c400*/  LDSM.16.MT88.4 R36, [R181+0x10000] ;  /* 0x01000000b524783b */ /* 0x000f220000004200 */
        /* <DEDUP_REMOVED lines=11> */
[----:B------:R-:W-:Y:S01]  /*c4c0*/  FMUL.FTZ R89, R89, R101 ;  /* 0x0000006559597220 */ /* 0x000fe20000410000 */
[-C--:B------:R-:W-:Y:S01]  /*c4d0*/  FMUL.FTZ R90, R90, R100.reuse ;  /* 0x000000645a5a7220 */ /* 0x080fe20000410000 */
[----:B------:R-:W-:Y:S01]  /*c4e0*/  FMUL.FTZ R91, R91, R100 ;  /* 0x000000645b5b7220 */ /* 0x000fe20000410000 */
[----:B------:R-:W-:Y:S01]  /*c4f0*/  HMMA.16816.F32.BF16 R120, R4, R106, R48 ;  /* 0x0000006a0478723c */ /* 0x000fe20000041830 */
[----:B------:R-:W-:Y:S01]  /*c500*/  IMAD.MOV.U32 R47, RZ, RZ, R158 ;  /* 0x000000ffff2f7224 */ /* 0x000fe200078e009e */
[----:B------:R-:W-:Y:S01]  /*c510*/  MOV R105, R212 ;  /* 0x000000d400697202 */ /* 0x000fe20000000f00 */
[----:B------:R-:W-:-:S02]  /*c520*/  IMAD.MOV.U32 R46, RZ, RZ, R156 ;  /* 0x000000ffff2e7224 */ /* 0x000fc400078e009c */
[-C--:B------:R-:W-:Y:S01]  /*c530*/  FMUL.FTZ R96, R96, R101.reuse ;  /* 0x0000006560607220 */ /* 0x080fe20000410000 */
[----:B------:R-:W-:Y:S01]  /*c540*/  IMAD.MOV.U32 R45, RZ, RZ, R159 ;  /* 0x000000ffff2d7224 */ /* 0x000fe200078e009f */
[C---:B--2---:R-:W-:Y:S01]  /*c550*/  HMMA.16816.F32.BF16 R160, R4.reuse, R34, R56 ;  /* 0x0000002204a0723c */ /* 0x044fe20000041838 */
[----:B------:R-:W-:Y:S02]  /*c560*/  IMAD.MOV.U32 R44, RZ, RZ, R2 ;  /* 0x000000ffff2c7224 */ /* 0x000fe400078e0002 */
[----:B------:R-:W-:Y:S01]  /*c570*/  FMUL.FTZ R97, R97, R101 ;  /* 0x0000006561617220 */ /* 0x000fe20000410000 */
[----:B------:R-:W-:Y:S02]  /*c580*/  IMAD.MOV.U32 R106, RZ, RZ, R214 ;  /* 0x000000ffff6a7224 */ /* 0x000fe400078e00d6 */
[----:B------:R-:W-:Y:S01]  /*c590*/  FMUL.FTZ R98, R98, R100 ;  /* 0x0000006462627220 */ /* 0x000fe20000410000 */
[----:B------:R-:W-:Y:S01]  /*c5a0*/  IMAD.MOV.U32 R107, RZ, RZ, R213 ;  /* 0x000000ffff6b7224 */ /* 0x000fe200078e00d5 */
[----:B------:R-:W-:Y:S01]  /*c5b0*/  HMMA.16816.F32.BF16 R156, R4, R32, R52 ;  /* 0x00000020049c723c */ /* 0x000fe20000041834 */
[----:B------:R-:W1:Y:S01]  /*c5c0*/  LDSM.16.MT88.4 R32, [R182+0x10000] ;  /* 0x01000000b620783b */ /* 0x000e620000004200 */
[----:B------:R-:W-:-:S02]  /*c5d0*/  IMAD.MOV.U32 R56, RZ, RZ, R30 ;  /* 0x000000ffff387224 */ /* 0x000fc400078e001e */
[----:B------:R-:W-:Y:S01]  /*c5e0*/  FMUL.FTZ R99, R99, R100 ;  /* 0x0000006463637220 */ /* 0x000fe20000410000 */
[----:B------:R-:W-:Y:S02]  /*c5f0*/  IMAD.MOV.U32 R57, RZ, RZ, R31 ;  /* 0x000000ffff397224 */ /* 0x000fe400078e001f */
[----:B------:R-:W-:Y:S01]  /*c600*/  IMAD.MOV.U32 R104, RZ, RZ, R19 ;  /* 0x000000ffff687224 */ /* 0x000fe200078e0013 */
[----:B------:R-:W-:Y:S01]  /*c610*/  MOV R54, R9 ;  /* 0x0000000900367202 */ /* 0x000fe20000000f00 */
[----:B------:R-:W-:Y:S01]  /*c620*/  IMAD.MOV.U32 R52, RZ, RZ, R0 ;  /* 0x000000ffff347224 */ /* 0x000fe200078e0000 */
[----:B---3--:R-:W-:Y:S01]  /*c630*/  HMMA.16816.F32.BF16 R128, R4, R26, R64 ;  /* 0x0000001a0480723c */ /* 0x008fe20000041840 */
[----:B------:R-:W-:Y:S01]  /*c640*/  LOP3.LUT R0, R17, UR5, RZ, 0x3c, !PT ;  /* 0x0000000511007c12 */ /* 0x000fe2000f8e3cff */
[----:B------:R-:W-:Y:S01]  /*c650*/  IMAD.MOV.U32 R53, RZ, RZ, R3 ;  /* 0x000000ffff357224 */ /* 0x000fe200078e0003 */
[----:B------:R-:W-:Y:S01]  /*c660*/  UIADD3 UR5, UR28, 0x1715609d, URZ ;  /* 0x1715609d1c057890 */ /* 0x000fe2000fffe03f */
[----:B------:R-:W-:-:S02]  /*c670*/  IMAD.MOV.U32 R55, RZ, RZ, R8 ;  /* 0x000000ffff377224 */ /* 0x000fc400078e0008 */
[----:B------:R-:W-:Y:S01]  /*c680*/  HMMA.16816.F32.BF16 R132, R4, R24, R60 ;  /* 0x000000180484723c */ /* 0x000fe2000004183c */
[----:B------:R-:W2:Y:S01]  /*c690*/  LDSM.16.MT88.4 R24, [R184+0x10000] ;  /* 0x01000000b818783b */ /* 0x000ea20000004200 */
[----:B------:R-:W-:Y:S01]  /*c6a0*/  IMAD.WIDE.U32 R30, R0, -0x326172a9, RZ ;  /* 0xcd9e8d57001e7825 */ /* 0x000fe200078e00ff */
[----:B------:R-:W-:-:S03]  /*c6b0*/  LOP3.LUT R17, R23, UR5, R20, 0x96, !PT ;  /* 0x0000000517117c12 */ /* 0x000fc6000f8e9614 */
[C---:B----4-:R-:W-:Y:S01]  /*c6c0*/  HMMA.16816.F32.BF16 R48, R4.reuse, R36, R68 ;  /* 0x000000240430723c */ /* 0x050fe20000041844 */
[----:B------:R-:W-:Y:S01]  /*c6d0*/  LOP3.LUT R2, R31, UR26, R56, 0x96, !PT ;  /* 0x0000001a1f027c12 */ /* 0x000fe2000f8e9638 */
[----:B------:R-:W-:Y:S01]  /*c6e0*/  IMAD.MOV.U32 R59, RZ, RZ, R18 ;  /* 0x000000ffff3b7224 */ /* 0x000fe200078e0012 */
[----:B------:R-:W-:Y:S02]  /*c6f0*/  LOP3.LUT R0, R29, UR22, R30, 0x96, !PT ;  /* 0x000000161d007c12 */ /* 0x000fe4000f8e961e */
[----:B------:R-:W-:Y:S01]  /*c700*/  MOV R63, R41 ;  /* 0x00000029003f7202 */ /* 0x000fe20000000f00 */
[----:B------:R-:W-:Y:S01]  /*c710*/  IMAD.WIDE.U32 R2, R2, -0x2daee0ad, RZ ;  /* 0xd2511f5302027825 */ /* 0x000fe200078e00ff */
[----:B------:R-:W-:Y:S03]  /*c720*/  HMMA.16816.F32.BF16 R72, R4, R38, R72 ;  /* 0x000000260448723c */ /* 0x000fe60000041848 */
[----:B------:R-:W-:Y:S01]  /*c730*/  IMAD.WIDE.U32 R8, R0, -0x2daee0ad, RZ ;  /* 0xd2511f5300087825 */ /* 0x000fe200078e00ff */
[----:B------:R-:W-:-:S03]  /*c740*/  LOP3.LUT R3, R3, UR21, R102, 0x96, !PT ;  /* 0x0000001503037c12 */ /* 0x000fc6000f8e9666 */
[----:B------:R-:W-:Y:S01]  /*c750*/  IMAD.MOV.U32 R36, RZ, RZ, R46 ;  /* 0x000000ffff247224 */ /* 0x000fe200078e002e */
[----:B------:R-:W-:Y:S01]  /*c760*/  LOP3.LUT R0, R9, UR13, R2, 0x96, !PT ;  /* 0x0000000d09007c12 */ /* 0x000fe2000f8e9602 */
[----:B------:R-:W-:Y:S01]  /*c770*/  IMAD.WIDE.U32 R2, R3, -0x326172a9, RZ ;  /* 0xcd9e8d5703027825 */ /* 0x000fe200078e00ff */
[----:B------:R-:W-:Y:S01]  /*c780*/  LOP3.LUT R9, R21, UR9, R10, 0x96, !PT ;  /* 0x0000000915097c12 */ /* 0x000fe2000f8e960a */
[----:B-1----:R-:W-:Y:S02]  /*c790*/  HMMA.16816.F32.BF16 R76, R4, R32, R76 ;  /* 0x00000020044c723c */ /* 0x002fe4000004184c */
[----:B------:R-:W-:Y:S01]  /*c7a0*/  IMAD.WIDE.U32 R10, R0, -0x326172a9, RZ ;  /* 0xcd9e8d57000a7825 */ /* 0x000fe200078e00ff */
[----:B------:R-:W-:-:S03]  /*c7b0*/  LOP3.LUT R3, R3, UR19, R28, 0x96, !PT ;  /* 0x0000001303037c12 */ /* 0x000fc6000f8e961c */
[----:B------:R-:W-:Y:S01]  /*c7c0*/  IMAD.MOV.U32 R46, RZ, RZ, R215 ;  /* 0x000000ffff2e7224 */ /* 0x000fe200078e00d7 */
[----:B------:R-:W-:Y:S01]  /*c7d0*/  HMMA.16816.F32.BF16 R64, R4, R34, R80 ;  /* 0x000000220440723c */ /* 0x000fe20000041850 */
[----:B------:R-:W1:Y:S01]  /*c7e0*/  LDSM.16.MT88.4 R32, [R183+0x10000] ;  /* 0x01000000b720783b */ /* 0x000e620000004200 */
[----:B------:R-:W-:Y:S01]  /*c7f0*/  LOP3.LUT R0, R11, UR9, R2, 0x96, !PT ;  /* 0x000000090b007c12 */ /* 0x000fe2000f8e9602 */
[----:B------:R-:W-:-:S04]  /*c800*/  IMAD.WIDE.U32 R18, R9, -0x2daee0ad, RZ ;  /* 0xd2511f5309127825 */ /* 0x000fc800078e00ff */
[----:B------:R-:W-:Y:S01]  /*c810*/  IMAD.WIDE.U32 R2, R3, -0x2daee0ad, RZ ;  /* 0xd2511f5303027825 */ /* 0x000fe200078e00ff */
[----:B------:R-:W-:Y:S01]  /*c820*/  LOP3.LUT R11, R19, UR4, R136, 0x96, !PT ;  /* 0x00000004130b7c12 */ /* 0x000fe2000f8e9688 */
[C---:B--2---:R-:W-:Y:S01]  /*c830*/  HMMA.16816.F32.BF16 R84, R4.reuse, R24, R84 ;  /* 0x000000180454723c */ /* 0x044fe20000041854 */
[----:B------:R-:W-:Y:S01]  /*c840*/  LOP3.LUT R19, R23, UR5, R20, 0x96, !PT ;  /* 0x0000000517137c12 */ /* 0x000fe2000f8e9614 */
[----:B------:R-:W-:Y:S01]  /*c850*/  IMAD.MOV.U32 R37, RZ, RZ, R45 ;  /* 0x000000ffff257224 */ /* 0x000fe200078e002d */
[----:B------:R-:W-:Y:S01]  /*c860*/  LOP3.LUT R9, R3, UR7, R8, 0x96, !PT ;  /* 0x0000000703097c12 */ /* 0x000fe2000f8e9608 */
[----:B------:R-:W-:Y:S02]  /*c870*/  IMAD.MOV.U32 R39, RZ, RZ, R47 ;  /* 0x000000ffff277224 */ /* 0x000fe400078e002f */
[----:B------:R-:W-:Y:S01]  /*c880*/  IMAD.MOV.U32 R38, RZ, RZ, R40 ;  /* 0x000000ffff267224 */ /* 0x000fe200078e0028 */
[----:B------:R-:W-:Y:S01]  /*c890*/  HMMA.16816.F32.BF16 R80, R4, R26, R88 ;  /* 0x0000001a0450723c */ /* 0x000fe20000041858 */
[----:B------:R-:W-:-:S02]  /*c8a0*/  IMAD.MOV.U32 R41, RZ, RZ, R112 ;  /* 0x000000ffff297224 */ /* 0x000fc400078e0070 */
[----:B------:R-:W-:Y:S02]  /*c8b0*/  IMAD.MOV.U32 R40, RZ, RZ, R113 ;  /* 0x000000ffff287224 */ /* 0x000fe400078e0071 */
[----:B------:R-:W-:Y:S02]  /*c8c0*/  IMAD.MOV.U32 R47, RZ, RZ, R114 ;  /* 0x000000ffff2f7224 */ /* 0x000fe400078e0072 */
[----:B------:R-:W-:Y:S01]  /*c8d0*/  IMAD.MOV.U32 R45, RZ, RZ, R115 ;  /* 0x000000ffff2d7224 */ /* 0x000fe200078e0073 */
[----:B------:R-:W-:Y:S01]  /*c8e0*/  MOV R89, R104 ;  /* 0x0000006800597202 */ /* 0x000fe20000000f00 */
[----:B------:R-:W-:Y:S02]  /*c8f0*/  IMAD.MOV.U32 R25, RZ, RZ, R43 ;  /* 0x000000ffff197224 */ /* 0x000fe400078e002b */
[----:B------:R-:W-:Y:S02]  /*c900*/  IMAD.MOV.U32 R58, RZ, RZ, R45 ;  /* 0x000000ffff3a7224 */ /* 0x000fe400078e002d */
[----:B------:R-:W-:-:S02]  /*c910*/  IMAD.MOV.U32 R71, RZ, RZ, R41 ;  /* 0x000000ffff477224 */ /* 0x000fc400078e0029 */
[----:B------:R-:W-:Y:S02]  /*c920*/  IMAD.MOV.U32 R70, RZ, RZ, R42 ;  /* 0x000000ffff467224 */ /* 0x000fe400078e002a */
[----:B------:R-:W-:Y:S02]  /*c930*/  IMAD.MOV.U32 R91, RZ, RZ, R55 ;  /* 0x000000ffff5b7224 */ /* 0x000fe400078e0037 */
[----:B------:R-:W-:Y:S02]  /*c940*/  IMAD.MOV.U32 R90, RZ, RZ, R107 ;  /* 0x000000ffff5a7224 */ /* 0x000fe400078e006b */
[----:B------:R-:W-:Y:S01]  /*c950*/  IMAD.MOV.U32 R88, RZ, RZ, R105 ;  /* 0x000000ffff587224 */ /* 0x000fe200078e0069 */
[C---:B-1----:R-:W-:Y:S06]  /*c960*/  HMMA.16816.F32.BF16 R212, R4.reuse, R32, R92 ;  /* 0x0000002004d4723c */ /* 0x042fec000004185c */
[----:B------:R-:W-:Y:S01]  /*c970*/  HMMA.16816.F32.BF16 R112, R4, R34, R96 ;  /* 0x000000220470723c */ /* 0x000fe20000041860 */
[----:B------:R-:W-:-:S04]  /*c980*/  IMAD.WIDE.U32 R32, R0, -0x2daee0ad, RZ ;  /* 0xd2511f5300207825 */ /* 0x000fc800078e00ff */
[----:B------:R-:W-:Y:S01]  /*c990*/  IMAD.MOV.U32 R93, RZ, RZ, R52 ;  /* 0x000000ffff5d7224 */ /* 0x000fe200078e0034 */
[----:B------:R-:W-:Y:S01]  /*c9a0*/  LOP3.LUT R0, R33, UR4, R2, 0x96, !PT ;  /* 0x0000000421007c12 */ /* 0x000fe2000f8e9602 */
[----:B------:R-:W-:Y:S01]  /*c9b0*/  IMAD.WIDE.U32 R2, R11, -0x326172a9, RZ ;  /* 0xcd9e8d570b027825 */ /* 0x000fe200078e00ff */
[----:B------:R-:W-:-:S03]  /*c9c0*/  MOV R98, R58 ;  /* 0x0000003a00627202 */ /* 0x000fc60000000f00 */
[----:B------:R-:W-:-:S04]  /*c9d0*/  IMAD.WIDE.U32 R4, R0, -0x326172a9, RZ ;  /* 0xcd9e8d5700047825 */ /* 0x000fc800078e00ff */
[----:B------:R-:W-:Y:S01]  /*c9e0*/  FFMA.FTZ R0, R152, UR6, -R16 ;  /* 0x0000000698007c23 */ /* 0x000fe20008010810 */
[----:B------:R-:W-:Y:S01]  /*c9f0*/  LOP3.LUT R8, R3, UR32, R22, 0x96, !PT ;  /* 0x0000002003087c12 */ /* 0x000fe2000f8e9616 */
[----:B------:R-:W-:Y:S01]  /*ca00*/  IMAD.MOV.U32 R97, RZ, RZ, R57 ;  /* 0x000000ffff617224 */ /* 0x000fe200078e0039 */
[C---:B------:R-:W-:Y:S01]  /*ca10*/  LOP3.LUT R11, R2.reuse, 0xff, RZ, 0xc0, !PT ;  /* 0x000000ff020b7812 */ /* 0x040fe200078ec0ff */
[----:B------:R-:W-:Y:S01]  /*ca20*/  IMAD.WIDE.U32 R6, R9, -0x326172a9, RZ ;  /* 0xcd9e8d5709067825 */ /* 0x000fe200078e00ff */
[----:B------:R-:W-:Y:S01]  /*ca30*/  LOP3.LUT R34, R2, 0xffff, RZ, 0xc0, !PT ;  /* 0x0000ffff02227812 */ /* 0x000fe200078ec0ff */
[----:B------:R-:W1:Y:S01]  /*ca40*/  LDSM.16.MT88.4 R20, [R182+0xc800] ;  /* 0x00c80000b614783b */ /* 0x000e620000004200 */
[--C-:B------:R-:W-:Y:S01]  /*ca50*/  SHF.R.U32.HI R35, RZ, 0x10, R2.reuse ;  /* 0x00000010ff237819 */ /* 0x100fe20000011602 */
[----:B------:R-:W-:Y:S01]  /*ca60*/  IMAD.MOV.U32 R57, RZ, RZ, R47 ;  /* 0x000000ffff397224 */ /* 0x000fe200078e002f */
[----:B------:R-:W-:Y:S01]  /*ca70*/  SHF.R.U32.HI R9, RZ, 0x18, R2 ;  /* 0x00000018ff097819 */ /* 0x000fe20000011602 */
[----:B------:R-:W-:Y:S01]  /*ca80*/  IMAD.WIDE.U32 R2, R17, -0x2daee0ad, RZ ;  /* 0xd2511f5311027825 */ /* 0x000fe200078e00ff */
[----:B------:R2:W-:Y:S01]  /*ca90*/  MUFU.EX2 R47, R0 ;  /* 0x00000000002f7308 */ /* 0x0005e20000000800 */
[----:B------:R-:W-:-:S02]  /*caa0*/  LOP3.LUT R45, R4, 0xffff, RZ, 0xc0, !PT ;  /* 0x0000ffff042d7812 */ /* 0x000fc400078ec0ff */
[----:B------:R-:W-:Y:S01]  /*cab0*/  IMAD.MOV.U32 R96, RZ, RZ, R56 ;  /* 0x000000ffff607224 */ /* 0x000fe200078e0038 */
[----:B------:R-:W-:Y:S01]  /*cac0*/  MOV R56, R40 ;  /* 0x0000002800387202 */ /* 0x000fe20000000f00 */
[----:B------:R-:W-:Y:S01]  /*cad0*/  IMAD.MOV.U32 R99, RZ, RZ, R59 ;  /* 0x000000ffff637224 */ /* 0x000fe200078e003b */
[----:B------:R-:W-:Y:S01]  /*cae0*/  LOP3.LUT R40, R5, UR32, R6, 0x96, !PT ;  /* 0x0000002005287c12 */ /* 0x000fe2000f8e9606 */
[----:B------:R-:W-:Y:S01]  /*caf0*/  IMAD.MOV.U32 R59, RZ, RZ, R44 ;  /* 0x000000ffff3b7224 */ /* 0x000fe200078e002c */
[----:B------:R-:W-:Y:S01]  /*cb00*/  LOP3.LUT R18, R3, UR27, R18, 0x96, !PT ;  /* 0x0000001b03127c12 */ /* 0x000fe2000f8e9612 */
[----:B------:R-:W-:Y:S01]  /*cb10*/  IMAD.MOV.U32 R94, RZ, RZ, R53 ;  /* 0x000000ffff5e7224 */ /* 0x000fe200078e0035 */
[C---:B------:R-:W-:Y:S01]  /*cb20*/  LOP3.LUT R33, R2.reuse, 0xff, RZ, 0xc0, !PT ;  /* 0x000000ff02217812 */ /* 0x040fe200078ec0ff */
[----:B------:R-:W-:Y:S01]  /*cb30*/  IMAD.MOV.U32 R152, RZ, RZ, R57 ;  /* 0x000000ffff987224 */ /* 0x000fe200078e0039 */
[----:B------:R-:W-:Y:S01]  /*cb40*/  LOP3.LUT R44, R2, 0xffff, RZ, 0xc0, !PT ;  /* 0x0000ffff022c7812 */ /* 0x000fe200078ec0ff */
[----:B------:R-:W-:Y:S01]  /*cb50*/  IMAD.MOV.U32 R92, RZ, RZ, R59 ;  /* 0x000000ffff5c7224 */ /* 0x000fe200078e003b */
[----:B------:R-:W-:-:S02]  /*cb60*/  SHF.R.U32.HI R43, RZ, 0x10, R2 ;  /* 0x00000010ff2b7819 */ /* 0x000fc40000011602 */
[----:B------:R-:W-:Y:S01]  /*cb70*/  SHF.R.U32.HI R17, RZ, 0x18, R2 ;  /* 0x00000018ff117819 */ /* 0x000fe20000011602 */
[----:B--2---:R-:W-:Y:S01]  /*cb80*/  FFMA.FTZ R0, R154, UR6, -R16 ;  /* 0x000000069a007c23 */ /* 0x004fe20008010810 */
[----:B------:R-:W-:Y:S01]  /*cb90*/  SHF.R.U32.HI R5, RZ, 0x18, R4 ;  /* 0x00000018ff057819 */ /* 0x000fe20000011604 */
[----:B------:R-:W-:Y:S01]  /*cba0*/  IMAD.WIDE.U32 R2, R19, -0x2daee0ad, RZ ;  /* 0xd2511f5313027825 */ /* 0x000fe200078e00ff */
[----:B------:R-:W-:Y:S01]  /*cbb0*/  LOP3.LUT R6, R4, 0xff, RZ, 0xc0, !PT ;  /* 0x000000ff04067812 */ /* 0x000fe200078ec0ff */
[----:B------:R2:W3:Y:S01]  /*cbc0*/  MUFU.EX2 R95, R0 ;  /* 0x00000000005f7308 */ /* 0x0004e20000000800 */
[----:B------:R-:W-:Y:S01]  /*cbd0*/  ISETP.LE.U32.AND P4, PT, R5, UR15, PT ;  /* 0x0000000f05007c0c */ /* 0x000fe2000bf83070 */
[----:B------:R-:W-:Y:S01]  /*cbe0*/  IMAD.MOV.U32 R154, RZ, RZ, R56 ;  /* 0x000000ffff9a7224 */ /* 0x000fe200078e0038 */
[----:B------:R-:W-:Y:S02]  /*cbf0*/  LOP3.LUT R5, R2, 0xffff, RZ, 0xc0, !PT ;  /* 0x0000ffff02057812 */ /* 0x000fe400078ec0ff */
[----:B------:R-:W-:-:S02]  /*cc00*/  SHF.R.U32.HI R41, RZ, 0x10, R4 ;  /* 0x00000010ff297819 */ /* 0x000fc40000011604 */
[----:B------:R-:W-:Y:S02]  /*cc10*/  LOP3.LUT R42, R7, UR5, R10, 0x96, !PT ;  /* 0x00000005072a7c12 */ /* 0x000fe4000f8e960a */
[----:B------:R-:W-:Y:S02]  /*cc20*/  ISETP.LE.U32.AND P2, PT, R9, UR15, PT ;  /* 0x0000000f09007c0c */ /* 0x000fe4000bf43070 */
[----:B------:R-:W-:Y:S02]  /*cc30*/  ISETP.LE.U32.AND P1, PT, R6, UR15, PT ;  /* 0x0000000f06007c0c */ /* 0x000fe4000bf23070 */
[----:B------:R-:W-:Y:S02]  /*cc40*/  LOP3.LUT R4, R8, 0xff, RZ, 0xc0, !PT ;  /* 0x000000ff08047812 */ /* 0x000fe400078ec0ff */
[----:B------:R-:W-:Y:S01]  /*cc50*/  LOP3.LUT R9, R2, 0xff, RZ, 0xc0, !PT ;  /* 0x000000ff02097812 */ /* 0x000fe200078ec0ff */
[----:B--2---:R-:W-:Y:S01]  /*cc60*/  FFMA.FTZ R0, R147, UR6, -R16 ;  /* 0x0000000693007c23 */ /* 0x004fe20008010810 */
[----:B------:R-:W-:-:S02]  /*cc70*/  SHF.R.U32.HI R6, RZ, 0x10, R2 ;  /* 0x00000010ff067819 */ /* 0x000fc40000011602 */
[----:B------:R-:W-:Y:S01]  /*cc80*/  SHF.R.U32.HI R7, RZ, 0x18, R2 ;  /* 0x00000018ff077819 */ /* 0x000fe20000011602 */
[----:B------:R2:W-:Y:S01]  /*cc90*/  MUFU.EX2 R69, R0 ;  /* 0x0000000000457308 */ /* 0x0005e20000000800 */
[----:B------:R-:W-:Y:S01]  /*cca0*/  SHF.R.U32.HI R2, RZ, 0x18, R8 ;  /* 0x00000018ff027819 */ /* 0x000fe20000011608 */
[----:B------:R-:W-:Y:S01]  /*ccb0*/  @!P2 HFMA2.BF16_V2 R247, -RZ.H0_H0, RZ.H0_H0, -R150.H0_H0 ;  /* 0x200000fffff7a231 */ /* 0x000fe20000340996 */
[----:B------:R-:W-:Y:S01]  /*ccc0*/  ISETP.LE.U32.AND P0, PT, R4, UR15, PT ;  /* 0x0000000f04007c0c */ /* 0x000fe2000bf03070 */
[----:B------:R-:W-:Y:S01]  /*ccd0*/  FFMA.FTZ R4, R168, UR6, -R15 ;  /* 0x00000006a8047c23 */ /* 0x000fe2000801080f */
[----:B------:R-:W-:Y:S02]  /*cce0*/  ISETP.LE.U32.AND P5, PT, R2, UR15, PT ;  /* 0x0000000f02007c0c */ /* 0x000fe4000bfa3070 */
[----:B------:R-:W-:Y:S01]  /*ccf0*/  SHF.R.U32.HI R2, RZ, 0x8, R5 ;  /* 0x00000008ff027819 */ /* 0x000fe20000011605 */
[----:B------:R4:W-:Y:S01]  /*cd00*/  MUFU.EX2 R68, R4 ;  /* 0x0000000400447308 */ /* 0x0009e20000000800 */
[----:B------:R-:W-:-:S02]  /*cd10*/  ISETP.LE.U32.AND P3, PT, R11, UR15, PT ;  /* 0x0000000f0b007c0c */ /* 0x000fc4000bf63070 */
[----:B------:R-:W-:Y:S02]  /*cd20*/  PRMT R11, R9, 0x5410, R2 ;  /* 0x00005410090b7816 */ /* 0x000fe40000000002 */
[----:B------:R-:W-:Y:S02]  /*cd30*/  LOP3.LUT R2, R8, 0xffff, RZ, 0xc0, !PT ;  /* 0x0000ffff08027812 */ /* 0x000fe400078ec0ff */
[----:B------:R-:W-:Y:S01]  /*cd40*/  @!P2 PRMT R150, R247, 0x5410, RZ ;  /* 0x00005410f796a816 */ /* 0x000fe200000000ff */
[----:B------:R-:W-:Y:S01]  /*cd50*/  @!P0 HFMA2.BF16_V2 R140, -RZ.H0_H0, RZ.H0_H0, -R220.H0_H0 ;  /* 0x200000ffff8c8231 */ /* 0x000fe200003409dc */
[----:B--2---:R-:W-:Y:S01]  /*cd60*/  LOP3.LUT R0, R3, UR27, R138, 0x96, !PT ;  /* 0x0000001b03007c12 */ /* 0x004fe2000f8e968a */
[----:B------:R-:W-:Y:S01]  /*cd70*/  FFMA.FTZ R3, R153, UR6, -R16 ;  /* 0x0000000699037c23 */ /* 0x000fe20008010810 */
[----:B------:R-:W-:Y:S02]  /*cd80*/  IMAD.MOV.U32 R153, RZ, RZ, R71 ;  /* 0x000000ffff997224 */ /* 0x000fe400078e0047 */
[----:B------:R-:W-:Y:S01]  /*cd90*/  @!P5 HFMA2.BF16_V2 R244, -RZ.H0_H0, RZ.H0_H0, -R216.H0_H0 ;  /* 0x200000fffff4d231 */ /* 0x000fe200003409d8 */
[----:B------:R-:W-:Y:S01]  /*cda0*/  SHF.R.U32.HI R5, RZ, 0x10, R0 ;  /* 0x00000010ff057819 */ /* 0x000fe20000011600 */
[----:B------:R2:W5:Y:S01]  /*cdb0*/  MUFU.EX2 R61, R3 ;  /* 0x00000003003d7308 */ /* 0x0005620000000800 */
[----:B------:R-:W-:Y:S01]  /*cdc0*/  @!P0 PRMT R220, R140, 0x5410, RZ ;  /* 0x000054108cdc8816 */ /* 0x000fe200000000ff */
[----:B------:R-:W-:-:S02]  /*cdd0*/  IMAD.MOV.U32 R71, RZ, RZ, R106 ;  /* 0x000000ffff477224 */ /* 0x000fc400078e006a */
[----:B----4-:R-:W-:Y:S01]  /*cde0*/  FFMA.FTZ R4, R169, UR6, -R15 ;  /* 0x00000006a9047c23 */ /* 0x010fe2000801080f */
[----:B------:R-:W-:Y:S01]  /*cdf0*/  @!P3 HFMA2.BF16_V2 R223, -RZ.H0_H0, RZ.H0_H0, -R179.H0_H0 ;  /* 0x200000ffffdfb231 */ /* 0x000fe200003409b3 */
[----:B------:R-:W-:Y:S02]  /*ce00*/  @!P5 PRMT R216, R244, 0x5410, RZ ;  /* 0x00005410f4d8d816 */ /* 0x000fe400000000ff */
[----:B------:R-:W-:Y:S01]  /*ce10*/  ISETP.LE.U32.AND P5, PT, R33, UR15, PT ;  /* 0x0000000f21007c0c */ /* 0x000fe2000bfa3070 */
[----:B------:R4:W1:Y:S01]  /*ce20*/  MUFU.EX2 R19, R4 ;  /* 0x0000000400137308 */ /* 0x0008620000000800 */
[----:B------:R-:W-:Y:S02]  /*ce30*/  @!P3 PRMT R179, R223, 0x5410, RZ ;  /* 0x00005410dfb3b816 */ /* 0x000fe400000000ff */
[----:B------:R-:W-:Y:S02]  /*ce40*/  ISETP.LE.U32.AND P3, PT, R17, UR15, PT ;  /* 0x0000000f11007c0c */ /* 0x000fe4000bf63070 */
[----:B--2---:R-:W-:-:S02]  /*ce50*/  SHF.R.U32.HI R3, RZ, 0x10, R8 ;  /* 0x00000010ff037819 */ /* 0x004fc40000011608 */
[----:B------:R-:W-:Y:S02]  /*ce60*/  LOP3.LUT R8, R0, 0xff, RZ, 0xc0, !PT ;  /* 0x000000ff00087812 */ /* 0x000fe400078ec0ff */
[----:B------:R-:W-:-:S04]  /*ce70*/  LOP3.LUT R3, R3, 0xff, RZ, 0xc0, !PT ;  /* 0x000000ff03037812 */ /* 0x000fc800078ec0ff */
[----:B------:R-:W-:Y:S01]  /*ce80*/  ISETP.LE.U32.AND P6, PT, R3, UR15, PT ;  /* 0x0000000f03007c0c */ /* 0x000fe2000bfc3070 */
[----:B----4-:R-:W-:Y:S01]  /*ce90*/  FFMA.FTZ R4, R155, UR6, -R15 ;  /* 0x000000069b047c23 */ /* 0x010fe2000801080f */
[----:B------:R-:W-:-:S03]  /*cea0*/  LOP3.LUT R3, R6, 0xff, RZ, 0xc0, !PT ;  /* 0x000000ff06037812 */ /* 0x000fc600078ec0ff */
[----:B------:R3:W-:Y:S01]  /*ceb0*/  MUFU.EX2 R62, R4 ;  /* 0x00000004003e7308 */ /* 0x0007e20000000800 */
[----:B------:R-:W-:Y:S02]  /*cec0*/  PRMT R10, R3, 0x5410, R7 ;  /* 0x00005410030a7816 */ /* 0x000fe40000000007 */
[----:B------:R-:W-:Y:S02]  /*ced0*/  SHF.R.U32.HI R3, RZ, 0x8, R2 ;  /* 0x00000008ff037819 */ /* 0x000fe40000011602 */
[----:B------:R-:W-:Y:S02]  /*cee0*/  LOP3.LUT R2, R0, 0xffff, RZ, 0xc0, !PT ;  /* 0x0000ffff00027812 */ /* 0x000fe400078ec0ff */
[----:B------:R-:W-:Y:S01]  /*cef0*/  LOP3.LUT R6, R3, 0xffff, RZ, 0xc0, !PT ;  /* 0x0000ffff03067812 */ /* 0x000fe200078ec0ff */
[----:B------:R-:W-:Y:S01]  /*cf00*/  @!P6 HFMA2.BF16_V2 R245, -RZ.H0_H0, RZ.H0_H0, -R217.H0_H0 ;  /* 0x200000fffff5e231 */ /* 0x000fe200003409d9 */
[----:B------:R-:W-:Y:S01]  /*cf10*/  SHF.R.U32.HI R3, RZ, 0x8, R2 ;  /* 0x00000008ff037819 */ /* 0x000fe20000011602 */
[----:B------:R-:W-:Y:S01]  /*cf20*/  FFMA.FTZ R2, R170, UR6, -R15 ;  /* 0x00000006aa027c23 */ /* 0x000fe2000801080f */
[----:B------:R-:W-:-:S02]  /*cf30*/  SHF.R.U32.HI R7, RZ, 0x18, R0 ;  /* 0x00000018ff077819 */ /* 0x000fc40000011600 */
[----:B------:R-:W-:Y:S01]  /*cf40*/  LOP3.LUT R0, R5, 0xff, RZ, 0xc0, !PT ;  /* 0x000000ff05007812 */ /* 0x000fe200078ec0ff */
[----:B------:R1:W2:Y:S01]  /*cf50*/  MUFU.EX2 R60, R2 ;  /* 0x00000002003c7308 */ /* 0x0002a20000000800 */
[----:B------:R-:W-:Y:S02]  /*cf60*/  PRMT R5, R8, 0x5410, R3 ;  /* 0x0000541008057816 */ /* 0x000fe40000000003 */
[----:B---3--:R-:W-:Y:S02]  /*cf70*/  F2FP.BF16.F32.PACK_AB R4, R95, R47 ;  /* 0x0000002f5f04723e */ /* 0x008fe400000010ff */
[----:B------:R-:W-:Y:S02]  /*cf80*/  PRMT R3, R0, 0x5410, R7 ;  /* 0x0000541000037816 */ /* 0x000fe40000000007 */
[C---:B------:R-:W-:Y:S02]  /*cf90*/  PRMT R149, R4.reuse, 0x7610, R149 ;  /* 0x0000761004957816 */ /* 0x040fe40000000095 */
[----:B------:R-:W-:-:S02]  /*cfa0*/  PRMT R147, R4, 0x7632, R147 ;  /* 0x0000763204937816 */ /* 0x000fc40000000093 */
[----:B------:R-:W-:Y:S02]  /*cfb0*/  HSET2.LE.AND R0, R5, R14, PT ;  /* 0x0000000e05007233 */ /* 0x000fe40003803000 */
[----:B-----5:R-:W-:Y:S02]  /*cfc0*/  F2FP.BF16.F32.PACK_AB R4, R61, R69 ;  /* 0x000000453d04723e */ /* 0x020fe400000010ff */
[----:B------:R-:W-:Y:S02]  /*cfd0*/  ISETP.LE.U32.AND P0, PT, R6, UR15, PT ;  /* 0x0000000f06007c0c */ /* 0x000fe4000bf03070 */
[----:B-1----:R-:W-:Y:S02]  /*cfe0*/  F2FP.BF16.F32.PACK_AB R2, R19, R68 ;  /* 0x000000441302723e */ /* 0x002fe400000010ff */
[----:B------:R-:W-:Y:S02]  /*cff0*/  PRMT R144, R4, 0x7610, R144 ;  /* 0x0000761004907816 */ /* 0x000fe40000000090 */
[----:B------:R-:W-:-:S02]  /*d000*/  PRMT R148, R2, 0x7610, R148 ;  /* 0x0000761002947816 */ /* 0x000fc40000000094 */
[----:B------:R-:W-:Y:S02]  /*d010*/  PRMT R146, R2, 0x7632, R146 ;  /* 0x0000763202927816 */ /* 0x000fe40000000092 */
[----:B------:R-:W-:Y:S02]  /*d020*/  HSET2.LE.AND R2, R3, R14, PT ;  /* 0x0000000e03027233 */ /* 0x000fe40003803000 */
[----:B------:R-:W-:Y:S01]  /*d030*/  PRMT R3, R149, 0x5410, R147 ;  /* 0x0000541095037816 */ /* 0x000fe20000000093 */
[----:B------:R-:W-:Y:S01]  /*d040*/  @!P0 HFMA2.BF16_V2 R141, -RZ.H0_H0, RZ.H0_H0, -R219.H0_H0 ;  /* 0x200000ffff8d8231 */ /* 0x000fe200003409db */
[----:B------:R-:W-:Y:S02]  /*d050*/  PRMT R142, R4, 0x7632, R142 ;  /* 0x00007632048e7816 */ /* 0x000fe4000000008e */
[----:B------:R-:W-:Y:S01]  /*d060*/  LOP3.LUT R8, R0, R3, RZ, 0xc0, !PT ;  /* 0x0000000300087212 */ /* 0x000fe200078ec0ff */
[----:B------:R-:W1:Y:S01]  /*d070*/  LDSM.16.MT88.4 R4, [R184+0xc800] ;  /* 0x00c80000b804783b */ /* 0x000e620000004200 */
[----:B------:R-:W-:-:S02]  /*d080*/  PRMT R0, R148, 0x5410, R146 ;  /* 0x0000541094007816 */ /* 0x000fc40000000092 */
[----:B--2---:R-:W-:Y:S02]  /*d090*/  F2FP.BF16.F32.PACK_AB R3, R60, R62 ;  /* 0x0000003e3c03723e */ /* 0x004fe400000010ff */
[----:B------:R-:W-:Y:S02]  /*d0a0*/  LOP3.LUT R9, R2, R0, RZ, 0xc0, !PT ;  /* 0x0000000002097212 */ /* 0x000fe400078ec0ff */
[----:B------:R-:W-:Y:S02]  /*d0b0*/  HSET2.LE.AND R0, R11, R14, PT ;  /* 0x0000000e0b007233 */ /* 0x000fe40003803000 */
[C---:B------:R-:W-:Y:S02]  /*d0c0*/  PRMT R145, R3.reuse, 0x7610, R145 ;  /* 0x0000761003917816 */ /* 0x040fe40000000091 */
[----:B------:R-:W-:Y:S02]  /*d0d0*/  PRMT R143, R3, 0x7632, R143 ;  /* 0x00007632038f7816 */ /* 0x000fe4000000008f */
[----:B------:R-:W-:-:S02]  /*d0e0*/  PRMT R3, R144, 0x5410, R142 ;  /* 0x0000541090037816 */ /* 0x000fc4000000008e */
[----:B------:R-:W-:Y:S02]  /*d0f0*/  HSET2.LE.AND R2, R10, R14, PT ;  /* 0x0000000e0a027233 */ /* 0x000fe40003803000 */
[----:B------:R-:W-:Y:S01]  /*d100*/  LOP3.LUT R10, R0, R3, RZ, 0xc0, !PT ;  /* 0x00000003000a7212 */ /* 0x000fe200078ec0ff */
[----:B------:R-:W-:Y:S01]  /*d110*/  IMAD.MOV.U32 R3, RZ, RZ, R25 ;  /* 0x000000ffff037224 */ /* 0x000fe200078e0019 */
[----:B------:R-:W-:Y:S01]  /*d120*/  PRMT R0, R145, 0x5410, R143 ;  /* 0x0000541091007816 */ /* 0x000fe2000000008f */
[----:B------:R-:W2:Y:S01]  /*d130*/  LDSM.16.MT88.4 R24, [R181+0xc800] ;  /* 0x00c80000b518783b */ /* 0x000ea20000004200 */
[----:B------:R-:W-:Y:S02]  /*d140*/  @!P0 PRMT R219, R141, 0x5410, RZ ;  /* 0x000054108ddb8816 */ /* 0x000fe400000000ff */
[----:B------:R-:W-:Y:S01]  /*d150*/  LOP3.LUT R11, R2, R0, RZ, 0xc0, !PT ;  /* 0x00000000020b7212 */ /* 0x000fe200078ec0ff */
[----:B------:R-:W-:Y:S01]  /*d160*/  IMAD.MOV.U32 R0, RZ, RZ, R54 ;  /* 0x000000ffff007224 */ /* 0x000fe200078e0036 */
[----:B------:R-:W-:-:S05]  /*d170*/  @!P6 PRMT R217, R245, 0x5410, RZ ;  /* 0x00005410f5d9e816 */ /* 0x000fca00000000ff */
[C---:B------:R-:W-:Y:S06]  /*d180*/  HMMA.16816.F32.BF16 R108, R8.reuse, R20, R108 ;  /* 0x00000014086c723c */ /* 0x040fec000004186c */
[C---:B------:R-:W-:Y:S01]  /*d190*/  HMMA.16816.F32.BF16 R56, R8.reuse, R22, R232 ;  /* 0x000000160838723c */ /* 0x040fe200000418e8 */
[----:B------:R-:W3:Y:S05]  /*d1a0*/  LDSM.16.MT88.4 R20, [R181+0xe800] ;  /* 0x00e80000b514783b */ /* 0x000eea0000004200 */
[----:B-1----:R-:W-:Y:S01]  /*d1b0*/  HMMA.16816.F32.BF16 R116, R8, R4, R116 ;  /* 0x000000040874723c */ /* 0x002fe20000041874 */
[----:B------:R-:W-:-:S02]  /*d1c0*/  IMAD.MOV.U32 R234, RZ, RZ, R99 ;  /* 0x000000ffffea7224 */ /* 0x000fc400078e0063 */
[----:B------:R-:W-:Y:S02]  /*d1d0*/  IMAD.MOV.U32 R99, RZ, RZ, R63 ;  /* 0x000000ffff637224 */ /* 0x000fe400078e003f */
[----:B------:R-:W-:Y:S02]  /*d1e0*/  IMAD.MOV.U32 R233, RZ, RZ, R71 ;  /* 0x000000ffffe97224 */ /* 0x000fe400078e0047 */
[----:B------:R-:W-:Y:S02]  /*d1f0*/  IMAD.MOV.U32 R235, RZ, RZ, R93 ;  /* 0x000000ffffeb7224 */ /* 0x000fe400078e005d */
[----:B------:R-:W-:Y:S01]  /*d200*/  IMAD.MOV.U32 R232, RZ, RZ, R94 ;  /* 0x000000ffffe87224 */ /* 0x000fe200078e005e */
[C---:B--2---:R-:W-:Y:S06]  /*d210*/  HMMA.16816.F32.BF16 R104, R8.reuse, R24, R240 ;  /* 0x000000180868723c */ /* 0x044fec00000418f0 */
[----:B------:R-:W-:Y:S01]  /*d220*/  HMMA.16816.F32.BF16 R52, R8, R26, R236 ;  /* 0x0000001a0834723c */ /* 0x000fe200000418ec */
[----:B------:R-:W1:Y:S01]  /*d230*/  LDSM.16.MT88.4 R24, [R183+0xc800] ;  /* 0x00c80000b718783b */ /* 0x000e620000004200 */
[----:B------:R-:W-:-:S02]  /*d240*/  IMAD.MOV.U32 R241, RZ, RZ, R62 ;  /* 0x000000fffff17224 */ /* 0x000fc400078e003e */
[----:B------:R-:W-:Y:S02]  /*d250*/  IMAD.MOV.U32 R242, RZ, RZ, R61 ;  /* 0x000000fffff27224 */ /* 0x000fe400078e003d */
[----:B------:R-:W-:Y:S01]  /*d260*/  IMAD.MOV.U32 R243, RZ, RZ, R60 ;  /* 0x000000fffff37224 */ /* 0x000fe200078e003c */
[----:B------:R-:W-:Y:S01]  /*d270*/  MOV R239, R95 ;  /* 0x0000005f00ef7202 */ /* 0x000fe20000000f00 */
[----:B------:R-:W-:Y:S01]  /*d280*/  HMMA.16816.F32.BF16 R60, R8, R6, R228 ;  /* 0x00000006083c723c */ /* 0x000fe200000418e4 */
[----:B------:R-:W2:Y:S01]  /*d290*/  LDSM.16.MT88.4 R4, [R182+0xe800] ;  /* 0x00e80000b604783b */ /* 0x000ea20000004200 */
[----:B------:R-:W-:Y:S02]  /*d2a0*/  IMAD.MOV.U32 R238, RZ, RZ, R70 ;  /* 0x000000ffffee7224 */ /* 0x000fe400078e0046 */
[----:B------:R-:W-:Y:S02]  /*d2b0*/  IMAD.MOV.U32 R240, RZ, RZ, R69 ;  /* 0x000000fffff07224 */ /* 0x000fe400078e0045 */
[----:B------:R-:W-:Y:S01]  /*d2c0*/  IMAD.MOV.U32 R237, RZ, RZ, R68 ;  /* 0x000000ffffed7224 */ /* 0x000fe200078e0044 */
[----:B------:R-:W-:Y:S01]  /*d2d0*/  MOV R231, R153 ;  /* 0x0000009900e77202 */ /* 0x000fe20000000f00 */
[----:B------:R-:W-:-:S02]  /*d2e0*/  IMAD.MOV.U32 R236, RZ, RZ, R92 ;  /* 0x000000ffffec7224 */ /* 0x000fc400078e005c */
[C---:B---3--:R-:W-:Y:S01]  /*d2f0*/  HMMA.16816.F32.BF16 R92, R8.reuse, R22, R172 ;  /* 0x00000016085c723c */ /* 0x048fe200000418ac */
[----:B------:R-:W-:Y:S02]  /*d300*/  IMAD.MOV.U32 R228, RZ, RZ, R98 ;  /* 0x000000ffffe47224 */ /* 0x000fe400078e0062 */
[----:B------:R-:W-:Y:S02]  /*d310*/  IMAD.MOV.U32 R230, RZ, RZ, R154 ;  /* 0x000000ffffe67224 */ /* 0x000fe400078e009a */
[----:B------:R-:W-:Y:S02]  /*d320*/  IMAD.MOV.U32 R229, RZ, RZ, R152 ;  /* 0x000000ffffe57224 */ /* 0x000fe400078e0098 */
[----:B------:R-:W-:Y:S02]  /*d330*/  IMAD.MOV.U32 R172, RZ, RZ, R96 ;  /* 0x000000ffffac7224 */ /* 0x000fe400078e0060 */
[----:B------:R-:W-:Y:S02]  /*d340*/  IMAD.MOV.U32 R173, RZ, RZ, R97 ;  /* 0x000000ffffad7224 */ /* 0x000fe400078e0061 */
[----:B------:R-:W-:Y:S01]  /*d350*/  IMAD.MOV.U32 R174, RZ, RZ, R99 ;  /* 0x000000ffffae7224 */ /* 0x000fe200078e0063 */
[----:B------:R-:W-:Y:S01]  /*d360*/  LOP3.LUT R2, R31, UR26, R172, 0x96, !PT ;  /* 0x0000001a1f027c12 */ /* 0x000fe2000f8e96ac */
[----:B------:R-:W-:Y:S01]  /*d370*/  IMAD.MOV.U32 R175, RZ, RZ, R171 ;  /* 0x000000ffffaf7224 */ /* 0x000fe200078e00ab */
[C---:B-1----:R-:W-:Y:S06]  /*d380*/  HMMA.16816.F32.BF16 R124, R8.reuse, R24, R124 ;  /* 0x00000018087c723c */ /* 0x042fec000004187c */
[C---:B------:R-:W-:Y:S01]  /*d390*/  HMMA.16816.F32.BF16 R68, R8.reuse, R26, R224 ;  /* 0x0000001a0844723c */ /* 0x040fe200000418e0 */
[----:B------:R-:W1:Y:S05]  /*d3a0*/  LDSM.16.MT88.4 R24, [R184+0xe800] ;  /* 0x00e80000b818783b */ /* 0x000e6a0000004200 */
[----:B--2---:R-:W-:Y:S01]  /*d3b0*/  HMMA.16816.F32.BF16 R96, R8, R4, R164 ;  /* 0x000000040860723c */ /* 0x004fe200000418a4 */
[----:B------:R-:W-:Y:S01]  /*d3c0*/  IMAD.MOV.U32 R227, RZ, RZ, R88 ;  /* 0x000000ffffe37224 */ /* 0x000fe200078e0058 */
[----:B------:R-:W-:Y:S01]  /*d3d0*/  MOV R225, R90 ;  /* 0x0000005a00e17202 */ /* 0x000fe20000000f00 */
[----:B------:R-:W-:-:S02]  /*d3e0*/  IMAD.MOV.U32 R224, RZ, RZ, R89 ;  /* 0x000000ffffe07224 */ /* 0x000fc400078e0059 */
[----:B------:R-:W-:Y:S01]  /*d3f0*/  IMAD.MOV.U32 R226, RZ, RZ, R91 ;  /* 0x000000ffffe27224 */ /* 0x000fe200078e005b */
[C---:B------:R-:W-:Y:S01]  /*d400*/  HMMA.16816.F32.BF16 R120, R8.reuse, R6, R120 ;  /* 0x000000060878723c */ /* 0x040fe20000041878 */
[----:B------:R-:W2:Y:S05]  /*d410*/  LDSM.16.MT88.4 R4, [R181+0x10800] ;  /* 0x01080000b504783b */ /* 0x000eaa0000004200 */
[C---:B------:R-:W-:Y:S01]  /*d420*/  HMMA.16816.F32.BF16 R88, R8.reuse, R20, R208 ;  /* 0x000000140858723c */ /* 0x040fe200000418d0 */
[----:B------:R-:W3:Y:S05]  /*d430*/  LDSM.16.MT88.4 R20, [R183+0xe800] ;  /* 0x00e80000b714783b */ /* 0x000eea0000004200 */
[C---:B-1----:R-:W-:Y:S06]  /*d440*/  HMMA.16816.F32.BF16 R152, R8.reuse, R24, R156 ;  /* 0x000000180898723c */ /* 0x042fec000004189c */
[C---:B------:R-:W-:Y:S01]  /*d450*/  HMMA.16816.F32.BF16 R160, R8.reuse, R26, R160 ;  /* 0x0000001a08a0723c */ /* 0x040fe200000418a0 */
[----:B------:R-:W-:Y:S01]  /*d460*/  IMAD.MOV.U32 R156, RZ, RZ, R0 ;  /* 0x000000ffff9c7224 */ /* 0x000fe200078e0000 */
[----:B------:R-:W-:Y:S01]  /*d470*/  SHF.R.U32.HI R0, RZ, 0x8, R34 ;  /* 0x00000008ff007819 */ /* 0x000fe20000011622 */
[----:B------:R-:W-:Y:S01]  /*d480*/  IMAD.MOV.U32 R157, RZ, RZ, R3 ;  /* 0x000000ffff9d7224 */ /* 0x000fe200078e0003 */
[----:B------:R-:W-:Y:S01]  /*d490*/  LOP3.LUT R3, R29, UR22, R30, 0x96, !PT ;  /* 0x000000161d037c12 */ /* 0x000fe2000f8e961e */
[----:B------:R-:W-:Y:S01]  /*d4a0*/  IMAD.MOV.U32 R158, RZ, RZ, R38 ;  /* 0x000000ffff9e7224 */ /* 0x000fe200078e0026 */
[----:B------:R-:W-:Y:S01]  /*d4b0*/  LOP3.LUT R0, R0, 0xffff, RZ, 0xc0, !PT ;  /* 0x0000ffff00007812 */ /* 0x000fe200078ec0ff */
[----:B--2---:R-:W-:Y:S01]  /*d4c0*/  HMMA.16816.F32.BF16 R208, R8, R4, R48 ;  /* 0x0000000408d0723c */ /* 0x004fe20000041830 */
[----:B------:R-:W-:Y:S01]  /*d4d0*/  IMAD.MOV.U32 R159, RZ, RZ, R39 ;  /* 0x000000ffff9f7224 */ /* 0x000fe200078e0027 */
[----:B------:R-:W1:Y:S01]  /*d4e0*/  LDSM.16.MT88.4 R24, [R184+0x10800] ;  /* 0x01080000b818783b */ /* 0x000e620000004200 */
[----:B------:R-:W-:-:S02]  /*d4f0*/  ISETP.LE.U32.AND P0, PT, R0, UR15, PT ;  /* 0x0000000f00007c0c */ /* 0x000fc4000bf03070 */
[----:B------:R-:W-:Y:S01]  /*d500*/  LOP3.LUT R0, R35, 0xff, RZ, 0xc0, !PT ;  /* 0x000000ff23007812 */ /* 0x000fe200078ec0ff */
[C---:B---3--:R-:W-:Y:S01]  /*d510*/  HMMA.16816.F32.BF16 R132, R8.reuse, R20, R132 ;  /* 0x000000140884723c */ /* 0x048fe20000041884 */
[----:B------:R-:W-:Y:S01]  /*d520*/  IMAD.WIDE.U32 R4, R2, -0x2daee0ad, RZ ;  /* 0xd2511f5302047825 */ /* 0x000fe200078e00ff */
[----:B------:R-:W-:Y:S02]  /*d530*/  MOV R49, R175 ;  /* 0x000000af00317202 */ /* 0x000fe40000000f00 */
[----:B------:R-:W-:Y:S01]  /*d540*/  ISETP.LE.U32.AND P6, PT, R0, UR15, PT ;  /* 0x0000000f00007c0c */ /* 0x000fe2000bfc3070 */
[----:B------:R-:W-:Y:S01]  /*d550*/  IMAD.MOV.U32 R48, RZ, RZ, R231 ;  /* 0x000000ffff307224 */ /* 0x000fe200078e00e7 */
[----:B------:R-:W-:Y:S01]  /*d560*/  HMMA.16816.F32.BF16 R128, R8, R22, R128 ;  /* 0x000000160880723c */ /* 0x000fe20000041880 */
[----:B------:R-:W2:Y:S01]  /*d570*/  LDSM.16.MT88.4 R20, [R182+0x10800] ;  /* 0x01080000b614783b */ /* 0x000ea20000004200 */
[----:B------:R-:W-:Y:S01]  /*d580*/  LOP3.LUT R0, R18, 0xff, RZ, 0xc0, !PT ;  /* 0x000000ff12007812 */ /* 0x000fe200078ec0ff */
[----:B------:R-:W-:-:S02]  /*d590*/  IMAD.MOV.U32 R50, RZ, RZ, R174 ;  /* 0x000000ffff327224 */ /* 0x000fc400078e00ae */
[----:B------:R-:W-:Y:S01]  /*d5a0*/  @!P0 HFMA2.BF16_V2 R246, -RZ.H0_H0, RZ.H0_H0, -R178.H0_H0 ;  /* 0x200000fffff68231 */ /* 0x000fe200003409b2 */
[----:B------:R-:W-:Y:S01]  /*d5b0*/  LOP3.LUT R2, R5, UR21, R102, 0x96, !PT ;  /* 0x0000001505027c12 */ /* 0x000fe2000f8e9666 */
[----:B------:R-:W-:Y:S01]  /*d5c0*/  HMMA.16816.F32.BF16 R168, R8, R6, R72 ;  /* 0x0000000608a8723c */ /* 0x000fe20000041848 */
[----:B------:R-:W-:Y:S01]  /*d5d0*/  MOV R231, R36 ;  /* 0x0000002400e77202 */ /* 0x000fe20000000f00 */
[----:B------:R-:W-:Y:S01]  /*d5e0*/  IMAD.MOV.U32 R51, RZ, RZ, R234 ;  /* 0x000000ffff337224 */ /* 0x000fe200078e00ea */
[----:B------:R-:W-:Y:S02]  /*d5f0*/  @!P0 PRMT R178, R246, 0x5410, RZ ;  /* 0x00005410f6b28816 */ /* 0x000fe400000000ff */
[----:B------:R-:W-:Y:S01]  /*d600*/  ISETP.LE.U32.AND P0, PT, R0, UR15, PT ;  /* 0x0000000f00007c0c */ /* 0x000fe2000bf03070 */
[----:B------:R-:W-:Y:S02]  /*d610*/  @!P6 HFMA2.BF16_V2 R248, -RZ.H0_H0, RZ.H0_H0, -R151.H0_H0 ;  /* 0x200000fffff8e231 */ /* 0x000fe40000340997 */
[----:B------:R-:W-:Y:S01]  /*d620*/  IMAD.WIDE.U32 R6, R3, -0x2daee0ad, RZ ;  /* 0xd2511f5303067825 */ /* 0x000fe200078e00ff */
[----:B------:R-:W-:-:S03]  /*d630*/  LOP3.LUT R0, R18, 0xffff, RZ, 0xc0, !PT ;  /* 0x0000ffff12007812 */ /* 0x000fc600078ec0ff */
[----:B------:R-:W-:Y:S01]  /*d640*/  IMAD.WIDE.U32 R2, R2, -0x326172a9, RZ ;  /* 0xcd9e8d5702027825 */ /* 0x000fe200078e00ff */
[----:B------:R-:W-:Y:S02]  /*d650*/  LOP3.LUT R4, R7, UR13, R4, 0x96, !PT ;  /* 0x0000000d07047c12 */ /* 0x000fe4000f8e9604 */
[----:B------:R-:W-:Y:S01]  /*d660*/  SHF.R.U32.HI R0, RZ, 0x8, R0 ;  /* 0x00000008ff007819 */ /* 0x000fe20000011600 */
[----:B------:R-:W-:Y:S01]  /*d670*/  IMAD.MOV.U32 R75, RZ, RZ, R37 ;  /* 0x000000ffff4b7224 */ /* 0x000fe200078e0025 */
[----:B------:R-:W-:Y:S01]  /*d680*/  LOP3.LUT R5, R3, UR19, R28, 0x96, !PT ;  /* 0x0000001303057c12 */ /* 0x000fe2000f8e961c */
[----:B------:R-:W-:Y:S01]  /*d690*/  IMAD.WIDE.U32 R38, R4, -0x326172a9, RZ ;  /* 0xcd9e8d5704267825 */ /* 0x000fe200078e00ff */
[----:B------:R-:W-:-:S03]  /*d6a0*/  LOP3.LUT R3, R0, 0xffff, RZ, 0xc0, !PT ;  /* 0x0000ffff00037812 */ /* 0x000fc600078ec0ff */
[----:B------:R-:W-:Y:S01]  /*d6b0*/  @!P0 HFMA2.BF16_V2 R249, -RZ.H0_H0, RZ.H0_H0, -R149.H0_H0 ;  /* 0x200000fffff98231 */ /* 0x000fe20000340995 */
[----:B------:R-:W-:Y:S01]  /*d6c0*/  @!P6 PRMT R151, R248, 0x5410, RZ ;  /* 0x00005410f897e816 */ /* 0x000fe200000000ff */
[----:B------:R-:W-:Y:S01]  /*d6d0*/  IMAD.MOV.U32 R74, RZ, RZ, R49 ;  /* 0x000000ffff4a7224 */ /* 0x000fe200078e0031 */
[----:B------:R-:W-:Y:S01]  /*d6e0*/  LOP3.LUT R0, R39, UR9, R2, 0x96, !PT ;  /* 0x0000000927007c12 */ /* 0x000fe2000f8e9602 */
[----:B------:R-:W-:Y:S01]  /*d6f0*/  IMAD.MOV.U32 R49, RZ, RZ, R233 ;  /* 0x000000ffff317224 */ /* 0x000fe200078e00e9 */
[----:B------:R-:W-:Y:S01]  /*d700*/  ISETP.LE.U32.AND P6, PT, R3, UR15, PT ;  /* 0x0000000f03007c0c */ /* 0x000fe2000bfc3070 */
[----:B------:R-:W-:Y:S01]  /*d710*/  IMAD.WIDE.U32 R2, R5, -0x2daee0ad, RZ ;  /* 0xd2511f5305027825 */ /* 0x000fe200078e00ff */
[----:B------:R-:W-:Y:S01]  /*d720*/  @!P0 PRMT R149, R249, 0x5410, RZ ;  /* 0x00005410f9958816 */ /* 0x000fe200000000ff */
[----:B-1----:R-:W-:Y:S02]  /*d730*/  HMMA.16816.F32.BF16 R84, R8, R24, R84 ;  /* 0x000000180854723c */ /* 0x002fe40000041854 */
[----:B------:R-:W-:Y:S01]  /*d740*/  IMAD.WIDE.U32 R36, R0, -0x2daee0ad, RZ ;  /* 0xd2511f5300247825 */ /* 0x000fe200078e00ff */
[----:B------:R-:W-:-:S02]  /*d750*/  LOP3.LUT R17, R3, UR7, R6, 0x96, !PT ;  /* 0x0000000703117c12 */ /* 0x000fc4000f8e9606 */
[----:B------:R-:W-:Y:S01]  /*d760*/  LOP3.LUT R0, R41, 0xff, RZ, 0xc0, !PT ;  /* 0x000000ff29007812 */ /* 0x000fe200078ec0ff */
[----:B------:R-:W-:Y:S01]  /*d770*/  IMAD.WIDE.U32 R4, R42, -0x2daee0ad, RZ ;  /* 0xd2511f532a047825 */ /* 0x000fe200078e00ff */
[----:B------:R-:W-:Y:S01]  /*d780*/  LOP3.LUT R2, R37, UR4, R2, 0x96, !PT ;  /* 0x0000000425027c12 */ /* 0x000fe2000f8e9602 */
[C---:B--2---:R-:W-:Y:S01]  /*d790*/  HMMA.16816.F32.BF16 R164, R8.reuse, R22, R64 ;  /* 0x0000001608a4723c */ /* 0x044fe20000041840 */
[----:B------:R-:W-:Y:S01]  /*d7a0*/  SHF.R.U32.HI R6, RZ, 0x10, R18 ;  /* 0x00000010ff067819 */ /* 0x000fe20000011612 */
[----:B------:R-:W-:Y:S01]  /*d7b0*/  @!P6 HFMA2.BF16_V2 R250, -RZ.H0_H0, RZ.H0_H0, -R147.H0_H0 ;  /* 0x200000fffffae231 */ /* 0x000fe20000340993 */
[----:B------:R-:W-:Y:S01]  /*d7c0*/  ISETP.LE.U32.AND P2, PT, R0, UR15, PT ;  /* 0x0000000f00007c0c */ /* 0x000fe2000bf43070 */
[----:B------:R-:W-:Y:S01]  /*d7d0*/  IMAD.WIDE.U32 R2, R2, -0x326172a9, RZ ;  /* 0xcd9e8d5702027825 */ /* 0x000fe200078e00ff */
[----:B------:R-:W-:Y:S01]  /*d7e0*/  LOP3.LUT R0, R6, 0xff, RZ, 0xc0, !PT ;  /* 0x000000ff06007812 */ /* 0x000fe200078ec0ff */
[C---:B------:R-:W-:Y:S01]  /*d7f0*/  HMMA.16816.F32.BF16 R172, R8.reuse, R20, R76 ;  /* 0x0000001408ac723c */ /* 0x040fe2000004184c */
[C---:B------:R-:W-:Y:S01]  /*d800*/  LOP3.LUT R39, R4.reuse, 0xff, RZ, 0xc0, !PT ;  /* 0x000000ff04277812 */ /* 0x040fe200078ec0ff */
[----:B------:R-:W-:Y:S01]  /*d810*/  IMAD.MOV.U32 R73, RZ, RZ, R48 ;  /* 0x000000ffff497224 */ /* 0x000fe200078e0030 */
[----:B------:R-:W-:Y:S01]  /*d820*/  LOP3.LUT R65, R4, 0xffff, RZ, 0xc0, !PT ;  /* 0x0000ffff04417812 */ /* 0x000fe200078ec0ff */
[----:B------:R-:W-:Y:S01]  /*d830*/  IMAD.MOV.U32 R48, RZ, RZ, R232 ;  /* 0x000000ffff307224 */ /* 0x000fe200078e00e8 */
[--C-:B------:R-:W-:Y:S01]  /*d840*/  SHF.R.U32.HI R41, RZ, 0x10, R4.reuse ;  /* 0x00000010ff297819 */ /* 0x100fe20000011604 */
[----:B------:R-:W1:Y:S01]  /*d850*/  LDSM.16.MT88.4 R20, [R183+0x10800] ;  /* 0x01080000b714783b */ /* 0x000e620000004200 */
[----:B------:R-:W-:Y:S01]  /*d860*/  SHF.R.U32.HI R37, RZ, 0x18, R4 ;  /* 0x00000018ff257819 */ /* 0x000fe20000011604 */
[----:B------:R-:W-:Y:S01]  /*d870*/  FFMA.FTZ R4, R252, UR6, -R16 ;  /* 0x00000006fc047c23 */ /* 0x000fe20008010810 */
[----:B------:R-:W-:Y:S01]  /*d880*/  ISETP.LE.U32.AND P0, PT, R0, UR15, PT ;  /* 0x0000000f00007c0c */ /* 0x000fe2000bf03070 */
[----:B------:R-:W-:Y:S01]  /*d890*/  HMMA.16816.F32.BF16 R80, R8, R26, R80 ;  /* 0x0000001a0850723c */ /* 0x000fe20000041850 */
[----:B------:R-:W-:Y:S01]  /*d8a0*/  LOP3.LUT R0, R2, 0xffff, RZ, 0xc0, !PT ;  /* 0x0000ffff02007812 */ /* 0x000fe200078ec0ff */
[----:B------:R2:W-:Y:S01]  /*d8b0*/  MUFU.EX2 R234, R4 ;  /* 0x0000000400ea7308 */ /* 0x0005e20000000800 */
[----:B------:R-:W-:Y:S01]  /*d8c0*/  @!P6 PRMT R147, R250, 0x5410, RZ ;  /* 0x00005410fa93e816 */ /* 0x000fe200000000ff */
[----:B------:R-:W3:Y:S01]  /*d8d0*/  LDSM.16.MT88.4 R24, [R181+0xd000] ;  /* 0x00d00000b518783b */ /* 0x000ee20000004200 */
[----:B------:R-:W-:-:S02]  /*d8e0*/  SHF.R.U32.HI R6, RZ, 0x8, R0 ;  /* 0x00000008ff067819 */ /* 0x000fc40000011600 */
[----:B------:R-:W-:Y:S02]  /*d8f0*/  SHF.R.U32.HI R0, RZ, 0x18, R18 ;  /* 0x00000018ff007819 */ /* 0x000fe40000011612 */
[----:B------:R-:W-:Y:S02]  /*d900*/  LOP3.LUT R7, R2, 0xff, RZ, 0xc0, !PT ;  /* 0x000000ff02077812 */ /* 0x000fe400078ec0ff */
[----:B------:R-:W-:Y:S01]  /*d910*/  ISETP.LE.U32.AND P6, PT, R0, UR15, PT ;  /* 0x0000000f00007c0c */ /* 0x000fe2000bfc3070 */
[----:B------:R-:W-:Y:S01]  /*d920*/  @!P0 HFMA2.BF16_V2 R252, -RZ.H0_H0, RZ.H0_H0, -R148.H0_H0 ;  /* 0x200000fffffc8231 */ /* 0x000fe20000340994 */
[--C-:B------:R-:W-:Y:S02]  /*d930*/  SHF.R.U32.HI R0, RZ, 0x10, R2.reuse ;  /* 0x00000010ff007819 */ /* 0x100fe40000011602 */
[----:B------:R-:W-:Y:S02]  /*d940*/  SHF.R.U32.HI R2, RZ, 0x18, R2 ;  /* 0x00000018ff027819 */ /* 0x000fe40000011602 */
[----:B------:R-:W-:Y:S01]  /*d950*/  @!P0 PRMT R148, R252, 0x5410, RZ ;  /* 0x00005410fc948816 */ /* 0x000fe200000000ff */
[----:B--2---:R-:W-:Y:S01]  /*d960*/  FFMA.FTZ R4, R75, UR6, -R16 ;  /* 0x000000064b047c23 */ /* 0x004fe20008010810 */
[----:B------:R-:W-:Y:S01]  /*d970*/  IMAD.MOV.U32 R75, RZ, RZ, R50 ;  /* 0x000000ffff4b7224 */ /* 0x000fe200078e0032 */
[----:B------:R-:W-:Y:S01]  /*d980*/  MOV R50, R238 ;  /* 0x000000ee00327202 */ /* 0x000fe20000000f00 */
[----:B------:R-:W-:Y:S01]  /*d990*/  IMAD.MOV.U32 R238, RZ, RZ, R239 ;  /* 0x000000ffffee7224 */ /* 0x000fe200078e00ef */
[----:B------:R2:W-:Y:S01]  /*d9a0*/  MUFU.EX2 R233, R4 ;  /* 0x0000000400e97308 */ /* 0x0005e20000000800 */
[----:B------:R-:W-:Y:S01]  /*d9b0*/  IMAD.MOV.U32 R239, RZ, RZ, R19 ;  /* 0x000000ffffef7224 */ /* 0x000fe200078e0013 */
[----:B------:R-:W-:Y:S01]  /*d9c0*/  LOP3.LUT R0, R0, 0xff, RZ, 0xc0, !PT ;  /* 0x000000ff00007812 */ /* 0x000fe200078ec0ff */
[----:B------:R-:W-:Y:S01]  /*d9d0*/  IMAD.WIDE.U32 R18, R17, -0x326172a9, RZ ;  /* 0xcd9e8d5711127825 */ /* 0x000fe200078e00ff */
[----:B------:R-:W-:Y:S01]  /*d9e0*/  PRMT R7, R7, 0x5410, R6 ;  /* 0x0000541007077816 */ /* 0x000fe20000000006 */
[----:B------:R4:W5:Y:S01]  /*d9f0*/  LDL.LU.S16 R17, [R1] ;  /* 0x0000000001117983 */ /* 0x0009620000300600 */
[----:B------:R-:W-:Y:S01]  /*da00*/  PRMT R28, R0, 0x5410, R2 ;  /* 0x00005410001c7816 */ /* 0x000fe20000000002 */
[----:B------:R-:W-:Y:S01]  /*da10*/  FFMA.FTZ R0, R251, UR6, -R16 ;  /* 0x00000006fb007c23 */ /* 0x000fe20008010810 */
[----:B------:R-:W-:Y:S01]  /*da20*/  @!P6 HFMA2.BF16_V2 R251, -RZ.H0_H0, RZ.H0_H0, -R146.H0_H0 ;  /* 0x200000fffffbe231 */ /* 0x000fe20000340992 */
[----:B------:R-:W-:-:S02]  /*da30*/  LOP3.LUT R2, R3, UR32, R18, 0x96, !PT ;  /* 0x0000002003027c12 */ /* 0x000fc4000f8e9612 */
[----:B------:R1:W-:Y:S01]  /*da40*/  MUFU.EX2 R232, R0 ;  /* 0x0000000000e87308 */ /* 0x0003e20000000800 */
[----:B------:R-:W-:Y:S02]  /*da50*/  LOP3.LUT R64, R5, UR27, R32, 0x96, !PT ;  /* 0x0000001b05407c12 */ /* 0x000fe4000f8e9620 */
[----:B------:R-:W-:Y:S02]  /*da60*/  @!P6 PRMT R146, R251, 0x5410, RZ ;  /* 0x00005410fb92e816 */ /* 0x000fe400000000ff */
[----:B--2---:R-:W-:-:S04]  /*da70*/  LOP3.LUT R4, R43, 0xff, RZ, 0xc0, !PT ;  /* 0x000000ff2b047812 */ /* 0x004fc800078ec0ff */
[----:B------:R-:W-:Y:S01]  /*da80*/  ISETP.LE.U32.AND P0, PT, R4, UR15, PT ;  /* 0x0000000f04007c0c */ /* 0x000fe2000bf03070 */
[----:B------:R-:W-:Y:S01]  /*da90*/  FFMA.FTZ R4, R73, UR6, -R16 ;  /* 0x0000000649047c23 */ /* 0x000fe20008010810 */
[----:B------:R-:W-:Y:S02]  /*daa0*/  IMAD.MOV.U32 R73, RZ, RZ, R74 ;  /* 0x000000ffff497224 */ /* 0x000fe400078e004a */
[----:B------:R-:W-:Y:S02]  /*dab0*/  IMAD.MOV.U32 R74, RZ, RZ, R75 ;  /* 0x000000ffff4a7224 */ /* 0x000fe400078e004b */
[----:B------:R-:W-:Y:S02]  /*dac0*/  IMAD.MOV.U32 R75, RZ, RZ, R48 ;  /* 0x000000ffff4b7224 */ /* 0x000fe400078e0030 */
[----:B------:R-:W-:Y:S01]  /*dad0*/  FFMA.FTZ R6, R73, UR6, -R15 ;  /* 0x0000000649067c23 */ /* 0x000fe2000801080f */
[----:B------:R-:W-:Y:S01]  /*dae0*/  IMAD.MOV.U32 R48, RZ, RZ, R49 ;  /* 0x000000ffff307224 */ /* 0x000fe200078e0031 */
[----:B------:R-:W-:Y:S01]  /*daf0*/  MOV R49, R50 ;  /* 0x0000003200317202 */ /* 0x000fe20000000f00 */
[----:B------:R-:W-:Y:S01]  /*db00*/  IMAD.MOV.U32 R50, RZ, RZ, R51 ;  /* 0x000000ffff327224 */ /* 0x000fe200078e0033 */
[----:B------:R-:W-:Y:S01]  /*db10*/  MOV R73, R74 ;  /* 0x0000004a00497202 */ /* 0x000fe20000000f00 */
[----:B------:R-:W-:Y:S01]  /*db20*/  IMAD.MOV.U32 R51, RZ, RZ, R156 ;  /* 0x000000ffff337224 */ /* 0x000fe200078e009c */
[----:B-1----:R-:W-:Y:S01]  /*db30*/  SHF.R.U32.HI R0, RZ, 0x10, R40 ;  /* 0x00000010ff007819 */ /* 0x002fe20000011628 */
[----:B------:R-:W-:-:S02]  /*db40*/  IMAD.MOV.U32 R156, RZ, RZ, R157 ;  /* 0x000000ffff9c7224 */ /* 0x000fc400078e009d */
[----:B------:R-:W-:Y:S01]  /*db50*/  IMAD.MOV.U32 R74, RZ, RZ, R75 ;  /* 0x000000ffff4a7224 */ /* 0x000fe200078e004b */
[----:B------:R-:W-:Y:S01]  /*db60*/  LOP3.LUT R3, R0, 0xff, RZ, 0xc0, !PT ;  /* 0x000000ff00037812 */ /* 0x000fe200078ec0ff */
[----:B------:R-:W-:Y:S01]  /*db70*/  IMAD.MOV.U32 R157, RZ, RZ, R158 ;  /* 0x000000ffff9d7224 */ /* 0x000fe200078e009e */
[----:B------:R-:W-:Y:S01]  /*db80*/  LOP3.LUT R0, R2, 0xffff, RZ, 0xc0, !PT ;  /* 0x0000ffff02007812 */ /* 0x000fe200078ec0ff */
[----:B------:R-:W-:Y:S01]  /*db90*/  IMAD.MOV.U32 R75, RZ, RZ, R48 ;  /* 0x000000ffff4b7224 */ /* 0x000fe200078e0030 */
[----:B------:R-:W-:Y:S01]  /*dba0*/  ISETP.LE.U32.AND P6, PT, R3, UR15, PT ;  /* 0x0000000f03007c0c */ /* 0x000fe2000bfc3070 */
[----:B------:R-:W-:Y:S01]  /*dbb0*/  IMAD.MOV.U32 R48, RZ, RZ, R49 ;  /* 0x000000ffff307224 */ /* 0x000fe200078e0031 */
[----:B------:R-:W-:Y:S01]  /*dbc0*/  SHF.R.U32.HI R3, RZ, 0x10, R2 ;  /* 0x00000010ff037819 */ /* 0x000fe20000011602 */
[----:B------:R-:W-:Y:S02]  /*dbd0*/  IMAD.MOV.U32 R158, RZ, RZ, R159 ;  /* 0x000000ffff9e7224 */ /* 0x000fe400078e009f */
[----:B------:R-:W-:-:S02]  /*dbe0*/  IMAD.MOV.U32 R49, RZ, RZ, R50 ;  /* 0x000000ffff317224 */ /* 0x000fc400078e0032 */
[----:B------:R-:W-:Y:S02]  /*dbf0*/  IMAD.MOV.U32 R50, RZ, RZ, R51 ;  /* 0x000000ffff327224 */ /* 0x000fe400078e0033 */
[----:B------:R-:W-:Y:S02]  /*dc00*/  IMAD.MOV.U32 R159, RZ, RZ, R231 ;  /* 0x000000ffff9f7224 */ /* 0x000fe400078e00e7 */
[----:B------:R-:W-:Y:S01]  /*dc10*/  IMAD.MOV.U32 R51, RZ, RZ, R156 ;  /* 0x000000ffff337224 */ /* 0x000fe200078e009c */
[----:B------:R-:W-:Y:S01]  /*dc20*/  MOV R156, R157 ;  /* 0x0000009d009c7202 */ /* 0x000fe20000000f00 */
[----:B------:R-:W-:Y:S01]  /*dc30*/  IMAD.MOV.U32 R157, RZ, RZ, R158 ;  /* 0x000000ffff9d7224 */ /* 0x000fe200078e009e */
[----:B------:R-:W-:Y:S01]  /*dc40*/  SHF.R.U32.HI R5, RZ, 0x8, R0 ;  /* 0x00000008ff057819 */ /* 0x000fe20000011600 */
[----:B------:R-:W-:Y:S01]  /*dc50*/  IMAD.MOV.U32 R158, RZ, RZ, R159 ;  /* 0x000000ffff9e7224 */ /* 0x000fe200078e009f */
[----:B------:R-:W-:Y:S01]  /*dc60*/  MOV R34, R74 ;  /* 0x0000004a00227202 */ /* 0x000fe20000000f00 */
[----:B------:R-:W-:Y:S01]  /*dc70*/  IMAD.MOV.U32 R159, RZ, RZ, R224 ;  /* 0x000000ffff9f7224 */ /* 0x000fe200078e00e0 */
[----:B------:R1:W2:Y:S01]  /*dc80*/  MUFU.EX2 R231, R4 ;  /* 0x0000000400e77308 */ /* 0x0002a20000000800 */
[----:B------:R-:W-:-:S02]  /*dc90*/  IMAD.MOV.U32 R30, RZ, RZ, R75 ;  /* 0x000000ffff1e7224 */ /* 0x000fc400078e004b */
[----:B------:R-:W-:Y:S02]  /*dca0*/  IMAD.MOV.U32 R224, RZ, RZ, R225 ;  /* 0x000000ffffe07224 */ /* 0x000fe400078e00e1 */
[----:B------:R-:W-:Y:S01]  /*dcb0*/  IMAD.MOV.U32 R75, RZ, RZ, R156 ;  /* 0x000000ffff4b7224 */ /* 0x000fe200078e009c */
[----:B------:R-:W-:Y:S01]  /*dcc0*/  MOV R156, R157 ;  /* 0x0000009d009c7202 */ /* 0x000fe20000000f00 */
[----:B------:R-:W-:Y:S02]  /*dcd0*/  IMAD.MOV.U32 R225, RZ, RZ, R226 ;  /* 0x000000ffffe17224 */ /* 0x000fe400078e00e2 */
[----:B------:R-:W-:Y:S02]  /*dce0*/  IMAD.MOV.U32 R226, RZ, RZ, R230 ;  /* 0x000000ffffe27224 */ /* 0x000fe400078e00e6 */
[----:B------:R-:W-:Y:S02]  /*dcf0*/  IMAD.MOV.U32 R157, RZ, RZ, R158 ;  /* 0x000000ffff9d7224 */ /* 0x000fe400078e009e */
[----:B------:R-:W-:Y:S01]  /*dd00*/  IMAD.MOV.U32 R158, RZ, RZ, R159 ;  /* 0x000000ffff9e7224 */ /* 0x000fe200078e009f */
[----:B------:R-:W-:Y:S01]  /*dd10*/  LOP3.LUT R0, R3, 0xff, RZ, 0xc0, !PT ;  /* 0x000000ff03007812 */ /* 0x000fe200078ec0ff */
[----:B------:R-:W-:-:S02]  /*dd20*/  IMAD.MOV.U32 R159, RZ, RZ, R224 ;  /* 0x000000ffff9f7224 */ /* 0x000fc400078e00e0 */
[----:B------:R-:W-:Y:S01]  /*dd30*/  FFMA.FTZ R3, R73, UR6, -R15 ;  /* 0x0000000649037c23 */ /* 0x000fe2000801080f */
[----:B------:R-:W-:Y:S02]  /*dd40*/  IMAD.MOV.U32 R224, RZ, RZ, R225 ;  /* 0x000000ffffe07224 */ /* 0x000fe400078e00e1 */
[----:B------:R-:W-:Y:S02]  /*dd50*/  IMAD.MOV.U32 R225, RZ, RZ, R226 ;  /* 0x000000ffffe17224 */ /* 0x000fe400078e00e2 */
[----:B------:R-:W-:Y:S01]  /*dd60*/  IMAD.MOV.U32 R226, RZ, RZ, R227 ;  /* 0x000000ffffe27224 */ /* 0x000fe200078e00e3 */
[----:B------:R-:W-:Y:S01]  /*dd70*/  MOV R227, R228 ;  /* 0x000000e400e37202 */ /* 0x000fe20000000f00 */
[----:B------:R-:W-:Y:S02]  /*dd80*/  IMAD.MOV.U32 R31, RZ, RZ, R48 ;  /* 0x000000ffff1f7224 */ /* 0x000fe400078e0030 */
[----:B------:R-:W-:Y:S02]  /*dd90*/  IMAD.MOV.U32 R228, RZ, RZ, R229 ;  /* 0x000000ffffe47224 */ /* 0x000fe400078e00e5 */
[----:B------:R-:W-:Y:S01]  /*dda0*/  IMAD.MOV.U32 R72, RZ, RZ, R49 ;  /* 0x000000ffff487224 */ /* 0x000fe200078e0031 */
[----:B------:R3:W-:Y:S01]  /*ddb0*/  MUFU.EX2 R229, R3 ;  /* 0x0000000300e57308 */ /* 0x0007e20000000800 */
[----:B------:R-:W-:-:S02]  /*ddc0*/  IMAD.MOV.U32 R73, RZ, RZ, R50 ;  /* 0x000000ffff497224 */ /* 0x000fc400078e0032 */
[----:B------:R-:W-:Y:S01]  /*ddd0*/  IMAD.MOV.U32 R74, RZ, RZ, R51 ;  /* 0x000000ffff4a7224 */ /* 0x000fe200078e0033 */
[----:B-1----:R-:W-:Y:S01]  /*dde0*/  LOP3.LUT R4, R2, 0xff, RZ, 0xc0, !PT ;  /* 0x000000ff02047812 */ /* 0x002fe200078ec0ff */
[----:B---3--:R-:W-:Y:S01]  /*ddf0*/  FFMA.FTZ R3, R34, UR6, -R15 ;  /* 0x0000000622037c23 */ /* 0x008fe2000801080f */
[----:B------:R-:W-:Y:S02]  /*de00*/  IMAD.MOV.U32 R34, RZ, RZ, R30 ;  /* 0x000000ffff227224 */ /* 0x000fe400078e001e */
[----:B------:R-:W-:Y:S02]  /*de10*/  IMAD.MOV.U32 R30, RZ, RZ, R31 ;  /* 0x000000ffff1e7224 */ /* 0x000fe400078e001f */
[----:B------:R-:W-:Y:S02]  /*de20*/  IMAD.MOV.U32 R31, RZ, RZ, R72 ;  /* 0x000000ffff1f7224 */ /* 0x000fe400078e0048 */
[----:B------:R-:W-:Y:S02]  /*de30*/  IMAD.MOV.U32 R72, RZ, RZ, R73 ;  /* 0x000000ffff487224 */ /* 0x000fe400078e0049 */
[----:B------:R-:W-:Y:S01]  /*de40*/  IMAD.MOV.U32 R73, RZ, RZ, R74 ;  /* 0x000000ffff497224 */ /* 0x000fe200078e004a */
[----:B------:R-:W-:Y:S01]  /*de50*/  MOV R74, R75 ;  /* 0x0000004b004a7202 */ /* 0x000fe20000000f00 */
[----:B------:R-:W-:-:S02]  /*de60*/  IMAD.MOV.U32 R75, RZ, RZ, R156 ;  /* 0x000000ffff4b7224 */ /* 0x000fc400078e009c */
[----:B------:R-:W-:Y:S02]  /*de70*/  IMAD.MOV.U32 R156, RZ, RZ, R157 ;  /* 0x000000ffff9c7224 */ /* 0x000fe400078e009d */
[----:B------:R-:W-:Y:S02]  /*de80*/  IMAD.MOV.U32 R157, RZ, RZ, R158 ;  /* 0x000000ffff9d7224 */ /* 0x000fe400078e009e */
[----:B------:R-:W-:Y:S02]  /*de90*/  IMAD.MOV.U32 R158, RZ, RZ, R159 ;  /* 0x000000ffff9e7224 */ /* 0x000fe400078e009f */
[----:B------:R-:W-:Y:S01]  /*dea0*/  IMAD.MOV.U32 R159, RZ, RZ, R224 ;  /* 0x000000ffff9f7224 */ /* 0x000fe200078e00e0 */
[----:B------:R-:W-:Y:S01]  /*deb0*/  SHF.R.U32.HI R2, RZ, 0x18, R2 ;  /* 0x00000018ff027819 */ /* 0x000fe20000011602 */
[----:B------:R-:W-:Y:S01]  /*dec0*/  IMAD.MOV.U32 R224, RZ, RZ, R225 ;  /* 0x000000ffffe07224 */ /* 0x000fe200078e00e1 */
[----:B------:R-:W-:Y:S01]  /*ded0*/  MOV R225, R226 ;  /* 0x000000e200e17202 */ /* 0x000fe20000000f00 */
[----:B------:R1:W3:Y:S01]  /*dee0*/  MUFU.EX2 R230, R6 ;  /* 0x0000000600e67308 */ /* 0x0002e20000000800 */
[----:B------:R-:W-:Y:S01]  /*def0*/  PRMT R4, R4, 0x5410, R5 ;  /* 0x0000541004047816 */ /* 0x000fe20000000005 */
[----:B------:R-:W-:Y:S01]  /*df00*/  IMAD.MOV.U32 R252, RZ, RZ, R236 ;  /* 0x000000fffffc7224 */ /* 0x000fe200078e00ec */
[----:B------:R-:W-:Y:S01]  /*df10*/  PRMT R5, R0, 0x5410, R2 ;  /* 0x0000541000057816 */ /* 0x000fe20000000002 */
[----:B------:R-:W-:Y:S01]  /*df20*/  IMAD.MOV.U32 R251, RZ, RZ, R45 ;  /* 0x000000fffffb7224 */ /* 0x000fe200078e002d */
[----:B------:R-:W-:Y:S01]  /*df30*/  MOV R43, R225 ;  /* 0x000000e1002b7202 */ /* 0x000fe20000000f00 */
[----:B------:R-:W-:Y:S01]  /*df40*/  IMAD.MOV.U32 R225, RZ, RZ, R46 ;  /* 0x000000ffffe17224 */ /* 0x000fe200078e002e */
[----:B------:R-:W-:Y:S01]  /*df50*/  SHF.R.U32.HI R2, RZ, 0x8, R44 ;  /* 0x00000008ff027819 */ /* 0x000fe2000001162c */
[----:B------:R-:W-:-:S02]  /*df60*/  IMAD.MOV.U32 R236, RZ, RZ, R47 ;  /* 0x000000ffffec7224 */ /* 0x000fc400078e002f */
[----:B------:R-:W-:Y:S01]  /*df70*/  HMMA.16816.F32.BF16 R44, R8, R22, R112 ;  /* 0x00000016082c723c */ /* 0x000fe20000041870 */
[----:B-----5:R-:W-:-:S05]  /*df80*/  @!P5 HFMA2.BF16_V2 R17, -RZ.H0_H0, RZ.H0_H0, -R144.H0_H0 ;  /* 0x200000ffff11d231 */ /* 0x020fca0000340990 */
[----:B-1----:R-:W-:Y:S02]  /*df90*/  PRMT R6, R17, 0x7610, R6 ;  /* 0x0000761011067816 */ /* 0x002fe40000000006 */
[----:B------:R4:W5:Y:S04]  /*dfa0*/  LDL.LU.S16 R17, [R1+0x4] ;  /* 0x0000040001117983 */ /* 0x0009680000300600 */
[----:B------:R4:W4:Y:S01]  /*dfb0*/  LDL.LU.S16 R115, [R1+0x8] ;  /* 0x0000080001737983 */ /* 0x0009220000300600 */
[----:B--2---:R-:W-:Y:S01]  /*dfc0*/  F2FP.BF16.F32.PACK_AB R0, R231, R232 ;  /* 0x000000e8e700723e */ /* 0x004fe200000010ff */
[----:B------:R-:W-:Y:S01]  /*dfd0*/  IMAD.MOV.U32 R226, RZ, RZ, R227 ;  /* 0x000000ffffe27224 */ /* 0x000fe200078e00e3 */
[----:B------:R-:W-:Y:S01]  /*dfe0*/  LOP3.LUT R2, R2, 0xffff, RZ, 0xc0, !PT ;  /* 0x0000ffff02027812 */ /* 0x000fe200078ec0ff */
[----:B------:R-:W-:Y:S01]  /*dff0*/  IMAD.MOV.U32 R227, RZ, RZ, R228 ;  /* 0x000000ffffe37224 */ /* 0x000fe200078e00e4 */
[C---:B------:R-:W-:Y:S01]  /*e000*/  PRMT R141, R0.reuse, 0x7610, R141 ;  /* 0x00007610008d7816 */ /* 0x040fe2000000008d */
[----:B------:R1:W-:Y:S01]  /*e010*/  MUFU.EX2 R228, R3 ;  /* 0x0000000300e47308 */ /* 0x0003e20000000800 */
[----:B------:R-:W-:Y:S01]  /*e020*/  PRMT R140, R0, 0x7632, R140 ;  /* 0x00007632008c7816 */ /* 0x000fe2000000008c */
[----:B------:R-:W-:Y:S01]  /*e030*/  HMMA.16816.F32.BF16 R48, R8, R20, R212 ;  /* 0x000000140830723c */ /* 0x000fe200000418d4 */
[----:B------:R-:W-:Y:S01]  /*e040*/  @!P5 PRMT R144, R6, 0x5410, RZ ;  /* 0x000054100690d816 */ /* 0x000fe200000000ff */
[----:B------:R-:W-:Y:S01]  /*e050*/  IMAD.MOV.U32 R250, RZ, RZ, R224 ;  /* 0x000000fffffa7224 */ /* 0x000fe200078e00e0 */
[----:B------:R-:W-:Y:S01]  /*e060*/  HSET2.LE.AND R0, R7, R14, PT ;  /* 0x0000000e07007233 */ /* 0x000fe20003803000 */
[----:B------:R-:W-:Y:S01]  /*e070*/  IMAD.MOV.U32 R224, RZ, RZ, R227 ;  /* 0x000000ffffe07224 */ /* 0x000fe200078e00e3 */
[----:B------:R-:W-:Y:S01]  /*e080*/  ISETP.LE.U32.AND P5, PT, R2, UR15, PT ;  /* 0x0000000f02007c0c */ /* 0x000fe2000bfa3070 */
[----:B------:R-:W2:Y:S01]  /*e090*/  LDSM.16.MT88.4 R20, [R182+0xd000] ;  /* 0x00d00000b614783b */ /* 0x000ea20000004200 */
[----:B------:R-:W-:Y:S01]  /*e0a0*/  PRMT R2, R141, 0x5410, R140 ;  /* 0x000054108d027816 */ /* 0x000fe2000000008c */
[----:B------:R-:W-:Y:S01]  /*e0b0*/  IMAD.MOV.U32 R246, RZ, RZ, R72 ;  /* 0x000000fffff67224 */ /* 0x000fe200078e0048 */
[----:B------:R-:W-:Y:S01]  /*e0c0*/  MOV R66, R74 ;  /* 0x0000004a00427202 */ /* 0x000fe20000000f00 */
[----:B------:R-:W-:-:S02]  /*e0d0*/  IMAD.MOV.U32 R67, RZ, RZ, R73 ;  /* 0x000000ffff437224 */ /* 0x000fc400078e0049 */
[----:B-1----:R-:W-:Y:S01]  /*e0e0*/  FFMA.FTZ R3, R34, UR6, -R15 ;  /* 0x0000000622037c23 */ /* 0x002fe2000801080f */
[----:B------:R-:W-:Y:S01]  /*e0f0*/  LOP3.LUT R6, R0, R2, RZ, 0xc0, !PT ;  /* 0x0000000200067212 */ /* 0x000fe200078ec0ff */
[----:B------:R-:W-:Y:S01]  /*e100*/  IMAD.MOV.U32 R42, RZ, RZ, R75 ;  /* 0x000000ffff2a7224 */ /* 0x000fe200078e004b */
[----:B------:R-:W-:Y:S01]  /*e110*/  LDSM.16.MT88.4 R32, [R183+0xf000] ;  /* 0x00f00000b720783b */ /* 0x000fe20000004200 */
[----:B------:R3:W1:Y:S01]  /*e120*/  MUFU.EX2 R227, R3 ;  /* 0x0000000300e37308 */ /* 0x0006620000000800 */
[--C-:B------:R-:W-:Y:S02]  /*e130*/  HSET2.LE.AND R2, R4, R14.reuse, PT ;  /* 0x0000000e04027233 */ /* 0x100fe40003803000 */
[----:B------:R-:W-:Y:S01]  /*e140*/  F2FP.BF16.F32.PACK_AB R4, R233, R234 ;  /* 0x000000eae904723e */ /* 0x000fe200000010ff */
[----:B------:R-:W-:Y:S01]  /*e150*/  IMAD.MOV.U32 R248, RZ, RZ, R156 ;  /* 0x000000fffff87224 */ /* 0x000fe200078e009c */
[----:B------:R-:W-:Y:S01]  /*e160*/  HSET2.LE.AND R0, R28, R14, PT ;  /* 0x0000000e1c007233 */ /* 0x000fe20003803000 */
[----:B------:R-:W-:Y:S01]  /*e170*/  IMAD.MOV.U32 R247, RZ, RZ, R157 ;  /* 0x000000fffff77224 */ /* 0x000fe200078e009d */
[----:B------:R-:W-:Y:S01]  /*e180*/  PRMT R137, R4, 0x7610, R137 ;  /* 0x0000761004897816 */ /* 0x000fe20000000089 */
[----:B------:R-:W-:Y:S01]  /*e190*/  IMAD.MOV.U32 R249, RZ, RZ, R158 ;  /* 0x000000fffff97224 */ /* 0x000fe200078e009e */
[----:B------:R-:W-:Y:S01]  /*e1a0*/  LDSM.16.MT88.4 R8, [R184+0xd000] ;  /* 0x00d00000b808783b */ /* 0x000fe20000004200 */
[----:B---3--:R-:W-:-:S04]  /*e1b0*/  F2FP.BF16.F32.PACK_AB R3, R229, R230 ;  /* 0x000000e6e503723e */ /* 0x008fc800000010ff */
[C---:B------:R-:W-:Y:S02]  /*e1c0*/  PRMT R139, R3.reuse, 0x7632, R139 ;  /* 0x00007632038b7816 */ /* 0x040fe4000000008b */
[----:B------:R-:W-:Y:S02]  /*e1d0*/  PRMT R138, R3, 0x7610, R138 ;  /* 0x00007610038a7816 */ /* 0x000fe4000000008a */
[----:B------:R-:W-:Y:S02]  /*e1e0*/  PRMT R136, R4, 0x7632, R136 ;  /* 0x0000763204887816 */ /* 0x000fe40000000088 */
[----:B------:R-:W-:-:S04]  /*e1f0*/  PRMT R3, R138, 0x5410, R139 ;  /* 0x000054108a037816 */ /* 0x000fc8000000008b */
[----:B------:R-:W-:Y:S02]  /*e200*/  LOP3.LUT R7, R0, R3, RZ, 0xc0, !PT ;  /* 0x0000000300077212 */ /* 0x000fe400078ec0ff */
[----:B------:R-:W-:-:S04]  /*e210*/  PRMT R0, R137, 0x5410, R136 ;  /* 0x0000541089007816 */ /* 0x000fc80000000088 */
[----:B------:R-:W-:Y:S02]  /*e220*/  LOP3.LUT R4, R2, R0, RZ, 0xc0, !PT ;  /* 0x0000000002047212 */ /* 0x000fe400078ec0ff */
[----:B-1----:R-:W-:-:S04]  /*e230*/  F2FP.BF16.F32.PACK_AB R2, R227, R228 ;  /* 0x000000e4e302723e */ /* 0x002fc800000010ff */
[C---:B------:R-:W-:Y:S02]  /*e240*/  PRMT R103, R2.reuse, 0x7632, R103 ;  /* 0x0000763202677816 */ /* 0x040fe40000000067 */
[----:B------:R-:W-:Y:S02]  /*e250*/  PRMT R102, R2, 0x7610, R102 ;  /* 0x0000761002667816 */ /* 0x000fe40000000066 */
[----:B------:R-:W-:Y:S02]  /*e260*/  HSET2.LE.AND R0, R5, R14, PT ;  /* 0x0000000e05007233 */ /* 0x000fe40003803000 */
[----:B------:R-:W-:-:S04]  /*e270*/  PRMT R2, R102, 0x5410, R103 ;  /* 0x0000541066027816 */ /* 0x000fc80000000067 */
[----:B------:R-:W-:-:S07]  /*e280*/  LOP3.LUT R5, R0, R2, RZ, 0xc0, !PT ;  /* 0x0000000200057212 */ /* 0x000fce00078ec0ff */
[C---:B------:R-:W-:Y:S06]  /*e290*/  HMMA.16816.F32.BF16 R104, R4.reuse, R24, R104 ;  /* 0x000000180468723c */ /* 0x040fec0000041868 */
[C---:B------:R-:W-:Y:S01]  /*e2a0*/  HMMA.16816.F32.BF16 R52, R4.reuse, R26, R52 ;  /* 0x0000001a0434723c */ /* 0x040fe20000041834 */
[----:B------:R-:W1:Y:S05]  /*e2b0*/  LDSM.16.MT88.4 R24, [R181+0xf000] ;  /* 0x00f00000b518783b */ /* 0x000e6a0000004200 */
[C---:B--2---:R-:W-:Y:S06]  /*e2c0*/  HMMA.16816.F32.BF16 R108, R4.reuse, R20, R108 ;  /* 0x00000014046c723c */ /* 0x044fec000004186c */
[----:B------:R-:W-:Y:S01]  /*e2d0*/  HMMA.16816.F32.BF16 R56, R4, R22, R56 ;  /* 0x000000160438723c */ /* 0x000fe20000041838 */
[----:B------:R-:W2:Y:S01]  /*e2e0*/  LDSM.16.MT88.4 R20, [R182+0xf000] ;  /* 0x00f00000b614783b */ /* 0x000ea20000004200 */
[----:B------:R-:W-:-:S05]  /*e2f0*/  LOP3.LUT R2, R19, UR5, R38, 0x96, !PT ;  /* 0x0000000513027c12 */ /* 0x000fca000f8e9626 */
[----:B------:R-:W-:-:S05]  /*e300*/  IMAD.WIDE.U32 R2, R2, -0x2daee0ad, RZ ;  /* 0xd2511f5302027825 */ /* 0x000fca00078e00ff */
[----:B------:R-:W-:Y:S01]  /*e310*/  LOP3.LUT R0, R3, UR27, R36, 0x96, !PT ;  /* 0x0000001b03007c12 */ /* 0x000fe2000f8e9624 */
[C---:B-1----:R-:W-:Y:S06]  /*e320*/  HMMA.16816.F32.BF16 R72, R4.reuse, R24, R88 ;  /* 0x000000180448723c */ /* 0x042fec0000041858 */
[----:B--2---:R-:W-:Y:S01]  /*e330*/  HMMA.16816.F32.BF16 R88, R4, R20, R96 ;  /* 0x000000140458723c */ /* 0x004fe20000041860 */
[----:B-----5:R-:W-:Y:S02]  /*e340*/  @!P5 HFMA2.BF16_V2 R17, -RZ.H0_H0, RZ.H0_H0, -R142.H0_H0 ;  /* 0x200000ffff11d231 */ /* 0x020fe4000034098e */
[----:B----4-:R-:W-:-:S04]  /*e350*/  @!P0 HFMA2.BF16_V2 R115, -RZ.H0_H0, RZ.H0_H0, -R145.H0_H0 ;  /* 0x200000ffff738231 */ /* 0x010fc80000340991 */
[----:B------:R-:W-:Y:S02]  /*e360*/  PRMT R20, R17, 0x7610, R20 ;  /* 0x0000761011147816 */ /* 0x000fe40000000014 */
[----:B------:R-:W-:Y:S02]  /*e370*/  LOP3.LUT R17, R2, 0xffff, RZ, 0xc0, !PT ;  /* 0x0000ffff02117812 */ /* 0x000fe400078ec0ff */
[----:B------:R-:W-:Y:S02]  /*e380*/  PRMT R3, R115, 0x7610, R3 ;  /* 0x0000761073037816 */ /* 0x000fe40000000003 */
[----:B------:R-:W-:Y:S01]  /*e390*/  @!P5 PRMT R142, R20, 0x5410, RZ ;  /* 0x00005410148ed816 */ /* 0x000fe200000000ff */
[----:B------:R-:W-:Y:S01]  /*e3a0*/  IMAD.MOV.U32 R245, RZ, RZ, R159 ;  /* 0x000000fffff57224 */ /* 0x000fe200078e009f */
[----:B------:R1:W2:Y:S01]  /*e3b0*/  LDL.LU.S16 R20, [R1+0xc] ;  /* 0x00000c0001147983 */ /* 0x0002a20000300600 */
[----:B------:R-:W-:-:S03]  /*e3c0*/  @!P0 PRMT R145, R3, 0x5410, RZ ;  /* 0x0000541003918816 */ /* 0x000fc600000000ff */
[----:B------:R1:W3:Y:S01]  /*e3d0*/  LDL.LU.S16 R3, [R1+0x14] ;  /* 0x0000140001037983 */ /* 0x0002e20000300600 */
[C---:B------:R-:W-:Y:S01]  /*e3e0*/  HMMA.16816.F32.BF16 R156, R4.reuse, R32, R132 ;  /* 0x00000020049c723c */ /* 0x040fe20000041884 */
[----:B------:R-:W-:Y:S02]  /*e3f0*/  LOP3.LUT R18, R2, 0xff, RZ, 0xc0, !PT ;  /* 0x000000ff02127812 */ /* 0x000fe400078ec0ff */
[----:B------:R-:W-:Y:S01]  /*e400*/  SHF.R.U32.HI R19, RZ, 0x10, R2 ;  /* 0x00000010ff137819 */ /* 0x000fe20000011602 */
[----:B------:R-:W-:Y:S01]  /*e410*/  IMAD.MOV.U32 R244, RZ, RZ, R30 ;  /* 0x000000fffff47224 */ /* 0x000fe200078e001e */
[----:B------:R-:W-:Y:S02]  /*e420*/  LDSM.16.MT88.4 R112, [R181+0xd800] ;  /* 0x00d80000b570783b */ /* 0x000fe40000004200 */
[----:B------:R-:W-:Y:S02]  /*e430*/  SHF.R.U32.HI R32, RZ, 0x18, R2 ;  /* 0x00000018ff207819 */ /* 0x000fe40000011602 */
[----:B------:R-:W-:Y:S01]  /*e440*/  LOP3.LUT R2, R40, 0xff, RZ, 0xc0, !PT ;  /* 0x000000ff28027812 */ /* 0x000fe200078ec0ff */
[----:B------:R-:W-:Y:S01]  /*e450*/  HMMA.16816.F32.BF16 R116, R4, R8, R116 ;  /* 0x000000080474723c */ /* 0x000fe20000041874 */
[----:B------:R-:W-:Y:S01]  /*e460*/  IMAD.MOV.U32 R223, RZ, RZ, R31 ;  /* 0x000000ffffdf7224 */ /* 0x000fe200078e001f */
[----:B------:R-:W-:Y:S01]  /*e470*/  LDSM.16.MT88.4 R132, [R183+0xd800] ;  /* 0x00d80000b784783b */ /* 0x000fe20000004200 */
[----:B------:R-:W-:-:S02]  /*e480*/  ISETP.LE.U32.AND P5, PT, R2, UR15, PT ;  /* 0x0000000f02007c0c */ /* 0x000fc4000bfa3070 */
[----:B------:R-:W-:Y:S01]  /*e490*/  SHF.R.U32.HI R2, RZ, 0x18, R40 ;  /* 0x00000018ff027819 */ /* 0x000fe20000011628 */
[----:B------:R-:W-:Y:S01]  /*e4a0*/  HMMA.16816.F32.BF16 R60, R4, R10, R60 ;  /* 0x0000000a043c723c */ /* 0x000fe2000004183c */
[----:B------:R-:W4:Y:S02]  /*e4b0*/  LDSM.16.MT88.4 R8, [R184+0xf000] ;  /* 0x00f00000b808783b */ /* 0x000f240000004200 */
[----:B------:R-:W-:Y:S02]  /*e4c0*/  ISETP.LE.U32.AND P0, PT, R2, UR15, PT ;  /* 0x0000000f02007c0c */ /* 0x000fe4000bf03070 */
[----:B------:R-:W-:Y:S01]  /*e4d0*/  LOP3.LUT R2, R40, 0xffff, RZ, 0xc0, !PT ;  /* 0x0000ffff28027812 */ /* 0x000fe200078ec0ff */
[----:B------:R-:W5:Y:S03]  /*e4e0*/  LDSM.16.MT88.4 R28, [R183+0xd000] ;  /* 0x00d00000b71c783b */ /* 0x000f660000004200 */
[----:B------:R-:W-:-:S04]  /*e4f0*/  SHF.R.U32.HI R2, RZ, 0x8, R2 ;  /* 0x00000008ff027819 */ /* 0x000fc80000011602 */
[----:B------:R-:W-:Y:S01]  /*e500*/  LOP3.LUT R2, R2, 0xffff, RZ, 0xc0, !PT ;  /* 0x0000ffff02027812 */ /* 0x000fe200078ec0ff */
[----:B--2---:R-:W-:Y:S02]  /*e510*/  @!P3 HFMA2.BF16_V2 R20, -RZ.H0_H0, RZ.H0_H0, -R143.H0_H0 ;  /* 0x200000ffff14b231 */ /* 0x004fe4000034098f */
[----:B---3--:R-:W-:-:S03]  /*e520*/  @!P5 HFMA2.BF16_V2 R3, -RZ.H0_H0, RZ.H0_H0, -R137.H0_H0 ;  /* 0x200000ffff03d231 */ /* 0x008fc60000340989 */
[----:B------:R-:W-:Y:S02]  /*e530*/  PRMT R25, R20, 0x7610, R25 ;  /* 0x0000761014197816 */ /* 0x000fe40000000019 */
[----:B------:R-:W-:Y:S02]  /*e540*/  PRMT R24, R3, 0x7610, R24 ;  /* 0x0000761003187816 */ /* 0x000fe40000000018 */
[----:B------:R-:W-:Y:S02]  /*e550*/  SHF.R.U32.HI R3, RZ, 0x8, R251 ;  /* 0x00000008ff037819 */ /* 0x000fe400000116fb */
[----:B------:R-:W-:Y:S02]  /*e560*/  @!P3 PRMT R143, R25, 0x5410, RZ ;  /* 0x00005410198fb816 */ /* 0x000fe400000000ff */
[----:B------:R-:W-:Y:S02]  /*e570*/  ISETP.LE.U32.AND P3, PT, R2, UR15, PT ;  /* 0x0000000f02007c0c */ /* 0x000fe4000bf63070 */
[----:B------:R-:W-:-:S02]  /*e580*/  LOP3.LUT R2, R3, 0xffff, RZ, 0xc0, !PT ;  /* 0x0000ffff03027812 */ /* 0x000fc400078ec0ff */
[----:B------:R1:W2:Y:S01]  /*e590*/  LDL.LU.S16 R3, [R1+0x18] ;  /* 0x0000180001037983 */ /* 0x0002a20000300600 */
[C---:B----4-:R-:W-:Y:S06]  /*e5a0*/  HMMA.16816.F32.BF16 R152, R4.reuse, R8, R152 ;  /* 0x000000080498723c */ /* 0x050fec0000041898 */
[C---:B------:R-:W-:Y:S01]  /*e5b0*/  HMMA.16816.F32.BF16 R160, R4.reuse, R10, R160 ;  /* 0x0000000a04a0723c */ /* 0x040fe200000418a0 */
[----:B------:R-:W3:Y:S05]  /*e5c0*/  LDSM.16.MT88.4 R8, [R181+0x11000] ;  /* 0x01100000b508783b */ /* 0x000eea0000004200 */
[C---:B-----5:R-:W-:Y:S01]  /*e5d0*/  HMMA.16816.F32.BF16 R124, R4.reuse, R28, R124 ;  /* 0x0000001c047c723c */ /* 0x060fe2000004187c */
[----:B------:R1:W4:Y:S05]  /*e5e0*/  LDL.LU.S16 R28, [R1+0x1c] ;  /* 0x00001c00011c7983 */ /* 0x00032a0000300600 */
[----:B---3--:R-:W-:Y:S01]  /*e5f0*/  HMMA.16816.F32.BF16 R168, R4, R10, R168 ;  /* 0x0000000a04a8723c */ /* 0x008fe200000418a8 */
[----:B------:R1:W3:Y:S01]  /*e600*/  LDL.LU.S16 R11, [R1+0x20] ;  /* 0x00002000010b7983 */ /* 0x0002e20000300600 */
[----:B--2---:R-:W-:-:S05]  /*e610*/  @!P3 HFMA2.BF16_V2 R3, -RZ.H0_H0, RZ.H0_H0, -R136.H0_H0 ;  /* 0x200000ffff03b231 */ /* 0x004fca0000340988 */
[----:B------:R-:W-:-:S04]  /*e620*/  PRMT R10, R3, 0x7610, R10 ;  /* 0x00007610030a7816 */ /* 0x000fc8000000000a */
[----:B------:R-:W-:Y:S02]  /*e630*/  @!P3 PRMT R136, R10, 0x5410, RZ ;  /* 0x000054100a88b816 */ /* 0x000fe400000000ff */
[----:B------:R1:W2:Y:S01]  /*e640*/  LDL.LU.S16 R10, [R1+0x24] ;  /* 0x00002400010a7983 */ /* 0x0002a20000300600 */
[----:B------:R-:W-:Y:S01]  /*e650*/  HMMA.16816.F32.BF16 R208, R4, R8, R208 ;  /* 0x0000000804d0723c */ /* 0x000fe200000418d0 */
[----:B------:R-:W-:Y:S02]  /*e660*/  @!P5 PRMT R137, R24, 0x5410, RZ ;  /* 0x000054101889d816 */ /* 0x000fe400000000ff */
[----:B------:R-:W-:Y:S01]  /*e670*/  ISETP.LE.U32.AND P5, PT, R2, UR15, PT ;  /* 0x0000000f02007c0c */ /* 0x000fe2000bfa3070 */
[----:B------:R-:W-:-:S03]  /*e680*/  FFMA.FTZ R2, R225, UR6, -R16 ;  /* 0x00000006e1027c23 */ /* 0x000fc60008010810 */
[--C-:B------:R-:W-:Y:S01]  /*e690*/  FFMA.FTZ R8, R252, UR6, -R16.reuse ;  /* 0x00000006fc087c23 */ /* 0x100fe20008010810 */
[----:B------:R-:W-:Y:S01]  /*e6a0*/  IMAD.MOV.U32 R252, RZ, RZ, R43 ;  /* 0x000000fffffc7224 */ /* 0x000fe200078e002b */
[----:B------:R-:W-:Y:S01]  /*e6b0*/  MOV R43, R250 ;  /* 0x000000fa002b7202 */ /* 0x000fe20000000f00 */
[----:B------:R-:W-:Y:S02]  /*e6c0*/  IMAD.MOV.U32 R250, RZ, RZ, R249 ;  /* 0x000000fffffa7224 */ /* 0x000fe400078e00f9 */
[----:B----4-:R-:W-:Y:S02]  /*e6d0*/  @!P0 HFMA2.BF16_V2 R28, -RZ.H0_H0, RZ.H0_H0, -R103.H0_H0 ;  /* 0x200000ffff1c8231 */ /* 0x010fe40000340967 */
[----:B------:R-:W-:Y:S01]  /*e6e0*/  FFMA.FTZ R3, R252, UR6, -R16 ;  /* 0x00000006fc037c23 */ /* 0x000fe20008010810 */
[----:B------:R4:W-:Y:S01]  /*e6f0*/  MUFU.EX2 R225, R2 ;  /* 0x0000000200e17308 */ /* 0x0009e20000000800 */
[----:B------:R-:W-:Y:S01]  /*e700*/  MOV R252, R250 ;  /* 0x000000fa00fc7202 */ /* 0x000fe20000000f00 */
[----:B------:R-:W-:-:S02]  /*e710*/  IMAD.MOV.U32 R249, RZ, RZ, R42 ;  /* 0x000000fffff97224 */ /* 0x000fc400078e002a */
[----:B------:R-:W-:Y:S02]  /*e720*/  IMAD.MOV.U32 R42, RZ, RZ, R66 ;  /* 0x000000ffff2a7224 */ /* 0x000fe400078e0042 */
[----:B------:R-:W-:Y:S02]  /*e730*/  IMAD.MOV.U32 R66, RZ, RZ, R246 ;  /* 0x000000ffff427224 */ /* 0x000fe400078e00f6 */
[----:B----4-:R-:W-:Y:S01]  /*e740*/  FFMA.FTZ R2, R43, UR6, -R16 ;  /* 0x000000062b027c23 */ /* 0x010fe20008010810 */
[----:B------:R-:W-:Y:S02]  /*e750*/  IMAD.MOV.U32 R43, RZ, RZ, R224 ;  /* 0x000000ffff2b7224 */ /* 0x000fe400078e00e0 */
[----:B------:R4:W-:Y:S01]  /*e760*/  MUFU.EX2 R224, R3 ;  /* 0x0000000300e07308 */ /* 0x0009e20000000800 */
[----:B------:R-:W-:Y:S02]  /*e770*/  IMAD.MOV.U32 R246, RZ, RZ, R223 ;  /* 0x000000fffff67224 */ /* 0x000fe400078e00df */
[----:B---3--:R-:W-:Y:S01]  /*e780*/  @!P6 HFMA2.BF16_V2 R11, -RZ.H0_H0, RZ.H0_H0, -R102.H0_H0 ;  /* 0x200000ffff0be231 */ /* 0x008fe20000340966 */
[----:B------:R-:W-:Y:S01]  /*e790*/  HMMA.16816.F32.BF16 R212, R4, R34, R128 ;  /* 0x0000002204d4723c */ /* 0x000fe20000041880 */
[----:B------:R-:W-:-:S05]  /*e7a0*/  IMAD.MOV.U32 R223, RZ, RZ, R226 ;  /* 0x000000ffffdf7224 */ /* 0x000fca00078e00e2 */
[----:B------:R-:W-:Y:S01]  /*e7b0*/  HMMA.16816.F32.BF16 R76, R4, R26, R92 ;  /* 0x0000001a044c723c */ /* 0x000fe2000004185c */
[----:B----4-:R-:W-:Y:S01]  /*e7c0*/  PRMT R3, R28, 0x7610, R3 ;  /* 0x000076101c037816 */ /* 0x010fe20000000003 */
[----:B------:R3:W4:Y:S01]  /*e7d0*/  MUFU.EX2 R226, R8 ;  /* 0x0000000800e27308 */ /* 0x0007220000000800 */
[----:B------:R-:W-:-:S03]  /*e7e0*/  IMAD.MOV.U32 R250, RZ, RZ, R249 ;  /* 0x000000fffffa7224 */ /* 0x000fc600078e00f9 */
[C---:B------:R-:W-:Y:S01]  /*e7f0*/  HMMA.16816.F32.BF16 R68, R4.reuse, R30, R68 ;  /* 0x0000001e0444723c */ /* 0x040fe20000041844 */
[----:B------:R-:W-:Y:S01]  /*e800*/  @!P0 PRMT R103, R3, 0x5410, RZ ;  /* 0x0000541003678816 */ /* 0x000fe200000000ff */
[----:B------:R-:W-:Y:S01]  /*e810*/  FFMA.FTZ R3, R252, UR6, -R15 ;  /* 0x00000006fc037c23 */ /* 0x000fe2000801080f */
[----:B------:R-:W-:Y:S01]  /*e820*/  IMAD.MOV.U32 R249, RZ, RZ, R42 ;  /* 0x000000fffff97224 */ /* 0x000fe200078e002a */
[----:B------:R-:W5:Y:S02]  /*e830*/  LDSM.16.MT88.4 R24, [R184+0x11000] ;  /* 0x01100000b818783b */ /* 0x000f640000004200 */
[----:B------:R1:W-:Y:S01]  /*e840*/  MUFU.EX2 R35, R3 ;  /* 0x0000000300237308 */ /* 0x0003e20000000800 */
[----:B------:R-:W-:Y:S02]  /*e850*/  IMAD.MOV.U32 R42, RZ, RZ, R66 ;  /* 0x000000ffff2a7224 */ /* 0x000fe400078e0042 */
[----:B--2---:R-:W-:Y:S01]  /*e860*/  @!P1 HFMA2.BF16_V2 R10, -RZ.H0_H0, RZ.H0_H0, -R141.H0_H0 ;  /* 0x200000ffff0a9231 */ /* 0x004fe2000034098d */
[----:B---3--:R-:W-:Y:S01]  /*e870*/  PRMT R8, R11, 0x7610, R8 ;  /* 0x000076100b087816 */ /* 0x008fe20000000008 */
[----:B------:R-:W-:Y:S01]  /*e880*/  HMMA.16816.F32.BF16 R92, R4, R22, R120 ;  /* 0x00000016045c723c */ /* 0x000fe20000041878 */
[----:B-1----:R-:W-:Y:S01]  /*e890*/  LOP3.LUT R3, R41, 0xff, RZ, 0xc0, !PT ;  /* 0x000000ff29037812 */ /* 0x002fe200078ec0ff */
[----:B------:R-:W-:Y:S01]  /*e8a0*/  IMAD.MOV.U32 R66, RZ, RZ, R246 ;  /* 0x000000ffff427224 */ /* 0x000fe200078e00f6 */
[----:B------:R-:W-:Y:S01]  /*e8b0*/  PRMT R9, R10, 0x7610, R9 ;  /* 0x000076100a097816 */ /* 0x000fe20000000009 */
[----:B------:R-:W1:Y:S01]  /*e8c0*/  LDSM.16.MT88.4 R20, [R182+0x11000] ;  /* 0x01100000b614783b */ /* 0x000e620000004200 */
[----:B------:R-:W-:-:S02]  /*e8d0*/  @!P6 PRMT R102, R8, 0x5410, RZ ;  /* 0x000054100866e816 */ /* 0x000fc400000000ff */
[----:B------:R-:W-:Y:S01]  /*e8e0*/  @!P1 PRMT R141, R9, 0x5410, RZ ;  /* 0x00005410098d9816 */ /* 0x000fe200000000ff */
[--C-:B------:R-:W-:Y:S01]  /*e8f0*/  FFMA.FTZ R8, R43, UR6, -R15.reuse ;  /* 0x000000062b087c23 */ /* 0x100fe2000801080f */
[----:B------:R-:W-:Y:S01]  /*e900*/  ISETP.LE.U32.AND P1, PT, R3, UR15, PT ;  /* 0x0000000f03007c0c */ /* 0x000fe2000bf23070 */
[--C-:B------:R-:W-:Y:S01]  /*e910*/  FFMA.FTZ R3, R250, UR6, -R15.reuse ;  /* 0x00000006fa037c23 */ /* 0x100fe2000801080f */
[----:B------:R-:W-:Y:S01]  /*e920*/  FFMA.FTZ R15, R249, UR6, -R15 ;  /* 0x00000006f90f7c23 */ /* 0x000fe2000801080f */
[----:B------:R-:W-:Y:S01]  /*e930*/  IMAD.MOV.U32 R249, RZ, RZ, R66 ;  /* 0x000000fffff97224 */ /* 0x000fe200078e0042 */
[----:B------:R-:W2:Y:S04]  /*e940*/  LDSM.16.MT88.4 R28, [R183+0x11000] ;  /* 0x01100000b71c783b */ /* 0x000ea80000004200 */
[----:B------:R3:W3:Y:S01]  /*e950*/  LDL.LU.S16 R66, [R1+0x28] ;  /* 0x0000280001427983 */ /* 0x0006e20000300600 */
[----:B------:R-:W-:-:S02]  /*e960*/  IMAD.MOV.U32 R246, RZ, RZ, R223 ;  /* 0x000000fffff67224 */ /* 0x000fc400078e00df */
[----:B------:R4:W-:Y:S01]  /*e970*/  MUFU.EX2 R223, R2 ;  /* 0x0000000200df7308 */ /* 0x0009e20000000800 */
[----:B------:R-:W-:Y:S01]  /*e980*/  LOP3.LUT R9, R19, 0xff, RZ, 0xc0, !PT ;  /* 0x000000ff13097812 */ /* 0x000fe200078ec0ff */
[----:B-----5:R-:W-:Y:S01]  /*e990*/  HMMA.16816.F32.BF16 R84, R4, R24, R84 ;  /* 0x000000180454723c */ /* 0x020fe20000041854 */
[----:B------:R-:W-:Y:S01]  /*e9a0*/  LOP3.LUT R11, R0, 0xff, RZ, 0xc0, !PT ;  /* 0x000000ff000b7812 */ /* 0x000fe200078ec0ff */
[----:B------:R1:W5:Y:S04]  /*e9b0*/  LDL.LU.S16 R251, [R1+0x2c] ;  /* 0x00002c0001fb7983 */ /* 0x0003680000300600 */
[----:B------:R-:W3:Y:S01]  /*e9c0*/  LDSM.16.MT88.4 R120, [R182+0xd800] ;  /* 0x00d80000b678783b */ /* 0x000ee20000004200 */
[----:B------:R-:W-:-:S03]  /*e9d0*/  ISETP.LE.U32.AND P3, PT, R39, UR15, PT ;  /* 0x0000000f27007c0c */ /* 0x000fc6000bf63070 */
[----:B------:R-:W-:Y:S01]  /*e9e0*/  LDSM.16.MT88.4 R128, [R184+0xd800] ;  /* 0x00d80000b880783b */ /* 0x000fe20000004200 */
[----:B----4-:R-:W-:-:S04]  /*e9f0*/  LOP3.LUT R2, R64, 0xff, RZ, 0xc0, !PT ;  /* 0x000000ff40027812 */ /* 0x010fc800078ec0ff */
[----:B------:R-:W-:Y:S02]  /*ea00*/  ISETP.LE.U32.AND P6, PT, R2, UR15, PT ;  /* 0x0000000f02007c0c */ /* 0x000fe4000bfc3070 */
[----:B------:R-:W-:-:S04]  /*ea10*/  SHF.R.U32.HI R2, RZ, 0x8, R17 ;  /* 0x00000008ff027819 */ /* 0x000fc80000011611 */
[----:B------:R-:W-:Y:S02]  /*ea20*/  PRMT R16, R18, 0x5410, R2 ;  /* 0x0000541012107816 */ /* 0x000fe40000000002 */
[----:B------:R-:W-:Y:S01]  /*ea30*/  LOP3.LUT R2, R0, 0xffff, RZ, 0xc0, !PT ;  /* 0x0000ffff00027812 */ /* 0x000fe200078ec0ff */
[----:B------:R4:W-:Y:S01]  /*ea40*/  MUFU.EX2 R34, R8 ;  /* 0x0000000800227308 */ /* 0x0009e20000000800 */
[----:B------:R-:W-:-:S07]  /*ea50*/  SHF.R.U32.HI R10, RZ, 0x18, R0 ;  /* 0x00000018ff0a7819 */ /* 0x000fce0000011600 */
[----:B------:R1:W-:Y:S01]  /*ea60*/  MUFU.EX2 R33, R3 ;  /* 0x0000000300217308 */ /* 0x0003e20000000800 */
[----:B----4-:R-:W-:Y:S02]  /*ea70*/  SHF.R.U32.HI R8, RZ, 0x8, R2 ;  /* 0x00000008ff087819 */ /* 0x010fe40000011602 */
[----:B------:R-:W-:-:S05]  /*ea80*/  PRMT R2, R9, 0x5410, R32 ;  /* 0x0000541009027816 */ /* 0x000fca0000000020 */
[----:B------:R-:W4:Y:S01]  /*ea90*/  MUFU.EX2 R32, R15 ;  /* 0x0000000f00207308 */ /* 0x000f220000000800 */
[----:B-1----:R-:W-:-:S04]  /*eaa0*/  SHF.R.U32.HI R3, RZ, 0x10, R0 ;  /* 0x00000010ff037819 */ /* 0x002fc80000011600 */
[----:B------:R-:W-:Y:S01]  /*eab0*/  LOP3.LUT R0, R3, 0xff, RZ, 0xc0, !PT ;  /* 0x000000ff03007812 */ /* 0x000fe200078ec0ff */
[C---:B------:R-:W-:Y:S03]  /*eac0*/  HMMA.16816.F32.BF16 R172, R4.reuse, R20, R172 ;  /* 0x0000001404ac723c */ /* 0x040fe600000418ac */
[----:B------:R-:W-:Y:S02]  /*ead0*/  PRMT R9, R0, 0x5410, R10 ;  /* 0x0000541000097816 */ /* 0x000fe4000000000a */
[----:B------:R-:W-:Y:S01]  /*eae0*/  F2FP.BF16.F32.PACK_AB R10, R225, R226 ;  /* 0x000000e2e10a723e */ /* 0x000fe200000010ff */
[----:B------:R-:W-:Y:S01]  /*eaf0*/  HMMA.16816.F32.BF16 R164, R4, R22, R164 ;  /* 0x0000001604a4723c */ /* 0x000fe200000418a4 */
[----:B------:R-:W-:Y:S02]  /*eb00*/  PRMT R3, R11, 0x5410, R8 ;  /* 0x000054100b037816 */ /* 0x000fe40000000008 */
[----:B------:R-:W-:-:S03]  /*eb10*/  HSET2.LE.AND R0, R2, R14, PT ;  /* 0x0000000e02007233 */ /* 0x000fc60003803000 */
[----:B--2---:R-:W-:Y:S01]  /*eb20*/  HMMA.16816.F32.BF16 R20, R4, R28, R48 ;  /* 0x0000001c0414723c */ /* 0x004fe20000041830 */
[C---:B------:R-:W-:Y:S01]  /*eb30*/  PRMT R11, R10.reuse, 0x7610, R11 ;  /* 0x000076100a0b7816 */ /* 0x040fe2000000000b */
[----:B------:R-:W1:Y:S01]  /*eb40*/  LDSM.16.MT88.4 R48, [R182+0xf800] ;  /* 0x00f80000b630783b */ /* 0x000e620000004200 */
[----:B------:R-:W-:-:S03]  /*eb50*/  PRMT R10, R10, 0x7632, R10 ;  /* 0x000076320a0a7816 */ /* 0x000fc6000000000a */
[C---:B------:R-:W-:Y:S01]  /*eb60*/  HMMA.16816.F32.BF16 R24, R4.reuse, R26, R80 ;  /* 0x0000001a0418723c */ /* 0x040fe20000041850 */
[--C-:B------:R-:W-:Y:S01]  /*eb70*/  HSET2.LE.AND R3, R3, R14.reuse, PT ;  /* 0x0000000e03037233 */ /* 0x100fe20003803000 */
[----:B------:R-:W-:Y:S01]  /*eb80*/  IMAD.MOV.U32 R252, RZ, RZ, R67 ;  /* 0x000000fffffc7224 */ /* 0x000fe200078e0043 */
[----:B------:R-:W-:Y:S01]  /*eb90*/  HSET2.LE.AND R2, R9, R14, PT ;  /* 0x0000000e09027233 */ /* 0x000fe20003803000 */
[----:B------:R-:W-:Y:S02]  /*eba0*/  LDSM.16.MT88.4 R80, [R182+0x11800] ;  /* 0x01180000b650783b */ /* 0x000fe40000004200 */
[----:B------:R-:W-:Y:S07]  /*ebb0*/  HMMA.16816.F32.BF16 R28, R4, R30, R44 ;  /* 0x0000001e041c723c */ /* 0x000fee000004182c */
[----:B----4-:R-:W-:-:S02]  /*ebc0*/  F2FP.BF16.F32.PACK_AB R6, R32, R33 ;  /* 0x000000212006723e */ /* 0x010fc400000010ff */
[----:B------:R-:W-:Y:S02]  /*ebd0*/  F2FP.BF16.F32.PACK_AB R5, R34, R35 ;  /* 0x000000232205723e */ /* 0x000fe400000010ff */
[----:B------:R-:W-:Y:S02]  /*ebe0*/  LOP3.LUT R99, R0, R6, RZ, 0xc0, !PT ;  /* 0x0000000600637212 */ /* 0x000fe400078ec0ff */
[----:B------:R-:W-:Y:S02]  /*ebf0*/  PRMT R0, R11, 0x5410, R10 ;  /* 0x000054100b007816 */ /* 0x000fe4000000000a */
[----:B------:R-:W-:Y:S02]  /*ec00*/  F2FP.BF16.F32.PACK_AB R4, R223, R224 ;  /* 0x000000e0df04723e */ /* 0x000fe400000010ff */
[C---:B------:R-:W-:Y:S02]  /*ec10*/  PRMT R9, R5.reuse, 0x7610, R9 ;  /* 0x0000761005097816 */ /* 0x040fe40000000009 */
[----:B------:R-:W-:-:S02]  /*ec20*/  PRMT R7, R5, 0x7632, R7 ;  /* 0x0000763205077816 */ /* 0x000fc40000000007 */
[----:B------:R-:W-:Y:S02]  /*ec30*/  LOP3.LUT R96, R3, R0, RZ, 0xc0, !PT ;  /* 0x0000000003607212 */ /* 0x000fe400078ec0ff */
[C---:B------:R-:W-:Y:S02]  /*ec40*/  PRMT R5, R4.reuse, 0x7610, R5 ;  /* 0x0000761004057816 */ /* 0x040fe40000000005 */
[----:B------:R-:W-:Y:S02]  /*ec50*/  PRMT R0, R9, 0x5410, R7 ;  /* 0x0000541009007816 */ /* 0x000fe40000000007 */
[----:B------:R-:W-:Y:S02]  /*ec60*/  PRMT R4, R4, 0x7632, R4 ;  /* 0x0000763204047816 */ /* 0x000fe40000000004 */
[----:B------:R-:W-:Y:S02]  /*ec70*/  HSET2.LE.AND R8, R16, R14, PT ;  /* 0x0000000e10087233 */ /* 0x000fe40003803000 */
[----:B------:R-:W-:Y:S01]  /*ec80*/  LOP3.LUT R97, R2, R0, RZ, 0xc0, !PT ;  /* 0x0000000002617212 */ /* 0x000fe200078ec0ff */
[----:B------:R-:W-:Y:S01]  /*ec90*/  LDSM.16.MT88.4 R16, [R183+0xf800] ;  /* 0x00f80000b710783b */ /* 0x000fe20000004200 */
[----:B------:R-:W-:-:S03]  /*eca0*/  PRMT R0, R5, 0x5410, R4 ;  /* 0x0000541005007816 */ /* 0x000fc60000000004 */
[----:B------:R4:W2:Y:S01]  /*ecb0*/  LDL.LU.S16 R2, [R1+0x30] ;  /* 0x0000300001027983 */ /* 0x0008a20000300600 */
[----:B------:R-:W-:Y:S01]  /*ecc0*/  LOP3.LUT R98, R8, R0, RZ, 0xc0, !PT ;  /* 0x0000000008627212 */ /* 0x000fe200078ec0ff */
[----:B---3--:R-:W-:-:S05]  /*ecd0*/  @!P5 HFMA2.BF16_V2 R66, -RZ.H0_H0, RZ.H0_H0, -R140.H0_H0 ;  /* 0x200000ffff42d231 */ /* 0x008fca000034098c */
[----:B------:R-:W-:Y:S02]  /*ece0*/  PRMT R0, R66, 0x7610, R0 ;  /* 0x0000761042007816 */ /* 0x000fe40000000000 */
[----:B------:R4:W3:Y:S01]  /*ecf0*/  LDL.LU.S16 R66, [R1+0x34] ;  /* 0x0000340001427983 */ /* 0x0008e20000300600 */
[----:B------:R-:W-:Y:S01]  /*ed00*/  MOV R250, R42 ;  /* 0x0000002a00fa7202 */ /* 0x000fe20000000f00 */
[C---:B------:R-:W-:Y:S02]  /*ed10*/  HMMA.16816.F32.BF16 R108, R96.reuse, R120, R108 ;  /* 0x00000078606c723c */ /* 0x040fe4000004186c */
[----:B------:R-:W4:Y:S04]  /*ed20*/  LDSM.16.MT88.4 R40, [R181+0xf800] ;  /* 0x00f80000b528783b */ /* 0x000f280000004200 */
[----:B------:R-:W-:Y:S01]  /*ed30*/  HMMA.16816.F32.BF16 R120, R96, R122, R56 ;  /* 0x0000007a6078723c */ /* 0x000fe20000041838 */
[----:B------:R-:W4:Y:S01]  /*ed40*/  LDSM.16.MT88.4 R56, [R184+0xf800] ;  /* 0x00f80000b838783b */ /* 0x000f220000004200 */
[----:B------:R-:W-:-:S02]  /*ed50*/  ISETP.LE.U32.AND P0, PT, R37, UR15, PT ;  /* 0x0000000f25007c0c */ /* 0x000fc4000bf03070 */
[----:B------:R-:W-:Y:S02]  /*ed60*/  @P1 PRMT R8, R6, 0x7610, R8 ;  /* 0x0000761006081816 */ /* 0x000fe40000000008 */
[C---:B------:R-:W-:Y:S06]  /*ed70*/  HMMA.16816.F32.BF16 R104, R96.reuse, R112, R104 ;  /* 0x000000706068723c */ /* 0x040fec0000041868 */
[C---:B------:R-:W-:Y:S06]  /*ed80*/  HMMA.16816.F32.BF16 R112, R96.reuse, R114, R52 ;  /* 0x000000726070723c */ /* 0x040fec0000041834 */
[C---:B-1----:R-:W-:Y:S01]  /*ed90*/  HMMA.16816.F32.BF16 R44, R96.reuse, R48, R88 ;  /* 0x00000030602c723c */ /* 0x042fe20000041858 */
[----:B-----5:R-:W-:Y:S01]  /*eda0*/  @!P4 HFMA2.BF16_V2 R251, -RZ.H0_H0, RZ.H0_H0, -R139.H0_H0 ;  /* 0x200000fffffbc231 */ /* 0x020fe2000034098b */
[----:B------:R-:W-:Y:S01]  /*edb0*/  @!P5 PRMT R140, R0, 0x5410, RZ ;  /* 0x00005410008cd816 */ /* 0x000fe200000000ff */
[----:B------:R-:W-:Y:S03]  /*edc0*/  LDSM.16.MT88.4 R88, [R184+0x11800] ;  /* 0x01180000b858783b */ /* 0x000fe60000004200 */
[C---:B------:R-:W-:Y:S06]  /*edd0*/  HMMA.16816.F32.BF16 R48, R96.reuse, R50, R92 ;  /* 0x000000326030723c */ /* 0x040fec000004185c */
[C---:B----4-:R-:W-:Y:S06]  /*ede0*/  HMMA.16816.F32.BF16 R36, R96.reuse, R40, R72 ;  /* 0x000000286024723c */ /* 0x050fec0000041848 */
[----:B------:R-:W-:Y:S01]  /*edf0*/  HMMA.16816.F32.BF16 R52, R96, R56, R152 ;  /* 0x000000386034723c */ /* 0x000fe20000041898 */
[----:B---3--:R-:W-:-:S05]  /*ee00*/  @!P1 HFMA2.BF16_V2 R66, -RZ.H0_H0, RZ.H0_H0, -R6.H0_H0 ;  /* 0x200000ffff429231 */ /* 0x008fca0000340906 */
[----:B------:R-:W-:Y:S01]  /*ee10*/  HMMA.16816.F32.BF16 R40, R96, R42, R76 ;  /* 0x0000002a6028723c */ /* 0x000fe2000004184c */
[----:B------:R1:W3:Y:S01]  /*ee20*/  LDL.LU.S16 R76, [R1+0x38] ;  /* 0x00003800014c7983 */ /* 0x0002e20000300600 */
[----:B------:R-:W-:-:S03]  /*ee30*/  PRMT R3, R66, 0x7610, R3 ;  /* 0x0000761042037816 */ /* 0x000fc60000000003 */
[----:B------:R1:W4:Y:S01]  /*ee40*/  LDL.LU.S16 R153, [R1+0x44] ;  /* 0x0000440001997983 */ /* 0x0003220000300600 */
[----:B------:R-:W-:Y:S01]  /*ee50*/  @!P1 PRMT R8, R3, 0x5410, RZ ;  /* 0x0000541003089816 */ /* 0x000fe200000000ff */
[----:B------:R-:W-:Y:S02]  /*ee60*/  FFMA.FTZ R3, R218, R101, R252 ;  /* 0x00000065da037223 */ /* 0x000fe400000100fc */
[----:B------:R1:W5:Y:S04]  /*ee70*/  LDL.LU.S16 R152, [R1+0x40] ;  /* 0x0000400001987983 */ /* 0x0003680000300600 */
[----:B------:R1:W3:Y:S04]  /*ee80*/  LDL.LU.S16 R101, [R1+0x3c] ;  /* 0x00003c0001657983 */ /* 0x0002e80000300600 */
[----:B------:R1:W4:Y:S04]  /*ee90*/  LDL.LU.S16 R95, [R1+0x4c] ;  /* 0x00004c00015f7983 */ /* 0x0003280000300600 */
[----:B------:R1:W5:Y:S01]  /*eea0*/  LDL.LU.S16 R94, [R1+0x48] ;  /* 0x00004800015e7983 */ /* 0x0003620000300600 */
[C---:B------:R-:W-:Y:S01]  /*eeb0*/  HMMA.16816.F32.BF16 R116, R96.reuse, R128, R116 ;  /* 0x000000806074723c */ /* 0x040fe20000041874 */
[----:B--2---:R-:W-:Y:S01]  /*eec0*/  @!P2 HFMA2.BF16_V2 R2, -RZ.H0_H0, RZ.H0_H0, -R138.H0_H0 ;  /* 0x200000ffff02a231 */ /* 0x004fe2000034098a */
[----:B------:R-:W-:Y:S01]  /*eed0*/  SHF.R.U32.HI R0, RZ, 0x10, R64 ;  /* 0x00000010ff007819 */ /* 0x000fe20000011640 */
[----:B------:R-:W2:Y:S03]  /*eee0*/  LDSM.16.MT88.4 R72, [R181+0x11800] ;  /* 0x01180000b548783b */ /* 0x000ea60000004200 */
[----:B------:R-:W-:Y:S07]  /*eef0*/  HMMA.16816.F32.BF16 R128, R96, R130, R60 ;  /* 0x000000826080723c */ /* 0x000fee000004183c */
[----:B------:R-:W-:-:S04]  /*ef00*/  PRMT R60, R251, 0x7610, R60 ;  /* 0x00007610fb3c7816 */ /* 0x000fc8000000003c */
[----:B------:R-:W-:Y:S02]  /*ef10*/  @!P4 PRMT R139, R60, 0x5410, RZ ;  /* 0x000054103c8bc816 */ /* 0x000fe400000000ff */
[----:B------:R-:W-:Y:S01]  /*ef20*/  HMMA.16816.F32.BF16 R60, R96, R16, R156 ;  /* 0x00000010603c723c */ /* 0x000fe2000004189c */
[----:B------:R-:W-:-:S06]  /*ef30*/  LOP3.LUT R0, R0, 0xff, RZ, 0xc0, !PT ;  /* 0x000000ff00007812 */ /* 0x000fcc00078ec0ff */
[----:B------:R-:W-:Y:S02]  /*ef40*/  PRMT R16, R2, 0x7610, R16 ;  /* 0x0000761002107816 */ /* 0x000fe40000000010 */
[----:B------:R-:W-:Y:S02]  /*ef50*/  SHF.R.U32.HI R2, RZ, 0x8, R65 ;  /* 0x00000008ff027819 */ /* 0x000fe40000011641 */
[----:B------:R-:W-:Y:S02]  /*ef60*/  ISETP.LE.U32.AND P5, PT, R0, UR15, PT ;  /* 0x0000000f00007c0c */ /* 0x000fe4000bfa3070 */
[----:B------:R-:W-:Y:S02]  /*ef70*/  LOP3.LUT R2, R2, 0xffff, RZ, 0xc0, !PT ;  /* 0x0000ffff02027812 */ /* 0x000fe400078ec0ff */
[----:B------:R-:W-:Y:S02]  /*ef80*/  SHF.R.U32.HI R0, RZ, 0x18, R64 ;  /* 0x00000018ff007819 */ /* 0x000fe40000011640 */
[----:B------:R-:W-:-:S02]  /*ef90*/  @!P2 PRMT R138, R16, 0x5410, RZ ;  /* 0x00005410108aa816 */ /* 0x000fc400000000ff */
[----:B------:R-:W-:Y:S02]  /*efa0*/  ISETP.LE.U32.AND P2, PT, R2, UR15, PT ;  /* 0x0000000f02007c0c */ /* 0x000fe4000bf43070 */
[----:B------:R-:W-:Y:S02]  /*efb0*/  ISETP.LE.U32.AND P4, PT, R0, UR15, PT ;  /* 0x0000000f00007c0c */ /* 0x000fe4000bf83070 */
[----:B------:R-:W-:-:S04]  /*efc0*/  LOP3.LUT R0, R64, 0xffff, RZ, 0xc0, !PT ;  /* 0x0000ffff40007812 */ /* 0x000fc800078ec0ff */
[----:B------:R-:W-:Y:S01]  /*efd0*/  SHF.R.U32.HI R0, RZ, 0x8, R0 ;  /* 0x00000008ff007819 */ /* 0x000fe20000011600 */
[----:B------:R-:W-:-:S03]  /*efe0*/  FFMA.FTZ R2, R249, R100, R250 ;  /* 0x00000064f9027223 */ /* 0x000fc600000100fa */
[----:B------:R-:W-:Y:S01]  /*eff0*/  LOP3.LUT R0, R0, 0xffff, RZ, 0xc0, !PT ;  /* 0x0000ffff00007812 */ /* 0x000fe200078ec0ff */
[----:B------:R-:W-:Y:S01]  /*f000*/  FADD.FTZ R3, R247, R3 ;  /* 0x00000003f7037221 */ /* 0x000fe20000010000 */
[----:B------:R-:W-:Y:S01]  /*f010*/  FADD.FTZ R2, R248, R2 ;  /* 0x00000002f8027221 */ /* 0x000fe20000010000 */
[----:B------:R-:W-:Y:S01]  /*f020*/  @!P0 HFMA2.BF16_V2 R218, -RZ.H0_H0, RZ.H0_H0, -R6.H1_H1 ;  /* 0x200000ffffda8231 */ /* 0x000fe20000360906 */
[----:B------:R-:W-:Y:S02]  /*f030*/  ISETP.LE.U32.AND P1, PT, R0, UR15, PT ;  /* 0x0000000f00007c0c */ /* 0x000fe4000bf23070 */
[----:B------:R-:W-:Y:S01]  /*f040*/  @P0 PRMT R0, R6, 0x7632, R0 ;  /* 0x0000763206000816 */ /* 0x000fe20000000000 */
[----:B------:R-:W-:Y:S01]  /*f050*/  FADD.FTZ R3, R246, R3 ;  /* 0x00000003f6037221 */ /* 0x000fe20000010000 */
[----:B------:R-:W-:Y:S01]  /*f060*/  FADD.FTZ R2, R244, R2 ;  /* 0x00000002f4027221 */ /* 0x000fe20000010000 */
[C---:B------:R-:W-:Y:S01]  /*f070*/  HMMA.16816.F32.BF16 R64, R96.reuse, R18, R212 ;  /* 0x000000126040723c */ /* 0x040fe200000418d4 */
[----:B------:R-:W1:Y:S04]  /*f080*/  LDSM.16.MT88.4 R16, [R183+0x11800] ;  /* 0x01180000b710783b */ /* 0x000e680000004200 */
[----:B------:R-:W-:Y:S04]  /*f090*/  STG.E.U16 desc[UR24][R12.64+-0x80], R220 ;  /* 0xffff80dc0c007986 */ /* 0x000fe8000c101518 */
[----:B------:R-:W-:Y:S01]  /*f0a0*/  STG.E.U16 desc[UR24][R12.64+-0x7e], R219 ;  /* 0xffff82db0c007986 */ /* 0x000fe2000c101518 */
[----:B------:R-:W-:Y:S01]  /*f0b0*/  @!P0 PRMT R0, R218, 0x5410, RZ ;  /* 0x00005410da008816 */ /* 0x000fe200000000ff */
[C---:B------:R-:W-:Y:S06]  /*f0c0*/  HMMA.16816.F32.BF16 R124, R96.reuse, R132, R124 ;  /* 0x00000084607c723c */ /* 0x040fec000004187c */
[C---:B------:R-:W-:Y:S06]  /*f0d0*/  HMMA.16816.F32.BF16 R132, R96.reuse, R134, R68 ;  /* 0x000000866084723c */ /* 0x040fec0000041844 */
[C---:B--2---:R-:W-:Y:S06]  /*f0e0*/  HMMA.16816.F32.BF16 R68, R96.reuse, R72, R208 ;  /* 0x000000486044723c */ /* 0x044fec00000418d0 */
[C---:B------:R-:W-:Y:S06]  /*f0f0*/  HMMA.16816.F32.BF16 R84, R96.reuse, R88, R84 ;  /* 0x000000586054723c */ /* 0x040fec0000041854 */
[C---:B------:R-:W-:Y:S06]  /*f100*/  HMMA.16816.F32.BF16 R56, R96.reuse, R58, R160 ;  /* 0x0000003a6038723c */ /* 0x040fec00000418a0 */
[C---:B------:R-:W-:Y:S06]  /*f110*/  HMMA.16816.F32.BF16 R72, R96.reuse, R74, R168 ;  /* 0x0000004a6048723c */ /* 0x040fec00000418a8 */
[----:B------:R-:W-:Y:S01]  /*f120*/  HMMA.16816.F32.BF16 R88, R96, R90, R24 ;  /* 0x0000005a6058723c */ /* 0x000fe20000041818 */
[----:B---3--:R-:W-:-:S02]  /*f130*/  @!P4 HFMA2.BF16_V2 R101, -RZ.H0_H0, RZ.H0_H0, -R7.H0_H0 ;  /* 0x200000ffff65c231 */ /* 0x008fc40000340907 */
[----:B-----5:R-:W-:-:S03]  /*f140*/  @!P2 HFMA2.BF16_V2 R94, -RZ.H0_H0, RZ.H0_H0, -R4.H0_H0 ;  /* 0x200000ffff5ea231 */ /* 0x020fc60000340904 */
[----:B------:R-:W-:Y:S01]  /*f150*/  PRMT R15, R101, 0x7610, R15 ;  /* 0x00007610650f7816 */ /* 0x000fe2000000000f */
[----:B----4-:R-:W-:Y:S01]  /*f160*/  @!P3 HFMA2.BF16_V2 R95, -RZ.H0_H0, RZ.H0_H0, -R5.H0_H0 ;  /* 0x200000ffff5fb231 */ /* 0x010fe20000340905 */
[----:B------:R-:W-:Y:S02]  /*f170*/  PRMT R6, R94, 0x7610, R6 ;  /* 0x000076105e067816 */ /* 0x000fe40000000006 */
[----:B------:R-:W-:Y:S02]  /*f180*/  @!P4 PRMT R7, R15, 0x5410, RZ ;  /* 0x000054100f07c816 */ /* 0x000fe400000000ff */
[----:B------:R-:W-:Y:S01]  /*f190*/  @!P2 PRMT R4, R6, 0x5410, RZ ;  /* 0x000054100604a816 */ /* 0x000fe200000000ff */
[----:B------:R-:W-:Y:S01]  /*f1a0*/  FADD.FTZ R6, R245, R3 ;  /* 0x00000003f5067221 */ /* 0x000fe20000010000 */
[----:B------:R-:W-:Y:S01]  /*f1b0*/  FADD.FTZ R15, R235, R2 ;  /* 0x00000002eb0f7221 */ /* 0x000fe20000010000 */
[----:B------:R-:W-:Y:S02]  /*f1c0*/  PRMT R14, R95, 0x7610, R14 ;  /* 0x000076105f0e7816 */ /* 0x000fe4000000000e */
[----:B------:R-:W-:Y:S01]  /*f1d0*/  FADD.FTZ R6, R236, R6 ;  /* 0x00000006ec067221 */ /* 0x000fe20000010000 */
[----:B------:R-:W-:Y:S01]  /*f1e0*/  FADD.FTZ R15, R237, R15 ;  /* 0x0000000fed0f7221 */ /* 0x000fe20000010000 */
[----:B------:R-:W-:Y:S01]  /*f1f0*/  @!P3 PRMT R5, R14, 0x5410, RZ ;  /* 0x000054100e05b816 */ /* 0x000fe200000000ff */
[----:B------:R-:W-:-:S02]  /*f200*/  IMAD.U32 R14, RZ, RZ, UR20 ;  /* 0x00000014ff0e7e24 */ /* 0x000fc4000f8e00ff */
[----:B------:R-:W-:Y:S01]  /*f210*/  FADD.FTZ R6, R238, R6 ;  /* 0x00000006ee067221 */ /* 0x000fe20000010000 */
[----:B------:R-:W-:Y:S01]  /*f220*/  FADD.FTZ R15, R239, R15 ;  /* 0x0000000fef0f7221 */ /* 0x000fe20000010000 */
[----:B------:R-:W-:-:S04]  /*f230*/  IMAD.WIDE R2, R14, 0x2, R12 ;  /* 0x000000020e027825 */ /* 0x000fc800078e020c */
[----:B------:R-:W-:Y:S01]  /*f240*/  FADD.FTZ R14, R240, R6 ;  /* 0x00000006f00e7221 */ /* 0x000fe20000010000 */
[----:B------:R-:W-:Y:S01]  /*f250*/  FADD.FTZ R6, R241, R15 ;  /* 0x0000000ff1067221 */ /* 0x000fe20000010000 */
[----:B------:R-:W-:-:S03]  /*f260*/  @!P6 HFMA2.BF16_V2 R76, -RZ.H0_H0, RZ.H0_H0, -R11.H0_H0 ;  /* 0x200000ffff4ce231 */ /* 0x000fc6000034090b */
[----:B------:R-:W-:Y:S01]  /*f270*/  FADD.FTZ R6, R243, R6 ;  /* 0x00000006f3067221 */ /* 0x000fe20000010000 */
[----:B------:R-:W-:Y:S02]  /*f280*/  @!P1 HFMA2.BF16_V2 R153, -RZ.H0_H0, RZ.H0_H0, -R10.H0_H0 ;  /* 0x200000ffff999231 */ /* 0x000fe4000034090a */
[----:B------:R-:W-:Y:S02]  /*f290*/  @!P5 HFMA2.BF16_V2 R152, -RZ.H0_H0, RZ.H0_H0, -R9.H0_H0 ;  /* 0x200000ffff98d231 */ /* 0x000fe40000340909 */
[----:B------:R-:W-:Y:S01]  /*f2a0*/  FADD.FTZ R6, R228, R6 ;  /* 0x00000006e4067221 */ /* 0x000fe20000010000 */
[----:B------:R-:W-:Y:S01]  /*f2b0*/  STG.E.U16 desc[UR24][R2.64+-0x80], R217 ;  /* 0xffff80d902007986 */ /* 0x000fe2000c101518 */
[----:B------:R-:W-:-:S03]  /*f2c0*/  PRMT R100, R76, 0x7610, R100 ;  /* 0x000076104c647816 */ /* 0x000fc60000000064 */
[----:B------:R-:W-:Y:S01]  /*f2d0*/  STG.E.U16 desc[UR24][R2.64+-0x7e], R216 ;  /* 0xffff82d802007986 */ /* 0x000fe2000c101518 */
[----:B------:R-:W-:Y:S01]  /*f2e0*/  PRMT R93, R153, 0x7610, R93 ;  /* 0x00007610995d7816 */ /* 0x000fe2000000005d */
[----:B------:R-:W-:Y:S02]  /*f2f0*/  FADD.FTZ R6, R227, R6 ;  /* 0x00000006e3067221 */ /* 0x000fe40000010000 */
[----:B------:R-:W-:Y:S01]  /*f300*/  STG.E.U16 desc[UR24][R12.64+-0x70], R179 ;  /* 0xffff90b30c007986 */ /* 0x000fe2000c101518 */
[----:B------:R-:W-:-:S03]  /*f310*/  PRMT R92, R152, 0x7610, R92 ;  /* 0x00007610985c7816 */ /* 0x000fc6000000005c */
[----:B------:R-:W-:Y:S04]  /*f320*/  STG.E.U16 desc[UR24][R12.64+-0x6e], R178 ;  /* 0xffff92b20c007986 */ /* 0x000fe8000c101518 */
[----:B------:R-:W-:Y:S04]  /*f330*/  STG.E.U16 desc[UR24][R2.64+-0x70], R151 ;  /* 0xffff909702007986 */ /* 0x000fe8000c101518 */
[----:B------:R-:W-:Y:S01]  /*f340*/  STG.E.U16 desc[UR24][R2.64+-0x6e], R150 ;  /* 0xffff929602007986 */ /* 0x000fe2000c101518 */
[----:B------:R-:W-:-:S03]  /*f350*/  @!P6 PRMT R11, R100, 0x5410, RZ ;  /* 0x00005410640be816 */ /* 0x000fc600000000ff */
[----:B------:R-:W-:Y:S01]  /*f360*/  STG.E.U16 desc[UR24][R12.64+-0x60], R149 ;  /* 0xffffa0950c007986 */ /* 0x000fe2000c101518 */
[----:B------:R-:W-:-:S03]  /*f370*/  @!P1 PRMT R10, R93, 0x5410, RZ ;  /* 0x000054105d0a9816 */ /* 0x000fc600000000ff */
        /* <DEDUP_REMOVED lines=9> */
[----:B------:R-:W-:Y:S04]  /*f410*/  STG.E.U16 desc[UR24][R12.64+-0x40], R137 ;  /* 0xffffc0890c007986 */ /* 0x000fe8000c101518 */
        /* <DEDUP_REMOVED lines=14> */
[----:B------:R2:W-:Y:S01]  /*f500*/  STG.E.U16 desc[UR24][R2.64+-0xe], R0 ;  /* 0xfffff20002007986 */ /* 0x0005e2000c101518 */
[----:B------:R-:W-:-:S04]  /*f510*/  FADD.FTZ R14, R242, R14 ;  /* 0x0000000ef20e7221 */ /* 0x000fc80000010000 */
[----:B------:R-:W-:-:S04]  /*f520*/  FADD.FTZ R14, R234, R14 ;  /* 0x0000000eea0e7221 */ /* 0x000fc80000010000 */
[----:B------:R-:W-:Y:S01]  /*f530*/  FADD.FTZ R14, R233, R14 ;  /* 0x0000000ee90e7221 */ /* 0x000fe20000010000 */
[----:B------:R-:W-:Y:S01]  /*f540*/  HMMA.16816.F32.BF16 R76, R96, R80, R172 ;  /* 0x00000050604c723c */ /* 0x000fe200000418ac */
[----:B--2---:R-:W-:-:S04]  /*f550*/  FADD.FTZ R0, R35, R6 ;  /* 0x0000000623007221 */ /* 0x004fc80000010000 */
[----:B------:R-:W-:-:S04]  /*f560*/  FADD.FTZ R0, R34, R0 ;  /* 0x0000000022007221 */ /* 0x000fc80000010000 */
[----:B------:R-:W-:-:S04]  /*f570*/  FADD.FTZ R0, R33, R0 ;  /* 0x0000000021007221 */ /* 0x000fc80000010000 */
[----:B------:R-:W-:Y:S01]  /*f580*/  FADD.FTZ R0, R32, R0 ;  /* 0x0000000020007221 */ /* 0x000fe20000010000 */
[----:B------:R-:W-:Y:S01]  /*f590*/  FADD.FTZ R14, R232, R14 ;  /* 0x0000000ee80e7221 */ /* 0x000fe20000010000 */
[C---:B------:R-:W-:Y:S03]  /*f5a0*/  HMMA.16816.F32.BF16 R80, R96.reuse, R82, R164 ;  /* 0x000000526050723c */ /* 0x040fe600000418a4 */
[----:B------:R-:W-:Y:S03]  /*f5b0*/  STL [R1+0x4c], R0 ;  /* 0x00004c0001007387 */ /* 0x000fe60000100800 */
[----:B-1----:R-:W-:Y:S01]  /*f5c0*/  HMMA.16816.F32.BF16 R92, R96, R16, R20 ;  /* 0x00000010605c723c */ /* 0x002fe20000041814 */
[----:B------:R-:W-:-:S05]  /*f5d0*/  FADD.FTZ R14, R231, R14 ;  /* 0x0000000ee70e7221 */ /* 0x000fca0000010000 */
[----:B------:R-:W-:Y:S01]  /*f5e0*/  HMMA.16816.F32.BF16 R96, R96, R18, R28 ;  /* 0x000000126060723c */ /* 0x000fe2000004181c */
[----:B------:R1:W-:Y:S01]  /*f5f0*/  STG.E.U16 desc[UR24][R2.64+-0x10], R8 ;  /* 0xfffff00802007986 */ /* 0x0003e2000c101518 */
[----:B------:R-:W-:Y:S01]  /*f600*/  IADD3 R217, P0, R12, -0x100, RZ ;  /* 0xffffff000cd97810 */ /* 0x000fe20007f1e0ff */
[----:B------:R-:W-:-:S03]  /*f610*/  IMAD.MOV.U32 R100, RZ, RZ, R222 ;  /* 0x000000ffff647224 */ /* 0x000fc600078e00de */
[----:B------:R-:W-:Y:S01]  /*f620*/  IADD3.X R216, R13, -0x1, RZ, P0, !PT ;  /* 0xffffffff0dd87810 */ /* 0x000fe200007fe4ff */
[----:B-1----:R-:W-:-:S04]  /*f630*/  FADD.FTZ R2, R226, R14 ;  /* 0x0000000ee2027221 */ /* 0x002fc80000010000 */
[----:B------:R-:W-:-:S04]  /*f640*/  FADD.FTZ R2, R225, R2 ;  /* 0x00000002e1027221 */ /* 0x000fc80000010000 */
[----:B------:R-:W-:Y:S01]  /*f650*/  FADD.FTZ R2, R224, R2 ;  /* 0x00000002e0027221 */ /* 0x000fe20000010000 */
[----:B------:R-:W-:-:S03]  /*f660*/  IMAD.MOV.U32 R3, RZ, RZ, R221 ;  /* 0x000000ffff037224 */ /* 0x000fc600078e00dd */
[----:B------:R-:W-:-:S07]  /*f670*/  FADD.FTZ R218, R223, R2 ;  /* 0x00000002dfda7221 */ /* 0x000fce0000010000 */
.L_x_1293:
[----:B------:R-:W-:-:S06]  /*f680*/  UISETP.GT.AND UP0, UPT, UR8, UR14, UPT ;  /* 0x0000000e0800728c */ /* 0x000fcc000bf04270 */
[----:B------:R-:W-:-:S13]  /*f690*/  PLOP3.LUT P0, PT, PT, PT, UP0, 0x80, 0x0 ;  /* 0x000000000000781c */ /* 0x000fda0003f0f008 */
[----:B------:R-:W-:Y:S05]  /*f6a0*/  @!P0 BRA `(.L_x_1297) ;  /* 0x0000005400e48947 */ /* 0x000fea0003800000 */
[----:B------:R-:W3:Y:S01]  /*f6b0*/  LDL.LU R2, [R1+0x98] ;  /* 0x0000980001027983 */ /* 0x000ee20000300800 */
[----:B------:R-:W-:Y:S01]  /*f6c0*/  ULDC UR4, c[0x0][0x2d0] ;  /* 0x0000b40000047ab9 */ /* 0x000fe20000000800 */
[----:B--2---:R-:W-:Y:S01]  /*f6d0*/  MOV R102, R3 ;  /* 0x0000000300667202 */ /* 0x004fe20000000f00 */
[----:B------:R-:W-:Y:S01]  /*f6e0*/  USHF.R.S32.HI UR13, URZ, 0x1f, UR20 ;  /* 0x0000001f3f0d7899 */ /* 0x000fe20008011414 */
[----:B------:R-:W2:Y:S01]  /*f6f0*/  LDL.LU R0, [R1+0x9c] ;  /* 0x00009c0001007983 */ /* 0x000ea20000300800 */
[----:B-----5:R-:W-:Y:S01]  /*f700*/  ISETP.GE.AND P2, PT, R176, UR4, PT ;  /* 0x00000004b0007c0c */ /* 0x020fe2000bf46270 */
[----:B------:R-:W-:Y:S01]  /*f710*/  USHF.L.U32 UR19, UR20, 0x1, URZ ;  /* 0x0000000114137899 */ /* 0x000fe2000800063f */
[----:B------:R-:W-:Y:S01]  /*f720*/  MOV R101, R100 ;  /* 0x0000006400657202 */ /* 0x000fe20000000f00 */
[----:B------:R-:W-:Y:S01]  /*f730*/  USHF.L.U64.HI UR13, UR20, 0x1, UR13 ;  /* 0x00000001140d7899 */ /* 0x000fe2000801020d */
[----:B------:R-:W-:Y:S01]  /*f740*/  ULDC UR5, c[0x0][0x2d0] ;  /* 0x0000b40000057ab9 */ /* 0x000fe20000000800 */
[----:B------:R-:W-:Y:S01]  /*f750*/  ULDC UR4, c[0x0][0x2ec] ;  /* 0x0000bb0000047ab9 */ /* 0x000fe20000000800 */
[----:B------:R-:W-:-:S07]  /*f760*/  ULDC.64 UR6, c[0x0][0x248] ;  /* 0x0000920000067ab9 */ /* 0x000fce0000000a00 */
[----:B------:R-:W1:Y:S08]  /*f770*/  @!P2 LDC.64 R6, c[0x0][0x220] ;  /* 0x00008800ff06ab82 */ /* 0x000e700000000a00 */
[----:B------:R-:W4:Y:S08]  /*f780*/  @!P2 LDC.64 R8, c[0x0][0x220] ;  /* 0x00008800ff08ab82 */ /* 0x000f300000000a00 */
[----:B------:R-:W4:Y:S01]  /*f790*/  @!P2 LDC.64 R4, c[0x0][0x220] ;  /* 0x00008800ff04ab82 */ /* 0x000f220000000a00 */
[----:B-1----:R1:W-:Y:S04]  /*f7a0*/  @!P2 STL.64 [R1+0x80], R6 ;  /* 0x000080060100a387 */ /* 0x0023e80000100a00 */
[----:B----4-:R-:W-:Y:S04]  /*f7b0*/  @!P2 STL.64 [R1+0x78], R8 ;  /* 0x000078080100a387 */ /* 0x010fe80000100a00 */
[----:B------:R3:W-:Y:S01]  /*f7c0*/  @!P2 STL.64 [R1+0x70], R4 ;  /* 0x000070040100a387 */ /* 0x0007e20000100a00 */
[----:B-1----:R-:W1:Y:S03]  /*f7d0*/  @!P2 LDC.64 R6, c[0x0][0x220] ;  /* 0x00008800ff06ab82 */ /* 0x002e660000000a00 */
[----:B-1----:R1:W-:Y:S01]  /*f7e0*/  @!P2 STL.64 [R1+0x68], R6 ;  /* 0x000068060100a387 */ /* 0x0023e20000100a00 */
[----:B---3--:R-:W-:-:S05]  /*f7f0*/  IMAD.WIDE.U32 R4, R2, -0x326172a9, RZ ;  /* 0xcd9e8d5702047825 */ /* 0x008fca00078e00ff */
[----:B------:R3:W-:Y:S01]  /*f800*/  STL.64 [R1+0x50], R4 ;  /* 0x0000500401007387 */ /* 0x0007e20000100a00 */
[----:B--2---:R-:W-:-:S03]  /*f810*/  LOP3.LUT R224, R5, R0, RZ, 0x3c, !PT ;  /* 0x0000000005e07212 */ /* 0x004fc600078e3cff */
[----:B-1----:R-:W2:Y:S04]  /*f820*/  LDL.LU.64 R6, [R1+0xa0] ;  /* 0x0000a00001067983 */ /* 0x002ea80000300a00 */
[----:B---3--:R-:W3:Y:S04]  /*f830*/  LDL.LU.64 R4, [R1+0xa8] ;  /* 0x0000a80001047983 */ /* 0x008ee80000300a00 */
[----:B------:R-:W4:Y:S01]  /*f840*/  LDL.LU R0, [R1+0xb0] ;  /* 0x0000b00001007983 */ /* 0x000f220000300800 */
[----:B------:R-:W-:Y:S01]  /*f850*/  IMAD.WIDE.U32 R224, R224, -0x2daee0ad, RZ ;  /* 0xd2511f53e0e07825 */ /* 0x000fe200078e00ff */
[----:B--2---:R-:W-:-:S02]  /*f860*/  MOV R3, R7 ;  /* 0x0000000700037202 */ /* 0x004fc40000000f00 */
[----:B---3--:R-:W-:Y:S01]  /*f870*/  MOV R2, R4 ;  /* 0x0000000400027202 */ /* 0x008fe20000000f00 */
[----:B----4-:R-:W-:-:S04]  /*f880*/  IMAD.WIDE.U32 R226, R0, -0x2daee0ad, RZ ;  /* 0xd2511f5300e27825 */ /* 0x010fc800078e00ff */
[----:B------:R1:W-:Y:S01]  /*f890*/  STL.64 [R1+0x60], R2 ;  /* 0x0000600201007387 */ /* 0x0003e20000100a00 */
[----:B------:R-:W-:Y:S05]  /*f8a0*/  BRA `(.L_x_1298) ;  /* 0x0000000400d47947 */ /* 0x000fea0003800000 */
.L_x_1300:
        /* <DEDUP_REMOVED lines=61> */
[C---:B------:R-:W-:Y:S02]  /*fc80*/  @!P4 LEA R12, P5, R0.reuse, R18, 0x1 ;  /* 0x00000012000cc211 */ /* 0x040fe400078a08ff */
[----:B------:R-:W-:Y:S01]  /*fc90*/  IADD3.X R3, R3, UR30, RZ, P1, !PT ;  /* 0x0000001e03037c10 */ /* 0x000fe20008ffe4ff */
        /* <DEDUP_REMOVED lines=13> */
[----:B------:R-:W-:Y:S03]  /*fd70*/  IADD3 R2, P0, R0, UR31, RZ ;  /* 0x0000001f00027c10 */ /* 0x000fe6000ff1e0ff */
[----:B------:R-:W-:Y:S01]  /*fd80*/  @!PT LDS RZ, [RZ] ;  /* 0x00000000fffff984 */ /* 0x000fe20000000800 */
[----:B------:R-:W-:Y:S01]  /*fd90*/  @!PT LDS RZ, [RZ] ;  /* 0x00000000fffff984 */ /* 0x000fe20000000800 */
[----:B------:R-:W-:Y:S01]  /*fda0*/  @!PT LDS RZ, [RZ] ;  /* 0x00000000fffff984 */ /* 0x000fe20000000800 */
[----:B------:R3:W-:Y:S01]  /*fdb0*/  @!P2 LDGSTS.E.BYPASS.LTC128B.128 [R203+0x7000], desc[UR24][R6.64] ;  /* 0x0700000006cbafae */ /* 0x0007e2000b901d58 */
[----:B--2---:R-:W-:Y:S03]  /*fdc0*/  @!P2 LEA R8, P5, R2, R14, 0x1 ;  /* 0x0000000e0208a211 */ /* 0x004fe600078a08ff */
        /* <DEDUP_REMOVED lines=35> */
.L_x_1298:
[----:B-1----:R-:W2:Y:S01]  /*10000*/  LDL R2, [R1+0x58] ;  /* 0x0000580001027983 */ /* 0x002ea20000100800 */
[----:B------:R-:W-:Y:S04]  /*10010*/  DEPBAR.LE SB0, 0x0 ;  /* 0x000080000000791a */ /* 0x000fe80000000000 */
[----:B---3--:R-:W3:Y:S01]  /*10020*/  LDL.64 R10, [R1+0x60] ;  /* 0x00006000010a7983 */ /* 0x008ee20000100a00 */
[----:B------:R-:W-:Y:S03]  /*10030*/  UIADD3 UR9, UR8, -0x1, URZ ;  /* 0xffffffff08097890 */ /* 0x000fe6000fffe03f */
[----:B------:R-:W4:Y:S01]  /*10040*/  LDL R0, [R1+0x5c] ;  /* 0x00005c0001007983 */ /* 0x000f220000100800 */
[----:B------:R-:W-:Y:S02]  /*10050*/  USHF.R.S32.HI UR21, URZ, 0x1f, UR9 ;  /* 0x0000001f3f157899 */ /* 0x000fe40008011409 */
[----:B------:R-:W-:Y:S01]  /*10060*/  UIMAD UR20, UR10, UR9, URZ ;  /* 0x000000090a1472a4 */ /* 0x000fe2000f8e023f */
[----:B------:R-:W5:Y:S01]  /*10070*/  LDL R6, [R1+0x80] ;  /* 0x0000800001067983 */ /* 0x000f620000100800 */
[----:B------:R-:W-:Y:S02]  /*10080*/  UISETP.GT.AND UP0, UPT, UR9, UR14, UPT ;  /* 0x0000000e0900728c */ /* 0x000fe4000bf04270 */
[----:B------:R-:W-:Y:S01]  /*10090*/  UIMAD UR20, UR21, UR11, UR20 ;  /* 0x0000000b151472a4 */ /* 0x000fe2000f8e0214 */
[----:B------:R-:W5:Y:S04]  /*100a0*/  LDL R12, [R1+0x84] ;  /* 0x00008400010c7983 */ /* 0x000f680000100800 */
        /* <DEDUP_REMOVED lines=8> */
[----:B------:R-:W1:Y:S02]  /*10130*/  S2R R100, SR_TID.X ;  /* 0x0000000000647919 */ /* 0x000e640000002100 */
[----:B-1----:R-:W-:Y:S05]  /*10140*/  IMAD.SHL.U32 R100, R100, 0x2, RZ ;  /* 0x0000000264647824 */ /* 0x002fea00078e00ff */
[----:B------:R-:W-:Y:S02]  /*10150*/  LOP3.LUT R100, R100, 0x6, RZ, 0xc0, !PT ;  /* 0x0000000664647812 */ /* 0x000fe400078ec0ff */
[----:B--2---:R-:W-:Y:S01]  /*10160*/  ISETP.GE.AND P4, PT, R2, UR5, PT ;  /* 0x0000000502007c0c */ /* 0x004fe2000bf86270 */
[----:B------:R-:W-:Y:S04]  /*10170*/  IMAD.U32 R2, RZ, RZ, UR9 ;  /* 0x00000009ff027e24 */ /* 0x000fe8000f8e00ff */
[----:B---3--:R-:W-:Y:S01]  /*10180*/  IMAD.WIDE.U32 R2, R2, UR11, R10 ;  /* 0x0000000b02027c25 */ /* 0x008fe2000f8e000a */
[----:B----4-:R-:W-:Y:S03]  /*10190*/  ISETP.GE.AND P3, PT, R0, UR5, PT ;  /* 0x0000000500007c0c */ /* 0x010fe6000bf66270 */
[----:B------:R-:W-:Y:S04]  /*101a0*/  VIADD R0, R3, UR20 ;  /* 0x0000001403007c36 */ /* 0x000fe80008000000 */
[----:B------:R-:W1:Y:S01]  /*101b0*/  @!P4 LDC.64 R4, c[0x0][0x220] ;  /* 0x00008800ff04cb82 */ /* 0x000e620000000a00 */
[C---:B-----5:R-:W-:Y:S04]  /*101c0*/  @!P2 LEA R6, P1, R2.reuse, R6, 0x1 ;  /* 0x000000060206a211 */ /* 0x060fe800078208ff */
[C-C-:B------:R-:W-:Y:S02]  /*101d0*/  @!P2 LEA.HI.X R7, R2.reuse, R12, R0.reuse, 0x1, P1 ;  /* 0x0000000c0207a211 */ /* 0x140fe400008f0c00 */
[C---:B------:R-:W-:Y:S01]  /*101e0*/  IADD3 R3, P1, R2.reuse, UR23, RZ ;  /* 0x0000001702037c10 */ /* 0x040fe2000ff3e0ff */
[----:B------:R-:W2:Y:S02]  /*101f0*/  @!P4 LDC.64 R10, c[0x0][0x220] ;  /* 0x00008800ff0acb82 */ /* 0x000ea40000000a00 */
[----:B------:R-:W-:Y:S01]  /*10200*/  @!PT LDS RZ, [RZ] ;  /* 0x00000000fffff984 */ /* 0x000fe20000000800 */
[----:B------:R-:W-:Y:S01]  /*10210*/  @!PT LDS RZ, [RZ] ;  /* 0x00000000fffff984 */ /* 0x000fe20000000800 */
[----:B------:R-:W-:Y:S01]  /*10220*/  @!PT LDS RZ, [RZ] ;  /* 0x00000000fffff984 */ /* 0x000fe20000000800 */
[----:B------:R3:W-:Y:S04]  /*10230*/  @!P2 LDGSTS.E.BYPASS.LTC128B.128 [R203+0xc000], desc[UR24][R6.64] ;  /* 0x0c00000006cbafae */ /* 0x0007e8000b901d58 */
[----:B------:R-:W-:Y:S02]  /*10240*/  @P4 STS.128 [R203+0xe000], RZ ;  /* 0x00e000ffcb004388 */ /* 0x000fe40000000c00 */
[----:B------:R-:W3:Y:S01]  /*10250*/  @!P3 LDC.64 R8, c[0x0][0x220] ;  /* 0x00008800ff08bb82 */ /* 0x000ee20000000a00 */
[C---:B-1----:R-:W-:Y:S07]  /*10260*/  @!P4 LEA R4, P0, R2.reuse, R4, 0x1 ;  /* 0x000000040204c211 */ /* 0x042fee00078008ff */
        /* <DEDUP_REMOVED lines=10> */
[----:B------:R-:W-:Y:S02]  /*10310*/  @!P3 LEA.HI.X R7, R2, R9, R0, 0x1, P0 ;  /* 0x000000090207b211 */ /* 0x000fe400000f0c00 */
[----:B------:R-:W-:Y:S02]  /*10320*/  IADD3.X R2, R0, UR12, RZ, P1, !PT ;  /* 0x0000000c00027c10 */ /* 0x000fe40008ffe4ff */
[C---:B--2---:R-:W-:Y:S01]  /*10330*/  @!P4 LEA R8, P0, R3.reuse, R10, 0x1 ;  /* 0x0000000a0308c211 */ /* 0x044fe200078008ff */
[----:B------:R-:W-:Y:S01]  /*10340*/  @!PT LDS RZ, [RZ] ;  /* 0x00000000fffff984 */ /* 0x000fe20000000800 */
[----:B------:R-:W-:Y:S01]  /*10350*/  @!PT LDS RZ, [RZ] ;  /* 0x00000000fffff984 */ /* 0x000fe20000000800 */
[----:B------:R-:W-:Y:S01]  /*10360*/  @!PT LDS RZ, [RZ] ;  /* 0x00000000fffff984 */ /* 0x000fe20000000800 */
[----:B------:R1:W-:Y:S02]  /*10370*/  @!P3 LDGSTS.E.BYPASS.LTC128B.128 [R203+0x10000], desc[UR24][R6.64+0x100] ;  /* 0x1000010006cbbfae */ /* 0x0003e4000b901d58 */
[----:B------:R-:W2:Y:S01]  /*10380*/  @!P3 LDC.64 R20, c[0x0][0x220] ;  /* 0x00008800ff14bb82 */ /* 0x000ea20000000a00 */
[C-C-:B------:R-:W-:Y:S01]  /*10390*/  @!P4 LEA.HI.X R9, R3.reuse, R11, R2.reuse, 0x1, P0 ;  /* 0x0000000b0309c211 */ /* 0x140fe200000f0c02 */
[----:B------:R-:W-:Y:S01]  /*103a0*/  @P2 STS.128 [R203+0xc800], RZ ;  /* 0x00c800ffcb002388 */ /* 0x000fe20000000c00 */
[C---:B----4-:R-:W-:Y:S04]  /*103b0*/  @!P2 LEA R4, P1, R3.reuse, R19, 0x1 ;  /* 0x000000130304a211 */ /* 0x050fe800078208ff */
[C-C-:B------:R-:W-:Y:S02]  /*103c0*/  @!P2 LEA.HI.X R5, R3.reuse, R18, R2.reuse, 0x1, P1 ;  /* 0x000000120305a211 */ /* 0x140fe400008f0c02 */
[C---:B------:R-:W-:Y:S01]  /*103d0*/  IADD3 R0, P1, R3.reuse, UR23, RZ ;  /* 0x0000001703007c10 */ /* 0x040fe2000ff3e0ff */
[----:B------:R-:W4:Y:S02]  /*103e0*/  @!P4 LDC.64 R18, c[0x0][0x220] ;  /* 0x00008800ff12cb82 */ /* 0x000f240000000a00 */
[----:B------:R-:W-:Y:S01]  /*103f0*/  @!PT LDS RZ, [RZ] ;  /* 0x00000000fffff984 */ /* 0x000fe20000000800 */
[----:B------:R-:W-:Y:S01]  /*10400*/  @!PT LDS RZ, [RZ] ;  /* 0x00000000fffff984 */ /* 0x000fe20000000800 */
[----:B------:R-:W-:Y:S01]  /*10410*/  @!PT LDS RZ, [RZ] ;  /* 0x00000000fffff984 */ /* 0x000fe20000000800 */
[----:B------:R3:W-:Y:S04]  /*10420*/  @!P2 LDGSTS.E.BYPASS.LTC128B.128 [R203+0xc800], desc[UR24][R4.64] ;  /* 0x0c80000004cbafae */ /* 0x0007e8000b901d58 */
[----:B------:R-:W-:Y:S01]  /*10430*/  @P4 STS.128 [R203+0xe800], RZ ;  /* 0x00e800ffcb004388 */ /* 0x000fe20000000c00 */
[C---:B-1----:R-:W-:Y:S03]  /*10440*/  @!P3 LEA R6, P0, R3.reuse, R16, 0x1 ;  /* 0x000000100306b211 */ /* 0x042fe600078008ff */
[----:B------:R-:W-:Y:S01]  /*10450*/  @!PT LDS RZ, [RZ] ;  /* 0x00000000fffff984 */ /* 0x000fe20000000800 */
[----:B------:R-:W-:Y:S01]  /*10460*/  @!PT LDS RZ, [RZ] ;  /* 0x00000000fffff984 */ /* 0x000fe20000000800 */
[----:B------:R-:W-:Y:S01]  /*10470*/  @!PT LDS RZ, [RZ] ;  /* 0x00000000fffff984 */ /* 0x000fe20000000800 */
[----:B------:R1:W-:Y:S01]  /*10480*/  @!P4 LDGSTS.E.BYPASS.LTC128B.128 [R203+0xe800], desc[UR24][R8.64+0x80] ;  /* 0x0e80008008cbcfae */ /* 0x0003e2000b901d58 */
[----:B------:R-:W-:Y:S03]  /*10490*/  @!P3 LEA.HI.X R7, R3, R17, R2, 0x1, P0 ;  /* 0x000000110307b211 */ /* 0x000fe600000f0c02 */
[----:B------:R-:W-:Y:S01]  /*104a0*/  @P3 STS.128 [R203+0x10800], RZ ;  /* 0x010800ffcb003388 */ /* 0x000fe20000000c00 */
[----:B------:R-:W-:Y:S02]  /*104b0*/  IADD3.X R3, R2, UR12, RZ, P1, !PT ;  /* 0x0000000c02037c10 */ /* 0x000fe40008ffe4ff */
[C---:B-----5:R-:W-:Y:S01]  /*104c0*/  @!P4 LEA R12, P1, R0.reuse, R12, 0x1 ;  /* 0x0000000c000cc211 */ /* 0x060fe200078208ff */
[----:B------:R-:W-:Y:S01]  /*104d0*/  @!PT LDS RZ, [RZ] ;  /* 0x00000000fffff984 */ /* 0x000fe20000000800 */
[----:B------:R-:W-:Y:S01]  /*104e0*/  @!PT LDS RZ, [RZ] ;  /* 0x00000000fffff984 */ /* 0x000fe20000000800 */
[----:B------:R-:W-:Y:S01]  /*104f0*/  @!PT LDS RZ, [RZ] ;  /* 0x00000000fffff984 */ /* 0x000fe20000000800 */
[----:B------:R4:W-:Y:S01]  /*10500*/  @!P3 LDGSTS.E.BYPASS.LTC128B.128 [R203+0x10800], desc[UR24][R6.64+0x100] ;  /* 0x1080010006cbbfae */ /* 0x0009e2000b901d58 */
[C---:B------:R-:W-:Y:S02]  /*10510*/  IADD3 R2, P5, R0.reuse, UR23, RZ ;  /* 0x0000001700027c10 */ /* 0x040fe4000ffbe0ff */
[C-C-:B------:R-:W-:Y:S01]  /*10520*/  @!P4 LEA.HI.X R13, R0.reuse, R13, R3.reuse, 0x1, P1 ;  /* 0x0000000d000dc211 */ /* 0x140fe200008f0c03 */
[----:B------:R-:W-:Y:S01]  /*10530*/  @P2 STS.128 [R203+0xd000], RZ ;  /* 0x00d000ffcb002388 */ /* 0x000fe20000000c00 */
[C---:B---3--:R-:W-:Y:S04]  /*10540*/  @!P2 LEA R4, P0, R0.reuse, R25, 0x1 ;  /* 0x000000190004a211 */ /* 0x048fe800078008ff */
[C-C-:B------:R-:W-:Y:S02]  /*10550*/  @!P2 LEA.HI.X R5, R0.reuse, R24, R3.reuse, 0x1, P0 ;  /* 0x000000180005a211 */ /* 0x140fe400000f0c03 */
[C---:B------:R-:W-:Y:S03]  /*10560*/  @!P3 LEA R10, P0, R0.reuse, R14, 0x1 ;  /* 0x0000000e000ab211 */ /* 0x040fe600078008ff */
        /* <DEDUP_REMOVED lines=8> */
[----:B-1----:R-:W-:Y:S01]  /*105f0*/  @!P2 LEA R8, P5, R2, R23, 0x1 ;  /* 0x000000170208a211 */ /* 0x002fe200078a08ff */
[----:B------:R-:W-:Y:S01]  /*10600*/  IMAD R0, R0, 0x40, R100 ;  /* 0x0000004000007824 */ /* 0x000fe200078e0264 */
[C---:B----4-:R-:W-:Y:S01]  /*10610*/  @!P4 LEA R6, P1, R2.reuse, R18, 0x1 ;  /* 0x000000120206c211 */ /* 0x050fe200078208ff */
[----:B------:R-:W-:Y:S01]  /*10620*/  @!PT LDS RZ, [RZ] ;  /* 0x00000000fffff984 */ /* 0x000fe20000000800 */
[----:B------:R-:W-:Y:S01]  /*10630*/  @!PT LDS RZ, [RZ] ;  /* 0x00000000fffff984 */ /* 0x000fe20000000800 */
[----:B------:R-:W-:Y:S01]  /*10640*/  @!PT LDS RZ, [RZ] ;  /* 0x00000000fffff984 */ /* 0x000fe20000000800 */
[----:B------:R-:W-:Y:S01]  /*10650*/  @!P4 LDGSTS.E.BYPASS.LTC128B.128 [R203+0xf000], desc[UR24][R12.64+0x80] ;  /* 0x0f0000800ccbcfae */ /* 0x000fe2000b901d58 */
[C-C-:B------:R-:W-:Y:S02]  /*10660*/  @!P2 LEA.HI.X R9, R2.reuse, R22, R3.reuse, 0x1, P5 ;  /* 0x000000160209a211 */ /* 0x140fe400028f0c03 */
[--C-:B------:R-:W-:Y:S01]  /*10670*/  @!P4 LEA.HI.X R7, R2, R19, R3.reuse, 0x1, P1 ;  /* 0x000000130207c211 */ /* 0x100fe200008f0c03 */
[----:B------:R-:W-:Y:S01]  /*10680*/  @P3 STS.128 [R203+0x11000], RZ ;  /* 0x011000ffcb003388 */ /* 0x000fe20000000c00 */
[C---:B------:R-:W-:Y:S02]  /*10690*/  ISETP.GE.AND P6, PT, R0.reuse, R205, PT ;  /* 0x000000cd0000720c */ /* 0x040fe40003fc6270 */
[C---:B------:R-:W-:Y:S01]  /*106a0*/  ISETP.GE.AND P1, PT, R0.reuse, R204, PT ;  /* 0x000000cc0000720c */ /* 0x040fe20003f26270 */
[----:B------:R-:W-:Y:S01]  /*106b0*/  @!PT LDS RZ, [RZ] ;  /* 0x00000000fffff984 */ /* 0x000fe20000000800 */
[----:B------:R-:W-:Y:S01]  /*106c0*/  @!PT LDS RZ, [RZ] ;  /* 0x00000000fffff984 */ /* 0x000fe20000000800 */
[----:B------:R-:W-:Y:S01]  /*106d0*/  @!PT LDS RZ, [RZ] ;  /* 0x00000000fffff984 */ /* 0x000fe20000000800 */
[----:B------:R-:W-:Y:S01]  /*106e0*/  @!P3 LDGSTS.E.BYPASS.LTC128B.128 [R203+0x11000], desc[UR24][R10.64+0x100] ;  /* 0x110001000acbbfae */ /* 0x000fe2000b901d58 */
[C---:B------:R-:W-:Y:S02]  /*106f0*/  ISETP.GE.OR P6, PT, R0.reuse, R207, !P6 ;  /* 0x000000cf0000720c */ /* 0x040fe400077c6670 */
[----:B------:R-:W-:Y:S01]  /*10700*/  ISETP.GE.OR P1, PT, R0, R206, !P1 ;  /* 0x000000ce0000720c */ /* 0x000fe20004f26670 */
[----:B------:R-:W-:Y:S04]  /*10710*/  @P2 STS.128 [R203+0xd800], RZ ;  /* 0x00d800ffcb002388 */ /* 0x000fe80000000c00 */
[----:B------:R-:W-:Y:S01]  /*10720*/  @!PT LDS RZ, [RZ] ;  /* 0x00000000fffff984 */ /* 0x000fe20000000800 */
[----:B------:R-:W-:Y:S01]  /*10730*/  @!PT LDS RZ, [RZ] ;  /* 0x00000000fffff984 */ /* 0x000fe20000000800 */
[----:B------:R-:W-:Y:S01]  /*10740*/  @!PT LDS RZ, [RZ] ;  /* 0x00000000fffff984 */ /* 0x000fe20000000800 */
[----:B------:R1:W-:Y:S01]  /*10750*/  @!P2 LDGSTS.E.BYPASS.LTC128B.128 [R203+0xd800], desc[UR24][R8.64] ;  /* 0x0d80000008cbafae */ /* 0x0003e2000b901d58 */
[C---:B--2---:R-:W-:Y:S03]  /*10760*/  @!P3 LEA R4, P0, R2.reuse, R20, 0x1 ;  /* 0x000000140204b211 */ /* 0x044fe600078008ff */
[----:B------:R-:W-:Y:S01]  /*10770*/  @P4 STS.128 [R203+0xf800], RZ ;  /* 0x00f800ffcb004388 */ /* 0x000fe20000000c00 */
[----:B------:R-:W-:Y:S03]  /*10780*/  @!P3 LEA.HI.X R5, R2, R21, R3, 0x1, P0 ;  /* 0x000000150205b211 */ /* 0x000fe600000f0c03 */
[----:B------:R-:W-:Y:S01]  /*10790*/  @!PT LDS RZ, [RZ] ;  /* 0x00000000fffff984 */ /* 0x000fe20000000800 */
[----:B------:R-:W-:Y:S01]  /*107a0*/  @!PT LDS RZ, [RZ] ;  /* 0x00000000fffff984 */ /* 0x000fe20000000800 */
[----:B------:R-:W-:Y:S01]  /*107b0*/  @!PT LDS RZ, [RZ] ;  /* 0x00000000fffff984 */ /* 0x000fe20000000800 */
[----:B------:R-:W-:Y:S01]  /*107c0*/  @!P4 LDGSTS.E.BYPASS.LTC128B.128 [R203+0xf800], desc[UR24][R6.64+0x80] ;  /* 0x0f80008006cbcfae */ /* 0x000fe2000b901d58 */
[C---:B------:R-:W-:Y:S02]  /*107d0*/  VIADD R2, R0.reuse, 0x1 ;  /* 0x0000000100027836 */ /* 0x040fe40000000000 */
[----:B------:R-:W-:Y:S01]  /*107e0*/  VIADD R3, R0, 0x8 ;  /* 0x0000000800037836 */ /* 0x000fe20000000000 */
[----:B------:R-:W-:Y:S02]  /*107f0*/  @P3 STS.128 [R203+0x11800], RZ ;  /* 0x011800ffcb003388 */ /* 0x000fe40000000c00 */
[C---:B------:R-:W-:Y:S02]  /*10800*/  ISETP.GE.AND P5, PT, R2.reuse, R205, PT ;  /* 0x000000cd0200720c */ /* 0x040fe40003fa6270 */
[----:B------:R-:W-:Y:S01]  /*10810*/  @!PT LDS RZ, [RZ] ;  /* 0x00000000fffff984 */ /* 0x000fe20000000800 */
[----:B------:R-:W-:Y:S01]  /*10820*/  @!PT LDS RZ, [RZ] ;  /* 0x00000000fffff984 */ /* 0x000fe20000000800 */
[----:B------:R-:W-:Y:S01]  /*10830*/  @!PT LDS RZ, [RZ] ;  /* 0x00000000fffff984 */ /* 0x000fe20000000800 */
[----:B------:R2:W-:Y:S01]  /*10840*/  @!P3 LDGSTS.E.BYPASS.LTC128B.128 [R203+0x11800], desc[UR24][R4.64+0x100] ;  /* 0x1180010004cbbfae */ /* 0x0005e2000b901d58 */
[C---:B------:R-:W-:Y:S02]  /*10850*/  ISETP.GE.AND P0, PT, R2.reuse, R204, PT ;  /* 0x000000cc0200720c */ /* 0x040fe40003f06270 */
[C---:B------:R-:W-:Y:S01]  /*10860*/  ISETP.GE.OR P5, PT, R2.reuse, R207, !P5 ;  /* 0x000000cf0200720c */ /* 0x040fe20006fa6670 */
[----:B------:R-:W-:Y:S01]  /*10870*/  LDSM.16.M88.4 R32, [R187] ;  /* 0x00000000bb20783b */ /* 0x000fe20000000200 */
[----:B------:R-:W-:Y:S01]  /*10880*/  ISETP.GE.OR P0, PT, R2, R206, !P0 ;  /* 0x000000ce0200720c */ /* 0x000fe20004706670 */
[----:B------:R-:W-:Y:S02]  /*10890*/  VIADD R2, R0, 0x9 ;  /* 0x0000000900027836 */ /* 0x000fe40000000000 */
[----:B------:R-:W-:Y:S04]  /*108a0*/  LDSM.16.M88.4 R16, [R180+0x6800] ;  /* 0x00680000b410783b */ /* 0x000fe80000000200 */
[----:B-1----:R-:W2:Y:S04]  /*108b0*/  LDSM.16.M88.4 R8, [R180+0x6000] ;  /* 0x00600000b408783b */ /* 0x002ea80000000200 */
[----:B------:R-:W1:Y:S04]  /*108c0*/  LDSM.16.M88.4 R24, [R180+0x7000] ;  /* 0x00700000b418783b */ /* 0x000e680000000200 */
[----:B------:R-:W3:Y:S04]  /*108d0*/  LDSM.16.M88.4 R136, [R180+0x7800] ;  /* 0x00780000b488783b */ /* 0x000ee80000000200 */
[----:B------:R-:W0:Y:S04]  /*108e0*/  LDGDEPBAR ;  /* 0x00000000000079af */ /* 0x000e280000000000 */
[----:B------:R-:W-:Y:S04]  /*108f0*/  LDSM.16.M88.4 R140, [R188] ;  /* 0x00000000bc8c783b */ /* 0x000fe80000000200 */
[----:B------:R-:W4:Y:S04]  /*10900*/  LDSM.16.M88.4 R144, [R191] ;  /* 0x00000000bf90783b */ /* 0x000f280000000200 */
[----:B------:R-:W5:Y:S04]  /*10910*/  LDSM.16.M88.4 R148, [R202] ;  /* 0x00000000ca94783b */ /* 0x000f680000000200 */
[----:B------:R-:W5:Y:S04]  /*10920*/  LDSM.16.M88.4 R152, [R201] ;  /* 0x00000000c998783b */ /* 0x000f680000000200 */
[----:B------:R-:W5:Y:S04]  /*10930*/  LDSM.16.M88.4 R156, [R200] ;  /* 0x00000000c89c783b */ /* 0x000f680000000200 */
[----:B------:R-:W-:Y:S01]  /*10940*/  LDSM.16.M88.4 R160, [R190] ;  /* 0x00000000bea0783b */ /* 0x000fe20000000200 */
[C---:B--2---:R-:W-:Y:S03]  /*10950*/  HMMA.16816.F32.BF16 R4, R32.reuse, R8, RZ ;  /* 0x000000082004723c */ /* 0x044fe600000418ff */
[----:B------:R-:W2:Y:S04]  /*10960*/  LDSM.16.M88.4 R164, [R186+0x6000] ;  /* 0x00600000baa4783b */ /* 0x000ea80000000200 */
[----:B------:R-:W-:Y:S01]  /*10970*/  LDSM.16.M88.4 R168, [R186+0x7000] ;  /* 0x00700000baa8783b */ /* 0x000fe20000000200 */
[C---:B------:R-:W-:Y:S03]  /*10980*/  HMMA.16816.F32.BF16 R8, R32.reuse, R10, RZ ;  /* 0x0000000a2008723c */ /* 0x040fe600000418ff */
[----:B------:R-:W-:Y:S03]  /*10990*/  LDSM.16.M88.4 R172, [R186+0x7800] ;  /* 0x00780000baac783b */ /* 0x000fe60000000200 */
[C---:B------:R-:W-:Y:S01]  /*109a0*/  HMMA.16816.F32.BF16 R12, R32.reuse, R16, RZ ;  /* 0x00000010200c723c */ /* 0x040fe200000418ff */
[----:B------:R-:W-:Y:S05]  /*109b0*/  LDSM.16.M88.4 R176, [R185] ;  /* 0x00000000b9b0783b */ /* 0x000fea0000000200 */
[C---:B------:R-:W-:Y:S06]  /*109c0*/  HMMA.16816.F32.BF16 R16, R32.reuse, R18, RZ ;  /* 0x000000122010723c */ /* 0x040fec00000418ff */
[C---:B-1----:R-:W-:Y:S06]  /*109d0*/  HMMA.16816.F32.BF16 R20, R32.reuse, R24, RZ ;  /* 0x000000182014723c */ /* 0x042fec00000418ff */
[C---:B------:R-:W-:Y:S06]  /*109e0*/  HMMA.16816.F32.BF16 R24, R32.reuse, R26, RZ ;  /* 0x0000001a2018723c */ /* 0x040fec00000418ff */
[C---:B---3--:R-:W-:Y:S06]  /*109f0*/  HMMA.16816.F32.BF16 R28, R32.reuse, R136, RZ ;  /* 0x00000088201c723c */ /* 0x048fec00000418ff */
[----:B------:R-:W-:Y:S01]  /*10a00*/  HMMA.16816.F32.BF16 R32, R32, R138, RZ ;  /* 0x0000008a2020723c */ /* 0x000fe200000418ff */
[----:B------:R-:W1:Y:S05]  /*10a10*/  LDSM.16.M88.4 R136, [R186+0x6800] ;  /* 0x00680000ba88783b */ /* 0x000e6a0000000200 */
[C---:B----4-:R-:W-:Y:S06]  /*10a20*/  HMMA.16816.F32.BF16 R4, R140.reuse, R144, R4 ;  /* 0x000000908c04723c */ /* 0x050fec0000041804 */
[C---:B------:R-:W-:Y:S01]  /*10a30*/  HMMA.16816.F32.BF16 R8, R140.reuse, R146, R8 ;  /* 0x000000928c08723c */ /* 0x040fe20000041808 */
[----:B------:R-:W3:Y:S05]  /*10a40*/  LDSM.16.M88.4 R144, [R189] ;  /* 0x00000000bd90783b */ /* 0x000eea0000000200 */
[C---:B-----5:R-:W-:Y:S06]  /*10a50*/  HMMA.16816.F32.BF16 R12, R140.reuse, R148, R12 ;  /* 0x000000948c0c723c */ /* 0x060fec000004180c */
        /* <DEDUP_REMOVED lines=9> */
[C---:B--2---:R-:W-:Y:S06]  /*10af0*/  HMMA.16816.F32.BF16 R4, R160.reuse, R164, R4 ;  /* 0x000000a4a004723c */ /* 0x044fec0000041804 */
[C---:B------:R-:W-:Y:S01]  /*10b00*/  HMMA.16816.F32.BF16 R8, R160.reuse, R166, R8 ;  /* 0x000000a6a008723c */ /* 0x040fe20000041808 */
[----:B------:R-:W2:Y:S05]  /*10b10*/  LDSM.16.M88.4 R164, [R180+0x8000] ;  /* 0x00800000b4a4783b */ /* 0x000eaa0000000200 */
        /* <DEDUP_REMOVED lines=8> */
[----:B------:R-:W5:Y:S04]  /*10ba0*/  LDSM.16.M88.4 R160, [R180+0x9000] ;  /* 0x00900000b4a0783b */ /* 0x000f680000000200 */
[----:B------:R-:W-:Y:S01]  /*10bb0*/  LDSM.16.M88.4 R172, [R188+0x2000] ;  /* 0x00200000bcac783b */ /* 0x000fe20000000200 */
[C---:B---3--:R-:W-:Y:S06]  /*10bc0*/  HMMA.16816.F32.BF16 R4, R144.reuse, R176, R4 ;  /* 0x000000b09004723c */ /* 0x048fec0000041804 */
[C---:B------:R-:W-:Y:S01]  /*10bd0*/  HMMA.16816.F32.BF16 R8, R144.reuse, R178, R8 ;  /* 0x000000b29008723c */ /* 0x040fe20000041808 */
[----:B------:R-:W3:Y:S05]  /*10be0*/  LDSM.16.M88.4 R176, [R199] ;  /* 0x00000000c7b0783b */ /* 0x000eea0000000200 */
[C---:B----4-:R-:W-:Y:S06]  /*10bf0*/  HMMA.16816.F32.BF16 R12, R144.reuse, R140, R12 ;  /* 0x0000008c900c723c */ /* 0x050fec000004180c */
[C---:B------:R-:W-:Y:S01]  /*10c00*/  HMMA.16816.F32.BF16 R16, R144.reuse, R142, R16 ;  /* 0x0000008e9010723c */ /* 0x040fe20000041810 */
[----:B------:R-:W4:Y:S05]  /*10c10*/  LDSM.16.M88.4 R140, [R198] ;  /* 0x00000000c68c783b */ /* 0x000f2a0000000200 */
[C---:B------:R-:W-:Y:S06]  /*10c20*/  HMMA.16816.F32.BF16 R20, R144.reuse, R148, R20 ;  /* 0x000000949014723c */ /* 0x040fec0000041814 */
[C---:B------:R-:W-:Y:S01]  /*10c30*/  HMMA.16816.F32.BF16 R24, R144.reuse, R150, R24 ;  /* 0x000000969018723c */ /* 0x040fe20000041818 */
[----:B------:R-:W-:Y:S05]  /*10c40*/  LDSM.16.M88.4 R148, [R196] ;  /* 0x00000000c494783b */ /* 0x000fea0000000200 */
[C---:B------:R-:W-:Y:S06]  /*10c50*/  HMMA.16816.F32.BF16 R28, R144.reuse, R152, R28 ;  /* 0x00000098901c723c */ /* 0x040fec000004181c */
[----:B------:R-:W-:Y:S01]  /*10c60*/  HMMA.16816.F32.BF16 R32, R144, R154, R32 ;  /* 0x0000009a9020723c */ /* 0x000fe20000041820 */
[----:B------:R-:W4:Y:S04]  /*10c70*/  LDSM.16.M88.4 R144, [R197] ;  /* 0x00000000c590783b */ /* 0x000f280000000200 */
[----:B------:R-:W-:Y:S01]  /*10c80*/  LDSM.16.M88.4 R152, [R190+0x2000] ;  /* 0x00200000be98783b */ /* 0x000fe20000000200 */
[C---:B--2---:R-:W-:Y:S06]  /*10c90*/  HMMA.16816.F32.BF16 R4, R156.reuse, R164, R4 ;  /* 0x000000a49c04723c */ /* 0x044fec0000041804 */
[C---:B------:R-:W-:Y:S01]  /*10ca0*/  HMMA.16816.F32.BF16 R8, R156.reuse, R166, R8 ;  /* 0x000000a69c08723c */ /* 0x040fe20000041808 */
[----:B------:R-:W2:Y:S05]  /*10cb0*/  LDSM.16.M88.4 R164, [R186+0x8000] ;  /* 0x00800000baa4783b */ /* 0x000eaa0000000200 */
[C---:B-1----:R-:W-:Y:S06]  /*10cc0*/  HMMA.16816.F32.BF16 R12, R156.reuse, R136, R12 ;  /* 0x000000889c0c723c */ /* 0x042fec000004180c */
[C---:B------:R-:W-:Y:S01]  /*10cd0*/  HMMA.16816.F32.BF16 R16, R156.reuse, R138, R16 ;  /* 0x0000008a9c10723c */ /* 0x040fe20000041810 */
[----:B------:R-:W1:Y:S05]  /*10ce0*/  LDSM.16.M88.4 R136, [R186+0x8800] ;  /* 0x00880000ba88783b */ /* 0x000e6a0000000200 */
[C---:B-----5:R-:W-:Y:S06]  /*10cf0*/  HMMA.16816.F32.BF16 R20, R156.reuse, R160, R20 ;  /* 0x000000a09c14723c */ /* 0x060fec0000041814 */
        /* <DEDUP_REMOVED lines=8> */
[----:B------:R-:W3:Y:S05]  /*10d80*/  LDSM.16.M88.4 R176, [R185+0x2000] ;  /* 0x00200000b9b0783b */ /* 0x000eea0000000200 */
[C---:B----4-:R-:W-:Y:S06]  /*10d90*/  HMMA.16816.F32.BF16 R12, R172.reuse, R140, R12 ;  /* 0x0000008cac0c723c */ /* 0x050fec000004180c */
[C---:B------:R-:W-:Y:S01]  /*10da0*/  HMMA.16816.F32.BF16 R16, R172.reuse, R142, R16 ;  /* 0x0000008eac10723c */ /* 0x040fe20000041810 */
[----:B------:R-:W4:Y:S05]  /*10db0*/  LDSM.16.M88.4 R140, [R185+0x2800] ;  /* 0x00280000b98c783b */ /* 0x000f2a0000000200 */
[C---:B------:R-:W-:Y:S06]  /*10dc0*/  HMMA.16816.F32.BF16 R20, R172.reuse, R144, R20 ;  /* 0x00000090ac14723c */ /* 0x040fec0000041814 */
        /* <DEDUP_REMOVED lines=27> */
[----:B------:R-:W4:Y:S05]  /*10f80*/  LDSM.16.M88.4 R144, [R193] ;  /* 0x00000000c190783b */ /* 0x000f2a0000000200 */
        /* <DEDUP_REMOVED lines=24> */
[C---:B------:R-:W-:Y:S06]  /*11110*/  HMMA.16816.F32.BF16 R24, R160.reuse, R146, R24 ;  /* 0x00000092a018723c */ /* 0x040fec0000041818 */
[C---:B------:R-:W-:Y:S06]  /*11120*/  HMMA.16816.F32.BF16 R28, R160.reuse, R148, R28 ;  /* 0x00000094a01c723c */ /* 0x040fec000004181c */
[----:B------:R-:W-:Y:S06]  /*11130*/  HMMA.16816.F32.BF16 R32, R160, R150, R32 ;  /* 0x00000096a020723c */ /* 0x000fec0000041820 */
[C---:B--2---:R-:W-:Y:S06]  /*11140*/  HMMA.16816.F32.BF16 R4, R168.reuse, R172, R4 ;  /* 0x000000aca804723c */ /* 0x044fec0000041804 */
[C---:B------:R-:W-:Y:S06]  /*11150*/  HMMA.16816.F32.BF16 R8, R168.reuse, R174, R8 ;  /* 0x000000aea808723c */ /* 0x040fec0000041808 */
[C---:B-1----:R-:W-:Y:S06]  /*11160*/  HMMA.16816.F32.BF16 R12, R168.reuse, R136, R12 ;  /* 0x00000088a80c723c */ /* 0x042fec000004180c */
[C---:B------:R-:W-:Y:S01]  /*11170*/  HMMA.16816.F32.BF16 R16, R168.reuse, R138, R16 ;  /* 0x0000008aa810723c */ /* 0x040fe20000041810 */
[----:B------:R-:W1:Y:S05]  /*11180*/  LDSM.16.M88.4 R136, [R185+0x5000] ;  /* 0x00500000b988783b */ /* 0x000e6a0000000200 */
[C---:B-----5:R-:W-:Y:S06]  /*11190*/  HMMA.16816.F32.BF16 R20, R168.reuse, R152, R20 ;  /* 0x00000098a814723c */ /* 0x060fec0000041814 */
[C---:B------:R-:W-:Y:S06]  /*111a0*/  HMMA.16816.F32.BF16 R24, R168.reuse, R154, R24 ;  /* 0x0000009aa818723c */ /* 0x040fec0000041818 */
[C---:B------:R-:W-:Y:S06]  /*111b0*/  HMMA.16816.F32.BF16 R28, R168.reuse, R156, R28 ;  /* 0x0000009ca81c723c */ /* 0x040fec000004181c */
[----:B------:R-:W-:Y:S06]  /*111c0*/  HMMA.16816.F32.BF16 R32, R168, R158, R32 ;  /* 0x0000009ea820723c */ /* 0x000fec0000041820 */
[C---:B---3--:R-:W-:Y:S06]  /*111d0*/  HMMA.16816.F32.BF16 R4, R164.reuse, R176, R4 ;  /* 0x000000b0a404723c */ /* 0x048fec0000041804 */
[C---:B------:R-:W-:Y:S06]  /*111e0*/  HMMA.16816.F32.BF16 R8, R164.reuse, R178, R8 ;  /* 0x000000b2a408723c */ /* 0x040fec0000041808 */
[C---:B----4-:R-:W-:Y:S06]  /*111f0*/  HMMA.16816.F32.BF16 R12, R164.reuse, R140, R12 ;  /* 0x0000008ca40c723c */ /* 0x050fec000004180c */
[C---:B------:R-:W-:Y:S06]  /*11200*/  HMMA.16816.F32.BF16 R16, R164.reuse, R142, R16 ;  /* 0x0000008ea410723c */ /* 0x040fec0000041810 */
[----:B------:R-:W-:Y:S01]  /*11210*/  FSEL R103, R4, -INF , !P6 ;  /* 0xff80000004677808 */ /* 0x000fe20007000000 */
[C---:B-1----:R-:W-:Y:S03]  /*11220*/  HMMA.16816.F32.BF16 R20, R164.reuse, R136, R20 ;  /* 0x00000088a414723c */ /* 0x042fe60000041814 */
[-C--:B------:R-:W-:Y:S02]  /*11230*/  ISETP.GE.AND P6, PT, R3, R205.reuse, PT ;  /* 0x000000cd0300720c */ /* 0x080fe40003fc6270 */
[----:B------:R-:W-:Y:S01]  /*11240*/  FSEL R144, R5, -INF , !P5 ;  /* 0xff80000005907808 */ /* 0x000fe20006800000 */
[C---:B------:R-:W-:Y:S03]  /*11250*/  HMMA.16816.F32.BF16 R24, R164.reuse, R138, R24 ;  /* 0x0000008aa418723c */ /* 0x040fe60000041818 */
[----:B------:R-:W-:Y:S02]  /*11260*/  ISETP.GE.AND P5, PT, R2, R205, PT ;  /* 0x000000cd0200720c */ /* 0x000fe40003fa6270 */
[----:B------:R-:W-:Y:S02]  /*11270*/  FSEL R145, R6, -INF , !P1 ;  /* 0xff80000006917808 */ /* 0x000fe40004800000 */
[----:B------:R-:W-:Y:S02]  /*11280*/  FSEL R146, R7, -INF , !P0 ;  /* 0xff80000007927808 */ /* 0x000fe40004000000 */
[CC--:B------:R-:W-:Y:S01]  /*11290*/  ISETP.GE.AND P0, PT, R2.reuse, R204.reuse, PT ;  /* 0x000000cc0200720c */ /* 0x0c0fe20003f06270 */
[----:B------:R-:W1:Y:S01]  /*112a0*/  LDSM.16.M88.4 R4, [R185+0x5800] ;  /* 0x00580000b904783b */ /* 0x000e620000000200 */
[C---:B------:R-:W-:Y:S01]  /*112b0*/  ISETP.GE.AND P1, PT, R3.reuse, R204, PT ;  /* 0x000000cc0300720c */ /* 0x040fe20003f26270 */
[----:B------:R-:W-:Y:S04]  /*112c0*/  DEPBAR.LE SB0, 0x0 ;  /* 0x000080000000791a */ /* 0x000fe80000000000 */
[----:B------:R-:W-:Y:S01]  /*112d0*/  BAR.SYNC.DEFER_BLOCKING 0x0 ;  /* 0x0000000000007b1d */ /* 0x000fe20000010000 */
[CC--:B------:R-:W-:Y:S02]  /*112e0*/  ISETP.GE.OR P5, PT, R2.reuse, R207.reuse, !P5 ;  /* 0x000000cf0200720c */ /* 0x0c0fe40006fa6670 */
[-C--:B------:R-:W-:Y:S01]  /*112f0*/  ISETP.GE.OR P0, PT, R2, R206.reuse, !P0 ;  /* 0x000000ce0200720c */ /* 0x080fe20004706670 */
        /* <DEDUP_REMOVED lines=8> */
[CC--:B------:R-:W-:Y:S02]  /*11380*/  ISETP.GE.AND P5, PT, R2.reuse, R205.reuse, PT ;  /* 0x000000cd0200720c */ /* 0x0c0fe40003fa6270 */
[CC--:B------:R-:W-:Y:S02]  /*11390*/  ISETP.GE.AND P0, PT, R2.reuse, R204.reuse, PT ;  /* 0x000000cc0200720c */ /* 0x0c0fe40003f06270 */
[C---:B------:R-:W-:Y:S02]  /*113a0*/  ISETP.GE.AND P6, PT, R3.reuse, R205, PT ;  /* 0x000000cd0300720c */ /* 0x040fe40003fc6270 */
[C---:B------:R-:W-:Y:S02]  /*113b0*/  ISETP.GE.AND P1, PT, R3.reuse, R204, PT ;  /* 0x000000cc0300720c */ /* 0x040fe40003f26270 */
[CC--:B------:R-:W-:Y:S02]  /*113c0*/  ISETP.GE.OR P5, PT, R2.reuse, R207.reuse, !P5 ;  /* 0x000000cf0200720c */ /* 0x0c0fe40006fa6670 */
[-C--:B------:R-:W-:Y:S01]  /*113d0*/  ISETP.GE.OR P0, PT, R2, R206.reuse, !P0 ;  /* 0x000000ce0200720c */ /* 0x080fe20004706670 */
[C---:B------:R-:W-:Y:S01]  /*113e0*/  VIADD R2, R0.reuse, 0x19 ;  /* 0x0000001900027836 */ /* 0x040fe20000000000 */
[C---:B------:R-:W-:Y:S02]  /*113f0*/  ISETP.GE.OR P6, PT, R3.reuse, R207, !P6 ;  /* 0x000000cf0300720c */ /* 0x040fe400077c6670 */
[----:B------:R-:W-:Y:S01]  /*11400*/  ISETP.GE.OR P1, PT, R3, R206, !P1 ;  /* 0x000000ce0300720c */ /* 0x000fe20004f26670 */
[----:B------:R-:W-:Y:S01]  /*11410*/  VIADD R3, R0, 0x18 ;  /* 0x0000001800037836 */ /* 0x000fe20000000000 */
[----:B------:R-:W-:Y:S01]  /*11420*/  FSEL R149, R12, -INF , !P6 ;  /* 0xff8000000c957808 */ /* 0x000fe20007000000 */
[C---:B-1----:R-:W-:Y:S05]  /*11430*/  HMMA.16816.F32.BF16 R28, R164.reuse, R4, R28 ;  /* 0x00000004a41c723c */ /* 0x042fea000004181c */
[----:B------:R-:W-:Y:S01]  /*11440*/  FSEL R156, R14, -INF , !P1 ;  /* 0xff8000000e9c7808 */ /* 0x000fe20004800000 */
[----:B------:R-:W-:Y:S03]  /*11450*/  HMMA.16816.F32.BF16 R32, R164, R6, R32 ;  /* 0x00000006a420723c */ /* 0x000fe60000041820 */
[CC--:B------:R-:W-:Y:S02]  /*11460*/  ISETP.GE.AND P6, PT, R2.reuse, R205.reuse, PT ;  /* 0x000000cd0200720c */ /* 0x0c0fe40003fc6270 */
[----:B------:R-:W-:Y:S02]  /*11470*/  FSEL R157, R13, -INF , !P5 ;  /* 0xff8000000d9d7808 */ /* 0x000fe40006800000 */
[----:B------:R-:W-:Y:S02]  /*11480*/  FSEL R159, R15, -INF , !P0 ;  /* 0xff8000000f9f7808 */ /* 0x000fe40004000000 */
        /* <DEDUP_REMOVED lines=11> */
[CC--:B------:R-:W-:Y:S02]  /*11540*/  ISETP.GE.AND P0, PT, R2.reuse, R205.reuse, PT ;  /* 0x000000cd0200720c */ /* 0x0c0fe40003f06270 */
[-C--:B------:R-:W-:Y:S02]  /*11550*/  ISETP.GE.AND P6, PT, R2, R204.reuse, PT ;  /* 0x000000cc0200720c */ /* 0x080fe40003fc6270 */
[----:B------:R-:W-:Y:S02]  /*11560*/  FSEL R161, R18, -INF , !P5 ;  /* 0xff80000012a17808 */ /* 0x000fe40006800000 */
[----:B------:R-:W-:Y:S02]  /*11570*/  FSEL R162, R19, -INF , !P1 ;  /* 0xff80000013a27808 */ /* 0x000fe40004800000 */
        /* <DEDUP_REMOVED lines=13> */
[----:B------:R-:W-:Y:S02]  /*11650*/  ISETP.GE.AND P6, PT, R3, R205, PT ;  /* 0x000000cd0300720c */ /* 0x000fe40003fc6270 */
[----:B------:R-:W-:Y:S02]  /*11660*/  FSEL R179, R23, -INF , !P1 ;  /* 0xff80000017b37808 */ /* 0x000fe40004800000 */
[----:B------:R-:W-:Y:S02]  /*11670*/  ISETP.GE.AND P1, PT, R3, R204, PT ;  /* 0x000000cc0300720c */ /* 0x000fe40003f26270 */
[----:B------:R-:W-:Y:S02]  /*11680*/  FMNMX.FTZ R4, R103, R101, !PT ;  /* 0x0000006567047209 */ /* 0x000fe40007810000 */
[CC--:B------:R-:W-:Y:S02]  /*11690*/  ISETP.GE.OR P0, PT, R2.reuse, R207.reuse, !P0 ;  /* 0x000000cf0200720c */ /* 0x0c0fe40004706670 */
[-C--:B------:R-:W-:Y:S01]  /*116a0*/  ISETP.GE.OR P5, PT, R2, R206.reuse, !P5 ;  /* 0x000000ce0200720c */ /* 0x080fe20006fa6670 */
[----:B------:R-:W-:Y:S01]  /*116b0*/  VIADD R2, R0, 0x30 ;  /* 0x0000003000027836 */ /* 0x000fe20000000000 */
[C---:B------:R-:W-:Y:S02]  /*116c0*/  ISETP.GE.OR P6, PT, R3.reuse, R207, !P6 ;  /* 0x000000cf0300720c */ /* 0x040fe400077c6670 */
[----:B------:R-:W-:Y:S02]  /*116d0*/  ISETP.GE.OR P1, PT, R3, R206, !P1 ;  /* 0x000000ce0300720c */ /* 0x000fe40004f26670 */
[----:B------:R-:W-:Y:S02]  /*116e0*/  FMNMX.FTZ R3, R144, R4, !PT ;  /* 0x0000000490037209 */ /* 0x000fe40007810000 */
[----:B------:R-:W-:Y:S02]  /*116f0*/  FSEL R210, R24, -INF , !P0 ;  /* 0xff80000018d27808 */ /* 0x000fe40004000000 */
[----:B------:R-:W-:Y:S02]  /*11700*/  FSEL R212, R25, -INF , !P6 ;  /* 0xff80000019d47808 */ /* 0x000fe40007000000 */
[C---:B------:R-:W-:Y:S02]  /*11710*/  ISETP.GE.AND P0, PT, R2.reuse, R205, PT ;  /* 0x000000cd0200720c */ /* 0x040fe40003f06270 */
[----:B------:R-:W-:Y:S02]  /*11720*/  ISETP.GE.AND P6, PT, R2, R204, PT ;  /* 0x000000cc0200720c */ /* 0x000fe40003fc6270 */
[----:B------:R-:W-:Y:S02]  /*11730*/  FMNMX.FTZ R3, R140, R3, !PT ;  /* 0x000000038c037209 */ /* 0x000fe40007810000 */
[C---:B------:R-:W-:Y:S02]  /*11740*/  ISETP.GE.OR P0, PT, R2.reuse, R207, !P0 ;  /* 0x000000cf0200720c */ /* 0x040fe40004706670 */
[----:B------:R-:W-:Y:S01]  /*11750*/  ISETP.GE.OR P6, PT, R2, R206, !P6 ;  /* 0x000000ce0200720c */ /* 0x000fe200077c6670 */
[----:B------:R-:W-:Y:S01]  /*11760*/  VIADD R2, R0, 0x31 ;  /* 0x0000003100027836 */ /* 0x000fe20000000000 */
[----:B------:R-:W-:Y:S02]  /*11770*/  FMNMX.FTZ R4, R145, R102, !PT ;  /* 0x0000006691047209 */ /* 0x000fe40007810000 */
[----:B------:R-:W-:Y:S02]  /*11780*/  FMNMX.FTZ R3, R141, R3, !PT ;  /* 0x000000038d037209 */ /* 0x000fe40007810000 */
[----:B------:R-:W-:Y:S02]  /*11790*/  FSEL R214, R26, -INF , !P5 ;  /* 0xff8000001ad67808 */ /* 0x000fe40006800000 */
[----:B------:R-:W-:Y:S02]  /*117a0*/  FSEL R215, R27, -INF , !P1 ;  /* 0xff8000001bd77808 */ /* 0x000fe40004800000 */
[----:B------:R-:W-:Y:S02]  /*117b0*/  FMNMX.FTZ R4, R146, R4, !PT ;  /* 0x0000000492047209 */ /* 0x000fe40007810000 */
[----:B------:R-:W-:Y:S02]  /*117c0*/  FMNMX.FTZ R100, R149, R3, !PT ;  /* 0x0000000395647209 */ /* 0x000fe40007810000 */
[C---:B------:R-:W-:Y:S02]  /*117d0*/  ISETP.GE.AND P1, PT, R2.reuse, R205, PT ;  /* 0x000000cd0200720c */ /* 0x040fe40003f26270 */
[C---:B------:R-:W-:Y:S02]  /*117e0*/  ISETP.GE.AND P5, PT, R2.reuse, R204, PT ;  /* 0x000000cc0200720c */ /* 0x040fe40003fa6270 */
        /* <DEDUP_REMOVED lines=25> */
[----:B------:R-:W-:Y:S02]  /*11980*/  PLOP3.LUT P0, PT, PT, PT, UP0, 0x80, 0x0 ;  /* 0x000000000000781c */ /* 0x000fe40003f0f008 */
        /* <DEDUP_REMOVED lines=10> */
[----:B------:R-:W-:Y:S02]  /*11a30*/  FSEL R174, R33, -INF , !P5 ;  /* 0xff80000021ae7808 */ /* 0x000fe40006800000 */
[----:B------:R-:W-:Y:S02]  /*11a40*/  FMNMX.FTZ R0, R215, R0, !PT ;  /* 0x00000000d7007209 */ /* 0x000fe40007810000 */
[----:B------:R-:W-:Y:S02]  /*11a50*/  FMNMX.FTZ R100, R175, R100, !PT ;  /* 0x00000064af647209 */ /* 0x000fe40007810000 */
[----:B------:R-:W-:Y:S02]  /*11a60*/  FSEL R178, R34, -INF , !P1 ;  /* 0xff80000022b27808 */ /* 0x000fe40004800000 */
[----:B------:R-:W-:Y:S02]  /*11a70*/  FMNMX.FTZ R28, R213, R0, !PT ;  /* 0x00000000d51c7209 */ /* 0x000fe40007810000 */
[----:B------:R-:W-:Y:S01]  /*11a80*/  FMNMX.FTZ R100, R174, R100, !PT ;  /* 0x00000064ae647209 */ /* 0x000fe20007810000 */
[----:B------:R-:W-:Y:S06]  /*11a90*/  @P0 BRA `(.L_x_1300) ;  /* 0xffffffdc00840947 */ /* 0x000fec000383ffff */
.L_x_1299:
[----:B------:R-:W2:Y:S01]  /*11aa0*/  LDL.64 R172, [R1+0x50] ;  /* 0x0000500001ac7983 */ /* 0x000ea20000100a00 */
[----:B------:R-:W-:Y:S01]  /*11ab0*/  FMNMX.FTZ R0, R211, R28, !PT ;  /* 0x0000001cd3007209 */ /* 0x000fe20007810000 */
[----:B------:R-:W-:Y:S01]  /*11ac0*/  UIADD3 UR34, UR29, 0x76cf5d0a, URZ ;  /* 0x76cf5d0a1d227890 */ /* 0x000fe2000fffe03f */
[----:B------:R-:W-:Y:S01]  /*11ad0*/  FSEL R167, R35, -INF , !P6 ;  /* 0xff80000023a77808 */ /* 0x000fe20007000000 */
[----:B------:R-:W-:Y:S01]  /*11ae0*/  UIADD3 UR26, UR29, 0x32370b8f, URZ ;  /* 0x32370b8f1d1a7890 */ /* 0x000fe2000fffe03f */
[----:B------:R-:W-:Y:S01]  /*11af0*/  FMNMX.FTZ R0, R178, R0, !PT ;  /* 0x00000000b2007209 */ /* 0x000fe20007810000 */
[----:B------:R-:W3:Y:S01]  /*11b00*/  SHFL.BFLY PT, R2, R100, 0x2, 0x1f ;  /* 0x0c401f0064027f89 */ /* 0x000ee200000e0000 */
[----:B------:R-:W-:Y:S01]  /*11b10*/  USHF.L.U32 UR35, UR9, 0x1, URZ ;  /* 0x0000000109237899 */ /* 0x000fe2000800063f */
[----:B-1----:R-:W-:Y:S01]  /*11b20*/  IMAD.MOV.U32 R9, RZ, RZ, 0x7054 ;  /* 0x00007054ff097424 */ /* 0x002fe200078e00ff */
[----:B------:R-:W-:Y:S05]  /*11b30*/  FMNMX.FTZ R8, R167, R0, !PT ;  /* 0x00000000a7087209 */ /* 0x000fea0007810000 */
[----:B------:R-:W-:Y:S01]  /*11b40*/  LDSM.16.MT88.4 R16, [R181+0xc000] ;  /* 0x00c00000b510783b */ /* 0x000fe20000004200 */
[----:B------:R-:W-:Y:S02]  /*11b50*/  UIADD3 UR22, UR28, 0x78dde6e4, URZ ;  /* 0x78dde6e41c167890 */ /* 0x000fe4000fffe03f */
[----:B------:R-:W-:Y:S02]  /*11b60*/  UIADD3 UR32, UR28, -0x255992d5, URZ ;  /* 0xdaa66d2b1c207890 */ /* 0x000fe4000fffe03f */
[----:B------:R-:W-:Y:S02]  /*11b70*/  UIADD3 UR21, UR29, -0x126145ec, URZ ;  /* 0xed9eba141d157890 */ /* 0x000fe4000fffe03f */
[----:B------:R-:W-:Y:S01]  /*11b80*/  UIADD3 UR8, UR29, -0x4498517b, URZ ;  /* 0xbb67ae851d087890 */ /* 0x000fe2000fffe03f */
[----:B------:R-:W1:Y:S01]  /*11b90*/  SHFL.BFLY PT, R3, R8, 0x2, 0x1f ;  /* 0x0c401f0008037f89 */ /* 0x000e6200000e0000 */
[----:B------:R-:W-:Y:S02]  /*11ba0*/  UIADD3 UR27, UR28, -0x61c88647, URZ ;  /* 0x9e3779b91c1b7890 */ /* 0x000fe4000fffe03f */
[----:B------:R-:W-:Y:S05]  /*11bb0*/  UIADD3 UR33, UR28, -0x4ab325aa, URZ ;  /* 0xb54cda561c217890 */ /* 0x000fea000fffe03f */
[----:B------:R-:W-:Y:S01]  /*11bc0*/  LDSM.16.MT88.4 R24, [R182+0xc000] ;  /* 0x00c00000b618783b */ /* 0x000fe20000004200 */
[----:B------:R-:W-:Y:S01]  /*11bd0*/  LOP3.LUT R0, R225, UR8, R226, 0x96, !PT ;  /* 0x00000008e1007c12 */ /* 0x000fe2000f8e96e2 */
[----:B------:R-:W-:Y:S02]  /*11be0*/  UIADD3 UR8, UR29, -0x56f99767, URZ ;  /* 0xa90668991d087890 */ /* 0x000fe4000fffe03f */
[----:B------:R-:W-:Y:S02]  /*11bf0*/  ULOP3.LUT UR20, UR35, UR29, URZ, 0x3c, !UPT ;  /* 0x0000001d23147292 */ /* 0x000fe4000f8e3c3f */
[----:B------:R-:W-:Y:S01]  /*11c00*/  IMAD.WIDE.U32 R168, R0, -0x326172a9, RZ ;  /* 0xcd9e8d5700a87825 */ /* 0x000fe200078e00ff */
[----:B------:R-:W-:Y:S01]  /*11c10*/  UIADD3 UR35, UR35, 0x1, URZ ;  /* 0x0000000123237890 */ /* 0x000fe2000fffe03f */
[----:B------:R-:W-:Y:S01]  /*11c20*/  LDSM.16.MT88.4 R32, [R184+0xc000] ;  /* 0x00c00000b820783b */ /* 0x000fe20000004200 */
[----:B---3--:R-:W-:Y:S01]  /*11c30*/  FMNMX.FTZ R100, R100, R2, !PT ;  /* 0x0000000264647209 */ /* 0x008fe20007810000 */
[----:B------:R-:W-:Y:S01]  /*11c40*/  UISETP.GT.AND UP0, UPT, UR9, UR14, UPT ;  /* 0x0000000e0900728c */ /* 0x000fe2000bf04270 */
[----:B------:R-:W-:Y:S01]  /*11c50*/  LOP3.LUT R2, R227, UR20, RZ, 0x3c, !PT ;  /* 0x00000014e3027c12 */ /* 0x000fe2000f8e3cff */
[----:B------:R-:W-:Y:S02]  /*11c60*/  UIADD3 UR20, UR28, 0x3c6ef372, URZ ;  /* 0x3c6ef3721c147890 */ /* 0x000fe4000fffe03f */
[----:B------:R-:W-:Y:S02]  /*11c70*/  ULOP3.LUT UR35, UR35, UR29, URZ, 0x3c, !UPT ;  /* 0x0000001d23237292 */ /* 0x000fe4000f8e3c3f */
[----:B------:R-:W3:Y:S01]  /*11c80*/  SHFL.BFLY PT, R4, R100, 0x1, 0x1f ;  /* 0x0c201f0064047f89 */ /* 0x000ee200000e0000 */
[----:B------:R-:W-:Y:S01]  /*11c90*/  IMAD.WIDE.U32 R6, R2, -0x326172a9, RZ ;  /* 0xcd9e8d5702067825 */ /* 0x000fe200078e00ff */
[----:B-1----:R-:W-:Y:S06]  /*11ca0*/  FMNMX.FTZ R8, R8, R3, !PT ;  /* 0x0000000308087209 */ /* 0x002fec0007810000 */
[----:B------:R4:W5:Y:S01]  /*11cb0*/  LDL.S16 R221, [R1+0x30] ;  /* 0x0000300001dd7983 */ /* 0x0009620000100600 */
[----:B------:R-:W-:Y:S03]  /*11cc0*/  LOP3.LUT R6, R169, UR20, R6, 0x96, !PT ;  /* 0x00000014a9067c12 */ /* 0x000fe6000f8e9606 */
[----:B------:R-:W1:Y:S01]  /*11cd0*/  SHFL.BFLY PT, R0, R8, 0x1, 0x1f ;  /* 0x0c201f0008007f89 */ /* 0x000e6200000e0000 */
[----:B---3--:R-:W-:Y:S04]  /*11ce0*/  FMNMX.FTZ R100, R100, R4, !PT ;  /* 0x0000000464647209 */ /* 0x008fe80007810000 */
[C---:B------:R-:W-:Y:S01]  /*11cf0*/  FSETP.NEU.FTZ.AND P1, PT, R100.reuse, -INF , PT ;  /* 0xff8000006400780b */ /* 0x040fe20003f3d000 */
[----:B------:R-:W-:Y:S05]  /*11d00*/  FMUL.FTZ R142, R100, UR4 ;  /* 0x00000004648e7c20 */ /* 0x000fea0008410000 */
[----:B------:R-:W-:Y:S02]  /*11d10*/  FSEL R142, R142, RZ, P1 ;  /* 0x000000ff8e8e7208 */ /* 0x000fe40000800000 */
[----:B--2---:R-:W-:Y:S01]  /*11d20*/  LOP3.LUT R2, R7, UR27, R172, 0x96, !PT ;  /* 0x0000001b07027c12 */ /* 0x004fe2000f8e96ac */
[----:B------:R-:W-:Y:S04]  /*11d30*/  IMAD.WIDE.U32 R6, R6, -0x2daee0ad, RZ ;  /* 0xd2511f5306067825 */ /* 0x000fe800078e00ff */
[----:B------:R-:W-:Y:S05]  /*11d40*/  IMAD.WIDE.U32 R2, R2, -0x2daee0ad, RZ ;  /* 0xd2511f5302027825 */ /* 0x000fea00078e00ff */
[----:B------:R-:W-:Y:S02]  /*11d50*/  LOP3.LUT R4, R3, UR34, R224, 0x96, !PT ;  /* 0x0000002203047c12 */ /* 0x000fe4000f8e96e0 */
[----:B------:R-:W-:Y:S02]  /*11d60*/  LOP3.LUT R2, R7, UR26, R2, 0x96, !PT ;  /* 0x0000001a07027c12 */ /* 0x000fe4000f8e9602 */
[----:B-1----:R-:W-:Y:S01]  /*11d70*/  FMNMX.FTZ R3, R8, R0, !PT ;  /* 0x0000000008037209 */ /* 0x002fe20007810000 */
[----:B------:R-:W-:Y:S03]  /*11d80*/  IMAD.WIDE.U32 R4, R4, -0x326172a9, RZ ;  /* 0xcd9e8d5704047825 */ /* 0x000fe600078e00ff */
[----:B------:R-:W-:Y:S01]  /*11d90*/  FSETP.NEU.FTZ.AND P0, PT, R3, -INF , PT ;  /* 0xff8000000300780b */ /* 0x000fe20003f1d000 */
[----:B------:R-:W-:Y:S01]  /*11da0*/  IMAD.WIDE.U32 R152, R2, -0x326172a9, RZ ;  /* 0xcd9e8d5702987825 */ /* 0x000fe200078e00ff */
[----:B------:R-:W-:Y:S03]  /*11db0*/  LOP3.LUT R5, R5, UR32, R168, 0x96, !PT ;  /* 0x0000002005057c12 */ /* 0x000fe6000f8e96a8 */
[----:B------:R-:W-:Y:S01]  /*11dc0*/  FFMA.FTZ R2, R103, UR4, -R142 ;  /* 0x0000000467027c23 */ /* 0x000fe2000801088e */
[----:B------:R-:W-:Y:S01]  /*11dd0*/  FMUL.FTZ R143, R3, UR4 ;  /* 0x00000004038f7c20 */ /* 0x000fe20008410000 */
[----:B------:R-:W-:Y:S01]  /*11de0*/  LOP3.LUT R0, R153, UR22, R4, 0x96, !PT ;  /* 0x0000001699007c12 */ /* 0x000fe2000f8e9604 */
[----:B------:R-:W-:Y:S01]  /*11df0*/  IMAD.WIDE.U32 R4, R5, -0x2daee0ad, RZ ;  /* 0xd2511f5305047825 */ /* 0x000fe200078e00ff */
[----:B------:R-:W-:Y:S02]  /*11e00*/  MUFU.EX2 R153, R2 ;  /* 0x0000000200997308 */ /* 0x000fe40000000800 */
[----:B------:R-:W-:Y:S01]  /*11e10*/  FSEL R143, R143, RZ, P0 ;  /* 0x000000ff8f8f7208 */ /* 0x000fe20000000000 */
[----:B------:R-:W-:Y:S04]  /*11e20*/  IMAD.WIDE.U32 R154, R0, -0x2daee0ad, RZ ;  /* 0xd2511f53009a7825 */ /* 0x000fe800078e00ff */
[----:B------:R-:W-:Y:S04]  /*11e30*/  FFMA.FTZ R0, R144, UR4, -R142 ;  /* 0x0000000490007c23 */ /* 0x000fe8000801088e */
[----:B------:R1:W2:Y:S01]  /*11e40*/  MUFU.EX2 R229, R0 ;  /* 0x0000000000e57308 */ /* 0x0002a20000000800 */
[----:B------:R-:W-:Y:S02]  /*11e50*/  LOP3.LUT R144, R155, UR8, R4, 0x96, !PT ;  /* 0x000000089b907c12 */ /* 0x000fe4000f8e9604 */
[----:B------:R-:W-:Y:S01]  /*11e60*/  LOP3.LUT R4, R5, UR21, R6, 0x96, !PT ;  /* 0x0000001505047c12 */ /* 0x000fe2000f8e9606 */
[--C-:B------:R-:W-:Y:S06]  /*11e70*/  FFMA.FTZ R5, R140, UR4, -R142.reuse ;  /* 0x000000048c057c23 */ /* 0x100fec000801088e */
[----:B------:R3:W-:Y:S01]  /*11e80*/  MUFU.EX2 R230, R5 ;  /* 0x0000000500e67308 */ /* 0x0007e20000000800 */
[----:B------:R-:W-:Y:S04]  /*11e90*/  IMAD.WIDE.U32 R150, R4, -0x326172a9, RZ ;  /* 0xcd9e8d5704967825 */ /* 0x000fe800078e00ff */
[----:B------:R-:W-:Y:S05]  /*11ea0*/  FFMA.FTZ R4, R141, UR4, -R142 ;  /* 0x000000048d047c23 */ /* 0x000fea000801088e */
[----:B------:R-:W4:Y:S01]  /*11eb0*/  MUFU.EX2 R220, R4 ;  /* 0x0000000400dc7308 */ /* 0x000f220000000800 */
[--C-:B-1----:R-:W-:Y:S01]  /*11ec0*/  FFMA.FTZ R0, R145, UR4, -R143.reuse ;  /* 0x0000000491007c23 */ /* 0x102fe2000801088f */
[----:B------:R-:W-:Y:S01]  /*11ed0*/  IMAD.WIDE.U32 R144, R144, -0x326172a9, RZ ;  /* 0xcd9e8d5790907825 */ /* 0x000fe200078e00ff */
[----:B--2---:R-:W-:Y:S02]  /*11ee0*/  F2FP.BF16.F32.PACK_AB R103, R229, R153 ;  /* 0x00000099e567723e */ /* 0x004fe400000010ff */
[----:B------:R-:W-:Y:S05]  /*11ef0*/  LOP3.LUT R2, R144, 0xffff, RZ, 0xc0, !PT ;  /* 0x0000ffff90027812 */ /* 0x000fea00078ec0ff */
[----:B------:R1:W-:Y:S01]  /*11f00*/  MUFU.EX2 R223, R0 ;  /* 0x0000000000df7308 */ /* 0x0003e20000000800 */
[----:B---3--:R-:W-:Y:S01]  /*11f10*/  FFMA.FTZ R5, R147, UR4, -R143 ;  /* 0x0000000493057c23 */ /* 0x008fe2000801088f */
[----:B------:R-:W-:Y:S02]  /*11f20*/  SHF.R.U32.HI R7, RZ, 0x18, R144 ;  /* 0x00000018ff077819 */ /* 0x000fe40000011690 */
[----:B------:R-:W-:Y:S06]  /*11f30*/  SHF.R.U32.HI R2, RZ, 0x8, R2 ;  /* 0x00000008ff027819 */ /* 0x000fec0000011602 */
[----:B------:R-:W-:Y:S01]  /*11f40*/  MUFU.EX2 R236, R5 ;  /* 0x0000000500ec7308 */ /* 0x000fe20000000800 */
[----:B----4-:R-:W-:Y:S04]  /*11f50*/  F2FP.BF16.F32.PACK_AB R166, R220, R230 ;  /* 0x000000e6dca6723e */ /* 0x010fe800000010ff */
[----:B------:R-:W-:Y:S01]  /*11f60*/  PRMT R165, R166, 0x7632, R165 ;  /* 0x00007632a6a57816 */ /* 0x000fe200000000a5 */
[--C-:B-1----:R-:W-:Y:S01]  /*11f70*/  FFMA.FTZ R0, R146, UR4, -R143.reuse ;  /* 0x0000000492007c23 */ /* 0x102fe2000801088f */
[----:B------:R-:W-:Y:S03]  /*11f80*/  IMAD.U32 R146, RZ, RZ, UR15 ;  /* 0x0000000fff927e24 */ /* 0x000fe6000f8e00ff */
[----:B------:R1:W2:Y:S02]  /*11f90*/  MUFU.EX2 R228, R0 ;  /* 0x0000000000e47308 */ /* 0x0002a40000000800 */
[----:B------:R-:W-:Y:S02]  /*11fa0*/  PRMT R146, R146, R9, UR15 ;  /* 0x0000000f92927e16 */ /* 0x000fe40008000009 */
[----:B-1----:R-:W-:Y:S02]  /*11fb0*/  LOP3.LUT R0, R144, 0xff, RZ, 0xc0, !PT ;  /* 0x000000ff90007812 */ /* 0x002fe400078ec0ff */
[----:B--2---:R-:W-:Y:S02]  /*11fc0*/  F2FP.BF16.F32.PACK_AB R141, R228, R223 ;  /* 0x000000dfe48d723e */ /* 0x004fe400000010ff */
[----:B------:R-:W-:Y:S02]  /*11fd0*/  PRMT R138, R0, 0x5410, R2 ;  /* 0x00005410008a7816 */ /* 0x000fe40000000002 */
[----:B------:R-:W-:Y:S02]  /*11fe0*/  LOP3.LUT R0, R145, UR33, R150, 0x96, !PT ;  /* 0x0000002191007c12 */ /* 0x000fe4000f8e9696 */
[----:B------:R-:W-:Y:S02]  /*11ff0*/  SHF.R.U32.HI R2, RZ, 0x10, R144 ;  /* 0x00000010ff027819 */ /* 0x000fe40000011690 */
[----:B------:R-:W-:Y:S02]  /*12000*/  SHF.R.U32.HI R4, RZ, 0x10, R0 ;  /* 0x00000010ff047819 */ /* 0x000fe40000011600 */
[----:B------:R-:W-:Y:S02]  /*12010*/  LOP3.LUT R6, R2, 0xff, RZ, 0xc0, !PT ;  /* 0x000000ff02067812 */ /* 0x000fe400078ec0ff */
[----:B------:R-:W-:Y:S01]  /*12020*/  LOP3.LUT R5, R4, 0xff, RZ, 0xc0, !PT ;  /* 0x000000ff04057812 */ /* 0x000fe200078ec0ff */
[----:B------:R-:W-:Y:S01]  /*12030*/  FFMA.FTZ R4, R148, UR4, -R143 ;  /* 0x0000000494047c23 */ /* 0x000fe2000801088f */
[C---:B------:R-:W-:Y:S02]  /*12040*/  LOP3.LUT R2, R0.reuse, 0xffff, RZ, 0xc0, !PT ;  /* 0x0000ffff00027812 */ /* 0x040fe400078ec0ff */
[----:B------:R-:W-:Y:S01]  /*12050*/  LOP3.LUT R8, R0, 0xff, RZ, 0xc0, !PT ;  /* 0x000000ff00087812 */ /* 0x000fe200078ec0ff */
[----:B------:R1:W2:Y:S01]  /*12060*/  MUFU.EX2 R219, R4 ;  /* 0x0000000400db7308 */ /* 0x0002a20000000800 */
[----:B------:R-:W-:Y:S02]  /*12070*/  SHF.R.U32.HI R2, RZ, 0x8, R2 ;  /* 0x00000008ff027819 */ /* 0x000fe40000011602 */
[----:B------:R-:W-:Y:S02]  /*12080*/  PRMT R7, R6, 0x5410, R7 ;  /* 0x0000541006077816 */ /* 0x000fe40000000007 */
[----:B------:R-:W-:Y:S02]  /*12090*/  SHF.R.U32.HI R6, RZ, 0x18, R0 ;  /* 0x00000018ff067819 */ /* 0x000fe40000011600 */
[----:B------:R-:W-:Y:S02]  /*120a0*/  PRMT R8, R8, 0x5410, R2 ;  /* 0x0000541008087816 */ /* 0x000fe40000000002 */
[----:B------:R-:W-:Y:S02]  /*120b0*/  FSEL R2, R100, RZ, P1 ;  /* 0x000000ff64027208 */ /* 0x000fe40000800000 */
[----:B------:R-:W-:Y:S02]  /*120c0*/  FSEL R0, R3, RZ, P0 ;  /* 0x000000ff03007208 */ /* 0x000fe40000000000 */
[----:B------:R-:W-:Y:S01]  /*120d0*/  PRMT R5, R5, 0x5410, R6 ;  /* 0x0000541005057816 */ /* 0x000fe20000000006 */
[----:B------:R-:W-:Y:S01]  /*120e0*/  FADD.FTZ R2, -R2, R101 ;  /* 0x0000006502027221 */ /* 0x000fe20000010100 */
[--C-:B------:R-:W-:Y:S01]  /*120f0*/  HSET2.LE.AND R136, R8, R146.reuse, PT ;  /* 0x0000009208887233 */ /* 0x100fe20003803000 */
[--C-:B------:R-:W-:Y:S01]  /*12100*/  FADD.FTZ R0, -R0, R102.reuse ;  /* 0x0000006600007221 */ /* 0x100fe20000010100 */
[----:B------:R-:W-:Y:S01]  /*12110*/  PRMT R102, R103, 0x7632, R102 ;  /* 0x0000763267667816 */ /* 0x000fe20000000066 */
[----:B------:R-:W-:Y:S01]  /*12120*/  FMUL.FTZ R2, R2, UR4 ;  /* 0x0000000402027c20 */ /* 0x000fe20008410000 */
[----:B------:R-:W-:Y:S01]  /*12130*/  PRMT R140, R141, 0x7632, R140 ;  /* 0x000076328d8c7816 */ /* 0x000fe2000000008c */
[----:B------:R-:W-:Y:S01]  /*12140*/  FMUL.FTZ R0, R0, UR4 ;  /* 0x0000000400007c20 */ /* 0x000fe20008410000 */
[----:B-1----:R-:W-:Y:S02]  /*12150*/  PRMT R4, R103, 0x5410, R102 ;  /* 0x0000541067047816 */ /* 0x002fe40000000066 */
[--C-:B------:R-:W-:Y:S01]  /*12160*/  HSET2.LE.AND R137, R5, R146.reuse, PT ;  /* 0x0000009205897233 */ /* 0x100fe20003803000 */
[----:B------:R-:W1:Y:S01]  /*12170*/  MUFU.EX2 R2, R2 ;  /* 0x0000000200027308 */ /* 0x000e620000000800 */
[----:B------:R-:W-:Y:S02]  /*12180*/  LOP3.LUT R136, R136, R4, RZ, 0xc0, !PT ;  /* 0x0000000488887212 */ /* 0x000fe400078ec0ff */
[----:B------:R-:W-:Y:S02]  /*12190*/  PRMT R4, R141, 0x5410, R140 ;  /* 0x000054108d047816 */ /* 0x000fe4000000008c */
[----:B--2---:R-:W-:Y:S02]  /*121a0*/  F2FP.BF16.F32.PACK_AB R164, R219, R236 ;  /* 0x000000ecdba4723e */ /* 0x004fe400000010ff */
[----:B------:R-:W-:Y:S03]  /*121b0*/  LOP3.LUT R137, R137, R4, RZ, 0xc0, !PT ;  /* 0x0000000489897212 */ /* 0x000fe600078ec0ff */
[----:B------:R-:W2:Y:S01]  /*121c0*/  MUFU.EX2 R0, R0 ;  /* 0x0000000000007308 */ /* 0x000ea20000000800 */
[--C-:B------:R-:W-:Y:S02]  /*121d0*/  HSET2.LE.AND R138, R138, R146.reuse, PT ;  /* 0x000000928a8a7233 */ /* 0x100fe40003803000 */
[----:B------:R-:W-:Y:S02]  /*121e0*/  PRMT R4, R166, 0x5410, R165 ;  /* 0x00005410a6047816 */ /* 0x000fe400000000a5 */
[----:B------:R-:W-:Y:S02]  /*121f0*/  PRMT R163, R164, 0x7632, R163 ;  /* 0x00007632a4a37816 */ /* 0x000fe400000000a3 */
[--C-:B------:R-:W-:Y:S02]  /*12200*/  HSET2.LE.AND R139, R7, R146.reuse, PT ;  /* 0x00000092078b7233 */ /* 0x100fe40003803000 */
[----:B------:R-:W-:Y:S01]  /*12210*/  LOP3.LUT R138, R138, R4, RZ, 0xc0, !PT ;  /* 0x000000048a8a7212 */ /* 0x000fe200078ec0ff */
[----:B-1----:R-:W-:Y:S01]  /*12220*/  FMUL.FTZ R5, R2, R105 ;  /* 0x0000006902057220 */ /* 0x002fe20000410000 */
        /* <DEDUP_REMOVED lines=9> */
[----:B------:R-:W1:Y:S01]  /*122c0*/  LDSM.16.MT88.4 R104, [R183+0xc000] ;  /* 0x00c00000b768783b */ /* 0x000e620000004200 */
[----:B------:R-:W-:Y:S01]  /*122d0*/  FMUL.FTZ R11, R0, R115 ;  /* 0x00000073000b7220 */ /* 0x000fe20000410000 */
[----:B------:R-:W-:Y:S01]  /*122e0*/  FMUL.FTZ R13, R2, R109 ;  /* 0x0000006d020d7220 */ /* 0x000fe20000410000 */
[C---:B------:R-:W-:Y:S01]  /*122f0*/  FMUL.FTZ R14, R0.reuse, R110 ;  /* 0x0000006e000e7220 */ /* 0x040fe20000410000 */
[----:B------:R-:W-:Y:S01]  /*12300*/  FMUL.FTZ R15, R0, R111 ;  /* 0x0000006f000f7220 */ /* 0x000fe20000410000 */
[C---:B------:R-:W-:Y:S03]  /*12310*/  HMMA.16816.F32.BF16 R4, R136.reuse, R16, R4 ;  /* 0x000000108804723c */ /* 0x040fe60000041804 */
[----:B------:R-:W2:Y:S02]  /*12320*/  LDSM.16.MT88.4 R108, [R181+0xe000] ;  /* 0x00e00000b56c783b */ /* 0x000ea40000004200 */
[C---:B------:R-:W-:Y:S01]  /*12330*/  FMUL.FTZ R20, R2.reuse, R116 ;  /* 0x0000007402147220 */ /* 0x040fe20000410000 */
[C---:B------:R-:W-:Y:S05]  /*12340*/  HMMA.16816.F32.BF16 R8, R136.reuse, R18, R8 ;  /* 0x000000128808723c */ /* 0x040fea0000041808 */
[----:B------:R-:W3:Y:S01]  /*12350*/  LDSM.16.MT88.4 R112, [R182+0xe000] ;  /* 0x00e00000b670783b */ /* 0x000ee20000004200 */
[----:B------:R-:W-:Y:S01]  /*12360*/  FMUL.FTZ R16, R2, R120 ;  /* 0x0000007802107220 */ /* 0x000fe20000410000 */
[C---:B------:R-:W-:Y:S01]  /*12370*/  FMUL.FTZ R18, R0.reuse, R122 ;  /* 0x0000007a00127220 */ /* 0x040fe20000410000 */
[----:B------:R-:W-:Y:S01]  /*12380*/  FMUL.FTZ R19, R0, R123 ;  /* 0x0000007b00137220 */ /* 0x000fe20000410000 */
[C---:B------:R-:W-:Y:S03]  /*12390*/  HMMA.16816.F32.BF16 R12, R136.reuse, R24, R12 ;  /* 0x00000018880c723c */ /* 0x040fe6000004180c */
[C---:B------:R-:W-:Y:S01]  /*123a0*/  FMUL.FTZ R17, R2.reuse, R121 ;  /* 0x0000007902117220 */ /* 0x040fe20000410000 */
[----:B------:R-:W-:Y:S01]  /*123b0*/  FMUL.FTZ R21, R2, R117 ;  /* 0x0000007502157220 */ /* 0x000fe20000410000 */
[C---:B------:R-:W-:Y:S01]  /*123c0*/  FMUL.FTZ R22, R0.reuse, R118 ;  /* 0x0000007600167220 */ /* 0x040fe20000410000 */
[----:B------:R-:W-:Y:S01]  /*123d0*/  FMUL.FTZ R23, R0, R119 ;  /* 0x0000007700177220 */ /* 0x000fe20000410000 */
[C---:B------:R-:W-:Y:S01]  /*123e0*/  FMUL.FTZ R24, R2.reuse, R128 ;  /* 0x0000008002187220 */ /* 0x040fe20000410000 */
[----:B------:R-:W4:Y:S02]  /*123f0*/  LDSM.16.MT88.4 R116, [R184+0xe000] ;  /* 0x00e00000b874783b */ /* 0x000f240000004200 */
[C---:B------:R-:W-:Y:S03]  /*12400*/  HMMA.16816.F32.BF16 R16, R136.reuse, R26, R16 ;  /* 0x0000001a8810723c */ /* 0x040fe60000041810 */
[C---:B------:R-:W-:Y:S01]  /*12410*/  FMUL.FTZ R25, R2.reuse, R129 ;  /* 0x0000008102197220 */ /* 0x040fe20000410000 */
[C---:B------:R-:W-:Y:S01]  /*12420*/  FMUL.FTZ R28, R2.reuse, R124 ;  /* 0x0000007c021c7220 */ /* 0x040fe20000410000 */
[----:B------:R-:W-:Y:S01]  /*12430*/  FMUL.FTZ R29, R2, R125 ;  /* 0x0000007d021d7220 */ /* 0x000fe20000410000 */
[C---:B------:R-:W-:Y:S05]  /*12440*/  HMMA.16816.F32.BF16 R20, R136.reuse, R32, R20 ;  /* 0x000000208814723c */ /* 0x040fea0000041814 */
[C---:B------:R-:W-:Y:S01]  /*12450*/  FMUL.FTZ R26, R0.reuse, R130 ;  /* 0x00000082001a7220 */ /* 0x040fe20000410000 */
[C---:B------:R-:W-:Y:S01]  /*12460*/  FMUL.FTZ R27, R0.reuse, R131 ;  /* 0x00000083001b7220 */ /* 0x040fe20000410000 */
[C---:B------:R-:W-:Y:S01]  /*12470*/  FMUL.FTZ R30, R0.reuse, R126 ;  /* 0x0000007e001e7220 */ /* 0x040fe20000410000 */
[----:B------:R-:W-:Y:S03]  /*12480*/  FMUL.FTZ R31, R0, R127 ;  /* 0x0000007f001f7220 */ /* 0x000fe60000410000 */
[C---:B------:R-:W-:Y:S01]  /*12490*/  FMUL.FTZ R33, R2.reuse, R133 ;  /* 0x0000008502217220 */ /* 0x040fe20000410000 */
[C---:B------:R-:W-:Y:S01]  /*124a0*/  FMUL.FTZ R32, R2.reuse, R132 ;  /* 0x0000008402207220 */ /* 0x040fe20000410000 */
[----:B------:R2:W5:Y:S01]  /*124b0*/  LDL.S16 R133, [R1+0x14] ;  /* 0x0000140001857983 */ /* 0x0005620000100600 */
[C---:B------:R-:W-:Y:S03]  /*124c0*/  HMMA.16816.F32.BF16 R24, R136.reuse, R34, R24 ;  /* 0x000000228818723c */ /* 0x040fe60000041818 */
[C---:B------:R-:W-:Y:S01]  /*124d0*/  FMUL.FTZ R36, R2.reuse, R36 ;  /* 0x0000002402247220 */ /* 0x040fe20000410000 */
[----:B------:R-:W-:Y:S01]  /*124e0*/  FMUL.FTZ R37, R2, R37 ;  /* 0x0000002502257220 */ /* 0x000fe20000410000 */
[C---:B------:R-:W-:Y:S01]  /*124f0*/  FMUL.FTZ R38, R0.reuse, R38 ;  /* 0x0000002600267220 */ /* 0x040fe20000410000 */
[C---:B-1----:R-:W-:Y:S05]  /*12500*/  HMMA.16816.F32.BF16 R28, R136.reuse, R104, R28 ;  /* 0x00000068881c723c */ /* 0x042fea000004181c */
[C---:B------:R-:W-:Y:S01]  /*12510*/  FMUL.FTZ R34, R0.reuse, R134 ;  /* 0x0000008600227220 */ /* 0x040fe20000410000 */
[C---:B------:R-:W-:Y:S01]  /*12520*/  FMUL.FTZ R35, R0.reuse, R135 ;  /* 0x0000008700237220 */ /* 0x040fe20000410000 */
[----:B------:R-:W-:Y:S01]  /*12530*/  FMUL.FTZ R39, R0, R39 ;  /* 0x0000002700277220 */ /* 0x000fe20000410000 */
[C---:B------:R-:W-:Y:S03]  /*12540*/  FMUL.FTZ R40, R2.reuse, R40 ;  /* 0x0000002802287220 */ /* 0x040fe60000410000 */
[----:B------:R-:W-:Y:S01]  /*12550*/  FMUL.FTZ R41, R2, R41 ;  /* 0x0000002902297220 */ /* 0x000fe20000410000 */
[C---:B------:R-:W-:Y:S01]  /*12560*/  FMUL.FTZ R42, R0.reuse, R42 ;  /* 0x0000002a002a7220 */ /* 0x040fe20000410000 */
[C---:B------:R-:W-:Y:S01]  /*12570*/  HMMA.16816.F32.BF16 R32, R136.reuse, R106, R32 ;  /* 0x0000006a8820723c */ /* 0x040fe20000041820 */
[----:B------:R-:W1:Y:S02]  /*12580*/  LDSM.16.MT88.4 R104, [R183+0xe000] ;  /* 0x00e00000b768783b */ /* 0x000e640000004200 */
[----:B------:R-:W-:Y:S01]  /*12590*/  FMUL.FTZ R43, R0, R43 ;  /* 0x0000002b002b7220 */ /* 0x000fe20000410000 */
[C---:B------:R-:W-:Y:S01]  /*125a0*/  FMUL.FTZ R44, R2.reuse, R44 ;  /* 0x0000002c022c7220 */ /* 0x040fe20000410000 */
[----:B------:R-:W-:Y:S01]  /*125b0*/  FMUL.FTZ R45, R2, R45 ;  /* 0x0000002d022d7220 */ /* 0x000fe20000410000 */
[C---:B--2---:R-:W-:Y:S05]  /*125c0*/  HMMA.16816.F32.BF16 R36, R136.reuse, R108, R36 ;  /* 0x0000006c8824723c */ /* 0x044fea0000041824 */
[C---:B------:R-:W-:Y:S01]  /*125d0*/  FMUL.FTZ R46, R0.reuse, R46 ;  /* 0x0000002e002e7220 */ /* 0x040fe20000410000 */
[----:B------:R-:W-:Y:S01]  /*125e0*/  FMUL.FTZ R47, R0, R47 ;  /* 0x0000002f002f7220 */ /* 0x000fe20000410000 */
[C---:B------:R-:W-:Y:S01]  /*125f0*/  HMMA.16816.F32.BF16 R40, R136.reuse, R110, R40 ;  /* 0x0000006e8828723c */ /* 0x040fe20000041828 */
[----:B------:R-:W2:Y:S03]  /*12600*/  LDSM.16.MT88.4 R108, [R181+0x10000] ;  /* 0x01000000b56c783b */ /* 0x000ea60000004200 */
[C---:B------:R-:W-:Y:S01]  /*12610*/  FMUL.FTZ R48, R2.reuse, R48 ;  /* 0x0000003002307220 */ /* 0x040fe20000410000 */
[----:B------:R-:W-:Y:S01]  /*12620*/  FMUL.FTZ R49, R2, R49 ;  /* 0x0000003102317220 */ /* 0x000fe20000410000 */
[C---:B------:R-:W-:Y:S01]  /*12630*/  FMUL.FTZ R50, R0.reuse, R50 ;  /* 0x0000003200327220 */ /* 0x040fe20000410000 */
[C---:B------:R-:W-:Y:S01]  /*12640*/  FMUL.FTZ R51, R0.reuse, R51 ;  /* 0x0000003300337220 */ /* 0x040fe20000410000 */
[C---:B---3--:R-:W-:Y:S03]  /*12650*/  HMMA.16816.F32.BF16 R44, R136.reuse, R112, R44 ;  /* 0x00000070882c723c */ /* 0x048fe6000004182c */
[C---:B------:R-:W-:Y:S01]  /*12660*/  FMUL.FTZ R54, R0.reuse, R54 ;  /* 0x0000003600367220 */ /* 0x040fe20000410000 */
[----:B------:R-:W-:Y:S01]  /*12670*/  FMUL.FTZ R55, R0, R55 ;  /* 0x0000003700377220 */ /* 0x000fe20000410000 */
[C---:B------:R-:W-:Y:S01]  /*12680*/  FMUL.FTZ R52, R2.reuse, R52 ;  /* 0x0000003402347220 */ /* 0x040fe20000410000 */
[----:B------:R-:W-:Y:S01]  /*12690*/  FMUL.FTZ R53, R2, R53 ;  /* 0x0000003502357220 */ /* 0x000fe20000410000 */
[C---:B------:R-:W-:Y:S01]  /*126a0*/  HMMA.16816.F32.BF16 R48, R136.reuse, R114, R48 ;  /* 0x000000728830723c */ /* 0x040fe20000041830 */
[----:B------:R-:W3:Y:S03]  /*126b0*/  LDSM.16.MT88.4 R112, [R182+0x10000] ;  /* 0x01000000b670783b */ /* 0x000ee60000004200 */
[C---:B------:R-:W-:Y:S01]  /*126c0*/  FMUL.FTZ R58, R0.reuse, R58 ;  /* 0x0000003a003a7220 */ /* 0x040fe20000410000 */
[----:B------:R-:W-:Y:S01]  /*126d0*/  FMUL.FTZ R59, R0, R59 ;  /* 0x0000003b003b7220 */ /* 0x000fe20000410000 */
[C---:B------:R-:W-:Y:S01]  /*126e0*/  FMUL.FTZ R56, R2.reuse, R56 ;  /* 0x0000003802387220 */ /* 0x040fe20000410000 */
[----:B------:R-:W-:Y:S01]  /*126f0*/  FMUL.FTZ R57, R2, R57 ;  /* 0x0000003902397220 */ /* 0x000fe20000410000 */
[C---:B----4-:R-:W-:Y:S03]  /*12700*/  HMMA.16816.F32.BF16 R52, R136.reuse, R116, R52 ;  /* 0x000000748834723c */ /* 0x050fe60000041834 */
[C---:B------:R-:W-:Y:S01]  /*12710*/  FMUL.FTZ R62, R0.reuse, R62 ;  /* 0x0000003e003e7220 */ /* 0x040fe20000410000 */
[----:B------:R-:W-:Y:S01]  /*12720*/  FMUL.FTZ R63, R0, R63 ;  /* 0x0000003f003f7220 */ /* 0x000fe20000410000 */
[C---:B------:R-:W-:Y:S01]  /*12730*/  FMUL.FTZ R60, R2.reuse, R60 ;  /* 0x0000003c023c7220 */ /* 0x040fe20000410000 */
[C---:B------:R-:W-:Y:S01]  /*12740*/  FMUL.FTZ R61, R2.reuse, R61 ;  /* 0x0000003d023d7220 */ /* 0x040fe20000410000 */
[C---:B------:R-:W-:Y:S04]  /*12750*/  HMMA.16816.F32.BF16 R56, R136.reuse, R118, R56 ;  /* 0x000000768838723c */ /* 0x040fe80000041838 */
[C---:B------:R-:W-:Y:S01]  /*12760*/  FMUL.FTZ R64, R2.reuse, R64 ;  /* 0x0000004002407220 */ /* 0x040fe20000410000 */
[----:B------:R-:W-:Y:S01]  /*12770*/  FMUL.FTZ R65, R2, R65 ;  /* 0x0000004102417220 */ /* 0x000fe20000410000 */
[C---:B------:R-:W-:Y:S01]  /*12780*/  FMUL.FTZ R66, R0.reuse, R66 ;  /* 0x0000004200427220 */ /* 0x040fe20000410000 */
[C---:B------:R-:W-:Y:S01]  /*12790*/  FMUL.FTZ R67, R0.reuse, R67 ;  /* 0x0000004300437220 */ /* 0x040fe20000410000 */
[C---:B-1----:R-:W-:Y:S03]  /*127a0*/  HMMA.16816.F32.BF16 R60, R136.reuse, R104, R60 ;  /* 0x00000068883c723c */ /* 0x042fe6000004183c */
[C---:B------:R-:W-:Y:S01]  /*127b0*/  FMUL.FTZ R70, R0.reuse, R70 ;  /* 0x0000004600467220 */ /* 0x040fe20000410000 */
[----:B------:R-:W-:Y:S01]  /*127c0*/  FMUL.FTZ R71, R0, R71 ;  /* 0x0000004700477220 */ /* 0x000fe20000410000 */
[C---:B------:R-:W-:Y:S01]  /*127d0*/  FMUL.FTZ R68, R2.reuse, R68 ;  /* 0x0000004402447220 */ /* 0x040fe20000410000 */
[C---:B------:R-:W-:Y:S01]  /*127e0*/  FMUL.FTZ R69, R2.reuse, R69 ;  /* 0x0000004502457220 */ /* 0x040fe20000410000 */
[C---:B------:R-:W-:Y:S04]  /*127f0*/  HMMA.16816.F32.BF16 R64, R136.reuse, R106, R64 ;  /* 0x0000006a8840723c */ /* 0x040fe80000041840 */
[----:B------:R-:W-:Y:S01]  /*12800*/  LOP3.LUT R101, R227, UR35, RZ, 0x3c, !PT ;  /* 0x00000023e3657c12 */ /* 0x000fe2000f8e3cff */
[C---:B------:R-:W-:Y:S01]  /*12810*/  FMUL.FTZ R72, R2.reuse, R72 ;  /* 0x0000004802487220 */ /* 0x040fe20000410000 */
[----:B------:R-:W-:Y:S01]  /*12820*/  FMUL.FTZ R73, R2, R73 ;  /* 0x0000004902497220 */ /* 0x000fe20000410000 */
[C---:B------:R-:W-:Y:S01]  /*12830*/  FMUL.FTZ R74, R0.reuse, R74 ;  /* 0x0000004a004a7220 */ /* 0x040fe20000410000 */
[C---:B------:R-:W-:Y:S01]  /*12840*/  FMUL.FTZ R75, R0.reuse, R75 ;  /* 0x0000004b004b7220 */ /* 0x040fe20000410000 */
[C---:B--2---:R-:W-:Y:S03]  /*12850*/  HMMA.16816.F32.BF16 R68, R136.reuse, R108, R68 ;  /* 0x0000006c8844723c */ /* 0x044fe60000041844 */
[----:B------:R-:W-:Y:S04]  /*12860*/  IMAD.WIDE.U32 R116, R101, -0x326172a9, RZ ;  /* 0xcd9e8d5765747825 */ /* 0x000fe800078e00ff */
[----:B------:R-:W-:Y:S01]  /*12870*/  FFMA.FTZ R101, R149, UR4, -R142 ;  /* 0x0000000495657c23 */ /* 0x000fe2000801088e */
[C---:B------:R-:W-:Y:S03]  /*12880*/  FMUL.FTZ R78, R0.reuse, R78 ;  /* 0x0000004e004e7220 */ /* 0x040fe60000410000 */
[----:B------:R-:W-:Y:S01]  /*12890*/  FMUL.FTZ R79, R0, R79 ;  /* 0x0000004f004f7220 */ /* 0x000fe20000410000 */
[----:B------:R1:W-:Y:S01]  /*128a0*/  MUFU.EX2 R222, R101 ;  /* 0x0000006500de7308 */ /* 0x0003e20000000800 */
[C---:B------:R-:W-:Y:S03]  /*128b0*/  HMMA.16816.F32.BF16 R72, R136.reuse, R110, R72 ;  /* 0x0000006e8848723c */ /* 0x040fe60000041848 */
[C---:B------:R-:W-:Y:S01]  /*128c0*/  FMUL.FTZ R76, R2.reuse, R76 ;  /* 0x0000004c024c7220 */ /* 0x040fe20000410000 */
[----:B------:R-:W-:Y:S01]  /*128d0*/  FMUL.FTZ R77, R2, R77 ;  /* 0x0000004d024d7220 */ /* 0x000fe20000410000 */
[----:B------:R-:W-:Y:S01]  /*128e0*/  LOP3.LUT R104, R117, UR27, R172, 0x96, !PT ;  /* 0x0000001b75687c12 */ /* 0x000fe2000f8e96ac */
[----:B------:R-:W-:Y:S01]  /*128f0*/  FMUL.FTZ R82, R0, R82 ;  /* 0x0000005200527220 */ /* 0x000fe20000410000 */
[----:B------:R-:W-:Y:S01]  /*12900*/  LOP3.LUT R116, R169, UR20, R116, 0x96, !PT ;  /* 0x00000014a9747c12 */ /* 0x000fe2000f8e9674 */
[----:B------:R-:W-:Y:S03]  /*12910*/  UIADD3 UR20, UR28, 0x1715609d, URZ ;  /* 0x1715609d1c147890 */ /* 0x000fe6000fffe03f */
[C---:B---3--:R-:W-:Y:S03]  /*12920*/  HMMA.16816.F32.BF16 R76, R136.reuse, R112, R76 ;  /* 0x00000070884c723c */ /* 0x048fe6000004184c */
[----:B------:R-:W-:Y:S04]  /*12930*/  IMAD.WIDE.U32 R104, R104, -0x2daee0ad, RZ ;  /* 0xd2511f5368687825 */ /* 0x000fe800078e00ff */
[----:B------:R-:W-:Y:S01]  /*12940*/  FFMA.FTZ R110, R156, UR4, -R143 ;  /* 0x000000049c6e7c23 */ /* 0x000fe2000801088f */
[--C-:B-1----:R-:W-:Y:S03]  /*12950*/  FFMA.FTZ R101, R157, UR4, -R142.reuse ;  /* 0x000000049d657c23 */ /* 0x102fe6000801088e */
[----:B------:R-:W-:Y:S01]  /*12960*/  FFMA.FTZ R112, R158, UR4, -R142 ;  /* 0x000000049e707c23 */ /* 0x000fe2000801088e */
[----:B------:R-:W-:Y:S01]  /*12970*/  LOP3.LUT R108, R105, UR34, R224, 0x96, !PT ;  /* 0x00000022696c7c12 */ /* 0x000fe2000f8e96e0 */
[----:B------:R-:W-:Y:S01]  /*12980*/  MUFU.EX2 R135, R110 ;  /* 0x0000006e00877308 */ /* 0x000fe20000000800 */
[----:B------:R-:W-:Y:S04]  /*12990*/  IMAD.WIDE.U32 R116, R116, -0x2daee0ad, RZ ;  /* 0xd2511f5374747825 */ /* 0x000fe800078e00ff */
[----:B------:R-:W-:Y:S01]  /*129a0*/  FMUL.FTZ R83, R0, R83 ;  /* 0x0000005300537220 */ /* 0x000fe20000410000 */
[C---:B------:R-:W-:Y:S01]  /*129b0*/  FMUL.FTZ R80, R2.reuse, R80 ;  /* 0x0000005002507220 */ /* 0x040fe20000410000 */
[----:B------:R-:W-:Y:S01]  /*129c0*/  FMUL.FTZ R81, R2, R81 ;  /* 0x0000005102517220 */ /* 0x000fe20000410000 */
[----:B------:R-:W-:Y:S02]  /*129d0*/  LOP3.LUT R104, R117, UR26, R104, 0x96, !PT ;  /* 0x0000001a75687c12 */ /* 0x000fe4000f8e9668 */
[----:B------:R1:W-:Y:S01]  /*129e0*/  MUFU.EX2 R235, R112 ;  /* 0x0000007000eb7308 */ /* 0x0003e20000000800 */
[----:B------:R-:W-:Y:S01]  /*129f0*/  LOP3.LUT R120, R151, UR20, R152, 0x96, !PT ;  /* 0x0000001497787c12 */ /* 0x000fe2000f8e9698 */
[----:B------:R-:W-:Y:S04]  /*12a00*/  IMAD.WIDE.U32 R108, R108, -0x326172a9, RZ ;  /* 0xcd9e8d576c6c7825 */ /* 0x000fe800078e00ff */
[C---:B------:R-:W-:Y:S01]  /*12a10*/  FMUL.FTZ R86, R0.reuse, R86 ;  /* 0x0000005600567220 */ /* 0x040fe20000410000 */
[----:B------:R-:W-:Y:S01]  /*12a20*/  FMUL.FTZ R87, R0, R87 ;  /* 0x0000005700577220 */ /* 0x000fe20000410000 */
[----:B------:R-:W-:Y:S01]  /*12a30*/  IMAD.WIDE.U32 R124, R104, -0x326172a9, RZ ;  /* 0xcd9e8d57687c7825 */ /* 0x000fe200078e00ff */
[----:B------:R-:W-:Y:S01]  /*12a40*/  LOP3.LUT R118, R109, UR32, R168, 0x96, !PT ;  /* 0x000000206d767c12 */ /* 0x000fe2000f8e96a8 */
[----:B------:R-:W2:Y:S01]  /*12a50*/  LDSM.16.MT88.4 R104, [R184+0x10000] ;  /* 0x01000000b868783b */ /* 0x000ea20000004200 */
[----:B------:R3:W-:Y:S01]  /*12a60*/  MUFU.EX2 R130, R101 ;  /* 0x0000006500827308 */ /* 0x0007e20000000800 */
[----:B------:R-:W-:Y:S04]  /*12a70*/  IMAD.WIDE.U32 R120, R120, -0x2daee0ad, RZ ;  /* 0xd2511f5378787825 */ /* 0x000fe800078e00ff */
[C---:B------:R-:W-:Y:S01]  /*12a80*/  FMUL.FTZ R84, R2.reuse, R84 ;  /* 0x0000005402547220 */ /* 0x040fe20000410000 */
[C---:B------:R-:W-:Y:S03]  /*12a90*/  HMMA.16816.F32.BF16 R80, R136.reuse, R114, R80 ;  /* 0x000000728850723c */ /* 0x040fe60000041850 */
[----:B------:R-:W-:Y:S01]  /*12aa0*/  FMUL.FTZ R85, R2, R85 ;  /* 0x0000005502557220 */ /* 0x000fe20000410000 */
[----:B------:R-:W-:Y:S01]  /*12ab0*/  LOP3.LUT R126, R125, UR22, R108, 0x96, !PT ;  /* 0x000000167d7e7c12 */ /* 0x000fe2000f8e966c */
[----:B-1----:R-:W-:Y:S01]  /*12ac0*/  FFMA.FTZ R112, R160, UR4, -R142 ;  /* 0x00000004a0707c23 */ /* 0x002fe2000801088e */
[----:B------:R-:W1:Y:S01]  /*12ad0*/  LDSM.16.MT88.4 R108, [R183+0x10000] ;  /* 0x01000000b76c783b */ /* 0x000e620000004200 */
[----:B------:R-:W-:Y:S01]  /*12ae0*/  UIADD3 UR22, UR29, 0x646e171e, URZ ;  /* 0x646e171e1d167890 */ /* 0x000fe2000fffe03f */
[----:B------:R-:W-:Y:S01]  /*12af0*/  LOP3.LUT R113, R120, 0xffff, RZ, 0xc0, !PT ;  /* 0x0000ffff78717812 */ /* 0x000fe200078ec0ff */
[----:B------:R4:W4:Y:S02]  /*12b00*/  MUFU.EX2 R233, R112 ;  /* 0x0000007000e97308 */ /* 0x0009240000000800 */
[----:B------:R-:W-:Y:S01]  /*12b10*/  IMAD.WIDE.U32 R118, R118, -0x2daee0ad, RZ ;  /* 0xd2511f5376767825 */ /* 0x000fe200078e00ff */
[----:B------:R-:W-:Y:S03]  /*12b20*/  SHF.R.U32.HI R114, RZ, 0x8, R113 ;  /* 0x00000008ff727819 */ /* 0x000fe60000011671 */
[--C-:B---3--:R-:W-:Y:S01]  /*12b30*/  FFMA.FTZ R101, R159, UR4, -R143.reuse ;  /* 0x000000049f657c23 */ /* 0x108fe2000801088f */
[----:B------:R-:W-:Y:S01]  /*12b40*/  LOP3.LUT R115, R120, 0xff, RZ, 0xc0, !PT ;  /* 0x000000ff78737812 */ /* 0x000fe200078ec0ff */
[C---:B------:R-:W-:Y:S01]  /*12b50*/  FMUL.FTZ R90, R0.reuse, R90 ;  /* 0x0000005a005a7220 */ /* 0x040fe20000410000 */
[----:B------:R-:W-:Y:S01]  /*12b60*/  SHF.R.U32.HI R117, RZ, 0x18, R120 ;  /* 0x00000018ff757819 */ /* 0x000fe20000011678 */
[----:B------:R3:W1:Y:S01]  /*12b70*/  MUFU.EX2 R234, R101 ;  /* 0x0000006500ea7308 */ /* 0x0006620000000800 */
[----:B------:R-:W-:Y:S01]  /*12b80*/  LOP3.LUT R122, R119, UR21, R116, 0x96, !PT ;  /* 0x00000015777a7c12 */ /* 0x000fe2000f8e9674 */
[----:B------:R-:W-:Y:S01]  /*12b90*/  FMUL.FTZ R91, R0, R91 ;  /* 0x0000005b005b7220 */ /* 0x000fe20000410000 */
[----:B------:R-:W-:Y:S01]  /*12ba0*/  PRMT R116, R115, 0x5410, R114 ;  /* 0x0000541073747816 */ /* 0x000fe20000000072 */
[C---:B------:R-:W-:Y:S01]  /*12bb0*/  FMUL.FTZ R88, R2.reuse, R88 ;  /* 0x0000005802587220 */ /* 0x040fe20000410000 */
[C---:B------:R-:W-:Y:S01]  /*12bc0*/  FMUL.FTZ R89, R2.reuse, R89 ;  /* 0x0000005902597220 */ /* 0x040fe20000410000 */
[C---:B------:R-:W-:Y:S01]  /*12bd0*/  FMUL.FTZ R92, R2.reuse, R92 ;  /* 0x0000005c025c7220 */ /* 0x040fe20000410000 */
[----:B------:R-:W-:Y:S01]  /*12be0*/  FMUL.FTZ R93, R2, R93 ;  /* 0x0000005d025d7220 */ /* 0x000fe20000410000 */
[----:B----4-:R-:W-:Y:S01]  /*12bf0*/  FFMA.FTZ R112, R161, UR4, -R143 ;  /* 0x00000004a1707c23 */ /* 0x010fe2000801088f */
[----:B------:R-:W-:Y:S01]  /*12c00*/  F2FP.BF16.F32.PACK_AB R160, R233, R235 ;  /* 0x000000ebe9a0723e */ /* 0x000fe200000010ff */
[C---:B------:R-:W-:Y:S01]  /*12c10*/  FMUL.FTZ R94, R0.reuse, R94 ;  /* 0x0000005e005e7220 */ /* 0x040fe20000410000 */
[----:B------:R-:W-:Y:S01]  /*12c20*/  FMUL.FTZ R95, R0, R95 ;  /* 0x0000005f005f7220 */ /* 0x000fe20000410000 */
[----:B------:R4:W-:Y:S01]  /*12c30*/  MUFU.EX2 R232, R112 ;  /* 0x0000007000e87308 */ /* 0x0009e20000000800 */
[----:B------:R-:W-:Y:S01]  /*12c40*/  PRMT R159, R160, 0x7632, R159 ;  /* 0x00007632a09f7816 */ /* 0x000fe2000000009f */
[C---:B------:R-:W-:Y:S01]  /*12c50*/  FMUL.FTZ R96, R2.reuse, R96 ;  /* 0x0000006002607220 */ /* 0x040fe20000410000 */
[----:B------:R-:W-:Y:S01]  /*12c60*/  FMUL.FTZ R97, R2, R97 ;  /* 0x0000006102617220 */ /* 0x000fe20000410000 */
[C---:B------:R-:W-:Y:S01]  /*12c70*/  FMUL.FTZ R98, R0.reuse, R98 ;  /* 0x0000006200627220 */ /* 0x040fe20000410000 */
[----:B---3--:R-:W-:Y:S01]  /*12c80*/  SHF.R.U32.HI R101, RZ, 0x10, R120 ;  /* 0x00000010ff657819 */ /* 0x008fe20000011678 */
[C---:B--2---:R-:W-:Y:S03]  /*12c90*/  HMMA.16816.F32.BF16 R84, R136.reuse, R104, R84 ;  /* 0x000000688854723c */ /* 0x044fe60000041854 */
[----:B------:R-:W-:Y:S01]  /*12ca0*/  LOP3.LUT R113, R101, 0xff, RZ, 0xc0, !PT ;  /* 0x000000ff65717812 */ /* 0x000fe200078ec0ff */
[----:B------:R-:W-:Y:S01]  /*12cb0*/  FMUL.FTZ R99, R0, R99 ;  /* 0x0000006300637220 */ /* 0x000fe20000410000 */
[----:B------:R-:W-:Y:S01]  /*12cc0*/  LOP3.LUT R101, R121, UR22, R154, 0x96, !PT ;  /* 0x0000001679657c12 */ /* 0x000fe2000f8e969a */
[C---:B------:R-:W-:Y:S05]  /*12cd0*/  HMMA.16816.F32.BF16 R88, R136.reuse, R106, R88 ;  /* 0x0000006a8858723c */ /* 0x040fea0000041858 */
[----:B------:R-:W-:Y:S01]  /*12ce0*/  LOP3.LUT R104, R101, 0xffff, RZ, 0xc0, !PT ;  /* 0x0000ffff65687812 */ /* 0x000fe200078ec0ff */
[C---:B-1----:R-:W-:Y:S05]  /*12cf0*/  HMMA.16816.F32.BF16 R92, R136.reuse, R108, R92 ;  /* 0x0000006c885c723c */ /* 0x042fea000004185c */
[----:B------:R-:W-:Y:S01]  /*12d00*/  SHF.R.U32.HI R105, RZ, 0x10, R101 ;  /* 0x00000010ff697819 */ /* 0x000fe20000011665 */
[----:B------:R-:W-:Y:S01]  /*12d10*/  HMMA.16816.F32.BF16 R96, R136, R110, R96 ;  /* 0x0000006e8860723c */ /* 0x000fe20000041860 */
[----:B------:R-:W-:Y:S04]  /*12d20*/  LDSM.16.MT88.4 R108, [R182+0xc800] ;  /* 0x00c80000b66c783b */ /* 0x000fe80000004200 */
[----:B------:R-:W-:Y:S01]  /*12d30*/  PRMT R117, R113, 0x5410, R117 ;  /* 0x0000541071757816 */ /* 0x000fe20000000075 */
[----:B------:R-:W-:Y:S01]  /*12d40*/  IMAD.MOV.U32 R168, RZ, RZ, R217 ;  /* 0x000000ffffa87224 */ /* 0x000fe200078e00d9 */
[----:B------:R-:W-:Y:S01]  /*12d50*/  LOP3.LUT R114, R101, 0xff, RZ, 0xc0, !PT ;  /* 0x000000ff65727812 */ /* 0x000fe200078ec0ff */
[----:B------:R-:W-:Y:S03]  /*12d60*/  IMAD.MOV.U32 R169, RZ, RZ, R216 ;  /* 0x000000ffffa97224 */ /* 0x000fe600078e00d8 */
[----:B------:R-:W-:Y:S01]  /*12d70*/  SHF.R.U32.HI R113, RZ, 0x18, R101 ;  /* 0x00000018ff717819 */ /* 0x000fe20000011665 */
[----:B------:R-:W-:Y:S01]  /*12d80*/  FFMA.FTZ R101, R162, UR4, -R143 ;  /* 0x00000004a2657c23 */ /* 0x000fe2000801088f */
[----:B------:R-:W-:Y:S01]  /*12d90*/  SHF.R.U32.HI R104, RZ, 0x8, R104 ;  /* 0x00000008ff687819 */ /* 0x000fe20000011668 */
[----:B------:R-:W-:Y:S01]  /*12da0*/  IMAD.WIDE.U32 R122, R122, -0x326172a9, RZ ;  /* 0xcd9e8d577a7a7825 */ /* 0x000fe200078e00ff */
[----:B------:R-:W-:Y:S01]  /*12db0*/  LOP3.LUT R105, R105, 0xff, RZ, 0xc0, !PT ;  /* 0x000000ff69697812 */ /* 0x000fe200078ec0ff */
[----:B------:R1:W2:Y:S01]  /*12dc0*/  MUFU.EX2 R231, R101 ;  /* 0x0000006500e77308 */ /* 0x0002a20000000800 */
[----:B------:R-:W-:Y:S01]  /*12dd0*/  PRMT R104, R114, 0x5410, R104 ;  /* 0x0000541072687816 */ /* 0x000fe20000000068 */
[----:B------:R-:W-:Y:S01]  /*12de0*/  IMAD.WIDE.U32 R126, R126, -0x2daee0ad, RZ ;  /* 0xd2511f537e7e7825 */ /* 0x000fe200078e00ff */
[----:B------:R-:W-:Y:S02]  /*12df0*/  PRMT R105, R105, 0x5410, R113 ;  /* 0x0000541069697816 */ /* 0x000fe40000000071 */
[----:B----4-:R-:W3:Y:S01]  /*12e00*/  LDSM.16.MT88.4 R112, [R181+0xc800] ;  /* 0x00c80000b570783b */ /* 0x010ee20000004200 */
[----:B------:R-:W-:Y:S02]  /*12e10*/  F2FP.BF16.F32.PACK_AB R162, R130, R222 ;  /* 0x000000de82a2723e */ /* 0x000fe400000010ff */
[----:B------:R-:W-:Y:S02]  /*12e20*/  F2FP.BF16.F32.PACK_AB R158, R234, R135 ;  /* 0x00000087ea9e723e */ /* 0x000fe400000010ff */
[----:B------:R-:W-:Y:S02]  /*12e30*/  PRMT R161, R162, 0x7632, R161 ;  /* 0x00007632a2a17816 */ /* 0x000fe400000000a1 */
[--C-:B------:R-:W-:Y:S02]  /*12e40*/  HSET2.LE.AND R104, R104, R146.reuse, PT ;  /* 0x0000009268687233 */ /* 0x100fe40003803000 */
[----:B------:R-:W-:Y:S02]  /*12e50*/  PRMT R157, R158, 0x7632, R157 ;  /* 0x000076329e9d7816 */ /* 0x000fe4000000009d */
[--C-:B------:R-:W-:Y:S02]  /*12e60*/  HSET2.LE.AND R105, R105, R146.reuse, PT ;  /* 0x0000009269697233 */ /* 0x100fe40003803000 */
[----:B-1----:R-:W-:Y:S02]  /*12e70*/  PRMT R101, R162, 0x5410, R161 ;  /* 0x00005410a2657816 */ /* 0x002fe400000000a1 */
[----:B--2---:R-:W-:Y:S02]  /*12e80*/  F2FP.BF16.F32.PACK_AB R156, R231, R232 ;  /* 0x000000e8e79c723e */ /* 0x004fe400000010ff */
[----:B------:R-:W-:Y:S02]  /*12e90*/  LOP3.LUT R104, R104, R101, RZ, 0xc0, !PT ;  /* 0x0000006568687212 */ /* 0x000fe400078ec0ff */
[----:B------:R-:W-:Y:S02]  /*12ea0*/  PRMT R101, R158, 0x5410, R157 ;  /* 0x000054109e657816 */ /* 0x000fe4000000009d */
[--C-:B------:R-:W-:Y:S02]  /*12eb0*/  HSET2.LE.AND R106, R116, R146.reuse, PT ;  /* 0x00000092746a7233 */ /* 0x100fe40003803000 */
[----:B------:R-:W-:Y:S02]  /*12ec0*/  LOP3.LUT R105, R105, R101, RZ, 0xc0, !PT ;  /* 0x0000006569697212 */ /* 0x000fe400078ec0ff */
[----:B------:R-:W-:Y:S02]  /*12ed0*/  PRMT R101, R160, 0x5410, R159 ;  /* 0x00005410a0657816 */ /* 0x000fe4000000009f */
[----:B------:R-:W-:Y:S02]  /*12ee0*/  PRMT R155, R156, 0x7632, R155 ;  /* 0x000076329c9b7816 */ /* 0x000fe4000000009b */
[----:B------:R-:W-:Y:S02]  /*12ef0*/  HSET2.LE.AND R107, R117, R146, PT ;  /* 0x00000092756b7233 */ /* 0x000fe40003803000 */
[----:B------:R-:W-:Y:S02]  /*12f00*/  LOP3.LUT R106, R106, R101, RZ, 0xc0, !PT ;  /* 0x000000656a6a7212 */ /* 0x000fe400078ec0ff */
[----:B------:R-:W-:Y:S02]  /*12f10*/  PRMT R101, R156, 0x5410, R155 ;  /* 0x000054109c657816 */ /* 0x000fe4000000009b */
[----:B------:R-:W-:Y:S02]  /*12f20*/  IADD3 R172, P0, R168, UR19, RZ ;  /* 0x00000013a8ac7c10 */ /* 0x000fe4000ff1e0ff */
[----:B------:R-:W-:Y:S02]  /*12f30*/  LOP3.LUT R107, R107, R101, RZ, 0xc0, !PT ;  /* 0x000000656b6b7212 */ /* 0x000fe400078ec0ff */
[----:B------:R-:W-:Y:S02]  /*12f40*/  LOP3.LUT R101, R145, UR33, R150, 0x96, !PT ;  /* 0x0000002191657c12 */ /* 0x000fe4000f8e9696 */
[----:B------:R-:W-:Y:S02]  /*12f50*/  IADD3.X R173, R169, UR13, RZ, P0, !PT ;  /* 0x0000000da9ad7c10 */ /* 0x000fe400087fe4ff */
[----:B------:R-:W-:Y:S01]  /*12f60*/  LOP3.LUT R170, R123, UR20, R124, 0x96, !PT ;  /* 0x000000147baa7c12 */ /* 0x000fe2000f8e967c */
[C---:B---3--:R-:W-:Y:S05]  /*12f70*/  HMMA.16816.F32.BF16 R4, R104.reuse, R112, R4 ;  /* 0x000000706804723c */ /* 0x048fea0000041804 */
[----:B------:R-:W-:Y:S01]  /*12f80*/  LOP3.LUT R116, R144, 0xff, RZ, 0xc0, !PT ;  /* 0x000000ff90747812 */ /* 0x000fe200078ec0ff */
[C---:B------:R-:W-:Y:S01]  /*12f90*/  HMMA.16816.F32.BF16 R8, R104.reuse, R114, R8 ;  /* 0x000000726808723c */ /* 0x040fe20000041808 */
[----:B------:R3:W2:Y:S02]  /*12fa0*/  LDL.S16 R114, [R1+0x1c] ;  /* 0x00001c0001727983 */ /* 0x0006a40000100600 */
[----:B------:R-:W-:Y:S02]  /*12fb0*/  ISETP.LE.U32.AND P3, PT, R116, UR15, PT ;  /* 0x0000000f74007c0c */ /* 0x000fe4000bf63070 */
[----:B------:R3:W4:Y:S01]  /*12fc0*/  LDL.S16 R115, [R1+0x18] ;  /* 0x0000180001737983 */ /* 0x0007220000100600 */
[C---:B------:R-:W-:Y:S05]  /*12fd0*/  HMMA.16816.F32.BF16 R12, R104.reuse, R108, R12 ;  /* 0x0000006c680c723c */ /* 0x040fea000004180c */
[C---:B------:R-:W-:Y:S01]  /*12fe0*/  LOP3.LUT R112, R101.reuse, 0xffff, RZ, 0xc0, !PT ;  /* 0x0000ffff65707812 */ /* 0x040fe200078ec0ff */
[C---:B------:R-:W-:Y:S05]  /*12ff0*/  HMMA.16816.F32.BF16 R16, R104.reuse, R110, R16 ;  /* 0x0000006e6810723c */ /* 0x040fea0000041810 */
[----:B------:R-:W-:Y:S01]  /*13000*/  SHF.R.U32.HI R112, RZ, 0x8, R112 ;  /* 0x00000008ff707819 */ /* 0x000fe20000011670 */
[----:B------:R-:W-:Y:S01]  /*13010*/  @!P3 HFMA2.BF16_V2 R250, -RZ.H0_H0, RZ.H0_H0, -R166.H0_H0 ;  /* 0x200000fffffab231 */ /* 0x000fe200003409a6 */
[----:B------:R-:W-:Y:S04]  /*13020*/  LOP3.LUT R109, R101, 0xff, RZ, 0xc0, !PT ;  /* 0x000000ff656d7812 */ /* 0x000fe800078ec0ff */
[----:B------:R-:W-:Y:S02]  /*13030*/  LOP3.LUT R108, R112, 0xffff, RZ, 0xc0, !PT ;  /* 0x0000ffff706c7812 */ /* 0x000fe400078ec0ff */
[----:B------:R-:W-:Y:S02]  /*13040*/  ISETP.LE.U32.AND P6, PT, R109, UR15, PT ;  /* 0x0000000f6d007c0c */ /* 0x000fe4000bfc3070 */
[--C-:B------:R-:W-:Y:S02]  /*13050*/  SHF.R.U32.HI R112, RZ, 0x10, R101.reuse ;  /* 0x00000010ff707819 */ /* 0x100fe40000011665 */
[----:B------:R-:W-:Y:S02]  /*13060*/  ISETP.LE.U32.AND P5, PT, R108, UR15, PT ;  /* 0x0000000f6c007c0c */ /* 0x000fe4000bfa3070 */
[----:B------:R-:W-:Y:S01]  /*13070*/  LDSM.16.MT88.4 R108, [R183+0xc800] ;  /* 0x00c80000b76c783b */ /* 0x000fe20000004200 */
[----:B------:R-:W-:Y:S02]  /*13080*/  LOP3.LUT R112, R112, 0xff, RZ, 0xc0, !PT ;  /* 0x000000ff70707812 */ /* 0x000fe400078ec0ff */
[----:B------:R-:W-:Y:S02]  /*13090*/  SHF.R.U32.HI R101, RZ, 0x18, R101 ;  /* 0x00000018ff657819 */ /* 0x000fe40000011665 */
[----:B------:R-:W-:Y:S02]  /*130a0*/  ISETP.LE.U32.AND P0, PT, R112, UR15, PT ;  /* 0x0000000f70007c0c */ /* 0x000fe4000bf03070 */
[----:B------:R-:W-:Y:S02]  /*130b0*/  ISETP.LE.U32.AND P4, PT, R101, UR15, PT ;  /* 0x0000000f65007c0c */ /* 0x000fe4000bf83070 */
[----:B------:R-:W-:Y:S01]  /*130c0*/  LOP3.LUT R125, R127, UR8, R118, 0x96, !PT ;  /* 0x000000087f7d7c12 */ /* 0x000fe2000f8e9676 */
[----:B------:R-:W-:Y:S01]  /*130d0*/  UMOV UR8, UR9 ;  /* 0x0000000900087c82 */ /* 0x000fe20008000000 */
[----:B------:R-:W1:Y:S01]  /*130e0*/  LDSM.16.MT88.4 R116, [R184+0xc800] ;  /* 0x00c80000b874783b */ /* 0x000e620000004200 */
[--C-:B------:R-:W-:Y:S02]  /*130f0*/  SHF.R.U32.HI R113, RZ, 0x18, R144.reuse ;  /* 0x00000018ff717819 */ /* 0x100fe40000011690 */
[----:B------:R-:W-:Y:S02]  /*13100*/  LOP3.LUT R123, R144, 0xffff, RZ, 0xc0, !PT ;  /* 0x0000ffff907b7812 */ /* 0x000fe400078ec0ff */
[----:B------:R-:W-:Y:S02]  /*13110*/  ISETP.LE.U32.AND P1, PT, R113, UR15, PT ;  /* 0x0000000f71007c0c */ /* 0x000fe4000bf23070 */
[----:B-----5:R-:W-:Y:S01]  /*13120*/  @!P0 HFMA2.BF16_V2 R221, -RZ.H0_H0, RZ.H0_H0, -R141.H0_H0 ;  /* 0x200000ffffdd8231 */ /* 0x020fe2000034098d */
[----:B------:R-:W-:Y:S01]  /*13130*/  SHF.R.U32.HI R144, RZ, 0x10, R144 ;  /* 0x00000010ff907819 */ /* 0x000fe20000011690 */
[----:B------:R-:W-:Y:S01]  /*13140*/  @!P4 HFMA2.BF16_V2 R133, -RZ.H0_H0, RZ.H0_H0, -R140.H0_H0 ;  /* 0x200000ffff85c231 */ /* 0x000fe2000034098c */
[----:B------:R-:W-:Y:S02]  /*13150*/  LOP3.LUT R101, R121, UR22, R154, 0x96, !PT ;  /* 0x0000001679657c12 */ /* 0x000fe4000f8e969a */
[----:B------:R-:W-:Y:S02]  /*13160*/  PRMT R128, R221, 0x7610, R128 ;  /* 0x00007610dd807816 */ /* 0x000fe40000000080 */
[----:B------:R-:W-:Y:S02]  /*13170*/  PRMT R124, R133, 0x7610, R124 ;  /* 0x00007610857c7816 */ /* 0x000fe4000000007c */
[----:B------:R-:W-:Y:S02]  /*13180*/  @!P3 PRMT R166, R250, 0x5410, RZ ;  /* 0x00005410faa6b816 */ /* 0x000fe400000000ff */
[----:B------:R-:W-:Y:S02]  /*13190*/  @!P0 PRMT R141, R128, 0x5410, RZ ;  /* 0x00005410808d8816 */ /* 0x000fe400000000ff */
[----:B------:R-:W-:Y:S01]  /*131a0*/  @!P4 PRMT R140, R124, 0x5410, RZ ;  /* 0x000054107c8cc816 */ /* 0x000fe200000000ff */
[----:B------:R-:W-:Y:S01]  /*131b0*/  IMAD.WIDE.U32 R124, R125, -0x326172a9, RZ ;  /* 0xcd9e8d577d7c7825 */ /* 0x000fe200078e00ff */
[C---:B-1----:R-:W-:Y:S06]  /*131c0*/  HMMA.16816.F32.BF16 R20, R104.reuse, R116, R20 ;  /* 0x000000746814723c */ /* 0x042fec0000041814 */
[C---:B------:R-:W-:Y:S05]  /*131d0*/  HMMA.16816.F32.BF16 R24, R104.reuse, R118, R24 ;  /* 0x000000766818723c */ /* 0x040fea0000041818 */
[----:B------:R-:W-:Y:S01]  /*131e0*/  LOP3.LUT R117, R144, 0xff, RZ, 0xc0, !PT ;  /* 0x000000ff90757812 */ /* 0x000fe200078ec0ff */
[C---:B------:R-:W-:Y:S05]  /*131f0*/  HMMA.16816.F32.BF16 R28, R104.reuse, R108, R28 ;  /* 0x0000006c681c723c */ /* 0x040fea000004181c */
[----:B------:R-:W-:Y:S01]  /*13200*/  SHF.R.U32.HI R116, RZ, 0x8, R123 ;  /* 0x00000008ff747819 */ /* 0x000fe2000001167b */
[C---:B------:R-:W-:Y:S05]  /*13210*/  HMMA.16816.F32.BF16 R32, R104.reuse, R110, R32 ;  /* 0x0000006e6820723c */ /* 0x040fea0000041820 */
[----:B------:R-:W-:Y:S02]  /*13220*/  LOP3.LUT R116, R116, 0xffff, RZ, 0xc0, !PT ;  /* 0x0000ffff74747812 */ /* 0x000fe400078ec0ff */
[----:B------:R-:W-:Y:S04]  /*13230*/  LOP3.LUT R108, R101, 0xff, RZ, 0xc0, !PT ;  /* 0x000000ff656c7812 */ /* 0x000fe800078ec0ff */
[----:B------:R-:W-:Y:S02]  /*13240*/  ISETP.LE.U32.AND P3, PT, R108, UR15, PT ;  /* 0x0000000f6c007c0c */ /* 0x000fe4000bf63070 */
[----:B------:R-:W-:Y:S02]  /*13250*/  SHF.R.U32.HI R108, RZ, 0x18, R101 ;  /* 0x00000018ff6c7819 */ /* 0x000fe40000011665 */
[C-C-:B------:R-:W-:Y:S02]  /*13260*/  LOP3.LUT R123, R125.reuse, UR33, R122.reuse, 0x96, !PT ;  /* 0x000000217d7b7c12 */ /* 0x140fe4000f8e967a */
[----:B------:R-:W-:Y:S01]  /*13270*/  LOP3.LUT R122, R125, UR33, R122, 0x96, !PT ;  /* 0x000000217d7a7c12 */ /* 0x000fe2000f8e967a */
[----:B--2---:R-:W-:Y:S02]  /*13280*/  @!P6 HFMA2.BF16_V2 R114, -RZ.H0_H0, RZ.H0_H0, -R103.H0_H0 ;  /* 0x200000ffff72e231 */ /* 0x004fe40000340967 */
[----:B----4-:R-:W-:Y:S03]  /*13290*/  @!P5 HFMA2.BF16_V2 R115, -RZ.H0_H0, RZ.H0_H0, -R102.H0_H0 ;  /* 0x200000ffff73d231 */ /* 0x010fe60000340966 */
[----:B------:R-:W-:Y:S01]  /*132a0*/  @!P6 STL.S16 [R1+0x1c], R114 ;  /* 0x00001c720100e387 */ /* 0x000fe20000100600 */
[----:B------:R-:W-:Y:S03]  /*132b0*/  PRMT R137, R114, 0x7610, R137 ;  /* 0x0000761072897816 */ /* 0x000fe60000000089 */
[----:B------:R-:W-:Y:S01]  /*132c0*/  @!P5 STL.S16 [R1+0x18], R115 ;  /* 0x000018730100d387 */ /* 0x000fe20000100600 */
[----:B------:R-:W-:Y:S02]  /*132d0*/  @!P6 PRMT R103, R137, 0x5410, RZ ;  /* 0x000054108967e816 */ /* 0x000fe400000000ff */
[----:B------:R-:W-:Y:S01]  /*132e0*/  PRMT R136, R115, 0x7610, R136 ;  /* 0x0000761073887816 */ /* 0x000fe20000000088 */
[----:B------:R-:W-:Y:S01]  /*132f0*/  @!P0 STL.S16 [R1+0x30], R221 ;  /* 0x000030dd01008387 */ /* 0x000fe20000100600 */
[----:B------:R-:W-:Y:S02]  /*13300*/  ISETP.LE.U32.AND P6, PT, R116, UR15, PT ;  /* 0x0000000f74007c0c */ /* 0x000fe4000bfc3070 */
[----:B------:R-:W-:Y:S01]  /*13310*/  @!P5 PRMT R102, R136, 0x5410, RZ ;  /* 0x000054108866d816 */ /* 0x000fe200000000ff */
[----:B------:R-:W1:Y:S01]  /*13320*/  LDSM.16.MT88.4 R112, [R181+0xe800] ;  /* 0x00e80000b570783b */ /* 0x000e620000004200 */
[----:B------:R-:W-:Y:S02]  /*13330*/  ISETP.LE.U32.AND P5, PT, R117, UR15, PT ;  /* 0x0000000f75007c0c */ /* 0x000fe4000bfa3070 */
[----:B------:R-:W-:Y:S02]  /*13340*/  LOP3.LUT R117, R120, 0xff, RZ, 0xc0, !PT ;  /* 0x000000ff78757812 */ /* 0x000fe400078ec0ff */
[----:B------:R-:W-:Y:S02]  /*13350*/  SHF.R.U32.HI R116, RZ, 0x18, R120 ;  /* 0x00000018ff747819 */ /* 0x000fe40000011678 */
[----:B------:R-:W-:Y:S01]  /*13360*/  ISETP.LE.U32.AND P0, PT, R117, UR15, PT ;  /* 0x0000000f75007c0c */ /* 0x000fe2000bf03070 */
[----:B------:R2:W-:Y:S01]  /*13370*/  @!P4 STL.S16 [R1+0x14], R133 ;  /* 0x000014850100c387 */ /* 0x0005e20000100600 */
[----:B------:R-:W-:Y:S01]  /*13380*/  ISETP.LE.U32.AND P4, PT, R116, UR15, PT ;  /* 0x0000000f74007c0c */ /* 0x000fe2000bf83070 */
[----:B------:R-:W-:Y:S02]  /*13390*/  @!P6 HFMA2.BF16_V2 R249, -RZ.H0_H0, RZ.H0_H0, -R165.H0_H0 ;  /* 0x200000fffff9e231 */ /* 0x000fe400003409a5 */
[----:B------:R3:W4:Y:S03]  /*133a0*/  LDL.S16 R217, [R1+0x4] ;  /* 0x0000040001d97983 */ /* 0x0007260000100600 */
[----:B------:R-:W-:Y:S01]  /*133b0*/  @!P6 PRMT R165, R249, 0x5410, RZ ;  /* 0x00005410f9a5e816 */ /* 0x000fe200000000ff */
[----:B------:R3:W5:Y:S01]  /*133c0*/  LDL.S16 R216, [R1] ;  /* 0x0000000001d87983 */ /* 0x0007620000100600 */
[----:B------:R-:W-:Y:S03]  /*133d0*/  ISETP.LE.U32.AND P6, PT, R108, UR15, PT ;  /* 0x0000000f6c007c0c */ /* 0x000fe6000bfc3070 */
[----:B------:R3:W3:Y:S04]  /*133e0*/  LDL.S16 R137, [R1+0x10] ;  /* 0x0000100001897983 */ /* 0x0006e80000100600 */
[----:B------:R3:W3:Y:S04]  /*133f0*/  LDL.S16 R136, [R1+0xc] ;  /* 0x00000c0001887983 */ /* 0x0006e80000100600 */
[----:B------:R3:W3:Y:S04]  /*13400*/  LDL.S16 R128, [R1+0x8] ;  /* 0x0000080001807983 */ /* 0x0006e80000100600 */
[----:B------:R-:W1:Y:S08]  /*13410*/  LDSM.16.MT88.4 R116, [R182+0xe800] ;  /* 0x00e80000b674783b */ /* 0x000e700000004200 */
[----:B--2---:R2:W2:Y:S01]  /*13420*/  LDL.S16 R133, [R1+0x2c] ;  /* 0x00002c0001857983 */ /* 0x0044a20000100600 */
[C---:B-1----:R-:W-:Y:S03]  /*13430*/  HMMA.16816.F32.BF16 R36, R104.reuse, R112, R36 ;  /* 0x000000706824723c */ /* 0x042fe60000041824 */
[----:B------:R-:W1:Y:S03]  /*13440*/  LDSM.16.MT88.4 R108, [R184+0xe800] ;  /* 0x00e80000b86c783b */ /* 0x000e660000004200 */
[C---:B------:R-:W-:Y:S05]  /*13450*/  HMMA.16816.F32.BF16 R40, R104.reuse, R114, R40 ;  /* 0x000000726828723c */ /* 0x040fea0000041828 */
[----:B------:R-:W-:Y:S01]  /*13460*/  STG.E.U16 desc[UR24][R168.64], R103 ;  /* 0x00000067a8007986 */ /* 0x000fe2000c101518 */
[----:B------:R-:W-:Y:S02]  /*13470*/  LOP3.LUT R112, R101, 0xffff, RZ, 0xc0, !PT ;  /* 0x0000ffff65707812 */ /* 0x000fe400078ec0ff */
[----:B------:R-:W-:Y:S01]  /*13480*/  SHF.R.U32.HI R101, RZ, 0x10, R101 ;  /* 0x00000010ff657819 */ /* 0x000fe20000011665 */
[----:B------:R-:W-:Y:S02]  /*13490*/  STG.E.U16 desc[UR24][R168.64+0x2], R102 ;  /* 0x00000266a8007986 */ /* 0x000fe4000c101518 */
[----:B------:R-:W-:Y:S02]  /*134a0*/  SHF.R.U32.HI R113, RZ, 0x8, R112 ;  /* 0x00000008ff717819 */ /* 0x000fe40000011670 */
[----:B------:R-:W-:Y:S01]  /*134b0*/  STG.E.U16 desc[UR24][R172.64], R141 ;  /* 0x0000008dac007986 */ /* 0x000fe2000c101518 */
[----:B------:R-:W-:Y:S02]  /*134c0*/  LOP3.LUT R112, R101, 0xff, RZ, 0xc0, !PT ;  /* 0x000000ff65707812 */ /* 0x000fe400078ec0ff */
[----:B------:R-:W-:Y:S01]  /*134d0*/  LOP3.LUT R101, R113, 0xffff, RZ, 0xc0, !PT ;  /* 0x0000ffff71657812 */ /* 0x000fe200078ec0ff */
[----:B------:R-:W-:Y:S04]  /*134e0*/  STG.E.U16 desc[UR24][R172.64+0x2], R140 ;  /* 0x0000028cac007986 */ /* 0x000fe8000c101518 */
[----:B------:R-:W-:Y:S04]  /*134f0*/  STG.E.U16 desc[UR24][R168.64+0x10], R166 ;  /* 0x000010a6a8007986 */ /* 0x000fe8000c101518 */
[----:B------:R-:W-:Y:S01]  /*13500*/  STG.E.U16 desc[UR24][R168.64+0x12], R165 ;  /* 0x000012a5a8007986 */ /* 0x000fe2000c101518 */
[C---:B------:R-:W-:Y:S06]  /*13510*/  HMMA.16816.F32.BF16 R44, R104.reuse, R116, R44 ;  /* 0x00000074682c723c */ /* 0x040fec000004182c */
[C---:B------:R-:W-:Y:S05]  /*13520*/  HMMA.16816.F32.BF16 R48, R104.reuse, R118, R48 ;  /* 0x000000766830723c */ /* 0x040fea0000041830 */
[----:B------:R-:W-:Y:S01]  /*13530*/  LOP3.LUT R116, R120, 0xffff, RZ, 0xc0, !PT ;  /* 0x0000ffff78747812 */ /* 0x000fe200078ec0ff */
[C---:B-1----:R-:W-:Y:S05]  /*13540*/  HMMA.16816.F32.BF16 R52, R104.reuse, R108, R52 ;  /* 0x0000006c6834723c */ /* 0x042fea0000041834 */
[----:B------:R-:W-:Y:S01]  /*13550*/  SHF.R.U32.HI R116, RZ, 0x8, R116 ;  /* 0x00000008ff747819 */ /* 0x000fe20000011674 */
[C---:B------:R-:W-:Y:S05]  /*13560*/  HMMA.16816.F32.BF16 R56, R104.reuse, R110, R56 ;  /* 0x0000006e6838723c */ /* 0x040fea0000041838 */
[----:B------:R-:W-:Y:S02]  /*13570*/  SHF.R.U32.HI R120, RZ, 0x10, R120 ;  /* 0x00000010ff787819 */ /* 0x000fe40000011678 */
[C---:B------:R-:W-:Y:S04]  /*13580*/  LOP3.LUT R108, R124.reuse, 0xffff, RZ, 0xc0, !PT ;  /* 0x0000ffff7c6c7812 */ /* 0x040fe800078ec0ff */
[----:B------:R-:W-:Y:S02]  /*13590*/  LOP3.LUT R109, R124, 0xff, RZ, 0xc0, !PT ;  /* 0x000000ff7c6d7812 */ /* 0x000fe400078ec0ff */
[----:B------:R-:W-:Y:S01]  /*135a0*/  SHF.R.U32.HI R108, RZ, 0x8, R108 ;  /* 0x00000008ff6c7819 */ /* 0x000fe2000001166c */
[----:B----4-:R-:W-:Y:S02]  /*135b0*/  @!P5 HFMA2.BF16_V2 R217, -RZ.H0_H0, RZ.H0_H0, -R164.H0_H0 ;  /* 0x200000ffffd9d231 */ /* 0x010fe400003409a4 */
[----:B-----5:R-:W-:Y:S03]  /*135c0*/  @!P1 HFMA2.BF16_V2 R216, -RZ.H0_H0, RZ.H0_H0, -R163.H0_H0 ;  /* 0x200000ffffd89231 */ /* 0x020fe600003409a3 */
[----:B------:R-:W-:Y:S01]  /*135d0*/  @!P5 STL.S16 [R1+0x4], R217 ;  /* 0x000004d90100d387 */ /* 0x000fe20000100600 */
[----:B------:R-:W-:Y:S01]  /*135e0*/  PRMT R139, R217, 0x7610, R139 ;  /* 0x00007610d98b7816 */ /* 0x000fe2000000008b */
[----:B---3--:R-:W-:Y:S02]  /*135f0*/  @!P3 HFMA2.BF16_V2 R137, -RZ.H0_H0, RZ.H0_H0, -R162.H0_H0 ;  /* 0x200000ffff89b231 */ /* 0x008fe400003409a2 */
[----:B------:R-:W-:Y:S01]  /*13600*/  @!P1 STL.S16 [R1], R216 ;  /* 0x000000d801009387 */ /* 0x000fe20000100600 */
[----:B------:R-:W-:Y:S02]  /*13610*/  PRMT R138, R216, 0x7610, R138 ;  /* 0x00007610d88a7816 */ /* 0x000fe4000000008a */
[----:B------:R-:W-:Y:S01]  /*13620*/  @!P5 PRMT R164, R139, 0x5410, RZ ;  /* 0x000054108ba4d816 */ /* 0x000fe200000000ff */
[----:B------:R1:W-:Y:S01]  /*13630*/  @!P3 STL.S16 [R1+0x10], R137 ;  /* 0x000010890100b387 */ /* 0x0003e20000100600 */
[----:B------:R-:W-:Y:S01]  /*13640*/  @!P1 PRMT R163, R138, 0x5410, RZ ;  /* 0x000054108aa39816 */ /* 0x000fe200000000ff */
[----:B------:R-:W-:Y:S01]  /*13650*/  IMAD.MOV.U32 R139, RZ, RZ, R130 ;  /* 0x000000ffff8b7224 */ /* 0x000fe200078e0082 */
[----:B------:R-:W-:Y:S01]  /*13660*/  ISETP.LE.U32.AND P1, PT, R101, UR15, PT ;  /* 0x0000000f65007c0c */ /* 0x000fe2000bf23070 */
[----:B------:R-:W-:Y:S01]  /*13670*/  STG.E.U16 desc[UR24][R172.64+0x10], R164 ;  /* 0x000010a4ac007986 */ /* 0x000fe2000c101518 */
[----:B------:R-:W-:Y:S01]  /*13680*/  PRMT R132, R137, 0x7610, R132 ;  /* 0x0000761089847816 */ /* 0x000fe20000000084 */
[----:B------:R-:W-:Y:S01]  /*13690*/  @!P6 HFMA2.BF16_V2 R128, -RZ.H0_H0, RZ.H0_H0, -R157.H0_H0 ;  /* 0x200000ffff80e231 */ /* 0x000fe2000034099d */
[----:B------:R-:W-:Y:S01]  /*136a0*/  ISETP.LE.U32.AND P5, PT, R112, UR15, PT ;  /* 0x0000000f70007c0c */ /* 0x000fe2000bfa3070 */
[----:B------:R-:W-:Y:S01]  /*136b0*/  STG.E.U16 desc[UR24][R172.64+0x12], R163 ;  /* 0x000012a3ac007986 */ /* 0x000fe2000c101518 */
[----:B------:R-:W-:Y:S01]  /*136c0*/  @!P3 PRMT R162, R132, 0x5410, RZ ;  /* 0x0000541084a2b816 */ /* 0x000fe200000000ff */
[----:B------:R-:W-:Y:S01]  /*136d0*/  IMAD.MOV.U32 R138, RZ, RZ, R219 ;  /* 0x000000ffff8a7224 */ /* 0x000fe200078e00db */
[----:B------:R-:W-:Y:S01]  /*136e0*/  LOP3.LUT R101, R123, 0xff, RZ, 0xc0, !PT ;  /* 0x000000ff7b657812 */ /* 0x000fe200078ec0ff */
[----:B------:R-:W3:Y:S01]  /*136f0*/  LDSM.16.MT88.4 R112, [R183+0xe800] ;  /* 0x00e80000b770783b */ /* 0x000ee20000004200 */
[----:B------:R-:W-:Y:S02]  /*13700*/  PRMT R127, R128, 0x7610, R127 ;  /* 0x00007610807f7816 */ /* 0x000fe4000000007f */
[----:B------:R-:W-:Y:S01]  /*13710*/  ISETP.LE.U32.AND P3, PT, R101, UR15, PT ;  /* 0x0000000f65007c0c */ /* 0x000fe2000bf63070 */
[----:B--2---:R-:W-:Y:S01]  /*13720*/  @!P1 HFMA2.BF16_V2 R133, -RZ.H0_H0, RZ.H0_H0, -R161.H0_H0 ;  /* 0x200000ffff859231 */ /* 0x004fe200003409a1 */
[----:B------:R-:W-:Y:S02]  /*13730*/  @!P6 PRMT R157, R127, 0x5410, RZ ;  /* 0x000054107f9de816 */ /* 0x000fe400000000ff */
[----:B------:R-:W-:Y:S01]  /*13740*/  SHF.R.U32.HI R101, RZ, 0x18, R123 ;  /* 0x00000018ff657819 */ /* 0x000fe2000001167b */
[----:B------:R-:W-:Y:S01]  /*13750*/  STG.E.U16 desc[UR24][R168.64+0x20], R162 ;  /* 0x000020a2a8007986 */ /* 0x000fe2000c101518 */
[----:B------:R-:W-:Y:S01]  /*13760*/  PRMT R117, R133, 0x7610, R117 ;  /* 0x0000761085757816 */ /* 0x000fe20000000075 */
[----:B------:R-:W-:Y:S02]  /*13770*/  @!P5 HFMA2.BF16_V2 R136, -RZ.H0_H0, RZ.H0_H0, -R158.H0_H0 ;  /* 0x200000ffff88d231 */ /* 0x000fe4000034099e */
[----:B------:R2:W-:Y:S01]  /*13780*/  @!P1 STL.S16 [R1+0x2c], R133 ;  /* 0x00002c8501009387 */ /* 0x0005e20000100600 */
[----:B------:R-:W-:Y:S01]  /*13790*/  @!P1 PRMT R161, R117, 0x5410, RZ ;  /* 0x0000541075a19816 */ /* 0x000fe200000000ff */
[----:B-1----:R-:W-:Y:S01]  /*137a0*/  IMAD.MOV.U32 R137, RZ, RZ, R220 ;  /* 0x000000ffff897224 */ /* 0x002fe200078e00dc */
[----:B------:R-:W-:Y:S01]  /*137b0*/  PRMT R134, R136, 0x7610, R134 ;  /* 0x0000761088867816 */ /* 0x000fe20000000086 */
[----:B------:R4:W5:Y:S01]  /*137c0*/  LDL.S16 R132, [R1+0x24] ;  /* 0x0000240001847983 */ /* 0x0009620000100600 */
[----:B------:R-:W-:Y:S02]  /*137d0*/  ISETP.LE.U32.AND P1, PT, R101, UR15, PT ;  /* 0x0000000f65007c0c */ /* 0x000fe4000bf23070 */
[----:B------:R-:W-:Y:S01]  /*137e0*/  LOP3.LUT R101, R116, 0xffff, RZ, 0xc0, !PT ;  /* 0x0000ffff74657812 */ /* 0x000fe200078ec0ff */
[----:B------:R-:W-:Y:S01]  /*137f0*/  STG.E.U16 desc[UR24][R168.64+0x22], R161 ;  /* 0x000022a1a8007986 */ /* 0x000fe2000c101518 */
[----:B------:R-:W-:Y:S01]  /*13800*/  @!P5 PRMT R158, R134, 0x5410, RZ ;  /* 0x00005410869ed816 */ /* 0x000fe200000000ff */
[----:B------:R-:W-:Y:S02]  /*13810*/  FFMA.FTZ R134, R178, UR4, -R143 ;  /* 0x00000004b2867c23 */ /* 0x000fe4000801088f */
[----:B------:R-:W1:Y:S08]  /*13820*/  LDSM.16.MT88.4 R116, [R181+0x10800] ;  /* 0x01080000b574783b */ /* 0x000e700000004200 */
[----:B------:R-:W-:Y:S04]  /*13830*/  STG.E.U16 desc[UR24][R172.64+0x20], R158 ;  /* 0x0000209eac007986 */ /* 0x000fe8000c101518 */
[----:B------:R-:W-:Y:S04]  /*13840*/  STG.E.U16 desc[UR24][R172.64+0x22], R157 ;  /* 0x0000229dac007986 */ /* 0x000fe8000c101518 */
[----:B--2---:R4:W2:Y:S01]  /*13850*/  LDL.S16 R133, [R1+0x28] ;  /* 0x0000280001857983 */ /* 0x0048a20000100600 */
[C---:B---3--:R-:W-:Y:S03]  /*13860*/  HMMA.16816.F32.BF16 R60, R104.reuse, R112, R60 ;  /* 0x00000070683c723c */ /* 0x048fe6000004183c */
[----:B------:R-:W-:Y:S01]  /*13870*/  @!P5 STL.S16 [R1+0xc], R136 ;  /* 0x00000c880100d387 */ /* 0x000fe20000100600 */
[----:B------:R-:W-:Y:S02]  /*13880*/  ISETP.LE.U32.AND P5, PT, R101, UR15, PT ;  /* 0x0000000f65007c0c */ /* 0x000fe4000bfa3070 */
[C---:B------:R-:W-:Y:S01]  /*13890*/  HMMA.16816.F32.BF16 R64, R104.reuse, R114, R64 ;  /* 0x000000726840723c */ /* 0x040fe20000041840 */
[----:B------:R3:W-:Y:S02]  /*138a0*/  @!P6 STL.S16 [R1+0x8], R128 ;  /* 0x000008800100e387 */ /* 0x0007e40000100600 */
[----:B------:R-:W-:Y:S02]  /*138b0*/  ISETP.LE.U32.AND P6, PT, R109, UR15, PT ;  /* 0x0000000f6d007c0c */ /* 0x000fe4000bfc3070 */
[----:B------:R-:W-:Y:S02]  /*138c0*/  SHF.R.U32.HI R113, RZ, 0x10, R124 ;  /* 0x00000010ff717819 */ /* 0x000fe4000001167c */
[----:B------:R-:W-:Y:S01]  /*138d0*/  FFMA.FTZ R115, R171, UR4, -R142 ;  /* 0x00000004ab737c23 */ /* 0x000fe2000801088e */
[----:B------:R-:W-:Y:S03]  /*138e0*/  LOP3.LUT R114, R120, 0xff, RZ, 0xc0, !PT ;  /* 0x000000ff78727812 */ /* 0x000fe600078ec0ff */
[----:B------:R-:W-:Y:S01]  /*138f0*/  LOP3.LUT R113, R113, 0xff, RZ, 0xc0, !PT ;  /* 0x000000ff71717812 */ /* 0x000fe200078ec0ff */
[----:B------:R-:W-:Y:S01]  /*13900*/  MUFU.EX2 R221, R115 ;  /* 0x0000007300dd7308 */ /* 0x000fe20000000800 */
[----:B------:R-:W-:Y:S01]  /*13910*/  FFMA.FTZ R120, R2, R218, R153 ;  /* 0x000000da02787223 */ /* 0x000fe20000010099 */
[----:B------:R-:W-:Y:S01]  /*13920*/  LOP3.LUT R101, R124, 0xff, RZ, 0xc0, !PT ;  /* 0x000000ff7c657812 */ /* 0x000fe200078ec0ff */
[----:B------:R-:W-:Y:S01]  /*13930*/  IMAD.WIDE.U32 R170, R170, -0x2daee0ad, RZ ;  /* 0xd2511f53aaaa7825 */ /* 0x000fe200078e00ff */
[--C-:B------:R-:W-:Y:S01]  /*13940*/  SHF.R.U32.HI R109, RZ, 0x10, R124.reuse ;  /* 0x00000010ff6d7819 */ /* 0x100fe2000001167c */
[C---:B-1----:R-:W-:Y:S03]  /*13950*/  HMMA.16816.F32.BF16 R68, R104.reuse, R116, R68 ;  /* 0x000000746844723c */ /* 0x042fe60000041844 */
[----:B------:R-:W-:Y:S02]  /*13960*/  SHF.R.U32.HI R112, RZ, 0x18, R124 ;  /* 0x00000018ff707819 */ /* 0x000fe4000001167c */
[----:B------:R-:W-:Y:S01]  /*13970*/  SHF.R.U32.HI R2, RZ, 0x10, R123 ;  /* 0x00000010ff027819 */ /* 0x000fe2000001167b */
[C---:B------:R-:W-:Y:S05]  /*13980*/  HMMA.16816.F32.BF16 R72, R104.reuse, R118, R72 ;  /* 0x000000766848723c */ /* 0x040fea0000041848 */
[----:B---3--:R-:W-:Y:S02]  /*13990*/  PRMT R128, R101, 0x5410, R108 ;  /* 0x0000541065807816 */ /* 0x008fe4000000006c */
[----:B------:R-:W-:Y:S02]  /*139a0*/  LOP3.LUT R101, R109, 0xff, RZ, 0xc0, !PT ;  /* 0x000000ff6d657812 */ /* 0x000fe400078ec0ff */
[----:B------:R-:W1:Y:S02]  /*139b0*/  LDSM.16.MT88.4 R108, [R182+0x10800] ;  /* 0x01080000b66c783b */ /* 0x000e640000004200 */
[----:B------:R-:W-:Y:S02]  /*139c0*/  PRMT R127, R101, 0x5410, R112 ;  /* 0x00005410657f7816 */ /* 0x000fe40000000070 */
[C---:B------:R-:W-:Y:S02]  /*139d0*/  LOP3.LUT R101, R122.reuse, 0xffff, RZ, 0xc0, !PT ;  /* 0x0000ffff7a657812 */ /* 0x040fe400078ec0ff */
[----:B------:R-:W-:Y:S02]  /*139e0*/  LOP3.LUT R112, R122, 0xff, RZ, 0xc0, !PT ;  /* 0x000000ff7a707812 */ /* 0x000fe400078ec0ff */
[----:B------:R-:W-:Y:S02]  /*139f0*/  SHF.R.U32.HI R101, RZ, 0x8, R101 ;  /* 0x00000008ff657819 */ /* 0x000fe40000011665 */
[----:B------:R-:W-:Y:S02]  /*13a00*/  LOP3.LUT R2, R2, 0xff, RZ, 0xc0, !PT ;  /* 0x000000ff02027812 */ /* 0x000fe400078ec0ff */
[----:B------:R-:W-:Y:S02]  /*13a10*/  LOP3.LUT R123, R123, 0xffff, RZ, 0xc0, !PT ;  /* 0x0000ffff7b7b7812 */ /* 0x000fe400078ec0ff */
[--C-:B------:R-:W-:Y:S02]  /*13a20*/  SHF.R.U32.HI R116, RZ, 0x10, R122.reuse ;  /* 0x00000010ff747819 */ /* 0x100fe4000001167a */
[----:B------:R-:W-:Y:S02]  /*13a30*/  SHF.R.U32.HI R122, RZ, 0x18, R122 ;  /* 0x00000018ff7a7819 */ /* 0x000fe4000001167a */
[----:B------:R-:W-:Y:S04]  /*13a40*/  LOP3.LUT R116, R116, 0xff, RZ, 0xc0, !PT ;  /* 0x000000ff74747812 */ /* 0x000fe800078ec0ff */
[----:B------:R-:W-:Y:S02]  /*13a50*/  PRMT R122, R116, 0x5410, R122 ;  /* 0x00005410747a7816 */ /* 0x000fe4000000007a */
[----:B------:R-:W-:Y:S01]  /*13a60*/  LDSM.16.MT88.4 R116, [R183+0x10800] ;  /* 0x01080000b774783b */ /* 0x000fe20000004200 */
[C---:B-1----:R-:W-:Y:S06]  /*13a70*/  HMMA.16816.F32.BF16 R76, R104.reuse, R108, R76 ;  /* 0x0000006c684c723c */ /* 0x042fec000004184c */
[C---:B------:R-:W-:Y:S05]  /*13a80*/  HMMA.16816.F32.BF16 R80, R104.reuse, R110, R80 ;  /* 0x0000006e6850723c */ /* 0x040fea0000041850 */
[--C-:B------:R-:W-:Y:S04]  /*13a90*/  FFMA.FTZ R108, R212, UR4, -R142.reuse ;  /* 0x00000004d46c7c23 */ /* 0x100fe8000801088e */
[----:B------:R1:W-:Y:S02]  /*13aa0*/  MUFU.EX2 R217, R108 ;  /* 0x0000006c00d97308 */ /* 0x0003e40000000800 */
[----:B-1----:R-:W-:Y:S08]  /*13ab0*/  FFMA.FTZ R108, R214, UR4, -R143 ;  /* 0x00000004d66c7c23 */ /* 0x002ff0000801088f */
[----:B------:R-:W-:Y:S01]  /*13ac0*/  MUFU.EX2 R214, R108 ;  /* 0x0000006c00d67308 */ /* 0x000fe20000000800 */
[----:B-----5:R-:W-:Y:S05]  /*13ad0*/  @!P5 HFMA2.BF16_V2 R132, -RZ.H0_H0, RZ.H0_H0, -R159.H0_H0 ;  /* 0x200000ffff84d231 */ /* 0x020fea000034099f */
[----:B------:R-:W-:Y:S04]  /*13ae0*/  PRMT R121, R132, 0x7610, R121 ;  /* 0x0000761084797816 */ /* 0x000fe80000000079 */
[----:B------:R-:W-:Y:S02]  /*13af0*/  @!P5 PRMT R159, R121, 0x5410, RZ ;  /* 0x00005410799fd816 */ /* 0x000fe400000000ff */
[----:B------:R-:W-:Y:S01]  /*13b00*/  PRMT R121, R112, 0x5410, R101 ;  /* 0x0000541070797816 */ /* 0x000fe20000000065 */
[----:B------:R-:W-:Y:S02]  /*13b10*/  FFMA.FTZ R101, R177, UR4, -R143 ;  /* 0x00000004b1657c23 */ /* 0x000fe4000801088f */
[----:B------:R-:W-:Y:S02]  /*13b20*/  STG.E.U16 desc[UR24][R168.64+0x32], R159 ;  /* 0x0000329fa8007986 */ /* 0x000fe4000c101518 */
[----:B------:R1:W-:Y:S01]  /*13b30*/  MUFU.EX2 R219, R101 ;  /* 0x0000006500db7308 */ /* 0x0003e20000000800 */
[----:B--2---:R-:W-:Y:S05]  /*13b40*/  @!P0 HFMA2.BF16_V2 R133, -RZ.H0_H0, RZ.H0_H0, -R160.H0_H0 ;  /* 0x200000ffff858231 */ /* 0x004fea00003409a0 */
[----:B------:R2:W-:Y:S01]  /*13b50*/  @!P0 STL.S16 [R1+0x28], R133 ;  /* 0x0000288501008387 */ /* 0x0005e20000100600 */
[----:B------:R-:W-:Y:S03]  /*13b60*/  PRMT R131, R133, 0x7610, R131 ;  /* 0x0000761085837816 */ /* 0x000fe60000000083 */
[----:B------:R3:W-:Y:S01]  /*13b70*/  @!P5 STL.S16 [R1+0x24], R132 ;  /* 0x000024840100d387 */ /* 0x0007e20000100600 */
[----:B------:R-:W-:Y:S01]  /*13b80*/  @!P0 PRMT R160, R131, 0x5410, RZ ;  /* 0x0000541083a08816 */ /* 0x000fe200000000ff */
[----:B-1----:R-:W-:Y:S01]  /*13b90*/  FFMA.FTZ R101, R179, UR4, -R143 ;  /* 0x00000004b3657c23 */ /* 0x002fe2000801088f */
[----:B------:R-:W-:Y:S01]  /*13ba0*/  ISETP.LE.U32.AND P5, PT, R114, UR15, PT ;  /* 0x0000000f72007c0c */ /* 0x000fe2000bfa3070 */
[----:B------:R4:W5:Y:S01]  /*13bb0*/  LDL.S16 R131, [R1+0x38] ;  /* 0x0000380001837983 */ /* 0x0009620000100600 */
[----:B------:R-:W-:Y:S01]  /*13bc0*/  ISETP.LE.U32.AND P0, PT, R113, UR15, PT ;  /* 0x0000000f71007c0c */ /* 0x000fe2000bf03070 */
[--C-:B------:R-:W-:Y:S01]  /*13bd0*/  FFMA.FTZ R113, R176, UR4, -R142.reuse ;  /* 0x00000004b0717c23 */ /* 0x100fe2000801088e */
[----:B------:R1:W3:Y:S01]  /*13be0*/  MUFU.EX2 R218, R101 ;  /* 0x0000006500da7308 */ /* 0x0002e20000000800 */
[----:B------:R4:W4:Y:S04]  /*13bf0*/  LDL.S16 R130, [R1+0x34] ;  /* 0x0000340001827983 */ /* 0x0009280000100600 */
[----:B------:R-:W4:Y:S05]  /*13c00*/  LDL.LU R136, [R1+0x4c] ;  /* 0x00004c0001887983 */ /* 0x000f2a0000300800 */
[----:B------:R-:W3:Y:S01]  /*13c10*/  MUFU.EX2 R220, R113 ;  /* 0x0000007100dc7308 */ /* 0x000ee20000000800 */
[----:B------:R-:W-:Y:S01]  /*13c20*/  @!P5 HFMA2.BF16_V2 R248, -RZ.H0_H0, RZ.H0_H0, -R156.H0_H0 ;  /* 0x200000fffff8d231 */ /* 0x000fe2000034099c */
[----:B------:R-:W-:Y:S04]  /*13c30*/  STG.E.U16 desc[UR24][R168.64+0x30], R160 ;  /* 0x000030a0a8007986 */ /* 0x000fe8000c101518 */
[----:B------:R-:W-:Y:S01]  /*13c40*/  @!P5 PRMT R156, R248, 0x5410, RZ ;  /* 0x00005410f89cd816 */ /* 0x000fe200000000ff */
[--C-:B--2---:R-:W-:Y:S01]  /*13c50*/  FFMA.FTZ R133, R175, UR4, -R142.reuse ;  /* 0x00000004af857c23 */ /* 0x104fe2000801088e */
[----:B------:R-:W-:Y:S01]  /*13c60*/  ISETP.LE.U32.AND P5, PT, R2, UR15, PT ;  /* 0x0000000f02007c0c */ /* 0x000fe2000bfa3070 */
[----:B-1----:R-:W-:Y:S01]  /*13c70*/  FFMA.FTZ R101, R210, UR4, -R142 ;  /* 0x00000004d2657c23 */ /* 0x002fe2000801088e */
[----:B------:R-:W-:Y:S01]  /*13c80*/  SHF.R.U32.HI R2, RZ, 0x8, R123 ;  /* 0x00000008ff027819 */ /* 0x000fe2000001167b */
[----:B---3--:R-:W-:Y:S01]  /*13c90*/  FFMA.FTZ R132, R211, UR4, -R143 ;  /* 0x00000004d3847c23 */ /* 0x008fe2000801088f */
[----:B------:R-:W-:Y:S01]  /*13ca0*/  F2FP.BF16.F32.PACK_AB R151, R218, R219 ;  /* 0x000000dbda97723e */ /* 0x000fe200000010ff */
[----:B------:R1:W2:Y:S01]  /*13cb0*/  MUFU.EX2 R216, R101 ;  /* 0x0000006500d87308 */ /* 0x0002a20000000800 */
[----:B------:R-:W-:Y:S01]  /*13cc0*/  LOP3.LUT R2, R2, 0xffff, RZ, 0xc0, !PT ;  /* 0x0000ffff02027812 */ /* 0x000fe200078ec0ff */
[----:B------:R-:W-:Y:S01]  /*13cd0*/  STG.E.U16 desc[UR24][R172.64+0x30], R156 ;  /* 0x0000309cac007986 */ /* 0x000fe2000c101518 */
[----:B------:R-:W-:Y:S02]  /*13ce0*/  PRMT R150, R151, 0x7632, R150 ;  /* 0x0000763297967816 */ /* 0x000fe40000000096 */
[----:B------:R-:W-:Y:S01]  /*13cf0*/  F2FP.BF16.F32.PACK_AB R153, R220, R221 ;  /* 0x000000dddc99723e */ /* 0x000fe200000010ff */
[----:B------:R-:W3:Y:S04]  /*13d00*/  LDSM.16.MT88.4 R112, [R184+0x10800] ;  /* 0x01080000b870783b */ /* 0x000ee80000004200 */
[----:B------:R-:W-:Y:S01]  /*13d10*/  MUFU.EX2 R179, R132 ;  /* 0x0000008400b37308 */ /* 0x000fe20000000800 */
[----:B------:R-:W-:Y:S01]  /*13d20*/  PRMT R154, R153, 0x7632, R154 ;  /* 0x00007632999a7816 */ /* 0x000fe2000000009a */
[----:B------:R-:W-:Y:S02]  /*13d30*/  @!P5 HFMA2.BF16_V2 R246, -RZ.H0_H0, RZ.H0_H0, -R151.H0_H0 ;  /* 0x200000fffff6d231 */ /* 0x000fe40000340997 */
[----:B------:R-:W-:Y:S06]  /*13d40*/  @!P1 HFMA2.BF16_V2 R238, -RZ.H0_H0, RZ.H0_H0, -R150.H0_H0 ;  /* 0x200000ffffee9231 */ /* 0x000fec0000340996 */
[----:B------:R-:W-:Y:S01]  /*13d50*/  MUFU.EX2 R178, R133 ;  /* 0x0000008500b27308 */ /* 0x000fe20000000800 */
[----:B-1----:R-:W-:Y:S02]  /*13d60*/  LOP3.LUT R101, R124, 0xffff, RZ, 0xc0, !PT ;  /* 0x0000ffff7c657812 */ /* 0x002fe400078ec0ff */
[----:B--2---:R-:W-:Y:S02]  /*13d70*/  F2FP.BF16.F32.PACK_AB R149, R217, R216 ;  /* 0x000000d8d995723e */ /* 0x004fe400000010ff */
[----:B------:R-:W-:Y:S02]  /*13d80*/  SHF.R.U32.HI R101, RZ, 0x8, R101 ;  /* 0x00000008ff657819 */ /* 0x000fe40000011665 */
[----:B------:R-:W-:Y:S03]  /*13d90*/  PRMT R152, R149, 0x7632, R152 ;  /* 0x0000763295987816 */ /* 0x000fe60000000098 */
[----:B------:R-:W-:Y:S01]  /*13da0*/  MUFU.EX2 R176, R134 ;  /* 0x0000008600b07308 */ /* 0x000fe20000000800 */
[----:B------:R-:W-:Y:S01]  /*13db0*/  LOP3.LUT R101, R101, 0xffff, RZ, 0xc0, !PT ;  /* 0x0000ffff65657812 */ /* 0x000fe200078ec0ff */
[----:B------:R-:W-:Y:S01]  /*13dc0*/  @!P6 HFMA2.BF16_V2 R237, -RZ.H0_H0, RZ.H0_H0, -R149.H0_H0 ;  /* 0x200000ffffede231 */ /* 0x000fe20000340995 */
[----:B------:R-:W-:Y:S01]  /*13dd0*/  SHF.R.U32.HI R124, RZ, 0x18, R124 ;  /* 0x00000018ff7c7819 */ /* 0x000fe2000001167c */
[C---:B---3--:R-:W-:Y:S06]  /*13de0*/  HMMA.16816.F32.BF16 R84, R104.reuse, R112, R84 ;  /* 0x000000706854723c */ /* 0x048fec0000041854 */
[C---:B------:R-:W-:Y:S01]  /*13df0*/  HMMA.16816.F32.BF16 R88, R104.reuse, R114, R88 ;  /* 0x000000726858723c */ /* 0x040fe20000041858 */
[----:B------:R-:W-:Y:S05]  /*13e00*/  LDSM.16.MT88.4 R112, [R182+0xd000] ;  /* 0x00d00000b670783b */ /* 0x000fea0000004200 */
[C---:B------:R-:W-:Y:S06]  /*13e10*/  HMMA.16816.F32.BF16 R92, R104.reuse, R116, R92 ;  /* 0x00000074685c723c */ /* 0x040fec000004185c */
[----:B------:R-:W-:Y:S01]  /*13e20*/  HMMA.16816.F32.BF16 R96, R104, R118, R96 ;  /* 0x000000766860723c */ /* 0x000fe20000041860 */
[----:B------:R-:W-:Y:S06]  /*13e30*/  LDSM.16.MT88.4 R116, [R184+0xd000] ;  /* 0x00d00000b874783b */ /* 0x000fec0000004200 */
[--C-:B------:R-:W-:Y:S04]  /*13e40*/  HSET2.LE.AND R105, R122, R146.reuse, PT ;  /* 0x000000927a697233 */ /* 0x100fe80003803000 */
[--C-:B------:R-:W-:Y:S02]  /*13e50*/  HSET2.LE.AND R106, R128, R146.reuse, PT ;  /* 0x00000092806a7233 */ /* 0x100fe40003803000 */
[--C-:B------:R-:W-:Y:S02]  /*13e60*/  HSET2.LE.AND R104, R121, R146.reuse, PT ;  /* 0x0000009279687233 */ /* 0x100fe40003803000 */
[----:B------:R-:W-:Y:S01]  /*13e70*/  HSET2.LE.AND R107, R127, R146, PT ;  /* 0x000000927f6b7233 */ /* 0x000fe20003803000 */
[----:B-----5:R-:W-:Y:S02]  /*13e80*/  @!P4 HFMA2.BF16_V2 R131, -RZ.H0_H0, RZ.H0_H0, -R155.H0_H0 ;  /* 0x200000ffff83c231 */ /* 0x020fe4000034099b */
[----:B----4-:R-:W-:Y:S03]  /*13e90*/  @!P3 HFMA2.BF16_V2 R130, -RZ.H0_H0, RZ.H0_H0, -R153.H0_H0 ;  /* 0x200000ffff82b231 */ /* 0x010fe60000340999 */
[----:B------:R1:W-:Y:S01]  /*13ea0*/  @!P4 STL.S16 [R1+0x38], R131 ;  /* 0x000038830100c387 */ /* 0x0003e20000100600 */
[----:B------:R-:W-:Y:S01]  /*13eb0*/  PRMT R129, R131, 0x7610, R129 ;  /* 0x0000761083817816 */ /* 0x000fe20000000081 */
[----:B------:R-:W-:Y:S02]  /*13ec0*/  FFMA.FTZ R0, R0, R136, R223 ;  /* 0x0000008800007223 */ /* 0x000fe400000100df */
[----:B------:R2:W-:Y:S01]  /*13ed0*/  @!P3 STL.S16 [R1+0x34], R130 ;  /* 0x000034820100b387 */ /* 0x0005e20000100600 */
[----:B------:R-:W-:Y:S02]  /*13ee0*/  PRMT R109, R130, 0x7610, R109 ;  /* 0x00007610826d7816 */ /* 0x000fe4000000006d */
[----:B------:R-:W-:Y:S01]  /*13ef0*/  @!P4 PRMT R155, R129, 0x5410, RZ ;  /* 0x00005410819bc816 */ /* 0x000fe200000000ff */
[----:B------:R3:W4:Y:S01]  /*13f00*/  LDL.S16 R136, [R1+0x3c] ;  /* 0x00003c0001887983 */ /* 0x0007220000100600 */
[----:B------:R-:W-:Y:S01]  /*13f10*/  ISETP.LE.U32.AND P4, PT, R2, UR15, PT ;  /* 0x0000000f02007c0c */ /* 0x000fe2000bf83070 */
[----:B------:R-:W-:Y:S01]  /*13f20*/  FADD.FTZ R125, R228, R0 ;  /* 0x00000000e47d7221 */ /* 0x000fe20000010000 */
[----:B------:R-:W-:Y:S01]  /*13f30*/  PRMT R2, R153, 0x5410, R154 ;  /* 0x0000541099027816 */ /* 0x000fe2000000009a */
[----:B------:R-:W-:Y:S01]  /*13f40*/  STG.E.U16 desc[UR24][R172.64+0x32], R155 ;  /* 0x0000329bac007986 */ /* 0x000fe2000c101518 */
[----:B------:R-:W-:Y:S01]  /*13f50*/  @!P3 PRMT R153, R109, 0x5410, RZ ;  /* 0x000054106d99b816 */ /* 0x000fe200000000ff */
[----:B------:R-:W-:Y:S01]  /*13f60*/  FFMA.FTZ R129, R209, UR4, -R142 ;  /* 0x00000004d1817c23 */ /* 0x000fe2000801088e */
[----:B------:R-:W-:Y:S01]  /*13f70*/  ISETP.LE.U32.AND P3, PT, R101, UR15, PT ;  /* 0x0000000f65007c0c */ /* 0x000fe2000bf63070 */
[----:B------:R-:W5:Y:S01]  /*13f80*/  LDSM.16.MT88.4 R108, [R181+0xd000] ;  /* 0x00d00000b56c783b */ /* 0x000f620000004200 */
[----:B------:R-:W-:Y:S01]  /*13f90*/  FFMA.FTZ R101, R215, UR4, -R143 ;  /* 0x00000004d7657c23 */ /* 0x000fe2000801088f */
[----:B------:R-:W-:Y:S01]  /*13fa0*/  PRMT R0, R151, 0x5410, R150 ;  /* 0x0000541097007816 */ /* 0x000fe20000000096 */
[----:B------:R-:W-:Y:S01]  /*13fb0*/  IMAD.MOV.U32 R215, RZ, RZ, R139 ;  /* 0x000000ffffd77224 */ /* 0x000fe200078e008b */
[----:B------:R-:W-:Y:S01]  /*13fc0*/  LOP3.LUT R104, R104, R2, RZ, 0xc0, !PT ;  /* 0x0000000268687212 */ /* 0x000fe200078ec0ff */
[----:B------:R-:W3:Y:S01]  /*13fd0*/  MUFU.EX2 R212, R101 ;  /* 0x0000006500d47308 */ /* 0x000ee20000000800 */
[----:B------:R-:W-:Y:S01]  /*13fe0*/  LOP3.LUT R105, R105, R0, RZ, 0xc0, !PT ;  /* 0x0000000069697212 */ /* 0x000fe200078ec0ff */
[----:B------:R-:W-:Y:S01]  /*13ff0*/  @!P4 HFMA2.BF16_V2 R252, -RZ.H0_H0, RZ.H0_H0, -R154.H0_H0 ;  /* 0x200000fffffcc231 */ /* 0x000fe2000034099a */
[----:B------:R-:W-:Y:S01]  /*14000*/  PRMT R0, R149, 0x5410, R152 ;  /* 0x0000541095007816 */ /* 0x000fe20000000098 */
[----:B------:R-:W-:Y:S01]  /*14010*/  STG.E.U16 desc[UR24][R168.64+0x40], R153 ;  /* 0x00004099a8007986 */ /* 0x000fe2000c101518 */
[----:B------:R-:W-:Y:S01]  /*14020*/  @!P5 PRMT R151, R246, 0x5410, RZ ;  /* 0x00005410f697d816 */ /* 0x000fe200000000ff */
[--C-:B-1----:R-:W-:Y:S01]  /*14030*/  FFMA.FTZ R131, R213, UR4, -R143.reuse ;  /* 0x00000004d5837c23 */ /* 0x102fe2000801088f */
[----:B------:R-:W-:Y:S01]  /*14040*/  LOP3.LUT R106, R106, R0, RZ, 0xc0, !PT ;  /* 0x000000006a6a7212 */ /* 0x000fe200078ec0ff */
[--C-:B--2---:R-:W-:Y:S01]  /*14050*/  FFMA.FTZ R130, R208, UR4, -R142.reuse ;  /* 0x00000004d0827c23 */ /* 0x104fe2000801088e */
[----:B------:R-:W-:Y:S01]  /*14060*/  @!P4 PRMT R154, R252, 0x5410, RZ ;  /* 0x00005410fc9ac816 */ /* 0x000fe200000000ff */
[----:B------:R-:W-:Y:S01]  /*14070*/  MUFU.EX2 R209, R131 ;  /* 0x0000008300d17308 */ /* 0x000fe20000000800 */
[----:B------:R-:W-:Y:S01]  /*14080*/  @!P1 PRMT R150, R238, 0x5410, RZ ;  /* 0x00005410ee969816 */ /* 0x000fe200000000ff */
[----:B------:R-:W-:Y:S01]  /*14090*/  FFMA.FTZ R142, R174, UR4, -R142 ;  /* 0x00000004ae8e7c23 */ /* 0x000fe2000801088e */
[----:B------:R-:W-:Y:S01]  /*140a0*/  @!P6 PRMT R149, R237, 0x5410, RZ ;  /* 0x00005410ed95e816 */ /* 0x000fe200000000ff */
[----:B------:R-:W-:Y:S01]  /*140b0*/  STG.E.U16 desc[UR24][R168.64+0x42], R154 ;  /* 0x0000429aa8007986 */ /* 0x000fe2000c101518 */
[----:B------:R-:W-:Y:S01]  /*140c0*/  FFMA.FTZ R143, R167, UR4, -R143 ;  /* 0x00000004a78f7c23 */ /* 0x000fe2000801088f */
[----:B------:R-:W-:Y:S01]  /*140d0*/  FADD.FTZ R2, R236, R125 ;  /* 0x0000007dec027221 */ /* 0x000fe20000010000 */
[----:B---3--:R-:W-:Y:S01]  /*140e0*/  F2FP.BF16.F32.PACK_AB R148, R212, R214 ;  /* 0x000000d6d494723e */ /* 0x008fe200000010ff */
[----:B------:R-:W-:Y:S01]  /*140f0*/  FADD.FTZ R101, R229, R120 ;  /* 0x00000078e5657221 */ /* 0x000fe20000010000 */
[----:B------:R-:W-:Y:S01]  /*14100*/  STG.E.U16 desc[UR24][R172.64+0x40], R151 ;  /* 0x00004097ac007986 */ /* 0x000fe2000c101518 */
[----:B------:R-:W-:Y:S01]  /*14110*/  FADD.FTZ R128, R138, R2 ;  /* 0x000000028a807221 */ /* 0x000fe20000010000 */
[C---:B------:R-:W-:Y:S01]  /*14120*/  PRMT R147, R148.reuse, 0x7632, R147 ;  /* 0x0000763294937816 */ /* 0x040fe20000000093 */
[----:B------:R-:W-:Y:S01]  /*14130*/  MUFU.EX2 R208, R129 ;  /* 0x0000008100d07308 */ /* 0x000fe20000000800 */
[----:B------:R-:W1:Y:S01]  /*14140*/  LDSM.16.MT88.4 R120, [R183+0xd000] ;  /* 0x00d00000b778783b */ /* 0x000e620000004200 */
[----:B------:R-:W-:Y:S01]  /*14150*/  FADD.FTZ R174, R135, R128 ;  /* 0x0000008087ae7221 */ /* 0x000fe20000010000 */
[----:B------:R-:W-:Y:S01]  /*14160*/  PRMT R0, R148, 0x5410, R147 ;  /* 0x0000541094007816 */ /* 0x000fe20000000093 */
[----:B------:R-:W-:Y:S01]  /*14170*/  @!P0 HFMA2.BF16_V2 R245, -RZ.H0_H0, RZ.H0_H0, -R148.H0_H0 ;  /* 0x200000fffff58231 */ /* 0x000fe20000340994 */
[----:B------:R-:W-:Y:S01]  /*14180*/  ISETP.LE.U32.AND P4, PT, R124, UR15, PT ;  /* 0x0000000f7c007c0c */ /* 0x000fe2000bf83070 */
[----:B------:R-:W-:Y:S01]  /*14190*/  FADD.FTZ R101, R230, R101 ;  /* 0x00000065e6657221 */ /* 0x000fe20000010000 */
[----:B------:R-:W-:Y:S03]  /*141a0*/  LOP3.LUT R107, R107, R0, RZ, 0xc0, !PT ;  /* 0x000000006b6b7212 */ /* 0x000fe600078ec0ff */
[----:B------:R2:W3:Y:S01]  /*141b0*/  MUFU.EX2 R210, R130 ;  /* 0x0000008200d27308 */ /* 0x0004e20000000800 */
[----:B------:R-:W-:Y:S01]  /*141c0*/  LDSM.16.MT88.4 R132, [R183+0xd800] ;  /* 0x00d80000b784783b */ /* 0x000fe20000004200 */
[----:B------:R-:W-:Y:S01]  /*141d0*/  @!P0 PRMT R148, R245, 0x5410, RZ ;  /* 0x00005410f5948816 */ /* 0x000fe200000000ff */
[----:B------:R-:W-:Y:S01]  /*141e0*/  FADD.FTZ R127, R137, R101 ;  /* 0x00000065897f7221 */ /* 0x000fe20000010000 */
[----:B------:R-:W-:Y:S01]  /*141f0*/  LOP3.LUT R125, R170, 0xff, RZ, 0xc0, !PT ;  /* 0x000000ffaa7d7812 */ /* 0x000fe200078ec0ff */
[C---:B-----5:R-:W-:Y:S05]  /*14200*/  HMMA.16816.F32.BF16 R4, R104.reuse, R108, R4 ;  /* 0x0000006c6804723c */ /* 0x060fea0000041804 */
[----:B------:R-:W-:Y:S01]  /*14210*/  MUFU.EX2 R177, R142 ;  /* 0x0000008e00b17308 */ /* 0x000fe20000000800 */
[----:B------:R-:W-:Y:S01]  /*14220*/  STG.E.U16 desc[UR24][R172.64+0x42], R150 ;  /* 0x00004296ac007986 */ /* 0x000fe2000c101518 */
[----:B------:R-:W-:Y:S01]  /*14230*/  SHF.R.U32.HI R124, RZ, 0x18, R170 ;  /* 0x00000018ff7c7819 */ /* 0x000fe200000116aa */
[----:B------:R-:W-:Y:S01]  /*14240*/  @!P4 HFMA2.BF16_V2 R251, -RZ.H0_H0, RZ.H0_H0, -R147.H0_H0 ;  /* 0x200000fffffbc231 */ /* 0x000fe20000340993 */
[C---:B------:R-:W-:Y:S01]  /*14250*/  HMMA.16816.F32.BF16 R8, R104.reuse, R110, R8 ;  /* 0x0000006e6808723c */ /* 0x040fe20000041808 */
[----:B------:R-:W5:Y:S05]  /*14260*/  LDSM.16.MT88.4 R108, [R181+0xf000] ;  /* 0x00f00000b56c783b */ /* 0x000f6a0000004200 */
[----:B------:R1:W5:Y:S01]  /*14270*/  MUFU.EX2 R167, R143 ;  /* 0x0000008f00a77308 */ /* 0x0003620000000800 */
[----:B------:R-:W-:Y:S01]  /*14280*/  @!P4 PRMT R147, R251, 0x5410, RZ ;  /* 0x00005410fb93c816 */ /* 0x000fe200000000ff */
[C---:B------:R-:W-:Y:S01]  /*14290*/  HMMA.16816.F32.BF16 R12, R104.reuse, R112, R12 ;  /* 0x00000070680c723c */ /* 0x040fe2000004180c */
[----:B--2---:R-:W-:Y:S02]  /*142a0*/  LDSM.16.MT88.4 R128, [R184+0xd800] ;  /* 0x00d80000b880783b */ /* 0x004fe40000004200 */
[----:B---3--:R-:W-:Y:S03]  /*142b0*/  F2FP.BF16.F32.PACK_AB R103, R210, R208 ;  /* 0x000000d0d267723e */ /* 0x008fe600000010ff */
[C---:B------:R-:W-:Y:S03]  /*142c0*/  HMMA.16816.F32.BF16 R16, R104.reuse, R114, R16 ;  /* 0x000000726810723c */ /* 0x040fe60000041810 */
[----:B------:R-:W2:Y:S03]  /*142d0*/  LDSM.16.MT88.4 R112, [R182+0xf000] ;  /* 0x00f00000b670783b */ /* 0x000ea60000004200 */
[C---:B------:R-:W-:Y:S05]  /*142e0*/  HMMA.16816.F32.BF16 R20, R104.reuse, R116, R20 ;  /* 0x000000746814723c */ /* 0x040fea0000041814 */
[----:B------:R-:W-:Y:S01]  /*142f0*/  PRMT R102, R103, 0x7632, R102 ;  /* 0x0000763267667816 */ /* 0x000fe20000000066 */
[C---:B------:R-:W-:Y:S01]  /*14300*/  HMMA.16816.F32.BF16 R24, R104.reuse, R118, R24 ;  /* 0x000000766818723c */ /* 0x040fe20000041818 */
[----:B------:R-:W3:Y:S04]  /*14310*/  LDSM.16.MT88.4 R116, [R184+0xf000] ;  /* 0x00f00000b874783b */ /* 0x000ee80000004200 */
[--C-:B------:R-:W-:Y:S01]  /*14320*/  LOP3.LUT R0, R171, UR22, R126.reuse, 0x96, !PT ;  /* 0x00000016ab007c12 */ /* 0x100fe2000f8e967e */
[C---:B-1----:R-:W-:Y:S03]  /*14330*/  HMMA.16816.F32.BF16 R28, R104.reuse, R120, R28 ;  /* 0x00000078681c723c */ /* 0x042fe6000004181c */
[----:B------:R-:W-:Y:S02]  /*14340*/  LDSM.16.MT88.4 R140, [R181+0xf800] ;  /* 0x00f80000b58c783b */ /* 0x000fe40000004200 */
[----:B------:R-:W-:Y:S01]  /*14350*/  LOP3.LUT R101, R0, 0xff, RZ, 0xc0, !PT ;  /* 0x000000ff00657812 */ /* 0x000fe200078ec0ff */
[C---:B------:R-:W-:Y:S03]  /*14360*/  HMMA.16816.F32.BF16 R32, R104.reuse, R122, R32 ;  /* 0x0000007a6820723c */ /* 0x040fe60000041820 */
[----:B------:R-:W-:Y:S02]  /*14370*/  ISETP.LE.U32.AND P5, PT, R101, UR15, PT ;  /* 0x0000000f65007c0c */ /* 0x000fe4000bfa3070 */
[----:B------:R-:W1:Y:S01]  /*14380*/  LDSM.16.MT88.4 R120, [R183+0xf000] ;  /* 0x00f00000b778783b */ /* 0x000e620000004200 */
[C---:B-----5:R-:W-:Y:S05]  /*14390*/  HMMA.16816.F32.BF16 R36, R104.reuse, R108, R36 ;  /* 0x0000006c6824723c */ /* 0x060fea0000041824 */
[----:B------:R-:W-:Y:S01]  /*143a0*/  LOP3.LUT R2, R171, UR22, R126, 0x96, !PT ;  /* 0x00000016ab027c12 */ /* 0x000fe2000f8e967e */
[C---:B------:R-:W-:Y:S01]  /*143b0*/  HMMA.16816.F32.BF16 R40, R104.reuse, R110, R40 ;  /* 0x0000006e6828723c */ /* 0x040fe20000041828 */
[----:B------:R-:W5:Y:S04]  /*143c0*/  LDSM.16.MT88.4 R108, [R181+0x11000] ;  /* 0x01100000b56c783b */ /* 0x000f680000004200 */
[----:B------:R-:W-:Y:S02]  /*143d0*/  @!P5 HFMA2.BF16_V2 R247, -RZ.H0_H0, RZ.H0_H0, -R103.H0_H0 ;  /* 0x200000fffff7d231 */ /* 0x000fe40000340967 */
[----:B------:R-:W-:Y:S01]  /*143e0*/  FADD.FTZ R175, R222, R127 ;  /* 0x0000007fdeaf7221 */ /* 0x000fe20000010000 */
[----:B------:R-:W-:Y:S01]  /*143f0*/  LOP3.LUT R101, R0, 0xffff, RZ, 0xc0, !PT ;  /* 0x0000ffff00657812 */ /* 0x000fe200078ec0ff */
[C---:B--2---:R-:W-:Y:S01]  /*14400*/  HMMA.16816.F32.BF16 R44, R104.reuse, R112, R44 ;  /* 0x00000070682c723c */ /* 0x044fe2000004182c */
[----:B------:R-:W-:Y:S02]  /*14410*/  STG.E.U16 desc[UR24][R168.64+0x50], R149 ;  /* 0x00005095a8007986 */ /* 0x000fe4000c101518 */
[----:B------:R-:W-:Y:S03]  /*14420*/  SHF.R.U32.HI R101, RZ, 0x8, R101 ;  /* 0x00000008ff657819 */ /* 0x000fe60000011665 */
[C---:B------:R-:W-:Y:S01]  /*14430*/  HMMA.16816.F32.BF16 R48, R104.reuse, R114, R48 ;  /* 0x000000726830723c */ /* 0x040fe20000041830 */
[----:B------:R-:W2:Y:S04]  /*14440*/  LDSM.16.MT88.4 R112, [R182+0x11000] ;  /* 0x01100000b670783b */ /* 0x000ea80000004200 */
[----:B------:R-:W-:Y:S01]  /*14450*/  LOP3.LUT R101, R101, 0xffff, RZ, 0xc0, !PT ;  /* 0x0000ffff65657812 */ /* 0x000fe200078ec0ff */
[C---:B---3--:R-:W-:Y:S03]  /*14460*/  HMMA.16816.F32.BF16 R52, R104.reuse, R116, R52 ;  /* 0x000000746834723c */ /* 0x048fe60000041834 */
[----:B------:R-:W-:Y:S02]  /*14470*/  ISETP.LE.U32.AND P1, PT, R101, UR15, PT ;  /* 0x0000000f65007c0c */ /* 0x000fe4000bf23070 */
[----:B------:R-:W-:Y:S01]  /*14480*/  SHF.R.U32.HI R101, RZ, 0x18, R0 ;  /* 0x00000018ff657819 */ /* 0x000fe20000011600 */
[C---:B------:R-:W-:Y:S03]  /*14490*/  HMMA.16816.F32.BF16 R56, R104.reuse, R118, R56 ;  /* 0x000000766838723c */ /* 0x040fe60000041838 */
[----:B------:R-:W-:Y:S02]  /*144a0*/  ISETP.LE.U32.AND P6, PT, R101, UR15, PT ;  /* 0x0000000f65007c0c */ /* 0x000fe4000bfc3070 */
[----:B------:R-:W-:Y:S01]  /*144b0*/  LOP3.LUT R116, R170, 0xffff, RZ, 0xc0, !PT ;  /* 0x0000ffffaa747812 */ /* 0x000fe200078ec0ff */
[C---:B-1----:R-:W-:Y:S05]  /*144c0*/  HMMA.16816.F32.BF16 R60, R104.reuse, R120, R60 ;  /* 0x00000078683c723c */ /* 0x042fea000004183c */
[----:B------:R-:W-:Y:S01]  /*144d0*/  SHF.R.U32.HI R117, RZ, 0x10, R170 ;  /* 0x00000010ff757819 */ /* 0x000fe200000116aa */
[C---:B------:R-:W-:Y:S05]  /*144e0*/  HMMA.16816.F32.BF16 R64, R104.reuse, R122, R64 ;  /* 0x0000007a6840723c */ /* 0x040fea0000041840 */
[----:B------:R-:W-:Y:S01]  /*144f0*/  SHF.R.U32.HI R121, RZ, 0x8, R116 ;  /* 0x00000008ff797819 */ /* 0x000fe20000011674 */
[C---:B-----5:R-:W-:Y:S05]  /*14500*/  HMMA.16816.F32.BF16 R68, R104.reuse, R108, R68 ;  /* 0x0000006c6844723c */ /* 0x060fea0000041844 */
[----:B------:R-:W-:Y:S01]  /*14510*/  LOP3.LUT R120, R117, 0xff, RZ, 0xc0, !PT ;  /* 0x000000ff75787812 */ /* 0x000fe200078ec0ff */
[C---:B------:R-:W-:Y:S01]  /*14520*/  HMMA.16816.F32.BF16 R72, R104.reuse, R110, R72 ;  /* 0x0000006e6848723c */ /* 0x040fe20000041848 */
[----:B------:R-:W1:Y:S04]  /*14530*/  LDSM.16.MT88.4 R116, [R184+0x11000] ;  /* 0x01100000b874783b */ /* 0x000e680000004200 */
[----:B------:R-:W-:Y:S01]  /*14540*/  PRMT R125, R125, 0x5410, R121 ;  /* 0x000054107d7d7816 */ /* 0x000fe20000000079 */
[C---:B--2---:R-:W-:Y:S05]  /*14550*/  HMMA.16816.F32.BF16 R76, R104.reuse, R112, R76 ;  /* 0x00000070684c723c */ /* 0x044fea000004184c */
[----:B------:R-:W-:Y:S01]  /*14560*/  PRMT R124, R120, 0x5410, R124 ;  /* 0x00005410787c7816 */ /* 0x000fe2000000007c */
[C---:B------:R-:W-:Y:S01]  /*14570*/  HMMA.16816.F32.BF16 R80, R104.reuse, R114, R80 ;  /* 0x000000726850723c */ /* 0x040fe20000041850 */
[----:B------:R-:W2:Y:S04]  /*14580*/  LDSM.16.MT88.4 R120, [R183+0x11000] ;  /* 0x01100000b778783b */ /* 0x000ea80000004200 */
[----:B------:R-:W-:Y:S02]  /*14590*/  SHF.R.U32.HI R109, RZ, 0x10, R0 ;  /* 0x00000010ff6d7819 */ /* 0x000fe40000011600 */
[----:B------:R-:W-:Y:S02]  /*145a0*/  LOP3.LUT R108, R2, 0xff, RZ, 0xc0, !PT ;  /* 0x000000ff026c7812 */ /* 0x000fe400078ec0ff */
[----:B------:R-:W3:Y:S02]  /*145b0*/  LDSM.16.MT88.4 R112, [R181+0xd800] ;  /* 0x00d80000b570783b */ /* 0x000ee40000004200 */
[--C-:B------:R-:W-:Y:S02]  /*145c0*/  SHF.R.U32.HI R0, RZ, 0x10, R2.reuse ;  /* 0x00000010ff007819 */ /* 0x100fe40000011602 */
[--C-:B------:R-:W-:Y:S02]  /*145d0*/  HSET2.LE.AND R138, R125, R146.reuse, PT ;  /* 0x000000927d8a7233 */ /* 0x100fe40003803000 */
[----:B------:R-:W-:Y:S02]  /*145e0*/  LOP3.LUT R137, R0, 0xff, RZ, 0xc0, !PT ;  /* 0x000000ff00897812 */ /* 0x000fe400078ec0ff */
[----:B------:R-:W-:Y:S02]  /*145f0*/  LOP3.LUT R0, R109, 0xff, RZ, 0xc0, !PT ;  /* 0x000000ff6d007812 */ /* 0x000fe400078ec0ff */
[--C-:B------:R-:W-:Y:S02]  /*14600*/  HSET2.LE.AND R139, R124, R146.reuse, PT ;  /* 0x000000927c8b7233 */ /* 0x100fe40003803000 */
[----:B------:R-:W-:Y:S02]  /*14610*/  LOP3.LUT R101, R2, 0xffff, RZ, 0xc0, !PT ;  /* 0x0000ffff02657812 */ /* 0x000fe400078ec0ff */
[----:B------:R-:W-:Y:S02]  /*14620*/  SHF.R.U32.HI R2, RZ, 0x18, R2 ;  /* 0x00000018ff027819 */ /* 0x000fe40000011602 */
[----:B------:R-:W-:Y:S02]  /*14630*/  SHF.R.U32.HI R101, RZ, 0x8, R101 ;  /* 0x00000008ff657819 */ /* 0x000fe40000011665 */
[----:B------:R-:W-:Y:S01]  /*14640*/  PRMT R137, R137, 0x5410, R2 ;  /* 0x0000541089897816 */ /* 0x000fe20000000002 */
[C---:B-1----:R-:W-:Y:S03]  /*14650*/  HMMA.16816.F32.BF16 R84, R104.reuse, R116, R84 ;  /* 0x000000746854723c */ /* 0x042fe60000041854 */
[----:B------:R-:W-:Y:S02]  /*14660*/  PRMT R101, R108, 0x5410, R101 ;  /* 0x000054106c657816 */ /* 0x000fe40000000065 */
[----:B------:R-:W-:Y:S01]  /*14670*/  F2FP.BF16.F32.PACK_AB R2, R167, R176 ;  /* 0x000000b0a702723e */ /* 0x000fe200000010ff */
[C---:B------:R-:W-:Y:S01]  /*14680*/  HMMA.16816.F32.BF16 R88, R104.reuse, R118, R88 ;  /* 0x000000766858723c */ /* 0x040fe20000041858 */
[----:B------:R-:W1:Y:S04]  /*14690*/  LDSM.16.MT88.4 R116, [R182+0xd800] ;  /* 0x00d80000b674783b */ /* 0x000e680000004200 */
[----:B------:R-:W-:Y:S01]  /*146a0*/  HSET2.LE.AND R137, R137, R146, PT ;  /* 0x0000009289897233 */ /* 0x000fe20003803000 */
[C---:B--2---:R-:W-:Y:S06]  /*146b0*/  HMMA.16816.F32.BF16 R92, R104.reuse, R120, R92 ;  /* 0x00000078685c723c */ /* 0x044fec000004185c */
[----:B------:R-:W-:Y:S05]  /*146c0*/  HMMA.16816.F32.BF16 R96, R104, R122, R96 ;  /* 0x0000007a6860723c */ /* 0x000fea0000041860 */
[----:B----4-:R-:W-:Y:S05]  /*146d0*/  @!P3 HFMA2.BF16_V2 R136, -RZ.H0_H0, RZ.H0_H0, -R152.H0_H0 ;  /* 0x200000ffff88b231 */ /* 0x010fea0000340998 */
[----:B------:R2:W-:Y:S01]  /*146e0*/  @!P3 STL.S16 [R1+0x3c], R136 ;  /* 0x00003c880100b387 */ /* 0x0005e20000100600 */
[----:B------:R-:W-:Y:S03]  /*146f0*/  PRMT R126, R136, 0x7610, R126 ;  /* 0x00007610887e7816 */ /* 0x000fe6000000007e */
[----:B------:R4:W5:Y:S01]  /*14700*/  LDL.S16 R211, [R1+0x20] ;  /* 0x0000200001d37983 */ /* 0x0009620000100600 */
[----:B------:R-:W-:Y:S02]  /*14710*/  @!P3 PRMT R152, R126, 0x5410, RZ ;  /* 0x000054107e98b816 */ /* 0x000fe400000000ff */
[----:B------:R-:W-:Y:S02]  /*14720*/  ISETP.LE.U32.AND P3, PT, R0, UR15, PT ;  /* 0x0000000f00007c0c */ /* 0x000fe4000bf63070 */
[----:B------:R-:W-:Y:S01]  /*14730*/  PRMT R0, R103, 0x5410, R102 ;  /* 0x0000541067007816 */ /* 0x000fe20000000066 */
[----:B------:R-:W-:Y:S01]  /*14740*/  STG.E.U16 desc[UR24][R168.64+0x52], R152 ;  /* 0x00005298a8007986 */ /* 0x000fe2000c101518 */
[----:B------:R-:W-:Y:S03]  /*14750*/  @!P5 PRMT R103, R247, 0x5410, RZ ;  /* 0x00005410f767d816 */ /* 0x000fe600000000ff */
[----:B------:R-:W-:Y:S04]  /*14760*/  STG.E.U16 desc[UR24][R172.64+0x50], R148 ;  /* 0x00005094ac007986 */ /* 0x000fe8000c101518 */
[----:B------:R-:W-:Y:S04]  /*14770*/  STG.E.U16 desc[UR24][R172.64+0x52], R147 ;  /* 0x00005293ac007986 */ /* 0x000fe8000c101518 */
[----:B------:R-:W-:Y:S01]  /*14780*/  STG.E.U16 desc[UR24][R168.64+0x60], R103 ;  /* 0x00006067a8007986 */ /* 0x000fe2000c101518 */
[----:B--2---:R-:W-:Y:S02]  /*14790*/  HSET2.LE.AND R136, R101, R146, PT ;  /* 0x0000009265887233 */ /* 0x004fe40003803000 */
[----:B------:R-:W-:Y:S02]  /*147a0*/  F2FP.BF16.F32.PACK_AB R146, R179, R209 ;  /* 0x000000d1b392723e */ /* 0x000fe400000010ff */
[----:B------:R-:W-:Y:S02]  /*147b0*/  F2FP.BF16.F32.PACK_AB R101, R177, R178 ;  /* 0x000000b2b165723e */ /* 0x000fe400000010ff */
[C---:B------:R-:W-:Y:S01]  /*147c0*/  PRMT R145, R146.reuse, 0x7632, R145 ;  /* 0x0000763292917816 */ /* 0x040fe20000000091 */
[----:B------:R-:W-:Y:S01]  /*147d0*/  @!P3 HFMA2.BF16_V2 R244, -RZ.H0_H0, RZ.H0_H0, -R146.H0_H0 ;  /* 0x200000fffff4b231 */ /* 0x000fe20000340992 */
[----:B------:R-:W-:Y:S02]  /*147e0*/  PRMT R144, R101, 0x7632, R144 ;  /* 0x0000763265907816 */ /* 0x000fe40000000090 */
[----:B------:R-:W-:Y:S01]  /*147f0*/  PRMT R104, R146, 0x5410, R145 ;  /* 0x0000541092687816 */ /* 0x000fe20000000091 */
[----:B------:R-:W-:Y:S01]  /*14800*/  @!P6 HFMA2.BF16_V2 R243, -RZ.H0_H0, RZ.H0_H0, -R145.H0_H0 ;  /* 0x200000fffff3e231 */ /* 0x000fe20000340991 */
[----:B------:R-:W-:Y:S02]  /*14810*/  LOP3.LUT R136, R136, R0, RZ, 0xc0, !PT ;  /* 0x0000000088887212 */ /* 0x000fe400078ec0ff */
[----:B------:R-:W-:Y:S02]  /*14820*/  LOP3.LUT R137, R137, R104, RZ, 0xc0, !PT ;  /* 0x0000006889897212 */ /* 0x000fe400078ec0ff */
[----:B------:R-:W-:Y:S02]  /*14830*/  PRMT R104, R101, 0x5410, R144 ;  /* 0x0000541065687816 */ /* 0x000fe40000000090 */
[----:B------:R-:W-:Y:S02]  /*14840*/  PRMT R0, R2, 0x7632, R0 ;  /* 0x0000763202007816 */ /* 0x000fe40000000000 */
[----:B------:R-:W-:Y:S02]  /*14850*/  LOP3.LUT R138, R138, R104, RZ, 0xc0, !PT ;  /* 0x000000688a8a7212 */ /* 0x000fe400078ec0ff */
[----:B------:R-:W-:Y:S02]  /*14860*/  PRMT R104, R2, 0x5410, R0 ;  /* 0x0000541002687816 */ /* 0x000fe40000000000 */
[----:B------:R-:W-:Y:S02]  /*14870*/  @!P3 PRMT R146, R244, 0x5410, RZ ;  /* 0x00005410f492b816 */ /* 0x000fe400000000ff */
[----:B------:R-:W-:Y:S02]  /*14880*/  LOP3.LUT R139, R139, R104, RZ, 0xc0, !PT ;  /* 0x000000688b8b7212 */ /* 0x000fe400078ec0ff */
[----:B------:R-:W-:Y:S05]  /*14890*/  @!P6 PRMT R145, R243, 0x5410, RZ ;  /* 0x00005410f391e816 */ /* 0x000fea00000000ff */
[C---:B---3--:R-:W-:Y:S01]  /*148a0*/  HMMA.16816.F32.BF16 R104, R136.reuse, R112, R4 ;  /* 0x000000708868723c */ /* 0x048fe20000041804 */
[----:B------:R-:W2:Y:S05]  /*148b0*/  LDSM.16.MT88.4 R4, [R182+0xf800] ;  /* 0x00f80000b604783b */ /* 0x000eaa0000004200 */
[C---:B------:R-:W-:Y:S03]  /*148c0*/  HMMA.16816.F32.BF16 R112, R136.reuse, R114, R8 ;  /* 0x000000728870723c */ /* 0x040fe60000041808 */
[----:B------:R-:W3:Y:S03]  /*148d0*/  LDSM.16.MT88.4 R8, [R184+0xf800] ;  /* 0x00f80000b808783b */ /* 0x000ee60000004200 */
[C---:B-1----:R-:W-:Y:S05]  /*148e0*/  HMMA.16816.F32.BF16 R108, R136.reuse, R116, R12 ;  /* 0x00000074886c723c */ /* 0x042fea000004180c */
[----:B------:R-:W1:Y:S01]  /*148f0*/  LDSM.16.MT88.4 R12, [R183+0xf800] ;  /* 0x00f80000b70c783b */ /* 0x000e620000004200 */
[C---:B------:R-:W-:Y:S06]  /*14900*/  HMMA.16816.F32.BF16 R120, R136.reuse, R118, R16 ;  /* 0x000000768878723c */ /* 0x040fec0000041810 */
[C---:B------:R-:W-:Y:S05]  /*14910*/  HMMA.16816.F32.BF16 R116, R136.reuse, R128, R20 ;  /* 0x000000808874723c */ /* 0x040fea0000041814 */
[----:B------:R-:W-:Y:S01]  /*14920*/  LOP3.LUT R16, R170, 0xff, RZ, 0xc0, !PT ;  /* 0x000000ffaa107812 */ /* 0x000fe200078ec0ff */
[C---:B------:R-:W-:Y:S03]  /*14930*/  HMMA.16816.F32.BF16 R128, R136.reuse, R130, R24 ;  /* 0x000000828880723c */ /* 0x040fe60000041818 */
[----:B------:R-:W-:Y:S02]  /*14940*/  ISETP.LE.U32.AND P0, PT, R16, UR15, PT ;  /* 0x0000000f10007c0c */ /* 0x000fe4000bf03070 */
[----:B------:R-:W4:Y:S01]  /*14950*/  LDSM.16.MT88.4 R16, [R181+0x11800] ;  /* 0x01180000b510783b */ /* 0x000f220000004200 */
[C---:B------:R-:W-:Y:S05]  /*14960*/  HMMA.16816.F32.BF16 R124, R136.reuse, R132, R28 ;  /* 0x00000084887c723c */ /* 0x040fea000004181c */
[----:B------:R-:W-:Y:S01]  /*14970*/  SHF.R.U32.HI R21, RZ, 0x10, R170 ;  /* 0x00000010ff157819 */ /* 0x000fe200000116aa */
[C---:B------:R-:W-:Y:S05]  /*14980*/  HMMA.16816.F32.BF16 R132, R136.reuse, R134, R32 ;  /* 0x000000868884723c */ /* 0x040fea0000041820 */
[----:B------:R-:W-:Y:S01]  /*14990*/  @!P0 HFMA2.BF16_V2 R242, -RZ.H0_H0, RZ.H0_H0, -R101.H0_H0 ;  /* 0x200000fffff28231 */ /* 0x000fe20000340965 */
[C---:B------:R-:W-:Y:S05]  /*149a0*/  HMMA.16816.F32.BF16 R36, R136.reuse, R140, R36 ;  /* 0x0000008c8824723c */ /* 0x040fea0000041824 */
[----:B------:R-:W-:Y:S01]  /*149b0*/  @!P0 PRMT R101, R242, 0x5410, RZ ;  /* 0x00005410f2658816 */ /* 0x000fe200000000ff */
[C---:B------:R-:W-:Y:S01]  /*149c0*/  HMMA.16816.F32.BF16 R40, R136.reuse, R142, R40 ;  /* 0x0000008e8828723c */ /* 0x040fe20000041828 */
[----:B------:R-:W-:Y:S04]  /*149d0*/  PLOP3.LUT P0, PT, PT, PT, UP0, 0x80, 0x0 ;  /* 0x000000000000781c */ /* 0x000fe80003f0f008 */
[----:B------:R-:W-:Y:S01]  /*149e0*/  LOP3.LUT R20, R170, 0xffff, RZ, 0xc0, !PT ;  /* 0x0000ffffaa147812 */ /* 0x000fe200078ec0ff */
[C---:B--2---:R-:W-:Y:S05]  /*149f0*/  HMMA.16816.F32.BF16 R44, R136.reuse, R4, R44 ;  /* 0x00000004882c723c */ /* 0x044fea000004182c */
[----:B------:R-:W-:Y:S01]  /*14a00*/  SHF.R.U32.HI R20, RZ, 0x8, R20 ;  /* 0x00000008ff147819 */ /* 0x000fe20000011614 */
[C---:B------:R-:W-:Y:S05]  /*14a10*/  HMMA.16816.F32.BF16 R48, R136.reuse, R6, R48 ;  /* 0x000000068830723c */ /* 0x040fea0000041830 */
[----:B------:R-:W-:Y:S01]  /*14a20*/  LOP3.LUT R20, R20, 0xffff, RZ, 0xc0, !PT ;  /* 0x0000ffff14147812 */ /* 0x000fe200078ec0ff */
[C---:B---3--:R-:W-:Y:S03]  /*14a30*/  HMMA.16816.F32.BF16 R52, R136.reuse, R8, R52 ;  /* 0x000000088834723c */ /* 0x048fe60000041834 */
[----:B------:R-:W-:Y:S02]  /*14a40*/  ISETP.LE.U32.AND P4, PT, R20, UR15, PT ;  /* 0x0000000f14007c0c */ /* 0x000fe4000bf83070 */
[----:B------:R-:W-:Y:S01]  /*14a50*/  LOP3.LUT R4, R21, 0xff, RZ, 0xc0, !PT ;  /* 0x000000ff15047812 */ /* 0x000fe200078ec0ff */
[C---:B------:R-:W-:Y:S01]  /*14a60*/  HMMA.16816.F32.BF16 R56, R136.reuse, R10, R56 ;  /* 0x0000000a8838723c */ /* 0x040fe20000041838 */
[----:B------:R-:W-:Y:S02]  /*14a70*/  LDSM.16.MT88.4 R8, [R184+0x11800] ;  /* 0x01180000b808783b */ /* 0x000fe40000004200 */
[----:B------:R-:W-:Y:S02]  /*14a80*/  ISETP.LE.U32.AND P5, PT, R4, UR15, PT ;  /* 0x0000000f04007c0c */ /* 0x000fe4000bfa3070 */
[----:B------:R-:W-:Y:S01]  /*14a90*/  SHF.R.U32.HI R170, RZ, 0x18, R170 ;  /* 0x00000018ffaa7819 */ /* 0x000fe200000116aa */
[C---:B-1----:R-:W-:Y:S03]  /*14aa0*/  HMMA.16816.F32.BF16 R60, R136.reuse, R12, R60 ;  /* 0x0000000c883c723c */ /* 0x042fe6000004183c */
[----:B------:R-:W1:Y:S02]  /*14ab0*/  LDSM.16.MT88.4 R4, [R182+0x11800] ;  /* 0x01180000b604783b */ /* 0x000e640000004200 */
[----:B------:R-:W-:Y:S01]  /*14ac0*/  @!P4 HFMA2.BF16_V2 R241, -RZ.H0_H0, RZ.H0_H0, -R144.H0_H0 ;  /* 0x200000fffff1c231 */ /* 0x000fe20000340990 */
[C---:B------:R-:W-:Y:S05]  /*14ad0*/  HMMA.16816.F32.BF16 R64, R136.reuse, R14, R64 ;  /* 0x0000000e8840723c */ /* 0x040fea0000041840 */
[----:B------:R-:W-:Y:S01]  /*14ae0*/  FADD.FTZ R20, R215, R175 ;  /* 0x000000afd7147221 */ /* 0x000fe20000010000 */
[C---:B----4-:R-:W-:Y:S05]  /*14af0*/  HMMA.16816.F32.BF16 R68, R136.reuse, R16, R68 ;  /* 0x000000108844723c */ /* 0x050fea0000041844 */
[----:B------:R-:W-:Y:S01]  /*14b00*/  FADD.FTZ R21, R234, R174 ;  /* 0x000000aeea157221 */ /* 0x000fe20000010000 */
[----:B------:R-:W-:Y:S01]  /*14b10*/  @!P4 PRMT R144, R241, 0x5410, RZ ;  /* 0x00005410f190c816 */ /* 0x000fe200000000ff */
[----:B------:R-:W-:Y:S01]  /*14b20*/  FADD.FTZ R13, R235, R20 ;  /* 0x00000014eb0d7221 */ /* 0x000fe20000010000 */
[C---:B------:R-:W-:Y:S03]  /*14b30*/  HMMA.16816.F32.BF16 R72, R136.reuse, R18, R72 ;  /* 0x000000128848723c */ /* 0x040fe60000041848 */
[----:B------:R-:W-:Y:S01]  /*14b40*/  FADD.FTZ R12, R232, R21 ;  /* 0x00000015e80c7221 */ /* 0x000fe20000010000 */
[----:B------:R-:W-:Y:S01]  /*14b50*/  FADD.FTZ R21, R233, R13 ;  /* 0x0000000de9157221 */ /* 0x000fe20000010000 */
[----:B------:R-:W-:Y:S02]  /*14b60*/  @!P5 HFMA2.BF16_V2 R240, -RZ.H0_H0, RZ.H0_H0, -R2.H0_H0 ;  /* 0x200000fffff0d231 */ /* 0x000fe40000340902 */
[----:B------:R-:W-:Y:S01]  /*14b70*/  FADD.FTZ R20, R231, R12 ;  /* 0x0000000ce7147221 */ /* 0x000fe20000010000 */
[----:B------:R-:W-:Y:S01]  /*14b80*/  FADD.FTZ R16, R221, R21 ;  /* 0x00000015dd107221 */ /* 0x000fe20000010000 */
[----:B------:R-:W2:Y:S02]  /*14b90*/  LDSM.16.MT88.4 R12, [R183+0x11800] ;  /* 0x01180000b70c783b */ /* 0x000ea40000004200 */
[----:B------:R-:W-:Y:S01]  /*14ba0*/  FADD.FTZ R20, R219, R20 ;  /* 0x00000014db147221 */ /* 0x000fe20000010000 */
[----:B------:R-:W-:Y:S01]  /*14bb0*/  FADD.FTZ R17, R220, R16 ;  /* 0x00000010dc117221 */ /* 0x000fe20000010000 */
[----:B------:R-:W-:Y:S02]  /*14bc0*/  @!P5 PRMT R2, R240, 0x5410, RZ ;  /* 0x00005410f002d816 */ /* 0x000fe400000000ff */
[----:B------:R-:W-:Y:S01]  /*14bd0*/  FADD.FTZ R16, R218, R20 ;  /* 0x00000014da107221 */ /* 0x000fe20000010000 */
[----:B------:R-:W-:Y:S03]  /*14be0*/  FADD.FTZ R17, R216, R17 ;  /* 0x00000011d8117221 */ /* 0x000fe60000010000 */
[----:B------:R-:W-:Y:S01]  /*14bf0*/  FADD.FTZ R16, R214, R16 ;  /* 0x00000010d6107221 */ /* 0x000fe20000010000 */
[C---:B-1----:R-:W-:Y:S03]  /*14c00*/  HMMA.16816.F32.BF16 R76, R136.reuse, R4, R76 ;  /* 0x00000004884c723c */ /* 0x042fe6000004184c */
[----:B------:R-:W-:Y:S03]  /*14c10*/  FADD.FTZ R16, R212, R16 ;  /* 0x00000010d4107221 */ /* 0x000fe60000010000 */
[C---:B------:R-:W-:Y:S05]  /*14c20*/  HMMA.16816.F32.BF16 R80, R136.reuse, R6, R80 ;  /* 0x000000068850723c */ /* 0x040fea0000041850 */
[----:B------:R-:W-:Y:S01]  /*14c30*/  FADD.FTZ R4, R217, R17 ;  /* 0x00000011d9047221 */ /* 0x000fe20000010000 */
[C---:B------:R-:W-:Y:S05]  /*14c40*/  HMMA.16816.F32.BF16 R84, R136.reuse, R8, R84 ;  /* 0x000000088854723c */ /* 0x040fea0000041854 */
[----:B------:R-:W-:Y:S01]  /*14c50*/  FADD.FTZ R4, R208, R4 ;  /* 0x00000004d0047221 */ /* 0x000fe20000010000 */
[C---:B------:R-:W-:Y:S06]  /*14c60*/  HMMA.16816.F32.BF16 R88, R136.reuse, R10, R88 ;  /* 0x0000000a8858723c */ /* 0x040fec0000041858 */
[C---:B--2---:R-:W-:Y:S06]  /*14c70*/  HMMA.16816.F32.BF16 R92, R136.reuse, R12, R92 ;  /* 0x0000000c885c723c */ /* 0x044fec000004185c */
[----:B------:R-:W-:Y:S05]  /*14c80*/  HMMA.16816.F32.BF16 R96, R136, R14, R96 ;  /* 0x0000000e8860723c */ /* 0x000fea0000041860 */
[----:B-----5:R-:W-:Y:S05]  /*14c90*/  @!P1 HFMA2.BF16_V2 R211, -RZ.H0_H0, RZ.H0_H0, -R102.H0_H0 ;  /* 0x200000ffffd39231 */ /* 0x020fea0000340966 */
[----:B------:R-:W-:Y:S01]  /*14ca0*/  @!P1 STL.S16 [R1+0x20], R211 ;  /* 0x000020d301009387 */ /* 0x000fe20000100600 */
[----:B------:R-:W-:Y:S04]  /*14cb0*/  PRMT R22, R211, 0x7610, R22 ;  /* 0x00007610d3167816 */ /* 0x000fe80000000016 */
[----:B------:R-:W-:Y:S02]  /*14cc0*/  @!P1 PRMT R102, R22, 0x5410, RZ ;  /* 0x0000541016669816 */ /* 0x000fe400000000ff */
[----:B------:R-:W-:Y:S03]  /*14cd0*/  ISETP.LE.U32.AND P1, PT, R170, UR15, PT ;  /* 0x0000000faa007c0c */ /* 0x000fe6000bf23070 */
[----:B------:R1:W-:Y:S04]  /*14ce0*/  STG.E.U16 desc[UR24][R168.64+0x62], R102 ;  /* 0x00006266a8007986 */ /* 0x0003e8000c101518 */
[----:B------:R-:W-:Y:S04]  /*14cf0*/  STG.E.U16 desc[UR24][R172.64+0x60], R146 ;  /* 0x00006092ac007986 */ /* 0x000fe8000c101518 */
[----:B------:R-:W-:Y:S02]  /*14d00*/  STG.E.U16 desc[UR24][R172.64+0x62], R145 ;  /* 0x00006291ac007986 */ /* 0x000fe4000c101518 */
[----:B------:R-:W-:Y:S02]  /*14d10*/  @!P1 HFMA2.BF16_V2 R239, -RZ.H0_H0, RZ.H0_H0, -R0.H0_H0 ;  /* 0x200000ffffef9231 */ /* 0x000fe40000340900 */
[----:B------:R2:W-:Y:S03]  /*14d20*/  STG.E.U16 desc[UR24][R168.64+0x70], R101 ;  /* 0x00007065a8007986 */ /* 0x0005e6000c101518 */
[----:B------:R-:W-:Y:S01]  /*14d30*/  @!P1 PRMT R0, R239, 0x5410, RZ ;  /* 0x00005410ef009816 */ /* 0x000fe200000000ff */
[----:B------:R-:W-:Y:S01]  /*14d40*/  STG.E.U16 desc[UR24][R168.64+0x72], R144 ;  /* 0x00007290a8007986 */ /* 0x000fe2000c101518 */
[----:B------:R-:W-:Y:S03]  /*14d50*/  IADD3 R217, P1, R168, -0x80, RZ ;  /* 0xffffff80a8d97810 */ /* 0x000fe60007f3e0ff */
[----:B------:R3:W-:Y:S01]  /*14d60*/  STG.E.U16 desc[UR24][R172.64+0x72], R0 ;  /* 0x00007200ac007986 */ /* 0x0007e2000c101518 */
[----:B------:R-:W-:Y:S03]  /*14d70*/  IADD3.X R216, R169, -0x1, RZ, P1, !PT ;  /* 0xffffffffa9d87810 */ /* 0x000fe60000ffe4ff */
[----:B------:R4:W-:Y:S01]  /*14d80*/  STG.E.U16 desc[UR24][R172.64+0x70], R2 ;  /* 0x00007002ac007986 */ /* 0x0009e2000c101518 */
[----:B-1----:R-:W-:Y:S02]  /*14d90*/  IMAD.MOV.U32 R102, RZ, RZ, R3 ;  /* 0x000000ffff667224 */ /* 0x002fe400078e0003 */
[----:B--2---:R-:W-:Y:S02]  /*14da0*/  IMAD.MOV.U32 R101, RZ, RZ, R100 ;  /* 0x000000ffff657224 */ /* 0x004fe400078e0064 */
[----:B---3--:R-:W-:Y:S04]  /*14db0*/  FADD.FTZ R0, R209, R16 ;  /* 0x00000010d1007221 */ /* 0x008fe80000010000 */
[----:B------:R-:W-:Y:S01]  /*14dc0*/  FADD.FTZ R0, R179, R0 ;  /* 0x00000000b3007221 */ /* 0x000fe20000010000 */
[----:B----4-:R-:W-:Y:S03]  /*14dd0*/  FADD.FTZ R2, R210, R4 ;  /* 0x00000004d2027221 */ /* 0x010fe60000010000 */
[----:B------:R-:W-:Y:S01]  /*14de0*/  FADD.FTZ R0, R176, R0 ;  /* 0x00000000b0007221 */ /* 0x000fe20000010000 */
[----:B------:R-:W-:Y:S03]  /*14df0*/  FADD.FTZ R2, R178, R2 ;  /* 0x00000002b2027221 */ /* 0x000fe60000010000 */
[----:B------:R-:W-:Y:S01]  /*14e00*/  FADD.FTZ R0, R167, R0 ;  /* 0x00000000a7007221 */ /* 0x000fe20000010000 */
[----:B------:R-:W-:Y:S04]  /*14e10*/  FADD.FTZ R218, R177, R2 ;  /* 0x00000002b1da7221 */ /* 0x000fe80000010000 */
[----:B------:R3:W-:Y:S01]  /*14e20*/  STL [R1+0x4c], R0 ;  /* 0x00004c0001007387 */ /* 0x0007e20000100800 */
[----:B------:R-:W-:Y:S05]  /*14e30*/  @P0 BRA `(.L_x_1298) ;  /* 0xffffffb000700947 */ /* 0x000fea000383ffff */
.L_x_1297:
[----:B--2---:R-:W3:Y:S01]  /*14e40*/  LDL.LU R4, [R1+0x4c] ;  /* 0x00004c0001047983 */ /* 0x004ee20000300800 */
[----:B------:R-:W-:Y:S01]  /*14e50*/  ULDC UR4, c[0x0][0x38c] ;  /* 0x0000e30000047ab9 */ /* 0x000fe20000000800 */
[----:B------:R-:W-:Y:S01]  /*14e60*/  UMOV UR5, 0x400 ;  /* 0x0000040000057882 */ /* 0x000fe20000000000 */
[----:B------:R-:W-:Y:S01]  /*14e70*/  UISETP.NE.AND UP0, UPT, UR16, -0x1, UPT ;  /* 0xffffffff1000788c */ /* 0x000fe2000bf05270 */
[----:B------:R-:W1:Y:S01]  /*14e80*/  SHFL.BFLY PT, R2, R218, 0x2, 0x1f ;  /* 0x0c401f00da027f89 */ /* 0x000e6200000e0000 */
[----:B------:R-:W2:Y:S01]  /*14e90*/  S2R R137, SR_TID.X ;  /* 0x0000000000897919 */ /* 0x000ea20000002100 */
[----:B-1----:R-:W-:-:S05]  /*14ea0*/  FADD.FTZ R2, R2, R218 ;  /* 0x000000da02027221 */ /* 0x002fca0000010000 */
[----:B------:R-:W1:Y:S01]  /*14eb0*/  SHFL.BFLY PT, R5, R2, 0x1, 0x1f ;  /* 0x0c201f0002057f89 */ /* 0x000e6200000e0000 */
[----:B--2---:R-:W-:-:S04]  /*14ec0*/  SHF.R.S32.HI R138, RZ, 0x1f, R137 ;  /* 0x0000001fff8a7819 */ /* 0x004fc80000011489 */
[CC--:B------:R-:W-:Y:S02]  /*14ed0*/  LEA.HI R6, R138.reuse, R137.reuse, RZ, 0x2 ;  /* 0x000000898a067211 */ /* 0x0c0fe400078f10ff */
[----:B------:R-:W-:-:S04]  /*14ee0*/  LEA.HI R136, R138, R137, RZ, 0x5 ;  /* 0x000000898a887211 */ /* 0x000fc800078f28ff */
[----:B------:R-:W-:Y:S01]  /*14ef0*/  SHF.R.S32.HI R7, RZ, 0x5, R136 ;  /* 0x00000005ff077819 */ /* 0x000fe20000011488 */
[----:B-1----:R-:W-:Y:S01]  /*14f00*/  FADD.FTZ R101, R2, R5 ;  /* 0x0000000502657221 */ /* 0x002fe20000010000 */
[----:B------:R-:W-:Y:S02]  /*14f10*/  MOV R2, 0x3f800000 ;  /* 0x3f80000000027802 */ /* 0x000fe40000000f00 */
[----:B------:R-:W-:Y:S02]  /*14f20*/  SHF.R.S32.HI R5, RZ, 0x1f, R6 ;  /* 0x0000001fff057819 */ /* 0x000fe40000011406 */
[----:B------:R-:W-:-:S13]  /*14f30*/  FSETP.NE.FTZ.AND P3, PT, R101, RZ, PT ;  /* 0x000000ff6500720b */ /* 0x000fda0003f75000 */
[----:B------:R-:W1:Y:S02]  /*14f40*/  @P3 MUFU.RCP R2, R101 ;  /* 0x0000006500023308 */ /* 0x000e640000001000 */
[----:B-1----:R-:W-:-:S04]  /*14f50*/  FMUL.FTZ R2, R2, UR4 ;  /* 0x0000000402027c20 */ /* 0x002fc80008410000 */
        /* <DEDUP_REMOVED lines=58> */
[----:B---3--:R-:W1:Y:S02]  /*15300*/  SHFL.BFLY PT, R0, R4, 0x2, 0x1f ;  /* 0x0c401f0004007f89 */ /* 0x008e6400000e0000 */
[----:B-1----:R-:W-:-:S05]  /*15310*/  FADD.FTZ R0, R0, R4 ;  /* 0x0000000400007221 */ /* 0x002fca0000010000 */
[----:B------:R-:W1:Y:S02]  /*15320*/  SHFL.BFLY PT, R4, R0, 0x1, 0x1f ;  /* 0x0c201f0000047f89 */ /* 0x000e6400000e0000 */
[----:B-1----:R-:W-:Y:S01]  /*15330*/  FADD.FTZ R102, R0, R4 ;  /* 0x0000000400667221 */ /* 0x002fe20000010000 */
[----:B------:R-:W-:Y:S02]  /*15340*/  MOV R4, 0x3f800000 ;  /* 0x3f80000000047802 */ /* 0x000fe40000000f00 */
[----:B------:R-:W-:Y:S02]  /*15350*/  SHF.R.S32.HI R0, RZ, 0x2, R6 ;  /* 0x00000002ff007819 */ /* 0x000fe40000011406 */
[----:B------:R-:W-:Y:S02]  /*15360*/  FSETP.NE.FTZ.AND P0, PT, R102, RZ, PT ;  /* 0x000000ff6600720b */ /* 0x000fe40003f15000 */
[----:B------:R-:W-:Y:S02]  /*15370*/  LEA.HI R5, R5, R0, RZ, 0x3 ;  /* 0x0000000005057211 */ /* 0x000fe400078f18ff */
[----:B------:R-:W-:-:S02]  /*15380*/  LOP3.LUT R6, R6, 0x3ffffffc, RZ, 0xc0, !PT ;  /* 0x3ffffffc06067812 */ /* 0x000fc400078ec0ff */
[----:B------:R-:W-:Y:S02]  /*15390*/  LOP3.LUT R5, R5, 0xfffffff8, RZ, 0xc0, !PT ;  /* 0xfffffff805057812 */ /* 0x000fe400078ec0ff */
[----:B------:R-:W-:Y:S02]  /*153a0*/  IADD3 R6, -R6, R137, RZ ;  /* 0x0000008906067210 */ /* 0x000fe40007ffe1ff */
[----:B------:R-:W-:Y:S02]  /*153b0*/  IADD3 R21, R0, -R5, RZ ;  /* 0x8000000500157210 */ /* 0x000fe40007ffe0ff */
[----:B------:R-:W-:Y:S01]  /*153c0*/  LEA R103, R7, R6, 0x9 ;  /* 0x0000000607677211 */ /* 0x000fe200078e48ff */
[----:B------:R-:W1:Y:S01]  /*153d0*/  @P0 MUFU.RCP R4, R102 ;  /* 0x0000006600040308 */ /* 0x000e620000001000 */
[C---:B------:R-:W-:Y:S01]  /*153e0*/  FMUL.FTZ R6, R2.reuse, R105 ;  /* 0x0000006902067220 */ /* 0x040fe20000410000 */
[----:B------:R-:W-:Y:S01]  /*153f0*/  FMUL.FTZ R7, R2, R113 ;  /* 0x0000007102077220 */ /* 0x000fe20000410000 */
[----:B------:R-:W-:-:S02]  /*15400*/  LOP3.LUT R2, R21, 0x1, RZ, 0xc0, !PT ;  /* 0x0000000115027812 */ /* 0x000fc400078ec0ff */
[----:B------:R-:W-:Y:S02]  /*15410*/  R2P PR, R21, 0x6 ;  /* 0x0000000615007804 */ /* 0x000fe40000000000 */
[----:B------:R-:W-:Y:S02]  /*15420*/  ISETP.NE.U32.AND P4, PT, R2, 0x1, PT ;  /* 0x000000010200780c */ /* 0x000fe40003f85070 */
[----:B------:R-:W-:Y:S02]  /*15430*/  F2FP.BF16.F32.PACK_AB R6, R6, R104 ;  /* 0x000000680606723e */ /* 0x000fe400000010ff */
[----:B------:R-:W-:Y:S01]  /*15440*/  F2FP.BF16.F32.PACK_AB R7, R7, R112 ;  /* 0x000000700707723e */ /* 0x000fe200000010ff */
[----:B-1----:R-:W-:Y:S01]  /*15450*/  FMUL.FTZ R0, R4, UR4 ;  /* 0x0000000404007c20 */ /* 0x002fe20008410000 */
[----:B------:R-:W1:Y:S03]  /*15460*/  S2UR UR4, SR_CgaCtaId ;  /* 0x00000000000479c3 */ /* 0x000e660000008800 */
        /* <DEDUP_REMOVED lines=52> */
[----:B------:R-:W-:Y:S02]  /*157b0*/  MOV R4, 0x20 ;  /* 0x0000002000047802 */ /* 0x000fe40000000f00 */
[----:B------:R-:W-:Y:S02]  /*157c0*/  LEA.HI R0, R0, R0, RZ, 0x1d ;  /* 0x0000000000007211 */ /* 0x000fe400078fe8ff */
[----:B------:R-:W-:Y:S02]  /*157d0*/  F2FP.BF16.F32.PACK_AB R5, R5, R106 ;  /* 0x0000006a0505723e */ /* 0x000fe400000010ff */
[----:B------:R-:W-:Y:S02]  /*157e0*/  LEA R0, R103, R0, 0x1 ;  /* 0x0000000067007211 */ /* 0x000fe400078e08ff */
[----:B------:R-:W-:-:S02]  /*157f0*/  SEL R4, R4, 0xffffffe0, !P1 ;  /* 0xffffffe004047807 */ /* 0x000fc40004800000 */
[----:B------:R-:W-:Y:S01]  /*15800*/  LEA R0, R0, UR4, 0x1 ;  /* 0x0000000400007c11 */ /* 0x000fe2000f8e08ff */
[----:B------:R-:W-:Y:S01]  /*15810*/  @UP0 ULDC.64 UR4, c[0x0][0x298] ;  /* 0x0000a60000040ab9 */ /* 0x000fe20000000a00 */
[----:B------:R-:W-:Y:S01]  /*15820*/  F2FP.BF16.F32.PACK_AB R9, R9, R114 ;  /* 0x000000720909723e */ /* 0x000fe200000010ff */
[----:B------:R-:W-:Y:S01]  /*15830*/  @UP0 UIMAD.WIDE.U32 UR8, UR16, UR4, URZ ;  /* 0x00000004100802a5 */ /* 0x000fe2000f8e003f */
[C---:B------:R-:W-:Y:S01]  /*15840*/  IADD3 R2, R0.reuse, -0x10, RZ ;  /* 0xfffffff000027810 */ /* 0x040fe20007ffe0ff */
[----:B------:R1:W-:Y:S01]  /*15850*/  STS [R0], R6 ;  /* 0x0000000600007388 */ /* 0x0003e20000000800 */
[----:B------:R-:W-:Y:S01]  /*15860*/  @P4 IADD3 R2, R0, 0x10, RZ ;  /* 0x0000001000024810 */ /* 0x000fe20007ffe0ff */
[----:B------:R-:W-:Y:S01]  /*15870*/  @UP0 UIMAD UR6, UR16, UR5, UR9 ;  /* 0x00000005100602a4 */ /* 0x000fe2000f8e0209 */
        /* <DEDUP_REMOVED lines=9> */
[----:B------:R-:W-:Y:S02]  /*15910*/  PLOP3.LUT P1, PT, PT, PT, UP0, 0x80, 0x0 ;  /* 0x000000000000781c */ /* 0x000fe40003f2f008 */
[----:B------:R-:W-:-:S02]  /*15920*/  F2FP.BF16.F32.PACK_AB R43, R37, R23 ;  /* 0x00000017252b723e */ /* 0x000fc400000010ff */
[----:B------:R-:W-:Y:S02]  /*15930*/  F2FP.BF16.F32.PACK_AB R42, R39, R38 ;  /* 0x00000026272a723e */ /* 0x000fe400000010ff */
[----:B------:R-:W-:Y:S02]  /*15940*/  F2FP.BF16.F32.PACK_AB R39, R45, R44 ;  /* 0x0000002c2d27723e */ /* 0x000fe400000010ff */
[----:B------:R-:W-:Y:S02]  /*15950*/  F2FP.BF16.F32.PACK_AB R38, R47, R46 ;  /* 0x0000002e2f26723e */ /* 0x000fe400000010ff */
[----:B-1----:R-:W-:Y:S02]  /*15960*/  MOV R6, 0x40 ;  /* 0x0000004000067802 */ /* 0x002fe40000000f00 */
[----:B------:R-:W-:Y:S02]  /*15970*/  F2FP.BF16.F32.PACK_AB R37, R49, R48 ;  /* 0x000000303125723e */ /* 0x000fe400000010ff */
[----:B--2---:R-:W-:-:S02]  /*15980*/  IADD3 R5, R0, R4, RZ ;  /* 0x0000000400057210 */ /* 0x004fc40007ffe0ff */
[----:B------:R-:W-:Y:S02]  /*15990*/  SEL R6, R6, 0xffffffc0, !P2 ;  /* 0xffffffc006067807 */ /* 0x000fe40005000000 */
[----:B------:R-:W-:Y:S01]  /*159a0*/  IADD3 R4, R4, R2, RZ ;  /* 0x0000000204047210 */ /* 0x000fe20007ffe0ff */
[----:B------:R1:W-:Y:S01]  /*159b0*/  STS [R5], R8 ;  /* 0x0000000805007388 */ /* 0x0003e20000000800 */
[-C--:B---3--:R-:W-:Y:S02]  /*159c0*/  IADD3 R7, R5, R6.reuse, RZ ;  /* 0x0000000605077210 */ /* 0x088fe40007ffe0ff */
[----:B----4-:R-:W-:Y:S01]  /*159d0*/  IADD3 R9, R0, R6, RZ ;  /* 0x0000000600097210 */ /* 0x010fe20007ffe0ff */
[----:B------:R-:W-:Y:S01]  /*159e0*/  STS [R5+0x400], R11 ;  /* 0x0004000b05007388 */ /* 0x000fe20000000800 */
[----:B------:R-:W-:Y:S02]  /*159f0*/  F2FP.BF16.F32.PACK_AB R36, R36, R50 ;  /* 0x000000322424723e */ /* 0x000fe400000010ff */
[----:B------:R-:W-:Y:S01]  /*15a00*/  F2FP.BF16.F32.PACK_AB R34, R34, R54 ;  /* 0x000000362222723e */ /* 0x000fe200000010ff */
[----:B------:R-:W-:Y:S01]  /*15a10*/  STS [R4], R10 ;  /* 0x0000000a04007388 */ /* 0x000fe20000000800 */
[----:B------:R-:W-:-:S02]  /*15a20*/  F2FP.BF16.F32.PACK_AB R31, R31, R58 ;  /* 0x0000003a1f1f723e */ /* 0x000fc400000010ff */
        /* <DEDUP_REMOVED lines=8> */
[----:B-1----:R-:W-:-:S02]  /*15ab0*/  IADD3 R8, R6, R2, RZ ;  /* 0x0000000206087210 */ /* 0x002fc40007ffe0ff */
[----:B------:R-:W-:-:S03]  /*15ac0*/  IADD3 R6, R4, R6, RZ ;  /* 0x0000000604067210 */ /* 0x000fc60007ffe0ff */
[----:B------:R-:W-:Y:S04]  /*15ad0*/  STS [R8], R14 ;  /* 0x0000000e08007388 */ /* 0x000fe80000000800 */
[----:B------:R-:W-:Y:S04]  /*15ae0*/  STS [R8+0x400], R20 ;  /* 0x0004001408007388 */ /* 0x000fe80000000800 */
[----:B------:R1:W-:Y:S04]  /*15af0*/  STS [R7], R19 ;  /* 0x0000001307007388 */ /* 0x0003e80000000800 */
[----:B------:R2:W-:Y:S04]  /*15b00*/  STS [R7+0x400], R18 ;  /* 0x0004001207007388 */ /* 0x0005e80000000800 */
[----:B------:R-:W-:Y:S04]  /*15b10*/  STS [R6+0x400], R16 ;  /* 0x0004001006007388 */ /* 0x000fe80000000800 */
[----:B------:R3:W-:Y:S01]  /*15b20*/  STS [R6], R17 ;  /* 0x0000001106007388 */ /* 0x0007e20000000800 */
[----:B-1----:R-:W-:-:S02]  /*15b30*/  F2FP.BF16.F32.PACK_AB R19, R77, R76 ;  /* 0x0000004c4d13723e */ /* 0x002fc400000010ff */
        /* <DEDUP_REMOVED lines=10> */
.L_x_1301:
        /* <DEDUP_REMOVED lines=23> */
.L_x_1302:
        /* <DEDUP_REMOVED lines=121> */
.L_x_1304:
[----:B------:R-:W-:Y:S05]  /*164e0*/  BSYNC B0 ;  /* 0x0000000000007941 */ /* 0x000fea0003800000 */
.L_x_1303:
        /* <DEDUP_REMOVED lines=38> */
.L_x_1306:
[----:B------:R-:W-:Y:S05]  /*16750*/  BSYNC B0 ;  /* 0x0000000000007941 */ /* 0x000fea0003800000 */
.L_x_1305:
        /* <DEDUP_REMOVED lines=24> */
.L_x_1308:
[----:B------:R-:W-:Y:S05]  /*168e0*/  BSYNC B0 ;  /* 0x0000000000007941 */ /* 0x000fea0003800000 */
.L_x_1307:
        /* <DEDUP_REMOVED lines=24> */
.L_x_1310:
[----:B------:R-:W-:Y:S05]  /*16a70*/  BSYNC B0 ;  /* 0x0000000000007941 */ /* 0x000fea0003800000 */
.L_x_1309:
        /* <DEDUP_REMOVED lines=23> */
.L_x_1311:
        /* <DEDUP_REMOVED lines=9> */
.L_x_1532:


//--------------------- .text._ZN5flash16flash_fwd_kernelI23Flash_fwd_kernel_traitsILi192ELi64ELi64ELi4ELb0ELb0EN7cutlass10bfloat16_tE19Flash_kernel_traitsILi192ELi64ELi64ELi4ES3_EELb0ELb0ELb1ELb0ELb0ELb0ELb1ELb0EEEvNS_16Flash_fwd_paramsE --------------------------
	.section	.text._ZN5flash16flash_fwd_kernelI23Flash_fwd_kernel_traitsILi192ELi64ELi64ELi4ELb0ELb0EN7cutlass10bfloat16_tE19Flash_kernel_traitsILi192ELi64ELi64ELi4ES3_EELb0ELb0ELb1ELb0ELb0ELb0ELb1ELb0EEEvNS_16Flash_fwd_paramsE,"ax",@progbits
	.align	128
        .global         _ZN5flash16flash_fwd_kernelI23Flash_fwd_kernel_traitsILi192ELi64ELi64ELi4ELb0ELb0EN7cutlass10bfloat16_tE19Flash_kernel_traitsILi192ELi64ELi64ELi4ES3_EELb0ELb0ELb1ELb0ELb0ELb0ELb1ELb0EEEvNS_16Flash_fwd_paramsE
        .type           _ZN5flash16flash_fwd_kernelI23Flash_fwd_kernel_traitsILi192ELi64ELi64ELi4ELb0ELb0EN7cutlass10bfloat16_tE19Flash_kernel_traitsILi192ELi64ELi64ELi4ES3_EELb0ELb0ELb1ELb0ELb0ELb0ELb1ELb0EEEvNS_16Flash_fwd_paramsE,@function
        .size           _ZN5flash16flash_fwd_kernelI23Flash_fwd_kernel_traitsILi192ELi64ELi64ELi4ELb0ELb0EN7cutlass10bfloat16_tE19Flash_kernel_traitsILi192ELi64ELi64ELi4ES3_EELb0ELb0ELb1ELb0ELb0ELb0ELb1ELb0EEEvNS_16Flash_fwd_paramsE,(.L_x_1533 - _ZN5flash16flash_fwd_kernelI23Flash_fwd_kernel_traitsILi192ELi64ELi64ELi4ELb0ELb0EN7cutlass10bfloat16_tE19Flash_kernel_traitsILi192ELi64ELi64ELi4ES3_EELb0ELb0ELb1ELb0ELb0ELb0ELb1ELb0EEEvNS_16Flash_fwd_paramsE)
        .other          _ZN5flash16flash_fwd_kernelI23Flash_fwd_kernel_traitsILi192ELi64ELi64ELi4ELb0ELb0EN7cutlass10bfloat16_tE19Flash_kernel_traitsILi192ELi64ELi64ELi4ES3_EELb0ELb0ELb1ELb0ELb0ELb0ELb1ELb0EEEvNS_16Flash_fwd_paramsE,@"STO_CUDA_ENTRY STV_DEFAULT"
_ZN5flash16flash_fwd_kernelI23Flash_fwd_kernel_traitsILi192ELi64ELi64ELi4ELb0ELb0EN7cutlass10bfloat16_tE19Flash_kernel_traitsILi192ELi64ELi64ELi4ES3_EELb0ELb0ELb1ELb0ELb0ELb0ELb1ELb0EEEvNS_16Flash_fwd_paramsE:
.text._ZN5flash16flash_fwd_kernelI23Flash_fwd_kernel_traitsILi192ELi64ELi64ELi4ELb0ELb0EN7cutlass10bfloat16_tE19Flash_kernel_traitsILi192ELi64ELi64ELi4ES3_EELb0ELb0ELb1ELb0ELb0ELb0ELb1ELb0EEEvNS_16Flash_fwd_paramsE:
        /* <DEDUP_REMOVED lines=55> */
.L_x_1312:
[----:B------:R-:W-:-:S03]  /*0370*/  ULDC UR7, c[0x0][0x2c8] ;  /* 0x0000b20000077ab9 */ /* 0x000fc60000000800 */
.L_x_1313:
        /* <DEDUP_REMOVED lines=47> */
[----:B------:R-:W-:Y:S01]  /*0670*/  USHF.R.S32.HI UR11, URZ, 0x1f, UR27 ;  /* 0x0000001f3f0b7899 */ /* 0x000fe2000801141b */
[----:B------:R-:W-:Y:S01]  /*0680*/  IMAD.U32 R15, RZ, RZ, UR14 ;  /* 0x0000000eff0f7e24 */ /* 0x000fe2000f8e00ff */
[----:B------:R-:W-:Y:S01]  /*0690*/  UISETP.NE.AND UP2, UPT, UR8, URZ, UPT ;  /* 0x0000003f0800728c */ /* 0x000fe2000bf45270 */
[----:B------:R-:W-:Y:S01]  /*06a0*/  LEA.HI R16, R3, R4, RZ, 0x3 ;  /* 0x0000000403107211 */ /* 0x000fe200078f18ff */
[----:B------:R-:W-:Y:S01]  /*06b0*/  UIADD3 UR15, -UR21, UR15, URZ ;  /* 0x0000000f150f7290 */ /* 0x000fe2000fffe13f */
[----:B------:R-:W-:Y:S01]  /*06c0*/  BSSY B0, `(.L_x_1315) ;  /* 0x0000051000007945 */ /* 0x000fe20003800000 */
[----:B------:R-:W-:Y:S01]  /*06d0*/  UMOV UR24, URZ ;  /* 0x0000003f00187c82 */ /* 0x000fe20008000000 */
        /* <DEDUP_REMOVED lines=20> */
[----:B------:R-:W-:Y:S01]  /*0820*/  @UP2 ULDC.64 UR4, c[0x0][0x2c0] ;  /* 0x0000b00000042ab9 */ /* 0x000fe20000000a00 */
[----:B------:R-:W-:Y:S01]  /*0830*/  @!UP2 ULDC UR8, c[0x0][0x2c4] ;  /* 0x0000b1000008aab9 */ /* 0x000fe20000000800 */
[----:B------:R-:W-:Y:S01]  /*0840*/  @UP2 UIMAD UR12, UR5, UR4, URZ ;  /* 0x00000004050c22a4 */ /* 0x000fe2000f8e023f */
[----:B------:R-:W-:Y:S01]  /*0850*/  ISETP.GE.AND P2, PT, R5, UR15, PT ;  /* 0x0000000f05007c0c */ /* 0x000fe2000bf46270 */
[----:B------:R-:W-:Y:S01]  /*0860*/  @UP2 UMOV UR9, 0x1 ;  /* 0x0000000100092882 */ /* 0x000fe20000000000 */
[----:B------:R-:W-:Y:S01]  /*0870*/  ULDC.64 UR4, c[0x0][0x2a0] ;  /* 0x0000a80000047ab9 */ /* 0x000fe20000000a00 */
[----:B------:R-:W-:Y:S01]  /*0880*/  @UP1 UIMAD UR7, UR13, UR7, UR17 ;  /* 0x000000070d0712a4 */ /* 0x000fe2000f8e0211 */
[----:B------:R-:W-:Y:S01]  /*0890*/  IMAD.U32 R10, RZ, RZ, UR4 ;  /* 0x00000004ff0a7e24 */ /* 0x000fe2000f8e00ff */
[----:B------:R-:W-:Y:S01]  /*08a0*/  UIMAD UR11, UR11, UR4, URZ ;  /* 0x000000040b0b72a4 */ /* 0x000fe2000f8e023f */
[----:B------:R-:W-:Y:S01]  /*08b0*/  ISETP.GE.AND P1, PT, R4, UR15, PT ;  /* 0x0000000f04007c0c */ /* 0x000fe2000bf26270 */
[----:B------:R-:W-:Y:S01]  /*08c0*/  @UP0 ULDC UR8, c[0x0][0x2e4] ;  /* 0x0000b90000080ab9 */ /* 0x000fe20000000800 */
[----:B------:R-:W-:Y:S01]  /*08d0*/  @!UP2 ULDC UR4, c[0x0][0x270] ;  /* 0x00009c000004aab9 */ /* 0x000fe20000000800 */
[----:B------:R-:W-:Y:S01]  /*08e0*/  @UP1 UMOV UR20, UR16 ;  /* 0x0000001000141c82 */ /* 0x000fe20008000000 */
[----:B------:R-:W-:Y:S01]  /*08f0*/  @!UP2 UIMAD UR9, UR8, UR4, URZ ;  /* 0x000000040809a2a4 */ /* 0x000fe2000f8e023f */
[C---:B------:R-:W-:Y:S01]  /*0900*/  VIADD R7, R8.reuse, 0x40 ;  /* 0x0000004008077836 */ /* 0x040fe20000000000 */
[----:B------:R-:W-:Y:S01]  /*0910*/  @!UP3 ULDC UR16, c[0x0][0x2c4] ;  /* 0x0000b1000010bab9 */ /* 0x000fe20000000800 */
[----:B------:R-:W-:Y:S01]  /*0920*/  @!UP1 UIADD3 UR7, UR19, UR6, URZ ;  /* 0x0000000613079290 */ /* 0x000fe2000fffe03f */
[C---:B------:R-:W-:Y:S01]  /*0930*/  IADD3 R6, R8.reuse, 0x80, RZ ;  /* 0x0000008008067810 */ /* 0x040fe20007ffe0ff */
        /* <DEDUP_REMOVED lines=18> */
[----:B------:R-:W-:Y:S01]  /*0a60*/  UMOV UR25, URZ ;  /* 0x0000003f00197c82 */ /* 0x000fe20008000000 */
        /* <DEDUP_REMOVED lines=22> */
.L_x_1316:
[----:B------:R-:W-:Y:S05]  /*0bd0*/  BSYNC B0 ;  /* 0x0000000000007941 */ /* 0x000fea0003800000 */
.L_x_1315:
        /* <DEDUP_REMOVED lines=22> */
.L_x_1318:
[----:B------:R-:W-:Y:S05]  /*0d40*/  BSYNC B0 ;  /* 0x0000000000007941 */ /* 0x000fea0003800000 */
.L_x_1317:
        /* <DEDUP_REMOVED lines=22> */
.L_x_1320:
[----:B------:R-:W-:Y:S05]  /*0eb0*/  BSYNC B0 ;  /* 0x0000000000007941 */ /* 0x000fea0003800000 */
.L_x_1319:
        /* <DEDUP_REMOVED lines=23> */
.L_x_1322:
[----:B------:R-:W-:Y:S05]  /*1030*/  BSYNC B0 ;  /* 0x0000000000007941 */ /* 0x000fea0003800000 */
.L_x_1321:
        /* <DEDUP_REMOVED lines=10> */
.L_x_1324:
[----:B------:R-:W-:Y:S05]  /*10e0*/  BSYNC B0 ;  /* 0x0000000000007941 */ /* 0x000fea0003800000 */
.L_x_1323:
        /* <DEDUP_REMOVED lines=10> */
.L_x_1326:
[----:B------:R-:W-:Y:S05]  /*1190*/  BSYNC B0 ;  /* 0x0000000000007941 */ /* 0x000fea0003800000 */
.L_x_1325:
        /* <DEDUP_REMOVED lines=10> */
.L_x_1328:
[----:B------:R-:W-:Y:S05]  /*1240*/  BSYNC B0 ;  /* 0x0000000000007941 */ /* 0x000fea0003800000 */
.L_x_1327:
        /* <DEDUP_REMOVED lines=10> */
.L_x_1314:
[----:B------:R-:W1:Y:S01]  /*12f0*/  LDC R0, c[0x0][0x278] ;  /* 0x00009e00ff007b82 */ /* 0x000e620000000800 */
[----:B------:R-:W2:Y:S01]  /*1300*/  S2R R3, SR_CTAID.Z ;  /* 0x0000000000037919 */ /* 0x000ea20000002700 */
[----:B------:R-:W-:Y:S01]  /*1310*/  UISETP.NE.AND UP0, UPT, UR13, -0x1, UPT ;  /* 0xffffffff0d00788c */ /* 0x000fe2000bf05270 */
[----:B------:R-:W-:Y:S01]  /*1320*/  SHF.R.S32.HI R11, RZ, 0x1f, R4 ;  /* 0x0000001fff0b7819 */ /* 0x000fe20000011404 */
        /* <DEDUP_REMOVED lines=26> */
[----:B-1----:R-:W-:Y:S02]  /*14d0*/  IMAD.MOV R5, RZ, RZ, -R7 ;  /* 0x000000ffff057224 */ /* 0x002fe400078e0a07 */
[----:B------:R-:W-:Y:S02]  /*14e0*/  IMAD.MOV.U32 R6, RZ, RZ, RZ ;  /* 0x000000ffff067224 */ /* 0x000fe400078e00ff */
        /* <DEDUP_REMOVED lines=32> */
.L_x_1329:
        /* <DEDUP_REMOVED lines=14> */
[----:B------:R-:W-:Y:S02]  /*17d0*/  ISETP.NE.AND P3, PT, R0, RZ, PT ;  /* 0x000000ff0000720c */ /* 0x000fe40003f65270 */
[----:B------:R-:W-:Y:S02]  /*17e0*/  SHF.R.S32.HI R235, RZ, 0x1f, R234 ;  /* 0x0000001fffeb7819 */ /* 0x000fe400000114ea */
[----:B------:R-:W-:Y:S02]  /*17f0*/  LEA.HI R6, R11, R4, RZ, 0x6 ;  /* 0x000000040b067211 */ /* 0x000fe400078f30ff */
[----:B------:R-:W-:Y:S01]  /*1800*/  SHF.R.S32.HI R9, RZ, 0x1f, R8 ;  /* 0x0000001fff097819 */ /* 0x000fe20000011408 */
        /* <DEDUP_REMOVED lines=13> */
.L_x_1330:
        /* <DEDUP_REMOVED lines=78> */
.L_x_1332:
[----:B------:R-:W-:Y:S05]  /*1dc0*/  BSYNC B0 ;  /* 0x0000000000007941 */ /* 0x000fea0003800000 */
.L_x_1331:
        /* <DEDUP_REMOVED lines=43> */
.L_x_1334:
[----:B------:R-:W-:Y:S05]  /*2080*/  BSYNC B0 ;  /* 0x0000000000007941 */ /* 0x000fea0003800000 */
.L_x_1333:
        /* <DEDUP_REMOVED lines=43> */
.L_x_1336:
[----:B------:R-:W-:Y:S05]  /*2340*/  BSYNC B0 ;  /* 0x0000000000007941 */ /* 0x000fea0003800000 */
.L_x_1335:
        /* <DEDUP_REMOVED lines=39> */
.L_x_1338:
[----:B------:R-:W-:Y:S05]  /*25c0*/  BSYNC B0 ;  /* 0x0000000000007941 */ /* 0x000fea0003800000 */
.L_x_1337:
        /* <DEDUP_REMOVED lines=52> */
.L_x_1340:
[----:B------:R-:W-:Y:S05]  /*2910*/  BSYNC B0 ;  /* 0x0000000000007941 */ /* 0x000fea0003800000 */
.L_x_1339:
        /* <DEDUP_REMOVED lines=36> */
.L_x_1342:
[----:B------:R-:W-:Y:S05]  /*2b60*/  BSYNC B0 ;  /* 0x0000000000007941 */ /* 0x000fea0003800000 */
.L_x_1341:
        /* <DEDUP_REMOVED lines=45> */
.L_x_1344:
[----:B------:R-:W-:Y:S05]  /*2e40*/  BSYNC B0 ;  /* 0x0000000000007941 */ /* 0x000fea0003800000 */
.L_x_1343:
        /* <DEDUP_REMOVED lines=36> */
.L_x_1346:
[----:B------:R-:W-:Y:S05]  /*3090*/  BSYNC B0 ;  /* 0x0000000000007941 */ /* 0x000fea0003800000 */
.L_x_1345:
        /* <DEDUP_REMOVED lines=9> */
[----:B-1234-:R-:W-:Y:S01]  /*3130*/  LEA.HI R6, R11, R4, RZ, 0x5 ;  /* 0x000000040b067211 */ /* 0x01efe200078f28ff */
[----:B------:R-:W-:Y:S01]  /*3140*/  IMAD.U32 R13, RZ, RZ, UR17 ;  /* 0x00000011ff0d7e24 */ /* 0x000fe2000f8e00ff */
[----:B------:R-:W-:Y:S01]  /*3150*/  UIMAD UR10, UR30, UR29, UR10 ;  /* 0x0000001d1e0a72a4 */ /* 0x000fe2000f8e020a */
[----:B------:R-:W-:Y:S01]  /*3160*/  IMAD.MOV.U32 R232, RZ, RZ, R224 ;  /* 0x000000ffffe87224 */ /* 0x000fe200078e00e0 */
[----:B------:R-:W-:Y:S01]  /*3170*/  SHF.R.S32.HI R105, RZ, 0x5, R6 ;  /* 0x00000005ff697819 */ /* 0x000fe20000011406 */
[----:B------:R-:W-:Y:S01]  /*3180*/  IMAD.SHL.U32 R7, R12, 0x40, RZ ;  /* 0x000000400c077824 */ /* 0x000fe200078e00ff */
[----:B------:R-:W-:Y:S01]  /*3190*/  BSSY B0, `(.L_x_1347) ;  /* 0x000002b000007945 */ /* 0x000fe20003800000 */
[----:B------:R-:W-:Y:S01]  /*31a0*/  IMAD.WIDE.U32 R12, R13, UR29, R232 ;  /* 0x0000001d0d0c7c25 */ /* 0x000fe2000f8e00e8 */
[----:B------:R-:W-:-:S02]  /*31b0*/  ISETP.GE.AND P5, PT, R10, UR16, PT ;  /* 0x000000100a007c0c */ /* 0x000fc4000bfa6270 */
[----:B------:R-:W-:Y:S01]  /*31c0*/  LOP3.LUT R0, R0, 0xfffffe00, R7, 0xf8, !PT ;  /* 0xfffffe0000007812 */ /* 0x000fe200078ef807 */
[----:B------:R-:W-:Y:S02]  /*31d0*/  IMAD R201, R20, 0x200, R201 ;  /* 0x0000020014c97824 */ /* 0x000fe400078e02c9 */
        /* <DEDUP_REMOVED lines=38> */
.L_x_1348:
[----:B------:R-:W-:Y:S05]  /*3440*/  BSYNC B0 ;  /* 0x0000000000007941 */ /* 0x000fea0003800000 */
.L_x_1347:
        /* <DEDUP_REMOVED lines=39> */
.L_x_1350:
[----:B------:R-:W-:Y:S05]  /*36c0*/  BSYNC B0 ;  /* 0x0000000000007941 */ /* 0x000fea0003800000 */
.L_x_1349:
        /* <DEDUP_REMOVED lines=38> */
.L_x_1352:
[----:B------:R-:W-:Y:S05]  /*3930*/  BSYNC B0 ;  /* 0x0000000000007941 */ /* 0x000fea0003800000 */
.L_x_1351:
        /* <DEDUP_REMOVED lines=39> */
.L_x_1354:
[----:B------:R-:W-:Y:S05]  /*3bb0*/  BSYNC B0 ;  /* 0x0000000000007941 */ /* 0x000fea0003800000 */
.L_x_1353:
        /* <DEDUP_REMOVED lines=14> */
[----:B------:R-:W4:Y:S01]  /*3ca0*/  LDSM.16.M88.4 R76, [R201+0x7000] ;  /* 0x00700000c94c783b */ /* 0x000f220000000200 */
        /* <DEDUP_REMOVED lines=15> */
[----:B------:R-:W-:Y:S01]  /*3da0*/  LDSM.16.M88.4 R20, [R195+0x6000] ;  /* 0x00600000c314783b */ /* 0x000fe20000000200 */
[----:B------:R-:W-:Y:S01]  /*3db0*/  IMAD R197, R5, 0x2, R200 ;  /* 0x0000000205c57824 */ /* 0x000fe200078e02c8 */
[----:B------:R-:W-:Y:S01]  /*3dc0*/  UISETP.GT.AND UP0, UPT, UR17, UR12, UPT ;  /* 0x0000000c1100728c */ /* 0x000fe2000bf04270 */
[----:B------:R-:W-:Y:S01]  /*3dd0*/  IMAD.U32 R220, RZ, RZ, UR24 ;  /* 0x00000018ffdc7e24 */ /* 0x000fe2000f8e00ff */
[----:B------:R-:W3:Y:S01]  /*3de0*/  LDSM.16.M88.4 R68, [R198] ;  /* 0x00000000c644783b */ /* 0x000ee20000000200 */
        /* <DEDUP_REMOVED lines=13> */
[----:B------:R-:W-:Y:S01]  /*3ec0*/  LDSM.16.M88.4 R60, [R188] ;  /* 0x00000000bc3c783b */ /* 0x000fe20000000200 */
[C---:B------:R-:W-:Y:S02]  /*3ed0*/  VIADD R183, R199.reuse, 0x4000 ;  /* 0x00004000c7b77836 */ /* 0x040fe40000000000 */
[C---:B------:R-:W-:Y:S01]  /*3ee0*/  VIADD R182, R199.reuse, 0x4800 ;  /* 0x00004800c7b67836 */ /* 0x040fe20000000000 */
[----:B------:R-:W-:Y:S01]  /*3ef0*/  LDSM.16.M88.4 R80, [R195+0x6800] ;  /* 0x00680000c350783b */ /* 0x000fe20000000200 */
        /* <DEDUP_REMOVED lines=23> */
[C---:B------:R-:W-:Y:S01]  /*4070*/  HMMA.16816.F32.BF16 R52, R28.reuse, R66, R52 ;  /* 0x000000421c34723c */ /* 0x040fe20000041834 */
[----:B------:R-:W2:Y:S05]  /*4080*/  LDSM.16.M88.4 R64, [R201+0x8000] ;  /* 0x00800000c940783b */ /* 0x000eaa0000000200 */
[C---:B------:R-:W-:Y:S06]  /*4090*/  HMMA.16816.F32.BF16 R48, R28.reuse, R56, R48 ;  /* 0x000000381c30723c */ /* 0x040fec0000041830 */
[C---:B------:R-:W-:Y:S01]  /*40a0*/  HMMA.16816.F32.BF16 R76, R28.reuse, R58, R76 ;  /* 0x0000003a1c4c723c */ /* 0x040fe2000004184c */
[----:B------:R-:W-:Y:S05]  /*40b0*/  LDSM.16.M88.4 R56, [R188+0x1800] ;  /* 0x00180000bc38783b */ /* 0x000fea0000000200 */
[C---:B-----5:R-:W-:Y:S06]  /*40c0*/  HMMA.16816.F32.BF16 R72, R28.reuse, R44, R72 ;  /* 0x0000002c1c48723c */ /* 0x060fec0000041848 */
[----:B------:R-:W-:Y:S01]  /*40d0*/  HMMA.16816.F32.BF16 R12, R28, R46, R12 ;  /* 0x0000002e1c0c723c */ /* 0x000fe2000004180c */
[----:B------:R-:W3:Y:S04]  /*40e0*/  LDSM.16.M88.4 R44, [R188+0x800] ;  /* 0x00080000bc2c783b */ /* 0x000ee80000000200 */
[----:B------:R-:W4:Y:S01]  /*40f0*/  LDSM.16.M88.4 R28, [R188+0x1000] ;  /* 0x00100000bc1c783b */ /* 0x000f220000000200 */
        /* <DEDUP_REMOVED lines=12> */
[----:B------:R-:W1:Y:S01]  /*41c0*/  LDSM.16.M88.4 R40, [R199+0x2000] ;  /* 0x00200000c728783b */ /* 0x000e620000000200 */
[C---:B--2---:R-:W-:Y:S06]  /*41d0*/  HMMA.16816.F32.BF16 R16, R20.reuse, R64, R16 ;  /* 0x000000401410723c */ /* 0x044fec0000041810 */
[----:B------:R-:W-:Y:S01]  /*41e0*/  HMMA.16816.F32.BF16 R24, R20, R66, R24 ;  /* 0x000000421418723c */ /* 0x000fe20000041818 */
[----:B------:R-:W-:Y:S05]  /*41f0*/  LDSM.16.M88.4 R64, [R202+0x4000] ;  /* 0x00400000ca40783b */ /* 0x000fea0000000200 */
[C---:B---3--:R-:W-:Y:S06]  /*4200*/  HMMA.16816.F32.BF16 R32, R36.reuse, R44, R32 ;  /* 0x0000002c2420723c */ /* 0x048fec0000041820 */
[C---:B------:R-:W-:Y:S01]  /*4210*/  HMMA.16816.F32.BF16 R52, R36.reuse, R46, R52 ;  /* 0x0000002e2434723c */ /* 0x040fe20000041834 */
[----:B------:R-:W-:Y:S05]  /*4220*/  LDSM.16.M88.4 R44, [R195+0x8000] ;  /* 0x00800000c32c783b */ /* 0x000fea0000000200 */
[C---:B----4-:R-:W-:Y:S06]  /*4230*/  HMMA.16816.F32.BF16 R48, R36.reuse, R28, R48 ;  /* 0x0000001c2430723c */ /* 0x050fec0000041830 */
[C---:B------:R-:W-:Y:S01]  /*4240*/  HMMA.16816.F32.BF16 R76, R36.reuse, R30, R76 ;  /* 0x0000001e244c723c */ /* 0x040fe2000004184c */
[----:B------:R-:W2:Y:S05]  /*4250*/  LDSM.16.M88.4 R28, [R198+0x2000] ;  /* 0x00200000c61c783b */ /* 0x000eaa0000000200 */
[C---:B------:R-:W-:Y:S06]  /*4260*/  HMMA.16816.F32.BF16 R72, R36.reuse, R56, R72 ;  /* 0x000000382448723c */ /* 0x040fec0000041848 */
        /* <DEDUP_REMOVED lines=11> */
[----:B------:R-:W5:Y:S05]  /*4320*/  LDSM.16.M88.4 R60, [R199+0x3800] ;  /* 0x00380000c73c783b */ /* 0x000f6a0000000200 */
[C---:B--2---:R-:W-:Y:S06]  /*4330*/  HMMA.16816.F32.BF16 R16, R28.reuse, R44, R16 ;  /* 0x0000002c1c10723c */ /* 0x044fec0000041810 */
[----:B------:R-:W-:Y:S01]  /*4340*/  HMMA.16816.F32.BF16 R24, R28, R46, R24 ;  /* 0x0000002e1c18723c */ /* 0x000fe20000041818 */
[----:B------:R-:W-:Y:S05]  /*4350*/  LDSM.16.M88.4 R44, [R200+0x4000] ;  /* 0x00400000c82c783b */ /* 0x000fea0000000200 */
[C---:B---3--:R-:W-:Y:S06]  /*4360*/  HMMA.16816.F32.BF16 R72, R20.reuse, R56, R72 ;  /* 0x000000381448723c */ /* 0x048fec0000041848 */
[----:B------:R-:W-:Y:S01]  /*4370*/  HMMA.16816.F32.BF16 R68, R20, R58, R68 ;  /* 0x0000003a1444723c */ /* 0x000fe20000041844 */
[----:B------:R-:W2:Y:S04]  /*4380*/  LDSM.16.M88.4 R20, [R201+0xa000] ;  /* 0x00a00000c914783b */ /* 0x000ea80000000200 */
[----:B------:R-:W-:Y:S01]  /*4390*/  LDSM.16.M88.4 R56, [R195+0x9800] ;  /* 0x00980000c338783b */ /* 0x000fe20000000200 */
[C---:B----4-:R-:W-:Y:S06]  /*43a0*/  HMMA.16816.F32.BF16 R32, R12.reuse, R36, R32 ;  /* 0x000000240c20723c */ /* 0x050fec0000041820 */
[C---:B------:R-:W-:Y:S01]  /*43b0*/  HMMA.16816.F32.BF16 R52, R12.reuse, R38, R52 ;  /* 0x000000260c34723c */ /* 0x040fe20000041834 */
[----:B------:R-:W-:Y:S05]  /*43c0*/  LDSM.16.M88.4 R36, [R199+0x4000] ;  /* 0x00400000c724783b */ /* 0x000fea0000000200 */
[C---:B-1----:R-:W-:Y:S06]  /*43d0*/  HMMA.16816.F32.BF16 R48, R12.reuse, R8, R48 ;  /* 0x000000080c30723c */ /* 0x042fec0000041830 */
[----:B------:R-:W-:Y:S01]  /*43e0*/  HMMA.16816.F32.BF16 R76, R12, R10, R76 ;  /* 0x0000000a0c4c723c */ /* 0x000fe2000004184c */
[----:B------:R-:W1:Y:S05]  /*43f0*/  LDSM.16.M88.4 R8, [R195+0x9000] ;  /* 0x00900000c308783b */ /* 0x000e6a0000000200 */
[C---:B------:R-:W-:Y:S06]  /*4400*/  HMMA.16816.F32.BF16 R16, R84.reuse, R80, R16 ;  /* 0x000000505410723c */ /* 0x040fec0000041810 */
[----:B------:R-:W-:Y:S01]  /*4410*/  HMMA.16816.F32.BF16 R24, R84, R82, R24 ;  /* 0x000000525418723c */ /* 0x000fe20000041818 */
[----:B------:R-:W3:Y:S05]  /*4420*/  LDSM.16.M88.4 R80, [R188+0x3800] ;  /* 0x00380000bc50783b */ /* 0x000eea0000000200 */
[C---:B-----5:R-:W-:Y:S06]  /*4430*/  HMMA.16816.F32.BF16 R72, R12.reuse, R60, R72 ;  /* 0x0000003c0c48723c */ /* 0x060fec0000041848 */
[----:B------:R-:W-:Y:S01]  /*4440*/  HMMA.16816.F32.BF16 R68, R12, R62, R68 ;  /* 0x0000003e0c44723c */ /* 0x000fe20000041844 */
[----:B------:R-:W4:Y:S04]  /*4450*/  LDSM.16.M88.4 R12, [R198+0x4000] ;  /* 0x00400000c60c783b */ /* 0x000f280000000200 */
[----:B------:R-:W5:Y:S01]  /*4460*/  LDSM.16.M88.4 R60, [R201+0xb000] ;  /* 0x00b00000c93c783b */ /* 0x000f620000000200 */
[----:B------:R-:W-:Y:S06]  /*4470*/  HMMA.16816.F32.BF16 R32, R28, R40, R32 ;  /* 0x000000281c20723c */ /* 0x000fec0000041820 */
[----:B--2---:R-:W-:Y:S06]  /*4480*/  HMMA.16816.F32.BF16 R16, R64, R20, R16 ;  /* 0x000000144010723c */ /* 0x004fec0000041810 */
[----:B------:R-:W-:Y:S01]  /*4490*/  HMMA.16816.F32.BF16 R52, R28, R42, R52 ;  /* 0x0000002a1c34723c */ /* 0x000fe20000041834 */
[----:B------:R-:W-:Y:S05]  /*44a0*/  LDSM.16.M88.4 R40, [R199+0x4800] ;  /* 0x00480000c728783b */ /* 0x000fea0000000200 */
[----:B------:R-:W-:Y:S01]  /*44b0*/  HMMA.16816.F32.BF16 R24, R64, R22, R24 ;  /* 0x000000164018723c */ /* 0x000fe20000041818 */
[----:B------:R-:W-:Y:S05]  /*44c0*/  LDSM.16.M88.4 R20, [R188+0x4000] ;  /* 0x00400000bc14783b */ /* 0x000fea0000000200 */
[C---:B-1----:R-:W-:Y:S06]  /*44d0*/  HMMA.16816.F32.BF16 R48, R28.reuse, R8, R48 ;  /* 0x000000081c30723c */ /* 0x042fec0000041830 */
[C---:B------:R-:W-:Y:S01]  /*44e0*/  HMMA.16816.F32.BF16 R76, R28.reuse, R10, R76 ;  /* 0x0000000a1c4c723c */ /* 0x040fe2000004184c */
[----:B------:R-:W-:Y:S05]  /*44f0*/  LDSM.16.M88.4 R8, [R197+0x4000] ;  /* 0x00400000c508783b */ /* 0x000fea0000000200 */
[C---:B------:R-:W-:Y:S06]  /*4500*/  HMMA.16816.F32.BF16 R72, R28.reuse, R56, R72 ;  /* 0x000000381c48723c */ /* 0x040fec0000041848 */
[----:B------:R-:W-:Y:S01]  /*4510*/  HMMA.16816.F32.BF16 R68, R28, R58, R68 ;  /* 0x0000003a1c44723c */ /* 0x000fe20000041844 */
[----:B------:R-:W1:Y:S04]  /*4520*/  LDSM.16.M88.4 R56, [R201+0xb800] ;  /* 0x00b80000c938783b */ /* 0x000e680000000200 */
[----:B------:R-:W-:Y:S01]  /*4530*/  LDSM.16.M88.4 R28, [R195+0xa800] ;  /* 0x00a80000c31c783b */ /* 0x000fe20000000200 */
[----:B------:R-:W-:Y:S06]  /*4540*/  HMMA.16816.F32.BF16 R32, R84, R100, R32 ;  /* 0x000000645420723c */ /* 0x000fec0000041820 */
[----:B------:R-:W-:Y:S06]  /*4550*/  HMMA.16816.F32.BF16 R16, R44, R36, R16 ;  /* 0x000000242c10723c */ /* 0x000fec0000041810 */
[----:B------:R-:W-:Y:S06]  /*4560*/  HMMA.16816.F32.BF16 R52, R84, R102, R52 ;  /* 0x000000665434723c */ /* 0x000fec0000041834 */
[----:B------:R-:W-:Y:S01]  /*4570*/  HMMA.16816.F32.BF16 R24, R44, R38, R24 ;  /* 0x000000262c18723c */ /* 0x000fe20000041818 */
[----:B------:R-:W2:Y:S05]  /*4580*/  LDSM.16.M88.4 R36, [R199+0x5000] ;  /* 0x00500000c724783b */ /* 0x000eaa0000000200 */
[C---:B------:R-:W-:Y:S06]  /*4590*/  HMMA.16816.F32.BF16 R48, R84.reuse, R96, R48 ;  /* 0x000000605430723c */ /* 0x040fec0000041830 */
[C---:B------:R-:W-:Y:S06]  /*45a0*/  HMMA.16816.F32.BF16 R76, R84.reuse, R98, R76 ;  /* 0x00000062544c723c */ /* 0x040fec000004184c */
[C---:B---3--:R-:W-:Y:S06]  /*45b0*/  HMMA.16816.F32.BF16 R72, R84.reuse, R80, R72 ;  /* 0x000000505448723c */ /* 0x048fec0000041848 */
[----:B------:R-:W-:Y:S01]  /*45c0*/  HMMA.16816.F32.BF16 R68, R84, R82, R68 ;  /* 0x000000525444723c */ /* 0x000fe20000041844 */
[----:B------:R-:W3:Y:S05]  /*45d0*/  LDSM.16.M88.4 R80, [R199+0x5800] ;  /* 0x00580000c750783b */ /* 0x000eea0000000200 */
[----:B------:R-:W-:Y:S06]  /*45e0*/  HMMA.16816.F32.BF16 R32, R64, R92, R32 ;  /* 0x0000005c4020723c */ /* 0x000fec0000041820 */
[----:B----4-:R-:W-:Y:S06]  /*45f0*/  HMMA.16816.F32.BF16 R16, R12, R88, R16 ;  /* 0x000000580c10723c */ /* 0x010fec0000041810 */
[----:B------:R-:W-:Y:S06]  /*4600*/  HMMA.16816.F32.BF16 R52, R64, R94, R52 ;  /* 0x0000005e4034723c */ /* 0x000fec0000041834 */
[----:B------:R-:W-:Y:S06]  /*4610*/  HMMA.16816.F32.BF16 R24, R12, R90, R24 ;  /* 0x0000005a0c18723c */ /* 0x000fec0000041818 */
[C---:B-----5:R-:W-:Y:S06]  /*4620*/  HMMA.16816.F32.BF16 R48, R64.reuse, R60, R48 ;  /* 0x0000003c4030723c */ /* 0x060fec0000041830 */
[C---:B------:R-:W-:Y:S01]  /*4630*/  HMMA.16816.F32.BF16 R76, R64.reuse, R62, R76 ;  /* 0x0000003e404c723c */ /* 0x040fe2000004184c */
[----:B------:R-:W-:Y:S05]  /*4640*/  LDSM.16.M88.4 R60, [R188+0x4800] ;  /* 0x00480000bc3c783b */ /* 0x000fea0000000200 */
[C---:B-1----:R-:W-:Y:S06]  /*4650*/  HMMA.16816.F32.BF16 R72, R64.reuse, R56, R72 ;  /* 0x000000384048723c */ /* 0x042fec0000041848 */
[----:B------:R-:W-:Y:S06]  /*4660*/  HMMA.16816.F32.BF16 R68, R64, R58, R68 ;  /* 0x0000003a4044723c */ /* 0x000fec0000041844 */
[----:B------:R-:W-:Y:S06]  /*4670*/  HMMA.16816.F32.BF16 R32, R44, R40, R32 ;  /* 0x000000282c20723c */ /* 0x000fec0000041820 */
[----:B------:R-:W-:Y:S06]  /*4680*/  HMMA.16816.F32.BF16 R16, R8, R20, R16 ;  /* 0x000000140810723c */ /* 0x000fec0000041810 */
[----:B------:R-:W-:Y:S01]  /*4690*/  HMMA.16816.F32.BF16 R52, R44, R42, R52 ;  /* 0x0000002a2c34723c */ /* 0x000fe20000041834 */
[----:B------:R-:W1:Y:S05]  /*46a0*/  LDSM.16.M88.4 R40, [R195+0xb000] ;  /* 0x00b00000c328783b */ /* 0x000e6a0000000200 */
[----:B------:R-:W-:Y:S01]  /*46b0*/  HMMA.16816.F32.BF16 R24, R8, R22, R24 ;  /* 0x000000160818723c */ /* 0x000fe20000041818 */
[----:B------:R-:W4:Y:S05]  /*46c0*/  LDSM.16.M88.4 R20, [R195+0xb800] ;  /* 0x00b80000c314783b */ /* 0x000f2a0000000200 */
[C---:B--2---:R-:W-:Y:S06]  /*46d0*/  HMMA.16816.F32.BF16 R48, R44.reuse, R36, R48 ;  /* 0x000000242c30723c */ /* 0x044fec0000041830 */
[----:B------:R-:W-:Y:S01]  /*46e0*/  HMMA.16816.F32.BF16 R76, R44, R38, R76 ;  /* 0x000000262c4c723c */ /* 0x000fe2000004184c */
[----:B------:R-:W-:-:S05]  /*46f0*/  FMUL.FTZ R2, R16, UR10 ;  /* 0x0000000a10027c20 */ /* 0x000fca0008410000 */
[C---:B---3--:R-:W-:Y:S01]  /*4700*/  HMMA.16816.F32.BF16 R72, R44.reuse, R80, R72 ;  /* 0x000000502c48723c */ /* 0x048fe20000041848 */
[----:B------:R-:W2:Y:S05]  /*4710*/  MUFU.TANH R2, R2 ;  /* 0x0000000200027308 */ /* 0x000eaa0000002400 */
[----:B------:R-:W-:Y:S01]  /*4720*/  HMMA.16816.F32.BF16 R68, R44, R82, R68 ;  /* 0x000000522c44723c */ /* 0x000fe20000041844 */
[----:B------:R-:W-:Y:S01]  /*4730*/  FMUL.FTZ R24, R24, UR10 ;  /* 0x0000000a18187c20 */ /* 0x000fe20008410000 */
[----:B------:R-:W-:Y:S01]  /*4740*/  FMUL.FTZ R25, R25, UR10 ;  /* 0x0000000a19197c20 */ /* 0x000fe20008410000 */
[----:B------:R-:W-:-:S03]  /*4750*/  FMUL.FTZ R26, R26, UR10 ;  /* 0x0000000a1a1a7c20 */ /* 0x000fc60008410000 */
[C---:B------:R-:W-:Y:S01]  /*4760*/  HMMA.16816.F32.BF16 R32, R12.reuse, R28, R32 ;  /* 0x0000001c0c20723c */ /* 0x040fe20000041820 */
[----:B------:R-:W3:Y:S05]  /*4770*/  MUFU.TANH R24, R24 ;  /* 0x0000001800187308 */ /* 0x000eea0000002400 */
[C---:B------:R-:W-:Y:S01]  /*4780*/  HMMA.16816.F32.BF16 R52, R12.reuse, R30, R52 ;  /* 0x0000001e0c34723c */ /* 0x040fe20000041834 */
[----:B------:R-:W-:Y:S01]  /*4790*/  FMUL.FTZ R28, R17, UR10 ;  /* 0x0000000a111c7c20 */ /* 0x000fe20008410000 */
[----:B------:R-:W-:Y:S01]  /*47a0*/  FMUL.FTZ R29, R18, UR10 ;  /* 0x0000000a121d7c20 */ /* 0x000fe20008410000 */
[----:B------:R-:W-:Y:S03]  /*47b0*/  MUFU.TANH R25, R25 ;  /* 0x0000001900197308 */ /* 0x000fe60000002400 */
        /* <DEDUP_REMOVED lines=8> */
[----:B----4-:R-:W-:Y:S01]  /*4840*/  HMMA.16816.F32.BF16 R72, R12, R20, R72 ;  /* 0x000000140c48723c */ /* 0x010fe20000041848 */
[----:B------:R-:W4:Y:S01]  /*4850*/  MUFU.TANH R30, R30 ;  /* 0x0000001e001e7308 */ /* 0x000f220000002400 */
[----:B------:R-:W-:-:S04]  /*4860*/  SHF.R.S32.HI R36, RZ, 0x1f, R27 ;  /* 0x0000001fff247819 */ /* 0x000fc8000001141b */
[----:B------:R-:W-:Y:S01]  /*4870*/  HMMA.16816.F32.BF16 R68, R12, R22, R68 ;  /* 0x000000160c44723c */ /* 0x000fe20000041844 */
[----:B------:R-:W5:Y:S01]  /*4880*/  LDSM.16.M88.4 R12, [R188+0x5800] ;  /* 0x00580000bc0c783b */ /* 0x000f620000000200 */
[----:B------:R-:W-:Y:S01]  /*4890*/  LEA.HI R27, R36, R27, RZ, 0x2 ;  /* 0x0000001b241b7211 */ /* 0x000fe200078f10ff */
[----:B------:R-:W4:Y:S01]  /*48a0*/  MUFU.TANH R28, R28 ;  /* 0x0000001c001c7308 */ /* 0x000f220000002400 */
[----:B------:R-:W-:-:S04]  /*48b0*/  DEPBAR.LE SB0, 0x0 ;  /* 0x000080000000791a */ /* 0x000fc80000000000 */
[C---:B------:R-:W-:Y:S01]  /*48c0*/  HMMA.16816.F32.BF16 R32, R8.reuse, R60, R32 ;  /* 0x0000003c0820723c */ /* 0x040fe20000041820 */
[----:B------:R-:W-:Y:S01]  /*48d0*/  SHF.R.S32.HI R20, RZ, 0x2, R27 ;  /* 0x00000002ff147819 */ /* 0x000fe2000001141b */
[----:B------:R-:W-:Y:S01]  /*48e0*/  IMAD.U32 R27, RZ, RZ, UR17 ;  /* 0x00000011ff1b7e24 */ /* 0x000fe2000f8e00ff */
[----:B------:R-:W-:Y:S03]  /*48f0*/  MUFU.TANH R26, R26 ;  /* 0x0000001a001a7308 */ /* 0x000fe60000002400 */
[----:B------:R-:W-:Y:S01]  /*4900*/  IMAD.IADD R221, R20, 0x1, R221 ;  /* 0x0000000114dd7824 */ /* 0x000fe200078e02dd */
[C---:B------:R-:W-:Y:S01]  /*4910*/  HMMA.16816.F32.BF16 R52, R8.reuse, R62, R52 ;  /* 0x0000003e0834723c */ /* 0x040fe20000041834 */
[----:B------:R-:W-:Y:S02]  /*4920*/  IMAD R27, R27, 0x40, R222 ;  /* 0x000000401b1b7824 */ /* 0x000fe400078e02de */
[C---:B------:R-:W-:Y:S01]  /*4930*/  VIADD R219, R221.reuse, 0x8 ;  /* 0x00000008dddb7836 */ /* 0x040fe20000000000 */
[----:B------:R-:W-:Y:S01]  /*4940*/  VIADDMNMX R220, R221, UR6, R220, PT ;  /* 0x00000006dddc7c46 */ /* 0x000fe2000b8001dc */
[----:B------:R-:W-:Y:S01]  /*4950*/  VIADD R21, R27, 0x9 ;  /* 0x000000091b157836 */ /* 0x000fe20000000000 */
[----:B------:R-:W-:Y:S01]  /*4960*/  VIADDMNMX R221, R221, UR20, RZ, !PT ;  /* 0x00000014dddd7c46 */ /* 0x000fe2000f8001ff */
[----:B------:R-:W-:Y:S01]  /*4970*/  VIADD R20, R27, 0x1 ;  /* 0x000000011b147836 */ /* 0x000fe20000000000 */
[----:B------:R-:W-:Y:S01]  /*4980*/  IADD3 R218, R219, UR19, R218 ;  /* 0x00000013dbda7c10 */ /* 0x000fe2000fffe0da */
[----:B------:R2:W-:Y:S01]  /*4990*/  MUFU.TANH R6, R31 ;  /* 0x0000001f00067308 */ /* 0x0005e20000002400 */
[----:B-1----:R-:W-:Y:S01]  /*49a0*/  HMMA.16816.F32.BF16 R48, R8, R16, R48 ;  /* 0x000000100830723c */ /* 0x002fe20000041830 */
[----:B------:R-:W-:-:S02]  /*49b0*/  ISETP.GE.AND P1, PT, R27, R220, PT ;  /* 0x000000dc1b00720c */ /* 0x000fc40003f26270 */
[----:B------:R-:W-:Y:S02]  /*49c0*/  VIMNMX R218, R218, UR24, PT ;  /* 0x00000018dada7c48 */ /* 0x000fe4000bfe0100 */
[CC--:B------:R-:W-:Y:S01]  /*49d0*/  ISETP.LT.OR P1, PT, R27.reuse, R221.reuse, P1 ;  /* 0x000000dd1b00720c */ /* 0x0c0fe20000f21670 */
[C---:B------:R-:W-:Y:S01]  /*49e0*/  HMMA.16816.F32.BF16 R76, R8.reuse, R18, R76 ;  /* 0x00000012084c723c */ /* 0x040fe2000004184c */
[----:B------:R-:W-:Y:S01]  /*49f0*/  FMUL.FTZ R32, R32, UR10 ;  /* 0x0000000a20207c20 */ /* 0x000fe20008410000 */
[----:B------:R-:W-:Y:S02]  /*4a00*/  VIADD R16, R27, 0x8 ;  /* 0x000000081b107836 */ /* 0x000fe40000000000 */
[----:B------:R-:W-:Y:S01]  /*4a10*/  FMUL.FTZ R33, R33, UR10 ;  /* 0x0000000a21217c20 */ /* 0x000fe20008410000 */
[----:B------:R-:W-:Y:S01]  /*4a20*/  VIADDMNMX R219, R219, UR20, RZ, !PT ;  /* 0x00000014dbdb7c46 */ /* 0x000fe2000f8001ff */
[----:B------:R-:W-:Y:S01]  /*4a30*/  FMUL.FTZ R35, R35, UR10 ;  /* 0x0000000a23237c20 */ /* 0x000fe20008410000 */
[-C--:B------:R-:W-:Y:S01]  /*4a40*/  ISETP.GE.AND P6, PT, R21, R220.reuse, PT ;  /* 0x000000dc1500720c */ /* 0x080fe20003fc6270 */
[----:B------:R-:W1:Y:S01]  /*4a50*/  MUFU.TANH R32, R32 ;  /* 0x0000002000207308 */ /* 0x000e620000002400 */
[C---:B------:R-:W-:Y:S01]  /*4a60*/  ISETP.GE.AND P5, PT, R16.reuse, R220, PT ;  /* 0x000000dc1000720c */ /* 0x040fe20003fa6270 */
[C---:B------:R-:W-:Y:S01]  /*4a70*/  VIADD R18, R27.reuse, 0x11 ;  /* 0x000000111b127836 */ /* 0x040fe20000000000 */
[-C--:B------:R-:W-:Y:S01]  /*4a80*/  ISETP.GE.AND P0, PT, R16, R218.reuse, PT ;  /* 0x000000da1000720c */ /* 0x080fe20003f06270 */
[C---:B-----5:R-:W-:Y:S01]  /*4a90*/  HMMA.16816.F32.BF16 R72, R8.reuse, R12, R72 ;  /* 0x0000000c0848723c */ /* 0x060fe20000041848 */
[-C--:B------:R-:W-:Y:S01]  /*4aa0*/  ISETP.GE.AND P4, PT, R20, R218.reuse, PT ;  /* 0x000000da1400720c */ /* 0x080fe20003f86270 */
[----:B------:R-:W-:Y:S01]  /*4ab0*/  FMUL.FTZ R34, R34, UR10 ;  /* 0x0000000a22227c20 */ /* 0x000fe20008410000 */
[----:B--2---:R-:W-:Y:S01]  /*4ac0*/  FSEL R31, R2, -INF , !P1 ;  /* 0xff800000021f7808 */ /* 0x004fe20004800000 */
[----:B------:R-:W2:Y:S01]  /*4ad0*/  MUFU.TANH R4, R33 ;  /* 0x0000002100047308 */ /* 0x000ea20000002400 */
[C---:B------:R-:W-:Y:S01]  /*4ae0*/  ISETP.LT.OR P5, PT, R16.reuse, R221, P5 ;  /* 0x000000dd1000720c */ /* 0x040fe20002fa1670 */
[C---:B------:R-:W-:Y:S01]  /*4af0*/  VIADD R2, R27.reuse, 0x18 ;  /* 0x000000181b027836 */ /* 0x040fe20000000000 */
[----:B------:R-:W-:Y:S01]  /*4b00*/  ISETP.LT.OR P0, PT, R16, R219, P0 ;  /* 0x000000db1000720c */ /* 0x000fe20000701670 */
[C---:B------:R-:W-:Y:S01]  /*4b10*/  VIADD R16, R27.reuse, 0x10 ;  /* 0x000000101b107836 */ /* 0x040fe20000000000 */
[----:B------:R-:W-:Y:S01]  /*4b20*/  ISETP.GE.AND P3, PT, R27, R218, PT ;  /* 0x000000da1b00720c */ /* 0x000fe20003f66270 */
[----:B------:R-:W-:Y:S01]  /*4b30*/  FMUL.FTZ R54, R54, UR10 ;  /* 0x0000000a36367c20 */ /* 0x000fe20008410000 */
[----:B------:R-:W-:Y:S01]  /*4b40*/  ISETP.LT.OR P6, PT, R21, R221, P6 ;  /* 0x000000dd1500720c */ /* 0x000fe200037c1670 */
[----:B------:R5:W2:Y:S01]  /*4b50*/  MUFU.TANH R36, R35 ;  /* 0x0000002300247308 */ /* 0x000aa20000002400 */
[CC--:B------:R-:W-:Y:S01]  /*4b60*/  ISETP.GE.AND P2, PT, R20.reuse, R220.reuse, PT ;  /* 0x000000dc1400720c */ /* 0x0c0fe20003f46270 */
[----:B------:R-:W-:Y:S01]  /*4b70*/  FMUL.FTZ R49, R49, UR10 ;  /* 0x0000000a31317c20 */ /* 0x000fe20008410000 */
[-C--:B------:R-:W-:Y:S01]  /*4b80*/  ISETP.LT.OR P4, PT, R20, R219.reuse, P4 ;  /* 0x000000db1400720c */ /* 0x080fe20002781670 */
[----:B------:R-:W-:Y:S01]  /*4b90*/  HMMA.16816.F32.BF16 R68, R8, R14, R68 ;  /* 0x0000000e0844723c */ /* 0x000fe20000041844 */
[----:B------:R-:W-:Y:S01]  /*4ba0*/  ISETP.LT.OR P3, PT, R27, R219, P3 ;  /* 0x000000db1b00720c */ /* 0x000fe20001f61670 */
[----:B------:R-:W-:Y:S01]  /*4bb0*/  FMUL.FTZ R22, R55, UR10 ;  /* 0x0000000a37167c20 */ /* 0x000fe20008410000 */
[----:B---3--:R-:W-:Y:S01]  /*4bc0*/  FSEL R37, R24, -INF , !P5 ;  /* 0xff80000018257808 */ /* 0x008fe20006800000 */
[----:B------:R3:W2:Y:S01]  /*4bd0*/  MUFU.TANH R38, R34 ;  /* 0x0000002200267308 */ /* 0x0006a20000002400 */
[-C--:B------:R-:W-:Y:S01]  /*4be0*/  ISETP.LT.OR P2, PT, R20, R221.reuse, P2 ;  /* 0x000000dd1400720c */ /* 0x080fe20001741670 */
[----:B------:R-:W-:Y:S01]  /*4bf0*/  FMUL.FTZ R17, R52, UR10 ;  /* 0x0000000a34117c20 */ /* 0x000fe20008410000 */
[----:B----4-:R-:W-:Y:S01]  /*4c00*/  FSEL R30, R30, -INF , !P4 ;  /* 0xff8000001e1e7808 */ /* 0x010fe20006000000 */
[----:B------:R-:W-:Y:S01]  /*4c10*/  FMUL.FTZ R48, R48, UR10 ;  /* 0x0000000a30307c20 */ /* 0x000fe20008410000 */
[-C--:B------:R-:W-:Y:S01]  /*4c20*/  ISETP.GE.AND P5, PT, R2, R220.reuse, PT ;  /* 0x000000dc0200720c */ /* 0x080fe20003fa6270 */
[----:B------:R-:W-:Y:S01]  /*4c30*/  FMUL.FTZ R50, R50, UR10 ;  /* 0x0000000a32327c20 */ /* 0x000fe20008410000 */
[----:B------:R-:W-:Y:S01]  /*4c40*/  ISETP.GE.AND P1, PT, R16, R220, PT ;  /* 0x000000dc1000720c */ /* 0x000fe20003f26270 */
[----:B------:R-:W4:Y:S01]  /*4c50*/  MUFU.TANH R23, R54 ;  /* 0x0000003600177308 */ /* 0x000f220000002400 */
[----:B-----5:R-:W-:Y:S01]  /*4c60*/  FSEL R35, R25, -INF , !P6 ;  /* 0xff80000019237808 */ /* 0x020fe20007000000 */
[----:B------:R-:W-:Y:S01]  /*4c70*/  FMUL.FTZ R74, R74, UR10 ;  /* 0x0000000a4a4a7c20 */ /* 0x000fe20008410000 */
[----:B------:R-:W-:Y:S01]  /*4c80*/  ISETP.GE.AND P6, PT, R2, R218, PT ;  /* 0x000000da0200720c */ /* 0x000fe20003fc6270 */
[----:B------:R-:W-:Y:S01]  /*4c90*/  VIADD R13, R27, 0x19 ;  /* 0x000000191b0d7836 */ /* 0x000fe20000000000 */
[----:B------:R-:W-:Y:S01]  /*4ca0*/  ISETP.GE.AND P4, PT, R18, R220, PT ;  /* 0x000000dc1200720c */ /* 0x000fe20003f86270 */
[----:B------:R-:W-:Y:S01]  /*4cb0*/  FMUL.FTZ R51, R51, UR10 ;  /* 0x0000000a33337c20 */ /* 0x000fe20008410000 */
[----:B------:R-:W-:Y:S01]  /*4cc0*/  FSEL R20, R29, -INF , !P3 ;  /* 0xff8000001d147808 */ /* 0x000fe20005800000 */
[----:B------:R-:W5:Y:S01]  /*4cd0*/  MUFU.TANH R157, R49 ;  /* 0x00000031009d7308 */ /* 0x000f620000002400 */
[-C--:B------:R-:W-:Y:S01]  /*4ce0*/  ISETP.GE.AND P3, PT, R21, R218.reuse, PT ;  /* 0x000000da1500720c */ /* 0x080fe20003f66270 */
[----:B---3--:R-:W-:Y:S01]  /*4cf0*/  FMUL.FTZ R34, R53, UR10 ;  /* 0x0000000a35227c20 */ /* 0x008fe20008410000 */
[----:B------:R-:W-:Y:S01]  /*4d00*/  FSEL R33, R28, -INF , !P2 ;  /* 0xff8000001c217808 */ /* 0x000fe20005000000 */
[----:B------:R-:W-:Y:S01]  /*4d10*/  FMUL.FTZ R76, R76, UR10 ;  /* 0x0000000a4c4c7c20 */ /* 0x000fe20008410000 */
[C---:B------:R-:W-:Y:S01]  /*4d20*/  ISETP.LT.OR P5, PT, R2.reuse, R221, P5 ;  /* 0x000000dd0200720c */ /* 0x040fe20002fa1670 */
[----:B------:R-:W-:Y:S01]  /*4d30*/  FMUL.FTZ R77, R77, UR10 ;  /* 0x0000000a4d4d7c20 */ /* 0x000fe20008410000 */
[----:B------:R-:W-:Y:S01]  /*4d40*/  ISETP.LT.OR P6, PT, R2, R219, P6 ;  /* 0x000000db0200720c */ /* 0x000fe200037c1670 */
[----:B------:R-:W-:Y:S01]  /*4d50*/  VIADD R2, R27, 0x20 ;  /* 0x000000201b027836 */ /* 0x000fe20000000000 */
[C---:B------:R-:W-:Y:S01]  /*4d60*/  ISETP.GE.AND P2, PT, R16.reuse, R218, PT ;  /* 0x000000da1000720c */ /* 0x040fe20003f46270 */
[----:B------:R-:W3:Y:S01]  /*4d70*/  MUFU.TANH R22, R22 ;  /* 0x0000001600167308 */ /* 0x000ee20000002400 */
[-C--:B------:R-:W-:Y:S01]  /*4d80*/  ISETP.LT.OR P1, PT, R16, R221.reuse, P1 ;  /* 0x000000dd1000720c */ /* 0x080fe20000f21670 */
[----:B------:R-:W-:Y:S01]  /*4d90*/  FMUL.FTZ R78, R78, UR10 ;  /* 0x0000000a4e4e7c20 */ /* 0x000fe20008410000 */
[----:B------:R-:W-:Y:S01]  /*4da0*/  ISETP.LT.OR P4, PT, R18, R221, P4 ;  /* 0x000000dd1200720c */ /* 0x000fe20002781670 */
[----:B------:R-:W-:Y:S01]  /*4db0*/  FMUL.FTZ R79, R79, UR10 ;  /* 0x0000000a4f4f7c20 */ /* 0x000fe20008410000 */
[-C--:B------:R-:W-:Y:S01]  /*4dc0*/  ISETP.LT.OR P3, PT, R21, R219.reuse, P3 ;  /* 0x000000db1500720c */ /* 0x080fe20001f61670 */
[----:B------:R-:W-:Y:S01]  /*4dd0*/  FMUL.FTZ R72, R72, UR10 ;  /* 0x0000000a48487c20 */ /* 0x000fe20008410000 */
[----:B------:R-:W-:Y:S01]  /*4de0*/  ISETP.LT.OR P2, PT, R16, R219, P2 ;  /* 0x000000db1000720c */ /* 0x000fe20001741670 */
[----:B------:R-:W3:Y:S01]  /*4df0*/  MUFU.TANH R165, R48 ;  /* 0x0000003000a57308 */ /* 0x000ee20000002400 */
[----:B-1----:R-:W-:Y:S01]  /*4e00*/  FSEL R21, R32, -INF , !P1 ;  /* 0xff80000020157808 */ /* 0x002fe20004800000 */
[C---:B------:R-:W-:Y:S01]  /*4e10*/  VIADD R8, R27.reuse, 0x30 ;  /* 0x000000301b087836 */ /* 0x040fe20000000000 */
[----:B--2---:R-:W-:Y:S01]  /*4e20*/  FSEL R19, R4, -INF , !P4 ;  /* 0xff80000004137808 */ /* 0x004fe20006000000 */
[C---:B------:R-:W-:Y:S01]  /*4e30*/  VIADD R9, R27.reuse, 0x29 ;  /* 0x000000291b097836 */ /* 0x040fe20000000000 */
[----:B------:R-:W-:Y:S01]  /*4e40*/  FSEL R16, R26, -INF , !P0 ;  /* 0xff8000001a107808 */ /* 0x000fe20004000000 */
[----:B------:R-:W-:Y:S01]  /*4e50*/  VIADD R24, R27, 0x28 ;  /* 0x000000281b187836 */ /* 0x000fe20000000000 */
[C---:B------:R-:W-:Y:S01]  /*4e60*/  ISETP.GE.AND P1, PT, R2.reuse, R220, PT ;  /* 0x000000dc0200720c */ /* 0x040fe20003f26270 */
[----:B------:R-:W1:Y:S01]  /*4e70*/  MUFU.TANH R158, R50 ;  /* 0x00000032009e7308 */ /* 0x000e620000002400 */
        /* <DEDUP_REMOVED lines=9> */
[----:B------:R-:W2:Y:S01]  /*4f10*/  MUFU.TANH R17, R17 ;  /* 0x0000001100117308 */ /* 0x000ea20000002400 */
[----:B------:R-:W-:Y:S01]  /*4f20*/  FSEL R18, R6, -INF , !P3 ;  /* 0xff80000006127808 */ /* 0x000fe20005800000 */
[----:B------:R-:W-:Y:S01]  /*4f30*/  FMUL.FTZ R69, R69, UR10 ;  /* 0x0000000a45457c20 */ /* 0x000fe20008410000 */
[----:B------:R-:W-:Y:S01]  /*4f40*/  FSEL R6, R36, -INF , !P0 ;  /* 0xff80000024067808 */ /* 0x000fe20004000000 */
[----:B------:R-:W-:Y:S01]  /*4f50*/  FMUL.FTZ R70, R70, UR10 ;  /* 0x0000000a46467c20 */ /* 0x000fe20008410000 */
[----:B------:R-:W-:Y:S01]  /*4f60*/  ISETP.GE.AND P0, PT, R2, R220, PT ;  /* 0x000000dc0200720c */ /* 0x000fe20003f06270 */
[----:B------:R-:W-:Y:S01]  /*4f70*/  FMUL.FTZ R71, R71, UR10 ;  /* 0x0000000a47477c20 */ /* 0x000fe20008410000 */
[----:B------:R-:W-:Y:S01]  /*4f80*/  FSEL R12, R38, -INF , !P2 ;  /* 0xff800000260c7808 */ /* 0x000fe20005000000 */
[----:B------:R-:W2:Y:S01]  /*4f90*/  MUFU.TANH R34, R34 ;  /* 0x0000002200227308 */ /* 0x000ea20000002400 */
[----:B------:R-:W-:-:S02]  /*4fa0*/  ISETP.LT.OR P0, PT, R2, R221, P0 ;  /* 0x000000dd0200720c */ /* 0x000fc40000701670 */
[C---:B------:R-:W-:Y:S02]  /*4fb0*/  ISETP.GE.AND P2, PT, R13.reuse, R218, PT ;  /* 0x000000da0d00720c */ /* 0x040fe40003f46270 */
[----:B------:R-:W-:Y:S02]  /*4fc0*/  ISETP.GE.AND P3, PT, R13, R220, PT ;  /* 0x000000dc0d00720c */ /* 0x000fe40003f66270 */
[----:B----4-:R-:W-:Y:S01]  /*4fd0*/  FSEL R4, R23, -INF , !P6 ;  /* 0xff80000017047808 */ /* 0x010fe20007000000 */
[----:B------:R-:W4:Y:S01]  /*4fe0*/  MUFU.TANH R168, R74 ;  /* 0x0000004a00a87308 */ /* 0x000f220000002400 */
[----:B------:R-:W-:Y:S02]  /*4ff0*/  ISETP.GE.AND P6, PT, R2, R218, PT ;  /* 0x000000da0200720c */ /* 0x000fe40003fc6270 */
[----:B-----5:R-:W-:Y:S02]  /*5000*/  FSEL R157, R157, -INF , !P0 ;  /* 0xff8000009d9d7808 */ /* 0x020fe40004000000 */
[----:B------:R-:W-:-:S02]  /*5010*/  ISETP.LT.OR P2, PT, R13, R219, P2 ;  /* 0x000000db0d00720c */ /* 0x000fc40001741670 */
[----:B------:R-:W-:Y:S01]  /*5020*/  ISETP.GE.AND P0, PT, R8, R218, PT ;  /* 0x000000da0800720c */ /* 0x000fe20003f06270 */
[----:B------:R-:W5:Y:S01]  /*5030*/  MUFU.TANH R174, R51 ;  /* 0x0000003300ae7308 */ /* 0x000f620000002400 */
[----:B------:R-:W-:Y:S02]  /*5040*/  ISETP.LT.OR P3, PT, R13, R221, P3 ;  /* 0x000000dd0d00720c */ /* 0x000fe40001f61670 */
[----:B------:R-:W-:Y:S02]  /*5050*/  ISETP.LT.OR P6, PT, R2, R219, P6 ;  /* 0x000000db0200720c */ /* 0x000fe400037c1670 */
[----:B---3--:R-:W-:Y:S02]  /*5060*/  FSEL R2, R22, -INF , !P2 ;  /* 0xff80000016027808 */ /* 0x008fe40005000000 */
[----:B------:R-:W-:Y:S01]  /*5070*/  FSEL R165, R165, -INF , !P1 ;  /* 0xff800000a5a57808 */ /* 0x000fe20004800000 */
[----:B------:R-:W3:Y:S01]  /*5080*/  MUFU.TANH R161, R76 ;  /* 0x0000004c00a17308 */ /* 0x000ee20000002400 */
[----:B-1----:R-:W-:-:S02]  /*5090*/  FSEL R158, R158, -INF , !P4 ;  /* 0xff8000009e9e7808 */ /* 0x002fc40006000000 */
[C---:B------:R-:W-:Y:S02]  /*50a0*/  ISETP.LT.OR P0, PT, R8.reuse, R219, P0 ;  /* 0x000000db0800720c */ /* 0x040fe40000701670 */
[CC--:B------:R-:W-:Y:S02]  /*50b0*/  ISETP.GE.AND P2, PT, R9.reuse, R220.reuse, PT ;  /* 0x000000dc0900720c */ /* 0x0c0fe40003f46270 */
[----:B------:R-:W-:Y:S01]  /*50c0*/  ISETP.GE.AND P1, PT, R8, R220, PT ;  /* 0x000000dc0800720c */ /* 0x000fe20003f26270 */
[----:B------:R-:W-:Y:S01]  /*50d0*/  MUFU.TANH R159, R77 ;  /* 0x0000004d009f7308 */ /* 0x000fe20000002400 */
[----:B------:R-:W-:Y:S02]  /*50e0*/  ISETP.GE.AND P4, PT, R9, R218, PT ;  /* 0x000000da0900720c */ /* 0x000fe40003f86270 */
[----:B--2---:R-:W-:Y:S02]  /*50f0*/  FSEL R17, R17, -INF , !P5 ;  /* 0xff80000011117808 */ /* 0x004fe40006800000 */
[----:B------:R-:W-:-:S02]  /*5100*/  FSEL R13, R34, -INF , !P3 ;  /* 0xff800000220d7808 */ /* 0x000fc40005800000 */
[C---:B------:R-:W-:Y:S01]  /*5110*/  ISETP.GE.AND P5, PT, R24.reuse, R220, PT ;  /* 0x000000dc1800720c */ /* 0x040fe20003fa6270 */
[----:B------:R-:W1:Y:S01]  /*5120*/  MUFU.TANH R162, R78 ;  /* 0x0000004e00a27308 */ /* 0x000e620000002400 */
[----:B------:R-:W-:Y:S02]  /*5130*/  ISETP.GE.AND P3, PT, R24, R218, PT ;  /* 0x000000da1800720c */ /* 0x000fe40003f66270 */
[----:B----4-:R-:W-:Y:S02]  /*5140*/  FSEL R168, R168, -INF , !P0 ;  /* 0xff800000a8a87808 */ /* 0x010fe40004000000 */
[C---:B------:R-:W-:Y:S02]  /*5150*/  ISETP.LT.OR P2, PT, R9.reuse, R221, P2 ;  /* 0x000000dd0900720c */ /* 0x040fe40001741670 */
[----:B------:R-:W-:Y:S01]  /*5160*/  ISETP.LT.OR P4, PT, R9, R219, P4 ;  /* 0x000000db0900720c */ /* 0x000fe20002781670 */
[----:B------:R-:W2:Y:S01]  /*5170*/  MUFU.TANH R172, R79 ;  /* 0x0000004f00ac7308 */ /* 0x000ea20000002400 */
[-C--:B------:R-:W-:Y:S01]  /*5180*/  ISETP.LT.OR P1, PT, R8, R221.reuse, P1 ;  /* 0x000000dd0800720c */ /* 0x080fe20000f21670 */
[C---:B------:R-:W-:Y:S01]  /*5190*/  VIADD R9, R27.reuse, 0x31 ;  /* 0x000000311b097836 */ /* 0x040fe20000000000 */
[----:B------:R-:W-:Y:S01]  /*51a0*/  PLOP3.LUT P0, PT, PT, PT, UP0, 0x80, 0x0 ;  /* 0x000000000000781c */ /* 0x000fe20003f0f008 */
[C---:B------:R-:W-:Y:S01]  /*51b0*/  VIADD R8, R27.reuse, 0x38 ;  /* 0x000000381b087836 */ /* 0x040fe20000000000 */
[C---:B------:R-:W-:Y:S01]  /*51c0*/  ISETP.LT.OR P5, PT, R24.reuse, R221, P5 ;  /* 0x000000dd1800720c */ /* 0x040fe20002fa1670 */
[----:B------:R-:W-:Y:S01]  /*51d0*/  VIADD R27, R27, 0x39 ;  /* 0x000000391b1b7836 */ /* 0x000fe20000000000 */
[----:B------:R-:W-:Y:S01]  /*51e0*/  ISETP.LT.OR P3, PT, R24, R219, P3 ;  /* 0x000000db1800720c */ /* 0x000fe20001f61670 */
[----:B------:R-:W4:Y:S01]  /*51f0*/  MUFU.TANH R173, R72 ;  /* 0x0000004800ad7308 */ /* 0x000f220000002400 */
[----:B-----5:R-:W-:-:S02]  /*5200*/  FSEL R174, R174, -INF , !P6 ;  /* 0xff800000aeae7808 */ /* 0x020fc40007000000 */
[----:B---3--:R-:W-:Y:S02]  /*5210*/  FSEL R161, R161, -INF , !P5 ;  /* 0xff800000a1a17808 */ /* 0x008fe40006800000 */
[----:B-1----:R-:W-:Y:S02]  /*5220*/  FSEL R162, R162, -INF , !P3 ;  /* 0xff800000a2a27808 */ /* 0x002fe40005800000 */
[----:B------:R-:W-:Y:S01]  /*5230*/  FSEL R159, R159, -INF , !P2 ;  /* 0xff8000009f9f7808 */ /* 0x000fe20005000000 */
[----:B------:R-:W1:Y:S01]  /*5240*/  MUFU.TANH R171, R73 ;  /* 0x0000004900ab7308 */ /* 0x000e620000002400 */
[----:B--2---:R-:W-:Y:S02]  /*5250*/  FSEL R172, R172, -INF , !P4 ;  /* 0xff800000acac7808 */ /* 0x004fe40006000000 */
[-C--:B------:R-:W-:Y:S02]  /*5260*/  ISETP.GE.AND P6, PT, R9, R220.reuse, PT ;  /* 0x000000dc0900720c */ /* 0x080fe40003fc6270 */
[----:B------:R-:W-:-:S02]  /*5270*/  ISETP.GE.AND P5, PT, R8, R220, PT ;  /* 0x000000dc0800720c */ /* 0x000fc40003fa6270 */
[-C--:B------:R-:W-:Y:S01]  /*5280*/  ISETP.GE.AND P3, PT, R9, R218.reuse, PT ;  /* 0x000000da0900720c */ /* 0x080fe20003f66270 */
[----:B------:R-:W2:Y:S01]  /*5290*/  MUFU.TANH R166, R75 ;  /* 0x0000004b00a67308 */ /* 0x000ea20000002400 */
[----:B----4-:R-:W-:Y:S02]  /*52a0*/  FSEL R173, R173, -INF , !P1 ;  /* 0xff800000adad7808 */ /* 0x010fe40004800000 */
        /* <DEDUP_REMOVED lines=12> */
[----:B-1----:R-:W-:-:S02]  /*5370*/  FSEL R171, R171, -INF , !P6 ;  /* 0xff800000abab7808 */ /* 0x002fc40007000000 */
[----:B------:R-:W1:Y:S01]  /*5380*/  MUFU.TANH R164, R70 ;  /* 0x0000004600a47308 */ /* 0x000e620000002400 */
[----:B--2---:R-:W-:Y:S02]  /*5390*/  FSEL R166, R166, -INF , !P3 ;  /* 0xff800000a6a67808 */ /* 0x004fe40005800000 */
[----:B---3--:R-:W-:-:S05]  /*53a0*/  FSEL R169, R169, -INF , !P5 ;  /* 0xff800000a9a97808 */ /* 0x008fca0006800000 */
[----:B------:R-:W2:Y:S01]  /*53b0*/  MUFU.TANH R160, R71 ;  /* 0x0000004700a07308 */ /* 0x000ea20000002400 */
[----:B----4-:R-:W-:Y:S02]  /*53c0*/  FSEL R167, R167, -INF , !P4 ;  /* 0xff800000a7a77808 */ /* 0x010fe40006000000 */
[----:B-1----:R-:W-:Y:S02]  /*53d0*/  FSEL R164, R164, -INF , !P2 ;  /* 0xff800000a4a47808 */ /* 0x002fe40005000000 */
[----:B--2---:R-:W-:Y:S01]  /*53e0*/  FSEL R160, R160, -INF , !P1 ;  /* 0xff800000a0a07808 */ /* 0x004fe20004800000 */
        /* <DEDUP_REMOVED lines=54> */
[----:B------:R-:W1:Y:S02]  /*5750*/  @!P3 LDC.64 R14, c[0x0][0x218] ;  /* 0x00008600ff0ebb82 */ /* 0x000e640000000a00 */
        /* <DEDUP_REMOVED lines=8> */
[C---:B----4-:R-:W-:Y:S02]  /*57e0*/  @!P3 LEA R26, P1, R3.reuse, R26, 0x1 ;  /* 0x0000001a031ab211 */ /* 0x050fe400078208ff */
[C---:B------:R-:W-:Y:S02]  /*57f0*/  @!P5 LEA.HI.X R45, R28.reuse, R25, R24, 0x1, P2 ;  /* 0x000000191c2dd211 */ /* 0x040fe400010f0c18 */
        /* <DEDUP_REMOVED lines=50> */
.L_x_1357:
[----:B------:R-:W-:Y:S05]  /*5b20*/  BSYNC B0 ;  /* 0x0000000000007941 */ /* 0x000fea0003800000 */
.L_x_1356:
[----:B------:R-:W0:Y:S02]  /*5b30*/  LDGDEPBAR ;  /* 0x00000000000079af */ /* 0x000e240000000000 */
.L_x_1355:
        /* <DEDUP_REMOVED lines=310> */
[----:B------:R-:W-:-:S04]  /*6ea0*/  DEPBAR.LE SB0, 0x0 ;  /* 0x000080000000791a */ /* 0x000fc80000000000 */
[----:B------:R-:W-:Y:S01]  /*6eb0*/  ISETP.GE.AND P2, PT, R203, UR4, PT ;  /* 0x00000004cb007c0c */ /* 0x000fe2000bf46270 */
[----:B------:R-:W-:Y:S01]  /*6ec0*/  IMAD.U32 R18, RZ, RZ, UR17 ;  /* 0x00000011ff127e24 */ /* 0x000fe2000f8e00ff */
[----:B------:R-:W-:Y:S01]  /*6ed0*/  MOV R5, R233 ;  /* 0x000000e900057202 */ /* 0x000fe20000000f00 */
[----:B------:R-:W-:Y:S01]  /*6ee0*/  BAR.SYNC.DEFER_BLOCKING 0x0 ;  /* 0x0000000000007b1d */ /* 0x000fe20000010000 */
[----:B------:R-:W-:Y:S02]  /*6ef0*/  USHF.R.S32.HI UR5, URZ, 0x1f, UR17 ;  /* 0x0000001f3f057899 */ /* 0x000fe40008011411 */
[----:B------:R-:W-:Y:S01]  /*6f00*/  UIMAD UR4, UR28, UR17, URZ ;  /* 0x000000111c0472a4 */ /* 0x000fe2000f8e023f */
[----:B------:R-:W-:Y:S01]  /*6f10*/  IMAD.WIDE.U32 R18, R18, UR29, R4 ;  /* 0x0000001d12127c25 */ /* 0x000fe2000f8e0004 */
[----:B------:R-:W-:-:S03]  /*6f20*/  UISETP.GT.AND UP0, UPT, UR17, UR12, UPT ;  /* 0x0000000c1100728c */ /* 0x000fc6000bf04270 */
[----:B------:R-:W1:Y:S01]  /*6f30*/  @!P3 LDC.64 R10, c[0x0][0x220] ;  /* 0x00008800ff0abb82 */ /* 0x000e620000000a00 */
[----:B------:R-:W-:-:S06]  /*6f40*/  UIMAD UR4, UR5, UR29, UR4 ;  /* 0x0000001d050472a4 */ /* 0x000fcc000f8e0204 */
[----:B------:R-:W-:Y:S01]  /*6f50*/  IADD3 R2, R19, UR4, RZ ;  /* 0x0000000413027c10 */ /* 0x000fe2000fffe0ff */
[----:B------:R-:W2:Y:S08]  /*6f60*/  @!P4 LDC.64 R12, c[0x0][0x220] ;  /* 0x00008800ff0ccb82 */ /* 0x000eb00000000a00 */
        /* <DEDUP_REMOVED lines=31> */
[----:B------:R5:W-:Y:S04]  /*7160*/  @!P2 LDGSTS.E.BYPASS.LTC128B.128 [R213+0x10000], desc[UR22][R24.64+0x100] ;  /* 0x1000010018d5afae */ /* 0x000be8000b901d56 */
        /* <DEDUP_REMOVED lines=58> */
[----:B------:R-:W-:-:S03]  /*7510*/  PLOP3.LUT P0, PT, PT, PT, UP0, 0x80, 0x0 ;  /* 0x000000000000781c */ /* 0x000fc60003f0f008 */
        /* <DEDUP_REMOVED lines=14> */
[----:B------:R-:W5:Y:S04]  /*7600*/  LDSM.16.M88.4 R136, [R201+0x6800] ;  /* 0x00680000c988783b */ /* 0x000f680000000200 */
[----:B------:R-:W4:Y:S04]  /*7610*/  LDSM.16.M88.4 R156, [R201+0x7000] ;  /* 0x00700000c99c783b */ /* 0x000f280000000200 */
[----:B--2---:R-:W-:Y:S04]  /*7620*/  LDSM.16.M88.4 R8, [R198] ;  /* 0x00000000c608783b */ /* 0x004fe80000000200 */
[----:B------:R-:W2:Y:S04]  /*7630*/  LDSM.16.M88.4 R168, [R195+0x6000] ;  /* 0x00600000c3a8783b */ /* 0x000ea80000000200 */
[----:B------:R-:W2:Y:S04]  /*7640*/  LDSM.16.M88.4 R28, [R201+0x7800] ;  /* 0x00780000c91c783b */ /* 0x000ea80000000200 */
[----:B---3--:R-:W3:Y:S04]  /*7650*/  LDSM.16.M88.4 R4, [R191] ;  /* 0x00000000bf04783b */ /* 0x008ee80000000200 */
[----:B------:R-:W3:Y:S01]  /*7660*/  LDSM.16.M88.4 R20, [R190] ;  /* 0x00000000be14783b */ /* 0x000ee20000000200 */
[C---:B-1----:R-:W-:Y:S03]  /*7670*/  HMMA.16816.F32.BF16 R16, R176.reuse, R12, RZ ;  /* 0x0000000cb010723c */ /* 0x042fe600000418ff */
[----:B------:R-:W-:Y:S04]  /*7680*/  LDSM.16.M88.4 R164, [R197] ;  /* 0x00000000c5a4783b */ /* 0x000fe80000000200 */
[----:B------:R-:W1:Y:S01]  /*7690*/  LDSM.16.M88.4 R208, [R188] ;  /* 0x00000000bcd0783b */ /* 0x000e620000000200 */
[C---:B------:R-:W-:Y:S03]  /*76a0*/  HMMA.16816.F32.BF16 R12, R176.reuse, R14, RZ ;  /* 0x0000000eb00c723c */ /* 0x040fe600000418ff */
[----:B------:R-:W1:Y:S03]  /*76b0*/  LDSM.16.M88.4 R152, [R189] ;  /* 0x00000000bd98783b */ /* 0x000e660000000200 */
        /* <DEDUP_REMOVED lines=12> */
[----:B--2---:R-:W-:Y:S06]  /*7780*/  HMMA.16816.F32.BF16 R16, R8, R168, R16 ;  /* 0x000000a80810723c */ /* 0x004fec0000041810 */
[----:B------:R-:W-:Y:S06]  /*7790*/  HMMA.16816.F32.BF16 R204, R176, R28, RZ ;  /* 0x0000001cb0cc723c */ /* 0x000fec00000418ff */
[----:B------:R-:W-:Y:S01]  /*77a0*/  HMMA.16816.F32.BF16 R12, R8, R170, R12 ;  /* 0x000000aa080c723c */ /* 0x000fe2000004180c */
[----:B------:R-:W-:Y:S05]  /*77b0*/  LDSM.16.M88.4 R168, [R188+0x1800] ;  /* 0x00180000bca8783b */ /* 0x000fea0000000200 */
[----:B------:R-:W-:Y:S01]  /*77c0*/  HMMA.16816.F32.BF16 R176, R176, R30, RZ ;  /* 0x0000001eb0b0723c */ /* 0x000fe200000418ff */
[----:B------:R-:W-:Y:S05]  /*77d0*/  LDSM.16.M88.4 R28, [R188+0x1000] ;  /* 0x00100000bc1c783b */ /* 0x000fea0000000200 */
[C---:B---3--:R-:W-:Y:S06]  /*77e0*/  HMMA.16816.F32.BF16 R140, R144.reuse, R4, R140 ;  /* 0x00000004908c723c */ /* 0x048fec000004188c */
[C---:B------:R-:W-:Y:S01]  /*77f0*/  HMMA.16816.F32.BF16 R136, R144.reuse, R6, R136 ;  /* 0x000000069088723c */ /* 0x040fe20000041888 */
[----:B------:R-:W-:Y:S05]  /*7800*/  LDSM.16.M88.4 R4, [R188+0x800] ;  /* 0x00080000bc04783b */ /* 0x000fea0000000200 */
[C---:B------:R-:W-:Y:S06]  /*7810*/  HMMA.16816.F32.BF16 R160, R144.reuse, R20, R160 ;  /* 0x0000001490a0723c */ /* 0x040fec00000418a0 */
[----:B------:R-:W-:Y:S01]  /*7820*/  HMMA.16816.F32.BF16 R156, R144, R22, R156 ;  /* 0x00000016909c723c */ /* 0x000fe2000004189c */
[----:B------:R-:W2:Y:S05]  /*7830*/  LDSM.16.M88.4 R20, [R202+0x2000] ;  /* 0x00200000ca14783b */ /* 0x000eaa0000000200 */
[C---:B-1----:R-:W-:Y:S06]  /*7840*/  HMMA.16816.F32.BF16 R16, R164.reuse, R208, R16 ;  /* 0x000000d0a410723c */ /* 0x042fec0000041810 */
[----:B------:R-:W-:Y:S01]  /*7850*/  HMMA.16816.F32.BF16 R12, R164, R210, R12 ;  /* 0x000000d2a40c723c */ /* 0x000fe2000004180c */
[----:B------:R-:W-:Y:S05]  /*7860*/  LDSM.16.M88.4 R208, [R195+0x9800] ;  /* 0x00980000c3d0783b */ /* 0x000fea0000000200 */
[C---:B------:R-:W-:Y:S06]  /*7870*/  HMMA.16816.F32.BF16 R204, R144.reuse, R152, R204 ;  /* 0x0000009890cc723c */ /* 0x040fec00000418cc */
[----:B------:R-:W-:Y:S01]  /*7880*/  HMMA.16816.F32.BF16 R176, R144, R154, R176 ;  /* 0x0000009a90b0723c */ /* 0x000fe200000418b0 */
[----:B------:R-:W-:Y:S04]  /*7890*/  LDSM.16.M88.4 R152, [R187] ;  /* 0x00000000bb98783b */ /* 0x000fe80000000200 */
[----:B------:R-:W-:Y:S01]  /*78a0*/  LDSM.16.M88.4 R144, [R201+0x8800] ;  /* 0x00880000c990783b */ /* 0x000fe20000000200 */
[C---:B----4-:R-:W-:Y:S06]  /*78b0*/  HMMA.16816.F32.BF16 R140, R8.reuse, R24, R140 ;  /* 0x00000018088c723c */ /* 0x050fec000004188c */
[C---:B------:R-:W-:Y:S01]  /*78c0*/  HMMA.16816.F32.BF16 R136, R8.reuse, R26, R136 ;  /* 0x0000001a0888723c */ /* 0x040fe20000041888 */
[----:B------:R-:W-:Y:S05]  /*78d0*/  LDSM.16.M88.4 R24, [R201+0x9000] ;  /* 0x00900000c918783b */ /* 0x000fea0000000200 */
[C---:B-----5:R-:W-:Y:S06]  /*78e0*/  HMMA.16816.F32.BF16 R160, R8.reuse, R32, R160 ;  /* 0x0000002008a0723c */ /* 0x060fec00000418a0 */
[----:B------:R-:W-:Y:S01]  /*78f0*/  HMMA.16816.F32.BF16 R156, R8, R34, R156 ;  /* 0x00000022089c723c */ /* 0x000fe2000004189c */
[----:B------:R-:W1:Y:S05]  /*7900*/  LDSM.16.M88.4 R32, [R200+0x2000] ;  /* 0x00200000c820783b */ /* 0x000e6a0000000200 */
[C---:B--2---:R-:W-:Y:S06]  /*7910*/  HMMA.16816.F32.BF16 R16, R20.reuse, R172, R16 ;  /* 0x000000ac1410723c */ /* 0x044fec0000041810 */
[----:B------:R-:W-:Y:S01]  /*7920*/  HMMA.16816.F32.BF16 R12, R20, R174, R12 ;  /* 0x000000ae140c723c */ /* 0x000fe2000004180c */
[----:B------:R-:W-:Y:S05]  /*7930*/  LDSM.16.M88.4 R172, [R197+0x2000] ;  /* 0x00200000c5ac783b */ /* 0x000fea0000000200 */
[C---:B------:R-:W-:Y:S06]  /*7940*/  HMMA.16816.F32.BF16 R204, R8.reuse, R148, R204 ;  /* 0x0000009408cc723c */ /* 0x040fec00000418cc */
[----:B------:R-:W-:Y:S01]  /*7950*/  HMMA.16816.F32.BF16 R176, R8, R150, R176 ;  /* 0x0000009608b0723c */ /* 0x000fe200000418b0 */
[----:B------:R-:W-:Y:S04]  /*7960*/  LDSM.16.M88.4 R148, [R201+0x9800] ;  /* 0x00980000c994783b */ /* 0x000fe80000000200 */
[----:B------:R-:W-:Y:S01]  /*7970*/  LDSM.16.M88.4 R8, [R186] ;  /* 0x00000000ba08783b */ /* 0x000fe20000000200 */
[C---:B------:R-:W-:Y:S06]  /*7980*/  HMMA.16816.F32.BF16 R140, R164.reuse, R4, R140 ;  /* 0x00000004a48c723c */ /* 0x040fec000004188c */
[C---:B------:R-:W-:Y:S01]  /*7990*/  HMMA.16816.F32.BF16 R136, R164.reuse, R6, R136 ;  /* 0x00000006a488723c */ /* 0x040fe20000041888 */
[----:B------:R-:W-:Y:S05]  /*79a0*/  LDSM.16.M88.4 R4, [R185] ;  /* 0x00000000b904783b */ /* 0x000fea0000000200 */
        /* <DEDUP_REMOVED lines=8> */
[----:B------:R-:W-:Y:S04]  /*7a30*/  LDSM.16.M88.4 R168, [R188+0x3000] ;  /* 0x00300000bca8783b */ /* 0x000fe80000000200 */
[----:B------:R-:W-:Y:S01]  /*7a40*/  LDSM.16.M88.4 R164, [R188+0x3800] ;  /* 0x00380000bca4783b */ /* 0x000fe20000000200 */
[C---:B------:R-:W-:Y:S06]  /*7a50*/  HMMA.16816.F32.BF16 R140, R20.reuse, R144, R140 ;  /* 0x00000090148c723c */ /* 0x040fec000004188c */
[C---:B------:R-:W-:Y:S01]  /*7a60*/  HMMA.16816.F32.BF16 R136, R20.reuse, R146, R136 ;  /* 0x000000921488723c */ /* 0x040fe20000041888 */
[----:B------:R-:W-:Y:S05]  /*7a70*/  LDSM.16.M88.4 R144, [R184] ;  /* 0x00000000b890783b */ /* 0x000fea0000000200 */
[C---:B------:R-:W-:Y:S06]  /*7a80*/  HMMA.16816.F32.BF16 R160, R20.reuse, R24, R160 ;  /* 0x0000001814a0723c */ /* 0x040fec00000418a0 */
[----:B------:R-:W-:Y:S01]  /*7a90*/  HMMA.16816.F32.BF16 R156, R20, R26, R156 ;  /* 0x0000001a149c723c */ /* 0x000fe2000004189c */
[----:B------:R-:W1:Y:S05]  /*7aa0*/  LDSM.16.M88.4 R24, [R188+0x2000] ;  /* 0x00200000bc18783b */ /* 0x000e6a0000000200 */
[C---:B--2---:R-:W-:Y:S06]  /*7ab0*/  HMMA.16816.F32.BF16 R16, R228.reuse, R28, R16 ;  /* 0x0000001ce410723c */ /* 0x044fec0000041810 */
[----:B------:R-:W-:Y:S01]  /*7ac0*/  HMMA.16816.F32.BF16 R12, R228, R30, R12 ;  /* 0x0000001ee40c723c */ /* 0x000fe2000004180c */
[----:B------:R-:W-:Y:S05]  /*7ad0*/  LDSM.16.M88.4 R28, [R188+0x2800] ;  /* 0x00280000bc1c783b */ /* 0x000fea0000000200 */
[C---:B------:R-:W-:Y:S06]  /*7ae0*/  HMMA.16816.F32.BF16 R204, R20.reuse, R148, R204 ;  /* 0x0000009414cc723c */ /* 0x040fec00000418cc */
[----:B------:R-:W-:Y:S01]  /*7af0*/  HMMA.16816.F32.BF16 R176, R20, R150, R176 ;  /* 0x0000009614b0723c */ /* 0x000fe200000418b0 */
[----:B------:R-:W2:Y:S04]  /*7b00*/  LDSM.16.M88.4 R20, [R195+0x8800] ;  /* 0x00880000c314783b */ /* 0x000ea80000000200 */
[----:B------:R-:W-:Y:S01]  /*7b10*/  LDSM.16.M88.4 R148, [R201+0xa800] ;  /* 0x00a80000c994783b */ /* 0x000fe20000000200 */
        /* <DEDUP_REMOVED lines=8> */
[----:B------:R-:W-:Y:S05]  /*7ba0*/  LDSM.16.M88.4 R24, [R198+0x4000] ;  /* 0x00400000c618783b */ /* 0x000fea0000000200 */
[C---:B------:R-:W-:Y:S06]  /*7bb0*/  HMMA.16816.F32.BF16 R204, R32.reuse, R144, R204 ;  /* 0x0000009020cc723c */ /* 0x040fec00000418cc */
[----:B------:R-:W-:Y:S01]  /*7bc0*/  HMMA.16816.F32.BF16 R176, R32, R146, R176 ;  /* 0x0000009220b0723c */ /* 0x000fe200000418b0 */
[----:B------:R-:W-:Y:S04]  /*7bd0*/  LDSM.16.M88.4 R32, [R200+0x4000] ;  /* 0x00400000c820783b */ /* 0x000fe80000000200 */
[----:B------:R-:W4:Y:S01]  /*7be0*/  LDSM.16.M88.4 R144, [R183] ;  /* 0x00000000b790783b */ /* 0x000f220000000200 */
[C---:B--2---:R-:W-:Y:S06]  /*7bf0*/  HMMA.16816.F32.BF16 R140, R228.reuse, R20, R140 ;  /* 0x00000014e48c723c */ /* 0x044fec000004188c */
[----:B------:R-:W-:Y:S01]  /*7c00*/  HMMA.16816.F32.BF16 R136, R228, R22, R136 ;  /* 0x00000016e488723c */ /* 0x000fe20000041888 */
[----:B------:R-:W2:Y:S05]  /*7c10*/  LDSM.16.M88.4 R20, [R195+0xa000] ;  /* 0x00a00000c314783b */ /* 0x000eaa0000000200 */
[C---:B---3--:R-:W-:Y:S06]  /*7c20*/  HMMA.16816.F32.BF16 R16, R152.reuse, R8, R16 ;  /* 0x000000089810723c */ /* 0x048fec0000041810 */
[----:B------:R-:W-:Y:S01]  /*7c30*/  HMMA.16816.F32.BF16 R12, R152, R10, R12 ;  /* 0x0000000a980c723c */ /* 0x000fe2000004180c */
[----:B------:R-:W-:Y:S05]  /*7c40*/  LDSM.16.M88.4 R8, [R197+0x4000] ;  /* 0x00400000c508783b */ /* 0x000fea0000000200 */
[----:B-1----:R-:W-:Y:S06]  /*7c50*/  HMMA.16816.F32.BF16 R160, R228, R4, R160 ;  /* 0x00000004e4a0723c */ /* 0x002fec00000418a0 */
[C---:B------:R-:W-:Y:S06]  /*7c60*/  HMMA.16816.F32.BF16 R140, R172.reuse, R28, R140 ;  /* 0x0000001cac8c723c */ /* 0x040fec000004188c */
[----:B------:R-:W-:Y:S01]  /*7c70*/  HMMA.16816.F32.BF16 R136, R172, R30, R136 ;  /* 0x0000001eac88723c */ /* 0x000fe20000041888 */
[----:B------:R-:W-:Y:S05]  /*7c80*/  LDSM.16.M88.4 R28, [R182] ;  /* 0x00000000b61c783b */ /* 0x000fea0000000200 */
[C---:B----4-:R-:W-:Y:S06]  /*7c90*/  HMMA.16816.F32.BF16 R16, R32.reuse, R144, R16 ;  /* 0x000000902010723c */ /* 0x050fec0000041810 */
[----:B------:R-:W-:Y:S01]  /*7ca0*/  HMMA.16816.F32.BF16 R12, R32, R146, R12 ;  /* 0x00000092200c723c */ /* 0x000fe2000004180c */
[----:B------:R-:W1:Y:S05]  /*7cb0*/  LDSM.16.M88.4 R144, [R201+0xb000] ;  /* 0x00b00000c990783b */ /* 0x000e6a0000000200 */
[----:B------:R-:W-:Y:S01]  /*7cc0*/  HMMA.16816.F32.BF16 R156, R228, R6, R156 ;  /* 0x00000006e49c723c */ /* 0x000fe2000004189c */
[----:B------:R-:W3:Y:S05]  /*7cd0*/  LDSM.16.M88.4 R4, [R188+0x4000] ;  /* 0x00400000bc04783b */ /* 0x000eea0000000200 */
[----:B------:R-:W-:Y:S06]  /*7ce0*/  HMMA.16816.F32.BF16 R160, R172, R168, R160 ;  /* 0x000000a8aca0723c */ /* 0x000fec00000418a0 */
[----:B--2---:R-:W-:Y:S06]  /*7cf0*/  HMMA.16816.F32.BF16 R16, R24, R20, R16 ;  /* 0x000000141810723c */ /* 0x004fec0000041810 */
[C---:B------:R-:W-:Y:S06]  /*7d00*/  HMMA.16816.F32.BF16 R140, R152.reuse, R148, R140 ;  /* 0x00000094988c723c */ /* 0x040fec000004188c */
[----:B------:R-:W-:Y:S01]  /*7d10*/  HMMA.16816.F32.BF16 R136, R152, R150, R136 ;  /* 0x000000969888723c */ /* 0x000fe20000041888 */
[----:B------:R-:W-:Y:S05]  /*7d20*/  LDSM.16.M88.4 R148, [R188+0x4800] ;  /* 0x00480000bc94783b */ /* 0x000fea0000000200 */
[----:B------:R-:W-:Y:S01]  /*7d30*/  HMMA.16816.F32.BF16 R12, R24, R22, R12 ;  /* 0x00000016180c723c */ /* 0x000fe2000004180c */
[----:B------:R-:W2:Y:S05]  /*7d40*/  LDSM.16.M88.4 R20, [R181] ;  /* 0x00000000b514783b */ /* 0x000eaa0000000200 */
[C---:B------:R-:W-:Y:S06]  /*7d50*/  HMMA.16816.F32.BF16 R204, R228.reuse, R208, R204 ;  /* 0x000000d0e4cc723c */ /* 0x040fec00000418cc */
[----:B------:R-:W-:Y:S01]  /*7d60*/  HMMA.16816.F32.BF16 R208, R228, R210, R176 ;  /* 0x000000d2e4d0723c */ /* 0x000fe200000418b0 */
[----:B------:R-:W4:Y:S05]  /*7d70*/  LDSM.16.M88.4 R176, [R195+0xa800] ;  /* 0x00a80000c3b0783b */ /* 0x000f2a0000000200 */
[----:B------:R-:W-:Y:S06]  /*7d80*/  HMMA.16816.F32.BF16 R156, R172, R170, R156 ;  /* 0x000000aaac9c723c */ /* 0x000fec000004189c */
[----:B-1----:R-:W-:Y:S06]  /*7d90*/  HMMA.16816.F32.BF16 R160, R152, R144, R160 ;  /* 0x0000009098a0723c */ /* 0x002fec00000418a0 */
[----:B---3--:R-:W-:Y:S06]  /*7da0*/  HMMA.16816.F32.BF16 R16, R8, R4, R16 ;  /* 0x000000040810723c */ /* 0x008fec0000041810 */
[C---:B------:R-:W-:Y:S06]  /*7db0*/  HMMA.16816.F32.BF16 R140, R32.reuse, R28, R140 ;  /* 0x0000001c208c723c */ /* 0x040fec000004188c */
[----:B------:R-:W-:Y:S01]  /*7dc0*/  HMMA.16816.F32.BF16 R136, R32, R30, R136 ;  /* 0x0000001e2088723c */ /* 0x000fe20000041888 */
[----:B------:R-:W1:Y:S05]  /*7dd0*/  LDSM.16.M88.4 R28, [R201+0xb800] ;  /* 0x00b80000c91c783b */ /* 0x000e6a0000000200 */
[C---:B------:R-:W-:Y:S06]  /*7de0*/  HMMA.16816.F32.BF16 R204, R172.reuse, R164, R204 ;  /* 0x000000a4accc723c */ /* 0x040fec00000418cc */
[----:B------:R-:W-:Y:S01]  /*7df0*/  HMMA.16816.F32.BF16 R208, R172, R166, R208 ;  /* 0x000000a6acd0723c */ /* 0x000fe200000418d0 */
[----:B------:R-:W-:Y:S01]  /*7e00*/  FMUL.FTZ R0, R16, UR10 ;  /* 0x0000000a10007c20 */ /* 0x000fe20008410000 */
[----:B------:R-:W-:Y:S01]  /*7e10*/  FMUL.FTZ R2, R17, UR10 ;  /* 0x0000000a11027c20 */ /* 0x000fe20008410000 */
[----:B------:R-:W-:-:S03]  /*7e20*/  FMUL.FTZ R133, R18, UR10 ;  /* 0x0000000a12857c20 */ /* 0x000fc60008410000 */
[----:B------:R-:W-:Y:S01]  /*7e30*/  HMMA.16816.F32.BF16 R12, R8, R6, R12 ;  /* 0x00000006080c723c */ /* 0x000fe2000004180c */
[----:B------:R-:W3:Y:S01]  /*7e40*/  LDSM.16.M88.4 R4, [R195+0xb000] ;  /* 0x00b00000c304783b */ /* 0x000ee20000000200 */
[----:B------:R-:W1:Y:S04]  /*7e50*/  MUFU.TANH R0, R0 ;  /* 0x0000000000007308 */ /* 0x000e680000002400 */
[----:B------:R-:W-:Y:S01]  /*7e60*/  HMMA.16816.F32.BF16 R156, R152, R146, R156 ;  /* 0x00000092989c723c */ /* 0x000fe2000004189c */
[----:B------:R-:W-:Y:S03]  /*7e70*/  LDSM.16.M88.4 R144, [R188+0x5000] ;  /* 0x00500000bc90783b */ /* 0x000fe60000000200 */
[----:B------:R-:W3:Y:S02]  /*7e80*/  MUFU.TANH R2, R2 ;  /* 0x0000000200027308 */ /* 0x000ee40000002400 */
[----:B--2---:R-:W-:Y:S06]  /*7e90*/  HMMA.16816.F32.BF16 R160, R32, R20, R160 ;  /* 0x0000001420a0723c */ /* 0x004fec00000418a0 */
[----:B----4-:R-:W-:Y:S01]  /*7ea0*/  HMMA.16816.F32.BF16 R140, R24, R176, R140 ;  /* 0x000000b0188c723c */ /* 0x010fe2000004188c */
[----:B------:R-:W-:Y:S01]  /*7eb0*/  FMUL.FTZ R20, R19, UR10 ;  /* 0x0000000a13147c20 */ /* 0x000fe20008410000 */
[----:B------:R-:W2:Y:S01]  /*7ec0*/  MUFU.TANH R133, R133 ;  /* 0x0000008500857308 */ /* 0x000ea20000002400 */
[----:B------:R-:W4:Y:S03]  /*7ed0*/  LDSM.16.M88.4 R16, [R180] ;  /* 0x00000000b410783b */ /* 0x000f260000000200 */
[----:B-1----:R-:W-:Y:S01]  /*7ee0*/  HMMA.16816.F32.BF16 R204, R152, R28, R204 ;  /* 0x0000001c98cc723c */ /* 0x002fe200000418cc */
[----:B------:R-:W-:Y:S01]  /*7ef0*/  FMUL.FTZ R12, R12, UR10 ;  /* 0x0000000a0c0c7c20 */ /* 0x000fe20008410000 */
[----:B------:R-:W-:-:S02]  /*7f00*/  FMUL.FTZ R134, R13, UR10 ;  /* 0x0000000a0d867c20 */ /* 0x000fc40008410000 */
[----:B------:R-:W1:Y:S02]  /*7f10*/  MUFU.TANH R20, R20 ;  /* 0x0000001400147308 */ /* 0x000e640000002400 */
[----:B------:R-:W-:Y:S06]  /*7f20*/  HMMA.16816.F32.BF16 R208, R152, R30, R208 ;  /* 0x0000001e98d0723c */ /* 0x000fec00000418d0 */
[----:B------:R-:W-:Y:S01]  /*7f30*/  HMMA.16816.F32.BF16 R156, R32, R22, R156 ;  /* 0x00000016209c723c */ /* 0x000fe2000004189c */
[----:B------:R5:W1:Y:S05]  /*7f40*/  MUFU.TANH R21, R12 ;  /* 0x0000000c00157308 */ /* 0x000a6a0000002400 */
[C---:B---3--:R-:W-:Y:S01]  /*7f50*/  HMMA.16816.F32.BF16 R160, R24.reuse, R4, R160 ;  /* 0x0000000418a0723c */ /* 0x048fe200000418a0 */
[----:B------:R-:W-:Y:S01]  /*7f60*/  FMUL.FTZ R22, R14, UR10 ;  /* 0x0000000a0e167c20 */ /* 0x000fe20008410000 */
[----:B------:R-:W-:Y:S01]  /*7f70*/  FMUL.FTZ R23, R15, UR10 ;  /* 0x0000000a0f177c20 */ /* 0x000fe20008410000 */
[----:B------:R3:W1:Y:S03]  /*7f80*/  MUFU.TANH R28, R134 ;  /* 0x00000086001c7308 */ /* 0x0006660000002400 */
[----:B------:R-:W-:Y:S05]  /*7f90*/  HMMA.16816.F32.BF16 R136, R24, R178, R136 ;  /* 0x000000b21888723c */ /* 0x000fea0000041888 */
[----:B------:R-:W1:Y:S01]  /*7fa0*/  MUFU.TANH R22, R22 ;  /* 0x0000001600167308 */ /* 0x000e620000002400 */
[----:B-----5:R-:W5:Y:S01]  /*7fb0*/  LDSM.16.M88.4 R12, [R195+0xb800] ;  /* 0x00b80000c30c783b */ /* 0x020f620000000200 */
[----:B------:R-:W-:Y:S06]  /*7fc0*/  HMMA.16816.F32.BF16 R140, R8, R148, R140 ;  /* 0x00000094088c723c */ /* 0x000fec000004188c */
[C---:B----4-:R-:W-:Y:S01]  /*7fd0*/  HMMA.16816.F32.BF16 R204, R32.reuse, R16, R204 ;  /* 0x0000001020cc723c */ /* 0x050fe200000418cc */
[----:B------:R-:W4:Y:S05]  /*7fe0*/  MUFU.TANH R23, R23 ;  /* 0x0000001700177308 */ /* 0x000f2a0000002400 */
[----:B------:R-:W-:Y:S06]  /*7ff0*/  HMMA.16816.F32.BF16 R208, R32, R18, R208 ;  /* 0x0000001220d0723c */ /* 0x000fec00000418d0 */
[----:B------:R-:W-:Y:S01]  /*8000*/  HMMA.16816.F32.BF16 R156, R24, R6, R156 ;  /* 0x00000006189c723c */ /* 0x000fe2000004189c */
[----:B------:R-:W2:Y:S01]  /*8010*/  LDSM.16.M88.4 R4, [R188+0x5800] ;  /* 0x00580000bc04783b */ /* 0x000ea20000000200 */
[----:B------:R-:W-:-:S04]  /*8020*/  DEPBAR.LE SB0, 0x0 ;  /* 0x000080000000791a */ /* 0x000fc80000000000 */
[C---:B------:R-:W-:Y:S01]  /*8030*/  HMMA.16816.F32.BF16 R136, R8.reuse, R150, R136 ;  /* 0x000000960888723c */ /* 0x040fe20000041888 */
[----:B------:R-:W-:Y:S01]  /*8040*/  FMUL.FTZ R29, R140, UR10 ;  /* 0x0000000a8c1d7c20 */ /* 0x000fe20008410000 */
[----:B------:R-:W-:Y:S01]  /*8050*/  FMUL.FTZ R30, R142, UR10 ;  /* 0x0000000a8e1e7c20 */ /* 0x000fe20008410000 */
[----:B---3--:R-:W-:Y:S01]  /*8060*/  FMUL.FTZ R134, R143, UR10 ;  /* 0x0000000a8f867c20 */ /* 0x008fe20008410000 */
[----:B------:R-:W-:Y:S02]  /*8070*/  FMUL.FTZ R141, R141, UR10 ;  /* 0x0000000a8d8d7c20 */ /* 0x000fe40008410000 */
[----:B------:R-:W-:Y:S01]  /*8080*/  HMMA.16816.F32.BF16 R160, R8, R144, R160 ;  /* 0x0000009008a0723c */ /* 0x000fe200000418a0 */
[----:B------:R-:W3:Y:S05]  /*8090*/  MUFU.TANH R29, R29 ;  /* 0x0000001d001d7308 */ /* 0x000eea0000002400 */
[C---:B-----5:R-:W-:Y:S03]  /*80a0*/  HMMA.16816.F32.BF16 R204, R24.reuse, R12, R204 ;  /* 0x0000000c18cc723c */ /* 0x060fe600000418cc */
[----:B------:R1:W1:Y:S03]  /*80b0*/  MUFU.TANH R178, R141 ;  /* 0x0000008d00b27308 */ /* 0x0002660000002400 */
[----:B------:R-:W-:Y:S06]  /*80c0*/  HMMA.16816.F32.BF16 R208, R24, R14, R208 ;  /* 0x0000000e18d0723c */ /* 0x000fec00000418d0 */
[----:B------:R-:W-:Y:S01]  /*80d0*/  FMUL.FTZ R31, R136, UR10 ;  /* 0x0000000a881f7c20 */ /* 0x000fe20008410000 */
[----:B------:R-:W-:Y:S01]  /*80e0*/  FMUL.FTZ R136, R137, UR10 ;  /* 0x0000000a89887c20 */ /* 0x000fe20008410000 */
[----:B------:R-:W-:Y:S01]  /*80f0*/  FMUL.FTZ R18, R139, UR10 ;  /* 0x0000000a8b127c20 */ /* 0x000fe20008410000 */
[----:B------:R-:W-:Y:S01]  /*8100*/  HMMA.16816.F32.BF16 R156, R8, R146, R156 ;  /* 0x00000092089c723c */ /* 0x000fe2000004189c */
[----:B------:R-:W-:Y:S01]  /*8110*/  FMUL.FTZ R138, R138, UR10 ;  /* 0x0000000a8a8a7c20 */ /* 0x000fe20008410000 */
[----:B------:R-:W1:Y:S01]  /*8120*/  MUFU.TANH R30, R30 ;  /* 0x0000001e001e7308 */ /* 0x000e620000002400 */
[----:B------:R-:W-:Y:S01]  /*8130*/  FMUL.FTZ R19, R161, UR10 ;  /* 0x0000000aa1137c20 */ /* 0x000fe20008410000 */
[----:B------:R-:W-:Y:S01]  /*8140*/  FMUL.FTZ R144, R163, UR10 ;  /* 0x0000000aa3907c20 */ /* 0x000fe20008410000 */
[----:B------:R-:W-:-:S02]  /*8150*/  FMUL.FTZ R160, R160, UR10 ;  /* 0x0000000aa0a07c20 */ /* 0x000fc40008410000 */
[----:B------:R-:W-:-:S03]  /*8160*/  FMUL.FTZ R146, R162, UR10 ;  /* 0x0000000aa2927c20 */ /* 0x000fc60008410000 */
[----:B------:R-:W1:Y:S01]  /*8170*/  MUFU.TANH R134, R134 ;  /* 0x0000008600867308 */ /* 0x000e620000002400 */
[C---:B--2---:R-:W-:Y:S06]  /*8180*/  HMMA.16816.F32.BF16 R204, R8.reuse, R4, R204 ;  /* 0x0000000408cc723c */ /* 0x044fec00000418cc */
[----:B------:R-:W-:Y:S01]  /*8190*/  HMMA.16816.F32.BF16 R208, R8, R6, R208 ;  /* 0x0000000608d0723c */ /* 0x000fe200000418d0 */
[----:B------:R-:W2:Y:S06]  /*81a0*/  MUFU.TANH R31, R31 ;  /* 0x0000001f001f7308 */ /* 0x000eac0000002400 */
[----:B------:R-:W-:Y:S01]  /*81b0*/  FMUL.FTZ R150, R156, UR10 ;  /* 0x0000000a9c967c20 */ /* 0x000fe20008410000 */
[----:B------:R-:W-:Y:S01]  /*81c0*/  FMUL.FTZ R148, R157, UR10 ;  /* 0x0000000a9d947c20 */ /* 0x000fe20008410000 */
[----:B------:R-:W-:Y:S01]  /*81d0*/  FMUL.FTZ R142, R158, UR10 ;  /* 0x0000000a9e8e7c20 */ /* 0x000fe20008410000 */
[----:B------:R-:W-:Y:S01]  /*81e0*/  FMUL.FTZ R140, R159, UR10 ;  /* 0x0000000a9f8c7c20 */ /* 0x000fe20008410000 */
[----:B------:R-:W1:Y:S07]  /*81f0*/  MUFU.TANH R136, R136 ;  /* 0x0000008800887308 */ /* 0x000e6e0000002400 */
[----:B------:R-:W-:Y:S01]  /*8200*/  FMUL.FTZ R176, R204, UR10 ;  /* 0x0000000accb07c20 */ /* 0x000fe20008410000 */
[----:B------:R-:W-:Y:S01]  /*8210*/  FMUL.FTZ R174, R205, UR10 ;  /* 0x0000000acdae7c20 */ /* 0x000fe20008410000 */
[----:B------:R-:W-:Y:S01]  /*8220*/  FMUL.FTZ R168, R206, UR10 ;  /* 0x0000000acea87c20 */ /* 0x000fe20008410000 */
[----:B------:R-:W-:Y:S01]  /*8230*/  FMUL.FTZ R166, R207, UR10 ;  /* 0x0000000acfa67c20 */ /* 0x000fe20008410000 */
[----:B------:R1:W1:Y:S02]  /*8240*/  MUFU.TANH R228, R138 ;  /* 0x0000008a00e47308 */ /* 0x0002640000002400 */
[----:B------:R-:W-:Y:S01]  /*8250*/  FMUL.FTZ R172, R208, UR10 ;  /* 0x0000000ad0ac7c20 */ /* 0x000fe20008410000 */
[----:B------:R-:W-:Y:S01]  /*8260*/  FMUL.FTZ R170, R209, UR10 ;  /* 0x0000000ad1aa7c20 */ /* 0x000fe20008410000 */
[----:B------:R-:W-:Y:S01]  /*8270*/  FMUL.FTZ R164, R210, UR10 ;  /* 0x0000000ad2a47c20 */ /* 0x000fe20008410000 */
[----:B------:R-:W-:-:S03]  /*8280*/  FMUL.FTZ R162, R211, UR10 ;  /* 0x0000000ad3a27c20 */ /* 0x000fc60008410000 */
[----:B------:R-:W1:Y:S08]  /*8290*/  MUFU.TANH R18, R18 ;  /* 0x0000001200127308 */ /* 0x000e700000002400 */
[----:B------:R1:W1:Y:S08]  /*82a0*/  MUFU.TANH R226, R160 ;  /* 0x000000a000e27308 */ /* 0x0002700000002400 */
        /* <DEDUP_REMOVED lines=24> */
[----:B------:R-:W1:Y:S03]  /*8430*/  @!P3 LDC.64 R8, c[0x0][0x218] ;  /* 0x00008600ff08bb82 */ /* 0x000e660000000a00 */
        /* <DEDUP_REMOVED lines=10> */
[C---:B--2---:R-:W-:Y:S02]  /*84e0*/  @!P4 LEA R152, P0, R27.reuse, R10, 0x1 ;  /* 0x0000000a1b98c211 */ /* 0x044fe400078008ff */
[----:B------:R-:W-:Y:S02]  /*84f0*/  IADD3.X R25, R26, UR26, RZ, P5, !PT ;  /* 0x0000001a1a197c10 */ /* 0x000fe4000affe4ff */
[----:B------:R-:W2:Y:S01]  /*8500*/  @!P3 LDC.64 R16, c[0x0][0x218] ;  /* 0x00008600ff10bb82 */ /* 0x000ea20000000a00 */
[----:B------:R-:W-:-:S02]  /*8510*/  @!P4 LEA.HI.X R153, R27, R11, R26, 0x1, P0 ;  /* 0x0000000b1b99c211 */ /* 0x000fc400000f0c1a */
[----:B-1----:R-:W-:-:S03]  /*8520*/  @!P3 LEA R138, P0, R27, R8, 0x1 ;  /* 0x000000081b8ab211 */ /* 0x002fc600078008ff */
[----:B------:R-:W-:Y:S01]  /*8530*/  @!PT LDS RZ, [RZ] ;  /* 0x00000000fffff984 */ /* 0x000fe20000000800 */
[----:B------:R-:W-:Y:S01]  /*8540*/  @!PT LDS RZ, [RZ] ;  /* 0x00000000fffff984 */ /* 0x000fe20000000800 */
[----:B------:R-:W-:Y:S01]  /*8550*/  @!PT LDS RZ, [RZ] ;  /* 0x00000000fffff984 */ /* 0x000fe20000000800 */
[----:B------:R3:W-:Y:S01]  /*8560*/  @!P4 LDGSTS.E.BYPASS.LTC128B.128 [R213+0x6000], desc[UR22][R152.64] ;  /* 0x0600000098d5cfae */ /* 0x0007e2000b901d56 */
[C-C-:B------:R-:W-:Y:S01]  /*8570*/  @!P3 LEA.HI.X R139, R27.reuse, R9, R26.reuse, 0x1, P0 ;  /* 0x000000091b8bb211 */ /* 0x140fe200000f0c1a */
[----:B------:R-:W1:Y:S01]  /*8580*/  @!P2 LDC.64 R14, c[0x0][0x218] ;  /* 0x00008600ff0eab82 */ /* 0x000e620000000a00 */
        /* <DEDUP_REMOVED lines=16> */
[C---:B--2---:R-:W-:Y:S01]  /*8690*/  @!P3 LEA R16, P0, R24.reuse, R16, 0x1 ;  /* 0x000000101810b211 */ /* 0x044fe200078008ff */
[----:B------:R3:W-:Y:S03]  /*86a0*/  @P4 STS.128 [R213+0x6800], RZ ;  /* 0x006800ffd5004388 */ /* 0x0007e60000000c00 */
[C-C-:B------:R-:W-:Y:S01]  /*86b0*/  @!P3 LEA.HI.X R17, R24.reuse, R17, R25.reuse, 0x1, P0 ;  /* 0x000000111811b211 */ /* 0x140fe200000f0c19 */
[----:B------:R-:W-:Y:S01]  /*86c0*/  @!PT LDS RZ, [RZ] ;  /* 0x00000000fffff984 */ /* 0x000fe20000000800 */
[----:B------:R-:W-:Y:S01]  /*86d0*/  @!PT LDS RZ, [RZ] ;  /* 0x00000000fffff984 */ /* 0x000fe20000000800 */
[----:B------:R-:W-:Y:S01]  /*86e0*/  @!PT LDS RZ, [RZ] ;  /* 0x00000000fffff984 */ /* 0x000fe20000000800 */
[----:B------:R3:W-:Y:S02]  /*86f0*/  @!P4 LDGSTS.E.BYPASS.LTC128B.128 [R213+0x6800], desc[UR22][R34.64] ;  /* 0x0680000022d5cfae */ /* 0x0007e4000b901d56 */
[----:B------:R-:W2:Y:S01]  /*8700*/  @!P2 LDC.64 R8, c[0x0][0x218] ;  /* 0x00008600ff08ab82 */ /* 0x000ea20000000a00 */
[C---:B-1----:R-:W-:Y:S01]  /*8710*/  @!P2 LEA R14, P0, R24.reuse, R14, 0x1 ;  /* 0x0000000e180ea211 */ /* 0x042fe200078008ff */
[----:B------:R3:W-:Y:S03]  /*8720*/  @P3 STS.128 [R213+0x8800], RZ ;  /* 0x008800ffd5003388 */ /* 0x0007e60000000c00 */
[C---:B------:R-:W-:Y:S01]  /*8730*/  @!P2 LEA.HI.X R15, R24.reuse, R15, R25, 0x1, P0 ;  /* 0x0000000f180fa211 */ /* 0x040fe200000f0c19 */
[----:B------:R-:W-:Y:S01]  /*8740*/  @!PT LDS RZ, [RZ] ;  /* 0x00000000fffff984 */ /* 0x000fe20000000800 */
[----:B------:R-:W-:Y:S01]  /*8750*/  @!PT LDS RZ, [RZ] ;  /* 0x00000000fffff984 */ /* 0x000fe20000000800 */
[----:B------:R-:W-:Y:S01]  /*8760*/  @!PT LDS RZ, [RZ] ;  /* 0x00000000fffff984 */ /* 0x000fe20000000800 */
[----:B------:R3:W-:Y:S01]  /*8770*/  @!P3 LDGSTS.E.BYPASS.LTC128B.128 [R213+0x8800], desc[UR22][R16.64+0x80] ;  /* 0x0880008010d5bfae */ /* 0x0007e2000b901d56 */
[----:B------:R-:W-:Y:S01]  /*8780*/  IADD3 R24, P5, R24, UR27, RZ ;  /* 0x0000001b18187c10 */ /* 0x000fe2000ffbe0ff */
[----:B------:R-:W1:Y:S02]  /*8790*/  @!P4 LDC.64 R6, c[0x0][0x218] ;  /* 0x00008600ff06cb82 */ /* 0x000e640000000a00 */
        /* <DEDUP_REMOVED lines=13> */
[C---:B--2---:R-:W-:Y:S01]  /*8870*/  @!P2 LEA R8, P1, R24.reuse, R8, 0x1 ;  /* 0x000000081808a211 */ /* 0x044fe200078208ff */
[----:B------:R-:W-:Y:S01]  /*8880*/  @!PT LDS RZ, [RZ] ;  /* 0x00000000fffff984 */ /* 0x000fe20000000800 */
[----:B------:R-:W-:Y:S01]  /*8890*/  @!PT LDS RZ, [RZ] ;  /* 0x00000000fffff984 */ /* 0x000fe20000000800 */
[----:B------:R-:W-:Y:S01]  /*88a0*/  @!PT LDS RZ, [RZ] ;  /* 0x00000000fffff984 */ /* 0x000fe20000000800 */
[----:B------:R3:W-:Y:S01]  /*88b0*/  @!P4 LDGSTS.E.BYPASS.LTC128B.128 [R213+0x7000], desc[UR22][R12.64] ;  /* 0x070000000cd5cfae */ /* 0x0007e2000b901d56 */
[----:B------:R-:W-:Y:S02]  /*88c0*/  IADD3.X R11, R25, UR26, RZ, P6, !PT ;  /* 0x0000001a190b7c10 */ /* 0x000fe4000b7fe4ff */
[----:B------:R-:W-:Y:S01]  /*88d0*/  @!P2 LEA.HI.X R9, R24, R9, R25, 0x1, P1 ;  /* 0x000000091809a211 */ /* 0x000fe200008f0c19 */
[----:B------:R3:W-:Y:S01]  /*88e0*/  @P3 STS.128 [R213+0x9000], RZ ;  /* 0x009000ffd5003388 */ /* 0x0007e20000000c00 */
[----:B-1----:R-:W-:-:S03]  /*88f0*/  @!P4 LEA R6, P5, R10, R6, 0x1 ;  /* 0x000000060a06c211 */ /* 0x002fc600078a08ff */
        /* <DEDUP_REMOVED lines=31> */
.L_x_1361:
[----:B------:R-:W-:Y:S05]  /*8af0*/  BSYNC B0 ;  /* 0x0000000000007941 */ /* 0x000fea0003800000 */
.L_x_1360:
[----:B------:R-:W0:Y:S02]  /*8b00*/  LDGDEPBAR ;  /* 0x00000000000079af */ /* 0x000e240000000000 */
.L_x_1359:
[----:B-1-3--:R-:W-:Y:S01]  /*8b10*/  MOV R5, UR17 ;  /* 0x0000001100057c02 */ /* 0x00afe20008000f00 */
[----:B------:R-:W-:Y:S03]  /*8b20*/  LDSM.16.MT88.4 R24, [R193+0xc000] ;  /* 0x00c00000c118783b */ /* 0x000fe60000004200 */
[----:B------:R-:W-:Y:S01]  /*8b30*/  LEA R5, R5, R222, 0x6 ;  /* 0x000000de05057211 */ /* 0x000fe200078e30ff */
[----:B------:R-:W-:Y:S03]  /*8b40*/  LDSM.16.MT88.4 R32, [R192+0xc000] ;  /* 0x00c00000c020783b */ /* 0x000fe60000004200 */
[C---:B------:R-:W-:Y:S02]  /*8b50*/  IADD3 R6, R5.reuse, 0x1, RZ ;  /* 0x0000000105067810 */ /* 0x040fe40007ffe0ff */
[----:B------:R-:W-:-:S02]  /*8b60*/  ISETP.GE.AND P3, PT, R5, R220, PT ;  /* 0x000000dc0500720c */ /* 0x000fc40003f66270 */
[C---:B------:R-:W-:Y:S02]  /*8b70*/  IADD3 R4, R5.reuse, 0x8, RZ ;  /* 0x0000000805047810 */ /* 0x040fe40007ffe0ff */
[C---:B------:R-:W-:Y:S02]  /*8b80*/  ISETP.GE.AND P2, PT, R6.reuse, R220, PT ;  /* 0x000000dc0600720c */ /* 0x040fe40003f46270 */
[----:B------:R-:W-:Y:S02]  /*8b90*/  ISETP.GE.AND P5, PT, R6, R218, PT ;  /* 0x000000da0600720c */ /* 0x000fe40003fa6270 */
[----:B------:R-:W-:Y:S02]  /*8ba0*/  ISETP.LT.OR P3, PT, R5, R221, P3 ;  /* 0x000000dd0500720c */ /* 0x000fe40001f61670 */
[C---:B------:R-:W-:Y:S02]  /*8bb0*/  ISETP.GE.AND P1, PT, R4.reuse, R220, PT ;  /* 0x000000dc0400720c */ /* 0x040fe40003f26270 */
[----:B------:R-:W-:-:S02]  /*8bc0*/  ISETP.GE.AND P4, PT, R4, R218, PT ;  /* 0x000000da0400720c */ /* 0x000fc40003f86270 */
[C---:B------:R-:W-:Y:S02]  /*8bd0*/  ISETP.LT.OR P2, PT, R6.reuse, R221, P2 ;  /* 0x000000dd0600720c */ /* 0x040fe40001741670 */
[----:B------:R-:W-:Y:S02]  /*8be0*/  ISETP.LT.OR P5, PT, R6, R219, P5 ;  /* 0x000000db0600720c */ /* 0x000fe40002fa1670 */
[C---:B------:R-:W-:Y:S02]  /*8bf0*/  ISETP.GE.AND P6, PT, R5.reuse, R218, PT ;  /* 0x000000da0500720c */ /* 0x040fe40003fc6270 */
[----:B------:R-:W-:Y:S02]  /*8c00*/  IADD3 R7, R5, 0x9, RZ ;  /* 0x0000000905077810 */ /* 0x000fe40007ffe0ff */
[----:B------:R-:W-:Y:S02]  /*8c10*/  FSEL R6, R0, -INF , !P3 ;  /* 0xff80000000067808 */ /* 0x000fe40005800000 */
[----:B------:R-:W-:-:S02]  /*8c20*/  ISETP.LT.OR P1, PT, R4, R221, P1 ;  /* 0x000000dd0400720c */ /* 0x000fc40000f21670 */
[-C--:B------:R-:W-:Y:S01]  /*8c30*/  ISETP.LT.OR P4, PT, R4, R219.reuse, P4 ;  /* 0x000000db0400720c */ /* 0x080fe20002781670 */
[C---:B------:R-:W-:Y:S01]  /*8c40*/  VIADD R4, R5.reuse, 0x10 ;  /* 0x0000001005047836 */ /* 0x040fe20000000000 */
[----:B------:R-:W-:Y:S02]  /*8c50*/  ISETP.LT.OR P6, PT, R5, R219, P6 ;  /* 0x000000db0500720c */ /* 0x000fe400037c1670 */
[----:B------:R-:W-:Y:S02]  /*8c60*/  ISETP.GE.AND P0, PT, R7, R220, PT ;  /* 0x000000dc0700720c */ /* 0x000fe40003f06270 */
[----:B------:R-:W-:Y:S02]  /*8c70*/  FSEL R2, R2, -INF , !P2 ;  /* 0xff80000002027808 */ /* 0x000fe40005000000 */
[----:B------:R-:W-:Y:S02]  /*8c80*/  FMNMX.FTZ R11, R132, R6, !PT ;  /* 0x00000006840b7209 */ /* 0x000fe40007810000 */
[----:B------:R-:W-:-:S02]  /*8c90*/  FSEL R0, R133, -INF , !P6 ;  /* 0xff80000085007808 */ /* 0x000fc40007000000 */
[----:B------:R-:W-:Y:S02]  /*8ca0*/  ISETP.GE.AND P6, PT, R4, R220, PT ;  /* 0x000000dc0400720c */ /* 0x000fe40003fc6270 */
[----:B------:R-:W-:Y:S02]  /*8cb0*/  ISETP.LT.OR P0, PT, R7, R221, P0 ;  /* 0x000000dd0700720c */ /* 0x000fe40000701670 */
[----:B------:R-:W-:Y:S02]  /*8cc0*/  FSEL R8, R21, -INF , !P1 ;  /* 0xff80000015087808 */ /* 0x000fe40004800000 */
[----:B------:R-:W-:Y:S02]  /*8cd0*/  FMNMX.FTZ R11, R2, R11, !PT ;  /* 0x0000000b020b7209 */ /* 0x000fe40007810000 */
[----:B------:R-:W-:Y:S02]  /*8ce0*/  ISETP.LT.OR P6, PT, R4, R221, P6 ;  /* 0x000000dd0400720c */ /* 0x000fe400037c1670 */
[----:B------:R-:W-:-:S02]  /*8cf0*/  FSEL R28, R28, -INF , !P0 ;  /* 0xff8000001c1c7808 */ /* 0x000fc40004000000 */
[----:B------:R-:W-:Y:S02]  /*8d00*/  FMNMX.FTZ R11, R8, R11, !PT ;  /* 0x0000000b080b7209 */ /* 0x000fe40007810000 */
[-C--:B------:R-:W-:Y:S02]  /*8d10*/  ISETP.GE.AND P2, PT, R4, R218.reuse, PT ;  /* 0x000000da0400720c */ /* 0x080fe40003f46270 */
[----:B------:R-:W-:Y:S02]  /*8d20*/  FSEL R206, R29, -INF , !P6 ;  /* 0xff8000001dce7808 */ /* 0x000fe40007000000 */
[----:B------:R-:W-:Y:S02]  /*8d30*/  FMNMX.FTZ R11, R28, R11, !PT ;  /* 0x0000000b1c0b7209 */ /* 0x000fe40007810000 */
[----:B------:R-:W-:Y:S02]  /*8d40*/  ISETP.GE.AND P3, PT, R7, R218, PT ;  /* 0x000000da0700720c */ /* 0x000fe40003f66270 */
[----:B------:R-:W-:-:S02]  /*8d50*/  ISETP.LT.OR P2, PT, R4, R219, P2 ;  /* 0x000000db0400720c */ /* 0x000fc40001741670 */
[----:B------:R-:W-:Y:S02]  /*8d60*/  IADD3 R4, R5, 0x18, RZ ;  /* 0x0000001805047810 */ /* 0x000fe40007ffe0ff */
[----:B------:R-:W-:Y:S02]  /*8d70*/  FMNMX.FTZ R13, R206, R11, !PT ;  /* 0x0000000bce0d7209 */ /* 0x000fe40007810000 */
[----:B------:R-:W-:Y:S02]  /*8d80*/  FSEL R20, R20, -INF , !P5 ;  /* 0xff80000014147808 */ /* 0x000fe40006800000 */
[----:B------:R-:W-:Y:S02]  /*8d90*/  FMNMX.FTZ R11, R3, R0, !PT ;  /* 0x00000000030b7209 */ /* 0x000fe40007810000 */
[----:B------:R-:W-:Y:S02]  /*8da0*/  ISETP.LT.OR P3, PT, R7, R219, P3 ;  /* 0x000000db0700720c */ /* 0x000fe40001f61670 */
[----:B------:R-:W-:-:S02]  /*8db0*/  IADD3 R7, R5, 0x11, RZ ;  /* 0x0000001105077810 */ /* 0x000fc40007ffe0ff */
[----:B------:R-:W-:Y:S02]  /*8dc0*/  FSEL R22, R22, -INF , !P4 ;  /* 0xff80000016167808 */ /* 0x000fe40006000000 */
[C---:B------:R-:W-:Y:S02]  /*8dd0*/  ISETP.GE.AND P4, PT, R4.reuse, R220, PT ;  /* 0x000000dc0400720c */ /* 0x040fe40003f86270 */
[----:B------:R-:W-:Y:S02]  /*8de0*/  ISETP.GE.AND P0, PT, R4, R218, PT ;  /* 0x000000da0400720c */ /* 0x000fe40003f06270 */
[----:B------:R-:W-:Y:S02]  /*8df0*/  FMNMX.FTZ R11, R20, R11, !PT ;  /* 0x0000000b140b7209 */ /* 0x000fe40007810000 */
[C---:B------:R-:W-:Y:S02]  /*8e00*/  ISETP.GE.AND P5, PT, R7.reuse, R220, PT ;  /* 0x000000dc0700720c */ /* 0x040fe40003fa6270 */
[----:B------:R-:W-:-:S02]  /*8e10*/  ISETP.GE.AND P1, PT, R7, R218, PT ;  /* 0x000000da0700720c */ /* 0x000fc40003f26270 */
[----:B------:R-:W-:Y:S02]  /*8e20*/  IADD3 R9, R5, 0x19, RZ ;  /* 0x0000001905097810 */ /* 0x000fe40007ffe0ff */
[C---:B------:R-:W-:Y:S02]  /*8e30*/  ISETP.LT.OR P4, PT, R4.reuse, R221, P4 ;  /* 0x000000dd0400720c */ /* 0x040fe40002781670 */
[----:B------:R-:W-:Y:S02]  /*8e40*/  ISETP.LT.OR P0, PT, R4, R219, P0 ;  /* 0x000000db0400720c */ /* 0x000fe40000701670 */
[----:B------:R-:W-:Y:S02]  /*8e50*/  FSEL R4, R23, -INF , !P3 ;  /* 0xff80000017047808 */ /* 0x000fe40005800000 */
[----:B------:R-:W-:Y:S02]  /*8e60*/  FMNMX.FTZ R11, R22, R11, !PT ;  /* 0x0000000b160b7209 */ /* 0x000fe40007810000 */
[----:B------:R-:W-:-:S02]  /*8e70*/  ISETP.LT.OR P5, PT, R7, R221, P5 ;  /* 0x000000dd0700720c */ /* 0x000fc40002fa1670 */
[----:B------:R-:W-:Y:S01]  /*8e80*/  ISETP.LT.OR P1, PT, R7, R219, P1 ;  /* 0x000000db0700720c */ /* 0x000fe20000f21670 */
[----:B------:R-:W-:Y:S01]  /*8e90*/  VIADD R7, R5, 0x20 ;  /* 0x0000002005077836 */ /* 0x000fe20000000000 */
[C---:B------:R-:W-:Y:S02]  /*8ea0*/  ISETP.GE.AND P3, PT, R9.reuse, R220, PT ;  /* 0x000000dc0900720c */ /* 0x040fe40003f66270 */
[----:B------:R-:W-:Y:S02]  /*8eb0*/  ISETP.GE.AND P6, PT, R9, R218, PT ;  /* 0x000000da0900720c */ /* 0x000fe40003fc6270 */
[----:B------:R-:W-:Y:S02]  /*8ec0*/  FSEL R204, R30, -INF , !P2 ;  /* 0xff8000001ecc7808 */ /* 0x000fe40005000000 */
[----:B------:R-:W-:Y:S02]  /*8ed0*/  FMNMX.FTZ R11, R4, R11, !PT ;  /* 0x0000000b040b7209 */ /* 0x000fe40007810000 */
[----:B------:R-:W-:-:S02]  /*8ee0*/  FSEL R178, R178, -INF , !P5 ;  /* 0xff800000b2b27808 */ /* 0x000fc40006800000 */
[C---:B------:R-:W-:Y:S02]  /*8ef0*/  ISETP.LT.OR P3, PT, R9.reuse, R221, P3 ;  /* 0x000000dd0900720c */ /* 0x040fe40001f61670 */
[----:B------:R-:W-:Y:S02]  /*8f00*/  ISETP.LT.OR P6, PT, R9, R219, P6 ;  /* 0x000000db0900720c */ /* 0x000fe400037c1670 */
[C---:B------:R-:W-:Y:S02]  /*8f10*/  ISETP.GE.AND P2, PT, R7.reuse, R220, PT ;  /* 0x000000dc0700720c */ /* 0x040fe40003f46270 */
[----:B------:R-:W-:Y:S02]  /*8f20*/  ISETP.GE.AND P5, PT, R7, R218, PT ;  /* 0x000000da0700720c */ /* 0x000fe40003fa6270 */
[----:B------:R-:W-:Y:S02]  /*8f30*/  IADD3 R9, R5, 0x21, RZ ;  /* 0x0000002105097810 */ /* 0x000fe40007ffe0ff */
[----:B------:R-:W-:-:S02]  /*8f40*/  FSEL R134, R134, -INF , !P1 ;  /* 0xff80000086867808 */ /* 0x000fc40004800000 */
[----:B------:R-:W-:Y:S02]  /*8f50*/  FMNMX.FTZ R11, R204, R11, !PT ;  /* 0x0000000bcc0b7209 */ /* 0x000fe40007810000 */
[----:B------:R-:W-:Y:S02]  /*8f60*/  FSEL R138, R31, -INF , !P4 ;  /* 0xff8000001f8a7808 */ /* 0x000fe40006000000 */
[----:B------:R-:W-:Y:S02]  /*8f70*/  FMNMX.FTZ R13, R178, R13, !PT ;  /* 0x0000000db20d7209 */ /* 0x000fe40007810000 */
[C---:B------:R-:W-:Y:S02]  /*8f80*/  ISETP.LT.OR P2, PT, R7.reuse, R221, P2 ;  /* 0x000000dd0700720c */ /* 0x040fe40001741670 */
[----:B------:R-:W-:Y:S02]  /*8f90*/  ISETP.LT.OR P5, PT, R7, R219, P5 ;  /* 0x000000db0700720c */ /* 0x000fe40002fa1670 */
[----:B------:R-:W-:-:S02]  /*8fa0*/  ISETP.GE.AND P1, PT, R9, R220, PT ;  /* 0x000000dc0900720c */ /* 0x000fc40003f26270 */
[----:B------:R-:W-:Y:S02]  /*8fb0*/  ISETP.GE.AND P4, PT, R9, R218, PT ;  /* 0x000000da0900720c */ /* 0x000fe40003f86270 */
[----:B------:R-:W-:Y:S02]  /*8fc0*/  FSEL R228, R228, -INF , !P0 ;  /* 0xff800000e4e47808 */ /* 0x000fe40004000000 */
[----:B------:R-:W-:Y:S02]  /*8fd0*/  FMNMX.FTZ R11, R134, R11, !PT ;  /* 0x0000000b860b7209 */ /* 0x000fe40007810000 */
[----:B------:R-:W-:Y:S02]  /*8fe0*/  IADD3 R7, R5, 0x28, RZ ;  /* 0x0000002805077810 */ /* 0x000fe40007ffe0ff */
[----:B------:R-:W-:Y:S02]  /*8ff0*/  FSEL R136, R136, -INF , !P3 ;  /* 0xff80000088887808 */ /* 0x000fe40005800000 */
[----:B------:R-:W-:-:S02]  /*9000*/  FMNMX.FTZ R13, R138, R13, !PT ;  /* 0x0000000d8a0d7209 */ /* 0x000fc40007810000 */
[C---:B------:R-:W-:Y:S02]  /*9010*/  ISETP.LT.OR P1, PT, R9.reuse, R221, P1 ;  /* 0x000000dd0900720c */ /* 0x040fe40000f21670 */
[----:B------:R-:W-:Y:S02]  /*9020*/  ISETP.LT.OR P4, PT, R9, R219, P4 ;  /* 0x000000db0900720c */ /* 0x000fe40002781670 */
[----:B------:R-:W-:Y:S02]  /*9030*/  FSEL R208, R18, -INF , !P6 ;  /* 0xff80000012d07808 */ /* 0x000fe40007000000 */
[----:B------:R-:W-:Y:S02]  /*9040*/  FMNMX.FTZ R11, R228, R11, !PT ;  /* 0x0000000be40b7209 */ /* 0x000fe40007810000 */
[C---:B------:R-:W-:Y:S02]  /*9050*/  ISETP.GE.AND P0, PT, R7.reuse, R220, PT ;  /* 0x000000dc0700720c */ /* 0x040fe40003f06270 */
[----:B------:R-:W-:-:S02]  /*9060*/  ISETP.GE.AND P3, PT, R7, R218, PT ;  /* 0x000000da0700720c */ /* 0x000fc40003f66270 */
[----:B------:R-:W-:Y:S02]  /*9070*/  IADD3 R9, R5, 0x29, RZ ;  /* 0x0000002905097810 */ /* 0x000fe40007ffe0ff */
[----:B------:R-:W-:Y:S02]  /*9080*/  FSEL R226, R226, -INF , !P2 ;  /* 0xff800000e2e27808 */ /* 0x000fe40005000000 */
[----:B------:R-:W-:Y:S02]  /*9090*/  FMNMX.FTZ R13, R136, R13, !PT ;  /* 0x0000000d880d7209 */ /* 0x000fe40007810000 */
[----:B------:R-:W-:Y:S02]  /*90a0*/  FSEL R146, R146, -INF , !P5 ;  /* 0xff80000092927808 */ /* 0x000fe40006800000 */
[----:B------:R-:W-:Y:S02]  /*90b0*/  FMNMX.FTZ R11, R208, R11, !PT ;  /* 0x0000000bd00b7209 */ /* 0x000fe40007810000 */
[----:B------:R-:W-:-:S02]  /*90c0*/  ISETP.LT.OR P0, PT, R7, R221, P0 ;  /* 0x000000dd0700720c */ /* 0x000fc40000701670 */
[----:B------:R-:W-:Y:S02]  /*90d0*/  ISETP.LT.OR P3, PT, R7, R219, P3 ;  /* 0x000000db0700720c */ /* 0x000fe40001f61670 */
[C---:B------:R-:W-:Y:S02]  /*90e0*/  ISETP.GE.AND P6, PT, R9.reuse, R220, PT ;  /* 0x000000dc0900720c */ /* 0x040fe40003fc6270 */
[----:B------:R-:W-:Y:S02]  /*90f0*/  ISETP.GE.AND P2, PT, R9, R218, PT ;  /* 0x000000da0900720c */ /* 0x000fe40003f46270 */
[----:B------:R-:W-:Y:S02]  /*9100*/  IADD3 R7, R5, 0x30, RZ ;  /* 0x0000003005077810 */ /* 0x000fe40007ffe0ff */
[----:B------:R-:W-:Y:S02]  /*9110*/  FSEL R210, R19, -INF , !P1 ;  /* 0xff80000013d27808 */ /* 0x000fe40004800000 */
[----:B------:R-:W-:Y:S01]  /*9120*/  FMNMX.FTZ R13, R226, R13, !PT ;  /* 0x0000000de20d7209 */ /* 0x000fe20007810000 */
[----:B------:R-:W-:Y:S01]  /*9130*/  LDSM.16.MT88.4 R16, [R194+0xc000] ;  /* 0x00c00000c210783b */ /* 0x000fe20000004200 */
[----:B------:R-:W-:-:S02]  /*9140*/  FSEL R144, R144, -INF , !P4 ;  /* 0xff80000090907808 */ /* 0x000fc40006000000 */
[----:B------:R-:W-:Y:S02]  /*9150*/  FMNMX.FTZ R11, R146, R11, !PT ;  /* 0x0000000b920b7209 */ /* 0x000fe40007810000 */
[C---:B------:R-:W-:Y:S02]  /*9160*/  ISETP.LT.OR P6, PT, R9.reuse, R221, P6 ;  /* 0x000000dd0900720c */ /* 0x040fe400037c1670 */
[----:B------:R-:W-:Y:S01]  /*9170*/  ISETP.LT.OR P2, PT, R9, R219, P2 ;  /* 0x000000db0900720c */ /* 0x000fe20001741670 */
[----:B------:R-:W-:Y:S01]  /*9180*/  VIADD R9, R5, 0x31 ;  /* 0x0000003105097836 */ /* 0x000fe20000000000 */
[C---:B------:R-:W-:Y:S02]  /*9190*/  ISETP.GE.AND P5, PT, R7.reuse, R220, PT ;  /* 0x000000dc0700720c */ /* 0x040fe40003fa6270 */
[----:B------:R-:W-:Y:S02]  /*91a0*/  ISETP.GE.AND P1, PT, R7, R218, PT ;  /* 0x000000da0700720c */ /* 0x000fe40003f26270 */
[----:B------:R-:W-:-:S02]  /*91b0*/  FSEL R150, R150, -INF , !P0 ;  /* 0xff80000096967808 */ /* 0x000fc40004000000 */
[----:B------:R-:W-:Y:S02]  /*91c0*/  FMNMX.FTZ R13, R210, R13, !PT ;  /* 0x0000000dd20d7209 */ /* 0x000fe40007810000 */
[----:B------:R-:W-:Y:S02]  /*91d0*/  FSEL R142, R142, -INF , !P3 ;  /* 0xff8000008e8e7808 */ /* 0x000fe40005800000 */
[----:B------:R-:W-:Y:S02]  /*91e0*/  FMNMX.FTZ R11, R144, R11, !PT ;  /* 0x0000000b900b7209 */ /* 0x000fe40007810000 */
[C---:B------:R-:W-:Y:S02]  /*91f0*/  ISETP.LT.OR P5, PT, R7.reuse, R221, P5 ;  /* 0x000000dd0700720c */ /* 0x040fe40002fa1670 */
[----:B------:R-:W-:Y:S02]  /*9200*/  ISETP.LT.OR P1, PT, R7, R219, P1 ;  /* 0x000000db0700720c */ /* 0x000fe40000f21670 */
[----:B------:R-:W-:-:S02]  /*9210*/  IADD3 R7, R5, 0x38, RZ ;  /* 0x0000003805077810 */ /* 0x000fc40007ffe0ff */
[C---:B------:R-:W-:Y:S02]  /*9220*/  ISETP.GE.AND P4, PT, R9.reuse, R220, PT ;  /* 0x000000dc0900720c */ /* 0x040fe40003f86270 */
[----:B------:R-:W-:Y:S02]  /*9230*/  ISETP.GE.AND P0, PT, R9, R218, PT ;  /* 0x000000da0900720c */ /* 0x000fe40003f06270 */
[----:B------:R-:W-:Y:S02]  /*9240*/  FSEL R148, R148, -INF , !P6 ;  /* 0xff80000094947808 */ /* 0x000fe40007000000 */
[----:B------:R-:W-:Y:S02]  /*9250*/  FMNMX.FTZ R13, R150, R13, !PT ;  /* 0x0000000d960d7209 */ /* 0x000fe40007810000 */
[----:B------:R-:W-:Y:S02]  /*9260*/  FSEL R140, R140, -INF , !P2 ;  /* 0xff8000008c8c7808 */ /* 0x000fe40005000000 */
[----:B------:R-:W-:-:S02]  /*9270*/  FMNMX.FTZ R11, R142, R11, !PT ;  /* 0x0000000b8e0b7209 */ /* 0x000fc40007810000 */
[----:B------:R-:W-:Y:S02]  /*9280*/  IADD3 R5, R5, 0x39, RZ ;  /* 0x0000003905057810 */ /* 0x000fe40007ffe0ff */
[----:B------:R-:W-:Y:S02]  /*9290*/  ISETP.GE.AND P6, PT, R7, R220, PT ;  /* 0x000000dc0700720c */ /* 0x000fe40003fc6270 */
[----:B------:R-:W-:Y:S02]  /*92a0*/  FSEL R176, R176, -INF , !P5 ;  /* 0xff800000b0b07808 */ /* 0x000fe40006800000 */
[C---:B------:R-:W-:Y:S02]  /*92b0*/  ISETP.LT.OR P4, PT, R9.reuse, R221, P4 ;  /* 0x000000dd0900720c */ /* 0x040fe40002781670 */
[----:B------:R-:W-:Y:S02]  /*92c0*/  FMNMX.FTZ R13, R148, R13, !PT ;  /* 0x0000000d940d7209 */ /* 0x000fe40007810000 */
[----:B------:R-:W-:-:S02]  /*92d0*/  ISETP.LT.OR P0, PT, R9, R219, P0 ;  /* 0x000000db0900720c */ /* 0x000fc40000701670 */
[----:B------:R-:W-:Y:S02]  /*92e0*/  ISETP.GE.AND P3, PT, R7, R218, PT ;  /* 0x000000da0700720c */ /* 0x000fe40003f66270 */
[----:B------:R-:W-:Y:S02]  /*92f0*/  FSEL R168, R168, -INF , !P1 ;  /* 0xff800000a8a87808 */ /* 0x000fe40004800000 */
[----:B------:R-:W-:Y:S02]  /*9300*/  FMNMX.FTZ R9, R140, R11, !PT ;  /* 0x0000000b8c097209 */ /* 0x000fe40007810000 */
[----:B------:R-:W-:Y:S02]  /*9310*/  ISETP.GE.AND P5, PT, R5, R220, PT ;  /* 0x000000dc0500720c */ /* 0x000fe40003fa6270 */
[----:B------:R-:W-:Y:S02]  /*9320*/  ISETP.LT.OR P6, PT, R7, R221, P6 ;  /* 0x000000dd0700720c */ /* 0x000fe400037c1670 */
[----:B------:R-:W-:-:S02]  /*9330*/  FSEL R174, R174, -INF , !P4 ;  /* 0xff800000aeae7808 */ /* 0x000fc40006000000 */
[----:B------:R-:W-:Y:S02]  /*9340*/  FMNMX.FTZ R13, R176, R13, !PT ;  /* 0x0000000db00d7209 */ /* 0x000fe40007810000 */
[----:B------:R-:W-:Y:S02]  /*9350*/  ISETP.LT.OR P3, PT, R7, R219, P3 ;  /* 0x000000db0700720c */ /* 0x000fe40001f61670 */
[C---:B------:R-:W-:Y:S02]  /*9360*/  ISETP.GE.AND P1, PT, R5.reuse, R218, PT ;  /* 0x000000da0500720c */ /* 0x040fe40003f26270 */
[----:B------:R-:W-:Y:S02]  /*9370*/  FSEL R166, R166, -INF , !P0 ;  /* 0xff800000a6a67808 */ /* 0x000fe40004000000 */
[----:B------:R-:W-:Y:S02]  /*9380*/  FMNMX.FTZ R9, R168, R9, !PT ;  /* 0x00000009a8097209 */ /* 0x000fe40007810000 */
[----:B------:R-:W-:-:S02]  /*9390*/  ISETP.LT.OR P5, PT, R5, R221, P5 ;  /* 0x000000dd0500720c */ /* 0x000fc40002fa1670 */
[----:B------:R-:W-:Y:S02]  /*93a0*/  FSEL R172, R172, -INF , !P6 ;  /* 0xff800000acac7808 */ /* 0x000fe40007000000 */
[----:B------:R-:W-:Y:S02]  /*93b0*/  FMNMX.FTZ R13, R174, R13, !PT ;  /* 0x0000000dae0d7209 */ /* 0x000fe40007810000 */
[----:B------:R-:W-:Y:S02]  /*93c0*/  ISETP.LT.OR P1, PT, R5, R219, P1 ;  /* 0x000000db0500720c */ /* 0x000fe40000f21670 */
[----:B------:R-:W-:Y:S02]  /*93d0*/  FSEL R164, R164, -INF , !P3 ;  /* 0xff800000a4a47808 */ /* 0x000fe40005800000 */
[----:B------:R-:W-:Y:S02]  /*93e0*/  FMNMX.FTZ R9, R166, R9, !PT ;  /* 0x00000009a6097209 */ /* 0x000fe40007810000 */
[----:B------:R-:W-:-:S02]  /*93f0*/  FSEL R170, R170, -INF , !P5 ;  /* 0xff800000aaaa7808 */ /* 0x000fc40006800000 */
[----:B------:R-:W-:Y:S02]  /*9400*/  FMNMX.FTZ R13, R172, R13, !PT ;  /* 0x0000000dac0d7209 */ /* 0x000fe40007810000 */
[----:B------:R-:W-:Y:S02]  /*9410*/  FSEL R162, R162, -INF , !P1 ;  /* 0xff800000a2a27808 */ /* 0x000fe40004800000 */
        /* <DEDUP_REMOVED lines=8> */
[----:B------:R-:W2:Y:S01]  /*94a0*/  SHFL.BFLY PT, R157, R10, 0x1, 0x1f ;  /* 0x0c201f000a9d7f89 */ /* 0x000ea200000e0000 */
[----:B-1----:R-:W-:Y:S02]  /*94b0*/  FMNMX.FTZ R158, R7, R158, !PT ;  /* 0x0000009e079e7209 */ /* 0x002fe40007810000 */
[----:B--2---:R-:W-:-:S03]  /*94c0*/  FMNMX.FTZ R157, R10, R157, !PT ;  /* 0x0000009d0a9d7209 */ /* 0x004fc60007810000 */
[C---:B------:R-:W-:Y:S01]  /*94d0*/  FMUL.FTZ R163, R158.reuse, UR6 ;  /* 0x000000069ea37c20 */ /* 0x040fe20008410000 */
[C---:B------:R-:W-:Y:S02]  /*94e0*/  FSETP.NEU.FTZ.AND P1, PT, R158.reuse, -INF , PT ;  /* 0xff8000009e00780b */ /* 0x040fe40003f3d000 */
[C---:B------:R-:W-:Y:S01]  /*94f0*/  FSETP.NEU.FTZ.AND P0, PT, R157.reuse, -INF , PT ;  /* 0xff8000009d00780b */ /* 0x040fe20003f1d000 */
[----:B------:R-:W-:Y:S01]  /*9500*/  FMUL.FTZ R161, R157, UR6 ;  /* 0x000000069da17c20 */ /* 0x000fe20008410000 */
[----:B------:R-:W-:Y:S02]  /*9510*/  FSEL R5, R158, RZ, P1 ;  /* 0x000000ff9e057208 */ /* 0x000fe40000800000 */
[----:B------:R-:W-:Y:S02]  /*9520*/  FSEL R163, R163, RZ, P1 ;  /* 0x000000ffa3a37208 */ /* 0x000fe40000800000 */
[----:B------:R-:W-:Y:S01]  /*9530*/  FSEL R161, R161, RZ, P0 ;  /* 0x000000ffa1a17208 */ /* 0x000fe20000000000 */
[----:B------:R-:W-:-:S02]  /*9540*/  FADD.FTZ R5, R132, -R5 ;  /* 0x8000000584057221 */ /* 0x000fc40000010000 */
[--C-:B------:R-:W-:Y:S01]  /*9550*/  FFMA.FTZ R155, R2, UR6, -R163.reuse ;  /* 0x00000006029b7c23 */ /* 0x100fe200080108a3 */
[----:B------:R-:W-:Y:S01]  /*9560*/  FFMA.FTZ R156, R6, UR6, -R163 ;  /* 0x00000006069c7c23 */ /* 0x000fe200080108a3 */
[--C-:B------:R-:W-:Y:S01]  /*9570*/  FFMA.FTZ R159, R4, UR6, -R161.reuse ;  /* 0x00000006049f7c23 */ /* 0x100fe200080108a1 */
[----:B------:R-:W-:Y:S01]  /*9580*/  FSEL R4, R157, RZ, P0 ;  /* 0x000000ff9d047208 */ /* 0x000fe20000000000 */
[----:B------:R-:W-:Y:S01]  /*9590*/  FFMA.FTZ R152, R0, UR6, -R161 ;  /* 0x0000000600987c23 */ /* 0x000fe200080108a1 */
[--C-:B------:R-:W-:Y:S01]  /*95a0*/  FFMA.FTZ R154, R8, UR6, -R163.reuse ;  /* 0x00000006089a7c23 */ /* 0x100fe200080108a3 */
[----:B------:R-:W-:Y:S01]  /*95b0*/  FFMA.FTZ R153, R28, UR6, -R163 ;  /* 0x000000061c997c23 */ /* 0x000fe200080108a3 */
[--C-:B------:R-:W-:Y:S01]  /*95c0*/  FFMA.FTZ R2, R20, UR6, -R161.reuse ;  /* 0x0000000614027c23 */ /* 0x100fe200080108a1 */
[----:B------:R-:W-:Y:S01]  /*95d0*/  FADD.FTZ R4, R3, -R4 ;  /* 0x8000000403047221 */ /* 0x000fe20000010000 */
[----:B------:R-:W-:Y:S01]  /*95e0*/  FFMA.FTZ R0, R22, UR6, -R161 ;  /* 0x0000000616007c23 */ /* 0x000fe200080108a1 */
[----:B------:R-:W-:Y:S01]  /*95f0*/  FMUL.FTZ R160, R5, UR6 ;  /* 0x0000000605a07c20 */ /* 0x000fe20008410000 */
[----:B------:R-:W-:Y:S01]  /*9600*/  MUFU.EX2 R156, R156 ;  /* 0x0000009c009c7308 */ /* 0x000fe20000000800 */
[----:B------:R-:W-:Y:S01]  /*9610*/  FMUL.FTZ R3, R4, UR6 ;  /* 0x0000000604037c20 */ /* 0x000fe20008410000 */
[----:B------:R-:W1:Y:S01]  /*9620*/  LDSM.16.MT88.4 R8, [R196+0xc000] ;  /* 0x00c00000c408783b */ /* 0x000e620000004200 */
[----:B------:R-:W-:Y:S01]  /*9630*/  FFMA.FTZ R167, R138, UR6, -R163 ;  /* 0x000000068aa77c23 */ /* 0x000fe200080108a3 */
[----:B------:R-:W-:Y:S01]  /*9640*/  FFMA.FTZ R169, R204, UR6, -R161 ;  /* 0x00000006cca97c23 */ /* 0x000fe200080108a1 */
[--C-:B------:R-:W-:Y:S01]  /*9650*/  FFMA.FTZ R165, R206, UR6, -R163.reuse ;  /* 0x00000006cea57c23 */ /* 0x100fe200080108a3 */
[----:B------:R-:W-:Y:S01]  /*9660*/  FFMA.FTZ R178, R178, UR6, -R163 ;  /* 0x00000006b2b27c23 */ /* 0x000fe200080108a3 */
[--C-:B------:R-:W-:Y:S01]  /*9670*/  FFMA.FTZ R206, R134, UR6, -R161.reuse ;  /* 0x0000000686ce7c23 */ /* 0x100fe200080108a1 */
[----:B------:R-:W2:Y:S01]  /*9680*/  MUFU.EX2 R155, R155 ;  /* 0x0000009b009b7308 */ /* 0x000ea20000000800 */
[--C-:B------:R-:W-:Y:S01]  /*9690*/  FFMA.FTZ R171, R228, UR6, -R161.reuse ;  /* 0x00000006e4ab7c23 */ /* 0x100fe200080108a1 */
        /* <DEDUP_REMOVED lines=9> */
[----:B------:R-:W-:Y:S01]  /*9730*/  FFMA.FTZ R226, R148, UR6, -R163 ;  /* 0x0000000694e27c23 */ /* 0x000fe200080108a3 */
[--C-:B------:R-:W-:Y:S01]  /*9740*/  FFMA.FTZ R179, R142, UR6, -R161.reuse ;  /* 0x000000068eb37c23 */ /* 0x100fe200080108a1 */
[--C-:B------:R-:W-:Y:S01]  /*9750*/  FFMA.FTZ R230, R140, UR6, -R161.reuse ;  /* 0x000000068ce67c23 */ /* 0x100fe200080108a1 */
[----:B------:R-:W-:Y:S01]  /*9760*/  LDSM.16.MT88.4 R148, [R192+0xd000] ;  /* 0x00d00000c094783b */ /* 0x000fe20000004200 */
[--C-:B------:R-:W-:Y:S01]  /*9770*/  FFMA.FTZ R166, R166, UR6, -R161.reuse ;  /* 0x00000006a6a67c23 */ /* 0x100fe200080108a1 */
[----:B------:R-:W3:Y:S01]  /*9780*/  MUFU.EX2 R153, R153 ;  /* 0x0000009900997308 */ /* 0x000ee20000000800 */
[----:B--2---:R-:W-:Y:S01]  /*9790*/  F2FP.BF16.F32.PACK_AB R4, R155, R156 ;  /* 0x0000009c9b04723e */ /* 0x004fe200000010ff */
[----:B------:R-:W-:Y:S01]  /*97a0*/  LDSM.16.MT88.4 R140, [R194+0xf000] ;  /* 0x00f00000c28c783b */ /* 0x000fe20000004200 */
[----:B------:R-:W-:-:S05]  /*97b0*/  FFMA.FTZ R164, R164, UR6, -R161 ;  /* 0x00000006a4a47c23 */ /* 0x000fca00080108a1 */
        /* <DEDUP_REMOVED lines=45> */
[----:B------:R-:W3:Y:S01]  /*9a90*/  MUFU.EX2 R178, R178 ;  /* 0x000000b200b27308 */ /* 0x000ee20000000800 */
        /* <DEDUP_REMOVED lines=22> */
[----:B------:R-:W1:Y:S01]  /*9c00*/  LDSM.16.MT88.4 R108, [R193+0xe000] ;  /* 0x00e00000c16c783b */ /* 0x000e620000004200 */
[----:B------:R-:W-:Y:S01]  /*9c10*/  MUFU.EX2 R169, R169 ;  /* 0x000000a900a97308 */ /* 0x000fe20000000800 */
[-C--:B------:R-:W-:Y:S01]  /*9c20*/  FMUL.FTZ R96, R96, R160.reuse ;  /* 0x000000a060607220 */ /* 0x080fe20000410000 */
[----:B------:R-:W-:Y:S01]  /*9c30*/  HMMA.16816.F32.BF16 R32, R4, R34, R104 ;  /* 0x000000220420723c */ /* 0x000fe20000041868 */
[-C--:B------:R-:W-:Y:S01]  /*9c40*/  FMUL.FTZ R97, R97, R160.reuse ;  /* 0x000000a061617220 */ /* 0x080fe20000410000 */
[-C--:B------:R-:W-:Y:S01]  /*9c50*/  FMUL.FTZ R98, R98, R3.reuse ;  /* 0x0000000362627220 */ /* 0x080fe20000410000 */
[----:B------:R-:W-:Y:S01]  /*9c60*/  FMUL.FTZ R99, R99, R3 ;  /* 0x0000000363637220 */ /* 0x000fe20000410000 */
[----:B------:R-:W-:-:S02]  /*9c70*/  FFMA.FTZ R156, R227, R160, R156 ;  /* 0x000000a0e39c7223 */ /* 0x000fc4000001009c */
[----:B------:R-:W4:Y:S01]  /*9c80*/  MUFU.EX2 R206, R206 ;  /* 0x000000ce00ce7308 */ /* 0x000f220000000800 */
        /* <DEDUP_REMOVED lines=8> */
[----:B------:R-:W-:Y:S01]  /*9d10*/  MUFU.EX2 R171, R171 ;  /* 0x000000ab00ab7308 */ /* 0x000fe20000000800 */
[----:B------:R-:W-:Y:S01]  /*9d20*/  FADD.FTZ R155, R155, R156 ;  /* 0x0000009c9b9b7221 */ /* 0x000fe20000010000 */
[----:B--2---:R-:W-:Y:S01]  /*9d30*/  HMMA.16816.F32.BF16 R40, R4, R116, R104 ;  /* 0x000000740428723c */ /* 0x004fe20000041868 */
[----:B------:R-:W2:Y:S02]  /*9d40*/  LDSM.16.MT88.4 R104, [R192+0xe000] ;  /* 0x00e00000c068783b */ /* 0x000ea40000004200 */
[----:B------:R-:W-:-:S03]  /*9d50*/  FADD.FTZ R154, R154, R155 ;  /* 0x0000009b9a9a7221 */ /* 0x000fc60000010000 */
[----:B------:R-:W-:Y:S01]  /*9d60*/  HMMA.16816.F32.BF16 R36, R4, R118, R36 ;  /* 0x000000760424723c */ /* 0x000fe20000041824 */
[-C--:B------:R-:W-:Y:S01]  /*9d70*/  FMUL.FTZ R116, R44, R160.reuse ;  /* 0x000000a02c747220 */ /* 0x080fe20000410000 */
[-C--:B------:R-:W-:Y:S01]  /*9d80*/  FMUL.FTZ R117, R45, R160.reuse ;  /* 0x000000a02d757220 */ /* 0x080fe20000410000 */
[-C--:B------:R-:W-:Y:S01]  /*9d90*/  FMUL.FTZ R44, R48, R160.reuse ;  /* 0x000000a0302c7220 */ /* 0x080fe20000410000 */
[----:B------:R-:W-:Y:S01]  /*9da0*/  FMUL.FTZ R45, R49, R160 ;  /* 0x000000a0312d7220 */ /* 0x000fe20000410000 */
[----:B------:R-:W-:Y:S01]  /*9db0*/  MUFU.EX2 R208, R208 ;  /* 0x000000d000d07308 */ /* 0x000fe20000000800 */
[----:B------:R-:W-:Y:S01]  /*9dc0*/  FADD.FTZ R154, R153, R154 ;  /* 0x0000009a999a7221 */ /* 0x000fe20000010000 */
[-C--:B------:R-:W-:Y:S01]  /*9dd0*/  FMUL.FTZ R118, R46, R3.reuse ;  /* 0x000000032e767220 */ /* 0x080fe20000410000 */
[-C--:B------:R-:W-:Y:S01]  /*9de0*/  FMUL.FTZ R119, R47, R3.reuse ;  /* 0x000000032f777220 */ /* 0x080fe20000410000 */
[-C--:B------:R-:W-:Y:S01]  /*9df0*/  FMUL.FTZ R46, R50, R3.reuse ;  /* 0x00000003322e7220 */ /* 0x080fe20000410000 */
[----:B------:R-:W-:-:S03]  /*9e00*/  FMUL.FTZ R47, R51, R3 ;  /* 0x00000003332f7220 */ /* 0x000fc60000410000 */
[----:B------:R-:W-:Y:S02]  /*9e10*/  MUFU.EX2 R173, R173 ;  /* 0x000000ad00ad7308 */ /* 0x000fe40000000800 */
[C---:B------:R-:W-:Y:S06]  /*9e20*/  HMMA.16816.F32.BF16 R48, R4.reuse, R112, R116 ;  /* 0x000000700430723c */ /* 0x040fec0000041874 */
[C---:B------:R-:W-:Y:S01]  /*9e30*/  HMMA.16816.F32.BF16 R44, R4.reuse, R114, R44 ;  /* 0x00000072042c723c */ /* 0x040fe2000004182c */
[----:B------:R-:W5:Y:S01]  /*9e40*/  LDSM.16.MT88.4 R112, [R196+0x10000] ;  /* 0x01000000c470783b */ /* 0x000f620000004200 */
        /* <DEDUP_REMOVED lines=21> */
[C---:B--2---:R-:W-:Y:S06]  /*9fa0*/  HMMA.16816.F32.BF16 R64, R4.reuse, R104, R116 ;  /* 0x000000680440723c */ /* 0x044fec0000041874 */
[C---:B------:R-:W-:Y:S01]  /*9fb0*/  HMMA.16816.F32.BF16 R60, R4.reuse, R106, R60 ;  /* 0x0000006a043c723c */ /* 0x040fe2000004183c */
[-C--:B------:R-:W-:Y:S01]  /*9fc0*/  FMUL.FTZ R116, R68, R160.reuse ;  /* 0x000000a044747220 */ /* 0x080fe20000410000 */
[-C--:B------:R-:W-:Y:S01]  /*9fd0*/  FMUL.FTZ R117, R69, R160.reuse ;  /* 0x000000a045757220 */ /* 0x080fe20000410000 */
[-C--:B------:R-:W-:Y:S01]  /*9fe0*/  FMUL.FTZ R118, R70, R3.reuse ;  /* 0x0000000346767220 */ /* 0x080fe20000410000 */
[-C--:B------:R-:W-:Y:S01]  /*9ff0*/  FMUL.FTZ R119, R71, R3.reuse ;  /* 0x0000000347777220 */ /* 0x080fe20000410000 */
[----:B------:R-:W2:Y:S01]  /*a000*/  LDSM.16.MT88.4 R104, [R193+0x10000] ;  /* 0x01000000c168783b */ /* 0x000ea20000004200 */
[-C--:B------:R-:W-:Y:S01]  /*a010*/  FMUL.FTZ R68, R72, R160.reuse ;  /* 0x000000a048447220 */ /* 0x080fe20000410000 */
[-C--:B------:R-:W-:Y:S01]  /*a020*/  FMUL.FTZ R69, R73, R160.reuse ;  /* 0x000000a049457220 */ /* 0x080fe20000410000 */
[-C--:B------:R-:W-:Y:S01]  /*a030*/  FMUL.FTZ R70, R74, R3.reuse ;  /* 0x000000034a467220 */ /* 0x080fe20000410000 */
[-C--:B------:R-:W-:Y:S01]  /*a040*/  FMUL.FTZ R71, R75, R3.reuse ;  /* 0x000000034b477220 */ /* 0x080fe20000410000 */
[----:B------:R-:W-:Y:S01]  /*a050*/  MUFU.EX2 R226, R226 ;  /* 0x000000e200e27308 */ /* 0x000fe20000000800 */
[C---:B-----5:R-:W-:Y:S06]  /*a060*/  HMMA.16816.F32.BF16 R72, R4.reuse, R112, R116 ;  /* 0x000000700448723c */ /* 0x060fec0000041874 */
[C---:B------:R-:W-:Y:S01]  /*a070*/  HMMA.16816.F32.BF16 R68, R4.reuse, R114, R68 ;  /* 0x000000720444723c */ /* 0x040fe20000041844 */
[----:B------:R-:W-:Y:S01]  /*a080*/  FFMA.FTZ R116, R136, UR6, -R163 ;  /* 0x0000000688747c23 */ /* 0x000fe200080108a3 */
[-C--:B------:R-:W-:Y:S01]  /*a090*/  FMUL.FTZ R112, R80, R160.reuse ;  /* 0x000000a050707220 */ /* 0x080fe20000410000 */
[----:B------:R-:W5:Y:S01]  /*a0a0*/  LDSM.16.MT88.4 R136, [R192+0x10000] ;  /* 0x01000000c088783b */ /* 0x000f620000004200 */
[-C--:B------:R-:W-:Y:S01]  /*a0b0*/  FMUL.FTZ R113, R81, R160.reuse ;  /* 0x000000a051717220 */ /* 0x080fe20000410000 */
[----:B------:R3:W4:Y:S01]  /*a0c0*/  MUFU.EX2 R204, R116 ;  /* 0x0000007400cc7308 */ /* 0x0007220000000800 */
[-C--:B------:R-:W-:Y:S01]  /*a0d0*/  FMUL.FTZ R80, R84, R160.reuse ;  /* 0x000000a054507220 */ /* 0x080fe20000410000 */
[-C--:B------:R-:W-:Y:S01]  /*a0e0*/  FMUL.FTZ R114, R82, R3.reuse ;  /* 0x0000000352727220 */ /* 0x080fe20000410000 */
[-C--:B------:R-:W-:Y:S01]  /*a0f0*/  FMUL.FTZ R115, R83, R3.reuse ;  /* 0x0000000353737220 */ /* 0x080fe20000410000 */
[----:B------:R-:W-:Y:S01]  /*a100*/  FMUL.FTZ R81, R85, R160 ;  /* 0x000000a055517220 */ /* 0x000fe20000410000 */
[-C--:B------:R-:W-:Y:S01]  /*a110*/  FMUL.FTZ R82, R86, R3.reuse ;  /* 0x0000000356527220 */ /* 0x080fe20000410000 */
[-C--:B------:R-:W-:Y:S01]  /*a120*/  FMUL.FTZ R83, R87, R3.reuse ;  /* 0x0000000357537220 */ /* 0x080fe20000410000 */
[----:B-1----:R-:W-:Y:S01]  /*a130*/  HMMA.16816.F32.BF16 R76, R4, R108, R76 ;  /* 0x0000006c044c723c */ /* 0x002fe2000004184c */
[----:B------:R-:W-:Y:S01]  /*a140*/  MUFU.EX2 R177, R177 ;  /* 0x000000b100b17308 */ /* 0x000fe20000000800 */
[----:B------:R-:W-:-:S04]  /*a150*/  FFMA.FTZ R3, R223, R3, R152 ;  /* 0x00000003df037223 */ /* 0x000fc80000010098 */
[----:B------:R-:W-:Y:S01]  /*a160*/  HMMA.16816.F32.BF16 R84, R4, R110, R112 ;  /* 0x0000006e0454723c */ /* 0x000fe20000041870 */
[----:B------:R-:W-:Y:S01]  /*a170*/  LDSM.16.MT88.4 R112, [R194+0xe800] ;  /* 0x00e80000c270783b */ /* 0x000fe20000004200 */
[----:B------:R-:W-:Y:S01]  /*a180*/  FADD.FTZ R3, R2, R3 ;  /* 0x0000000302037221 */ /* 0x000fe20000010000 */
[----:B------:R-:W1:Y:S02]  /*a190*/  MUFU.EX2 R228, R228 ;  /* 0x000000e400e47308 */ /* 0x000e640000000800 */
[----:B---3--:R-:W3:Y:S01]  /*a1a0*/  LDSM.16.MT88.4 R116, [R194+0xc800] ;  /* 0x00c80000c274783b */ /* 0x008ee20000004200 */
[----:B------:R-:W-:-:S03]  /*a1b0*/  FADD.FTZ R0, R0, R3 ;  /* 0x0000000300007221 */ /* 0x000fc60000010000 */
[----:B------:R-:W1:Y:S01]  /*a1c0*/  LDSM.16.MT88.4 R108, [R193+0xe800] ;  /* 0x00e80000c16c783b */ /* 0x000e620000004200 */
[----:B--2---:R-:W-:Y:S01]  /*a1d0*/  HMMA.16816.F32.BF16 R80, R4, R104, R80 ;  /* 0x000000680450723c */ /* 0x004fe20000041850 */
[----:B------:R-:W-:Y:S01]  /*a1e0*/  MUFU.EX2 R179, R179 ;  /* 0x000000b300b37308 */ /* 0x000fe20000000800 */
[----:B------:R-:W-:-:S04]  /*a1f0*/  FADD.FTZ R0, R159, R0 ;  /* 0x000000009f007221 */ /* 0x000fc80000010000 */
[C---:B------:R-:W-:Y:S01]  /*a200*/  HMMA.16816.F32.BF16 R88, R4.reuse, R106, R88 ;  /* 0x0000006a0458723c */ /* 0x040fe20000041858 */
[----:B------:R-:W-:Y:S01]  /*a210*/  F2FP.BF16.F32.PACK_AB R104, R178, R165 ;  /* 0x000000a5b268723e */ /* 0x000fe200000010ff */
[----:B------:R-:W-:Y:S01]  /*a220*/  FADD.FTZ R165, R165, R154 ;  /* 0x0000009aa5a57221 */ /* 0x000fe20000010000 */
[----:B----4-:R-:W-:Y:S01]  /*a230*/  F2FP.BF16.F32.PACK_AB R105, R206, R169 ;  /* 0x000000a9ce69723e */ /* 0x010fe200000010ff */
[----:B------:R-:W2:Y:S01]  /*a240*/  MUFU.EX2 R230, R230 ;  /* 0x000000e600e67308 */ /* 0x000ea20000000800 */
[----:B------:R-:W-:Y:S01]  /*a250*/  FADD.FTZ R169, R169, R0 ;  /* 0x00000000a9a97221 */ /* 0x000fe20000010000 */
[----:B------:R-:W-:Y:S01]  /*a260*/  FADD.FTZ R178, R178, R165 ;  /* 0x000000a5b2b27221 */ /* 0x000fe20000010000 */
[----:B------:R-:W-:Y:S02]  /*a270*/  F2FP.BF16.F32.PACK_AB R106, R204, R167 ;  /* 0x000000a7cc6a723e */ /* 0x000fe400000010ff */
[----:B------:R-:W-:Y:S01]  /*a280*/  F2FP.BF16.F32.PACK_AB R107, R208, R171 ;  /* 0x000000abd06b723e */ /* 0x000fe200000010ff */
[----:B-----5:R-:W-:Y:S01]  /*a290*/  HMMA.16816.F32.BF16 R92, R4, R136, R92 ;  /* 0x00000088045c723c */ /* 0x020fe2000004185c */
[----:B------:R-:W-:Y:S01]  /*a2a0*/  FADD.FTZ R206, R206, R169 ;  /* 0x000000a9cece7221 */ /* 0x000fe20000010000 */
[----:B------:R-:W-:Y:S01]  /*a2b0*/  MUFU.EX2 R166, R166 ;  /* 0x000000a600a67308 */ /* 0x000fe20000000800 */
[----:B------:R-:W-:-:S02]  /*a2c0*/  FADD.FTZ R167, R167, R178 ;  /* 0x000000b2a7a77221 */ /* 0x000fc40000010000 */
[----:B------:R-:W-:Y:S01]  /*a2d0*/  FADD.FTZ R171, R171, R206 ;  /* 0x000000ceabab7221 */ /* 0x000fe20000010000 */
[----:B------:R-:W-:Y:S01]  /*a2e0*/  HMMA.16816.F32.BF16 R4, R4, R138, R96 ;  /* 0x0000008a0404723c */ /* 0x000fe20000041860 */
[----:B------:R-:W-:Y:S01]  /*a2f0*/  LDSM.16.MT88.4 R96, [R193+0x10800] ;  /* 0x01080000c160783b */ /* 0x000fe20000004200 */
[----:B------:R-:W-:Y:S01]  /*a300*/  FADD.FTZ R204, R204, R167 ;  /* 0x000000a7cccc7221 */ /* 0x000fe20000010000 */
[----:B------:R-:W-:Y:S01]  /*a310*/  FADD.FTZ R208, R208, R171 ;  /* 0x000000abd0d07221 */ /* 0x000fe20000010000 */
[----:B------:R-:W-:Y:S01]  /*a320*/  MUFU.EX2 R164, R164 ;  /* 0x000000a400a47308 */ /* 0x000fe20000000800 */
        /* <DEDUP_REMOVED lines=8> */
[C---:B------:R-:W-:Y:S01]  /*a3b0*/  HMMA.16816.F32.BF16 R32, R104.reuse, R126, R32 ;  /* 0x0000007e6820723c */ /* 0x040fe20000041820 */
[----:B------:R-:W-:Y:S05]  /*a3c0*/  LDSM.16.MT88.4 R124, [R196+0xd000] ;  /* 0x00d00000c47c783b */ /* 0x000fea0000004200 */
[C---:B------:R-:W-:Y:S06]  /*a3d0*/  HMMA.16816.F32.BF16 R48, R104.reuse, R112, R48 ;  /* 0x000000706830723c */ /* 0x040fec0000041830 */
[C---:B------:R-:W-:Y:S01]  /*a3e0*/  HMMA.16816.F32.BF16 R44, R104.reuse, R114, R44 ;  /* 0x00000072682c723c */ /* 0x040fe2000004182c */
[----:B------:R-:W4:Y:S05]  /*a3f0*/  LDSM.16.MT88.4 R112, [R192+0x10800] ;  /* 0x01080000c070783b */ /* 0x000f2a0000004200 */
        /* <DEDUP_REMOVED lines=21> */
[----:B--2---:R-:W-:Y:S01]  /*a550*/  F2FP.BF16.F32.PACK_AB R99, R230, R179 ;  /* 0x000000b3e663723e */ /* 0x004fe200000010ff */
[----:B------:R-:W-:Y:S02]  /*a560*/  FADD.FTZ R228, R228, R177 ;  /* 0x000000b1e4e47221 */ /* 0x000fe40000010000 */
[----:B------:R-:W-:Y:S01]  /*a570*/  HMMA.16816.F32.BF16 R68, R104, R130, R68 ;  /* 0x000000826844723c */ /* 0x000fe20000041844 */
[----:B------:R-:W-:Y:S01]  /*a580*/  FADD.FTZ R3, R175, R210 ;  /* 0x000000d2af037221 */ /* 0x000fe20000010000 */
[----:B------:R-:W-:-:S03]  /*a590*/  FADD.FTZ R179, R179, R228 ;  /* 0x000000e4b3b37221 */ /* 0x000fc60000010000 */
[----:B------:R-:W-:Y:S01]  /*a5a0*/  FADD.FTZ R3, R226, R3 ;  /* 0x00000003e2037221 */ /* 0x000fe20000010000 */
[----:B----4-:R-:W-:Y:S01]  /*a5b0*/  HMMA.16816.F32.BF16 R92, R104, R112, R92 ;  /* 0x00000070685c723c */ /* 0x010fe2000004185c */
[----:B------:R-:W-:-:S05]  /*a5c0*/  FADD.FTZ R230, R230, R179 ;  /* 0x000000b3e6e67221 */ /* 0x000fca0000010000 */
[----:B------:R-:W-:Y:S06]  /*a5d0*/  HMMA.16816.F32.BF16 R4, R104, R114, R4 ;  /* 0x000000726804723c */ /* 0x000fec0000041804 */
[C---:B------:R-:W-:Y:S06]  /*a5e0*/  HMMA.16816.F32.BF16 R128, R96.reuse, R124, R12 ;  /* 0x0000007c6080723c */ /* 0x040fec000004180c */
[C---:B------:R-:W-:Y:S01]  /*a5f0*/  HMMA.16816.F32.BF16 R124, R96.reuse, R126, R8 ;  /* 0x0000007e607c723c */ /* 0x040fe20000041808 */
[----:B------:R-:W2:Y:S05]  /*a600*/  LDSM.16.MT88.4 R8, [R196+0x11000] ;  /* 0x01100000c408783b */ /* 0x000eaa0000004200 */
[C---:B-1----:R-:W-:Y:S06]  /*a610*/  HMMA.16816.F32.BF16 R112, R96.reuse, R108, R28 ;  /* 0x0000006c6070723c */ /* 0x042fec000004181c */
[C---:B------:R-:W-:Y:S06]  /*a620*/  HMMA.16816.F32.BF16 R28, R96.reuse, R144, R40 ;  /* 0x00000090601c723c */ /* 0x040fec0000041828 */
[----:B------:R-:W-:Y:S01]  /*a630*/  HMMA.16816.F32.BF16 R40, R96, R146, R36 ;  /* 0x000000926028723c */ /* 0x000fe20000041824 */
[----:B------:R-:W1:Y:S04]  /*a640*/  LDSM.16.MT88.4 R36, [R194+0x11000] ;  /* 0x01100000c224783b */ /* 0x000e680000004200 */
[----:B------:R-:W-:Y:S01]  /*a650*/  LDSM.16.MT88.4 R144, [R192+0x11000] ;  /* 0x01100000c090783b */ /* 0x000fe20000004200 */
[C---:B-----5:R-:W-:Y:S06]  /*a660*/  HMMA.16816.F32.BF16 R76, R104.reuse, R120, R76 ;  /* 0x00000078684c723c */ /* 0x060fec000004184c */
[----:B------:R-:W-:Y:S01]  /*a670*/  HMMA.16816.F32.BF16 R84, R104, R122, R84 ;  /* 0x0000007a6854723c */ /* 0x000fe20000041854 */
[----:B------:R-:W-:Y:S05]  /*a680*/  LDSM.16.MT88.4 R104, [R193+0xd800] ;  /* 0x00d80000c168783b */ /* 0x000fea0000004200 */
[C---:B---3--:R-:W-:Y:S06]  /*a690*/  HMMA.16816.F32.BF16 R120, R96.reuse, R116, R20 ;  /* 0x000000746078723c */ /* 0x048fec0000041814 */
[C---:B------:R-:W-:Y:S06]  /*a6a0*/  HMMA.16816.F32.BF16 R20, R96.reuse, R132, R56 ;  /* 0x000000846014723c */ /* 0x040fec0000041838 */
[C---:B------:R-:W-:Y:S01]  /*a6b0*/  HMMA.16816.F32.BF16 R56, R96.reuse, R134, R52 ;  /* 0x000000866038723c */ /* 0x040fe20000041834 */
[----:B------:R-:W3:Y:S04]  /*a6c0*/  LDSM.16.MT88.4 R132, [R193+0x11000] ;  /* 0x01100000c184783b */ /* 0x000ee80000004200 */
[----:B------:R-:W-:Y:S01]  /*a6d0*/  LDSM.16.MT88.4 R52, [R194+0xf800] ;  /* 0x00f80000c234783b */ /* 0x000fe20000004200 */
[C---:B--2---:R-:W-:Y:S06]  /*a6e0*/  HMMA.16816.F32.BF16 R12, R96.reuse, R8, R72 ;  /* 0x00000008600c723c */ /* 0x044fec0000041848 */
[C---:B------:R-:W-:Y:S01]  /*a6f0*/  HMMA.16816.F32.BF16 R72, R96.reuse, R10, R68 ;  /* 0x0000000a6048723c */ /* 0x040fe20000041844 */
[----:B------:R-:W-:Y:S05]  /*a700*/  LDSM.16.MT88.4 R68, [R192+0xf800] ;  /* 0x00f80000c044783b */ /* 0x000fea0000004200 */
[C---:B------:R-:W-:Y:S06]  /*a710*/  HMMA.16816.F32.BF16 R108, R96.reuse, R110, R24 ;  /* 0x0000006e606c723c */ /* 0x040fec0000041818 */
[C---:B-1----:R-:W-:Y:S06]  /*a720*/  HMMA.16816.F32.BF16 R76, R96.reuse, R36, R76 ;  /* 0x00000024604c723c */ /* 0x042fec000004184c */
        /* <DEDUP_REMOVED lines=14> */
[----:B------:R-:W-:-:S04]  /*a810*/  FFMA.FTZ R149, R174, UR6, -R163 ;  /* 0x00000006ae957c23 */ /* 0x000fc800080108a3 */
[C---:B---3--:R-:W-:Y:S01]  /*a820*/  HMMA.16816.F32.BF16 R84, R96.reuse, R132, R80 ;  /* 0x000000846054723c */ /* 0x048fe20000041850 */
[--C-:B------:R-:W-:Y:S01]  /*a830*/  FFMA.FTZ R150, R172, UR6, -R163.reuse ;  /* 0x00000006ac967c23 */ /* 0x100fe200080108a3 */
[----:B------:R-:W-:Y:S01]  /*a840*/  FFMA.FTZ R151, R170, UR6, -R163 ;  /* 0x00000006aa977c23 */ /* 0x000fe200080108a3 */
[--C-:B------:R-:W-:Y:S01]  /*a850*/  FFMA.FTZ R163, R168, UR6, -R161.reuse ;  /* 0x00000006a8a37c23 */ /* 0x100fe200080108a1 */
[----:B------:R-:W-:Y:S01]  /*a860*/  FFMA.FTZ R161, R162, UR6, -R161 ;  /* 0x00000006a2a17c23 */ /* 0x000fe200080108a1 */
[----:B------:R-:W-:Y:S01]  /*a870*/  MUFU.EX2 R148, R148 ;  /* 0x0000009400947308 */ /* 0x000fe20000000800 */
[C---:B------:R-:W-:Y:S01]  /*a880*/  HMMA.16816.F32.BF16 R88, R96.reuse, R134, R88 ;  /* 0x000000866058723c */ /* 0x040fe20000041858 */
[----:B------:R-:W3:Y:S04]  /*a890*/  LDSM.16.MT88.4 R80, [R194+0x11800] ;  /* 0x01180000c250783b */ /* 0x000ee80000004200 */
[----:B------:R-:W3:Y:S01]  /*a8a0*/  LDSM.16.MT88.4 R132, [R196+0x11800] ;  /* 0x01180000c484783b */ /* 0x000ee20000004200 */
[C---:B------:R-:W-:Y:S01]  /*a8b0*/  HMMA.16816.F32.BF16 R92, R96.reuse, R144, R92 ;  /* 0x00000090605c723c */ /* 0x040fe2000004185c */
[----:B------:R-:W1:Y:S05]  /*a8c0*/  MUFU.EX2 R149, R149 ;  /* 0x0000009500957308 */ /* 0x000e6a0000000800 */
[----:B------:R-:W-:Y:S03]  /*a8d0*/  HMMA.16816.F32.BF16 R4, R96, R146, R4 ;  /* 0x000000926004723c */ /* 0x000fe60000041804 */
[----:B------:R-:W-:Y:S08]  /*a8e0*/  MUFU.EX2 R150, R150 ;  /* 0x0000009600967308 */ /* 0x000ff00000000800 */
[----:B------:R-:W2:Y:S01]  /*a8f0*/  MUFU.EX2 R151, R151 ;  /* 0x0000009700977308 */ /* 0x000ea20000000800 */
[----:B-1----:R-:W-:Y:S01]  /*a900*/  F2FP.BF16.F32.PACK_AB R96, R149, R148 ;  /* 0x000000949560723e */ /* 0x002fe200000010ff */
[----:B------:R-:W-:Y:S01]  /*a910*/  FADD.FTZ R148, R148, R3 ;  /* 0x0000000394947221 */ /* 0x000fe20000010000 */
[----:B------:R-:W-:-:S03]  /*a920*/  MOV R3, R157 ;  /* 0x0000009d00037202 */ /* 0x000fc60000000f00 */
[----:B------:R-:W-:Y:S02]  /*a930*/  FADD.FTZ R149, R149, R148 ;  /* 0x0000009495957221 */ /* 0x000fe40000010000 */
[----:B------:R-:W1:Y:S08]  /*a940*/  MUFU.EX2 R163, R163 ;  /* 0x000000a300a37308 */ /* 0x000e700000000800 */
[----:B------:R-:W4:Y:S01]  /*a950*/  MUFU.EX2 R161, R161 ;  /* 0x000000a100a17308 */ /* 0x000f220000000800 */
[----:B--2---:R-:W-:Y:S01]  /*a960*/  F2FP.BF16.F32.PACK_AB R98, R151, R150 ;  /* 0x000000969762723e */ /* 0x004fe200000010ff */
[----:B------:R-:W-:-:S04]  /*a970*/  FADD.FTZ R150, R150, R149 ;  /* 0x0000009596967221 */ /* 0x000fc80000010000 */
[----:B------:R-:W-:Y:S01]  /*a980*/  FADD.FTZ R227, R151, R150 ;  /* 0x0000009697e37221 */ /* 0x000fe20000010000 */
[----:B-1----:R-:W-:Y:S01]  /*a990*/  F2FP.BF16.F32.PACK_AB R97, R166, R163 ;  /* 0x000000a3a661723e */ /* 0x002fe200000010ff */
[----:B------:R-:W-:-:S04]  /*a9a0*/  FADD.FTZ R163, R163, R230 ;  /* 0x000000e6a3a37221 */ /* 0x000fc80000010000 */
[----:B------:R-:W-:Y:S01]  /*a9b0*/  FADD.FTZ R163, R166, R163 ;  /* 0x000000a3a6a37221 */ /* 0x000fe20000010000 */
[----:B----4-:R-:W-:-:S03]  /*a9c0*/  F2FP.BF16.F32.PACK_AB R99, R161, R164 ;  /* 0x000000a4a163723e */ /* 0x010fc600000010ff */
        /* <DEDUP_REMOVED lines=30> */
.L_x_1358:
[----:B------:R-:W-:-:S06]  /*abb0*/  UISETP.GT.AND UP0, UPT, UR17, UR12, UPT ;  /* 0x0000000c1100728c */ /* 0x000fcc000bf04270 */
[----:B------:R-:W-:-:S13]  /*abc0*/  PLOP3.LUT P0, PT, PT, PT, UP0, 0x80, 0x0 ;  /* 0x000000000000781c */ /* 0x000fda0003f0f008 */
[----:B------:R-:W-:Y:S05]  /*abd0*/  @!P0 BRA `(.L_x_1362) ;  /* 0x0000003c007c8947 */ /* 0x000fea0003800000 */
[----:B------:R-:W-:Y:S01]  /*abe0*/  ULDC UR4, c[0x0][0x2d0] ;  /* 0x0000b40000047ab9 */ /* 0x000fe20000000800 */
[----:B------:R-:W-:Y:S01]  /*abf0*/  IMAD.MOV.U32 R2, RZ, RZ, R3 ;  /* 0x000000ffff027224 */ /* 0x000fe200078e0003 */
[----:B------:R-:W-:Y:S01]  /*ac00*/  ISETP.GE.AND P2, PT, R234, UR4, PT ;  /* 0x00000004ea007c0c */ /* 0x000fe2000bf46270 */
[----:B------:R-:W-:Y:S01]  /*ac10*/  IMAD.MOV.U32 R225, RZ, RZ, R233 ;  /* 0x000000ffffe17224 */ /* 0x000fe200078e00e9 */
[----:B------:R-:W-:Y:S01]  /*ac20*/  MOV R0, R132 ;  /* 0x0000008400007202 */ /* 0x000fe20000000f00 */
[----:B------:R-:W-:Y:S01]  /*ac30*/  ULDC UR8, c[0x0][0x2d0] ;  /* 0x0000b40000087ab9 */ /* 0x000fe20000000800 */
[----:B------:R-:W-:Y:S01]  /*ac40*/  ULDC UR5, c[0x0][0x39c] ;  /* 0x0000e70000057ab9 */ /* 0x000fe20000000800 */
[----:B------:R-:W-:Y:S01]  /*ac50*/  ULDC UR4, c[0x0][0x2ec] ;  /* 0x0000bb0000047ab9 */ /* 0x000fe20000000800 */
[----:B------:R-:W-:-:S07]  /*ac60*/  ULDC.64 UR6, c[0x0][0x248] ;  /* 0x0000920000067ab9 */ /* 0x000fce0000000a00 */
[----:B------:R-:W1:Y:S08]  /*ac70*/  @!P2 LDC.64 R210, c[0x0][0x220] ;  /* 0x00008800ffd2ab82 */ /* 0x000e700000000a00 */
[----:B------:R-:W2:Y:S08]  /*ac80*/  @!P2 LDC.64 R208, c[0x0][0x220] ;  /* 0x00008800ffd0ab82 */ /* 0x000eb00000000a00 */
[----:B------:R-:W3:Y:S08]  /*ac90*/  @!P2 LDC.64 R206, c[0x0][0x220] ;  /* 0x00008800ffceab82 */ /* 0x000ef00000000a00 */
[----:B------:R-:W4:Y:S01]  /*aca0*/  @!P2 LDC.64 R204, c[0x0][0x220] ;  /* 0x00008800ffccab82 */ /* 0x000f220000000a00 */
[----:B------:R-:W-:Y:S05]  /*acb0*/  BRA `(.L_x_1363) ;  /* 0x0000000400cc7947 */ /* 0x000fea0003800000 */
.L_x_1365:
        /* <DEDUP_REMOVED lines=79> */
[----:B----4-:R-:W-:Y:S01]  /*b1b0*/  @!P3 LEA R28, P0, R26, R10, 0x1 ;  /* 0x0000000a1a1cb211 */ /* 0x010fe200078008ff */
        /* <DEDUP_REMOVED lines=35> */
.L_x_1363:
        /* <DEDUP_REMOVED lines=41> */
[----:B------:R-:W2:Y:S01]  /*b680*/  @!P4 LDC.64 R234, c[0x0][0x220] ;  /* 0x00008800ffeacb82 */ /* 0x000ea20000000a00 */
        /* <DEDUP_REMOVED lines=9> */
[----:B------:R-:W3:Y:S01]  /*b720*/  @!P4 LDC.64 R230, c[0x0][0x220] ;  /* 0x00008800ffe6cb82 */ /* 0x000ee20000000a00 */
[C---:B------:R-:W-:Y:S03]  /*b730*/  @!P3 LEA.HI.X R237, R3.reuse, R237, R226, 0x1, P0 ;  /* 0x000000ed03edb211 */ /* 0x040fe600000f0ce2 */
[----:B------:R-:W-:Y:S05]  /*b740*/  @P4 STS.128 [R213+0xe800], RZ ;  /* 0x00e800ffd5004388 */ /* 0x000fea0000000c00 */
[----:B------:R-:W-:Y:S01]  /*b750*/  @!PT LDS RZ, [RZ] ;  /* 0x00000000fffff984 */ /* 0x000fe20000000800 */
[----:B------:R-:W-:Y:S01]  /*b760*/  @!PT LDS RZ, [RZ] ;  /* 0x00000000fffff984 */ /* 0x000fe20000000800 */
[----:B------:R-:W-:Y:S01]  /*b770*/  @!PT LDS RZ, [RZ] ;  /* 0x00000000fffff984 */ /* 0x000fe20000000800 */
[----:B------:R-:W-:Y:S01]  /*b780*/  @!P4 LDGSTS.E.BYPASS.LTC128B.128 [R213+0xe800], desc[UR22][R242.64+0x80] ;  /* 0x0e800080f2d5cfae */ /* 0x000fe2000b901d56 */
[----:B------:R-:W4:Y:S01]  /*b790*/  @!P3 LDC.64 R228, c[0x0][0x220] ;  /* 0x00008800ffe4bb82 */ /* 0x000f220000000a00 */
[----:B-----5:R-:W-:Y:S03]  /*b7a0*/  IADD3 R238, P1, R3, UR31, RZ ;  /* 0x0000001f03ee7c10 */ /* 0x020fe6000ff3e0ff */
[----:B------:R-:W-:Y:S01]  /*b7b0*/  @P3 STS.128 [R213+0x10800], RZ ;  /* 0x010800ffd5003388 */ /* 0x000fe20000000c00 */
[----:B------:R-:W-:Y:S04]  /*b7c0*/  IADD3.X R226, R226, UR30, RZ, P1, !PT ;  /* 0x0000001ee2e27c10 */ /* 0x000fe80008ffe4ff */
[----:B------:R-:W-:Y:S01]  /*b7d0*/  @!PT LDS RZ, [RZ] ;  /* 0x00000000fffff984 */ /* 0x000fe20000000800 */
[----:B------:R-:W-:Y:S01]  /*b7e0*/  @!PT LDS RZ, [RZ] ;  /* 0x00000000fffff984 */ /* 0x000fe20000000800 */
[----:B------:R-:W-:Y:S01]  /*b7f0*/  @!PT LDS RZ, [RZ] ;  /* 0x00000000fffff984 */ /* 0x000fe20000000800 */
[----:B------:R-:W-:Y:S01]  /*b800*/  @!P3 LDGSTS.E.BYPASS.LTC128B.128 [R213+0x10800], desc[UR22][R236.64+0x100] ;  /* 0x10800100ecd5bfae */ /* 0x000fe2000b901d56 */
[C---:B--2---:R-:W-:Y:S02]  /*b810*/  @!P4 LEA R234, P1, R238.reuse, R234, 0x1 ;  /* 0x000000eaeeeac211 */ /* 0x044fe400078208ff */
[C---:B------:R-:W-:Y:S02]  /*b820*/  @!P2 LEA R244, P0, R238.reuse, R206, 0x1 ;  /* 0x000000ceeef4a211 */ /* 0x040fe400078008ff */
[----:B------:R-:W-:Y:S01]  /*b830*/  @P2 STS.128 [R213+0xd000], RZ ;  /* 0x00d000ffd5002388 */ /* 0x000fe20000000c00 */
[C-C-:B------:R-:W-:Y:S02]  /*b840*/  @!P4 LEA.HI.X R235, R238.reuse, R235, R226.reuse, 0x1, P1 ;  /* 0x000000ebeeebc211 */ /* 0x140fe400008f0ce2 */
[C-C-:B------:R-:W-:Y:S02]  /*b850*/  @!P2 LEA.HI.X R245, R238.reuse, R207, R226.reuse, 0x1, P0 ;  /* 0x000000cfeef5a211 */ /* 0x140fe400000f0ce2 */
[C---:B-1----:R-:W-:Y:S02]  /*b860*/  @!P3 LEA R232, P0, R238.reuse, R232, 0x1 ;  /* 0x000000e8eee8b211 */ /* 0x042fe400078008ff */
[C---:B------:R-:W-:Y:S01]  /*b870*/  IADD3 R3, P5, R238.reuse, UR31, RZ ;  /* 0x0000001fee037c10 */ /* 0x040fe2000ffbe0ff */
[----:B------:R-:W-:Y:S01]  /*b880*/  @!PT LDS RZ, [RZ] ;  /* 0x00000000fffff984 */ /* 0x000fe20000000800 */
[----:B------:R-:W-:Y:S01]  /*b890*/  @!PT LDS RZ, [RZ] ;  /* 0x00000000fffff984 */ /* 0x000fe20000000800 */
[----:B------:R-:W-:Y:S01]  /*b8a0*/  @!PT LDS RZ, [RZ] ;  /* 0x00000000fffff984 */ /* 0x000fe20000000800 */
[----:B------:R-:W-:Y:S01]  /*b8b0*/  @!P2 LDGSTS.E.BYPASS.LTC128B.128 [R213+0xd000], desc[UR22][R244.64] ;  /* 0x0d000000f4d5afae */ /* 0x000fe2000b901d56 */
[----:B------:R-:W-:Y:S02]  /*b8c0*/  @!P3 LEA.HI.X R233, R238, R233, R226, 0x1, P0 ;  /* 0x000000e9eee9b211 */ /* 0x000fe400000f0ce2 */
[----:B------:R-:W-:Y:S02]  /*b8d0*/  IADD3.X R226, R226, UR30, RZ, P5, !PT ;  /* 0x0000001ee2e27c10 */ /* 0x000fe4000affe4ff */
[----:B------:R-:W-:Y:S01]  /*b8e0*/  @P4 STS.128 [R213+0xf000], RZ ;  /* 0x00f000ffd5004388 */ /* 0x000fe20000000c00 */
[C---:B------:R-:W-:Y:S02]  /*b8f0*/  @!P2 LEA R238, P5, R3.reuse, R204, 0x1 ;  /* 0x000000cc03eea211 */ /* 0x040fe400078a08ff */
        /* <DEDUP_REMOVED lines=8> */
[C---:B----4-:R-:W-:Y:S04]  /*b980*/  @!P3 LEA R228, P0, R3.reuse, R228, 0x1 ;  /* 0x000000e403e4b211 */ /* 0x050fe800078008ff */
[----:B------:R-:W-:Y:S01]  /*b990*/  @!PT LDS RZ, [RZ] ;  /* 0x00000000fffff984 */ /* 0x000fe20000000800 */
[----:B------:R-:W-:Y:S01]  /*b9a0*/  @!PT LDS RZ, [RZ] ;  /* 0x00000000fffff984 */ /* 0x000fe20000000800 */
[----:B------:R-:W-:Y:S01]  /*b9b0*/  @!PT LDS RZ, [RZ] ;  /* 0x00000000fffff984 */ /* 0x000fe20000000800 */
[----:B------:R1:W-:Y:S01]  /*b9c0*/  @!P3 LDGSTS.E.BYPASS.LTC128B.128 [R213+0x11000], desc[UR22][R232.64+0x100] ;  /* 0x11000100e8d5bfae */ /* 0x0003e2000b901d56 */
[----:B------:R-:W-:Y:S01]  /*b9d0*/  @!P3 LEA.HI.X R229, R3, R229, R226, 0x1, P0 ;  /* 0x000000e503e5b211 */ /* 0x000fe200000f0ce2 */
[----:B------:R-:W-:Y:S03]  /*b9e0*/  IMAD.U32 R3, RZ, RZ, UR9 ;  /* 0x00000009ff037e24 */ /* 0x000fe6000f8e00ff */
[----:B------:R-:W-:Y:S01]  /*b9f0*/  @P2 STS.128 [R213+0xd800], RZ ;  /* 0x00d800ffd5002388 */ /* 0x000fe20000000c00 */
[----:B------:R-:W-:Y:S04]  /*ba00*/  IMAD R3, R3, 0x40, R222 ;  /* 0x0000004003037824 */ /* 0x000fe800078e02de */
[----:B------:R-:W-:Y:S01]  /*ba10*/  @!PT LDS RZ, [RZ] ;  /* 0x00000000fffff984 */ /* 0x000fe20000000800 */
[----:B------:R-:W-:Y:S01]  /*ba20*/  @!PT LDS RZ, [RZ] ;  /* 0x00000000fffff984 */ /* 0x000fe20000000800 */
[----:B------:R-:W-:Y:S01]  /*ba30*/  @!PT LDS RZ, [RZ] ;  /* 0x00000000fffff984 */ /* 0x000fe20000000800 */
[----:B------:R-:W-:Y:S01]  /*ba40*/  @!P2 LDGSTS.E.BYPASS.LTC128B.128 [R213+0xd800], desc[UR22][R238.64] ;  /* 0x0d800000eed5afae */ /* 0x000fe2000b901d56 */
[C---:B------:R-:W-:Y:S04]  /*ba50*/  ISETP.GE.AND P0, PT, R3.reuse, R221, PT ;  /* 0x000000dd0300720c */ /* 0x040fe80003f06270 */
[----:B------:R-:W-:Y:S01]  /*ba60*/  @P4 STS.128 [R213+0xf800], RZ ;  /* 0x00f800ffd5004388 */ /* 0x000fe20000000c00 */
[C---:B------:R-:W-:Y:S02]  /*ba70*/  ISETP.GE.AND P1, PT, R3.reuse, R219, PT ;  /* 0x000000db0300720c */ /* 0x040fe40003f26270 */
[C---:B------:R-:W-:Y:S02]  /*ba80*/  ISETP.GE.OR P0, PT, R3.reuse, R220, !P0 ;  /* 0x000000dc0300720c */ /* 0x040fe40004706670 */
[----:B------:R-:W-:Y:S01]  /*ba90*/  @!PT LDS RZ, [RZ] ;  /* 0x00000000fffff984 */ /* 0x000fe20000000800 */
[----:B------:R-:W-:Y:S01]  /*baa0*/  @!PT LDS RZ, [RZ] ;  /* 0x00000000fffff984 */ /* 0x000fe20000000800 */
[----:B------:R-:W-:Y:S01]  /*bab0*/  @!PT LDS RZ, [RZ] ;  /* 0x00000000fffff984 */ /* 0x000fe20000000800 */
[----:B------:R2:W-:Y:S01]  /*bac0*/  @!P4 LDGSTS.E.BYPASS.LTC128B.128 [R213+0xf800], desc[UR22][R230.64+0x80] ;  /* 0x0f800080e6d5cfae */ /* 0x0005e2000b901d56 */
[C---:B------:R-:W-:Y:S04]  /*bad0*/  ISETP.GE.OR P1, PT, R3.reuse, R218, !P1 ;  /* 0x000000da0300720c */ /* 0x040fe80004f26670 */
[----:B------:R-:W-:Y:S05]  /*bae0*/  @P3 STS.128 [R213+0x11800], RZ ;  /* 0x011800ffd5003388 */ /* 0x000fea0000000c00 */
[----:B------:R-:W-:Y:S01]  /*baf0*/  @!PT LDS RZ, [RZ] ;  /* 0x00000000fffff984 */ /* 0x000fe20000000800 */
[----:B------:R-:W-:Y:S01]  /*bb00*/  @!PT LDS RZ, [RZ] ;  /* 0x00000000fffff984 */ /* 0x000fe20000000800 */
[----:B------:R-:W-:Y:S01]  /*bb10*/  @!PT LDS RZ, [RZ] ;  /* 0x00000000fffff984 */ /* 0x000fe20000000800 */
[----:B------:R3:W-:Y:S01]  /*bb20*/  @!P3 LDGSTS.E.BYPASS.LTC128B.128 [R213+0x11800], desc[UR22][R228.64+0x100] ;  /* 0x11800100e4d5bfae */ /* 0x0007e2000b901d56 */
[C---:B-1----:R-:W-:Y:S04]  /*bb30*/  VIADD R232, R3.reuse, 0x8 ;  /* 0x0000000803e87836 */ /* 0x042fe80000000000 */
[----:B------:R-:W-:Y:S05]  /*bb40*/  LDSM.16.M88.4 R132, [R202] ;  /* 0x00000000ca84783b */ /* 0x000fea0000000200 */
[----:B------:R-:W1:Y:S05]  /*bb50*/  LDSM.16.M88.4 R136, [R201+0x6000] ;  /* 0x00600000c988783b */ /* 0x000e6a0000000200 */
[----:B------:R-:W4:Y:S05]  /*bb60*/  LDSM.16.M88.4 R140, [R201+0x6800] ;  /* 0x00680000c98c783b */ /* 0x000f2a0000000200 */
[----:B------:R-:W5:Y:S01]  /*bb70*/  LDSM.16.M88.4 R144, [R201+0x7000] ;  /* 0x00700000c990783b */ /* 0x000f620000000200 */
[C---:B--2---:R-:W-:Y:S04]  /*bb80*/  VIADD R230, R3.reuse, 0x1 ;  /* 0x0000000103e67836 */ /* 0x044fe80000000000 */
[----:B------:R-:W2:Y:S01]  /*bb90*/  LDSM.16.M88.4 R148, [R201+0x7800] ;  /* 0x00780000c994783b */ /* 0x000ea20000000200 */
[C---:B------:R-:W-:Y:S02]  /*bba0*/  ISETP.GE.AND P5, PT, R230.reuse, R221, PT ;  /* 0x000000dde600720c */ /* 0x040fe40003fa6270 */
[C---:B------:R-:W-:Y:S02]  /*bbb0*/  ISETP.GE.AND P6, PT, R230.reuse, R219, PT ;  /* 0x000000dbe600720c */ /* 0x040fe40003fc6270 */
[----:B------:R-:W0:Y:S01]  /*bbc0*/  LDGDEPBAR ;  /* 0x00000000000079af */ /* 0x000e220000000000 */
[C---:B------:R-:W-:Y:S02]  /*bbd0*/  ISETP.GE.OR P5, PT, R230.reuse, R220, !P5 ;  /* 0x000000dce600720c */ /* 0x040fe40006fa6670 */
[----:B------:R-:W-:Y:S02]  /*bbe0*/  ISETP.GE.OR P6, PT, R230, R218, !P6 ;  /* 0x000000dae600720c */ /* 0x000fe400077c6670 */
[----:B------:R-:W-:Y:S01]  /*bbf0*/  LDSM.16.M88.4 R152, [R200] ;  /* 0x00000000c898783b */ /* 0x000fe20000000200 */
[----:B------:R-:W-:Y:S04]  /*bc00*/  VIADD R230, R3, 0x9 ;  /* 0x0000000903e67836 */ /* 0x000fe80000000000 */
[----:B------:R-:W3:Y:S05]  /*bc10*/  LDSM.16.M88.4 R156, [R199] ;  /* 0x00000000c79c783b */ /* 0x000eea0000000200 */
[----:B------:R-:W3:Y:S05]  /*bc20*/  LDSM.16.M88.4 R160, [R191] ;  /* 0x00000000bfa0783b */ /* 0x000eea0000000200 */
[----:B------:R-:W3:Y:S01]  /*bc30*/  LDSM.16.M88.4 R164, [R190] ;  /* 0x00000000bea4783b */ /* 0x000ee20000000200 */
[C---:B-1----:R-:W-:Y:S04]  /*bc40*/  HMMA.16816.F32.BF16 R4, R132.reuse, R136, RZ ;  /* 0x000000888404723c */ /* 0x042fe800000418ff */
[----:B------:R-:W1:Y:S02]  /*bc50*/  LDSM.16.M88.4 R168, [R189] ;  /* 0x00000000bda8783b */ /* 0x000e640000000200 */
[C---:B------:R-:W-:Y:S03]  /*bc60*/  HMMA.16816.F32.BF16 R8, R132.reuse, R138, RZ ;  /* 0x0000008a8408723c */ /* 0x040fe600000418ff */
[----:B------:R-:W-:Y:S03]  /*bc70*/  LDSM.16.M88.4 R172, [R198] ;  /* 0x00000000c6ac783b */ /* 0x000fe60000000200 */
[C---:B----4-:R-:W-:Y:S02]  /*bc80*/  HMMA.16816.F32.BF16 R12, R132.reuse, R140, RZ ;  /* 0x0000008c840c723c */ /* 0x050fe400000418ff */
[----:B------:R-:W4:Y:S04]  /*bc90*/  LDSM.16.M88.4 R176, [R195+0x6000] ;  /* 0x00600000c3b0783b */ /* 0x000f280000000200 */
[C---:B------:R-:W-:Y:S01]  /*bca0*/  HMMA.16816.F32.BF16 R16, R132.reuse, R142, RZ ;  /* 0x0000008e8410723c */ /* 0x040fe200000418ff */
[----:B------:R-:W-:Y:S05]  /*bcb0*/  LDSM.16.M88.4 R136, [R195+0x7000] ;  /* 0x00700000c388783b */ /* 0x000fea0000000200 */
[C---:B-----5:R-:W-:Y:S01]  /*bcc0*/  HMMA.16816.F32.BF16 R20, R132.reuse, R144, RZ ;  /* 0x000000908414723c */ /* 0x060fe200000418ff */
[----:B------:R-:W-:Y:S05]  /*bcd0*/  LDSM.16.M88.4 R140, [R195+0x7800] ;  /* 0x00780000c38c783b */ /* 0x000fea0000000200 */
[C---:B------:R-:W-:Y:S01]  /*bce0*/  HMMA.16816.F32.BF16 R24, R132.reuse, R146, RZ ;  /* 0x000000928418723c */ /* 0x040fe200000418ff */
[----:B------:R-:W-:Y:S05]  /*bcf0*/  LDSM.16.M88.4 R144, [R197] ;  /* 0x00000000c590783b */ /* 0x000fea0000000200 */
[C---:B--2---:R-:W-:Y:S06]  /*bd00*/  HMMA.16816.F32.BF16 R28, R132.reuse, R148, RZ ;  /* 0x00000094841c723c */ /* 0x044fec00000418ff */
[----:B------:R-:W-:Y:S01]  /*bd10*/  HMMA.16816.F32.BF16 R32, R132, R150, RZ ;  /* 0x000000968420723c */ /* 0x000fe200000418ff */
[----:B------:R-:W2:Y:S05]  /*bd20*/  LDSM.16.M88.4 R132, [R195+0x6800] ;  /* 0x00680000c384783b */ /* 0x000eaa0000000200 */
[C---:B---3--:R-:W-:Y:S01]  /*bd30*/  HMMA.16816.F32.BF16 R4, R152.reuse, R156, R4 ;  /* 0x0000009c9804723c */ /* 0x048fe20000041804 */
[----:B------:R-:W3:Y:S05]  /*bd40*/  LDSM.16.M88.4 R148, [R188] ;  /* 0x00000000bc94783b */ /* 0x000eea0000000200 */
        /* <DEDUP_REMOVED lines=12> */
[----:B------:R-:W4:Y:S05]  /*be10*/  LDSM.16.M88.4 R168, [R201+0x8000] ;  /* 0x00800000c9a8783b */ /* 0x000f2a0000000200 */
[C---:B------:R-:W-:Y:S01]  /*be20*/  HMMA.16816.F32.BF16 R8, R172.reuse, R178, R8 ;  /* 0x000000b2ac08723c */ /* 0x040fe20000041808 */
[----:B------:R-:W-:Y:S05]  /*be30*/  LDSM.16.M88.4 R176, [R187] ;  /* 0x00000000bbb0783b */ /* 0x000fea0000000200 */
        /* <DEDUP_REMOVED lines=8> */
[----:B------:R-:W5:Y:S05]  /*bec0*/  LDSM.16.M88.4 R140, [R201+0x9800] ;  /* 0x00980000c98c783b */ /* 0x000f6a0000000200 */
[C---:B---3--:R-:W-:Y:S01]  /*bed0*/  HMMA.16816.F32.BF16 R4, R144.reuse, R148, R4 ;  /* 0x000000949004723c */ /* 0x048fe20000041804 */
[----:B------:R-:W3:Y:S05]  /*bee0*/  LDSM.16.M88.4 R172, [R200+0x2000] ;  /* 0x00200000c8ac783b */ /* 0x000eea0000000200 */
        /* <DEDUP_REMOVED lines=11> */
[C---:B----4-:R-:W-:Y:S01]  /*bfa0*/  HMMA.16816.F32.BF16 R4, R164.reuse, R168, R4 ;  /* 0x000000a8a404723c */ /* 0x050fe20000041804 */
[----:B------:R-:W4:Y:S05]  /*bfb0*/  LDSM.16.M88.4 R160, [R195+0x8000] ;  /* 0x00800000c3a0783b */ /* 0x000f2a0000000200 */
[C---:B------:R-:W-:Y:S01]  /*bfc0*/  HMMA.16816.F32.BF16 R8, R164.reuse, R170, R8 ;  /* 0x000000aaa408723c */ /* 0x040fe20000041808 */
[----:B------:R-:W-:Y:S05]  /*bfd0*/  LDSM.16.M88.4 R168, [R188+0x2000] ;  /* 0x00200000bca8783b */ /* 0x000fea0000000200 */
[C---:B--2---:R-:W-:Y:S06]  /*bfe0*/  HMMA.16816.F32.BF16 R12, R164.reuse, R132, R12 ;  /* 0x00000084a40c723c */ /* 0x044fec000004180c */
[C---:B------:R-:W-:Y:S01]  /*bff0*/  HMMA.16816.F32.BF16 R16, R164.reuse, R134, R16 ;  /* 0x00000086a410723c */ /* 0x040fe20000041810 */
[----:B------:R-:W2:Y:S05]  /*c000*/  LDSM.16.M88.4 R132, [R195+0x8800] ;  /* 0x00880000c384783b */ /* 0x000eaa0000000200 */
[C---:B-----5:R-:W-:Y:S06]  /*c010*/  HMMA.16816.F32.BF16 R20, R164.reuse, R136, R20 ;  /* 0x00000088a414723c */ /* 0x060fec0000041814 */
        /* <DEDUP_REMOVED lines=59> */
[C---:B------:R-:W-:Y:S06]  /*c3d0*/  HMMA.16816.F32.BF16 R8, R156.reuse, R162, R8 ;  /* 0x000000a29c08723c */ /* 0x040fec0000041808 */
[C---:B-1----:R-:W-:Y:S06]  /*c3e0*/  HMMA.16816.F32.BF16 R12, R156.reuse, R144, R12 ;  /* 0x000000909c0c723c */ /* 0x042fec000004180c */
[C---:B------:R-:W-:Y:S06]  /*c3f0*/  HMMA.16816.F32.BF16 R16, R156.reuse, R146, R16 ;  /* 0x000000929c10723c */ /* 0x040fec0000041810 */
[C---:B------:R-:W-:Y:S06]  /*c400*/  HMMA.16816.F32.BF16 R20, R156.reuse, R148, R20 ;  /* 0x000000949c14723c */ /* 0x040fec0000041814 */
[C---:B------:R-:W-:Y:S06]  /*c410*/  HMMA.16816.F32.BF16 R24, R156.reuse, R150, R24 ;  /* 0x000000969c18723c */ /* 0x040fec0000041818 */
[C---:B------:R-:W-:Y:S06]  /*c420*/  HMMA.16816.F32.BF16 R28, R156.reuse, R152, R28 ;  /* 0x000000989c1c723c */ /* 0x040fec000004181c */
[----:B------:R-:W-:Y:S06]  /*c430*/  HMMA.16816.F32.BF16 R32, R156, R154, R32 ;  /* 0x0000009a9c20723c */ /* 0x000fec0000041820 */
[C---:B----4-:R-:W-:Y:S06]  /*c440*/  HMMA.16816.F32.BF16 R4, R164.reuse, R168, R4 ;  /* 0x000000a8a404723c */ /* 0x050fec0000041804 */
[C---:B------:R-:W-:Y:S06]  /*c450*/  HMMA.16816.F32.BF16 R8, R164.reuse, R170, R8 ;  /* 0x000000aaa408723c */ /* 0x040fec0000041808 */
[C---:B--2---:R-:W-:Y:S06]  /*c460*/  HMMA.16816.F32.BF16 R12, R164.reuse, R132, R12 ;  /* 0x00000084a40c723c */ /* 0x044fec000004180c */
[C---:B------:R-:W-:Y:S01]  /*c470*/  HMMA.16816.F32.BF16 R16, R164.reuse, R134, R16 ;  /* 0x00000086a410723c */ /* 0x040fe20000041810 */
[----:B------:R-:W1:Y:S05]  /*c480*/  LDSM.16.M88.4 R132, [R188+0x4800] ;  /* 0x00480000bc84783b */ /* 0x000e6a0000000200 */
[C---:B-----5:R-:W-:Y:S06]  /*c490*/  HMMA.16816.F32.BF16 R20, R164.reuse, R136, R20 ;  /* 0x00000088a414723c */ /* 0x060fec0000041814 */
[C---:B------:R-:W-:Y:S01]  /*c4a0*/  HMMA.16816.F32.BF16 R24, R164.reuse, R138, R24 ;  /* 0x0000008aa418723c */ /* 0x040fe20000041818 */
[----:B------:R-:W2:Y:S05]  /*c4b0*/  LDSM.16.M88.4 R136, [R188+0x5000] ;  /* 0x00500000bc88783b */ /* 0x000eaa0000000200 */
[C---:B------:R-:W-:Y:S06]  /*c4c0*/  HMMA.16816.F32.BF16 R28, R164.reuse, R140, R28 ;  /* 0x0000008ca41c723c */ /* 0x040fec000004181c */
[----:B------:R-:W-:Y:S06]  /*c4d0*/  HMMA.16816.F32.BF16 R32, R164, R142, R32 ;  /* 0x0000008ea420723c */ /* 0x000fec0000041820 */
[C---:B---3--:R-:W-:Y:S06]  /*c4e0*/  HMMA.16816.F32.BF16 R4, R172.reuse, R176, R4 ;  /* 0x000000b0ac04723c */ /* 0x048fec0000041804 */
        /* <DEDUP_REMOVED lines=29> */
[----:B------:R-:W-:Y:S01]  /*c6c0*/  VIADD R228, R3, 0x11 ;  /* 0x0000001103e47836 */ /* 0x000fe20000000000 */
[-C--:B------:R-:W-:Y:S01]  /*c6d0*/  ISETP.GE.AND P0, PT, R232, R221.reuse, PT ;  /* 0x000000dde800720c */ /* 0x080fe20003f06270 */
[----:B------:R-:W-:Y:S01]  /*c6e0*/  FMUL.FTZ R242, R22, UR5 ;  /* 0x0000000516f27c20 */ /* 0x000fe20008410000 */
[----:B------:R-:W-:Y:S01]  /*c6f0*/  FMUL.FTZ R238, R23, UR5 ;  /* 0x0000000517ee7c20 */ /* 0x000fe20008410000 */
[----:B------:R-:W-:Y:S01]  /*c700*/  FMUL.FTZ R246, R24, UR5 ;  /* 0x0000000518f67c20 */ /* 0x000fe20008410000 */
[-C--:B------:R-:W-:Y:S03]  /*c710*/  ISETP.GE.OR P0, PT, R232, R220.reuse, !P0 ;  /* 0x000000dce800720c */ /* 0x080fe60004706670 */
        /* <DEDUP_REMOVED lines=9> */
[-C--:B------:R-:W-:Y:S02]  /*c7b0*/  ISETP.GE.AND P5, PT, R232, R219.reuse, PT ;  /* 0x000000dbe800720c */ /* 0x080fe40003fa6270 */
[----:B------:R-:W-:Y:S01]  /*c7c0*/  FMUL.FTZ R240, R26, UR5 ;  /* 0x000000051af07c20 */ /* 0x000fe20008410000 */
[----:B------:R-:W-:Y:S04]  /*c7d0*/  HMMA.16816.F32.BF16 R32, R172, R134, R32 ;  /* 0x00000086ac20723c */ /* 0x000fe80000041820 */
[----:B------:R-:W3:Y:S01]  /*c7e0*/  MUFU.TANH R251, R251 ;  /* 0x000000fb00fb7308 */ /* 0x000ee20000002400 */
[----:B--2---:R-:W-:Y:S01]  /*c7f0*/  FSEL R245, R245, -INF , !P6 ;  /* 0xff800000f5f57808 */ /* 0x004fe20007000000 */
[----:B------:R-:W-:Y:S01]  /*c800*/  FMUL.FTZ R236, R27, UR5 ;  /* 0x000000051bec7c20 */ /* 0x000fe20008410000 */
[----:B------:R-:W-:Y:S01]  /*c810*/  ISETP.GE.AND P6, PT, R230, R219, PT ;  /* 0x000000dbe600720c */ /* 0x000fe20003fc6270 */
[----:B------:R-:W-:Y:S01]  /*c820*/  VIADD R23, R3, 0x39 ;  /* 0x0000003903177836 */ /* 0x000fe20000000000 */
[-C--:B------:R-:W-:Y:S02]  /*c830*/  ISETP.GE.OR P5, PT, R232, R218.reuse, !P5 ;  /* 0x000000dae800720c */ /* 0x080fe40006fa6670 */
[----:B------:R-:W-:Y:S03]  /*c840*/  ISETP.GE.OR P6, PT, R230, R218, !P6 ;  /* 0x000000dae600720c */ /* 0x000fe600077c6670 */
[----:B------:R-:W2:Y:S01]  /*c850*/  MUFU.TANH R249, R249 ;  /* 0x000000f900f97308 */ /* 0x000ea20000002400 */
[----:B------:R-:W-:Y:S01]  /*c860*/  FMUL.FTZ R230, R18, UR5 ;  /* 0x0000000512e67c20 */ /* 0x000fe20008410000 */
        /* <DEDUP_REMOVED lines=37> */
[C---:B------:R-:W-:Y:S03]  /*cac0*/  ISETP.GE.OR P1, PT, R228.reuse, R220, !P1 ;  /* 0x000000dce400720c */ /* 0x040fe60004f26670 */
        /* <DEDUP_REMOVED lines=33> */
[C---:B------:R-:W-:Y:S01]  /*cce0*/  VIADD R228, R3.reuse, 0x30 ;  /* 0x0000003003e47836 */ /* 0x040fe20000000000 */
        /* <DEDUP_REMOVED lines=13> */
[----:B------:R-:W-:Y:S02]  /*cdc0*/  ISETP.GE.AND P6, PT, R226, R219, PT ;  /* 0x000000dbe200720c */ /* 0x000fe40003fc6270 */
[----:B------:R-:W-:Y:S03]  /*cdd0*/  FMNMX.FTZ R228, R158, R228, !PT ;  /* 0x000000e49ee47209 */ /* 0x000fe60007810000 */
[----:B------:R-:W2:Y:S01]  /*cde0*/  MUFU.TANH R232, R232 ;  /* 0x000000e800e87308 */ /* 0x000ea20000002400 */
[----:B------:R-:W-:Y:S01]  /*cdf0*/  ISETP.GE.OR P6, PT, R226, R218, !P6 ;  /* 0x000000dae200720c */ /* 0x000fe200077c6670 */
[C---:B------:R-:W-:Y:S01]  /*ce00*/  VIADD R226, R3.reuse, 0x31 ;  /* 0x0000003103e27836 */ /* 0x040fe20000000000 */
[----:B------:R-:W-:Y:S01]  /*ce10*/  FMNMX.FTZ R230, R18, R228, !PT ;  /* 0x000000e412e67209 */ /* 0x000fe20007810000 */
[----:B------:R-:W-:Y:S01]  /*ce20*/  VIADD R228, R3, 0x38 ;  /* 0x0000003803e47836 */ /* 0x000fe20000000000 */
[----:B-1----:R-:W-:Y:S02]  /*ce30*/  FSEL R240, R240, -INF , !P5 ;  /* 0xff800000f0f07808 */ /* 0x002fe40006800000 */
[----:B------:R-:W-:Y:S03]  /*ce40*/  FMNMX.FTZ R10, R251, R230, !PT ;  /* 0x000000e6fb0a7209 */ /* 0x000fe60007810000 */
[----:B------:R-:W1:Y:S01]  /*ce50*/  MUFU.TANH R236, R236 ;  /* 0x000000ec00ec7308 */ /* 0x000e620000002400 */
[----:B------:R-:W-:Y:S02]  /*ce60*/  FMNMX.FTZ R230, R247, R2, !PT ;  /* 0x00000002f7e67209 */ /* 0x000fe40007810000 */
[CC--:B------:R-:W-:Y:S02]  /*ce70*/  ISETP.GE.AND P5, PT, R226.reuse, R221.reuse, PT ;  /* 0x000000dde200720c */ /* 0x0c0fe40003fa6270 */
[----:B------:R-:W-:Y:S02]  /*ce80*/  FMNMX.FTZ R10, R241, R10, !PT ;  /* 0x0000000af10a7209 */ /* 0x000fe40007810000 */
[----:B------:R-:W-:Y:S03]  /*ce90*/  FMNMX.FTZ R14, R245, R230, !PT ;  /* 0x000000e6f50e7209 */ /* 0x000fe60007810000 */
[----:B------:R-:W-:Y:S01]  /*cea0*/  MUFU.TANH R21, R21 ;  /* 0x0000001500157308 */ /* 0x000fe20000002400 */
[----:B------:R-:W-:Y:S02]  /*ceb0*/  ISETP.GE.OR P5, PT, R226, R220, !P5 ;  /* 0x000000dce200720c */ /* 0x000fe40006fa6670 */
        /* <DEDUP_REMOVED lines=9> */
[----:B------:R-:W-:Y:S02]  /*cf50*/  ISETP.GE.OR P5, PT, R228, R218, !P5 ;  /* 0x000000dae400720c */ /* 0x000fe40006fa6670 */
[----:B------:R-:W-:Y:S02]  /*cf60*/  FMNMX.FTZ R228, R235, R10, !PT ;  /* 0x0000000aebe47209 */ /* 0x000fe40007810000 */
[----:B------:R-:W-:Y:S02]  /*cf70*/  FMNMX.FTZ R14, R249, R14, !PT ;  /* 0x0000000ef90e7209 */ /* 0x000fe40007810000 */
[----:B------:R-:W-:Y:S02]  /*cf80*/  FMNMX.FTZ R11, R250, R228, !PT ;  /* 0x000000e4fa0b7209 */ /* 0x000fe40007810000 */
[----:B------:R-:W-:Y:S01]  /*cf90*/  FMNMX.FTZ R10, R243, R14, !PT ;  /* 0x0000000ef30a7209 */ /* 0x000fe20007810000 */
[----:B------:R-:W4:Y:S01]  /*cfa0*/  MUFU.TANH R228, R33 ;  /* 0x0000002100e47308 */ /* 0x000f220000002400 */
[----:B--2---:R-:W-:Y:S02]  /*cfb0*/  FMNMX.FTZ R9, R248, R11, !PT ;  /* 0x0000000bf8097209 */ /* 0x004fe40007810000 */
[----:B-1----:R-:W-:Y:S02]  /*cfc0*/  FSEL R236, R236, -INF , !P6 ;  /* 0xff800000ecec7808 */ /* 0x002fe40007000000 */
[----:B------:R-:W-:Y:S02]  /*cfd0*/  FMNMX.FTZ R3, R246, R9, !PT ;  /* 0x00000009f6037209 */ /* 0x000fe40007810000 */
[----:B------:R-:W-:Y:S02]  /*cfe0*/  ISETP.GE.AND P6, PT, R226, R219, PT ;  /* 0x000000dbe200720c */ /* 0x000fe40003fc6270 */
[----:B------:R-:W-:Y:S02]  /*cff0*/  FMNMX.FTZ R3, R244, R3, !PT ;  /* 0x00000003f4037209 */ /* 0x000fe40007810000 */
[----:B---3--:R-:W-:Y:S02]  /*d000*/  FSEL R230, R230, -INF , !P0 ;  /* 0xff800000e6e67808 */ /* 0x008fe40004000000 */
[----:B------:R-:W-:Y:S02]  /*d010*/  FMNMX.FTZ R10, R233, R10, !PT ;  /* 0x0000000ae90a7209 */ /* 0x000fe40007810000 */
[----:B------:R-:W-:Y:S02]  /*d020*/  ISETP.GE.AND P0, PT, R23, R221, PT ;  /* 0x000000dd1700720c */ /* 0x000fe40003f06270 */
[----:B------:R-:W-:Y:S02]  /*d030*/  ISETP.GE.OR P6, PT, R226, R218, !P6 ;  /* 0x000000dae200720c */ /* 0x000fe400077c6670 */
[----:B------:R-:W-:Y:S01]  /*d040*/  FMNMX.FTZ R19, R234, R3, !PT ;  /* 0x00000003ea137209 */ /* 0x000fe20007810000 */
[----:B------:R-:W1:Y:S01]  /*d050*/  MUFU.TANH R226, R30 ;  /* 0x0000001e00e27308 */ /* 0x000e620000002400 */
[----:B------:R-:W-:Y:S02]  /*d060*/  FMNMX.FTZ R10, R231, R10, !PT ;  /* 0x0000000ae70a7209 */ /* 0x000fe40007810000 */
[----:B------:R-:W-:Y:S02]  /*d070*/  ISETP.GE.OR P0, PT, R23, R220, !P0 ;  /* 0x000000dc1700720c */ /* 0x000fe40004706670 */
[----:B------:R-:W-:Y:S02]  /*d080*/  FMNMX.FTZ R25, R229, R10, !PT ;  /* 0x0000000ae5197209 */ /* 0x000fe40007810000 */
[----:B----4-:R-:W-:Y:S03]  /*d090*/  FSEL R228, R228, -INF , !P0 ;  /* 0xff800000e4e47808 */ /* 0x010fe60004000000 */
[----:B------:R2:W3:Y:S01]  /*d0a0*/  MUFU.TANH R3, R35 ;  /* 0x0000002300037308 */ /* 0x0004e20000002400 */
[----:B------:R-:W-:Y:S02]  /*d0b0*/  PLOP3.LUT P0, PT, PT, PT, UP0, 0x80, 0x0 ;  /* 0x000000000000781c */ /* 0x000fe40003f0f008 */
[----:B------:R-:W-:Y:S02]  /*d0c0*/  FMNMX.FTZ R25, R252, R25, !PT ;  /* 0x00000019fc197209 */ /* 0x000fe40007810000 */
[----:B------:R-:W-:Y:S02]  /*d0d0*/  FMNMX.FTZ R19, R232, R19, !PT ;  /* 0x00000013e8137209 */ /* 0x000fe40007810000 */
[----:B------:R-:W-:Y:S02]  /*d0e0*/  FMNMX.FTZ R25, R242, R25, !PT ;  /* 0x00000019f2197209 */ /* 0x000fe40007810000 */
[----:B------:R-:W-:Y:S02]  /*d0f0*/  FMNMX.FTZ R19, R230, R19, !PT ;  /* 0x00000013e6137209 */ /* 0x000fe40007810000 */
[----:B------:R-:W-:Y:S02]  /*d100*/  FMNMX.FTZ R25, R238, R25, !PT ;  /* 0x00000019ee197209 */ /* 0x000fe40007810000 */
[----:B-1----:R-:W-:Y:S02]  /*d110*/  FSEL R226, R226, -INF , !P1 ;  /* 0xff800000e2e27808 */ /* 0x002fe40004800000 */
[----:B------:R-:W-:Y:S02]  /*d120*/  FMNMX.FTZ R25, R240, R25, !PT ;  /* 0x00000019f0197209 */ /* 0x000fe40007810000 */
[----:B------:R-:W-:Y:S01]  /*d130*/  FMNMX.FTZ R19, R228, R19, !PT ;  /* 0x00000013e4137209 */ /* 0x000fe20007810000 */
[----:B--23--:R-:W-:Y:S06]  /*d140*/  @P0 BRA `(.L_x_1365) ;  /* 0xffffffd800dc0947 */ /* 0x00cfec000383ffff */
.L_x_1364:
[----:B---3--:R-:W-:Y:S01]  /*d150*/  FMNMX.FTZ R5, R236, R25, !PT ;  /* 0x00000019ec057209 */ /* 0x008fe20007810000 */
[----:B------:R-:W1:Y:S01]  /*d160*/  SHFL.BFLY PT, R4, R19, 0x2, 0x1f ;  /* 0x0c401f0013047f89 */ /* 0x000e6200000e0000 */
[----:B------:R-:W-:Y:S01]  /*d170*/  ISETP.GE.AND P0, PT, R23, R219, PT ;  /* 0x000000db1700720c */ /* 0x000fe20003f06270 */
[----:B------:R-:W-:Y:S01]  /*d180*/  UISETP.GT.AND UP0, UPT, UR9, UR12, UPT ;  /* 0x0000000c0900728c */ /* 0x000fe2000bf04270 */
[----:B------:R-:W-:Y:S05]  /*d190*/  FSEL R146, R21, -INF , !P6 ;  /* 0xff80000015927808 */ /* 0x000fea0007000000 */
[----:B------:R-:W-:Y:S01]  /*d1a0*/  LDSM.16.MT88.4 R12, [R196+0xc000] ;  /* 0x00c00000c40c783b */ /* 0x000fe20000004200 */
[----:B------:R-:W-:Y:S01]  /*d1b0*/  FMNMX.FTZ R5, R226, R5, !PT ;  /* 0x00000005e2057209 */ /* 0x000fe20007810000 */
[----:B------:R-:W-:Y:S01]  /*d1c0*/  UMOV UR17, UR9 ;  /* 0x0000000900117c82 */ /* 0x000fe20008000000 */
[----:B------:R-:W-:Y:S02]  /*d1d0*/  ISETP.GE.OR P0, PT, R23, R218, !P0 ;  /* 0x000000da1700720c */ /* 0x000fe40004706670 */
[----:B------:R-:W-:Y:S02]  /*d1e0*/  FSEL R144, R22, -INF , !P5 ;  /* 0xff80000016907808 */ /* 0x000fe40006800000 */
[----:B------:R-:W-:Y:S01]  /*d1f0*/  FMNMX.FTZ R5, R146, R5, !PT ;  /* 0x0000000592057209 */ /* 0x000fe20007810000 */
[----:B------:R-:W-:Y:S01]  /*d200*/  LDSM.16.MT88.4 R20, [R194+0xc000] ;  /* 0x00c00000c214783b */ /* 0x000fe20000004200 */
[----:B------:R-:W-:Y:S02]  /*d210*/  FSEL R133, R3, -INF , !P0 ;  /* 0xff80000003857808 */ /* 0x000fe40004000000 */
[----:B------:R-:W-:Y:S04]  /*d220*/  FMNMX.FTZ R8, R144, R5, !PT ;  /* 0x0000000590087209 */ /* 0x000fe80007810000 */
[----:B------:R-:W-:Y:S01]  /*d230*/  FMNMX.FTZ R6, R133, R8, !PT ;  /* 0x0000000885067209 */ /* 0x000fe20007810000 */
[----:B------:R-:W-:Y:S08]  /*d240*/  LDSM.16.MT88.4 R28, [R193+0xc000] ;  /* 0x00c00000c11c783b */ /* 0x000ff00000004200 */
[----:B------:R-:W2:Y:S08]  /*d250*/  SHFL.BFLY PT, R3, R6, 0x2, 0x1f ;  /* 0x0c401f0006037f89 */ /* 0x000eb000000e0000 */
        /* <DEDUP_REMOVED lines=30> */
[----:B------:R-:W-:Y:S01]  /*d440*/  LDSM.16.MT88.4 R156, [R192+0xf800] ;  /* 0x00f80000c09c783b */ /* 0x000fe20000004200 */
[--C-:B------:R-:W-:Y:S01]  /*d450*/  FFMA.FTZ R172, R233, UR4, -R145.reuse ;  /* 0x00000004e9ac7c23 */ /* 0x100fe20008010891 */
[--C-:B------:R-:W-:Y:S01]  /*d460*/  FFMA.FTZ R177, R231, UR4, -R145.reuse ;  /* 0x00000004e7b17c23 */ /* 0x100fe20008010891 */
[--C-:B------:R-:W-:Y:S01]  /*d470*/  FFMA.FTZ R174, R229, UR4, -R145.reuse ;  /* 0x00000004e5ae7c23 */ /* 0x100fe20008010891 */
[--C-:B------:R-:W-:Y:S01]  /*d480*/  FFMA.FTZ R179, R252, UR4, -R145.reuse ;  /* 0x00000004fcb37c23 */ /* 0x100fe20008010891 */
[--C-:B------:R-:W-:Y:S01]  /*d490*/  FFMA.FTZ R233, R242, UR4, -R145.reuse ;  /* 0x00000004f2e97c23 */ /* 0x100fe20008010891 */
[--C-:B------:R-:W-:Y:S03]  /*d4a0*/  FFMA.FTZ R238, R238, UR4, -R145.reuse ;  /* 0x00000004eeee7c23 */ /* 0x100fe60008010891 */
[----:B------:R-:W1:Y:S01]  /*d4b0*/  MUFU.EX2 R166, R166 ;  /* 0x000000a600a67308 */ /* 0x000e620000000800 */
[----:B------:R-:W-:Y:S01]  /*d4c0*/  LDSM.16.MT88.4 R160, [R196+0x11800] ;  /* 0x01180000c4a0783b */ /* 0x000fe20000004200 */
[--C-:B------:R-:W-:Y:S01]  /*d4d0*/  FFMA.FTZ R236, R236, UR4, -R145.reuse ;  /* 0x00000004ecec7c23 */ /* 0x100fe20008010891 */
[--C-:B------:R-:W-:Y:S01]  /*d4e0*/  FFMA.FTZ R226, R226, UR4, -R145.reuse ;  /* 0x00000004e2e27c23 */ /* 0x100fe20008010891 */
[----:B------:R-:W-:Y:S01]  /*d4f0*/  FFMA.FTZ R133, R133, UR4, -R145 ;  /* 0x0000000485857c23 */ /* 0x000fe20008010891 */
[----:B------:R-:W-:Y:S01]  /*d500*/  FFMA.FTZ R168, R241, UR4, -R147 ;  /* 0x00000004f1a87c23 */ /* 0x000fe20008010893 */
[----:B------:R-:W-:Y:S01]  /*d510*/  FFMA.FTZ R241, R146, UR4, -R145 ;  /* 0x0000000492f17c23 */ /* 0x000fe20008010891 */
[--C-:B------:R-:W-:Y:S03]  /*d520*/  FFMA.FTZ R173, R239, UR4, -R147.reuse ;  /* 0x00000004efad7c23 */ /* 0x100fe60008010893 */
[----:B------:R-:W-:Y:S01]  /*d530*/  MUFU.EX2 R165, R165 ;  /* 0x000000a500a57308 */ /* 0x000fe20000000800 */
[--C-:B------:R-:W-:Y:S01]  /*d540*/  FFMA.FTZ R170, R237, UR4, -R147.reuse ;  /* 0x00000004edaa7c23 */ /* 0x100fe20008010893 */
[----:B------:R-:W-:Y:S01]  /*d550*/  FFMA.FTZ R175, R235, UR4, -R147 ;  /* 0x00000004ebaf7c23 */ /* 0x000fe20008010893 */
[----:B------:R-:W-:Y:S01]  /*d560*/  FFMA.FTZ R235, R240, UR4, -R145 ;  /* 0x00000004f0eb7c23 */ /* 0x000fe20008010891 */
[--C-:B------:R-:W-:Y:S01]  /*d570*/  FFMA.FTZ R176, R250, UR4, -R147.reuse ;  /* 0x00000004fab07c23 */ /* 0x100fe20008010893 */
[--C-:B------:R-:W-:Y:S01]  /*d580*/  FFMA.FTZ R229, R248, UR4, -R147.reuse ;  /* 0x00000004f8e57c23 */ /* 0x100fe20008010893 */
[--C-:B------:R-:W-:Y:S01]  /*d590*/  FFMA.FTZ R178, R246, UR4, -R147.reuse ;  /* 0x00000004f6b27c23 */ /* 0x100fe20008010893 */
[--C-:B------:R-:W-:Y:S03]  /*d5a0*/  FFMA.FTZ R231, R244, UR4, -R147.reuse ;  /* 0x00000004f4e77c23 */ /* 0x100fe60008010893 */
[----:B------:R-:W2:Y:S01]  /*d5b0*/  MUFU.EX2 R164, R164 ;  /* 0x000000a400a47308 */ /* 0x000ea20000000800 */
[----:B-1----:R-:W-:Y:S01]  /*d5c0*/  F2FP.BF16.F32.PACK_AB R136, R166, R169 ;  /* 0x000000a9a688723e */ /* 0x002fe200000010ff */
[--C-:B------:R-:W-:Y:S01]  /*d5d0*/  FFMA.FTZ R234, R234, UR4, -R147.reuse ;  /* 0x00000004eaea7c23 */ /* 0x100fe20008010893 */
[--C-:B------:R-:W-:Y:S01]  /*d5e0*/  FFMA.FTZ R237, R232, UR4, -R147.reuse ;  /* 0x00000004e8ed7c23 */ /* 0x100fe20008010893 */
[--C-:B------:R-:W-:Y:S01]  /*d5f0*/  FFMA.FTZ R230, R230, UR4, -R147.reuse ;  /* 0x00000004e6e67c23 */ /* 0x100fe20008010893 */
[----:B------:R-:W-:Y:S01]  /*d600*/  FFMA.FTZ R147, R228, UR4, -R147 ;  /* 0x00000004e4937c23 */ /* 0x000fe20008010893 */
[----:B------:R-:W-:Y:S01]  /*d610*/  FFMA.FTZ R228, R144, UR4, -R145 ;  /* 0x0000000490e47c23 */ /* 0x000fe20008010891 */
[----:B------:R-:W-:Y:S03]  /*d620*/  PLOP3.LUT P0, PT, PT, PT, UP0, 0x80, 0x0 ;  /* 0x000000000000781c */ /* 0x000fe60003f0f008 */
        /* <DEDUP_REMOVED lines=314> */
.L_x_1362:
        /* <DEDUP_REMOVED lines=12> */
[----:B------:R-:W1:Y:S04]  /*ea90*/  SHFL.BFLY PT, R10, R5, 0x1, 0x1f ;  /* 0x0c201f00050a7f89 */ /* 0x000e6800000e0000 */
        /* <DEDUP_REMOVED lines=13> */
[----:B------:R-:W-:Y:S02]  /*eb70*/  IADD3 R5, R6, -R5, RZ ;  /* 0x8000000506057210 */ /* 0x000fe40007ffe0ff */
        /* <DEDUP_REMOVED lines=13> */
[----:B------:R-:W-:Y:S01]  /*ec50*/  IADD3 R0, R0, -R9, RZ ;  /* 0x8000000900007210 */ /* 0x000fe20007ffe0ff */
        /* <DEDUP_REMOVED lines=59> */
[----:B------:R-:W-:Y:S01]  /*f010*/  F2FP.BF16.F32.PACK_AB R128, R129, R128 ;  /* 0x000000808180723e */ /* 0x000fe200000010ff */
[----:B------:R-:W-:Y:S01]  /*f020*/  FMUL.FTZ R120, R14, R120 ;  /* 0x000000780e787220 */ /* 0x000fe20000410000 */
[----:B------:R-:W-:Y:S01]  /*f030*/  LEA R15, R12, UR4, 0x1 ;  /* 0x000000040c0f7c11 */ /* 0x000fe2000f8e08ff */
[----:B------:R-:W-:Y:S01]  /*f040*/  @UP0 ULDC.64 UR4, c[0x0][0x298] ;  /* 0x0000a60000040ab9 */ /* 0x000fe20000000a00 */
[----:B------:R-:W-:Y:S01]  /*f050*/  F2FP.BF16.F32.PACK_AB R130, R131, R130 ;  /* 0x000000828382723e */ /* 0x000fe200000010ff */
[----:B------:R-:W-:Y:S01]  /*f060*/  @UP0 UIMAD.WIDE.U32 UR8, UR13, UR4, URZ ;  /* 0x000000040d0802a5 */ /* 0x000fe2000f8e003f */
[----:B------:R-:W-:Y:S01]  /*f070*/  IADD3 R17, R15, -0x10, RZ ;  /* 0xfffffff00f117810 */ /* 0x000fe20007ffe0ff */
[----:B------:R1:W-:Y:S01]  /*f080*/  STS [R15], R128 ;  /* 0x000000800f007388 */ /* 0x0003e20000000800 */
[----:B------:R-:W-:Y:S01]  /*f090*/  F2FP.BF16.F32.PACK_AB R124, R125, R124 ;  /* 0x0000007c7d7c723e */ /* 0x000fe200000010ff */
[C---:B------:R-:W-:Y:S01]  /*f0a0*/  FMUL.FTZ R121, R14.reuse, R121 ;  /* 0x000000790e797220 */ /* 0x040fe20000410000 */
[----:B------:R-:W-:Y:S01]  /*f0b0*/  @P0 IADD3 R17, R15, 0x10, RZ ;  /* 0x000000100f110810 */ /* 0x000fe20007ffe0ff */
[----:B------:R1:W-:Y:S01]  /*f0c0*/  STS [R15+0x400], R130 ;  /* 0x000400820f007388 */ /* 0x0003e20000000800 */
[----:B------:R-:W-:Y:S01]  /*f0d0*/  PLOP3.LUT P0, PT, PT, PT, UP0, 0x80, 0x0 ;  /* 0x000000000000781c */ /* 0x000fe20003f0f008 */
        /* <DEDUP_REMOVED lines=37> */
[----:B------:R-:W-:Y:S01]  /*f330*/  R2P PR, R13, 0x6 ;  /* 0x000000060d007804 */ /* 0x000fe20000000000 */
[----:B------:R-:W-:Y:S01]  /*f340*/  @UP0 UIMAD UR6, UR13, UR5, UR9 ;  /* 0x000000050d0602a4 */ /* 0x000fe2000f8e0209 */
[----:B------:R-:W-:Y:S01]  /*f350*/  MOV R8, 0x20 ;  /* 0x0000002000087802 */ /* 0x000fe20000000f00 */
[C---:B------:R-:W-:Y:S01]  /*f360*/  FMUL.FTZ R88, R14.reuse, R88 ;  /* 0x000000580e587220 */ /* 0x040fe20000410000 */
[----:B------:R-:W-:Y:S01]  /*f370*/  MOV R6, 0x40 ;  /* 0x0000004000067802 */ /* 0x000fe20000000f00 */
        /* <DEDUP_REMOVED lines=43> */
[----:B------:R-:W-:Y:S02]  /*f630*/  SEL R8, R8, 0xffffffe0, !P1 ;  /* 0xffffffe008087807 */ /* 0x000fe40004800000 */
[----:B------:R-:W-:Y:S01]  /*f640*/  SEL R6, R6, 0xffffffc0, !P2 ;  /* 0xffffffc006067807 */ /* 0x000fe20005000000 */
        /* <DEDUP_REMOVED lines=8> */
.L_x_1366:
[----:B------:R-:W-:Y:S01]  /*f6d0*/  ULDC.U8 UR4, c[0x0][0x3d8] ;  /* 0x0000f60000047ab9 */ /* 0x000fe20000000000 */
[----:B------:R-:W-:Y:S01]  /*f6e0*/  ULDC.U8 UR7, c[0x0][0x3d9] ;  /* 0x0000f64000077ab9 */ /* 0x000fe20000000000 */
[----:B------:R-:W-:Y:S01]  /*f6f0*/  ISETP.NE.AND P5, PT, RZ, UR4, PT ;  /* 0x00000004ff007c0c */ /* 0x000fe2000bfa5270 */
[----:B------:R-:W-:Y:S01]  /*f700*/  IMAD.IADD R13, R15, 0x1, R8 ;  /* 0x000000010f0d7824 */ /* 0x000fe200078e0208 */
        /* <DEDUP_REMOVED lines=19> */
.L_x_1367:
[----:B------:R-:W-:Y:S01]  /*f840*/  ISETP.NE.AND P1, PT, RZ, UR7, PT ;  /* 0x00000007ff007c0c */ /* 0x000fe2000bf25270 */
[--C-:B------:R-:W-:Y:S01]  /*f850*/  IMAD.IADD R23, R15, 0x1, R6.reuse ;  /* 0x000000010f177824 */ /* 0x100fe200078e0206 */
[----:B------:R-:W-:Y:S01]  /*f860*/  STS [R17+0x400], R126 ;  /* 0x0004007e11007388 */ /* 0x000fe20000000800 */
[----:B------:R-:W-:Y:S01]  /*f870*/  IMAD.IADD R25, R6, 0x1, R17 ;  /* 0x0000000106197824 */ /* 0x000fe200078e0211 */
[----:B------:R-:W-:Y:S01]  /*f880*/  PLOP3.LUT P0, PT, PT, PT, PT, 0x8, 0x0 ;  /* 0x000000000000781c */ /* 0x000fe20003f0e170 */
[--C-:B------:R-:W-:Y:S01]  /*f890*/  IMAD.IADD R27, R13, 0x1, R6.reuse ;  /* 0x000000010d1b7824 */ /* 0x100fe200078e0206 */
[----:B------:R-:W-:Y:S01]  /*f8a0*/  STS [R13], R120 ;  /* 0x000000780d007388 */ /* 0x000fe20000000800 */
[----:B------:R-:W-:Y:S01]  /*f8b0*/  IMAD.IADD R29, R19, 0x1, R6 ;  /* 0x00000001131d7824 */ /* 0x000fe200078e0206 */
[----:B------:R-:W1:Y:S01]  /*f8c0*/  S2UR UR4, SR_CTAID.X ;  /* 0x00000000000479c3 */ /* 0x000e620000002500 */
[----:B------:R-:W2:Y:S01]  /*f8d0*/  @P4 MUFU.LG2 R11, R11 ;  /* 0x0000000b000b4308 */ /* 0x000ea20000000c00 */
[----:B------:R-:W-:Y:S01]  /*f8e0*/  STS [R13+0x400], R122 ;  /* 0x0004007a0d007388 */ /* 0x000fe20000000800 */
[C---:B------:R-:W-:Y:S01]  /*f8f0*/  LEA.HI.SX32 R26, R7.reuse, 0x20, 0x1d ;  /* 0x00000020071a7811 */ /* 0x040fe200078feaff */
[----:B------:R-:W-:Y:S01]  /*f900*/  BSSY B0, `(.L_x_1368) ;  /* 0x0000070000007945 */ /* 0x000fe20003800000 */
[----:B------:R-:W-:Y:S01]  /*f910*/  @!P1 PLOP3.LUT P0, PT, P5, PT, PT, 0x80, 0x0 ;  /* 0x000000000000981c */ /* 0x000fe20002f0f070 */
[----:B------:R-:W-:Y:S01]  /*f920*/  STS [R19], R116 ;  /* 0x0000007413007388 */ /* 0x000fe20000000800 */
[----:B------:R-:W-:Y:S01]  /*f930*/  @P1 IMAD.MOV.U32 R35, RZ, RZ, 0x1 ;  /* 0x00000001ff231424 */ /* 0x000fe200078e00ff */
[----:B------:R-:W3:Y:S01]  /*f940*/  @!P1 LDC R6, c[0x0][0x2c4] ;  /* 0x0000b100ff069b82 */ /* 0x000ee20000000800 */
[----:B------:R-:W-:Y:S01]  /*f950*/  LEA.HI.SX32 R28, R7, 0x10, 0x1d ;  /* 0x00000010071c7811 */ /* 0x000fe200078feaff */
[----:B------:R-:W-:Y:S01]  /*f960*/  STS [R19+0x400], R118 ;  /* 0x0004007613007388 */ /* 0x000fe20000000800 */
[----:B------:R-:W4:Y:S03]  /*f970*/  @P3 MUFU.LG2 R10, R10 ;  /* 0x0000000a000a3308 */ /* 0x000f260000000c00 */
[----:B------:R-:W-:Y:S02]  /*f980*/  STS [R23], R112 ;  /* 0x0000007017007388 */ /* 0x000fe40000000800 */
[----:B------:R-:W5:Y:S02]  /*f990*/  @!P1 LDC R33, c[0x0][0x270] ;  /* 0x00009c00ff219b82 */ /* 0x000f640000000800 */
[----:B------:R-:W-:Y:S04]  /*f9a0*/  STS [R23+0x400], R114 ;  /* 0x0004007217007388 */ /* 0x000fe80000000800 */
[----:B------:R-:W-:Y:S02]  /*f9b0*/  STS [R25], R108 ;  /* 0x0000006c19007388 */ /* 0x000fe40000000800 */
[----:B------:R-:W4:Y:S01]  /*f9c0*/  @P1 LDC R24, c[0x0][0x2c0] ;  /* 0x0000b000ff181b82 */ /* 0x000f220000000800 */
[----:B-1----:R-:W-:Y:S01]  /*f9d0*/  UIMAD UR7, UR4, -0x40, UR15 ;  /* 0xffffffc0040778a4 */ /* 0x002fe2000f8e020f */
[----:B------:R-:W-:Y:S04]  /*f9e0*/  STS [R25+0x400], R110 ;  /* 0x0004006e19007388 */ /* 0x000fe80000000800 */
[----:B------:R-:W-:Y:S01]  /*f9f0*/  STS [R27], R104 ;  /* 0x000000681b007388 */ /* 0x000fe20000000800 */
[----:B------:R-:W-:Y:S01]  /*fa00*/  ISETP.GE.AND P5, PT, R26, UR7, PT ;  /* 0x000000071a007c0c */ /* 0x000fe2000bfa6270 */
[----:B---3--:R-:W5:Y:S01]  /*fa10*/  @P0 LDC R6, c[0x0][0x2e4] ;  /* 0x0000b900ff060b82 */ /* 0x008f620000000800 */
[----:B------:R-:W-:Y:S01]  /*fa20*/  ISETP.GE.AND P6, PT, R28, UR7, PT ;  /* 0x000000071c007c0c */ /* 0x000fe2000bfc6270 */
[----:B------:R-:W-:Y:S01]  /*fa30*/  STS [R27+0x400], R106 ;  /* 0x0004006a1b007388 */ /* 0x000fe20000000800 */
[----:B------:R-:W-:-:S03]  /*fa40*/  SHF.R.S32.HI R28, RZ, 0x1f, R9 ;  /* 0x0000001fff1c7819 */ /* 0x000fc60000011409 */
[----:B------:R-:W-:Y:S01]  /*fa50*/  STS [R29], R100 ;  /* 0x000000641d007388 */ /* 0x000fe20000000800 */
[----:B------:R-:W-:Y:S01]  /*fa60*/  LEA.HI R28, R28, R9, RZ, 0x2 ;  /* 0x000000091c1c7211 */ /* 0x000fe200078f10ff */
[----:B------:R-:W1:Y:S02]  /*fa70*/  @P1 LDC.64 R30, c[0x0][0x2c0] ;  /* 0x0000b000ff1e1b82 */ /* 0x000e640000000a00 */
[----:B------:R-:W-:Y:S01]  /*fa80*/  STS [R29+0x400], R102 ;  /* 0x000400661d007388 */ /* 0x000fe20000000800 */
[----:B------:R-:W-:-:S03]  /*fa90*/  LOP3.LUT R28, R28, 0xffffffc, RZ, 0xc0, !PT ;  /* 0x0ffffffc1c1c7812 */ /* 0x000fc600078ec0ff */
[----:B------:R-:W-:Y:S02]  /*faa0*/  STS [R15+0x2000], R36 ;  /* 0x002000240f007388 */ /* 0x000fe40000000800 */
[----:B------:R-:W3:Y:S01]  /*fab0*/  @P3 LDC R26, c[0x0][0x2e8] ;  /* 0x0000ba00ff1a3b82 */ /* 0x000ee20000000800 */
[----:B------:R-:W-:Y:S01]  /*fac0*/  @!P1 MOV R24, 0x1 ;  /* 0x0000000100189802 */ /* 0x000fe20000000f00 */
[----:B------:R-:W-:Y:S01]  /*fad0*/  STS [R15+0x2400], R38 ;  /* 0x002400260f007388 */ /* 0x000fe20000000800 */
[----:B------:R-:W-:-:S03]  /*fae0*/  IMAD.IADD R28, R9, 0x1, -R28 ;  /* 0x00000001091c7824 */ /* 0x000fc600078e0a1c */
[----:B------:R-:W-:Y:S01]  /*faf0*/  STS [R17+0x2000], R40 ;  /* 0x0020002811007388 */ /* 0x000fe20000000800 */
[----:B-----5:R-:W-:-:S03]  /*fb00*/  @!P1 IMAD R35, R6, R33, RZ ;  /* 0x0000002106239224 */ /* 0x020fc600078e02ff */
[----:B------:R-:W-:Y:S04]  /*fb10*/  STS [R17+0x2400], R42 ;  /* 0x0024002a11007388 */ /* 0x000fe80000000800 */
[----:B------:R-:W-:Y:S01]  /*fb20*/  STS [R13+0x2000], R44 ;  /* 0x0020002c0d007388 */ /* 0x000fe20000000800 */
[----:B-1----:R-:W-:-:S03]  /*fb30*/  @P1 IMAD R31, R31, R30, RZ ;  /* 0x0000001e1f1f1224 */ /* 0x002fc600078e02ff */
[----:B------:R-:W-:Y:S01]  /*fb40*/  STS [R13+0x2400], R46 ;  /* 0x0024002e0d007388 */ /* 0x000fe20000000800 */
[----:B------:R-:W-:Y:S02]  /*fb50*/  @!P1 IMAD.MOV.U32 R31, RZ, RZ, R6 ;  /* 0x000000ffff1f9224 */ /* 0x000fe400078e0006 */
[----:B------:R-:W-:Y:S01]  /*fb60*/  IMAD.MOV.U32 R6, RZ, RZ, 0x7f800000 ;  /* 0x7f800000ff067424 */ /* 0x000fe200078e00ff */
        /* <DEDUP_REMOVED lines=22> */
[----:B------:R3:W-:Y:S04]  /*fcd0*/  STS [R27+0x4000], R92 ;  /* 0x0040005c1b007388 */ /* 0x0007e80000000800 */
[----:B------:R3:W-:Y:S04]  /*fce0*/  STS [R27+0x4400], R94 ;  /* 0x0044005e1b007388 */ /* 0x0007e80000000800 */
[----:B------:R3:W-:Y:S04]  /*fcf0*/  STS [R29+0x4000], R96 ;  /* 0x004000601d007388 */ /* 0x0007e80000000800 */
[----:B------:R3:W-:Y:S01]  /*fd00*/  STS [R29+0x4400], R98 ;  /* 0x004400621d007388 */ /* 0x0007e20000000800 */
[----:B-1----:R-:W-:Y:S01]  /*fd10*/  SHF.R.S32.HI R23, RZ, 0x3, R7 ;  /* 0x00000003ff177819 */ /* 0x002fe20000011407 */
[----:B------:R-:W-:Y:S03]  /*fd20*/  BAR.SYNC.DEFER_BLOCKING 0x0 ;  /* 0x0000000000007b1d */ /* 0x000fe60000010000 */
[----:B------:R-:W-:Y:S01]  /*fd30*/  ISETP.GE.AND P0, PT, R23, UR7, PT ;  /* 0x0000000717007c0c */ /* 0x000fe2000bf06270 */
[----:B--2---:R-:W-:Y:S01]  /*fd40*/  @P4 FMUL.FTZ R23, R11, 0.69314718246459960938 ;  /* 0x3f3172180b174820 */ /* 0x004fe20000410000 */
[----:B----4-:R-:W-:-:S03]  /*fd50*/  IMAD R11, R24, UR4, RZ ;  /* 0x00000004180b7c24 */ /* 0x010fc6000f8e02ff */
[----:B-----5:R-:W1:Y:S01]  /*fd60*/  @P4 LDC R25, c[0x0][0x2e8] ;  /* 0x0000ba00ff194b82 */ /* 0x020e620000000800 */
[----:B------:R-:W2:Y:S01]  /*fd70*/  S2R R8, SR_CTAID.Y ;  /* 0x0000000000087919 */ /* 0x000ea20000002600 */
[----:B------:R-:W4:Y:S01]  /*fd80*/  S2R R22, SR_CTAID.Z ;  /* 0x0000000000167919 */ /* 0x000f220000002700 */
[----:B------:R1:W1:Y:S04]  /*fd90*/  LDS.128 R16, [R213+0x1800] ;  /* 0x00180000d5107984 */ /* 0x0002680000000c00 */
[----:B------:R1:W1:Y:S02]  /*fda0*/  LDS.128 R12, [R213+0x3800] ;  /* 0x00380000d50c7984 */ /* 0x0002640000000c00 */
[----:B-1----:R-:W-:Y:S01]  /*fdb0*/  @P4 FFMA.FTZ R6, R132, R25, R23 ;  /* 0x0000001984064223 */ /* 0x002fe20000010017 */
[----:B------:R-:W-:-:S05]  /*fdc0*/  IMAD.SHL.U32 R23, R11, 0x40, RZ ;  /* 0x000000400b177824 */ /* 0x000fca00078e00ff */
[----:B------:R-:W-:Y:S01]  /*fdd0*/  SHF.R.S32.HI R9, RZ, 0x1f, R23 ;  /* 0x0000001fff097819 */ /* 0x000fe20000011417 */
[----:B--2---:R-:W-:-:S05]  /*fde0*/  IMAD R8, R8, R35, RZ ;  /* 0x0000002308087224 */ /* 0x004fca00078e02ff */
[----:B------:R-:W-:Y:S02]  /*fdf0*/  SEL R8, R8, RZ, !P2 ;  /* 0x000000ff08087207 */ /* 0x000fe40005000000 */
[----:B------:R-:W-:Y:S02]  /*fe00*/  LOP3.LUT P2, RZ, R0, 0x3, RZ, 0xc0, !PT ;  /* 0x0000000300ff7812 */ /* 0x000fe4000784c0ff */
[----:B------:R-:W-:Y:S01]  /*fe10*/  SHF.R.S32.HI R0, RZ, 0x1f, R5 ;  /* 0x0000001fff007819 */ /* 0x000fe20000011405 */
[----:B----4-:R-:W-:Y:S02]  /*fe20*/  IMAD R31, R22, R31, R8 ;  /* 0x0000001f161f7224 */ /* 0x010fe400078e0208 */
[----:B------:R-:W-:Y:S01]  /*fe30*/  @P3 FMUL.FTZ R8, R10, 0.69314718246459960938 ;  /* 0x3f3172180a083820 */ /* 0x000fe20000410000 */
[----:B------:R-:W-:Y:S02]  /*fe40*/  LEA.HI R0, R0, R5, RZ, 0x2 ;  /* 0x0000000500007211 */ /* 0x000fe400078f10ff */
[----:B------:R-:W-:-:S02]  /*fe50*/  IADD3 R10, P4, P1, R23, R20, R31 ;  /* 0x00000014170a7210 */ /* 0x000fc4000799e01f */
[----:B------:R-:W-:Y:S01]  /*fe60*/  SHF.R.S32.HI R11, RZ, 0x2, R0 ;  /* 0x00000002ff0b7819 */ /* 0x000fe20000011400 */
[----:B------:R-:W-:Y:S01]  /*fe70*/  IMAD.SHL.U32 R0, R2, 0x8, RZ ;  /* 0x0000000802007824 */ /* 0x000fe200078e00ff */
[----:B------:R-:W-:Y:S02]  /*fe80*/  SHF.R.S32.HI R20, RZ, 0x1f, R31 ;  /* 0x0000001fff147819 */ /* 0x000fe4000001141f */
[----:B------:R-:W-:Y:S01]  /*fe90*/  MOV R5, 0x7f800000 ;  /* 0x7f80000000057802 */ /* 0x000fe20000000f00 */
[----:B------:R-:W-:Y:S02]  /*fea0*/  IMAD R11, R28, 0x10, R11 ;  /* 0x000000101c0b7824 */ /* 0x000fe400078e020b */
[----:B---3--:R-:W-:Y:S01]  /*feb0*/  @P3 FFMA.FTZ R5, R3, R26, R8 ;  /* 0x0000001a03053223 */ /* 0x008fe20000010008 */
        /* <DEDUP_REMOVED lines=20> */
.L_x_1369:
[----:B------:R-:W-:Y:S05]  /*10000*/  BSYNC B0 ;  /* 0x0000000000007941 */ /* 0x000fea0003800000 */
.L_x_1368:
[----:B-1----:R-:W-:Y:S01]  /*10010*/  SHF.R.S32.HI R3, RZ, 0x1f, R22 ;  /* 0x0000001fff037819 */ /* 0x002fe20000011416 */
[----:B------:R-:W-:Y:S01]  /*10020*/  ULDC.64 UR4, c[0x0][0x2a0] ;  /* 0x0000a80000047ab9 */ /* 0x000fe20000000a00 */
[----:B------:R-:W-:Y:S01]  /*10030*/  SHF.R.S32.HI R2, RZ, 0x1f, R0 ;  /* 0x0000001fff027819 */ /* 0x000fe20000011400 */
[----:B------:R1:W2:Y:S01]  /*10040*/  LDS.128 R8, [R213+0x2000] ;  /* 0x00200000d5087984 */ /* 0x0002a20000000c00 */
[----:B------:R-:W-:Y:S01]  /*10050*/  IADD3 R26, P1, R0, UR8, RZ ;  /* 0x00000008001a7c10 */ /* 0x000fe2000ff3e0ff */
[----:B------:R-:W-:Y:S01]  /*10060*/  IMAD R3, R3, UR4, RZ ;  /* 0x0000000403037c24 */ /* 0x000fe2000f8e02ff */
[----:B------:R-:W-:Y:S01]  /*10070*/  SHF.R.S32.HI R4, RZ, 0x3, R4 ;  /* 0x00000003ff047819 */ /* 0x000fe20000011404 */
[----:B------:R-:W-:Y:S01]  /*10080*/  BSSY B0, `(.L_x_1370) ;  /* 0x000001d000007945 */ /* 0x000fe20003800000 */
[----:B------:R-:W-:Y:S01]  /*10090*/  LEA.HI.SX32 R7, R7, 0x30, 0x1d ;  /* 0x0000003007077811 */ /* 0x000fe200078feaff */
[----:B------:R-:W-:Y:S01]  /*100a0*/  IMAD R29, R22, UR5, R3 ;  /* 0x00000005161d7c24 */ /* 0x000fe2000f8e0203 */
[----:B------:R-:W-:Y:S01]  /*100b0*/  IADD3.X R27, R2, UR6, RZ, P1, !PT ;  /* 0x00000006021b7c10 */ /* 0x000fe20008ffe4ff */
[----:B------:R-:W-:Y:S01]  /*100c0*/  IMAD.U32 R2, RZ, RZ, UR14 ;  /* 0x0000000eff027e24 */ /* 0x000fe2000f8e00ff */
[----:B------:R-:W-:-:S02]  /*100d0*/  SHF.R.S32.HI R5, RZ, 0x1f, R4 ;  /* 0x0000001fff057819 */ /* 0x000fc40000011404 */
[----:B------:R-:W-:Y:S01]  /*100e0*/  ISETP.GE.AND P4, PT, R7, UR7, PT ;  /* 0x0000000707007c0c */ /* 0x000fe2000bf86270 */
[----:B------:R-:W-:Y:S02]  /*100f0*/  IMAD.WIDE.U32 R26, R22, UR4, R26 ;  /* 0x00000004161a7c25 */ /* 0x000fe4000f8e001a */
[----:B------:R1:W3:Y:S02]  /*10100*/  LDS.128 R20, [R213] ;  /* 0x00000000d5147984 */ /* 0x0002e40000000c00 */
[----:B------:R-:W-:Y:S02]  /*10110*/  IMAD.WIDE R2, R2, 0x40, R4 ;  /* 0x0000004002027825 */ /* 0x000fe400078e0204 */
        /* <DEDUP_REMOVED lines=19> */
.L_x_1371:
[----:B------:R-:W-:Y:S05]  /*10250*/  BSYNC B0 ;  /* 0x0000000000007941 */ /* 0x000fea0003800000 */
.L_x_1370:
        /* <DEDUP_REMOVED lines=24> */
.L_x_1373:
[----:B------:R-:W-:Y:S05]  /*103e0*/  BSYNC B0 ;  /* 0x0000000000007941 */ /* 0x000fea0003800000 */
.L_x_1372:
        /* <DEDUP_REMOVED lines=24> */
.L_x_1375:
[----:B------:R-:W-:Y:S05]  /*10570*/  BSYNC B0 ;  /* 0x0000000000007941 */ /* 0x000fea0003800000 */
.L_x_1374:
        /* <DEDUP_REMOVED lines=23> */
.L_x_1376:
        /* <DEDUP_REMOVED lines=9> */
.L_x_1533:


//--------------------- .text._ZN5flash16flash_fwd_kernelI23Flash_fwd_kernel_traitsILi192ELi64ELi64ELi4ELb0ELb0EN7cutlass10bfloat16_tE19Flash_kernel_traitsILi192ELi64ELi64ELi4ES3_EELb1ELb0ELb1ELb1ELb0ELb0ELb0ELb1EEEvNS_16Flash_fwd_paramsE --------------------------
	.section	.text._ZN5flash16flash_fwd_kernelI23Flash_fwd_kernel_traitsILi192ELi64ELi64ELi4ELb0ELb0EN7cutlass10bfloat16_tE19Flash_kernel_traitsILi192ELi64ELi64ELi4ES3_EELb1ELb0ELb1ELb1ELb0ELb0ELb0ELb1EEEvNS_16Flash_fwd_paramsE,"ax",@progbits
	.align	128
        .global         _ZN5flash16flash_fwd_kernelI23Flash_fwd_kernel_traitsILi192ELi64ELi64ELi4ELb0ELb0EN7cutlass10bfloat16_tE19Flash_kernel_traitsILi192ELi64ELi64ELi4ES3_EELb1ELb0ELb1ELb1ELb0ELb0ELb0ELb1EEEvNS_16Flash_fwd_paramsE
        .type           _ZN5flash16flash_fwd_kernelI23Flash_fwd_kernel_traitsILi192ELi64ELi64ELi4ELb0ELb0EN7cutlass10bfloat16_tE19Flash_kernel_traitsILi192ELi64ELi64ELi4ES3_EELb1ELb0ELb1ELb1ELb0ELb0ELb0ELb1EEEvNS_16Flash_fwd_paramsE,@function
        .size           _ZN5flash16flash_fwd_kernelI23Flash_fwd_kernel_traitsILi192ELi64ELi64ELi4ELb0ELb0EN7cutlass10bfloat16_tE19Flash_kernel_traitsILi192ELi64ELi64ELi4ES3_EELb1ELb0ELb1ELb1ELb0ELb0ELb0ELb1EEEvNS_16Flash_fwd_paramsE,(.L_x_1534 - _ZN5flash16flash_fwd_kernelI23Flash_fwd_kernel_traitsILi192ELi64ELi64ELi4ELb0ELb0EN7cutlass10bfloat16_tE19Flash_kernel_traitsILi192ELi64ELi64ELi4ES3_EELb1ELb0ELb1ELb1ELb0ELb0ELb0ELb1EEEvNS_16Flash_fwd_paramsE)
        .other          _ZN5flash16flash_fwd_kernelI23Flash_fwd_kernel_traitsILi192ELi64ELi64ELi4ELb0ELb0EN7cutlass10bfloat16_tE19Flash_kernel_traitsILi192ELi64ELi64ELi4ES3_EELb1ELb0ELb1ELb1ELb0ELb0ELb0ELb1EEEvNS_16Flash_fwd_paramsE,@"STO_CUDA_ENTRY STV_DEFAULT"
_ZN5flash16flash_fwd_kernelI23Flash_fwd_kernel_traitsILi192ELi64ELi64ELi4ELb0ELb0EN7cutlass10bfloat16_tE19Flash_kernel_traitsILi192ELi64ELi64ELi4ES3_EELb1ELb0ELb1ELb1ELb0ELb0ELb0ELb1EEEvNS_16Flash_fwd_paramsE:
.text._ZN5flash16flash_fwd_kernelI23Flash_fwd_kernel_traitsILi192ELi64ELi64ELi4ELb0ELb0EN7cutlass10bfloat16_tE19Flash_kernel_traitsILi192ELi64ELi64ELi4ES3_EELb1ELb0ELb1ELb1ELb0ELb0ELb0ELb1EEEvNS_16Flash_fwd_paramsE:
        /* <DEDUP_REMOVED lines=27> */
[----:B------:R-:W-:-:S03]  /*01b0*/  ULDC.64 UR6, c[0x0][0x2f8] ;  /* 0x0000be0000067ab9 */ /* 0x000fc60000000a00 */
[----:B------:R-:W-:Y:S01]  /*01c0*/  PLOP3.LUT P0, PT, PT, PT, UP2, 0x80, 0x0 ;  /* 0x000000000000781c */ /* 0x000fe20003f0f028 */
[----:B------:R-:W-:Y:S01]  /*01d0*/  UISETP.EQ.U32.AND UP0, UPT, UR6, URZ, UPT ;  /* 0x0000003f0600728c */ /* 0x000fe2000bf02070 */
[----:B------:R-:W-:Y:S01]  /*01e0*/  LOP3.LUT P3, RZ, R99, UR4, RZ, 0xfc, !PT ;  /* 0x0000000463ff7c12 */ /* 0x000fe2000f86fcff */
[----:B------:R-:W-:Y:S02]  /*01f0*/  ULDC.64 UR4, c[0x0][0x300] ;  /* 0x0000c00000047ab9 */ /* 0x000fe40000000a00 */
[----:B------:R-:W-:-:S03]  /*0200*/  UISETP.NE.U32.AND UP1, UPT, UR4, URZ, UPT ;  /* 0x0000003f0400728c */ /* 0x000fc6000bf25070 */
[----:B------:R-:W-:Y:S01]  /*0210*/  ULDC.U8 UR4, c[0x0][0x3c2] ;  /* 0x0000f08000047ab9 */ /* 0x000fe20000000000 */
[----:B------:R-:W-:Y:S02]  /*0220*/  UISETP.NE.AND.EX UP1, UPT, UR5, URZ, UPT, UP1 ;  /* 0x0000003f0500728c */ /* 0x000fe4000bf25310 */
[----:B------:R-:W-:-:S03]  /*0230*/  UISETP.NE.AND UP3, UPT, UR4, URZ, UPT ;  /* 0x0000003f0400728c */ /* 0x000fc6000bf65270 */
[----:B------:R-:W-:Y:S01]  /*0240*/  ULDC.64 UR4, c[0x0][0x2f8] ;  /* 0x0000be0000047ab9 */ /* 0x000fe20000000a00 */
[----:B------:R-:W1:Y:S01]  /*0250*/  @!P3 LDC.64 R6, c[0x0][0x3b8] ;  /* 0x0000ee00ff06bb82 */ /* 0x000e620000000a00 */
        /* <DEDUP_REMOVED lines=46> */
.L_x_1377:
[----:B------:R-:W-:-:S05]  /*0540*/  ULDC UR5, c[0x0][0x2c8] ;  /* 0x0000b20000057ab9 */ /* 0x000fca0000000800 */
.L_x_1378:
        /* <DEDUP_REMOVED lines=87> */
.L_x_1380:
        /* <DEDUP_REMOVED lines=48> */
.L_x_1382:
[----:B------:R-:W-:Y:S05]  /*0dc0*/  BSYNC B0 ;  /* 0x0000000000007941 */ /* 0x000fea0003800000 */
.L_x_1381:
        /* <DEDUP_REMOVED lines=22> */
.L_x_1384:
[----:B------:R-:W-:Y:S05]  /*0f30*/  BSYNC B0 ;  /* 0x0000000000007941 */ /* 0x000fea0003800000 */
.L_x_1383:
        /* <DEDUP_REMOVED lines=22> */
.L_x_1386:
[----:B------:R-:W-:Y:S05]  /*10a0*/  BSYNC B0 ;  /* 0x0000000000007941 */ /* 0x000fea0003800000 */
.L_x_1385:
        /* <DEDUP_REMOVED lines=24> */
.L_x_1388:
[----:B------:R-:W-:Y:S05]  /*1230*/  BSYNC B0 ;  /* 0x0000000000007941 */ /* 0x000fea0003800000 */
.L_x_1387:
        /* <DEDUP_REMOVED lines=10> */
.L_x_1390:
[----:B------:R-:W-:Y:S05]  /*12e0*/  BSYNC B0 ;  /* 0x0000000000007941 */ /* 0x000fea0003800000 */
.L_x_1389:
        /* <DEDUP_REMOVED lines=10> */
.L_x_1392:
[----:B------:R-:W-:Y:S05]  /*1390*/  BSYNC B0 ;  /* 0x0000000000007941 */ /* 0x000fea0003800000 */
.L_x_1391:
        /* <DEDUP_REMOVED lines=10> */
.L_x_1394:
[----:B------:R-:W-:Y:S05]  /*1440*/  BSYNC B0 ;  /* 0x0000000000007941 */ /* 0x000fea0003800000 */
.L_x_1393:
        /* <DEDUP_REMOVED lines=10> */
.L_x_1379:
[----:B------:R-:W1:Y:S01]  /*14f0*/  LDC R16, c[0x0][0x278] ;  /* 0x00009e00ff107b82 */ /* 0x000e620000000800 */
[----:B------:R-:W2:Y:S01]  /*1500*/  S2R R5, SR_CTAID.Z ;  /* 0x0000000000057919 */ /* 0x000ea20000002700 */
[----:B------:R-:W-:Y:S01]  /*1510*/  ULDC UR9, c[0x0][0x270] ;  /* 0x00009c0000097ab9 */ /* 0x000fe20000000800 */
[----:B------:R-:W-:Y:S01]  /*1520*/  UISETP.NE.AND UP0, UPT, UR13, -0x1, UPT ;  /* 0xffffffff0d00788c */ /* 0x000fe2000bf05270 */
[----:B------:R-:W-:Y:S01]  /*1530*/  LEA.HI R14, R25, R99, RZ, 0x3 ;  /* 0x00000063190e7211 */ /* 0x000fe200078f18ff */
[----:B------:R-:W-:Y:S01]  /*1540*/  UIMAD UR9, UR23, UR9, UR24 ;  /* 0x00000009170972a4 */ /* 0x000fe2000f8e0218 */
[----:B------:R-:W-:Y:S01]  /*1550*/  SHF.R.S32.HI R96, RZ, 0x5, R12 ;  /* 0x00000005ff607819 */ /* 0x000fe2000001140c */
[----:B------:R-:W-:Y:S01]  /*1560*/  UISETP.NE.AND UP1, UPT, UR8, -0x1, UPT ;  /* 0xffffffff0800788c */ /* 0x000fe2000bf25270 */
[----:B------:R-:W-:Y:S01]  /*1570*/  IMAD.U32 R10, RZ, RZ, UR14 ;  /* 0x0000000eff0a7e24 */ /* 0x000fe2000f8e00ff */
[----:B------:R-:W-:Y:S01]  /*1580*/  USHF.L.U32 UR6, UR9, 0x5, URZ ;  /* 0x0000000509067899 */ /* 0x000fe2000800063f */
[----:B------:R-:W-:-:S03]  /*1590*/  ULDC UR20, c[0x0][0x2d8] ;  /* 0x0000b60000147ab9 */ /* 0x000fc60000000800 */
[----:B------:R-:W-:Y:S02]  /*15a0*/  USHF.R.S32.HI UR10, URZ, 0x1f, UR6 ;  /* 0x0000001f3f0a7899 */ /* 0x000fe40008011406 */
[----:B------:R-:W-:Y:S01]  /*15b0*/  IADD3 R102, P1, P0, R8, UR6, R4 ;  /* 0x0000000608667c10 */ /* 0x000fe2000f83e004 */
[----:B------:R-:W-:Y:S02]  /*15c0*/  @UP0 ULDC.64 UR6, c[0x0][0x240] ;  /* 0x0000900000060ab9 */ /* 0x000fe40000000a00 */
[----:B------:R-:W-:Y:S02]  /*15d0*/  @UP0 UIMAD.WIDE.U32 UR34, UR13, UR6, URZ ;  /* 0x000000060d2202a5 */ /* 0x000fe4000f8e003f */
[----:B------:R3:W-:Y:S01]  /*15e0*/  STL [R1+0xc8], R102 ;  /* 0x0000c86601007387 */ /* 0x0007e20000100800 */
[----:B------:R-:W-:Y:S02]  /*15f0*/  @UP1 UIADD3 UR32, UR4, UR8, URZ ;  /* 0x0000000804201290 */ /* 0x000fe4000fffe03f */
[----:B------:R-:W-:Y:S01]  /*1600*/  @UP0 UIMAD UR16, UR13, UR7, UR35 ;  /* 0x000000070d1002a4 */ /* 0x000fe2000f8e0223 */
[----:B-1----:R-:W-:Y:S01]  /*1610*/  IABS R13, R16 ;  /* 0x00000010000d7213 */ /* 0x002fe20000000000 */
[----:B------:R-:W-:Y:S01]  /*1620*/  @UP0 UMOV UR18, UR34 ;  /* 0x0000002200120c82 */ /* 0x000fe20008000000 */
[----:B------:R-:W-:-:S02]  /*1630*/  @!UP0 ULDC.64 UR6, c[0x0][0x228] ;  /* 0x00008a0000068ab9 */ /* 0x000fc40000000a00 */
[----:B------:R-:W1:Y:S01]  /*1640*/  I2F.RP R2, R13 ;  /* 0x0000000d00027306 */ /* 0x000e620000209400 */
[----:B------:R-:W-:Y:S01]  /*1650*/  @!UP0 UIMAD.WIDE.U32 UR36, UR23, UR6, URZ ;  /* 0x00000006172482a5 */ /* 0x000fe2000f8e003f */
[----:B--2---:R-:W-:-:S06]  /*1660*/  IABS R5, R5 ;  /* 0x0000000500057213 */ /* 0x004fcc0000000000 */
[----:B------:R-:W-:Y:S01]  /*1670*/  @!UP0 UMOV UR18, UR36 ;  /* 0x0000002400128c82 */ /* 0x000fe20008000000 */
[----:B-1----:R-:W1:Y:S02]  /*1680*/  MUFU.RCP R2, R2 ;  /* 0x0000000200027308 */ /* 0x002e640000001000 */
[----:B-1----:R-:W-:-:S06]  /*1690*/  VIADD R2, R2, 0xffffffe ;  /* 0x0ffffffe02027836 */ /* 0x002fcc0000000000 */
[----:B------:R-:W1:Y:S02]  /*16a0*/  F2I.FTZ.U32.TRUNC.NTZ R3, R2 ;  /* 0x0000000200037305 */ /* 0x000e64000021f000 */
[----:B-1----:R-:W-:Y:S02]  /*16b0*/  IMAD.MOV R0, RZ, RZ, -R3 ;  /* 0x000000ffff007224 */ /* 0x002fe400078e0a03 */
[----:B------:R-:W-:Y:S02]  /*16c0*/  IMAD.MOV.U32 R2, RZ, RZ, RZ ;  /* 0x000000ffff027224 */ /* 0x000fe400078e00ff */
[----:B------:R-:W-:-:S04]  /*16d0*/  IMAD R0, R0, R13, RZ ;  /* 0x0000000d00007224 */ /* 0x000fc800078e02ff */
[----:B------:R-:W-:-:S04]  /*16e0*/  IMAD.HI.U32 R2, R3, R0, R2 ;  /* 0x0000000003027227 */ /* 0x000fc800078e0002 */
[----:B------:R-:W-:-:S04]  /*16f0*/  IMAD.MOV.U32 R3, RZ, RZ, R5 ;  /* 0x000000ffff037224 */ /* 0x000fc800078e0005 */
[----:B------:R-:W-:Y:S01]  /*1700*/  IMAD.HI.U32 R6, R2, R3, RZ ;  /* 0x0000000302067227 */ /* 0x000fe200078e00ff */
[----:B------:R-:W-:-:S03]  /*1710*/  SHF.R.S32.HI R2, RZ, 0x1f, R4 ;  /* 0x0000001fff027819 */ /* 0x000fc60000011404 */
[----:B------:R-:W-:Y:S01]  /*1720*/  IMAD.MOV R0, RZ, RZ, -R6 ;  /* 0x000000ffff007224 */ /* 0x000fe200078e0a06 */
[----:B------:R-:W-:-:S03]  /*1730*/  LEA.HI R5, R2, R4, RZ, 0x2 ;  /* 0x0000000402057211 */ /* 0x000fc600078f10ff */
[----:B------:R-:W-:Y:S01]  /*1740*/  IMAD R0, R13, R0, R3 ;  /* 0x000000000d007224 */ /* 0x000fe200078e0203 */
[----:B------:R-:W-:Y:S02]  /*1750*/  LOP3.LUT R2, R5, 0x7ffffffc, RZ, 0xc0, !PT ;  /* 0x7ffffffc05027812 */ /* 0x000fe400078ec0ff */
[----:B------:R-:W-:Y:S02]  /*1760*/  LOP3.LUT R3, R14, 0xfffffff8, RZ, 0xc0, !PT ;  /* 0xfffffff80e037812 */ /* 0x000fe400078ec0ff */
[----:B------:R-:W-:Y:S01]  /*1770*/  ISETP.GT.U32.AND P2, PT, R13, R0, PT ;  /* 0x000000000d00720c */ /* 0x000fe20003f44070 */
[----:B------:R-:W-:Y:S01]  /*1780*/  IMAD.IADD R7, R4, 0x1, -R2 ;  /* 0x0000000104077824 */ /* 0x000fe200078e0a02 */
[----:B------:R-:W-:Y:S01]  /*1790*/  SHF.R.S32.HI R4, RZ, 0x1f, R4 ;  /* 0x0000001fff047819 */ /* 0x000fe20000011404 */
[----:B------:R-:W-:Y:S01]  /*17a0*/  IMAD.IADD R28, R99, 0x1, -R3 ;  /* 0x00000001631c7824 */ /* 0x000fe200078e0a03 */
[----:B------:R-:W-:Y:S02]  /*17b0*/  SHF.R.S32.HI R14, RZ, 0x3, R14 ;  /* 0x00000003ff0e7819 */ /* 0x000fe4000001140e */
[----:B------:R-:W-:Y:S01]  /*17c0*/  IADD3.X R101, R9, UR10, R4, P1, P0 ;  /* 0x0000000a09657c10 */ /* 0x000fe20008fe0404 */
[----:B------:R-:W-:Y:S01]  /*17d0*/  @!UP0 USHF.R.S32.HI UR10, URZ, 0x1f, UR23 ;  /* 0x0000001f3f0a8899 */ /* 0x000fe20008011417 */
[----:B------:R-:W-:Y:S01]  /*17e0*/  IMAD.SHL.U32 R206, R28, 0x8, RZ ;  /* 0x000000081cce7824 */ /* 0x000fe200078e00ff */
[----:B------:R-:W-:Y:S01]  /*17f0*/  PLOP3.LUT P0, PT, PT, PT, UP1, 0x80, 0x0 ;  /* 0x000000000000781c */ /* 0x000fe20003f0f018 */
[----:B------:R-:W-:Y:S01]  /*1800*/  IMAD.SHL.U32 R2, R14, 0x40, RZ ;  /* 0x000000400e027824 */ /* 0x000fe200078e00ff */
[----:B------:R-:W-:Y:S01]  /*1810*/  @!UP0 UIMAD UR10, UR10, UR6, URZ ;  /* 0x000000060a0a82a4 */ /* 0x000fe2000f8e023f */
[----:B------:R-:W-:Y:S01]  /*1820*/  SHF.R.S32.HI R97, RZ, 0x2, R5 ;  /* 0x00000002ff617819 */ /* 0x000fe20000011405 */
[----:B------:R-:W-:Y:S01]  /*1830*/  @!P2 IMAD.IADD R0, R0, 0x1, -R13 ;  /* 0x000000010000a824 */ /* 0x000fe200078e0a0d */
[----:B------:R-:W-:Y:S01]  /*1840*/  ULDC UR6, c[0x0][0x2d4] ;  /* 0x0000b50000067ab9 */ /* 0x000fe20000000800 */
[----:B------:R-:W-:Y:S01]  /*1850*/  LOP3.LUT R2, R2, 0x1c0, RZ, 0xc0, !PT ;  /* 0x000001c002027812 */ /* 0x000fe200078ec0ff */
[----:B------:R-:W-:Y:S01]  /*1860*/  @!UP0 UIMAD UR7, UR23, UR7, UR10 ;  /* 0x00000007170782a4 */ /* 0x000fe2000f8e020a */
[----:B------:R-:W-:Y:S01]  /*1870*/  SHF.R.S32.HI R15, RZ, 0x1f, R14 ;  /* 0x0000001fff0f7819 */ /* 0x000fe2000001140e */
[----:B------:R-:W-:Y:S01]  /*1880*/  UIMAD UR6, UR9, UR6, UR25 ;  /* 0x00000006090672a4 */ /* 0x000fe2000f8e0219 */
[----:B------:R-:W-:Y:S01]  /*1890*/  ISETP.GE.U32.AND P4, PT, R0, R13, PT ;  /* 0x0000000d0000720c */ /* 0x000fe20003f86070 */
[----:B------:R-:W-:Y:S01]  /*18a0*/  @UP1 ULDC.64 UR10, c[0x0][0x248] ;  /* 0x00009200000a1ab9 */ /* 0x000fe20000000a00 */
[----:B------:R-:W-:Y:S01]  /*18b0*/  SHF.R.S32.HI R0, RZ, 0x1f, R12 ;  /* 0x0000001fff007819 */ /* 0x000fe2000001140c */
[----:B------:R-:W-:Y:S01]  /*18c0*/  @UP1 UIMAD.WIDE.U32 UR38, UR32, UR10, URZ ;  /* 0x0000000a202612a5 */ /* 0x000fe2000f8e003f */
[----:B------:R-:W-:Y:S01]  /*18d0*/  LOP3.LUT R3, R2, 0x38, R206, 0xf8, !PT ;  /* 0x0000003802037812 */ /* 0x000fe200078ef8ce */
[----:B------:R-:W-:Y:S01]  /*18e0*/  @UP1 UIMAD UR32, UR32, UR11, URZ ;  /* 0x0000000b202012a4 */ /* 0x000fe2000f8e023f */
[----:B------:R-:W-:Y:S01]  /*18f0*/  LEA.HI R0, R0, R96, RZ, 0x2 ;  /* 0x0000006000007211 */ /* 0x000fe200078f10ff */
[----:B------:R-:W-:Y:S01]  /*1900*/  UIMAD UR29, UR6, UR20, URZ ;  /* 0x00000014061d72a4 */ /* 0x000fe2000f8e023f */
[----:B------:R-:W-:Y:S01]  /*1910*/  SHF.R.U32.HI R2, RZ, 0x3, R2 ;  /* 0x00000003ff027819 */ /* 0x000fe20000011602 */
[----:B------:R-:W-:Y:S01]  /*1920*/  @UP1 UIADD3 UR32, UR39, UR32, URZ ;  /* 0x0000002027201290 */ /* 0x000fe2000fffe03f */
[----:B------:R-:W-:Y:S01]  /*1930*/  LOP3.LUT R0, R0, 0xffffffc, RZ, 0xc0, !PT ;  /* 0x0ffffffc00007812 */ /* 0x000fe200078ec0ff */
[----:B------:R-:W-:Y:S01]  /*1940*/  @UP1 UMOV UR34, UR38 ;  /* 0x0000002600221c82 */ /* 0x000fe20008000000 */
[----:B------:R-:W-:Y:S01]  /*1950*/  LOP3.LUT R4, R3, R2, RZ, 0x3c, !PT ;  /* 0x0000000203047212 */ /* 0x000fe200078e3cff */
[----:B------:R-:W-:Y:S01]  /*1960*/  @!UP0 UIADD3 UR16, UR37, UR7, URZ ;  /* 0x0000000725108290 */ /* 0x000fe2000fffe03f */
[----:B------:R-:W-:Y:S01]  /*1970*/  LOP3.LUT R2, R16, UR24, RZ, 0x3c, !PT ;  /* 0x0000001810027c12 */ /* 0x000fe2000f8e3cff */
[----:B------:R-:W-:Y:S01]  /*1980*/  IMAD.IADD R0, R96, 0x1, -R0 ;  /* 0x0000000160007824 */ /* 0x000fe200078e0a00 */
[----:B------:R-:W-:Y:S01]  /*1990*/  LEA.HI R3, R25, R99, RZ, 0x6 ;  /* 0x0000006319037211 */ /* 0x000fe200078f30ff */
[----:B------:R-:W-:Y:S01]  /*19a0*/  IMAD.WIDE R10, R10, 0x40, R14 ;  /* 0x000000400a0a7825 */ /* 0x000fe200078e020e */
[----:B------:R-:W-:-:S03]  /*19b0*/  ISETP.GE.AND P1, PT, R2, RZ, PT ;  /* 0x000000ff0200720c */ /* 0x000fc60003f26270 */
[----:B------:R-:W-:Y:S02]  /*19c0*/  IMAD R2, R0, 0x10, R97 ;  /* 0x0000001000027824 */ /* 0x000fe400078e0261 */
[----:B------:R-:W-:Y:S02]  /*19d0*/  IMAD.SHL.U32 R3, R3, 0x8, RZ ;  /* 0x0000000803037824 */ /* 0x000fe400078e00ff */
[----:B------:R-:W-:Y:S01]  /*19e0*/  IMAD.SHL.U32 R0, R7, 0x2, RZ ;  /* 0x0000000207007824 */ /* 0x000fe200078e00ff */
[----:B---3--:R-:W-:Y:S06]  /*19f0*/  @P0 BRA `(.L_x_1395) ;  /* 0x0000000000300947 */ /* 0x008fec0003800000 */
        /* <DEDUP_REMOVED lines=12> */
.L_x_1395:
[----:B------:R-:W-:Y:S01]  /*1ac0*/  @UP1 UIADD3 UR6, UR4, UR8, URZ ;  /* 0x0000000804061290 */ /* 0x000fe2000fffe03f */
[----:B------:R-:W-:Y:S01]  /*1ad0*/  ISETP.NE.AND P3, PT, R16, RZ, PT ;  /* 0x000000ff1000720c */ /* 0x000fe20003f65270 */
[----:B------:R-:W-:Y:S01]  /*1ae0*/  USHF.R.S32.HI UR17, URZ, 0x1f, UR24 ;  /* 0x0000001f3f117899 */ /* 0x000fe20008011418 */
[----:B------:R-:W-:Y:S01]  /*1af0*/  SHF.R.S32.HI R207, RZ, 0x1f, R206 ;  /* 0x0000001fffcf7819 */ /* 0x000fe200000114ce */
[----:B------:R-:W-:Y:S01]  /*1b00*/  @UP1 ULDC.64 UR8, c[0x0][0x250] ;  /* 0x0000940000081ab9 */ /* 0x000fe20000000a00 */
[----:B------:R-:W-:Y:S01]  /*1b10*/  IMAD R98, R2, UR20, R0 ;  /* 0x0000001402627c24 */ /* 0x000fe2000f8e0200 */
[----:B------:R-:W-:Y:S01]  /*1b20*/  @UP1 UIMAD.WIDE.U32 UR36, UR6, UR8, URZ ;  /* 0x00000008062412a5 */ /* 0x000fe2000f8e003f */
[----:B------:R-:W-:Y:S01]  /*1b30*/  LOP3.LUT R199, R4, 0xfffffe00, R3, 0xf8, !PT ;  /* 0xfffffe0004c77812 */ /* 0x000fe200078ef803 */
[----:B------:R-:W-:-:S04]  /*1b40*/  @UP1 UIMAD UR6, UR6, UR9, URZ ;  /* 0x00000009060612a4 */ /* 0x000fc8000f8e023f */
        /* <DEDUP_REMOVED lines=14> */
.L_x_1396:
[----:B------:R-:W-:Y:S01]  /*1c30*/  @!P2 IADD3 R6, R6, 0x1, RZ ;  /* 0x000000010606a810 */ /* 0x000fe20007ffe0ff */
[C---:B------:R-:W-:Y:S01]  /*1c40*/  IMAD R0, R15.reuse, UR10, RZ ;  /* 0x0000000a0f007c24 */ /* 0x040fe2000f8e02ff */
[----:B------:R-:W1:Y:S01]  /*1c50*/  S2UR UR4, SR_CgaCtaId ;  /* 0x00000000000479c3 */ /* 0x000e620000008800 */
[--C-:B------:R-:W-:Y:S01]  /*1c60*/  IMAD.WIDE.U32 R4, R14, UR10, R206.reuse ;  /* 0x0000000a0e047c25 */ /* 0x100fe2000f8e00ce */
[----:B------:R-:W-:Y:S01]  /*1c70*/  @P4 IADD3 R6, R6, 0x1, RZ ;  /* 0x0000000106064810 */ /* 0x000fe20007ffe0ff */
[----:B------:R-:W-:Y:S01]  /*1c80*/  BSSY B0, `(.L_x_1397) ;  /* 0x0000050000007945 */ /* 0x000fe20003800000 */
[----:B------:R-:W-:Y:S01]  /*1c90*/  IADD3 R106, R206, 0x80, RZ ;  /* 0x00000080ce6a7810 */ /* 0x000fe20007ffe0ff */
[C---:B------:R-:W-:Y:S01]  /*1ca0*/  IMAD.WIDE.U32 R2, R14.reuse, UR8, R206 ;  /* 0x000000080e027c25 */ /* 0x040fe2000f8e00ce */
[C---:B------:R-:W-:Y:S02]  /*1cb0*/  IADD3 R20, R14.reuse, 0x10, RZ ;  /* 0x000000100e147810 */ /* 0x040fe40007ffe0ff */
[----:B------:R-:W-:Y:S01]  /*1cc0*/  IADD3 R21, R14, 0x20, RZ ;  /* 0x000000200e157810 */ /* 0x000fe20007ffe0ff */
[----:B------:R-:W-:-:S02]  /*1cd0*/  IMAD R7, R15, UR8, RZ ;  /* 0x000000080f077c24 */ /* 0x000fc4000f8e02ff */
[----:B------:R-:W-:Y:S02]  /*1ce0*/  IMAD R9, R14, UR11, R0 ;  /* 0x0000000b0e097c24 */ /* 0x000fe4000f8e0200 */
[----:B------:R-:W-:Y:S01]  /*1cf0*/  IMAD.MOV.U32 R0, RZ, RZ, R6 ;  /* 0x000000ffff007224 */ /* 0x000fe200078e0006 */
[----:B------:R-:W-:Y:S01]  /*1d00*/  IADD3 R6, P2, R4, UR34, RZ ;  /* 0x0000002204067c10 */ /* 0x000fe2000ff5e0ff */
[----:B------:R-:W-:Y:S01]  /*1d10*/  IMAD R8, R14, UR9, R7 ;  /* 0x000000090e087c24 */ /* 0x000fe2000f8e0207 */
[----:B------:R-:W-:Y:S01]  /*1d20*/  IADD3 R4, P0, R2, UR36, RZ ;  /* 0x0000002402047c10 */ /* 0x000fe2000ff1e0ff */
[----:B------:R-:W-:Y:S01]  /*1d30*/  VIADD R107, R206, 0x40 ;  /* 0x00000040ce6b7836 */ /* 0x000fe20000000000 */
[----:B------:R-:W-:Y:S01]  /*1d40*/  IADD3.X R7, R5, UR32, R9, P2, !PT ;  /* 0x0000002005077c10 */ /* 0x000fe200097fe409 */
[----:B------:R-:W-:Y:S01]  /*1d50*/  ULDC.64 UR32, c[0x0][0x260] ;  /* 0x0000980000207ab9 */ /* 0x000fe20000000a00 */
[----:B------:R-:W-:Y:S01]  /*1d60*/  IADD3.X R5, R3, UR6, R8, P0, !PT ;  /* 0x0000000603057c10 */ /* 0x000fe200087fe408 */
[----:B------:R-:W-:Y:S01]  /*1d70*/  ULDC.64 UR6, c[0x0][0x258] ;  /* 0x0000960000067ab9 */ /* 0x000fe20000000a00 */
[----:B------:R-:W-:Y:S01]  /*1d80*/  @!P1 IADD3 R0, -R0, RZ, RZ ;  /* 0x000000ff00009210 */ /* 0x000fe20007ffe1ff */
[----:B------:R-:W-:Y:S01]  /*1d90*/  UIMAD UR35, UR17, UR6, URZ ;  /* 0x00000006112372a4 */ /* 0x000fe2000f8e023f */
[----:B------:R-:W-:Y:S01]  /*1da0*/  @!P3 LOP3.LUT R0, RZ, R16, RZ, 0x33, !PT ;  /* 0x00000010ff00b212 */ /* 0x000fe200078e33ff */
[----:B------:R-:W-:Y:S01]  /*1db0*/  IMAD.U32 R12, RZ, RZ, UR6 ;  /* 0x00000006ff0c7e24 */ /* 0x000fe2000f8e00ff */
[----:B------:R-:W-:Y:S01]  /*1dc0*/  UIADD3 UR34, -UR25, UR15, URZ ;  /* 0x0000000f19227290 */ /* 0x000fe2000fffe13f */
[----:B------:R-:W-:Y:S01]  /*1dd0*/  IADD3 R2, P1, R206, UR18, RZ ;  /* 0x00000012ce027c10 */ /* 0x000fe2000ff3e0ff */
[----:B------:R-:W-:Y:S01]  /*1de0*/  UIMAD UR35, UR24, UR7, UR35 ;  /* 0x00000007182372a4 */ /* 0x000fe2000f8e0223 */
[----:B------:R-:W-:Y:S01]  /*1df0*/  IMAD.WIDE.U32 R30, R0, UR32, R6 ;  /* 0x00000020001e7c25 */ /* 0x000fe2000f8e0006 */
[----:B------:R-:W-:Y:S01]  /*1e00*/  SHF.R.S32.HI R8, RZ, 0x1f, R0 ;  /* 0x0000001fff087819 */ /* 0x000fe20000011400 */
[----:B------:R-:W-:Y:S01]  /*1e10*/  ULDC.64 UR6, c[0x0][0x268] ;  /* 0x00009a0000067ab9 */ /* 0x000fe20000000a00 */
[----:B------:R-:W-:Y:S01]  /*1e20*/  ISETP.GE.AND P0, PT, R14, UR34, PT ;  /* 0x000000220e007c0c */ /* 0x000fe2000bf06270 */
[----:B------:R-:W-:Y:S01]  /*1e30*/  IMAD.WIDE.U32 R26, R0, UR6, R4 ;  /* 0x00000006001a7c25 */ /* 0x000fe2000f8e0004 */
[----:B------:R2:W-:Y:S01]  /*1e40*/  STL.64 [R1+0x90], R30 ;  /* 0x0000901e01007387 */ /* 0x0005e20000100a00 */
[----:B------:R-:W-:Y:S01]  /*1e50*/  IADD3.X R3, R207, UR16, RZ, P1, !PT ;  /* 0x00000010cf037c10 */ /* 0x000fe20008ffe4ff */
[----:B------:R-:W-:Y:S01]  /*1e60*/  UMOV UR16, 0x400 ;  /* 0x0000040000107882 */ /* 0x000fe20000000000 */
[----:B------:R-:W-:Y:S01]  /*1e70*/  UIADD3 UR18, UR19, -0x1, URZ ;  /* 0xffffffff13127890 */ /* 0x000fe2000fffe03f */
[----:B------:R2:W-:Y:S01]  /*1e80*/  STL.64 [R1+0xc0], R26 ;  /* 0x0000c01a01007387 */ /* 0x0005e20000100a00 */
[----:B-1----:R-:W-:Y:S01]  /*1e90*/  ULEA UR4, UR4, UR16, 0x18 ;  /* 0x0000001004047291 */ /* 0x002fe2000f8ec03f */
[----:B------:R-:W-:Y:S01]  /*1ea0*/  IMAD.WIDE.U32 R12, R12, UR24, R2 ;  /* 0x000000180c0c7c25 */ /* 0x000fe2000f8e0002 */
[----:B------:R-:W-:Y:S01]  /*1eb0*/  USHF.R.S32.HI UR16, URZ, 0x1f, UR18 ;  /* 0x0000001f3f107899 */ /* 0x000fe20008011412 */
[----:B------:R2:W-:Y:S02]  /*1ec0*/  STL [R1+0x54], R107 ;  /* 0x0000546b01007387 */ /* 0x0005e40000100800 */
[C---:B------:R-:W-:Y:S01]  /*1ed0*/  IMAD R2, R8.reuse, UR32, RZ ;  /* 0x0000002008027c24 */ /* 0x040fe2000f8e02ff */
[----:B------:R-:W-:Y:S01]  /*1ee0*/  IADD3 R9, R13, UR35, RZ ;  /* 0x000000230d097c10 */ /* 0x000fe2000fffe0ff */
[----:B------:R2:W-:Y:S01]  /*1ef0*/  STL [R1+0x58], R106 ;  /* 0x0000586a01007387 */ /* 0x0005e20000100800 */
[----:B------:R-:W-:Y:S01]  /*1f00*/  IMAD R8, R8, UR6, RZ ;  /* 0x0000000608087c24 */ /* 0x000fe2000f8e02ff */
[----:B------:R-:W-:Y:S01]  /*1f10*/  LEA R199, R199, UR4, 0x1 ;  /* 0x00000004c7c77c11 */ /* 0x000fe2000f8e08ff */
[----:B------:R-:W-:-:S02]  /*1f20*/  IMAD R23, R0, UR33, R2 ;  /* 0x0000002100177c24 */ /* 0x000fc4000f8e0202 */
        /* <DEDUP_REMOVED lines=37> */
.L_x_1398:
[----:B------:R-:W-:Y:S05]  /*2180*/  BSYNC B0 ;  /* 0x0000000000007941 */ /* 0x000fea0003800000 */
.L_x_1397:
[----:B------:R-:W-:Y:S01]  /*2190*/  ISETP.GE.AND P1, PT, R20, UR34, PT ;  /* 0x0000002214007c0c */ /* 0x000fe2000bf26270 */
[----:B------:R-:W-:Y:S01]  /*21a0*/  ULEA UR6, UR19, UR29, 0x6 ;  /* 0x0000001d13067291 */ /* 0x000fe2000f8e303f */
[----:B------:R-:W-:Y:S01]  /*21b0*/  VIADD R22, R14, 0x30 ;  /* 0x000000300e167836 */ /* 0x000fe20000000000 */
[----:B------:R-:W-:Y:S01]  /*21c0*/  UIMAD UR29, UR18, -0x40, UR28 ;  /* 0xffffffc0121d78a4 */ /* 0x000fe2000f8e021c */
[----:B------:R-:W-:Y:S01]  /*21d0*/  BSSY B0, `(.L_x_1399) ;  /* 0x000002d000007945 */ /* 0x000fe20003800000 */
[----:B------:R-:W-:Y:S01]  /*21e0*/  UIADD3 UR6, UR6, -0x40, URZ ;  /* 0xffffffc006067890 */ /* 0x000fe2000fffe03f */
[----:B------:R-:W-:Y:S02]  /*21f0*/  ISETP.GE.AND P5, PT, R21, UR34, PT ;  /* 0x0000002215007c0c */ /* 0x000fe4000bfa6270 */
[----:B------:R-:W-:-:S03]  /*2200*/  ISETP.GE.AND P6, PT, R22, UR34, PT ;  /* 0x0000002216007c0c */ /* 0x000fc6000bfc6270 */
        /* <DEDUP_REMOVED lines=41> */
.L_x_1400:
[----:B------:R-:W-:Y:S05]  /*24a0*/  BSYNC B0 ;  /* 0x0000000000007941 */ /* 0x000fea0003800000 */
.L_x_1399:
        /* <DEDUP_REMOVED lines=40> */
.L_x_1402:
[----:B------:R-:W-:Y:S05]  /*2730*/  BSYNC B0 ;  /* 0x0000000000007941 */ /* 0x000fea0003800000 */
.L_x_1401:
        /* <DEDUP_REMOVED lines=40> */
.L_x_1404:
[----:B------:R-:W-:Y:S05]  /*29c0*/  BSYNC B0 ;  /* 0x0000000000007941 */ /* 0x000fea0003800000 */
.L_x_1403:
[----:B------:R-:W-:Y:S01]  /*29d0*/  IMAD.IADD R105, R31, 0x1, R23 ;  /* 0x000000011f697824 */ /* 0x000fe200078e0217 */
[----:B------:R-:W-:Y:S01]  /*29e0*/  MOV R104, R30 ;  /* 0x0000001e00687202 */ /* 0x000fe20000000f00 */
[----:B------:R-:W-:Y:S01]  /*29f0*/  USHF.L.U64.HI UR32, UR10, 0x6, UR11 ;  /* 0x000000060a207899 */ /* 0x000fe2000801020b */
[----:B------:R-:W-:Y:S01]  /*2a00*/  ISETP.GE.AND P2, PT, R14, UR29, PT ;  /* 0x0000001d0e007c0c */ /* 0x000fe2000bf46270 */
[----:B------:R-:W-:Y:S01]  /*2a10*/  USHF.L.U32 UR33, UR10, 0x6, URZ ;  /* 0x000000060a217899 */ /* 0x000fe2000800063f */
[----:B------:R-:W-:Y:S01]  /*2a20*/  IMAD.U32 R11, RZ, RZ, UR18 ;  /* 0x00000012ff0b7e24 */ /* 0x000fe2000f8e00ff */
[----:B------:R2:W-:Y:S01]  /*2a30*/  STL.64 [R1+0x88], R104 ;  /* 0x0000886801007387 */ /* 0x0005e20000100a00 */
[----:B------:R-:W-:Y:S01]  /*2a40*/  UIMAD UR6, UR32, UR18, URZ ;  /* 0x00000012200672a4 */ /* 0x000fe2000f8e023f */
[----:B------:R-:W-:Y:S01]  /*2a50*/  BSSY B0, `(.L_x_1405) ;  /* 0x0000024000007945 */ /* 0x000fe20003800000 */
[----:B------:R-:W-:Y:S01]  /*2a60*/  ISETP.GE.AND P6, PT, R20, UR29, PT ;  /* 0x0000001d14007c0c */ /* 0x000fe2000bfc6270 */
[----:B-1-3--:R-:W-:Y:S01]  /*2a70*/  IMAD.WIDE.U32 R2, R11, UR33, R104 ;  /* 0x000000210b027c25 */ /* 0x00afe2000f8e0068 */
        /* <DEDUP_REMOVED lines=33> */
.L_x_1406:
[----:B------:R-:W-:Y:S05]  /*2c90*/  BSYNC B0 ;  /* 0x0000000000007941 */ /* 0x000fea0003800000 */
.L_x_1405:
        /* <DEDUP_REMOVED lines=35> */
.L_x_1408:
[----:B------:R-:W-:Y:S05]  /*2ed0*/  BSYNC B0 ;  /* 0x0000000000007941 */ /* 0x000fea0003800000 */
.L_x_1407:
        /* <DEDUP_REMOVED lines=36> */
.L_x_1410:
[----:B------:R-:W-:Y:S05]  /*3120*/  BSYNC B0 ;  /* 0x0000000000007941 */ /* 0x000fea0003800000 */
.L_x_1409:
        /* <DEDUP_REMOVED lines=36> */
.L_x_1412:
[----:B------:R-:W-:Y:S05]  /*3370*/  BSYNC B0 ;  /* 0x0000000000007941 */ /* 0x000fea0003800000 */
.L_x_1411:
        /* <DEDUP_REMOVED lines=11> */
[----:B------:R-:W-:-:S04]  /*3430*/  DEPBAR.LE SB0, 0x0 ;  /* 0x000080000000791a */ /* 0x000fc80000000000 */
[----:B------:R-:W-:Y:S02]  /*3440*/  @UP1 UIMAD UR7, UR23, UR7, UR36 ;  /* 0x00000007170712a4 */ /* 0x000fe4000f8e0224 */
[----:B------:R-:W-:Y:S02]  /*3450*/  @UP1 ULEA UR10, UP0, UR38, UR10, 0x2 ;  /* 0x0000000a260a1291 */ /* 0x000fe4000f80103f */
[----:B------:R-:W-:Y:S01]  /*3460*/  @UP1 UIADD3 UR7, UR39, UR7, URZ ;  /* 0x0000000727071290 */ /* 0x000fe2000fffe03f */
[----:B------:R-:W-:-:S03]  /*3470*/  @UP1 ULDC UR6, c[0x0][0x2e8] ;  /* 0x0000ba0000061ab9 */ /* 0x000fc60000000800 */
[----:B------:R-:W-:Y:S01]  /*3480*/  @UP1 ULEA.HI.X UR11, UR38, UR11, UR7, 0x2, UP0 ;  /* 0x0000000b260b1291 */ /* 0x000fe200080f1407 */
[----:B------:R-:W-:-:S05]  /*3490*/  IMAD.U32 R2, RZ, RZ, UR10 ;  /* 0x0000000aff027e24 */ /* 0x000fca000f8e00ff */
[----:B------:R-:W-:-:S05]  /*34a0*/  IMAD.U32 R3, RZ, RZ, UR11 ;  /* 0x0000000bff037e24 */ /* 0x000fca000f8e00ff */
[----:B-1-34-:R1:W3:Y:S01]  /*34b0*/  @P2 LDG.E R7, desc[UR26][R2.64] ;  /* 0x0000001a02072981 */ /* 0x01a2e2000c1e1900 */
[----:B------:R-:W3:Y:S01]  /*34c0*/  @P2 MUFU.RCP R6, UR6 ;  /* 0x0000000600062d08 */ /* 0x000ee20008001000 */
[----:B------:R-:W-:Y:S01]  /*34d0*/  ISETP.GE.AND P3, PT, R14, UR29, PT ;  /* 0x0000001d0e007c0c */ /* 0x000fe2000bf66270 */
[----:B------:R-:W-:Y:S01]  /*34e0*/  IMAD.IADD R17, R27, 0x1, R24 ;  /* 0x000000011b117824 */ /* 0x000fe200078e0218 */
[----:B------:R-:W-:Y:S01]  /*34f0*/  BAR.SYNC.DEFER_BLOCKING 0x0 ;  /* 0x0000000000007b1d */ /* 0x000fe20000010000 */
[----:B------:R-:W-:Y:S01]  /*3500*/  IMAD.MOV.U32 R16, RZ, RZ, R26 ;  /* 0x000000ffff107224 */ /* 0x000fe200078e001a */
[----:B------:R-:W-:Y:S01]  /*3510*/  USHF.L.U64.HI UR10, UR8, 0x6, UR9 ;  /* 0x00000006080a7899 */ /* 0x000fe20008010209 */
[----:B------:R-:W-:Y:S01]  /*3520*/  ISETP.GE.AND P6, PT, R20, UR29, PT ;  /* 0x0000001d14007c0c */ /* 0x000fe2000bfc6270 */
[----:B------:R-:W-:Y:S01]  /*3530*/  USHF.L.U32 UR11, UR8, 0x6, URZ ;  /* 0x00000006080b7899 */ /* 0x000fe2000800063f */
[----:B------:R-:W-:Y:S01]  /*3540*/  ISETP.GE.AND P1, PT, R21, UR29, PT ;  /* 0x0000001d15007c0c */ /* 0x000fe2000bf26270 */
[----:B------:R-:W-:Y:S01]  /*3550*/  UIMAD UR7, UR10, UR18, URZ ;  /* 0x000000120a0772a4 */ /* 0x000fe2000f8e023f */
[----:B------:R-:W-:Y:S01]  /*3560*/  BSSY B0, `(.L_x_1413) ;  /* 0x0000042000007945 */ /* 0x000fe20003800000 */
[----:B------:R4:W-:Y:S02]  /*3570*/  STL.64 [R1+0xb0], R16 ;  /* 0x0000b01001007387 */ /* 0x0009e40000100a00 */
[----:B------:R-:W-:-:S03]  /*3580*/  UIMAD UR7, UR16, UR11, UR7 ;  /* 0x0000000b100772a4 */ /* 0x000fc6000f8e0207 */
[----:B------:R-:W-:Y:S01]  /*3590*/  UMOV UR16, URZ ;  /* 0x0000003f00107c82 */ /* 0x000fe20008000000 */
[----:B-1----:R-:W-:Y:S01]  /*35a0*/  LEA.HI R3, R25, R99, RZ, 0x4 ;  /* 0x0000006319037211 */ /* 0x002fe200078f20ff */
[----:B------:R4:W-:Y:S03]  /*35b0*/  @P3 STS.128 [R199+0xc000], RZ ;  /* 0x00c000ffc7003388 */ /* 0x0009e60000000c00 */
[----:B------:R-:W-:Y:S02]  /*35c0*/  LOP3.LUT R0, R3, 0xfffffff0, RZ, 0xc0, !PT ;  /* 0xfffffff003007812 */ /* 0x000fe400078ec0ff */
[----:B------:R-:W-:Y:S01]  /*35d0*/  SHF.R.S32.HI R2, RZ, 0x4, R3 ;  /* 0x00000004ff027819 */ /* 0x000fe20000011403 */
[----:B------:R4:W-:Y:S02]  /*35e0*/  @P3 STS.128 [R199+0xe000], RZ ;  /* 0x00e000ffc7003388 */ /* 0x0009e40000000c00 */
[----:B------:R-:W-:Y:S01]  /*35f0*/  IMAD.IADD R0, R99, 0x1, -R0 ;  /* 0x0000000163007824 */ /* 0x000fe200078e0a00 */
[----:B------:R-:W-:Y:S01]  /*3600*/  LEA.HI R3, R3, R2, RZ, 0x1 ;  /* 0x0000000203037211 */ /* 0x000fe200078f08ff */
[----:B------:R4:W-:Y:S03]  /*3610*/  @P3 STS.128 [R199+0x10000], RZ ;  /* 0x010000ffc7003388 */ /* 0x0009e60000000c00 */
[----:B------:R-:W-:-:S02]  /*3620*/  SHF.R.S32.HI R8, RZ, 0x1f, R0 ;  /* 0x0000001fff087819 */ /* 0x000fc40000011400 */
[----:B------:R-:W-:Y:S02]  /*3630*/  LOP3.LUT R3, R3, 0xfffffffe, RZ, 0xc0, !PT ;  /* 0xfffffffe03037812 */ /* 0x000fe400078ec0ff */
[----:B------:R-:W-:-:S03]  /*3640*/  LEA.HI R8, R8, R0, RZ, 0x3 ;  /* 0x0000000008087211 */ /* 0x000fc600078f18ff */
[----:B------:R-:W-:Y:S01]  /*3650*/  IMAD.IADD R12, R2, 0x1, -R3 ;  /* 0x00000001020c7824 */ /* 0x000fe200078e0a03 */
[----:B------:R-:W-:Y:S01]  /*3660*/  LOP3.LUT R4, R8, 0xfffffff8, RZ, 0xc0, !PT ;  /* 0xfffffff808047812 */ /* 0x000fe200078ec0ff */
[----:B------:R-:W-:Y:S02]  /*3670*/  IMAD.SHL.U32 R3, R14, 0x8, RZ ;  /* 0x000000080e037824 */ /* 0x000fe400078e00ff */
[----:B------:R-:W-:Y:S02]  /*3680*/  IMAD.SHL.U32 R8, R8, 0x40, RZ ;  /* 0x0000004008087824 */ /* 0x000fe400078e00ff */
[----:B------:R-:W-:Y:S02]  /*3690*/  IMAD.IADD R48, R0, 0x1, -R4 ;  /* 0x0000000100307824 */ /* 0x000fe400078e0a04 */
[----:B------:R-:W-:Y:S02]  /*36a0*/  IMAD.SHL.U32 R0, R28, 0x40, RZ ;  /* 0x000000401c007824 */ /* 0x000fe400078e00ff */
[----:B------:R-:W-:-:S02]  /*36b0*/  IMAD.SHL.U32 R2, R48, 0x40, RZ ;  /* 0x0000004030027824 */ /* 0x000fc400078e00ff */
[----:B------:R-:W-:Y:S01]  /*36c0*/  IMAD.SHL.U32 R4, R12, 0x8, RZ ;  /* 0x000000080c047824 */ /* 0x000fe200078e00ff */
[----:B------:R-:W-:Y:S02]  /*36d0*/  LOP3.LUT R0, R0, 0x1c0, RZ, 0xc0, !PT ;  /* 0x000001c000007812 */ /* 0x000fe400078ec0ff */
[----:B------:R-:W-:Y:S02]  /*36e0*/  LOP3.LUT R2, R2, 0x1c0, RZ, 0xc0, !PT ;  /* 0x000001c002027812 */ /* 0x000fe400078ec0ff */
[----:B------:R-:W-:Y:S02]  /*36f0*/  LOP3.LUT R5, R0, 0x8, R3, 0xf8, !PT ;  /* 0x0000000800057812 */ /* 0x000fe400078ef803 */
[----:B------:R-:W-:Y:S02]  /*3700*/  SHF.R.U32.HI R3, RZ, 0x3, R0 ;  /* 0x00000003ff037819 */ /* 0x000fe40000011600 */
[----:B------:R-:W-:Y:S02]  /*3710*/  LOP3.LUT R4, R2, 0x8, R4, 0xf8, !PT ;  /* 0x0000000802047812 */ /* 0x000fe400078ef804 */
[----:B------:R-:W-:-:S02]  /*3720*/  SHF.R.U32.HI R0, RZ, 0x3, R2 ;  /* 0x00000003ff007819 */ /* 0x000fc40000011602 */
[----:B------:R-:W-:Y:S02]  /*3730*/  LOP3.LUT R13, R5, R3, RZ, 0x3c, !PT ;  /* 0x00000003050d7212 */ /* 0x000fe400078e3cff */
[----:B------:R-:W-:Y:S01]  /*3740*/  LOP3.LUT R0, R4, R0, RZ, 0x3c, !PT ;  /* 0x0000000004007212 */ /* 0x000fe200078e3cff */
[----:B---3--:R-:W-:Y:S01]  /*3750*/  @P2 FMUL.FTZ R2, R7, R6 ;  /* 0x0000000607022220 */ /* 0x008fe20000410000 */
[----:B------:R-:W-:-:S04]  /*3760*/  IMAD.WIDE.U32 R6, R11, UR11, R16 ;  /* 0x0000000b0b067c25 */ /* 0x000fc8000f8e0010 */
[----:B------:R-:W-:Y:S01]  /*3770*/  @P2 R2UR UR6, R2 ;  /* 0x00000000020622ca */ /* 0x000fe200000e0000 */
[----:B------:R-:W-:-:S12]  /*3780*/  VIADD R9, R7, UR7 ;  /* 0x0000000707097c36 */ /* 0x000fd80008000000 */
[----:B------:R-:W-:Y:S01]  /*3790*/  @UP1 UMOV UR16, UR6 ;  /* 0x0000000600101c82 */ /* 0x000fe20008000000 */
[----:B----4-:R-:W-:Y:S05]  /*37a0*/  @P3 BRA `(.L_x_1414) ;  /* 0x0000000000743947 */ /* 0x010fea0003800000 */
        /* <DEDUP_REMOVED lines=29> */
.L_x_1414:
[----:B------:R-:W-:Y:S05]  /*3980*/  BSYNC B0 ;  /* 0x0000000000007941 */ /* 0x000fea0003800000 */
.L_x_1413:
[----:B------:R4:W-:Y:S01]  /*3990*/  @P6 STS.128 [R199+0xc800], RZ ;  /* 0x00c800ffc7006388 */ /* 0x0009e20000000c00 */
[----:B------:R-:W-:Y:S01]  /*39a0*/  USHF.L.U64.HI UR17, UR8, 0x4, UR9 ;  /* 0x0000000408117899 */ /* 0x000fe20008010209 */
[----:B------:R-:W-:Y:S01]  /*39b0*/  BSSY B0, `(.L_x_1415) ;  /* 0x0000025000007945 */ /* 0x000fe20003800000 */
[----:B------:R-:W-:Y:S01]  /*39c0*/  USHF.L.U32 UR23, UR8, 0x4, URZ ;  /* 0x0000000408177899 */ /* 0x000fe2000800063f */
[----:B------:R4:W-:Y:S01]  /*39d0*/  @P6 STS.128 [R199+0xe800], RZ ;  /* 0x00e800ffc7006388 */ /* 0x0009e20000000c00 */
[----:B---3--:R-:W-:-:S03]  /*39e0*/  LOP3.LUT R5, R0, 0xfffffe00, R8, 0xf8, !PT ;  /* 0xfffffe0000057812 */ /* 0x008fc600078ef808 */
        /* <DEDUP_REMOVED lines=8> */
[----:B------:R-:W3:Y:S01]  /*3a70*/  @!P5 LDC.64 R10, c[0x0][0x220] ;  /* 0x00008800ff0adb82 */ /* 0x000ee20000000a00 */
        /* <DEDUP_REMOVED lines=24> */
.L_x_1416:
[----:B------:R-:W-:Y:S05]  /*3c00*/  BSYNC B0 ;  /* 0x0000000000007941 */ /* 0x000fea0003800000 */
.L_x_1415:
[----:B------:R4:W-:Y:S01]  /*3c10*/  @P1 STS.128 [R199+0xd000], RZ ;  /* 0x00d000ffc7001388 */ /* 0x0009e20000000c00 */
[----:B------:R-:W-:Y:S01]  /*3c20*/  IMAD R0, R12, 0x200, R13 ;  /* 0x000002000c007824 */ /* 0x000fe200078e020d */
[----:B------:R-:W-:Y:S01]  /*3c30*/  BSSY B0, `(.L_x_1417) ;  /* 0x0000029000007945 */ /* 0x000fe20003800000 */
[----:B-123--:R-:W-:Y:S01]  /*3c40*/  IMAD R2, R96, 0x400, R5 ;  /* 0x0000040060027824 */ /* 0x00efe200078e0205 */
[----:B------:R4:W-:Y:S01]  /*3c50*/  @P1 STS.128 [R199+0xf000], RZ ;  /* 0x00f000ffc7001388 */ /* 0x0009e20000000c00 */
[----:B------:R-:W-:Y:S02]  /*3c60*/  ISETP.GE.AND P6, PT, R22, UR29, PT ;  /* 0x0000001d16007c0c */ /* 0x000fe4000bfc6270 */
[----:B------:R-:W-:Y:S01]  /*3c70*/  LEA R176, R0, UR4, 0x1 ;  /* 0x0000000400b07c11 */ /* 0x000fe2000f8e08ff */
[----:B------:R4:W-:Y:S01]  /*3c80*/  @P1 STS.128 [R199+0x11000], RZ ;  /* 0x011000ffc7001388 */ /* 0x0009e20000000c00 */
[----:B------:R-:W-:Y:S01]  /*3c90*/  LEA R183, R2, UR4, 0x1 ;  /* 0x0000000402b77c11 */ /* 0x000fe2000f8e08ff */
[----:B------:R-:W-:Y:S08]  /*3ca0*/  @P1 BRA `(.L_x_1418) ;  /* 0x0000000000841947 */ /* 0x000ff00003800000 */
        /* <DEDUP_REMOVED lines=33> */
.L_x_1418:
[----:B------:R-:W-:Y:S05]  /*3ec0*/  BSYNC B0 ;  /* 0x0000000000007941 */ /* 0x000fea0003800000 */
.L_x_1417:
[----:B------:R3:W-:Y:S01]  /*3ed0*/  @P6 STS.128 [R199+0xd800], RZ ;  /* 0x00d800ffc7006388 */ /* 0x0007e20000000c00 */
[----:B------:R-:W-:Y:S03]  /*3ee0*/  BSSY B0, `(.L_x_1419) ;  /* 0x0000026000007945 */ /* 0x000fe60003800000 */
[----:B------:R3:W-:Y:S04]  /*3ef0*/  @P6 STS.128 [R199+0xf800], RZ ;  /* 0x00f800ffc7006388 */ /* 0x0007e80000000c00 */
[----:B------:R3:W-:Y:S01]  /*3f00*/  @P6 STS.128 [R199+0x11800], RZ ;  /* 0x011800ffc7006388 */ /* 0x0007e20000000c00 */
[----:B------:R-:W-:Y:S05]  /*3f10*/  @P6 BRA `(.L_x_1420) ;  /* 0x0000000000886947 */ /* 0x000fea0003800000 */
[----:B------:R-:W-:Y:S01]  /*3f20*/  ULDC UR6, c[0x0][0x2d0] ;  /* 0x0000b40000067ab9 */ /* 0x000fe20000000800 */
[----:B-12---:R-:W-:Y:S01]  /*3f30*/  IMAD.U32 R2, RZ, RZ, UR8 ;  /* 0x00000008ff027e24 */ /* 0x006fe2000f8e00ff */
        /* <DEDUP_REMOVED lines=32> */
.L_x_1420:
[----:B------:R-:W-:Y:S05]  /*4140*/  BSYNC B0 ;  /* 0x0000000000007941 */ /* 0x000fea0003800000 */
.L_x_1419:
[----:B--2---:R-:W-:Y:S01]  /*4150*/  LDSM.16.M88.4 R8, [R183] ;  /* 0x00000000b708783b */ /* 0x004fe20000000200 */
[----:B------:R-:W-:Y:S01]  /*4160*/  R2P PR, R28, 0x6 ;  /* 0x000000061c007804 */ /* 0x000fe20000000000 */
[----:B------:R-:W-:Y:S01]  /*4170*/  IMAD.MOV.U32 R4, RZ, RZ, 0x10 ;  /* 0x00000010ff047424 */ /* 0x000fe200078e00ff */
[----:B------:R-:W-:Y:S01]  /*4180*/  LOP3.LUT P3, RZ, R48, 0x2, RZ, 0xc0, !PT ;  /* 0x0000000230ff7812 */ /* 0x000fe2000786c0ff */
[----:B------:R-:W2:Y:S01]  /*4190*/  LDSM.16.M88.4 R24, [R176+0x6000] ;  /* 0x00600000b018783b */ /* 0x000ea20000000200 */
[----:B------:R-:W-:Y:S01]  /*41a0*/  VIADD R0, R176, 0x6000 ;  /* 0x00006000b0007836 */ /* 0x000fe20000000000 */
[----:B-1----:R-:W-:Y:S01]  /*41b0*/  LEA R3, R96, UR25, 0x4 ;  /* 0x0000001960037c11 */ /* 0x002fe2000f8e20ff */
[----:B------:R-:W-:Y:S01]  /*41c0*/  VIADD R187, R176, 0x6020 ;  /* 0x00006020b0bb7836 */ /* 0x000fe20000000000 */
[----:B------:R-:W1:Y:S01]  /*41d0*/  LDSM.16.M88.4 R20, [R176+0x6800] ;  /* 0x00680000b014783b */ /* 0x000e620000000200 */
[----:B------:R-:W-:Y:S01]  /*41e0*/  SEL R4, R4, 0xfffffff0, !P3 ;  /* 0xfffffff004047807 */ /* 0x000fe20005800000 */
[----:B------:R-:W-:Y:S01]  /*41f0*/  IMAD.MOV.U32 R2, RZ, RZ, 0x20 ;  /* 0x00000020ff027424 */ /* 0x000fe200078e00ff */
[----:B------:R-:W-:Y:S01]  /*4200*/  UIADD3 UR6, UR28, -UR15, URZ ;  /* 0x8000000f1c067290 */ /* 0x000fe2000fffe03f */
[----:B------:R-:W5:Y:S01]  /*4210*/  LDSM.16.M88.4 R16, [R176+0x7000] ;  /* 0x00700000b010783b */ /* 0x000f620000000200 */
[----:B------:R-:W-:Y:S01]  /*4220*/  IMAD.SHL.U32 R99, R99, 0x2, RZ ;  /* 0x0000000263637824 */ /* 0x000fe200078e00ff */
[----:B------:R-:W-:Y:S01]  /*4230*/  UIADD3 UR7, UR28, 0x1, -UR15 ;  /* 0x000000011c077890 */ /* 0x000fe2000fffe80f */
[----:B------:R-:W-:Y:S01]  /*4240*/  IMAD R184, R4, 0x2, R183 ;  /* 0x0000000204b87824 */ /* 0x000fe200078e02b7 */
[----:B------:R-:W4:Y:S01]  /*4250*/  LDSM.16.M88.4 R36, [R176+0x7800] ;  /* 0x00780000b024783b */ /* 0x000f220000000200 */
[----:B------:R-:W-:Y:S01]  /*4260*/  @P1 VIADD R187, R0, 0xffffffe0 ;  /* 0xffffffe000bb1836 */ /* 0x000fe20000000000 */
[----:B------:R-:W-:Y:S01]  /*4270*/  LOP3.LUT P1, RZ, R48, 0x4, RZ, 0xc0, !PT ;  /* 0x0000000430ff7812 */ /* 0x000fe2000782c0ff */
[----:B------:R-:W-:Y:S01]  /*4280*/  IMAD.MOV.U32 R0, RZ, RZ, 0x40 ;  /* 0x00000040ff007424 */ /* 0x000fe200078e00ff */
[----:B------:R-:W-:Y:S01]  /*4290*/  LDSM.16.M88.4 R12, [R184] ;  /* 0x00000000b80c783b */ /* 0x000fe20000000200 */
[----:B------:R-:W-:Y:S01]  /*42a0*/  LOP3.LUT R108, R99, 0x6, RZ, 0xc0, !PT ;  /* 0x00000006636c7812 */ /* 0x000fe200078ec0ff */
[----:B------:R-:W-:Y:S01]  /*42b0*/  IMAD.IADD R3, R97, 0x1, R3 ;  /* 0x0000000161037824 */ /* 0x000fe200078e0203 */
[----:B------:R-:W-:Y:S01]  /*42c0*/  SEL R2, R2, 0xffffffe0, !P1 ;  /* 0xffffffe002027807 */ /* 0x000fe20004800000 */
[----:B------:R-:W3:Y:S01]  /*42d0*/  LDSM.16.M88.4 R64, [R187] ;  /* 0x00000000bb40783b */ /* 0x000ee20000000200 */
[----:B------:R-:W-:Y:S01]  /*42e0*/  SEL R0, R0, 0xffffffc0, !P2 ;  /* 0xffffffc000007807 */ /* 0x000fe20005000000 */
[----:B------:R-:W-:Y:S01]  /*42f0*/  VIADD R6, R3, 0x8 ;  /* 0x0000000803067836 */ /* 0x000fe20000000000 */
[----:B------:R-:W-:Y:S01]  /*4300*/  UISETP.GT.AND UP0, UPT, UR18, UR5, UPT ;  /* 0x000000051200728c */ /* 0x000fe2000bf04270 */
[----:B------:R-:W3:Y:S01]  /*4310*/  LDSM.16.M88.4 R52, [R187+0x800] ;  /* 0x00080000bb34783b */ /* 0x000ee20000000200 */
[----:B------:R-:W-:Y:S01]  /*4320*/  IMAD R186, R2, 0x2, R183 ;  /* 0x0000000202ba7824 */ /* 0x000fe200078e02b7 */
[----:B------:R-:W-:Y:S01]  /*4330*/  UIADD3 UR9, UR30, -0x4ab325aa, URZ ;  /* 0xb54cda561e097890 */ /* 0x000fe2000fffe03f */
[----:B------:R-:W-:Y:S01]  /*4340*/  IMAD.IADD R182, R176, 0x1, R0 ;  /* 0x00000001b0b67824 */ /* 0x000fe200078e0200 */
[----:B------:R-:W3:Y:S01]  /*4350*/  LDSM.16.M88.4 R32, [R187+0x1000] ;  /* 0x00100000bb20783b */ /* 0x000ee20000000200 */
[----:B------:R-:W-:-:S02]  /*4360*/  IMAD R185, R2, 0x2, R184 ;  /* 0x0000000202b97824 */ /* 0x000fc400078e02b8 */
[----:B------:R-:W-:Y:S01]  /*4370*/  IMAD.IADD R181, R0, 0x1, R187 ;  /* 0x0000000100b57824 */ /* 0x000fe200078e02bb */
[----:B------:R-:W3:Y:S01]  /*4380*/  LDSM.16.M88.4 R48, [R187+0x1800] ;  /* 0x00180000bb30783b */ /* 0x000ee20000000200 */
[----:B------:R-:W-:Y:S02]  /*4390*/  IMAD.U32 R0, RZ, RZ, UR18 ;  /* 0x00000012ff007e24 */ /* 0x000fe4000f8e00ff */
[----:B------:R-:W-:Y:S01]  /*43a0*/  VIADD R202, R3, UR6 ;  /* 0x0000000603ca7c36 */ /* 0x000fe20008000000 */
[----:B------:R-:W-:Y:S01]  /*43b0*/  LDSM.16.M88.4 R68, [R182+0x6000] ;  /* 0x00600000b644783b */ /* 0x000fe20000000200 */
[----:B------:R-:W-:Y:S02]  /*43c0*/  IMAD R0, R0, 0x40, R108 ;  /* 0x0000004000007824 */ /* 0x000fe400078e026c */
[----:B------:R-:W-:Y:S01]  /*43d0*/  IMAD.U32 R7, RZ, RZ, UR14 ;  /* 0x0000000eff077e24 */ /* 0x000fe2000f8e00ff */
[C---:B--2---:R-:W-:Y:S01]  /*43e0*/  HMMA.16816.F32.BF16 R60, R8.reuse, R24, RZ ;  /* 0x00000018083c723c */ /* 0x044fe200000418ff */
[----:B------:R-:W-:Y:S01]  /*43f0*/  LDSM.16.M88.4 R84, [R182+0x6800] ;  /* 0x00680000b654783b */ /* 0x000fe20000000200 */
[----:B------:R-:W-:Y:S01]  /*4400*/  VIADD R203, R6, UR6 ;  /* 0x0000000606cb7c36 */ /* 0x000fe20008000000 */
[----:B------:R-:W-:Y:S01]  /*4410*/  UIADD3 UR6, UR7, UR21, URZ ;  /* 0x0000001507067290 */ /* 0x000fe2000fffe03f */
[----:B------:R-:W-:Y:S01]  /*4420*/  IMAD R103, R7, 0x4, R96 ;  /* 0x0000000407677824 */ /* 0x000fe200078e0260 */
[----:B------:R-:W-:Y:S01]  /*4430*/  LDSM.16.M88.4 R76, [R182+0x7000] ;  /* 0x00700000b64c783b */ /* 0x000fe20000000200 */
[C---:B------:R-:W-:Y:S01]  /*4440*/  HMMA.16816.F32.BF16 R56, R8.reuse, R26, RZ ;  /* 0x0000001a0838723c */ /* 0x040fe200000418ff */
[----:B------:R-:W-:Y:S01]  /*4450*/  SHF.R.S32.HI R7, RZ, 0x1f, R98 ;  /* 0x0000001fff077819 */ /* 0x000fe20000011462 */
[C---:B------:R-:W-:Y:S01]  /*4460*/  VIADD R198, R187.reuse, 0x800 ;  /* 0x00000800bbc67836 */ /* 0x040fe20000000000 */
[----:B------:R-:W-:Y:S01]  /*4470*/  LDSM.16.M88.4 R72, [R182+0x7800] ;  /* 0x00780000b648783b */ /* 0x000fe20000000200 */
[----:B------:R-:W-:Y:S01]  /*4480*/  VIADDMNMX R201, R202, -UR22, RZ, !PT ;  /* 0x80000016cac97c46 */ /* 0x000fe2000f8001ff */
[C---:B------:R-:W-:Y:S01]  /*4490*/  VIADD R197, R187.reuse, 0x1000 ;  /* 0x00001000bbc57836 */ /* 0x040fe20000000000 */
[C---:B-1----:R-:W-:Y:S01]  /*44a0*/  HMMA.16816.F32.BF16 R44, R8.reuse, R20, RZ ;  /* 0x00000014082c723c */ /* 0x042fe200000418ff */
[----:B------:R-:W-:Y:S01]  /*44b0*/  LDSM.16.M88.4 R80, [R181+0x1800] ;  /* 0x00180000b550783b */ /* 0x000fe20000000200 */
[----:B------:R-:W-:Y:S01]  /*44c0*/  LEA.HI.X.SX32 R163, R100, R7, 0x1, P0 ;  /* 0x0000000764a37211 */ /* 0x000fe200000f0eff */
[----:B------:R-:W-:Y:S01]  /*44d0*/  VIADD R196, R187, 0x1800 ;  /* 0x00001800bbc47836 */ /* 0x000fe20000000000 */
[----:B------:R-:W-:Y:S01]  /*44e0*/  VIADDMNMX R200, R203, -UR22, RZ, !PT ;  /* 0x80000016cbc87c46 */ /* 0x000fe2000f8001ff */
[----:B------:R-:W-:Y:S01]  /*44f0*/  LDSM.16.M88.4 R88, [R176+0x8800] ;  /* 0x00880000b058783b */ /* 0x000fe20000000200 */
[----:B------:R-:W-:Y:S01]  /*4500*/  HMMA.16816.F32.BF16 R40, R8, R22, RZ ;  /* 0x000000160828723c */ /* 0x000fe200000418ff */
[----:B------:R-:W-:-:S02]  /*4510*/  VIADD R195, R187, 0x2000 ;  /* 0x00002000bbc37836 */ /* 0x000fc40000000000 */
[----:B------:R-:W-:Y:S01]  /*4520*/  LDSM.16.M88.4 R92, [R176+0x9800] ;  /* 0x00980000b05c783b */ /* 0x000fe20000000200 */
[C---:B------:R-:W-:Y:S02]  /*4530*/  VIADD R194, R187.reuse, 0x2800 ;  /* 0x00002800bbc27836 */ /* 0x040fe40000000000 */
[C---:B-----5:R-:W-:Y:S01]  /*4540*/  HMMA.16816.F32.BF16 R28, R8.reuse, R16, RZ ;  /* 0x00000010081c723c */ /* 0x060fe200000418ff */
[----:B------:R-:W0:Y:S01]  /*4550*/  LDGDEPBAR ;  /* 0x00000000000079af */ /* 0x000e220000000000 */
[C---:B------:R-:W-:Y:S02]  /*4560*/  VIADD R193, R187.reuse, 0x3000 ;  /* 0x00003000bbc17836 */ /* 0x040fe40000000000 */
[C---:B------:R-:W-:Y:S01]  /*4570*/  VIADD R192, R187.reuse, 0x3800 ;  /* 0x00003800bbc07836 */ /* 0x040fe20000000000 */
[----:B------:R-:W-:Y:S01]  /*4580*/  STL [R1+0xac], R103 ;  /* 0x0000ac6701007387 */ /* 0x000fe20000100800 */
[----:B------:R-:W-:Y:S01]  /*4590*/  HMMA.16816.F32.BF16 R24, R8, R18, RZ ;  /* 0x000000120818723c */ /* 0x000fe200000418ff */
[----:B------:R-:W-:-:S02]  /*45a0*/  VIADD R191, R187, 0x4000 ;  /* 0x00004000bbbf7836 */ /* 0x000fc40000000000 */
[C---:B------:R-:W-:Y:S02]  /*45b0*/  VIADD R190, R187.reuse, 0x4800 ;  /* 0x00004800bbbe7836 */ /* 0x040fe40000000000 */
[C---:B------:R-:W-:Y:S01]  /*45c0*/  VIADD R189, R187.reuse, 0x5000 ;  /* 0x00005000bbbd7836 */ /* 0x040fe20000000000 */
[----:B----4-:R-:W-:Y:S01]  /*45d0*/  HMMA.16816.F32.BF16 R20, R8, R36, RZ ;  /* 0x000000240814723c */ /* 0x010fe200000418ff */
[----:B------:R-:W-:-:S05]  /*45e0*/  VIADD R188, R187, 0x5800 ;  /* 0x00005800bbbc7836 */ /* 0x000fca0000000000 */
[----:B------:R-:W-:Y:S01]  /*45f0*/  HMMA.16816.F32.BF16 R16, R8, R38, RZ ;  /* 0x000000260810723c */ /* 0x000fe200000418ff */
[----:B------:R-:W1:Y:S05]  /*4600*/  LDSM.16.M88.4 R8, [R186] ;  /* 0x00000000ba08783b */ /* 0x000e6a0000000200 */
[C---:B---3--:R-:W-:Y:S06]  /*4610*/  HMMA.16816.F32.BF16 R60, R12.reuse, R64, R60 ;  /* 0x000000400c3c723c */ /* 0x048fec000004183c */
[C---:B------:R-:W-:Y:S06]  /*4620*/  HMMA.16816.F32.BF16 R56, R12.reuse, R66, R56 ;  /* 0x000000420c38723c */ /* 0x040fec0000041838 */
[C---:B------:R-:W-:Y:S06]  /*4630*/  HMMA.16816.F32.BF16 R64, R12.reuse, R52, R44 ;  /* 0x000000340c40723c */ /* 0x040fec000004182c */
[C---:B------:R-:W-:Y:S06]  /*4640*/  HMMA.16816.F32.BF16 R52, R12.reuse, R54, R40 ;  /* 0x000000360c34723c */ /* 0x040fec0000041828 */
[C---:B------:R-:W-:Y:S01]  /*4650*/  HMMA.16816.F32.BF16 R40, R12.reuse, R32, R28 ;  /* 0x000000200c28723c */ /* 0x040fe2000004181c */
[----:B------:R-:W-:Y:S05]  /*4660*/  LDSM.16.M88.4 R28, [R181] ;  /* 0x00000000b51c783b */ /* 0x000fea0000000200 */
[C---:B------:R-:W-:Y:S06]  /*4670*/  HMMA.16816.F32.BF16 R36, R12.reuse, R34, R24 ;  /* 0x000000220c24723c */ /* 0x040fec0000041818 */
[C---:B------:R-:W-:Y:S01]  /*4680*/  HMMA.16816.F32.BF16 R24, R12.reuse, R50, R16 ;  /* 0x000000320c18723c */ /* 0x040fe20000041810 */
[----:B------:R-:W2:Y:S05]  /*4690*/  LDSM.16.M88.4 R16, [R185] ;  /* 0x00000000b910783b */ /* 0x000eaa0000000200 */
[----:B------:R-:W-:Y:S01]  /*46a0*/  HMMA.16816.F32.BF16 R32, R12, R48, R20 ;  /* 0x000000300c20723c */ /* 0x000fe20000041814 */
[----:B------:R-:W-:Y:S05]  /*46b0*/  LDSM.16.M88.4 R20, [R183+0x2000] ;  /* 0x00200000b714783b */ /* 0x000fea0000000200 */
[C---:B-1----:R-:W-:Y:S01]  /*46c0*/  HMMA.16816.F32.BF16 R12, R8.reuse, R68, R60 ;  /* 0x00000044080c723c */ /* 0x042fe2000004183c */
[----:B------:R-:W1:Y:S05]  /*46d0*/  LDSM.16.M88.4 R60, [R181+0x800] ;  /* 0x00080000b53c783b */ /* 0x000e6a0000000200 */
[C---:B------:R-:W-:Y:S01]  /*46e0*/  HMMA.16816.F32.BF16 R44, R8.reuse, R70, R56 ;  /* 0x00000046082c723c */ /* 0x040fe20000041838 */
[----:B------:R-:W3:Y:S05]  /*46f0*/  LDSM.16.M88.4 R68, [R181+0x1000] ;  /* 0x00100000b544783b */ /* 0x000eea0000000200 */
[C---:B------:R-:W-:Y:S01]  /*4700*/  HMMA.16816.F32.BF16 R56, R8.reuse, R84, R64 ;  /* 0x000000540838723c */ /* 0x040fe20000041840 */
[----:B------:R-:W-:Y:S05]  /*4710*/  LDSM.16.M88.4 R64, [R187+0x2000] ;  /* 0x00200000bb40783b */ /* 0x000fea0000000200 */
[C---:B------:R-:W-:Y:S01]  /*4720*/  HMMA.16816.F32.BF16 R52, R8.reuse, R86, R52 ;  /* 0x000000560834723c */ /* 0x040fe20000041834 */
[----:B------:R-:W-:Y:S05]  /*4730*/  LDSM.16.M88.4 R84, [R176+0x9000] ;  /* 0x00900000b054783b */ /* 0x000fea0000000200 */
[C---:B------:R-:W-:Y:S06]  /*4740*/  HMMA.16816.F32.BF16 R48, R8.reuse, R76, R40 ;  /* 0x0000004c0830723c */ /* 0x040fec0000041828 */
[C---:B------:R-:W-:Y:S01]  /*4750*/  HMMA.16816.F32.BF16 R40, R8.reuse, R78, R36 ;  /* 0x0000004e0828723c */ /* 0x040fe20000041824 */
[----:B------:R-:W4:Y:S05]  /*4760*/  LDSM.16.M88.4 R76, [R176+0x8000] ;  /* 0x00800000b04c783b */ /* 0x000f2a0000000200 */
[C---:B------:R-:W-:Y:S06]  /*4770*/  HMMA.16816.F32.BF16 R36, R8.reuse, R72, R32 ;  /* 0x000000480824723c */ /* 0x040fec0000041820 */
[----:B------:R-:W-:Y:S01]  /*4780*/  HMMA.16816.F32.BF16 R32, R8, R74, R24 ;  /* 0x0000004a0820723c */ /* 0x000fe20000041818 */
[----:B------:R-:W-:Y:S05]  /*4790*/  LDSM.16.M88.4 R72, [R187+0x3000] ;  /* 0x00300000bb48783b */ /* 0x000fea0000000200 */
[C---:B--2---:R-:W-:Y:S01]  /*47a0*/  HMMA.16816.F32.BF16 R24, R16.reuse, R28, R12 ;  /* 0x0000001c1018723c */ /* 0x044fe2000004180c */
[----:B------:R-:W2:Y:S05]  /*47b0*/  LDSM.16.M88.4 R12, [R184+0x2000] ;  /* 0x00200000b80c783b */ /* 0x000eaa0000000200 */
[C---:B------:R-:W-:Y:S06]  /*47c0*/  HMMA.16816.F32.BF16 R8, R16.reuse, R30, R44 ;  /* 0x0000001e1008723c */ /* 0x040fec000004182c */
[C---:B-1----:R-:W-:Y:S06]  /*47d0*/  HMMA.16816.F32.BF16 R28, R16.reuse, R60, R56 ;  /* 0x0000003c101c723c */ /* 0x042fec0000041838 */
[C---:B------:R-:W-:Y:S01]  /*47e0*/  HMMA.16816.F32.BF16 R56, R16.reuse, R62, R52 ;  /* 0x0000003e1038723c */ /* 0x040fe20000041834 */
[----:B------:R-:W1:Y:S05]  /*47f0*/  LDSM.16.M88.4 R60, [R187+0x2800] ;  /* 0x00280000bb3c783b */ /* 0x000e6a0000000200 */
[C---:B---3--:R-:W-:Y:S06]  /*4800*/  HMMA.16816.F32.BF16 R52, R16.reuse, R68, R48 ;  /* 0x000000441034723c */ /* 0x048fec0000041830 */
[C---:B------:R-:W-:Y:S01]  /*4810*/  HMMA.16816.F32.BF16 R48, R16.reuse, R70, R40 ;  /* 0x000000461030723c */ /* 0x040fe20000041828 */
[----:B------:R-:W3:Y:S05]  /*4820*/  LDSM.16.M88.4 R68, [R187+0x3800] ;  /* 0x00380000bb44783b */ /* 0x000eea0000000200 */
[C---:B------:R-:W-:Y:S06]  /*4830*/  HMMA.16816.F32.BF16 R44, R16.reuse, R80, R36 ;  /* 0x00000050102c723c */ /* 0x040fec0000041824 */
[----:B------:R-:W-:Y:S01]  /*4840*/  HMMA.16816.F32.BF16 R40, R16, R82, R32 ;  /* 0x000000521028723c */ /* 0x000fe20000041820 */
[----:B------:R-:W-:Y:S05]  /*4850*/  LDSM.16.M88.4 R80, [R181+0x2000] ;  /* 0x00200000b550783b */ /* 0x000fea0000000200 */
[C---:B----4-:R-:W-:Y:S06]  /*4860*/  HMMA.16816.F32.BF16 R36, R20.reuse, R76, R24 ;  /* 0x0000004c1424723c */ /* 0x050fec0000041818 */
[C---:B------:R-:W-:Y:S01]  /*4870*/  HMMA.16816.F32.BF16 R24, R20.reuse, R78, R8 ;  /* 0x0000004e1418723c */ /* 0x040fe20000041808 */
[----:B------:R-:W-:Y:S04]  /*4880*/  LDSM.16.M88.4 R8, [R186+0x2000] ;  /* 0x00200000ba08783b */ /* 0x000fe80000000200 */
[----:B------:R-:W4:Y:S01]  /*4890*/  LDSM.16.M88.4 R76, [R182+0x8000] ;  /* 0x00800000b64c783b */ /* 0x000f220000000200 */
[C---:B------:R-:W-:Y:S06]  /*48a0*/  HMMA.16816.F32.BF16 R16, R20.reuse, R88, R28 ;  /* 0x000000581410723c */ /* 0x040fec000004181c */
[C---:B------:R-:W-:Y:S01]  /*48b0*/  HMMA.16816.F32.BF16 R32, R20.reuse, R90, R56 ;  /* 0x0000005a1420723c */ /* 0x040fe20000041838 */
[----:B------:R-:W-:Y:S05]  /*48c0*/  LDSM.16.M88.4 R88, [R176+0xa000] ;  /* 0x00a00000b058783b */ /* 0x000fea0000000200 */
[C---:B------:R-:W-:Y:S06]  /*48d0*/  HMMA.16816.F32.BF16 R52, R20.reuse, R84, R52 ;  /* 0x000000541434723c */ /* 0x040fec0000041834 */
        /* <DEDUP_REMOVED lines=8> */
[----:B------:R-:W-:Y:S05]  /*4960*/  LDSM.16.M88.4 R64, [R181+0x3000] ;  /* 0x00300000b540783b */ /* 0x000fea0000000200 */
[C---:B-1----:R-:W-:Y:S06]  /*4970*/  HMMA.16816.F32.BF16 R28, R12.reuse, R60, R16 ;  /* 0x0000003c0c1c723c */ /* 0x042fec0000041810 */
[C---:B------:R-:W-:Y:S01]  /*4980*/  HMMA.16816.F32.BF16 R24, R12.reuse, R62, R32 ;  /* 0x0000003e0c18723c */ /* 0x040fe20000041820 */
[----:B------:R-:W1:Y:S05]  /*4990*/  LDSM.16.M88.4 R60, [R182+0x9800] ;  /* 0x00980000b63c783b */ /* 0x000e6a0000000200 */
[C---:B------:R-:W-:Y:S06]  /*49a0*/  HMMA.16816.F32.BF16 R16, R12.reuse, R72, R52 ;  /* 0x000000480c10723c */ /* 0x040fec0000041834 */
[C---:B------:R-:W-:Y:S01]  /*49b0*/  HMMA.16816.F32.BF16 R52, R12.reuse, R74, R56 ;  /* 0x0000004a0c34723c */ /* 0x040fe20000041838 */
[----:B------:R-:W2:Y:S05]  /*49c0*/  LDSM.16.M88.4 R72, [R181+0x2800] ;  /* 0x00280000b548783b */ /* 0x000eaa0000000200 */
[C---:B---3--:R-:W-:Y:S06]  /*49d0*/  HMMA.16816.F32.BF16 R48, R12.reuse, R68, R48 ;  /* 0x000000440c30723c */ /* 0x048fec0000041830 */
[----:B------:R-:W-:Y:S01]  /*49e0*/  HMMA.16816.F32.BF16 R44, R12, R70, R44 ;  /* 0x000000460c2c723c */ /* 0x000fe2000004182c */
[----:B------:R-:W-:Y:S05]  /*49f0*/  LDSM.16.M88.4 R68, [R176+0xa800] ;  /* 0x00a80000b044783b */ /* 0x000fea0000000200 */
[C---:B----4-:R-:W-:Y:S06]  /*4a00*/  HMMA.16816.F32.BF16 R40, R8.reuse, R76, R40 ;  /* 0x0000004c0828723c */ /* 0x050fec0000041828 */
[C---:B------:R-:W-:Y:S01]  /*4a10*/  HMMA.16816.F32.BF16 R36, R8.reuse, R78, R36 ;  /* 0x0000004e0824723c */ /* 0x040fe20000041824 */
[----:B------:R-:W3:Y:S05]  /*4a20*/  LDSM.16.M88.4 R76, [R181+0x3800] ;  /* 0x00380000b54c783b */ /* 0x000eea0000000200 */
[C---:B-----5:R-:W-:Y:S06]  /*4a30*/  HMMA.16816.F32.BF16 R32, R8.reuse, R84, R28 ;  /* 0x000000540820723c */ /* 0x060fec000004181c */
[C---:B------:R-:W-:Y:S01]  /*4a40*/  HMMA.16816.F32.BF16 R28, R8.reuse, R86, R24 ;  /* 0x00000056081c723c */ /* 0x040fe20000041818 */
[----:B------:R-:W-:Y:S05]  /*4a50*/  LDSM.16.M88.4 R84, [R176+0xb000] ;  /* 0x00b00000b054783b */ /* 0x000fea0000000200 */
[C---:B------:R-:W-:Y:S01]  /*4a60*/  HMMA.16816.F32.BF16 R24, R8.reuse, R92, R16 ;  /* 0x0000005c0818723c */ /* 0x040fe20000041810 */
[----:B------:R-:W4:Y:S05]  /*4a70*/  LDSM.16.M88.4 R16, [R183+0x4000] ;  /* 0x00400000b710783b */ /* 0x000f2a0000000200 */
[C---:B------:R-:W-:Y:S06]  /*4a80*/  HMMA.16816.F32.BF16 R12, R8.reuse, R94, R52 ;  /* 0x0000005e080c723c */ /* 0x040fec0000041834 */
[C---:B-1----:R-:W-:Y:S06]  /*4a90*/  HMMA.16816.F32.BF16 R56, R8.reuse, R60, R48 ;  /* 0x0000003c0838723c */ /* 0x042fec0000041830 */
[----:B------:R-:W-:Y:S01]  /*4aa0*/  HMMA.16816.F32.BF16 R8, R8, R62, R44 ;  /* 0x0000003e0808723c */ /* 0x000fe2000004182c */
[----:B------:R-:W1:Y:S05]  /*4ab0*/  LDSM.16.M88.4 R60, [R176+0xb800] ;  /* 0x00b80000b03c783b */ /* 0x000e6a0000000200 */
[C---:B------:R-:W-:Y:S06]  /*4ac0*/  HMMA.16816.F32.BF16 R44, R20.reuse, R80, R40 ;  /* 0x00000050142c723c */ /* 0x040fec0000041828 */
[C---:B------:R-:W-:Y:S01]  /*4ad0*/  HMMA.16816.F32.BF16 R40, R20.reuse, R82, R36 ;  /* 0x000000521428723c */ /* 0x040fe20000041824 */
[----:B------:R-:W-:Y:S05]  /*4ae0*/  LDSM.16.M88.4 R80, [R187+0x5800] ;  /* 0x00580000bb50783b */ /* 0x000fea0000000200 */
[C---:B--2---:R-:W-:Y:S06]  /*4af0*/  HMMA.16816.F32.BF16 R32, R20.reuse, R72, R32 ;  /* 0x000000481420723c */ /* 0x044fec0000041820 */
[C---:B------:R-:W-:Y:S01]  /*4b00*/  HMMA.16816.F32.BF16 R36, R20.reuse, R74, R28 ;  /* 0x0000004a1424723c */ /* 0x040fe2000004181c */
[----:B------:R-:W-:Y:S05]  /*4b10*/  LDSM.16.M88.4 R72, [R187+0x4000] ;  /* 0x00400000bb48783b */ /* 0x000fea0000000200 */
[C---:B------:R-:W-:Y:S01]  /*4b20*/  HMMA.16816.F32.BF16 R48, R20.reuse, R66, R12 ;  /* 0x000000421430723c */ /* 0x040fe2000004180c */
[----:B------:R-:W2:Y:S05]  /*4b30*/  LDSM.16.M88.4 R12, [R184+0x4000] ;  /* 0x00400000b80c783b */ /* 0x000eaa0000000200 */
        /* <DEDUP_REMOVED lines=8> */
[----:B------:R-:W4:Y:S05]  /*4bc0*/  LDSM.16.M88.4 R88, [R182+0xa000] ;  /* 0x00a00000b658783b */ /* 0x000f2a0000000200 */
[C---:B------:R-:W-:Y:S06]  /*4bd0*/  HMMA.16816.F32.BF16 R32, R16.reuse, R68, R32 ;  /* 0x000000441020723c */ /* 0x040fec0000041820 */
[C---:B------:R-:W-:Y:S01]  /*4be0*/  HMMA.16816.F32.BF16 R36, R16.reuse, R70, R36 ;  /* 0x000000461024723c */ /* 0x040fe20000041824 */
[----:B------:R-:W-:Y:S05]  /*4bf0*/  LDSM.16.M88.4 R68, [R181+0x4000] ;  /* 0x00400000b544783b */ /* 0x000fea0000000200 */
[C---:B------:R-:W-:Y:S06]  /*4c00*/  HMMA.16816.F32.BF16 R44, R16.reuse, R84, R52 ;  /* 0x00000054102c723c */ /* 0x040fec0000041834 */
[C---:B------:R-:W-:Y:S01]  /*4c10*/  HMMA.16816.F32.BF16 R48, R16.reuse, R86, R48 ;  /* 0x000000561030723c */ /* 0x040fe20000041830 */
[----:B------:R-:W4:Y:S05]  /*4c20*/  LDSM.16.M88.4 R84, [R182+0xa800] ;  /* 0x00a80000b654783b */ /* 0x000f2a0000000200 */
[C---:B-1----:R-:W-:Y:S01]  /*4c30*/  HMMA.16816.F32.BF16 R52, R16.reuse, R60, R56 ;  /* 0x0000003c1034723c */ /* 0x042fe20000041838 */
[----:B------:R-:W-:Y:S05]  /*4c40*/  LDSM.16.M88.4 R56, [R181+0x5000] ;  /* 0x00500000b538783b */ /* 0x000fea0000000200 */
[----:B------:R-:W-:Y:S01]  /*4c50*/  HMMA.16816.F32.BF16 R40, R16, R62, R24 ;  /* 0x0000003e1028723c */ /* 0x000fe20000041818 */
[----:B------:R-:W-:Y:S04]  /*4c60*/  LDSM.16.M88.4 R16, [R185+0x4000] ;  /* 0x00400000b910783b */ /* 0x000fe80000000200 */
[----:B------:R-:W-:Y:S01]  /*4c70*/  LDSM.16.M88.4 R60, [R181+0x5800] ;  /* 0x00580000b53c783b */ /* 0x000fe20000000200 */
[C---:B--2---:R-:W-:Y:S06]  /*4c80*/  HMMA.16816.F32.BF16 R24, R12.reuse, R72, R20 ;  /* 0x000000480c18723c */ /* 0x044fec0000041814 */
[C---:B------:R-:W-:Y:S01]  /*4c90*/  HMMA.16816.F32.BF16 R20, R12.reuse, R74, R28 ;  /* 0x0000004a0c14723c */ /* 0x040fe2000004181c */
[----:B------:R-:W1:Y:S05]  /*4ca0*/  LDSM.16.M88.4 R72, [R182+0xb000] ;  /* 0x00b00000b648783b */ /* 0x000e6a0000000200 */
[C---:B-----5:R-:W-:Y:S06]  /*4cb0*/  HMMA.16816.F32.BF16 R28, R12.reuse, R64, R32 ;  /* 0x000000400c1c723c */ /* 0x060fec0000041820 */
[C---:B------:R-:W-:Y:S01]  /*4cc0*/  HMMA.16816.F32.BF16 R32, R12.reuse, R66, R36 ;  /* 0x000000420c20723c */ /* 0x040fe20000041824 */
[----:B------:R-:W2:Y:S05]  /*4cd0*/  LDSM.16.M88.4 R64, [R182+0xb800] ;  /* 0x00b80000b640783b */ /* 0x000eaa0000000200 */
[C---:B---3--:R-:W-:Y:S06]  /*4ce0*/  HMMA.16816.F32.BF16 R36, R12.reuse, R76, R44 ;  /* 0x0000004c0c24723c */ /* 0x048fec000004182c */
[----:B------:R-:W-:Y:S01]  /*4cf0*/  HMMA.16816.F32.BF16 R48, R12, R78, R48 ;  /* 0x0000004e0c30723c */ /* 0x000fe20000041830 */
[----:B------:R-:W3:Y:S01]  /*4d00*/  LDSM.16.M88.4 R76, [R181+0x4800] ;  /* 0x00480000b54c783b */ /* 0x000ee20000000200 */
[----:B------:R-:W-:-:S04]  /*4d10*/  DEPBAR.LE SB0, 0x0 ;  /* 0x000080000000791a */ /* 0x000fc80000000000 */
[C---:B------:R-:W-:Y:S06]  /*4d20*/  HMMA.16816.F32.BF16 R52, R12.reuse, R80, R52 ;  /* 0x000000500c34723c */ /* 0x040fec0000041834 */
[----:B------:R-:W-:Y:S06]  /*4d30*/  HMMA.16816.F32.BF16 R40, R12, R82, R40 ;  /* 0x000000520c28723c */ /* 0x000fec0000041828 */
[C---:B----4-:R-:W-:Y:S06]  /*4d40*/  HMMA.16816.F32.BF16 R44, R8.reuse, R88, R24 ;  /* 0x00000058082c723c */ /* 0x050fec0000041818 */
[C---:B------:R-:W-:Y:S06]  /*4d50*/  HMMA.16816.F32.BF16 R24, R8.reuse, R90, R20 ;  /* 0x0000005a0818723c */ /* 0x040fec0000041814 */
[C---:B------:R-:W-:Y:S06]  /*4d60*/  HMMA.16816.F32.BF16 R20, R8.reuse, R84, R28 ;  /* 0x000000540814723c */ /* 0x040fec000004181c */
[C---:B------:R-:W-:Y:S06]  /*4d70*/  HMMA.16816.F32.BF16 R12, R8.reuse, R86, R32 ;  /* 0x00000056080c723c */ /* 0x040fec0000041820 */
[C---:B-1----:R-:W-:Y:S06]  /*4d80*/  HMMA.16816.F32.BF16 R28, R8.reuse, R72, R36 ;  /* 0x00000048081c723c */ /* 0x042fec0000041824 */
[C---:B------:R-:W-:Y:S06]  /*4d90*/  HMMA.16816.F32.BF16 R32, R8.reuse, R74, R48 ;  /* 0x0000004a0820723c */ /* 0x040fec0000041830 */
[C---:B--2---:R-:W-:Y:S06]  /*4da0*/  HMMA.16816.F32.BF16 R36, R8.reuse, R64, R52 ;  /* 0x000000400824723c */ /* 0x044fec0000041834 */
[----:B------:R-:W-:Y:S06]  /*4db0*/  HMMA.16816.F32.BF16 R40, R8, R66, R40 ;  /* 0x000000420828723c */ /* 0x000fec0000041828 */
[----:B------:R-:W-:Y:S01]  /*4dc0*/  HMMA.16816.F32.BF16 R44, R16, R68, R44 ;  /* 0x00000044102c723c */ /* 0x000fe2000004182c */
[----:B------:R-:W-:-:S02]  /*4dd0*/  IMAD.IADD R8, R202, 0x1, -R0 ;  /* 0x00000001ca087824 */ /* 0x000fc400078e0a00 */
[----:B------:R-:W-:Y:S02]  /*4de0*/  IMAD.IADD R9, R203, 0x1, -R0 ;  /* 0x00000001cb097824 */ /* 0x000fe400078e0a00 */
[----:B------:R-:W-:Y:S01]  /*4df0*/  IMAD.U32 R10, RZ, RZ, UR7 ;  /* 0x00000007ff0a7e24 */ /* 0x000fe2000f8e00ff */
[----:B------:R-:W-:Y:S01]  /*4e00*/  IABS R8, R8 ;  /* 0x0000000800087213 */ /* 0x000fe20000000000 */
[----:B---3--:R-:W-:Y:S01]  /*4e10*/  HMMA.16816.F32.BF16 R20, R16, R76, R20 ;  /* 0x0000004c1014723c */ /* 0x008fe20000041814 */
[----:B------:R-:W-:-:S03]  /*4e20*/  IABS R7, R9 ;  /* 0x0000000900077213 */ /* 0x000fc60000000000 */
[----:B------:R-:W-:Y:S02]  /*4e30*/  IMAD.MOV.U32 R9, RZ, RZ, R8 ;  /* 0x000000ffff097224 */ /* 0x000fe400078e0008 */
[----:B------:R-:W-:Y:S01]  /*4e40*/  IMAD.MOV.U32 R8, RZ, RZ, R7 ;  /* 0x000000ffff087224 */ /* 0x000fe200078e0007 */
[C---:B------:R-:W-:Y:S01]  /*4e50*/  HMMA.16816.F32.BF16 R76, R16.reuse, R78, R12 ;  /* 0x0000004e104c723c */ /* 0x040fe2000004180c */
[----:B------:R-:W-:Y:S01]  /*4e60*/  IMAD.U32 R7, RZ, RZ, UR28 ;  /* 0x0000001cff077e24 */ /* 0x000fe2000f8e00ff */
[----:B------:R-:W-:Y:S02]  /*4e70*/  I2FP.F32.S32 R11, R9 ;  /* 0x00000009000b7245 */ /* 0x000fe40000201400 */
[----:B------:R-:W-:Y:S01]  /*4e80*/  IADD3 R9, R6, UR21, R10 ;  /* 0x0000001506097c10 */ /* 0x000fe2000fffe00a */
[C---:B------:R-:W-:Y:S01]  /*4e90*/  VIADD R6, R0.reuse, 0x1 ;  /* 0x0000000100067836 */ /* 0x040fe20000000000 */
[----:B------:R-:W-:Y:S01]  /*4ea0*/  VIADDMNMX R205, R3, UR6, R7, PT ;  /* 0x0000000603cd7c46 */ /* 0x000fe2000b800107 */
[C---:B------:R-:W-:Y:S01]  /*4eb0*/  VIADD R3, R0.reuse, 0x8 ;  /* 0x0000000800037836 */ /* 0x040fe20000000000 */
[----:B------:R-:W-:Y:S01]  /*4ec0*/  VIMNMX R204, R9, UR28, PT ;  /* 0x0000001c09cc7c48 */ /* 0x000fe2000bfe0100 */
[C---:B------:R-:W-:Y:S01]  /*4ed0*/  HMMA.16816.F32.BF16 R24, R16.reuse, R70, R24 ;  /* 0x000000461018723c */ /* 0x040fe20000041818 */
[----:B------:R-:W-:Y:S01]  /*4ee0*/  I2FP.F32.S32 R8, R8 ;  /* 0x0000000800087245 */ /* 0x000fe20000201400 */
[----:B------:R-:W-:Y:S01]  /*4ef0*/  VIADD R7, R0, 0x9 ;  /* 0x0000000900077836 */ /* 0x000fe20000000000 */
[----:B------:R-:W-:Y:S01]  /*4f00*/  ISETP.GE.AND P4, PT, R6, R205, PT ;  /* 0x000000cd0600720c */ /* 0x000fe20003f86270 */
[----:B------:R-:W-:Y:S01]  /*4f10*/  IMAD.IADD R9, R202, 0x1, -R3 ;  /* 0x00000001ca097824 */ /* 0x000fe200078e0a03 */
[----:B------:R-:W-:Y:S01]  /*4f20*/  ISETP.GE.AND P1, PT, R6, R204, PT ;  /* 0x000000cc0600720c */ /* 0x000fe20003f26270 */
[----:B------:R-:W-:Y:S01]  /*4f30*/  FFMA.FTZ R13, R8, -UR16, R46 ;  /* 0x80000010080d7c23 */ /* 0x000fe2000801002e */
[----:B------:R-:W-:Y:S01]  /*4f40*/  IMAD.IADD R8, R202, 0x1, -R6 ;  /* 0x00000001ca087824 */ /* 0x000fe200078e0a06 */
[C---:B------:R-:W-:Y:S01]  /*4f50*/  ISETP.LT.OR P4, PT, R6.reuse, R201, P4 ;  /* 0x000000c90600720c */ /* 0x040fe20002781670 */
[----:B------:R-:W-:Y:S01]  /*4f60*/  FFMA.FTZ R11, R11, -UR16, R44 ;  /* 0x800000100b0b7c23 */ /* 0x000fe2000801002c */
[----:B------:R-:W-:Y:S01]  /*4f70*/  ISETP.LT.OR P1, PT, R6, R200, P1 ;  /* 0x000000c80600720c */ /* 0x000fe20000f21670 */
[----:B------:R-:W-:Y:S01]  /*4f80*/  IMAD.IADD R6, R203, 0x1, -R6 ;  /* 0x00000001cb067824 */ /* 0x000fe200078e0a06 */
[----:B------:R-:W-:Y:S01]  /*4f90*/  IABS R10, R8 ;  /* 0x00000008000a7213 */ /* 0x000fe20000000000 */
[----:B------:R-:W-:Y:S01]  /*4fa0*/  IMAD.IADD R8, R202, 0x1, -R7 ;  /* 0x00000001ca087824 */ /* 0x000fe200078e0a07 */
[C---:B------:R-:W-:Y:S01]  /*4fb0*/  ISETP.GE.AND P0, PT, R3.reuse, R205, PT ;  /* 0x000000cd0300720c */ /* 0x040fe20003f06270 */
[----:B------:R-:W-:Y:S01]  /*4fc0*/  HMMA.16816.F32.BF16 R48, R16, R56, R28 ;  /* 0x000000381030723c */ /* 0x000fe2000004181c */
[----:B------:R-:W-:Y:S01]  /*4fd0*/  ISETP.GE.AND P5, PT, R3, R204, PT ;  /* 0x000000cc0300720c */ /* 0x000fe20003fa6270 */
[----:B------:R-:W-:Y:S01]  /*4fe0*/  UIADD3 UR21, UR31, 0x646e171e, URZ ;  /* 0x646e171e1f157890 */ /* 0x000fe2000fffe03f */
[----:B------:R-:W-:-:S02]  /*4ff0*/  IABS R6, R6 ;  /* 0x0000000600067213 */ /* 0x000fc40000000000 */
[C---:B------:R-:W-:Y:S01]  /*5000*/  ISETP.LT.OR P0, PT, R3.reuse, R201, P0 ;  /* 0x000000c90300720c */ /* 0x040fe20000701670 */
[C---:B------:R-:W-:Y:S01]  /*5010*/  HMMA.16816.F32.BF16 R56, R16.reuse, R58, R32 ;  /* 0x0000003a1038723c */ /* 0x040fe20000041820 */
[----:B------:R-:W-:Y:S01]  /*5020*/  ISETP.LT.OR P5, PT, R3, R200, P5 ;  /* 0x000000c80300720c */ /* 0x000fe20002fa1670 */
[----:B------:R-:W-:Y:S01]  /*5030*/  IMAD.IADD R3, R203, 0x1, -R3 ;  /* 0x00000001cb037824 */ /* 0x000fe200078e0a03 */
[----:B------:R-:W-:Y:S01]  /*5040*/  IABS R14, R9 ;  /* 0x00000009000e7213 */ /* 0x000fe20000000000 */
[----:B------:R-:W-:Y:S01]  /*5050*/  IMAD.MOV.U32 R9, RZ, RZ, R6 ;  /* 0x000000ffff097224 */ /* 0x000fe200078e0006 */
[----:B------:R-:W-:Y:S01]  /*5060*/  IABS R8, R8 ;  /* 0x0000000800087213 */ /* 0x000fe20000000000 */
[C---:B------:R-:W-:Y:S01]  /*5070*/  HMMA.16816.F32.BF16 R52, R16.reuse, R60, R36 ;  /* 0x0000003c1034723c */ /* 0x040fe20000041824 */
[----:B------:R-:W-:Y:S02]  /*5080*/  I2FP.F32.S32 R10, R10 ;  /* 0x0000000a000a7245 */ /* 0x000fe40000201400 */
[----:B------:R-:W-:Y:S01]  /*5090*/  ISETP.GE.AND P6, PT, R0, R205, PT ;  /* 0x000000cd0000720c */ /* 0x000fe20003fc6270 */
[----:B------:R-:W-:Y:S01]  /*50a0*/  IMAD.MOV.U32 R6, RZ, RZ, R8 ;  /* 0x000000ffff067224 */ /* 0x000fe200078e0008 */
[----:B------:R-:W-:Y:S01]  /*50b0*/  IABS R3, R3 ;  /* 0x0000000300037213 */ /* 0x000fe20000000000 */
[----:B------:R-:W-:Y:S01]  /*50c0*/  FFMA.FTZ R12, R10, -UR16, R45 ;  /* 0x800000100a0c7c23 */ /* 0x000fe2000801002d */
[----:B------:R-:W-:Y:S01]  /*50d0*/  I2FP.F32.S32 R9, R9 ;  /* 0x0000000900097245 */ /* 0x000fe20000201400 */
[----:B------:R-:W-:Y:S01]  /*50e0*/  HMMA.16816.F32.BF16 R40, R16, R62, R40 ;  /* 0x0000003e1028723c */ /* 0x000fe20000041828 */
[----:B------:R-:W-:Y:S01]  /*50f0*/  BAR.SYNC.DEFER_BLOCKING 0x0 ;  /* 0x0000000000007b1d */ /* 0x000fe20000010000 */
[----:B------:R-:W-:-:S02]  /*5100*/  ISETP.LT.OR P6, PT, R0, R201, P6 ;  /* 0x000000c90000720c */ /* 0x000fc400037c1670 */
[C---:B------:R-:W-:Y:S01]  /*5110*/  ISETP.GE.AND P2, PT, R0.reuse, R204, PT ;  /* 0x000000cc0000720c */ /* 0x040fe20003f46270 */
[----:B------:R-:W-:Y:S01]  /*5120*/  FFMA.FTZ R9, R9, -UR16, R47 ;  /* 0x8000001009097c23 */ /* 0x000fe2000801002f */
[----:B------:R-:W-:Y:S02]  /*5130*/  I2FP.F32.S32 R8, R3 ;  /* 0x0000000300087245 */ /* 0x000fe40000201400 */
[----:B------:R-:W-:Y:S02]  /*5140*/  I2FP.F32.S32 R10, R14 ;  /* 0x0000000e000a7245 */ /* 0x000fe40000201400 */
[----:B------:R-:W-:Y:S01]  /*5150*/  I2FP.F32.S32 R3, R6 ;  /* 0x0000000600037245 */ /* 0x000fe20000201400 */
[----:B------:R-:W-:Y:S01]  /*5160*/  VIADD R6, R0, 0x10 ;  /* 0x0000001000067836 */ /* 0x000fe20000000000 */
[----:B------:R-:W-:Y:S01]  /*5170*/  FSEL R45, R11, -INF , !P6 ;  /* 0xff8000000b2d7808 */ /* 0x000fe20007000000 */
[----:B------:R-:W-:Y:S01]  /*5180*/  FFMA.FTZ R10, R10, -UR16, R24 ;  /* 0x800000100a0a7c23 */ /* 0x000fe20008010018 */
[----:B------:R-:W-:Y:S01]  /*5190*/  ISETP.LT.OR P2, PT, R0, R200, P2 ;  /* 0x000000c80000720c */ /* 0x000fe20001741670 */
[----:B------:R-:W-:Y:S01]  /*51a0*/  FFMA.FTZ R14, R3, -UR16, R25 ;  /* 0x80000010030e7c23 */ /* 0x000fe20008010019 */
[C---:B------:R-:W-:Y:S01]  /*51b0*/  ISETP.GE.AND P3, PT, R7.reuse, R205, PT ;  /* 0x000000cd0700720c */ /* 0x040fe20003f66270 */
[----:B------:R-:W-:Y:S01]  /*51c0*/  FFMA.FTZ R16, R8, -UR16, R26 ;  /* 0x8000001008107c23 */ /* 0x000fe2000801001a */
[----:B------:R-:W-:Y:S01]  /*51d0*/  ISETP.GE.AND P6, PT, R7, R204, PT ;  /* 0x000000cc0700720c */ /* 0x000fe20003fc6270 */
[----:B------:R-:W-:Y:S01]  /*51e0*/  VIADD R3, R0, 0x11 ;  /* 0x0000001100037836 */ /* 0x000fe20000000000 */
[----:B------:R-:W-:Y:S01]  /*51f0*/  FSEL R33, R13, -INF , !P2 ;  /* 0xff8000000d217808 */ /* 0x000fe20005000000 */
[----:B------:R-:W-:Y:S01]  /*5200*/  IMAD.IADD R8, R203, 0x1, -R7 ;  /* 0x00000001cb087824 */ /* 0x000fe200078e0a07 */
[----:B------:R-:W-:Y:S01]  /*5210*/  FSEL R34, R9, -INF , !P1 ;  /* 0xff80000009227808 */ /* 0x000fe20004800000 */
[C-C-:B------:R-:W-:Y:S01]  /*5220*/  IMAD.IADD R11, R202.reuse, 0x1, -R6.reuse ;  /* 0x00000001ca0b7824 */ /* 0x140fe200078e0a06 */
[C---:B------:R-:W-:Y:S01]  /*5230*/  ISETP.LT.OR P3, PT, R7.reuse, R201, P3 ;  /* 0x000000c90700720c */ /* 0x040fe20001f61670 */
[----:B------:R-:W-:Y:S01]  /*5240*/  IMAD.IADD R9, R202, 0x1, -R3 ;  /* 0x00000001ca097824 */ /* 0x000fe200078e0a03 */
[----:B------:R-:W-:Y:S01]  /*5250*/  ISETP.LT.OR P6, PT, R7, R200, P6 ;  /* 0x000000c80700720c */ /* 0x000fe200037c1670 */
[----:B------:R-:W-:Y:S01]  /*5260*/  IMAD.IADD R7, R203, 0x1, -R6 ;  /* 0x00000001cb077824 */ /* 0x000fe200078e0a06 */
[----:B------:R-:W-:-:S02]  /*5270*/  ISETP.GE.AND P2, PT, R6, R205, PT ;  /* 0x000000cd0600720c */ /* 0x000fc40003f46270 */
[-C--:B------:R-:W-:Y:S02]  /*5280*/  ISETP.GE.AND P1, PT, R6, R204.reuse, PT ;  /* 0x000000cc0600720c */ /* 0x080fe40003f26270 */
[----:B------:R-:W-:Y:S02]  /*5290*/  FSEL R46, R12, -INF , !P4 ;  /* 0xff8000000c2e7808 */ /* 0x000fe40006000000 */
[----:B------:R-:W-:Y:S02]  /*52a0*/  FSEL R47, R10, -INF , !P0 ;  /* 0xff8000000a2f7808 */ /* 0x000fe40004000000 */
[C---:B------:R-:W-:Y:S02]  /*52b0*/  ISETP.GE.AND P4, PT, R3.reuse, R205, PT ;  /* 0x000000cd0300720c */ /* 0x040fe40003f86270 */
[----:B------:R-:W-:Y:S02]  /*52c0*/  ISETP.LT.OR P2, PT, R6, R201, P2 ;  /* 0x000000c90600720c */ /* 0x000fe40001741670 */
[----:B------:R-:W-:-:S02]  /*52d0*/  ISETP.GE.AND P0, PT, R3, R204, PT ;  /* 0x000000cc0300720c */ /* 0x000fc40003f06270 */
[-C--:B------:R-:W-:Y:S01]  /*52e0*/  ISETP.LT.OR P1, PT, R6, R200.reuse, P1 ;  /* 0x000000c80600720c */ /* 0x080fe20000f21670 */
[----:B------:R-:W-:Y:S01]  /*52f0*/  IMAD.IADD R6, R203, 0x1, -R3 ;  /* 0x00000001cb067824 */ /* 0x000fe200078e0a03 */
[----:B------:R-:W-:Y:S02]  /*5300*/  IABS R7, R7 ;  /* 0x0000000700077213 */ /* 0x000fe40000000000 */
[C---:B------:R-:W-:Y:S02]  /*5310*/  ISETP.LT.OR P4, PT, R3.reuse, R201, P4 ;  /* 0x000000c90300720c */ /* 0x040fe40002781670 */
[----:B------:R-:W-:Y:S02]  /*5320*/  ISETP.LT.OR P0, PT, R3, R200, P0 ;  /* 0x000000c80300720c */ /* 0x000fe40000701670 */
[----:B------:R-:W-:Y:S02]  /*5330*/  IABS R3, R8 ;  /* 0x0000000800037213 */ /* 0x000fe40000000000 */
[----:B------:R-:W-:-:S02]  /*5340*/  IABS R11, R11 ;  /* 0x0000000b000b7213 */ /* 0x000fc40000000000 */
[----:B------:R-:W-:Y:S01]  /*5350*/  IABS R8, R6 ;  /* 0x0000000600087213 */ /* 0x000fe20000000000 */
[----:B------:R-:W-:Y:S01]  /*5360*/  IMAD.MOV.U32 R6, RZ, RZ, R7 ;  /* 0x000000ffff067224 */ /* 0x000fe200078e0007 */
[----:B------:R-:W-:Y:S01]  /*5370*/  IABS R10, R9 ;  /* 0x00000009000a7213 */ /* 0x000fe20000000000 */
[----:B------:R-:W-:Y:S01]  /*5380*/  IMAD.MOV.U32 R9, RZ, RZ, R11 ;  /* 0x000000ffff097224 */ /* 0x000fe200078e000b */
[----:B------:R-:W-:Y:S01]  /*5390*/  I2FP.F32.S32 R7, R3 ;  /* 0x0000000300077245 */ /* 0x000fe20000201400 */
[----:B------:R-:W-:Y:S01]  /*53a0*/  IMAD.MOV.U32 R3, RZ, RZ, R8 ;  /* 0x000000ffff037224 */ /* 0x000fe200078e0008 */
[----:B------:R-:W-:Y:S02]  /*53b0*/  I2FP.F32.S32 R6, R6 ;  /* 0x0000000600067245 */ /* 0x000fe40000201400 */
[----:B------:R-:W-:Y:S01]  /*53c0*/  I2FP.F32.S32 R8, R9 ;  /* 0x0000000900087245 */ /* 0x000fe20000201400 */
[----:B------:R-:W-:Y:S01]  /*53d0*/  FFMA.FTZ R9, R7, -UR16, R27 ;  /* 0x8000001007097c23 */ /* 0x000fe2000801001b */
[----:B------:R-:W-:Y:S01]  /*53e0*/  I2FP.F32.S32 R10, R10 ;  /* 0x0000000a000a7245 */ /* 0x000fe20000201400 */
[----:B------:R-:W-:Y:S01]  /*53f0*/  FFMA.FTZ R13, R6, -UR16, R22 ;  /* 0x80000010060d7c23 */ /* 0x000fe20008010016 */
[----:B------:R-:W-:Y:S01]  /*5400*/  VIADD R6, R0, 0x18 ;  /* 0x0000001800067836 */ /* 0x000fe20000000000 */
        /* <DEDUP_REMOVED lines=15> */
[----:B------:R-:W-:Y:S01]  /*5500*/  IMAD.IADD R9, R202, 0x1, -R3 ;  /* 0x00000001ca097824 */ /* 0x000fe200078e0a03 */
[----:B------:R-:W-:Y:S01]  /*5510*/  FSEL R44, R8, -INF , !P2 ;  /* 0xff800000082c7808 */ /* 0x000fe20005000000 */
[----:B------:R-:W-:Y:S01]  /*5520*/  IMAD.IADD R8, R202, 0x1, -R7 ;  /* 0x00000001ca087824 */ /* 0x000fe200078e0a07 */
[----:B------:R-:W-:-:S02]  /*5530*/  ISETP.GE.AND P3, PT, R3, R205, PT ;  /* 0x000000cd0300720c */ /* 0x000fc40003f66270 */
[C---:B------:R-:W-:Y:S02]  /*5540*/  ISETP.GE.AND P2, PT, R3.reuse, R204, PT ;  /* 0x000000cc0300720c */ /* 0x040fe40003f46270 */
[----:B------:R-:W-:Y:S02]  /*5550*/  IABS R6, R6 ;  /* 0x0000000600067213 */ /* 0x000fe40000000000 */
[C---:B------:R-:W-:Y:S02]  /*5560*/  ISETP.LT.OR P3, PT, R3.reuse, R201, P3 ;  /* 0x000000c90300720c */ /* 0x040fe40001f61670 */
[----:B------:R-:W-:Y:S01]  /*5570*/  ISETP.LT.OR P2, PT, R3, R200, P2 ;  /* 0x000000c80300720c */ /* 0x000fe20001741670 */
[----:B------:R-:W-:Y:S01]  /*5580*/  IMAD.IADD R3, R203, 0x1, -R3 ;  /* 0x00000001cb037824 */ /* 0x000fe200078e0a03 */
[----:B------:R-:W-:Y:S01]  /*5590*/  IABS R14, R9 ;  /* 0x00000009000e7213 */ /* 0x000fe20000000000 */
[----:B------:R-:W-:Y:S01]  /*55a0*/  IMAD.MOV.U32 R9, RZ, RZ, R6 ;  /* 0x000000ffff097224 */ /* 0x000fe200078e0006 */
[----:B------:R-:W-:-:S02]  /*55b0*/  IABS R8, R8 ;  /* 0x0000000800087213 */ /* 0x000fc40000000000 */
[----:B------:R-:W-:Y:S02]  /*55c0*/  IABS R10, R10 ;  /* 0x0000000a000a7213 */ /* 0x000fe40000000000 */
[----:B------:R-:W-:Y:S01]  /*55d0*/  IABS R3, R3 ;  /* 0x0000000300037213 */ /* 0x000fe20000000000 */
[----:B------:R-:W-:Y:S01]  /*55e0*/  IMAD.MOV.U32 R6, RZ, RZ, R8 ;  /* 0x000000ffff067224 */ /* 0x000fe200078e0008 */
[----:B------:R-:W-:Y:S02]  /*55f0*/  I2FP.F32.S32 R9, R9 ;  /* 0x0000000900097245 */ /* 0x000fe40000201400 */
[----:B------:R-:W-:Y:S02]  /*5600*/  I2FP.F32.S32 R10, R10 ;  /* 0x0000000a000a7245 */ /* 0x000fe40000201400 */
[----:B------:R-:W-:Y:S01]  /*5610*/  I2FP.F32.S32 R8, R3 ;  /* 0x0000000300087245 */ /* 0x000fe20000201400 */
[----:B------:R-:W-:Y:S01]  /*5620*/  FFMA.FTZ R9, R9, -UR16, R78 ;  /* 0x8000001009097c23 */ /* 0x000fe2000801004e */
[----:B------:R-:W-:Y:S01]  /*5630*/  I2FP.F32.S32 R14, R14 ;  /* 0x0000000e000e7245 */ /* 0x000fe20000201400 */
[----:B------:R-:W-:Y:S01]  /*5640*/  FFMA.FTZ R12, R10, -UR16, R76 ;  /* 0x800000100a0c7c23 */ /* 0x000fe2000801004c */
[----:B------:R-:W-:Y:S01]  /*5650*/  I2FP.F32.S32 R3, R6 ;  /* 0x0000000600037245 */ /* 0x000fe20000201400 */
[----:B------:R-:W-:Y:S01]  /*5660*/  VIADD R6, R0, 0x21 ;  /* 0x0000002100067836 */ /* 0x000fe20000000000 */
[----:B------:R-:W-:Y:S01]  /*5670*/  FSEL R28, R13, -INF , !P1 ;  /* 0xff8000000d1c7808 */ /* 0x000fe20004800000 */
[----:B------:R-:W-:Y:S01]  /*5680*/  FFMA.FTZ R10, R14, -UR16, R77 ;  /* 0x800000100e0a7c23 */ /* 0x000fe2000801004d */
[----:B------:R-:W-:Y:S01]  /*5690*/  FSEL R36, R11, -INF , !P4 ;  /* 0xff8000000b247808 */ /* 0x000fe20006000000 */
        /* <DEDUP_REMOVED lines=44> */
[----:B------:R-:W-:Y:S01]  /*5960*/  VIADD R3, R0, 0x30 ;  /* 0x0000003000037836 */ /* 0x000fe20000000000 */
[----:B------:R-:W-:Y:S01]  /*5970*/  ISETP.GE.AND P2, PT, R6, R205, PT ;  /* 0x000000cd0600720c */ /* 0x000fe20003f46270 */
[----:B------:R-:W-:Y:S01]  /*5980*/  VIADD R7, R0, 0x31 ;  /* 0x0000003100077836 */ /* 0x000fe20000000000 */
[----:B------:R-:W-:Y:S01]  /*5990*/  ISETP.GE.AND P4, PT, R6, R204, PT ;  /* 0x000000cc0600720c */ /* 0x000fe20003f86270 */
[----:B------:R-:W-:Y:S01]  /*59a0*/  FFMA.FTZ R13, R10, -UR16, R56 ;  /* 0x800000100a0d7c23 */ /* 0x000fe20008010038 */
[--C-:B------:R-:W-:Y:S01]  /*59b0*/  IMAD.IADD R10, R202, 0x1, -R6.reuse ;  /* 0x00000001ca0a7824 */ /* 0x100fe200078e0a06 */
[----:B------:R-:W-:Y:S01]  /*59c0*/  ISETP.LT.OR P2, PT, R6, R201, P2 ;  /* 0x000000c90600720c */ /* 0x000fe20001741670 */
[----:B------:R-:W-:Y:S01]  /*59d0*/  IMAD.IADD R9, R202, 0x1, -R3 ;  /* 0x00000001ca097824 */ /* 0x000fe200078e0a03 */
[----:B------:R-:W-:Y:S01]  /*59e0*/  ISETP.LT.OR P4, PT, R6, R200, P4 ;  /* 0x000000c80600720c */ /* 0x000fe20002781670 */
[----:B------:R-:W-:Y:S01]  /*59f0*/  IMAD.IADD R6, R203, 0x1, -R6 ;  /* 0x00000001cb067824 */ /* 0x000fe200078e0a06 */
[----:B------:R-:W-:-:S02]  /*5a00*/  FSEL R127, R16, -INF , !P1 ;  /* 0xff800000107f7808 */ /* 0x000fc40004800000 */
[----:B------:R-:W-:Y:S01]  /*5a10*/  FSEL R126, R8, -INF , !P0 ;  /* 0xff800000087e7808 */ /* 0x000fe20004000000 */
[----:B------:R-:W-:Y:S01]  /*5a20*/  IMAD.IADD R8, R202, 0x1, -R7 ;  /* 0x00000001ca087824 */ /* 0x000fe200078e0a07 */
[C---:B------:R-:W-:Y:S02]  /*5a30*/  ISETP.GE.AND P1, PT, R3.reuse, R205, PT ;  /* 0x000000cd0300720c */ /* 0x040fe40003f26270 */
[C---:B------:R-:W-:Y:S02]  /*5a40*/  ISETP.GE.AND P0, PT, R3.reuse, R204, PT ;  /* 0x000000cc0300720c */ /* 0x040fe40003f06270 */
[C---:B------:R-:W-:Y:S02]  /*5a50*/  ISETP.LT.OR P1, PT, R3.reuse, R201, P1 ;  /* 0x000000c90300720c */ /* 0x040fe40000f21670 */
[----:B------:R-:W-:Y:S01]  /*5a60*/  ISETP.LT.OR P0, PT, R3, R200, P0 ;  /* 0x000000c80300720c */ /* 0x000fe20000701670 */
[----:B------:R-:W-:Y:S01]  /*5a70*/  IMAD.IADD R3, R203, 0x1, -R3 ;  /* 0x00000001cb037824 */ /* 0x000fe200078e0a03 */
[----:B------:R-:W-:-:S02]  /*5a80*/  IABS R6, R6 ;  /* 0x0000000600067213 */ /* 0x000fc40000000000 */
[----:B------:R-:W-:Y:S02]  /*5a90*/  IABS R8, R8 ;  /* 0x0000000800087213 */ /* 0x000fe40000000000 */
[----:B------:R-:W-:Y:S01]  /*5aa0*/  IABS R11, R9 ;  /* 0x00000009000b7213 */ /* 0x000fe20000000000 */
[----:B------:R-:W-:Y:S01]  /*5ab0*/  IMAD.MOV.U32 R9, RZ, RZ, R6 ;  /* 0x000000ffff097224 */ /* 0x000fe200078e0006 */
[----:B------:R-:W-:Y:S01]  /*5ac0*/  IABS R3, R3 ;  /* 0x0000000300037213 */ /* 0x000fe20000000000 */
[----:B------:R-:W-:Y:S01]  /*5ad0*/  IMAD.MOV.U32 R6, RZ, RZ, R8 ;  /* 0x000000ffff067224 */ /* 0x000fe200078e0008 */
[----:B------:R-:W-:Y:S02]  /*5ae0*/  IABS R10, R10 ;  /* 0x0000000a000a7213 */ /* 0x000fe40000000000 */
[----:B------:R-:W-:Y:S02]  /*5af0*/  I2FP.F32.S32 R8, R3 ;  /* 0x0000000300087245 */ /* 0x000fe40000201400 */
[----:B------:R-:W-:-:S02]  /*5b00*/  I2FP.F32.S32 R10, R10 ;  /* 0x0000000a000a7245 */ /* 0x000fc40000201400 */
[----:B------:R-:W-:Y:S01]  /*5b10*/  I2FP.F32.S32 R3, R6 ;  /* 0x0000000600037245 */ /* 0x000fe20000201400 */
[----:B------:R-:W-:Y:S01]  /*5b20*/  FFMA.FTZ R15, R8, -UR16, R54 ;  /* 0x80000010080f7c23 */ /* 0x000fe20008010036 */
[----:B------:R-:W-:Y:S01]  /*5b30*/  FSEL R121, R14, -INF , !P6 ;  /* 0xff8000000e797808 */ /* 0x000fe20007000000 */
[----:B------:R-:W-:Y:S01]  /*5b40*/  FFMA.FTZ R6, R10, -UR16, R57 ;  /* 0x800000100a067c23 */ /* 0x000fe20008010039 */
[----:B------:R-:W-:Y:S01]  /*5b50*/  FSEL R123, R12, -INF , !P3 ;  /* 0xff8000000c7b7808 */ /* 0x000fe20005800000 */
[----:B------:R-:W-:Y:S01]  /*5b60*/  FFMA.FTZ R16, R3, -UR16, R53 ;  /* 0x8000001003107c23 */ /* 0x000fe20008010035 */
[C---:B------:R-:W-:Y:S01]  /*5b70*/  VIADD R3, R0.reuse, 0x38 ;  /* 0x0000003800037836 */ /* 0x040fe20000000000 */
[C---:B------:R-:W-:Y:S01]  /*5b80*/  ISETP.GE.AND P6, PT, R7.reuse, R205, PT ;  /* 0x000000cd0700720c */ /* 0x040fe20003fc6270 */
[----:B------:R-:W-:Y:S01]  /*5b90*/  VIADD R0, R0, 0x39 ;  /* 0x0000003900007836 */ /* 0x000fe20000000000 */
[----:B------:R-:W-:Y:S01]  /*5ba0*/  ISETP.GE.AND P3, PT, R7, R204, PT ;  /* 0x000000cc0700720c */ /* 0x000fe20003f66270 */
[----:B------:R-:W-:Y:S01]  /*5bb0*/  IMAD.IADD R8, R203, 0x1, -R3 ;  /* 0x00000001cb087824 */ /* 0x000fe200078e0a03 */
[----:B------:R-:W-:-:S02]  /*5bc0*/  FSEL R132, R13, -INF , !P5 ;  /* 0xff8000000d847808 */ /* 0x000fc40006800000 */
[C---:B------:R-:W-:Y:S02]  /*5bd0*/  ISETP.LT.OR P6, PT, R7.reuse, R201, P6 ;  /* 0x000000c90700720c */ /* 0x040fe400037c1670 */
[----:B------:R-:W-:Y:S01]  /*5be0*/  FSEL R134, R6, -INF , !P2 ;  /* 0xff80000006867808 */ /* 0x000fe20005000000 */
[----:B------:R-:W-:Y:S01]  /*5bf0*/  IMAD.IADD R6, R202, 0x1, -R3 ;  /* 0x00000001ca067824 */ /* 0x000fe200078e0a03 */
[----:B------:R-:W-:Y:S01]  /*5c00*/  ISETP.LT.OR P3, PT, R7, R200, P3 ;  /* 0x000000c80700720c */ /* 0x000fe20001f61670 */
[----:B------:R-:W-:Y:S01]  /*5c10*/  IMAD.IADD R7, R203, 0x1, -R7 ;  /* 0x00000001cb077824 */ /* 0x000fe200078e0a07 */
[C---:B------:R-:W-:Y:S02]  /*5c20*/  ISETP.GE.AND P5, PT, R3.reuse, R205, PT ;  /* 0x000000cd0300720c */ /* 0x040fe40003fa6270 */
[----:B------:R-:W-:Y:S02]  /*5c30*/  ISETP.GE.AND P2, PT, R3, R204, PT ;  /* 0x000000cc0300720c */ /* 0x000fe40003f46270 */
[----:B------:R-:W-:-:S02]  /*5c40*/  I2FP.F32.S32 R9, R9 ;  /* 0x0000000900097245 */ /* 0x000fc40000201400 */
[----:B------:R-:W-:Y:S02]  /*5c50*/  I2FP.F32.S32 R11, R11 ;  /* 0x0000000b000b7245 */ /* 0x000fe40000201400 */
[----:B------:R-:W-:Y:S01]  /*5c60*/  ISETP.LT.OR P5, PT, R3, R201, P5 ;  /* 0x000000c90300720c */ /* 0x000fe20002fa1670 */
[----:B------:R-:W-:Y:S01]  /*5c70*/  FFMA.FTZ R10, R9, -UR16, R59 ;  /* 0x80000010090a7c23 */ /* 0x000fe2000801003b */
[----:B------:R-:W-:Y:S01]  /*5c80*/  ISETP.LT.OR P2, PT, R3, R200, P2 ;  /* 0x000000c80300720c */ /* 0x000fe20001741670 */
[----:B------:R-:W-:Y:S01]  /*5c90*/  FFMA.FTZ R11, R11, -UR16, R52 ;  /* 0x800000100b0b7c23 */ /* 0x000fe20008010034 */
[----:B------:R-:W-:Y:S01]  /*5ca0*/  IABS R3, R7 ;  /* 0x0000000700037213 */ /* 0x000fe20000000000 */
[----:B------:R-:W-:Y:S01]  /*5cb0*/  IMAD.IADD R9, R202, 0x1, -R0 ;  /* 0x00000001ca097824 */ /* 0x000fe200078e0a00 */
[----:B------:R-:W-:Y:S02]  /*5cc0*/  IABS R7, R6 ;  /* 0x0000000600077213 */ /* 0x000fe40000000000 */
[----:B------:R-:W-:Y:S01]  /*5cd0*/  FSEL R120, R10, -INF , !P4 ;  /* 0xff8000000a787808 */ /* 0x000fe20006000000 */
[----:B------:R-:W-:Y:S01]  /*5ce0*/  IMAD.MOV.U32 R6, RZ, RZ, R3 ;  /* 0x000000ffff067224 */ /* 0x000fe200078e0003 */
[----:B------:R-:W-:-:S02]  /*5cf0*/  FSEL R133, R11, -INF , !P1 ;  /* 0xff8000000b857808 */ /* 0x000fc40004800000 */
[C---:B------:R-:W-:Y:S02]  /*5d00*/  ISETP.GE.AND P4, PT, R0.reuse, R205, PT ;  /* 0x000000cd0000720c */ /* 0x040fe40003f86270 */
[C---:B------:R-:W-:Y:S02]  /*5d10*/  ISETP.GE.AND P1, PT, R0.reuse, R204, PT ;  /* 0x000000cc0000720c */ /* 0x040fe40003f26270 */
[----:B------:R-:W-:Y:S02]  /*5d20*/  I2FP.F32.S32 R6, R6 ;  /* 0x0000000600067245 */ /* 0x000fe40000201400 */
[C---:B------:R-:W-:Y:S02]  /*5d30*/  ISETP.LT.OR P4, PT, R0.reuse, R201, P4 ;  /* 0x000000c90000720c */ /* 0x040fe40002781670 */
[----:B------:R-:W-:Y:S01]  /*5d40*/  ISETP.LT.OR P1, PT, R0, R200, P1 ;  /* 0x000000c80000720c */ /* 0x000fe20000f21670 */
[----:B------:R-:W-:Y:S01]  /*5d50*/  IMAD.IADD R0, R203, 0x1, -R0 ;  /* 0x00000001cb007824 */ /* 0x000fe200078e0a00 */
[----:B------:R-:W-:-:S02]  /*5d60*/  IABS R9, R9 ;  /* 0x0000000900097213 */ /* 0x000fc40000000000 */
[----:B------:R-:W-:Y:S01]  /*5d70*/  IABS R3, R8 ;  /* 0x0000000800037213 */ /* 0x000fe20000000000 */
[----:B------:R-:W-:Y:S01]  /*5d80*/  FFMA.FTZ R8, R6, -UR16, R55 ;  /* 0x8000001006087c23 */ /* 0x000fe20008010037 */
[----:B------:R-:W-:Y:S01]  /*5d90*/  FSEL R116, R15, -INF , !P0 ;  /* 0xff8000000f747808 */ /* 0x000fe20004000000 */
[----:B------:R-:W-:Y:S01]  /*5da0*/  IMAD.MOV.U32 R6, RZ, RZ, R9 ;  /* 0x000000ffff067224 */ /* 0x000fe200078e0009 */
[----:B------:R-:W-:Y:S02]  /*5db0*/  PLOP3.LUT P0, PT, PT, PT, UP0, 0x80, 0x0 ;  /* 0x000000000000781c */ /* 0x000fe40003f0f008 */
[----:B------:R-:W-:Y:S02]  /*5dc0*/  IABS R0, R0 ;  /* 0x0000000000007213 */ /* 0x000fe40000000000 */
[----:B------:R-:W-:Y:S02]  /*5dd0*/  I2FP.F32.S32 R7, R7 ;  /* 0x0000000700077245 */ /* 0x000fe40000201400 */
[----:B------:R-:W-:-:S02]  /*5de0*/  I2FP.F32.S32 R3, R3 ;  /* 0x0000000300037245 */ /* 0x000fc40000201400 */
        /* <DEDUP_REMOVED lines=8> */
[----:B------:R-:W-:Y:S02]  /*5e70*/  FSEL R125, R7, -INF , !P5 ;  /* 0xff800000077d7808 */ /* 0x000fe40006800000 */
[----:B------:R-:W-:-:S02]  /*5e80*/  FSEL R118, R3, -INF , !P2 ;  /* 0xff80000003767808 */ /* 0x000fc40005000000 */
        /* <DEDUP_REMOVED lines=118> */
.L_x_1423:
[----:B------:R-:W-:Y:S05]  /*65f0*/  BSYNC B0 ;  /* 0x0000000000007941 */ /* 0x000fea0003800000 */
.L_x_1422:
[----:B------:R-:W0:Y:S02]  /*6600*/  LDGDEPBAR ;  /* 0x00000000000079af */ /* 0x000e240000000000 */
.L_x_1421:
[----:B------:R-:W-:Y:S01]  /*6610*/  FMNMX.FTZ R3, R33, R34, !PT ;  /* 0x0000002221037209 */ /* 0x000fe20007810000 */
[----:B------:R-:W-:Y:S01]  /*6620*/  STL [R1+0xd8], R183 ;  /* 0x0000d8b701007387 */ /* 0x000fe20000100800 */
[----:B------:R-:W-:Y:S01]  /*6630*/  FMNMX.FTZ R0, R45, R46, !PT ;  /* 0x0000002e2d007209 */ /* 0x000fe20007810000 */
[----:B------:R-:W-:Y:S01]  /*6640*/  IMAD.WIDE.U32 R136, R103, -0x326172a9, RZ ;  /* 0xcd9e8d5767887825 */ /* 0x000fe200078e00ff */
[----:B------:R-:W-:Y:S01]  /*6650*/  FMNMX.FTZ R3, R31, R3, !PT ;  /* 0x000000031f037209 */ /* 0x000fe20007810000 */
[----:B------:R-:W-:Y:S01]  /*6660*/  STL [R1+0xd4], R182 ;  /* 0x0000d4b601007387 */ /* 0x000fe20000100800 */
[----:B------:R-:W-:Y:S01]  /*6670*/  FMNMX.FTZ R0, R47, R0, !PT ;  /* 0x000000002f007209 */ /* 0x000fe20007810000 */
[----:B------:R-:W-:Y:S01]  /*6680*/  UIADD3 UR6, UR31, -0x4498517b, URZ ;  /* 0xbb67ae851f067890 */ /* 0x000fe2000fffe03f */
[----:B------:R-:W-:Y:S01]  /*6690*/  FMNMX.FTZ R3, R32, R3, !PT ;  /* 0x0000000320037209 */ /* 0x000fe20007810000 */
[----:B------:R-:W-:Y:S01]  /*66a0*/  STL [R1+0xd0], R181 ;  /* 0x0000d0b501007387 */ /* 0x000fe20000100800 */
[----:B------:R-:W-:Y:S01]  /*66b0*/  FMNMX.FTZ R0, R39, R0, !PT ;  /* 0x0000000027007209 */ /* 0x000fe20007810000 */
[----:B------:R-:W-:Y:S01]  /*66c0*/  USHF.L.U32 UR38, UR18, 0x1, URZ ;  /* 0x0000000112267899 */ /* 0x000fe2000800063f */
[----:B------:R-:W-:Y:S01]  /*66d0*/  FMNMX.FTZ R3, R28, R3, !PT ;  /* 0x000000031c037209 */ /* 0x000fe20007810000 */
[----:B------:R-:W-:Y:S01]  /*66e0*/  STL [R1+0xcc], R176 ;  /* 0x0000ccb001007387 */ /* 0x000fe20000100800 */
[----:B------:R-:W-:Y:S01]  /*66f0*/  FMNMX.FTZ R0, R44, R0, !PT ;  /* 0x000000002c007209 */ /* 0x000fe20007810000 */
[----:B------:R-:W-:Y:S01]  /*6700*/  ULOP3.LUT UR7, UR38, UR31, URZ, 0x3c, !UPT ;  /* 0x0000001f26077292 */ /* 0x000fe2000f8e3c3f */
[----:B------:R-:W-:Y:S01]  /*6710*/  FMNMX.FTZ R3, R29, R3, !PT ;  /* 0x000000031d037209 */ /* 0x000fe20007810000 */
[----:B------:R-:W-:Y:S01]  /*6720*/  UIADD3 UR37, UR30, -0x61c88647, URZ ;  /* 0x9e3779b91e257890 */ /* 0x000fe2000fffe03f */
[----:B------:R-:W-:Y:S01]  /*6730*/  FMNMX.FTZ R0, R36, R0, !PT ;  /* 0x0000000024007209 */ /* 0x000fe20007810000 */
[----:B------:R-:W-:Y:S01]  /*6740*/  UIADD3 UR36, UR30, 0x3c6ef372, URZ ;  /* 0x3c6ef3721e247890 */ /* 0x000fe2000fffe03f */
[----:B------:R-:W-:Y:S01]  /*6750*/  FMNMX.FTZ R3, R30, R3, !PT ;  /* 0x000000031e037209 */ /* 0x000fe20007810000 */
[----:B------:R-:W-:Y:S01]  /*6760*/  ULDC UR8, c[0x0][0x2ec] ;  /* 0x0000bb0000087ab9 */ /* 0x000fe20000000800 */
        /* <DEDUP_REMOVED lines=24> */
[----:B------:R-:W-:Y:S02]  /*68f0*/  UIADD3 UR4, UR38, 0x1, URZ ;  /* 0x0000000126047890 */ /* 0x000fe4000fffe03f */
[----:B--2---:R-:W2:Y:S02]  /*6900*/  SHFL.BFLY PT, R6, R3, 0x2, 0x1f ;  /* 0x0c401f0003067f89 */ /* 0x004ea400000e0000 */
[--C-:B------:R-:W-:Y:S01]  /*6910*/  IMAD R178, R4, 0x2, R177.reuse ;  /* 0x0000000204b27824 */ /* 0x100fe200078e02b1 */
[----:B------:R-:W-:Y:S01]  /*6920*/  ULOP3.LUT UR4, UR4, UR31, URZ, 0x3c, !UPT ;  /* 0x0000001f04047292 */ /* 0x000fe2000f8e3c3f */
[----:B------:R-:W-:Y:S01]  /*6930*/  LDSM.16.MT88.4 R20, [R177+0xc000] ;  /* 0x00c00000b114783b */ /* 0x000fe20000004200 */
[C---:B------:R-:W-:Y:S02]  /*6940*/  IMAD R180, R2.reuse, 0x2, R177 ;  /* 0x0000000202b47824 */ /* 0x040fe400078e02b1 */
[----:B------:R-:W-:Y:S01]  /*6950*/  IMAD R179, R2, 0x2, R178 ;  /* 0x0000000202b37824 */ /* 0x000fe200078e02b2 */
[----:B------:R-:W-:Y:S04]  /*6960*/  LDSM.16.MT88.4 R40, [R178+0xc000] ;  /* 0x00c00000b228783b */ /* 0x000fe80000004200 */
[----:B------:R-:W-:Y:S04]  /*6970*/  LDSM.16.MT88.4 R76, [R178+0xc800] ;  /* 0x00c80000b24c783b */ /* 0x000fe80000004200 */
[----:B------:R-:W-:Y:S04]  /*6980*/  LDSM.16.MT88.4 R64, [R180+0xc000] ;  /* 0x00c00000b440783b */ /* 0x000fe80000004200 */
[----:B------:R-:W-:Y:S01]  /*6990*/  LDSM.16.MT88.4 R52, [R179+0xc000] ;  /* 0x00c00000b334783b */ /* 0x000fe20000004200 */
[----:B--2---:R-:W-:-:S03]  /*69a0*/  FMNMX.FTZ R3, R3, R6, !PT ;  /* 0x0000000603037209 */ /* 0x004fc60007810000 */
[----:B------:R-:W-:Y:S01]  /*69b0*/  LDSM.16.MT88.4 R80, [R177+0xe000] ;  /* 0x00e00000b150783b */ /* 0x000fe20000004200 */
[----:B------:R-:W-:Y:S01]  /*69c0*/  LOP3.LUT R6, R101, UR30, RZ, 0x3c, !PT ;  /* 0x0000001e65067c12 */ /* 0x000fe2000f8e3cff */
[----:B------:R-:W-:Y:S02]  /*69d0*/  IMAD.WIDE.U32 R100, R102, -0x2daee0ad, RZ ;  /* 0xd2511f5366647825 */ /* 0x000fe400078e00ff */
[----:B------:R-:W2:Y:S04]  /*69e0*/  SHFL.BFLY PT, R7, R3, 0x1, 0x1f ;  /* 0x0c201f0003077f89 */ /* 0x000ea800000e0000 */
[----:B------:R3:W-:Y:S04]  /*69f0*/  STL [R1+0xb8], R6 ;  /* 0x0000b80601007387 */ /* 0x0007e80000100800 */
[----:B------:R-:W-:Y:S04]  /*6a00*/  LDSM.16.MT88.4 R60, [R180+0xc800] ;  /* 0x00c80000b43c783b */ /* 0x000fe80000004200 */
[----:B------:R-:W-:Y:S04]  /*6a10*/  LDSM.16.MT88.4 R84, [R177+0xe800] ;  /* 0x00e80000b154783b */ /* 0x000fe80000004200 */
[----:B------:R-:W-:Y:S04]  /*6a20*/  LDSM.16.MT88.4 R72, [R179+0xe000] ;  /* 0x00e00000b348783b */ /* 0x000fe80000004200 */
[----:B------:R-:W-:Y:S01]  /*6a30*/  LDSM.16.MT88.4 R112, [R179+0x10000] ;  /* 0x01000000b370783b */ /* 0x000fe20000004200 */
[----:B--2---:R-:W-:-:S03]  /*6a40*/  FMNMX.FTZ R3, R3, R7, !PT ;  /* 0x0000000703037209 */ /* 0x004fc60007810000 */
[----:B------:R-:W-:Y:S01]  /*6a50*/  LDSM.16.MT88.4 R88, [R177+0x10000] ;  /* 0x01000000b158783b */ /* 0x000fe20000004200 */
[C---:B------:R-:W-:Y:S01]  /*6a60*/  FSETP.NEU.FTZ.AND P1, PT, R3.reuse, -INF , PT ;  /* 0xff8000000300780b */ /* 0x040fe20003f3d000 */
[----:B-1----:R-:W-:Y:S01]  /*6a70*/  FMUL.FTZ R12, R3, UR8 ;  /* 0x00000008030c7c20 */ /* 0x002fe20008410000 */
[----:B---3--:R-:W-:Y:S01]  /*6a80*/  LOP3.LUT R6, R137, R6, RZ, 0x3c, !PT ;  /* 0x0000000689067212 */ /* 0x008fe200078e3cff */
[----:B------:R-:W-:Y:S03]  /*6a90*/  LDSM.16.MT88.4 R108, [R180+0x10000] ;  /* 0x01000000b46c783b */ /* 0x000fe60000004200 */
[----:B------:R-:W-:Y:S01]  /*6aa0*/  FSEL R12, R12, RZ, P1 ;  /* 0x000000ff0c0c7208 */ /* 0x000fe20000800000 */
[----:B------:R-:W-:Y:S01]  /*6ab0*/  IMAD.WIDE.U32 R68, R6, -0x2daee0ad, RZ ;  /* 0xd2511f5306447825 */ /* 0x000fe200078e00ff */
[----:B------:R-:W-:Y:S01]  /*6ac0*/  LOP3.LUT R6, R101, UR7, RZ, 0x3c, !PT ;  /* 0x0000000765067c12 */ /* 0x000fe2000f8e3cff */
[----:B------:R-:W-:Y:S01]  /*6ad0*/  UIADD3 UR7, UR30, 0x1715609d, URZ ;  /* 0x1715609d1e077890 */ /* 0x000fe2000fffe03f */
[----:B------:R-:W-:Y:S02]  /*6ae0*/  LDSM.16.MT88.4 R104, [R178+0xe800] ;  /* 0x00e80000b268783b */ /* 0x000fe40000004200 */
[----:B------:R-:W-:Y:S01]  /*6af0*/  LOP3.LUT R8, R69, UR6, R100, 0x96, !PT ;  /* 0x0000000645087c12 */ /* 0x000fe2000f8e9664 */
[----:B------:R-:W-:Y:S01]  /*6b00*/  IMAD.WIDE.U32 R6, R6, -0x326172a9, RZ ;  /* 0xcd9e8d5706067825 */ /* 0x000fe200078e00ff */
[----:B------:R-:W-:-:S03]  /*6b10*/  FMNMX.FTZ R100, R124, R0, !PT ;  /* 0x000000007c647209 */ /* 0x000fc60007810000 */
[----:B------:R-:W-:Y:S01]  /*6b20*/  FFMA.FTZ R0, R33, UR8, -R12 ;  /* 0x0000000821007c23 */ /* 0x000fe2000801080c */
[----:B------:R-:W-:Y:S01]  /*6b30*/  UIADD3 UR6, UR31, -0x56f99767, URZ ;  /* 0xa90668991f067890 */ /* 0x000fe2000fffe03f */
[----:B------:R-:W-:Y:S01]  /*6b40*/  IMAD.WIDE.U32 R50, R8, -0x326172a9, RZ ;  /* 0xcd9e8d5708327825 */ /* 0x000fe200078e00ff */
[----:B------:R-:W-:Y:S01]  /*6b50*/  LOP3.LUT R7, R7, UR37, R136, 0x96, !PT ;  /* 0x0000002507077c12 */ /* 0x000fe2000f8e9688 */
[----:B------:R-:W1:Y:S01]  /*6b60*/  SHFL.BFLY PT, R13, R100, 0x2, 0x1f ;  /* 0x0c401f00640d7f89 */ /* 0x000e6200000e0000 */
[----:B------:R2:W-:Y:S02]  /*6b70*/  MUFU.EX2 R159, R0 ;  /* 0x00000000009f7308 */ /* 0x0005e40000000800 */
[----:B------:R-:W-:Y:S01]  /*6b80*/  LOP3.LUT R10, R51, UR36, R6, 0x96, !PT ;  /* 0x00000024330a7c12 */ /* 0x000fe2000f8e9606 */
[----:B------:R-:W-:Y:S01]  /*6b90*/  IMAD.WIDE.U32 R6, R7, -0x2daee0ad, RZ ;  /* 0xd2511f5307067825 */ /* 0x000fe200078e00ff */
[----:B------:R-:W-:Y:S03]  /*6ba0*/  LDSM.16.MT88.4 R92, [R179+0xe800] ;  /* 0x00e80000b35c783b */ /* 0x000fe60000004200 */
[----:B------:R-:W-:Y:S01]  /*6bb0*/  IMAD.WIDE.U32 R10, R10, -0x2daee0ad, RZ ;  /* 0xd2511f530a0a7825 */ /* 0x000fe200078e00ff */
[----:B------:R-:W-:Y:S01]  /*6bc0*/  LOP3.LUT R7, R7, UR29, R68, 0x96, !PT ;  /* 0x0000001d07077c12 */ /* 0x000fe2000f8e9644 */
[----:B------:R-:W-:Y:S03]  /*6bd0*/  LDSM.16.MT88.4 R96, [R180+0xe800] ;  /* 0x00e80000b460783b */ /* 0x000fe60000004200 */
[----:B------:R-:W-:Y:S01]  /*6be0*/  LOP3.LUT R8, R11, UR25, R6, 0x96, !PT ;  /* 0x000000190b087c12 */ /* 0x000fe2000f8e9606 */
[----:B------:R-:W-:-:S04]  /*6bf0*/  IMAD.WIDE.U32 R6, R7, -0x326172a9, RZ ;  /* 0xcd9e8d5707067825 */ /* 0x000fc800078e00ff */
[----:B------:R-:W-:-:S04]  /*6c00*/  IMAD.WIDE.U32 R8, R8, -0x326172a9, RZ ;  /* 0xcd9e8d5708087825 */ /* 0x000fc800078e00ff */
[----:B--2---:R-:W-:Y:S01]  /*6c10*/  FFMA.FTZ R0, R34, UR8, -R12 ;  /* 0x0000000822007c23 */ /* 0x004fe2000801080c */
[----:B------:R-:W-:-:S03]  /*6c20*/  LOP3.LUT R7, R7, UR28, R50, 0x96, !PT ;  /* 0x0000001c07077c12 */ /* 0x000fc6000f8e9632 */
[----:B------:R2:W-:Y:S01]  /*6c30*/  MUFU.EX2 R165, R0 ;  /* 0x0000000000a57308 */ /* 0x0005e20000000800 */
[----:B-1----:R-:W-:-:S05]  /*6c40*/  FMNMX.FTZ R100, R100, R13, !PT ;  /* 0x0000000d64647209 */ /* 0x002fca0007810000 */
[----:B------:R-:W1:Y:S01]  /*6c50*/  SHFL.BFLY PT, R11, R100, 0x1, 0x1f ;  /* 0x0c201f00640b7f89 */ /* 0x000e6200000e0000 */
[----:B--2---:R-:W-:Y:S01]  /*6c60*/  LOP3.LUT R0, R9, UR24, R6, 0x96, !PT ;  /* 0x0000001809007c12 */ /* 0x004fe2000f8e9606 */
[----:B------:R-:W-:-:S04]  /*6c70*/  IMAD.WIDE.U32 R6, R7, -0x2daee0ad, RZ ;  /* 0xd2511f5307067825 */ /* 0x000fc800078e00ff */
[----:B------:R-:W-:Y:S01]  /*6c80*/  FFMA.FTZ R9, R31, UR8, -R12 ;  /* 0x000000081f097c23 */ /* 0x000fe2000801080c */
[----:B------:R-:W-:-:S04]  /*6c90*/  IMAD.WIDE.U32 R102, R0, -0x2daee0ad, RZ ;  /* 0xd2511f5300667825 */ /* 0x000fc800078e00ff */
[----:B------:R-:W-:Y:S01]  /*6ca0*/  FFMA.FTZ R0, R32, UR8, -R12 ;  /* 0x0000000820007c23 */ /* 0x000fe2000801080c */
[----:B------:R-:W-:Y:S01]  /*6cb0*/  MUFU.EX2 R164, R9 ;  /* 0x0000000900a47308 */ /* 0x000fe20000000800 */
[----:B------:R-:W-:Y:S02]  /*6cc0*/  LOP3.LUT R14, R103, UR6, R6, 0x96, !PT ;  /* 0x00000006670e7c12 */ /* 0x000fe4000f8e9606 */
[----:B------:R-:W-:Y:S01]  /*6cd0*/  LOP3.LUT R6, R7, UR22, R10, 0x96, !PT ;  /* 0x0000001607067c12 */ /* 0x000fe2000f8e960a */
[----:B------:R-:W-:Y:S01]  /*6ce0*/  FFMA.FTZ R7, R28, UR8, -R12 ;  /* 0x000000081c077c23 */ /* 0x000fe2000801080c */
[----:B-1----:R-:W-:Y:S01]  /*6cf0*/  FMNMX.FTZ R100, R100, R11, !PT ;  /* 0x0000000b64647209 */ /* 0x002fe20007810000 */
[----:B------:R-:W-:Y:S02]  /*6d00*/  IMAD.WIDE.U32 R14, R14, -0x326172a9, RZ ;  /* 0xcd9e8d570e0e7825 */ /* 0x000fe400078e00ff */
[----:B------:R1:W-:Y:S01]  /*6d10*/  MUFU.EX2 R128, R0 ;  /* 0x0000000000807308 */ /* 0x0003e20000000800 */
[----:B------:R-:W-:Y:S01]  /*6d20*/  FSETP.NEU.FTZ.AND P1, PT, R100, -INF , PT ;  /* 0xff8000006400780b */ /* 0x000fe20003f3d000 */
[----:B------:R-:W-:-:S04]  /*6d30*/  IMAD.WIDE.U32 R70, R6, -0x326172a9, RZ ;  /* 0xcd9e8d5706467825 */ /* 0x000fc800078e00ff */
[----:B------:R-:W-:Y:S01]  /*6d40*/  FMUL.FTZ R13, R100, UR8 ;  /* 0x00000008640d7c20 */ /* 0x000fe20008410000 */
[----:B------:R-:W-:Y:S01]  /*6d50*/  SHF.R.U32.HI R17, RZ, 0x18, R14 ;  /* 0x00000018ff117819 */ /* 0x000fe2000001160e */
[----:B------:R2:W-:Y:S01]  /*6d60*/  MUFU.EX2 R155, R7 ;  /* 0x00000007009b7308 */ /* 0x0005e20000000800 */
[----:B------:R-:W-:Y:S02]  /*6d70*/  LOP3.LUT R8, R71, UR7, R8, 0x96, !PT ;  /* 0x0000000747087c12 */ /* 0x000fe4000f8e9608 */
[----:B------:R-:W-:-:S03]  /*6d80*/  FSEL R13, R13, RZ, P1 ;  /* 0x000000ff0d0d7208 */ /* 0x000fc60000800000 */
[----:B------:R-:W-:Y:S01]  /*6d90*/  IMAD.WIDE.U32 R48, R8, -0x2daee0ad, RZ ;  /* 0xd2511f5308307825 */ /* 0x000fe200078e00ff */
[----:B------:R-:W-:-:S03]  /*6da0*/  SHF.R.U32.HI R8, RZ, 0x10, R14 ;  /* 0x00000010ff087819 */ /* 0x000fc6000001160e */
[--C-:B------:R-:W-:Y:S01]  /*6db0*/  FFMA.FTZ R5, R36, UR8, -R13.reuse ;  /* 0x0000000824057c23 */ /* 0x100fe2000801080d */
[----:B-1----:R-:W-:Y:S01]  /*6dc0*/  LOP3.LUT R0, R14, 0xffff, RZ, 0xc0, !PT ;  /* 0x0000ffff0e007812 */ /* 0x002fe200078ec0ff */
[--C-:B------:R-:W-:Y:S01]  /*6dd0*/  FFMA.FTZ R4, R37, UR8, -R13.reuse ;  /* 0x0000000825047c23 */ /* 0x100fe2000801080d */
[----:B------:R-:W-:Y:S01]  /*6de0*/  LOP3.LUT R10, R8, 0xff, RZ, 0xc0, !PT ;  /* 0x000000ff080a7812 */ /* 0x000fe200078ec0ff */
[----:B------:R-:W-:Y:S01]  /*6df0*/  FFMA.FTZ R8, R46, UR8, -R13 ;  /* 0x000000082e087c23 */ /* 0x000fe2000801080d */
[----:B------:R-:W-:Y:S01]  /*6e00*/  SHF.R.U32.HI R6, RZ, 0x8, R0 ;  /* 0x00000008ff067819 */ /* 0x000fe20000011600 */
[----:B------:R-:W-:Y:S01]  /*6e10*/  FFMA.FTZ R0, R29, UR8, -R12 ;  /* 0x000000081d007c23 */ /* 0x000fe2000801080c */
[----:B------:R-:W-:Y:S01]  /*6e20*/  LOP3.LUT R9, R48, 0xff, RZ, 0xc0, !PT ;  /* 0x000000ff30097812 */ /* 0x000fe200078ec0ff */
[----:B------:R1:W-:Y:S01]  /*6e30*/  MUFU.EX2 R181, R8 ;  /* 0x0000000800b57308 */ /* 0x0003e20000000800 */
[----:B--2---:R-:W-:Y:S02]  /*6e40*/  LOP3.LUT R7, R14, 0xff, RZ, 0xc0, !PT ;  /* 0x000000ff0e077812 */ /* 0x004fe400078ec0ff */
[----:B------:R-:W-:-:S02]  /*6e50*/  PRMT R19, R10, 0x5410, R17 ;  /* 0x000054100a137816 */ /* 0x000fc40000000011 */
[----:B------:R-:W-:Y:S01]  /*6e60*/  PRMT R24, R7, 0x5410, R6 ;  /* 0x0000541007187816 */ /* 0x000fe20000000006 */
[----:B------:R-:W-:Y:S02]  /*6e70*/  FFMA.FTZ R6, R30, UR8, -R12 ;  /* 0x000000081e067c23 */ /* 0x000fe4000801080c */
[----:B------:R2:W-:Y:S01]  /*6e80*/  MUFU.EX2 R130, R0 ;  /* 0x0000000000827308 */ /* 0x0005e20000000800 */
[----:B------:R-:W3:Y:S07]  /*6e90*/  LDSM.16.MT88.4 R28, [R177+0xc800] ;  /* 0x00c80000b11c783b */ /* 0x000eee0000004200 */
[----:B------:R4:W-:Y:S01]  /*6ea0*/  MUFU.EX2 R131, R6 ;  /* 0x0000000600837308 */ /* 0x0009e20000000800 */
[----:B-1----:R-:W-:-:S07]  /*6eb0*/  FFMA.FTZ R8, R39, UR8, -R13 ;  /* 0x0000000827087c23 */ /* 0x002fce000801080d */
[----:B------:R-:W-:Y:S01]  /*6ec0*/  MUFU.EX2 R156, R8 ;  /* 0x00000008009c7308 */ /* 0x000fe20000000800 */
[----:B--2---:R-:W-:-:S04]  /*6ed0*/  LOP3.LUT R0, R15, UR9, R70, 0x96, !PT ;  /* 0x000000090f007c12 */ /* 0x004fc8000f8e9646 */
[C---:B------:R-:W-:Y:S02]  /*6ee0*/  LOP3.LUT R7, R0.reuse, 0xffff, RZ, 0xc0, !PT ;  /* 0x0000ffff00077812 */ /* 0x040fe400078ec0ff */
[----:B------:R-:W-:Y:S01]  /*6ef0*/  LOP3.LUT R18, R0, 0xff, RZ, 0xc0, !PT ;  /* 0x000000ff00127812 */ /* 0x000fe200078ec0ff */
[----:B------:R-:W-:Y:S01]  /*6f00*/  MUFU.EX2 R183, R5 ;  /* 0x0000000500b77308 */ /* 0x000fe20000000800 */
[----:B----4-:R-:W-:Y:S01]  /*6f10*/  FFMA.FTZ R6, R45, UR8, -R13 ;  /* 0x000000082d067c23 */ /* 0x010fe2000801080d */
[--C-:B------:R-:W-:Y:S02]  /*6f20*/  SHF.R.U32.HI R11, RZ, 0x10, R0.reuse ;  /* 0x00000010ff0b7819 */ /* 0x100fe40000011600 */
[----:B------:R-:W-:Y:S02]  /*6f30*/  SHF.R.U32.HI R16, RZ, 0x18, R0 ;  /* 0x00000018ff107819 */ /* 0x000fe40000011600 */
[----:B------:R-:W-:Y:S02]  /*6f40*/  LOP3.LUT R0, R48, 0xffff, RZ, 0xc0, !PT ;  /* 0x0000ffff30007812 */ /* 0x000fe400078ec0ff */
[----:B------:R1:W2:Y:S01]  /*6f50*/  MUFU.EX2 R182, R6 ;  /* 0x0000000600b67308 */ /* 0x0002a20000000800 */
[----:B------:R-:W-:-:S02]  /*6f60*/  SHF.R.U32.HI R7, RZ, 0x8, R7 ;  /* 0x00000008ff077819 */ /* 0x000fc40000011607 */
[----:B------:R-:W-:Y:S02]  /*6f70*/  SHF.R.U32.HI R0, RZ, 0x8, R0 ;  /* 0x00000008ff007819 */ /* 0x000fe40000011600 */
[----:B------:R-:W-:Y:S01]  /*6f80*/  PRMT R18, R18, 0x5410, R7 ;  /* 0x0000541012127816 */ /* 0x000fe20000000007 */
[----:B------:R-:W-:Y:S01]  /*6f90*/  FFMA.FTZ R7, R47, UR8, -R13 ;  /* 0x000000082f077c23 */ /* 0x000fe2000801080d */
[----:B------:R-:W-:Y:S01]  /*6fa0*/  PRMT R33, R9, 0x5410, R0 ;  /* 0x0000541009217816 */ /* 0x000fe20000000000 */
[----:B------:R-:W-:Y:S01]  /*6fb0*/  MUFU.EX2 R167, R4 ;  /* 0x0000000400a77308 */ /* 0x000fe20000000800 */
[----:B------:R-:W-:-:S04]  /*6fc0*/  LOP3.LUT R0, R49, UR21, R102, 0x96, !PT ;  /* 0x0000001531007c12 */ /* 0x000fc8000f8e9666 */
[----:B------:R-:W-:-:S03]  /*6fd0*/  LOP3.LUT R10, R0, 0xff, RZ, 0xc0, !PT ;  /* 0x000000ff000a7812 */ /* 0x000fc600078ec0ff */
[----:B------:R4:W3:Y:S01]  /*6fe0*/  MUFU.EX2 R129, R7 ;  /* 0x0000000700817308 */ /* 0x0008e20000000800 */
[----:B-1----:R-:W-:Y:S02]  /*6ff0*/  LOP3.LUT R6, R11, 0xff, RZ, 0xc0, !PT ;  /* 0x000000ff0b067812 */ /* 0x002fe400078ec0ff */
[----:B------:R-:W-:Y:S02]  /*7000*/  SHF.R.U32.HI R11, RZ, 0x18, R0 ;  /* 0x00000018ff0b7819 */ /* 0x000fe40000011600 */
[----:B------:R-:W-:Y:S02]  /*7010*/  PRMT R17, R6, 0x5410, R16 ;  /* 0x0000541006117816 */ /* 0x000fe40000000010 */
[--C-:B------:R-:W-:Y:S02]  /*7020*/  SHF.R.U32.HI R6, RZ, 0x10, R48.reuse ;  /* 0x00000010ff067819 */ /* 0x100fe40000011630 */
[----:B------:R-:W-:Y:S02]  /*7030*/  SHF.R.U32.HI R16, RZ, 0x18, R48 ;  /* 0x00000018ff107819 */ /* 0x000fe40000011630 */
[----:B------:R-:W-:-:S02]  /*7040*/  LOP3.LUT R9, R6, 0xff, RZ, 0xc0, !PT ;  /* 0x000000ff06097812 */ /* 0x000fc400078ec0ff */
[----:B------:R-:W-:Y:S02]  /*7050*/  LOP3.LUT R6, R0, 0xffff, RZ, 0xc0, !PT ;  /* 0x0000ffff00067812 */ /* 0x000fe400078ec0ff */
[----:B------:R-:W-:Y:S01]  /*7060*/  PRMT R32, R9, 0x5410, R16 ;  /* 0x0000541009207816 */ /* 0x000fe20000000010 */
[----:B------:R-:W-:Y:S01]  /*7070*/  FFMA.FTZ R9, R35, UR8, -R12 ;  /* 0x0000000823097c23 */ /* 0x000fe2000801080c */
[----:B------:R-:W-:Y:S02]  /*7080*/  SHF.R.U32.HI R6, RZ, 0x8, R6 ;  /* 0x00000008ff067819 */ /* 0x000fe40000011606 */
[----:B----4-:R-:W-:Y:S01]  /*7090*/  SHF.R.U32.HI R7, RZ, 0x10, R0 ;  /* 0x00000010ff077819 */ /* 0x010fe20000011600 */
[----:B------:R-:W-:Y:S01]  /*70a0*/  MUFU.EX2 R166, R9 ;  /* 0x0000000900a67308 */ /* 0x000fe20000000800 */
[----:B------:R-:W-:Y:S02]  /*70b0*/  PRMT R10, R10, 0x5410, R6 ;  /* 0x000054100a0a7816 */ /* 0x000fe40000000006 */
[----:B------:R-:W-:Y:S01]  /*70c0*/  LOP3.LUT R0, R7, 0xff, RZ, 0xc0, !PT ;  /* 0x000000ff07007812 */ /* 0x000fe200078ec0ff */
[----:B------:R-:W-:Y:S01]  /*70d0*/  FFMA.FTZ R7, R44, UR8, -R13 ;  /* 0x000000082c077c23 */ /* 0x000fe2000801080d */
[----:B--2---:R-:W-:Y:S01]  /*70e0*/  F2FP.BF16.F32.PACK_AB R6, R181, R182 ;  /* 0x000000b6b506723e */ /* 0x004fe200000010ff */
[----:B------:R-:W-:Y:S01]  /*70f0*/  LDSM.16.MT88.4 R44, [R178+0xe000] ;  /* 0x00e00000b22c783b */ /* 0x000fe20000004200 */
[----:B------:R-:W-:Y:S01]  /*7100*/  PRMT R11, R0, 0x5410, R11 ;  /* 0x00005410000b7816 */ /* 0x000fe2000000000b */
[----:B------:R1:W2:Y:S01]  /*7110*/  MUFU.EX2 R157, R7 ;  /* 0x00000007009d7308 */ /* 0x0002a20000000800 */
[----:B------:R-:W-:-:S02]  /*7120*/  PRMT R151, R6, 0x7610, R151 ;  /* 0x0000761006977816 */ /* 0x000fc40000000097 */
[----:B------:R-:W-:Y:S01]  /*7130*/  PRMT R149, R6, 0x7632, R149 ;  /* 0x0000763206957816 */ /* 0x000fe20000000095 */
[----:B------:R-:W-:Y:S01]  /*7140*/  IMAD.U32 R6, RZ, RZ, UR12 ;  /* 0x0000000cff067e24 */ /* 0x000fe2000f8e00ff */
[----:B------:R-:W-:Y:S02]  /*7150*/  F2FP.BF16.F32.PACK_AB R0, R165, R159 ;  /* 0x0000009fa500723e */ /* 0x000fe400000010ff */
[----:B---3--:R-:W-:Y:S02]  /*7160*/  F2FP.BF16.F32.PACK_AB R5, R156, R129 ;  /* 0x000000819c05723e */ /* 0x008fe400000010ff */
[C---:B------:R-:W-:Y:S02]  /*7170*/  PRMT R148, R0.reuse, 0x7610, R148 ;  /* 0x0000761000947816 */ /* 0x040fe40000000094 */
[----:B------:R-:W-:Y:S02]  /*7180*/  PRMT R153, R0, 0x7632, R153 ;  /* 0x0000763200997816 */ /* 0x000fe40000000099 */
[----:B------:R-:W-:-:S02]  /*7190*/  LEA R0, R6, UR12, 0x10 ;  /* 0x0000000c06007c11 */ /* 0x000fc4000f8e80ff */
[C---:B------:R-:W-:Y:S01]  /*71a0*/  PRMT R147, R5.reuse, 0x7610, R147 ;  /* 0x0000761005937816 */ /* 0x040fe20000000093 */
[----:B-1----:R-:W-:Y:S01]  /*71b0*/  FFMA.FTZ R7, R38, UR8, -R13 ;  /* 0x0000000826077c23 */ /* 0x002fe2000801080d */
[----:B------:R-:W-:Y:S01]  /*71c0*/  PRMT R146, R5, 0x7632, R146 ;  /* 0x0000763205927816 */ /* 0x000fe20000000092 */
[----:B------:R-:W1:Y:S01]  /*71d0*/  LDSM.16.MT88.4 R36, [R179+0xc800] ;  /* 0x00c80000b324783b */ /* 0x000e620000004200 */
[----:B------:R-:W-:Y:S01]  /*71e0*/  F2FP.BF16.F32.PACK_AB R5, R128, R164 ;  /* 0x000000a48005723e */ /* 0x000fe200000010ff */
[----:B------:R3:W4:Y:S01]  /*71f0*/  MUFU.EX2 R158, R7 ;  /* 0x00000007009e7308 */ /* 0x0007220000000800 */
[----:B------:R-:W-:Y:S02]  /*7200*/  HSET2.LE.AND R4, R18, R0, PT ;  /* 0x0000000012047233 */ /* 0x000fe40003803000 */
[----:B------:R-:W-:Y:S02]  /*7210*/  PRMT R6, R151, 0x5410, R149 ;  /* 0x0000541097067816 */ /* 0x000fe40000000095 */
[----:B------:R-:W-:-:S02]  /*7220*/  PRMT R152, R5, 0x7610, R152 ;  /* 0x0000761005987816 */ /* 0x000fc40000000098 */
[----:B------:R-:W-:Y:S02]  /*7230*/  PRMT R150, R5, 0x7632, R150 ;  /* 0x0000763205967816 */ /* 0x000fe40000000096 */
[--C-:B------:R-:W-:Y:S02]  /*7240*/  HSET2.LE.AND R5, R17, R0.reuse, PT ;  /* 0x0000000011057233 */ /* 0x100fe40003803000 */
[----:B------:R-:W-:Y:S02]  /*7250*/  LOP3.LUT R4, R4, R6, RZ, 0xc0, !PT ;  /* 0x0000000604047212 */ /* 0x000fe400078ec0ff */
[----:B------:R-:W-:Y:S02]  /*7260*/  HSET2.LE.AND R6, R24, R0, PT ;  /* 0x0000000018067233 */ /* 0x000fe40003803000 */
[----:B------:R-:W-:Y:S02]  /*7270*/  PRMT R8, R147, 0x5410, R146 ;  /* 0x0000541093087816 */ /* 0x000fe40000000092 */
[----:B---3--:R-:W-:-:S02]  /*7280*/  PRMT R7, R148, 0x5410, R153 ;  /* 0x0000541094077816 */ /* 0x008fc40000000099 */
[----:B------:R-:W-:Y:S02]  /*7290*/  LOP3.LUT R6, R6, R8, RZ, 0xc0, !PT ;  /* 0x0000000806067212 */ /* 0x000fe400078ec0ff */
[----:B------:R-:W-:Y:S02]  /*72a0*/  LOP3.LUT R5, R5, R7, RZ, 0xc0, !PT ;  /* 0x0000000705057212 */ /* 0x000fe400078ec0ff */
[----:B------:R-:W-:Y:S02]  /*72b0*/  HSET2.LE.AND R7, R19, R0, PT ;  /* 0x0000000013077233 */ /* 0x000fe40003803000 */
[----:B------:R-:W-:Y:S02]  /*72c0*/  PRMT R8, R152, 0x5410, R150 ;  /* 0x0000541098087816 */ /* 0x000fe40000000096 */
[----:B--2---:R-:W-:Y:S02]  /*72d0*/  F2FP.BF16.F32.PACK_AB R9, R183, R157 ;  /* 0x0000009db709723e */ /* 0x004fe400000010ff */
[----:B------:R-:W-:-:S02]  /*72e0*/  LOP3.LUT R7, R7, R8, RZ, 0xc0, !PT ;  /* 0x0000000807077212 */ /* 0x000fc400078ec0ff */
[----:B----4-:R-:W-:Y:S02]  /*72f0*/  F2FP.BF16.F32.PACK_AB R8, R158, R167 ;  /* 0x000000a79e08723e */ /* 0x010fe400000010ff */
[C---:B------:R-:W-:Y:S02]  /*7300*/  PRMT R144, R9.reuse, 0x7610, R144 ;  /* 0x0000761009907816 */ /* 0x040fe40000000090 */
[----:B------:R-:W-:Y:S01]  /*7310*/  PRMT R143, R9, 0x7632, R143 ;  /* 0x00007632098f7816 */ /* 0x000fe2000000008f */
[C---:B------:R-:W-:Y:S01]  /*7320*/  HMMA.16816.F32.BF16 R24, R4.reuse, R20, RZ ;  /* 0x000000140418723c */ /* 0x040fe200000418ff */
[----:B------:R-:W-:Y:S02]  /*7330*/  F2FP.BF16.F32.PACK_AB R9, R130, R155 ;  /* 0x0000009b8209723e */ /* 0x000fe400000010ff */
[C---:B------:R-:W-:Y:S02]  /*7340*/  PRMT R142, R8.reuse, 0x7610, R142 ;  /* 0x00007610088e7816 */ /* 0x040fe4000000008e */
[----:B------:R-:W-:Y:S01]  /*7350*/  PRMT R140, R8, 0x7632, R140 ;  /* 0x00007632088c7816 */ /* 0x000fe2000000008c */
[----:B------:R-:W-:Y:S01]  /*7360*/  HMMA.16816.F32.BF16 R16, R4, R40, RZ ;  /* 0x000000280410723c */ /* 0x000fe200000418ff */
[----:B------:R-:W-:-:S02]  /*7370*/  HSET2.LE.AND R8, R10, R0, PT ;  /* 0x000000000a087233 */ /* 0x000fc40003803000 */
[C---:B------:R-:W-:Y:S02]  /*7380*/  PRMT R145, R9.reuse, 0x7610, R145 ;  /* 0x0000761009917816 */ /* 0x040fe40000000091 */
[----:B------:R-:W-:Y:S01]  /*7390*/  PRMT R141, R9, 0x7632, R141 ;  /* 0x00007632098d7816 */ /* 0x000fe2000000008d */
[C---:B------:R-:W-:Y:S01]  /*73a0*/  HMMA.16816.F32.BF16 R20, R4.reuse, R22, RZ ;  /* 0x000000160414723c */ /* 0x040fe200000418ff */
[----:B------:R-:W-:Y:S02]  /*73b0*/  PRMT R2, R144, 0x5410, R143 ;  /* 0x0000541090027816 */ /* 0x000fe4000000008f */
[----:B------:R-:W-:Y:S02]  /*73c0*/  F2FP.BF16.F32.PACK_AB R9, R166, R131 ;  /* 0x00000083a609723e */ /* 0x000fe400000010ff */
[----:B------:R-:W-:Y:S01]  /*73d0*/  LOP3.LUT R8, R8, R2, RZ, 0xc0, !PT ;  /* 0x0000000208087212 */ /* 0x000fe200078ec0ff */
[----:B------:R-:W-:Y:S01]  /*73e0*/  HMMA.16816.F32.BF16 R40, R4, R42, RZ ;  /* 0x0000002a0428723c */ /* 0x000fe200000418ff */
[----:B------:R-:W-:-:S02]  /*73f0*/  PRMT R139, R9, 0x7610, R139 ;  /* 0x00007610098b7816 */ /* 0x000fc4000000008b */
[----:B------:R-:W-:Y:S02]  /*7400*/  PRMT R138, R9, 0x7632, R138 ;  /* 0x00007632098a7816 */ /* 0x000fe4000000008a */
[--C-:B------:R-:W-:Y:S02]  /*7410*/  HSET2.LE.AND R2, R11, R0.reuse, PT ;  /* 0x000000000b027233 */ /* 0x100fe40003803000 */
[----:B------:R-:W-:Y:S02]  /*7420*/  PRMT R9, R145, 0x5410, R141 ;  /* 0x0000541091097816 */ /* 0x000fe4000000008d */
[----:B------:R-:W-:Y:S02]  /*7430*/  HSET2.LE.AND R10, R33, R0, PT ;  /* 0x00000000210a7233 */ /* 0x000fe40003803000 */
[----:B------:R-:W-:Y:S02]  /*7440*/  LOP3.LUT R9, R2, R9, RZ, 0xc0, !PT ;  /* 0x0000000902097212 */ /* 0x000fe400078ec0ff */
[----:B------:R-:W-:-:S02]  /*7450*/  PRMT R2, R142, 0x5410, R140 ;  /* 0x000054108e027816 */ /* 0x000fc4000000008c */
[----:B------:R-:W-:Y:S02]  /*7460*/  HSET2.LE.AND R11, R32, R0, PT ;  /* 0x00000000200b7233 */ /* 0x000fe40003803000 */
[----:B------:R-:W-:Y:S01]  /*7470*/  LOP3.LUT R10, R10, R2, RZ, 0xc0, !PT ;  /* 0x000000020a0a7212 */ /* 0x000fe200078ec0ff */
[----:B------:R-:W-:Y:S01]  /*7480*/  HMMA.16816.F32.BF16 R32, R4, R64, RZ ;  /* 0x000000400420723c */ /* 0x000fe200000418ff */
[----:B------:R-:W-:-:S04]  /*7490*/  PRMT R2, R139, 0x5410, R138 ;  /* 0x000054108b027816 */ /* 0x000fc8000000008a */
[----:B------:R-:W-:-:S07]  /*74a0*/  LOP3.LUT R11, R11, R2, RZ, 0xc0, !PT ;  /* 0x000000020b0b7212 */ /* 0x000fce00078ec0ff */
[C---:B------:R-:W-:Y:S06]  /*74b0*/  HMMA.16816.F32.BF16 R56, R8.reuse, R28, R24 ;  /* 0x0000001c0838723c */ /* 0x040fec0000041818 */
[C---:B------:R-:W-:Y:S06]  /*74c0*/  HMMA.16816.F32.BF16 R16, R8.reuse, R76, R16 ;  /* 0x0000004c0810723c */ /* 0x040fec0000041810 */
[----:B------:R-:W-:Y:S06]  /*74d0*/  HMMA.16816.F32.BF16 R248, R8, R30, R20 ;  /* 0x0000001e08f8723c */ /* 0x000fec0000041814 */
[C---:B------:R-:W-:Y:S01]  /*74e0*/  HMMA.16816.F32.BF16 R28, R4.reuse, R66, RZ ;  /* 0x00000042041c723c */ /* 0x040fe200000418ff */
[----:B------:R-:W-:Y:S05]  /*74f0*/  LDSM.16.MT88.4 R64, [R178+0x10000] ;  /* 0x01000000b240783b */ /* 0x000fea0000004200 */
[----:B------:R-:W-:Y:S01]  /*7500*/  IMAD.MOV.U32 R170, RZ, RZ, R57 ;  /* 0x000000ffffaa7224 */ /* 0x000fe200078e0039 */
[----:B------:R-:W-:Y:S01]  /*7510*/  HMMA.16816.F32.BF16 R24, R4, R52, RZ ;  /* 0x000000340418723c */ /* 0x000fe200000418ff */
[----:B------:R-:W-:-:S02]  /*7520*/  IMAD.MOV.U32 R169, RZ, RZ, R58 ;  /* 0x000000ffffa97224 */ /* 0x000fc400078e003a */
[----:B------:R-:W-:Y:S02]  /*7530*/  IMAD.MOV.U32 R168, RZ, RZ, R56 ;  /* 0x000000ffffa87224 */ /* 0x000fe400078e0038 */
[----:B------:R-:W-:Y:S01]  /*7540*/  IMAD.MOV.U32 R176, RZ, RZ, R59 ;  /* 0x000000ffffb07224 */ /* 0x000fe200078e003b */
[----:B------:R-:W-:Y:S01]  /*7550*/  HMMA.16816.F32.BF16 R20, R4, R54, RZ ;  /* 0x000000360414723c */ /* 0x000fe200000418ff */
[----:B------:R-:W2:Y:S01]  /*7560*/  LDSM.16.MT88.4 R56, [R180+0xe000] ;  /* 0x00e00000b438783b */ /* 0x000ea20000004200 */
[----:B------:R-:W-:Y:S02]  /*7570*/  IMAD.MOV.U32 R162, RZ, RZ, R19 ;  /* 0x000000ffffa27224 */ /* 0x000fe400078e0013 */
[----:B------:R-:W-:Y:S02]  /*7580*/  IMAD.MOV.U32 R161, RZ, RZ, R17 ;  /* 0x000000ffffa17224 */ /* 0x000fe400078e0011 */
[----:B------:R-:W-:Y:S01]  /*7590*/  IMAD.MOV.U32 R160, RZ, RZ, R18 ;  /* 0x000000ffffa07224 */ /* 0x000fe200078e0012 */
[----:B------:R-:W-:Y:S01]  /*75a0*/  HMMA.16816.F32.BF16 R232, R8, R60, R32 ;  /* 0x0000003c08e8723c */ /* 0x000fe20000041820 */
[----:B------:R-:W-:-:S05]  /*75b0*/  IMAD.MOV.U32 R2, RZ, RZ, R16 ;  /* 0x000000ffff027224 */ /* 0x000fca00078e0010 */
[----:B------:R-:W-:Y:S06]  /*75c0*/  HMMA.16816.F32.BF16 R16, R4, R80, RZ ;  /* 0x000000500410723c */ /* 0x000fec00000418ff */
[C---:B------:R-:W-:Y:S06]  /*75d0*/  HMMA.16816.F32.BF16 R224, R8.reuse, R62, R28 ;  /* 0x0000003e08e0723c */ /* 0x040fec000004181c */
[C---:B------:R-:W-:Y:S01]  /*75e0*/  HMMA.16816.F32.BF16 R240, R8.reuse, R78, R40 ;  /* 0x0000004e08f0723c */ /* 0x040fe20000041828 */
[----:B------:R-:W-:Y:S05]  /*75f0*/  LDSM.16.MT88.4 R76, [R177+0x10800] ;  /* 0x01080000b14c783b */ /* 0x000fea0000004200 */
[C---:B-1----:R-:W-:Y:S06]  /*7600*/  HMMA.16816.F32.BF16 R244, R8.reuse, R36, R24 ;  /* 0x0000002408f4723c */ /* 0x042fec0000041818 */
[----:B------:R-:W-:Y:S06]  /*7610*/  HMMA.16816.F32.BF16 R236, R8, R38, R20 ;  /* 0x0000002608ec723c */ /* 0x000fec0000041814 */
[C---:B------:R-:W-:Y:S06]  /*7620*/  HMMA.16816.F32.BF16 R52, R4.reuse, R82, RZ ;  /* 0x000000520434723c */ /* 0x040fec00000418ff */
[C---:B--2---:R-:W-:Y:S06]  /*7630*/  HMMA.16816.F32.BF16 R32, R4.reuse, R56, RZ ;  /* 0x000000380420723c */ /* 0x044fec00000418ff */
        /* <DEDUP_REMOVED lines=13> */
[----:B------:R-:W-:-:S02]  /*7710*/  IMAD.MOV.U32 R109, RZ, RZ, R170 ;  /* 0x000000ffff6d7224 */ /* 0x000fc400078e00aa */
[----:B------:R-:W-:-:S03]  /*7720*/  IMAD.MOV.U32 R108, RZ, RZ, R168 ;  /* 0x000000ffff6c7224 */ /* 0x000fc600078e00a8 */
[----:B------:R-:W-:Y:S01]  /*7730*/  HMMA.16816.F32.BF16 R112, R4, R114, RZ ;  /* 0x000000720470723c */ /* 0x000fe200000418ff */
[----:B------:R-:W1:Y:S01]  /*7740*/  LDSM.16.MT88.4 R4, [R178+0x10800] ;  /* 0x01080000b204783b */ /* 0x000e620000004200 */
[----:B------:R-:W-:Y:S02]  /*7750*/  IMAD.MOV.U32 R111, RZ, RZ, R169 ;  /* 0x000000ffff6f7224 */ /* 0x000fe400078e00a9 */
[----:B------:R-:W-:Y:S02]  /*7760*/  IMAD.MOV.U32 R110, RZ, RZ, R131 ;  /* 0x000000ffff6e7224 */ /* 0x000fe400078e0083 */
[C---:B------:R-:W-:Y:S06]  /*7770*/  HMMA.16816.F32.BF16 R88, R8.reuse, R86, R52 ;  /* 0x000000560858723c */ /* 0x040fec0000041834 */
        /* <DEDUP_REMOVED lines=8> */
[C---:B------:R-:W-:Y:S01]  /*7800*/  HMMA.16816.F32.BF16 R84, R8.reuse, R98, R28 ;  /* 0x000000620854723c */ /* 0x040fe2000004181c */
[----:B------:R-:W-:Y:S01]  /*7810*/  IMAD.MOV.U32 R93, RZ, RZ, R2 ;  /* 0x000000ffff5d7224 */ /* 0x000fe200078e0002 */
[----:B------:R-:W-:Y:S01]  /*7820*/  LOP3.LUT R2, R101, UR4, RZ, 0x3c, !PT ;  /* 0x0000000465027c12 */ /* 0x000fe2000f8e3cff */
[----:B------:R-:W-:Y:S01]  /*7830*/  IMAD.MOV.U32 R40, RZ, RZ, R128 ;  /* 0x000000ffff287224 */ /* 0x000fe200078e0080 */
[----:B------:R-:W-:Y:S01]  /*7840*/  LOP3.LUT R25, R49, UR21, R102, 0x96, !PT ;  /* 0x0000001531197c12 */ /* 0x000fe2000f8e9666 */
[----:B------:R-:W-:Y:S01]  /*7850*/  IMAD.MOV.U32 R55, RZ, RZ, R155 ;  /* 0x000000ffff377224 */ /* 0x000fe200078e009b */
[----:B------:R-:W-:Y:S01]  /*7860*/  HMMA.16816.F32.BF16 R156, R8, R94, R20 ;  /* 0x0000005e089c723c */ /* 0x000fe20000041814 */
[----:B------:R-:W2:Y:S01]  /*7870*/  LDSM.16.MT88.4 R20, [R180+0x10800] ;  /* 0x01080000b414783b */ /* 0x000ea20000004200 */
[----:B------:R-:W-:Y:S01]  /*7880*/  IMAD.MOV.U32 R98, RZ, RZ, R161 ;  /* 0x000000ffff627224 */ /* 0x000fe200078e00a1 */
[----:B------:R-:W-:Y:S01]  /*7890*/  LOP3.LUT R155, R14, 0xffff, RZ, 0xc0, !PT ;  /* 0x0000ffff0e9b7812 */ /* 0x000fe200078ec0ff */
[----:B------:R-:W-:-:S02]  /*78a0*/  IMAD.MOV.U32 R99, RZ, RZ, R160 ;  /* 0x000000ffff637224 */ /* 0x000fc400078e00a0 */
[----:B------:R-:W-:Y:S01]  /*78b0*/  HMMA.16816.F32.BF16 R128, R8, R106, R36 ;  /* 0x0000006a0880723c */ /* 0x000fe20000041824 */
[----:B------:R-:W-:Y:S01]  /*78c0*/  IMAD.MOV.U32 R92, RZ, RZ, R154 ;  /* 0x000000ffff5c7224 */ /* 0x000fe200078e009a */
[----:B------:R-:W-:-:S04]  /*78d0*/  SHF.R.U32.HI R154, RZ, 0x10, R14 ;  /* 0x00000010ff9a7819 */ /* 0x000fc8000001160e */
[C---:B-1----:R-:W-:Y:S01]  /*78e0*/  HMMA.16816.F32.BF16 R168, R8.reuse, R4, R56 ;  /* 0x0000000408a8723c */ /* 0x042fe20000041838 */
[----:B------:R-:W-:Y:S02]  /*78f0*/  IMAD.MOV.U32 R39, RZ, RZ, R167 ;  /* 0x000000ffff277224 */ /* 0x000fe400078e00a7 */
[----:B------:R-:W-:Y:S02]  /*7900*/  IMAD.MOV.U32 R38, RZ, RZ, R166 ;  /* 0x000000ffff267224 */ /* 0x000fe400078e00a6 */
[----:B------:R-:W-:Y:S01]  /*7910*/  IMAD.MOV.U32 R37, RZ, RZ, R165 ;  /* 0x000000ffff257224 */ /* 0x000fe200078e00a5 */
[----:B------:R-:W-:Y:S01]  /*7920*/  HMMA.16816.F32.BF16 R172, R8, R6, R60 ;  /* 0x0000000608ac723c */ /* 0x000fe2000004183c */
[----:B------:R-:W-:-:S04]  /*7930*/  IMAD.WIDE.U32 R4, R2, -0x326172a9, RZ ;  /* 0xcd9e8d5702047825 */ /* 0x000fc800078e00ff */
[----:B------:R-:W-:Y:S01]  /*7940*/  IMAD.MOV.U32 R36, RZ, RZ, R164 ;  /* 0x000000ffff247224 */ /* 0x000fe200078e00a4 */
[----:B------:R-:W-:Y:S01]  /*7950*/  LOP3.LUT R5, R5, UR37, R136, 0x96, !PT ;  /* 0x0000002505057c12 */ /* 0x000fe2000f8e9688 */
[C---:B------:R-:W-:Y:S01]  /*7960*/  HMMA.16816.F32.BF16 R104, R8.reuse, R96, R32 ;  /* 0x000000600868723c */ /* 0x040fe20000041820 */
[----:B------:R-:W-:Y:S01]  /*7970*/  LOP3.LUT R2, R51, UR36, R4, 0x96, !PT ;  /* 0x0000002433027c12 */ /* 0x000fe2000f8e9604 */
[----:B------:R-:W-:Y:S02]  /*7980*/  IMAD.MOV.U32 R56, RZ, RZ, R93 ;  /* 0x000000ffff387224 */ /* 0x000fe400078e005d */
[----:B------:R-:W-:Y:S02]  /*7990*/  IMAD.WIDE.U32 R4, R5, -0x2daee0ad, RZ ;  /* 0xd2511f5305047825 */ /* 0x000fe400078e00ff */
[----:B------:R-:W-:Y:S02]  /*79a0*/  HMMA.16816.F32.BF16 R164, R8, R78, R44 ;  /* 0x0000004e08a4723c */ /* 0x000fe4000004182c */
[----:B------:R-:W-:Y:S01]  /*79b0*/  IMAD.WIDE.U32 R6, R2, -0x2daee0ad, RZ ;  /* 0xd2511f5302067825 */ /* 0x000fe200078e00ff */
[----:B------:R-:W-:-:S03]  /*79c0*/  LOP3.LUT R2, R5, UR29, R68, 0x96, !PT ;  /* 0x0000001d05027c12 */ /* 0x000fc6000f8e9644 */
[----:B------:R-:W-:Y:S01]  /*79d0*/  IMAD.MOV.U32 R97, RZ, RZ, R163 ;  /* 0x000000ffff617224 */ /* 0x000fe200078e00a3 */
[----:B------:R-:W-:Y:S01]  /*79e0*/  LOP3.LUT R44, R15, UR9, R70, 0x96, !PT ;  /* 0x000000090f2c7c12 */ /* 0x000fe2000f8e9646 */
[----:B------:R-:W-:Y:S02]  /*79f0*/  IMAD.MOV.U32 R96, RZ, RZ, R162 ;  /* 0x000000ffff607224 */ /* 0x000fe400078e00a2 */
[C---:B------:R-:W-:Y:S01]  /*7a00*/  HMMA.16816.F32.BF16 R160, R8.reuse, R76, R16 ;  /* 0x0000004c08a0723c */ /* 0x040fe20000041810 */
[----:B------:R-:W-:Y:S02]  /*7a10*/  IMAD.MOV.U32 R79, RZ, RZ, R97 ;  /* 0x000000ffff4f7224 */ /* 0x000fe400078e0061 */
[----:B------:R-:W-:Y:S02]  /*7a20*/  IMAD.MOV.U32 R59, RZ, RZ, R96 ;  /* 0x000000ffff3b7224 */ /* 0x000fe400078e0060 */
[----:B------:R-:W-:Y:S01]  /*7a30*/  IMAD.MOV.U32 R62, RZ, RZ, R36 ;  /* 0x000000ffff3e7224 */ /* 0x000fe200078e0024 */
[----:B--2---:R-:W-:Y:S01]  /*7a40*/  HMMA.16816.F32.BF16 R208, R8, R20, R64 ;  /* 0x0000001408d0723c */ /* 0x004fe20000041840 */
[C-C-:B------:R-:W-:Y:S01]  /*7a50*/  LOP3.LUT R18, R7.reuse, UR25, R4.reuse, 0x96, !PT ;  /* 0x0000001907127c12 */ /* 0x140fe2000f8e9604 */
[----:B------:R-:W-:Y:S01]  /*7a60*/  IMAD.WIDE.U32 R16, R2, -0x326172a9, RZ ;  /* 0xcd9e8d5702107825 */ /* 0x000fe200078e00ff */
[----:B------:R-:W-:-:S03]  /*7a70*/  LOP3.LUT R2, R7, UR25, R4, 0x96, !PT ;  /* 0x0000001907027c12 */ /* 0x000fc6000f8e9604 */
[----:B------:R-:W-:Y:S01]  /*7a80*/  IMAD.WIDE.U32 R18, R18, -0x326172a9, RZ ;  /* 0xcd9e8d5712127825 */ /* 0x000fe200078e00ff */
[----:B------:R-:W-:Y:S01]  /*7a90*/  LOP3.LUT R20, R17, UR28, R50, 0x96, !PT ;  /* 0x0000001c11147c12 */ /* 0x000fe2000f8e9632 */
[----:B------:R-:W-:Y:S02]  /*7aa0*/  HMMA.16816.F32.BF16 R212, R8, R22, R72 ;  /* 0x0000001608d4723c */ /* 0x000fe40000041848 */
[----:B------:R-:W-:Y:S01]  /*7ab0*/  IMAD.MOV.U32 R65, RZ, RZ, R52 ;  /* 0x000000ffff417224 */ /* 0x000fe200078e0034 */
[----:B------:R-:W-:Y:S01]  /*7ac0*/  LOP3.LUT R17, R19, UR24, R16, 0x96, !PT ;  /* 0x0000001813117c12 */ /* 0x000fe2000f8e9610 */
[----:B------:R-:W-:Y:S01]  /*7ad0*/  IMAD.MOV.U32 R66, RZ, RZ, R40 ;  /* 0x000000ffff427224 */ /* 0x000fe200078e0028 */
[----:B------:R-:W-:Y:S01]  /*7ae0*/  LOP3.LUT R16, R5, UR29, R68, 0x96, !PT ;  /* 0x0000001d05107c12 */ /* 0x000fe2000f8e9644 */
[----:B------:R-:W-:-:S04]  /*7af0*/  IMAD.WIDE.U32 R4, R20, -0x2daee0ad, RZ ;  /* 0xd2511f5314047825 */ /* 0x000fc800078e00ff */
        /* <DEDUP_REMOVED lines=10> */
[----:B------:R-:W-:Y:S01]  /*7ba0*/  LOP3.LUT R21, R14, 0xff, RZ, 0xc0, !PT ;  /* 0x000000ff0e157812 */ /* 0x000fe200078ec0ff */
        /* <DEDUP_REMOVED lines=17> */
[----:B------:R-:W-:Y:S01]  /*7cc0*/  ISETP.LE.U32.AND P1, PT, R21, UR12, PT ;  /* 0x0000000c15007c0c */ /* 0x000fe2000bf23070 */
[----:B------:R-:W-:Y:S01]  /*7cd0*/  IMAD.WIDE.U32 R14, R6, -0x326172a9, RZ ;  /* 0xcd9e8d57060e7825 */ /* 0x000fe200078e00ff */
[----:B------:R-:W-:-:S02]  /*7ce0*/  ISETP.LE.U32.AND P4, PT, R23, UR12, PT ;  /* 0x0000000c17007c0c */ /* 0x000fc4000bf83070 */
[----:B------:R-:W-:Y:S01]  /*7cf0*/  ISETP.LE.U32.AND P2, PT, R18, UR12, PT ;  /* 0x0000000c12007c0c */ /* 0x000fe2000bf43070 */
        /* <DEDUP_REMOVED lines=14> */
[----:B------:R-:W-:Y:S01]  /*7de0*/  IMAD.MOV.U32 R68, RZ, RZ, R74 ;  /* 0x000000ffff447224 */ /* 0x000fe200078e004a */
[----:B------:R-:W-:Y:S01]  /*7df0*/  SHF.R.U32.HI R4, RZ, 0x8, R5 ;  /* 0x00000008ff047819 */ /* 0x000fe20000011605 */
[----:B------:R-:W-:Y:S01]  /*7e00*/  FFMA.FTZ R5, R126, UR8, -R13 ;  /* 0x000000087e057c23 */ /* 0x000fe2000801080d */
[----:B------:R-:W-:-:S02]  /*7e10*/  IMAD.MOV.U32 R69, RZ, RZ, R65 ;  /* 0x000000ffff457224 */ /* 0x000fc400078e0041 */
[----:B------:R-:W-:Y:S01]  /*7e20*/  PRMT R22, R17, 0x5410, R4 ;  /* 0x0000541011167816 */ /* 0x000fe20000000004 */
[----:B------:R2:W3:Y:S01]  /*7e30*/  MUFU.EX2 R77, R5 ;  /* 0x00000005004d7308 */ /* 0x0004e20000000800 */
[----:B------:R-:W-:Y:S01]  /*7e40*/  IMAD.MOV.U32 R72, RZ, RZ, R66 ;  /* 0x000000ffff487224 */ /* 0x000fe200078e0042 */
[----:B-1----:R-:W-:Y:S01]  /*7e50*/  LOP3.LUT R2, R15, 0xff, RZ, 0xc0, !PT ;  /* 0x000000ff0f027812 */ /* 0x002fe200078ec0ff */
[----:B------:R-:W-:Y:S01]  /*7e60*/  IMAD.MOV.U32 R73, RZ, RZ, R67 ;  /* 0x000000ffff497224 */ /* 0x000fe200078e0043 */
[C---:B------:R-:W-:Y:S01]  /*7e70*/  LOP3.LUT R15, R7.reuse, 0xff, RZ, 0xc0, !PT ;  /* 0x000000ff070f7812 */ /* 0x040fe200078ec0ff */
[----:B------:R-:W-:Y:S01]  /*7e80*/  IMAD.MOV.U32 R74, RZ, RZ, R61 ;  /* 0x000000ffff4a7224 */ /* 0x000fe200078e003d */
[----:B------:R-:W-:Y:S01]  /*7e90*/  PRMT R21, R2, 0x5410, R14 ;  /* 0x0000541002157816 */ /* 0x000fe2000000000e */
[----:B------:R-:W-:Y:S01]  /*7ea0*/  IMAD.MOV.U32 R65, RZ, RZ, R41 ;  /* 0x000000ffff417224 */ /* 0x000fe200078e0029 */
[----:B------:R-:W-:Y:S01]  /*7eb0*/  LOP3.LUT R2, R7, 0xffff, RZ, 0xc0, !PT ;  /* 0x0000ffff07027812 */ /* 0x000fe200078ec0ff */
[----:B------:R-:W-:Y:S01]  /*7ec0*/  IMAD.MOV.U32 R66, RZ, RZ, R42 ;  /* 0x000000ffff427224 */ /* 0x000fe200078e002a */
[----:B------:R-:W-:Y:S01]  /*7ed0*/  ISETP.LE.U32.AND P5, PT, R15, UR12, PT ;  /* 0x0000000c0f007c0c */ /* 0x000fe2000bfa3070 */
[----:B------:R-:W-:Y:S01]  /*7ee0*/  IMAD.MOV.U32 R67, RZ, RZ, R43 ;  /* 0x000000ffff437224 */ /* 0x000fe200078e002b */
[----:B------:R-:W-:Y:S01]  /*7ef0*/  SHF.R.U32.HI R14, RZ, 0x8, R2 ;  /* 0x00000008ff0e7819 */ /* 0x000fe20000011602 */
[----:B------:R-:W-:-:S02]  /*7f00*/  IMAD.MOV.U32 R61, RZ, RZ, R79 ;  /* 0x000000ffff3d7224 */ /* 0x000fc400078e004f */
[----:B------:R-:W-:Y:S01]  /*7f10*/  IMAD.MOV.U32 R51, RZ, RZ, R54 ;  /* 0x000000ffff337224 */ /* 0x000fe200078e0036 */
[----:B------:R-:W-:Y:S01]  /*7f20*/  LOP3.LUT R14, R14, 0xffff, RZ, 0xc0, !PT ;  /* 0x0000ffff0e0e7812 */ /* 0x000fe200078ec0ff */
[----:B--2---:R-:W-:-:S03]  /*7f30*/  IMAD.WIDE.U32 R4, R19, -0x2daee0ad, RZ ;  /* 0xd2511f5313047825 */ /* 0x004fc600078e00ff */
[----:B------:R-:W-:Y:S01]  /*7f40*/  ISETP.LE.U32.AND P6, PT, R14, UR12, PT ;  /* 0x0000000c0e007c0c */ /* 0x000fe2000bfc3070 */
[----:B------:R-:W-:Y:S01]  /*7f50*/  IMAD.MOV.U32 R79, RZ, RZ, R55 ;  /* 0x000000ffff4f7224 */ /* 0x000fe200078e0037 */
[----:B------:R-:W-:Y:S02]  /*7f60*/  LOP3.LUT R2, R5, UR21, R16, 0x96, !PT ;  /* 0x0000001505027c12 */ /* 0x000fe4000f8e9610 */
[C---:B------:R-:W-:Y:S01]  /*7f70*/  LOP3.LUT R15, R4.reuse, 0xffff, RZ, 0xc0, !PT ;  /* 0x0000ffff040f7812 */ /* 0x040fe200078ec0ff */
[----:B------:R-:W-:Y:S01]  /*7f80*/  FFMA.FTZ R5, R135, UR8, -R12 ;  /* 0x0000000887057c23 */ /* 0x000fe2000801080c */
[----:B------:R-:W-:Y:S02]  /*7f90*/  LOP3.LUT R19, R4, 0xff, RZ, 0xc0, !PT ;  /* 0x000000ff04137812 */ /* 0x000fe400078ec0ff */
[--C-:B------:R-:W-:Y:S01]  /*7fa0*/  SHF.R.U32.HI R16, RZ, 0x10, R4.reuse ;  /* 0x00000010ff107819 */ /* 0x100fe20000011604 */
[----:B------:R1:W-:Y:S01]  /*7fb0*/  MUFU.EX2 R70, R5 ;  /* 0x0000000500467308 */ /* 0x0003e20000000800 */
[----:B------:R-:W-:-:S02]  /*7fc0*/  SHF.R.U32.HI R17, RZ, 0x18, R4 ;  /* 0x00000018ff117819 */ /* 0x000fc40000011604 */
[----:B---3--:R-:W-:-:S04]  /*7fd0*/  F2FP.BF16.F32.PACK_AB R4, R77, R78 ;  /* 0x0000004e4d04723e */ /* 0x008fc800000010ff */
[C---:B------:R-:W-:Y:S02]  /*7fe0*/  PRMT R137, R4.reuse, 0x7610, R137 ;  /* 0x0000761004897816 */ /* 0x040fe40000000089 */
[----:B------:R-:W-:Y:S02]  /*7ff0*/  PRMT R136, R4, 0x7632, R136 ;  /* 0x0000763204887816 */ /* 0x000fe40000000088 */
[----:B------:R-:W-:Y:S01]  /*8000*/  SHF.R.U32.HI R4, RZ, 0x18, R7 ;  /* 0x00000018ff047819 */ /* 0x000fe20000011607 */
[----:B------:R-:W-:Y:S01]  /*8010*/  @!P5 HFMA2.BF16_V2 R126, -RZ.H0_H0, RZ.H0_H0, -R137.H0_H0 ;  /* 0x200000ffff7ed231 */ /* 0x000fe20000340989 */
[----:B------:R-:W-:Y:S01]  /*8020*/  PRMT R23, R137, 0x5410, R136 ;  /* 0x0000541089177816 */ /* 0x000fe20000000088 */
[----:B------:R-:W-:-:S03]  /*8030*/  @!P6 HFMA2.BF16_V2 R127, -RZ.H0_H0, RZ.H0_H0, -R136.H0_H0 ;  /* 0x200000ffff7fe231 */ /* 0x000fc60000340988 */
[----:B------:R-:W-:Y:S02]  /*8040*/  @!P5 PRMT R137, R126, 0x5410, RZ ;  /* 0x000054107e89d816 */ /* 0x000fe400000000ff */
[----:B------:R-:W-:Y:S02]  /*8050*/  ISETP.LE.U32.AND P5, PT, R4, UR12, PT ;  /* 0x0000000c04007c0c */ /* 0x000fe4000bfa3070 */
[----:B------:R-:W-:Y:S01]  /*8060*/  SHF.R.U32.HI R4, RZ, 0x10, R7 ;  /* 0x00000010ff047819 */ /* 0x000fe20000011607 */
[----:B------:R-:W-:Y:S01]  /*8070*/  FFMA.FTZ R7, R121, UR8, -R12 ;  /* 0x0000000879077c23 */ /* 0x000fe2000801080c */
[----:B------:R-:W-:Y:S02]  /*8080*/  @!P6 PRMT R136, R127, 0x5410, RZ ;  /* 0x000054107f88e816 */ /* 0x000fe400000000ff */
[----:B------:R-:W-:Y:S01]  /*8090*/  LOP3.LUT R4, R4, 0xff, RZ, 0xc0, !PT ;  /* 0x000000ff04047812 */ /* 0x000fe200078ec0ff */
[----:B------:R2:W3:Y:S03]  /*80a0*/  MUFU.EX2 R121, R7 ;  /* 0x0000000700797308 */ /* 0x0004e60000000800 */
[----:B------:R-:W-:-:S02]  /*80b0*/  ISETP.LE.U32.AND P6, PT, R4, UR12, PT ;  /* 0x0000000c04007c0c */ /* 0x000fc4000bfc3070 */
[----:B------:R-:W-:-:S04]  /*80c0*/  LOP3.LUT R4, R6, 0xffff, RZ, 0xc0, !PT ;  /* 0x0000ffff06047812 */ /* 0x000fc800078ec0ff */
[----:B-1----:R-:W-:Y:S02]  /*80d0*/  SHF.R.U32.HI R5, RZ, 0x8, R4 ;  /* 0x00000008ff057819 */ /* 0x002fe40000011604 */
[----:B------:R-:W-:-:S04]  /*80e0*/  LOP3.LUT R4, R6, 0xff, RZ, 0xc0, !PT ;  /* 0x000000ff06047812 */ /* 0x000fc800078ec0ff */
[----:B------:R-:W-:Y:S01]  /*80f0*/  PRMT R20, R4, 0x5410, R5 ;  /* 0x0000541004147816 */ /* 0x000fe20000000005 */
[----:B------:R-:W-:Y:S01]  /*8100*/  FFMA.FTZ R4, R123, UR8, -R12 ;  /* 0x000000087b047c23 */ /* 0x000fe2000801080c */
[----:B------:R-:W-:Y:S01]  /*8110*/  SHF.R.U32.HI R5, RZ, 0x10, R6 ;  /* 0x00000010ff057819 */ /* 0x000fe20000011606 */
[----:B------:R-:W-:Y:S01]  /*8120*/  IMAD.MOV.U32 R123, RZ, RZ, R92 ;  /* 0x000000ffff7b7224 */ /* 0x000fe200078e005c */
[----:B------:R-:W-:Y:S01]  /*8130*/  SHF.R.U32.HI R6, RZ, 0x18, R6 ;  /* 0x00000018ff067819 */ /* 0x000fe20000011606 */
[----:B------:R1:W-:Y:S01]  /*8140*/  MUFU.EX2 R92, R4 ;  /* 0x00000004005c7308 */ /* 0x0003e20000000800 */
[----:B--2---:R-:W-:Y:S02]  /*8150*/  HSET2.LE.AND R7, R21, R0, PT ;  /* 0x0000000015077233 */ /* 0x004fe40003803000 */
[----:B-1----:R-:W-:Y:S01]  /*8160*/  LOP3.LUT R4, R5, 0xff, RZ, 0xc0, !PT ;  /* 0x000000ff05047812 */ /* 0x002fe200078ec0ff */
[----:B------:R-:W-:-:S03]  /*8170*/  FFMA.FTZ R5, R120, UR8, -R12 ;  /* 0x0000000878057c23 */ /* 0x000fc6000801080c */
[----:B------:R-:W-:Y:S01]  /*8180*/  PRMT R18, R4, 0x5410, R6 ;  /* 0x0000541004127816 */ /* 0x000fe20000000006 */
[----:B------:R1:W2:Y:S01]  /*8190*/  MUFU.EX2 R52, R5 ;  /* 0x0000000500347308 */ /* 0x0002a20000000800 */
[----:B------:R-:W-:Y:S01]  /*81a0*/  LOP3.LUT R4, R16, 0xff, RZ, 0xc0, !PT ;  /* 0x000000ff10047812 */ /* 0x000fe200078ec0ff */
[----:B------:R-:W-:-:S03]  /*81b0*/  FFMA.FTZ R6, R116, UR8, -R12 ;  /* 0x0000000874067c23 */ /* 0x000fc6000801080c */
[----:B------:R-:W-:Y:S02]  /*81c0*/  PRMT R17, R4, 0x5410, R17 ;  /* 0x0000541004117816 */ /* 0x000fe40000000011 */
[----:B------:R-:W-:Y:S01]  /*81d0*/  LOP3.LUT R4, R2, 0xffff, RZ, 0xc0, !PT ;  /* 0x0000ffff02047812 */ /* 0x000fe200078ec0ff */
[----:B------:R4:W-:Y:S02]  /*81e0*/  MUFU.EX2 R94, R6 ;  /* 0x00000006005e7308 */ /* 0x0009e40000000800 */
[----:B------:R-:W-:Y:S02]  /*81f0*/  HSET2.LE.AND R17, R17, R0, PT ;  /* 0x0000000011117233 */ /* 0x000fe40003803000 */
[----:B-1----:R-:W-:-:S04]  /*8200*/  SHF.R.U32.HI R5, RZ, 0x8, R15 ;  /* 0x00000008ff057819 */ /* 0x002fc8000001160f */
[----:B------:R-:W-:Y:S01]  /*8210*/  PRMT R16, R19, 0x5410, R5 ;  /* 0x0000541013107816 */ /* 0x000fe20000000005 */
[--C-:B------:R-:W-:Y:S01]  /*8220*/  FFMA.FTZ R5, R117, UR8, -R12.reuse ;  /* 0x0000000875057c23 */ /* 0x100fe2000801080c */
[----:B----4-:R-:W-:-:S03]  /*8230*/  FFMA.FTZ R6, R118, UR8, -R12 ;  /* 0x0000000876067c23 */ /* 0x010fc6000801080c */
[----:B------:R1:W-:Y:S01]  /*8240*/  MUFU.EX2 R93, R5 ;  /* 0x00000005005d7308 */ /* 0x0003e20000000800 */
[----:B------:R-:W-:-:S07]  /*8250*/  HSET2.LE.AND R16, R16, R0, PT ;  /* 0x0000000010107233 */ /* 0x000fce0003803000 */
[----:B------:R4:W-:Y:S01]  /*8260*/  MUFU.EX2 R64, R6 ;  /* 0x0000000600407308 */ /* 0x0009e20000000800 */
[----:B-1----:R-:W-:Y:S02]  /*8270*/  SHF.R.U32.HI R5, RZ, 0x8, R4 ;  /* 0x00000008ff057819 */ /* 0x002fe40000011604 */
[----:B------:R-:W-:-:S04]  /*8280*/  LOP3.LUT R4, R2, 0xff, RZ, 0xc0, !PT ;  /* 0x000000ff02047812 */ /* 0x000fc800078ec0ff */
[----:B------:R-:W-:Y:S01]  /*8290*/  PRMT R14, R4, 0x5410, R5 ;  /* 0x00005410040e7816 */ /* 0x000fe20000000005 */
[--C-:B------:R-:W-:Y:S01]  /*82a0*/  FFMA.FTZ R4, R132, UR8, -R13.reuse ;  /* 0x0000000884047c23 */ /* 0x100fe2000801080d */
[--C-:B------:R-:W-:Y:S02]  /*82b0*/  SHF.R.U32.HI R5, RZ, 0x10, R2.reuse ;  /* 0x00000010ff057819 */ /* 0x100fe40000011602 */
[--C-:B----4-:R-:W-:Y:S01]  /*82c0*/  HSET2.LE.AND R6, R22, R0.reuse, PT ;  /* 0x0000000016067233 */ /* 0x110fe20003803000 */
[----:B------:R1:W-:Y:S01]  /*82d0*/  MUFU.EX2 R95, R4 ;  /* 0x00000004005f7308 */ /* 0x0003e20000000800 */
[----:B------:R-:W-:Y:S02]  /*82e0*/  HSET2.LE.AND R14, R14, R0, PT ;  /* 0x000000000e0e7233 */ /* 0x000fe40003803000 */
[----:B-1----:R-:W-:Y:S02]  /*82f0*/  SHF.R.U32.HI R4, RZ, 0x18, R2 ;  /* 0x00000018ff047819 */ /* 0x002fe40000011602 */
[----:B------:R-:W-:Y:S01]  /*8300*/  LOP3.LUT R2, R5, 0xff, RZ, 0xc0, !PT ;  /* 0x000000ff05027812 */ /* 0x000fe200078ec0ff */
[----:B------:R-:W-:-:S03]  /*8310*/  FFMA.FTZ R5, R134, UR8, -R13 ;  /* 0x0000000886057c23 */ /* 0x000fc6000801080d */
[----:B------:R-:W-:Y:S01]  /*8320*/  PRMT R15, R2, 0x5410, R4 ;  /* 0x00005410020f7816 */ /* 0x000fe20000000004 */
[----:B------:R-:W-:Y:S01]  /*8330*/  FFMA.FTZ R4, R133, UR8, -R13 ;  /* 0x0000000885047c23 */ /* 0x000fe2000801080d */
[----:B------:R1:W4:Y:S01]  /*8340*/  MUFU.EX2 R76, R5 ;  /* 0x00000005004c7308 */ /* 0x0003220000000800 */
[----:B------:R-:W-:-:S07]  /*8350*/  HSET2.LE.AND R2, R20, R0, PT ;  /* 0x0000000014027233 */ /* 0x000fce0003803000 */
[----:B------:R3:W-:Y:S01]  /*8360*/  MUFU.EX2 R53, R4 ;  /* 0x0000000400357308 */ /* 0x0007e20000000800 */
[--C-:B-1----:R-:W-:Y:S02]  /*8370*/  HSET2.LE.AND R5, R18, R0.reuse, PT ;  /* 0x0000000012057233 */ /* 0x102fe40003803000 */
[----:B------:R-:W-:Y:S01]  /*8380*/  HSET2.LE.AND R0, R15, R0, PT ;  /* 0x000000000f007233 */ /* 0x000fe20003803000 */
[----:B------:R-:W-:Y:S01]  /*8390*/  FFMA.FTZ R15, R119, UR8, -R12 ;  /* 0x00000008770f7c23 */ /* 0x000fe2000801080c */
[----:B------:R-:W-:-:S03]  /*83a0*/  FFMA.FTZ R12, R125, UR8, -R13 ;  /* 0x000000087d0c7c23 */ /* 0x000fc6000801080d */
[----:B------:R-:W-:Y:S01]  /*83b0*/  MUFU.EX2 R60, R15 ;  /* 0x0000000f003c7308 */ /* 0x000fe20000000800 */
[--C-:B---3--:R-:W-:Y:S01]  /*83c0*/  FFMA.FTZ R4, R122, UR8, -R13.reuse ;  /* 0x000000087a047c23 */ /* 0x108fe2000801080d */
[----:B------:R-:W-:-:S06]  /*83d0*/  FFMA.FTZ R13, R124, UR8, -R13 ;  /* 0x000000087c0d7c23 */ /* 0x000fcc000801080d */
[----:B------:R1:W3:Y:S08]  /*83e0*/  MUFU.EX2 R40, R4 ;  /* 0x0000000400287308 */ /* 0x0002f00000000800 */
[----:B------:R2:W-:Y:S08]  /*83f0*/  MUFU.EX2 R75, R12 ;  /* 0x0000000c004b7308 */ /* 0x0005f00000000800 */
[----:B------:R-:W3:Y:S01]  /*8400*/  MUFU.EX2 R176, R13 ;  /* 0x0000000d00b07308 */ /* 0x000ee20000000800 */
[----:B-1----:R-:W-:-:S04]  /*8410*/  F2FP.BF16.F32.PACK_AB R4, R121, R70 ;  /* 0x000000467904723e */ /* 0x002fc800000010ff */
[C---:B------:R-:W-:Y:S02]  /*8420*/  PRMT R103, R4.reuse, 0x7632, R103 ;  /* 0x0000763204677816 */ /* 0x040fe40000000067 */
[----:B------:R-:W-:Y:S02]  /*8430*/  PRMT R102, R4, 0x7610, R102 ;  /* 0x0000761004667816 */ /* 0x000fe40000000066 */
[----:B------:R-:W-:Y:S02]  /*8440*/  LOP3.LUT R4, R2, R23, RZ, 0xc0, !PT ;  /* 0x0000001702047212 */ /* 0x000fe400078ec0ff */
[----:B------:R-:W-:Y:S02]  /*8450*/  PRMT R2, R102, 0x5410, R103 ;  /* 0x0000541066027816 */ /* 0x000fe40000000067 */
[----:B--2---:R-:W-:Y:S02]  /*8460*/  F2FP.BF16.F32.PACK_AB R12, R52, R92 ;  /* 0x0000005c340c723e */ /* 0x004fe400000010ff */
[----:B------:R-:W-:-:S02]  /*8470*/  LOP3.LUT R5, R5, R2, RZ, 0xc0, !PT ;  /* 0x0000000205057212 */ /* 0x000fc400078ec0ff */
[----:B----4-:R-:W-:Y:S02]  /*8480*/  F2FP.BF16.F32.PACK_AB R2, R76, R95 ;  /* 0x0000005f4c02723e */ /* 0x010fe400000010ff */
[----:B------:R-:W-:Y:S02]  /*8490*/  PRMT R34, R12, 0x7632, R34 ;  /* 0x000076320c227816 */ /* 0x000fe40000000022 */
[C---:B------:R-:W-:Y:S02]  /*84a0*/  PRMT R101, R2.reuse, 0x7610, R101 ;  /* 0x0000761002657816 */ /* 0x040fe40000000065 */
[----:B------:R-:W-:Y:S02]  /*84b0*/  PRMT R35, R2, 0x7632, R35 ;  /* 0x0000763202237816 */ /* 0x000fe40000000023 */
[----:B---3--:R-:W-:Y:S02]  /*84c0*/  F2FP.BF16.F32.PACK_AB R2, R40, R53 ;  /* 0x000000352802723e */ /* 0x008fe400000010ff */
[----:B------:R-:W-:-:S02]  /*84d0*/  PRMT R33, R12, 0x7610, R33 ;  /* 0x000076100c217816 */ /* 0x000fc40000000021 */
[C---:B------:R-:W-:Y:S02]  /*84e0*/  PRMT R32, R2.reuse, 0x7610, R32 ;  /* 0x0000761002207816 */ /* 0x040fe40000000020 */
[----:B------:R-:W-:Y:S02]  /*84f0*/  PRMT R31, R2, 0x7632, R31 ;  /* 0x00007632021f7816 */ /* 0x000fe4000000001f */
[----:B------:R-:W-:Y:S02]  /*8500*/  PRMT R2, R101, 0x5410, R35 ;  /* 0x0000541065027816 */ /* 0x000fe40000000023 */
[----:B------:R-:W-:Y:S02]  /*8510*/  F2FP.BF16.F32.PACK_AB R12, R176, R75 ;  /* 0x0000004bb00c723e */ /* 0x000fe400000010ff */
[----:B------:R-:W-:Y:S02]  /*8520*/  LOP3.LUT R6, R6, R2, RZ, 0xc0, !PT ;  /* 0x0000000206067212 */ /* 0x000fe400078ec0ff */
[----:B------:R-:W-:-:S02]  /*8530*/  PRMT R2, R33, 0x5410, R34 ;  /* 0x0000541021027816 */ /* 0x000fc40000000022 */
[----:B------:R-:W-:Y:S02]  /*8540*/  PRMT R28, R12, 0x7610, R28 ;  /* 0x000076100c1c7816 */ /* 0x000fe4000000001c */
[----:B------:R-:W-:Y:S02]  /*8550*/  LOP3.LUT R7, R7, R2, RZ, 0xc0, !PT ;  /* 0x0000000207077212 */ /* 0x000fe400078ec0ff */
[----:B------:R-:W-:Y:S02]  /*8560*/  PRMT R2, R32, 0x5410, R31 ;  /* 0x0000541020027816 */ /* 0x000fe4000000001f */
[----:B------:R-:W-:Y:S02]  /*8570*/  PRMT R27, R12, 0x7632, R27 ;  /* 0x000076320c1b7816 */ /* 0x000fe4000000001b */
[----:B------:R-:W-:Y:S02]  /*8580*/  LOP3.LUT R96, R14, R2, RZ, 0xc0, !PT ;  /* 0x000000020e607212 */ /* 0x000fe400078ec0ff */
[----:B------:R-:W1:Y:S01]  /*8590*/  LDSM.16.MT88.4 R12, [R179+0x10800] ;  /* 0x01080000b30c783b */ /* 0x000e620000004200 */
[----:B------:R-:W-:-:S04]  /*85a0*/  F2FP.BF16.F32.PACK_AB R2, R93, R94 ;  /* 0x0000005e5d02723e */ /* 0x000fc800000010ff */
[C---:B------:R-:W-:Y:S02]  /*85b0*/  PRMT R30, R2.reuse, 0x7632, R30 ;  /* 0x00007632021e7816 */ /* 0x040fe4000000001e */
[----:B------:R-:W-:Y:S02]  /*85c0*/  PRMT R29, R2, 0x7610, R29 ;  /* 0x00007610021d7816 */ /* 0x000fe4000000001d */
[----:B------:R-:W-:-:S04]  /*85d0*/  F2FP.BF16.F32.PACK_AB R2, R60, R64 ;  /* 0x000000403c02723e */ /* 0x000fc800000010ff */
[C---:B------:R-:W-:Y:S02]  /*85e0*/  PRMT R26, R2.reuse, 0x7610, R26 ;  /* 0x00007610021a7816 */ /* 0x040fe4000000001a */
[----:B------:R-:W-:Y:S02]  /*85f0*/  PRMT R24, R2, 0x7632, R24 ;  /* 0x0000763202187816 */ /* 0x000fe40000000018 */
[----:B------:R-:W-:-:S04]  /*8600*/  PRMT R2, R29, 0x5410, R30 ;  /* 0x000054101d027816 */ /* 0x000fc8000000001e */
[----:B------:R-:W-:Y:S02]  /*8610*/  LOP3.LUT R97, R0, R2, RZ, 0xc0, !PT ;  /* 0x0000000200617212 */ /* 0x000fe400078ec0ff */
[----:B------:R2:W3:Y:S01]  /*8620*/  LDL.LU.S16 R2, [R1+0x20] ;  /* 0x0000200001027983 */ /* 0x0004e20000300600 */
[----:B------:R-:W-:-:S04]  /*8630*/  PRMT R0, R28, 0x5410, R27 ;  /* 0x000054101c007816 */ /* 0x000fc8000000001b */
[----:B------:R-:W-:Y:S02]  /*8640*/  LOP3.LUT R98, R16, R0, RZ, 0xc0, !PT ;  /* 0x0000000010627212 */ /* 0x000fe400078ec0ff */
[----:B------:R-:W-:-:S04]  /*8650*/  PRMT R0, R26, 0x5410, R24 ;  /* 0x000054101a007816 */ /* 0x000fc80000000018 */
[----:B------:R-:W-:Y:S01]  /*8660*/  LOP3.LUT R99, R17, R0, RZ, 0xc0, !PT ;  /* 0x0000000011637212 */ /* 0x000fe200078ec0ff */
[C---:B-1----:R-:W-:Y:S06]  /*8670*/  HMMA.16816.F32.BF16 R36, R8.reuse, R12, R80 ;  /* 0x0000000c0824723c */ /* 0x042fec0000041850 */
[----:B------:R-:W-:Y:S01]  /*8680*/  HMMA.16816.F32.BF16 R20, R8, R14, R112 ;  /* 0x0000000e0814723c */ /* 0x000fe20000041870 */
[----:B------:R-:W1:Y:S01]  /*8690*/  LDSM.16.MT88.4 R8, [R177+0xd000] ;  /* 0x00d00000b108783b */ /* 0x000e620000004200 */
[----:B------:R-:W-:Y:S02]  /*86a0*/  IMAD.MOV.U32 R80, RZ, RZ, R70 ;  /* 0x000000ffff507224 */ /* 0x000fe400078e0046 */
[----:B------:R-:W-:Y:S01]  /*86b0*/  IMAD.MOV.U32 R81, RZ, RZ, R71 ;  /* 0x000000ffff517224 */ /* 0x000fe200078e0047 */
[----:B------:R-:W4:Y:S01]  /*86c0*/  LDSM.16.MT88.4 R12, [R178+0xd000] ;  /* 0x00d00000b20c783b */ /* 0x000f220000004200 */
[----:B------:R-:W-:-:S02]  /*86d0*/  IMAD.MOV.U32 R82, RZ, RZ, R68 ;  /* 0x000000ffff527224 */ /* 0x000fc400078e0044 */
[----:B---3--:R-:W-:Y:S01]  /*86e0*/  @!P6 HFMA2.BF16_V2 R2, -RZ.H0_H0, RZ.H0_H0, -R102.H0_H0 ;  /* 0x200000ffff02e231 */ /* 0x008fe20000340966 */
[C---:B-1----:R-:W-:Y:S01]  /*86f0*/  HMMA.16816.F32.BF16 R108, R4.reuse, R8, R108 ;  /* 0x00000008046c723c */ /* 0x042fe2000004186c */
[----:B------:R-:W-:Y:S01]  /*8700*/  SHF.R.U32.HI R0, RZ, 0x8, R45 ;  /* 0x00000008ff007819 */ /* 0x000fe2000001162d */
[----:B------:R-:W-:Y:S01]  /*8710*/  @!P5 HFMA2.BF16_V2 R252, -RZ.H0_H0, RZ.H0_H0, -R103.H0_H0 ;  /* 0x200000fffffcd231 */ /* 0x000fe20000340967 */
[----:B------:R-:W-:Y:S01]  /*8720*/  LDSM.16.MT88.4 R112, [R178+0xd800] ;  /* 0x00d80000b270783b */ /* 0x000fe20000004200 */
[----:B------:R-:W-:Y:S01]  /*8730*/  USHF.L.U32 UR4, UR20, 0x3, URZ ;  /* 0x0000000314047899 */ /* 0x000fe2000800063f */
[----:B------:R-:W-:Y:S01]  /*8740*/  IMAD.MOV.U32 R83, RZ, RZ, R121 ;  /* 0x000000ffff537224 */ /* 0x000fe200078e0079 */
[C---:B------:R-:W-:Y:S01]  /*8750*/  HMMA.16816.F32.BF16 R16, R4.reuse, R10, R248 ;  /* 0x0000000a0410723c */ /* 0x040fe200000418f8 */
[----:B------:R-:W1:Y:S05]  /*8760*/  LDSM.16.MT88.4 R8, [R180+0xd000] ;  /* 0x00d00000b408783b */ /* 0x000e6a0000004200 */
[----:B----4-:R-:W-:Y:S01]  /*8770*/  HMMA.16816.F32.BF16 R116, R4, R12, R56 ;  /* 0x0000000c0474723c */ /* 0x010fe20000041838 */
[----:B------:R-:W-:-:S02]  /*8780*/  IMAD.MOV.U32 R248, RZ, RZ, R40 ;  /* 0x000000fffff87224 */ /* 0x000fc400078e0028 */
[----:B------:R-:W-:Y:S02]  /*8790*/  IMAD.MOV.U32 R251, RZ, RZ, R60 ;  /* 0x000000fffffb7224 */ /* 0x000fe400078e003c */
[----:B------:R-:W-:Y:S01]  /*87a0*/  IMAD.MOV.U32 R249, RZ, RZ, R64 ;  /* 0x000000fffff97224 */ /* 0x000fe200078e0040 */
[----:B------:R-:W-:Y:S01]  /*87b0*/  HMMA.16816.F32.BF16 R40, R4, R14, R240 ;  /* 0x0000000e0428723c */ /* 0x000fe200000418f0 */
[----:B------:R-:W3:Y:S01]  /*87c0*/  LDSM.16.MT88.4 R12, [R179+0xd000] ;  /* 0x00d00000b30c783b */ /* 0x000ee20000004200 */
[----:B------:R-:W-:-:S05]  /*87d0*/  IMAD.MOV.U32 R250, RZ, RZ, R75 ;  /* 0x000000fffffa7224 */ /* 0x000fca00078e004b */
[----:B------:R-:W-:Y:S02]  /*87e0*/  IMAD.MOV.U32 R242, RZ, RZ, R53 ;  /* 0x000000fffff27224 */ /* 0x000fe400078e0035 */
[----:B------:R-:W-:Y:S02]  /*87f0*/  IMAD.MOV.U32 R240, RZ, RZ, R76 ;  /* 0x000000fffff07224 */ /* 0x000fe400078e004c */
[----:B------:R-:W-:Y:S02]  /*8800*/  IMAD.MOV.U32 R241, RZ, RZ, R94 ;  /* 0x000000fffff17224 */ /* 0x000fe400078e005e */
[----:B------:R-:W-:Y:S01]  /*8810*/  IMAD.MOV.U32 R243, RZ, RZ, R93 ;  /* 0x000000fffff37224 */ /* 0x000fe200078e005d */
[----:B-1----:R-:W-:Y:S07]  /*8820*/  HMMA.16816.F32.BF16 R124, R4, R8, R232 ;  /* 0x00000008047c723c */ /* 0x002fee00000418e8 */
[----:B------:R-:W-:-:S02]  /*8830*/  IMAD.MOV.U32 R235, RZ, RZ, R52 ;  /* 0x000000ffffeb7224 */ /* 0x000fc400078e0034 */
[C---:B------:R-:W-:Y:S01]  /*8840*/  HMMA.16816.F32.BF16 R52, R4.reuse, R10, R224 ;  /* 0x0000000a0434723c */ /* 0x040fe200000418e0 */
[----:B------:R-:W1:Y:S01]  /*8850*/  LDSM.16.MT88.4 R8, [R177+0xf000] ;  /* 0x00f00000b108783b */ /* 0x000e620000004200 */
[----:B------:R-:W-:Y:S02]  /*8860*/  IMAD.MOV.U32 R232, RZ, RZ, R77 ;  /* 0x000000ffffe87224 */ /* 0x000fe400078e004d */
[----:B------:R-:W-:Y:S02]  /*8870*/  IMAD.MOV.U32 R234, RZ, RZ, R95 ;  /* 0x000000ffffea7224 */ /* 0x000fe400078e005f */
[C---:B---3--:R-:W-:Y:S01]  /*8880*/  HMMA.16816.F32.BF16 R132, R4.reuse, R12, R244 ;  /* 0x0000000c0484723c */ /* 0x048fe200000418f4 */
[----:B------:R-:W-:Y:S02]  /*8890*/  IMAD.MOV.U32 R224, RZ, RZ, R66 ;  /* 0x000000ffffe07224 */ /* 0x000fe400078e0042 */
[----:B------:R-:W-:Y:S02]  /*88a0*/  IMAD.MOV.U32 R227, RZ, RZ, R78 ;  /* 0x000000ffffe37224 */ /* 0x000fe400078e004e */
[----:B------:R-:W-:Y:S01]  /*88b0*/  IMAD.MOV.U32 R226, RZ, RZ, R73 ;  /* 0x000000ffffe27224 */ /* 0x000fe200078e0049 */
[----:B------:R-:W-:Y:S01]  /*88c0*/  HMMA.16816.F32.BF16 R56, R4, R14, R236 ;  /* 0x0000000e0438723c */ /* 0x000fe200000418ec */
[----:B------:R-:W-:Y:S01]  /*88d0*/  IMAD.MOV.U32 R244, RZ, RZ, R62 ;  /* 0x000000fffff47224 */ /* 0x000fe200078e003e */
[----:B------:R-:W3:Y:S01]  /*88e0*/  LDSM.16.MT88.4 R12, [R178+0xf000] ;  /* 0x00f00000b20c783b */ /* 0x000ee20000004200 */
        /* <DEDUP_REMOVED lines=8> */
[----:B------:R-:W-:Y:S02]  /*8970*/  LOP3.LUT R0, R0, 0xffff, RZ, 0xc0, !PT ;  /* 0x0000ffff00007812 */ /* 0x000fe400078ec0ff */
[----:B------:R-:W-:Y:S01]  /*8980*/  @!P5 PRMT R103, R252, 0x5410, RZ ;  /* 0x00005410fc67d816 */ /* 0x000fe200000000ff */
[----:B------:R-:W-:Y:S01]  /*8990*/  HMMA.16816.F32.BF16 R116, R96, R112, R116 ;  /* 0x000000706074723c */ /* 0x000fe20000041874 */
[----:B------:R-:W-:-:S05]  /*89a0*/  IMAD.MOV.U32 R236, RZ, RZ, R123 ;  /* 0x000000ffffec7224 */ /* 0x000fca00078e007b */
[C---:B-1----:R-:W-:Y:S06]  /*89b0*/  HMMA.16816.F32.BF16 R60, R4.reuse, R8, R228 ;  /* 0x00000008043c723c */ /* 0x042fec00000418e4 */
[----:B---3--:R-:W-:Y:S01]  /*89c0*/  HMMA.16816.F32.BF16 R68, R4, R12, R220 ;  /* 0x0000000c0444723c */ /* 0x008fe200000418dc */
[----:B------:R-:W-:-:S05]  /*89d0*/  IMAD.MOV.U32 R231, RZ, RZ, R65 ;  /* 0x000000ffffe77224 */ /* 0x000fca00078e0041 */
[----:B------:R-:W-:Y:S01]  /*89e0*/  HMMA.16816.F32.BF16 R72, R4, R14, R128 ;  /* 0x0000000e0448723c */ /* 0x000fe20000041880 */
[----:B------:R-:W-:Y:S01]  /*89f0*/  LDSM.16.MT88.4 R12, [R179+0xf000] ;  /* 0x00f00000b30c783b */ /* 0x000fe20000004200 */
[----:B------:R-:W-:-:S03]  /*8a00*/  ISETP.LE.U32.AND P5, PT, R0, UR12, PT ;  /* 0x0000000c00007c0c */ /* 0x000fc6000bfa3070 */
[----:B------:R-:W-:Y:S01]  /*8a10*/  LDSM.16.MT88.4 R120, [R180+0xd800] ;  /* 0x00d80000b478783b */ /* 0x000fe20000004200 */
[----:B------:R-:W-:Y:S03]  /*8a20*/  HMMA.16816.F32.BF16 R64, R4, R10, R88 ;  /* 0x0000000a0440723c */ /* 0x000fe60000041858 */
[----:B------:R-:W1:Y:S03]  /*8a30*/  LDSM.16.MT88.4 R8, [R180+0xf000] ;  /* 0x00f00000b408783b */ /* 0x000e660000004200 */
[----:B------:R-:W-:Y:S01]  /*8a40*/  HMMA.16816.F32.BF16 R112, R96, R114, R40 ;  /* 0x000000726070723c */ /* 0x000fe20000041828 */
[----:B------:R-:W-:Y:S01]  /*8a50*/  IMAD.MOV.U32 R230, RZ, RZ, R231 ;  /* 0x000000ffffe67224 */ /* 0x000fe200078e00e7 */
[----:B------:R-:W-:Y:S04]  /*8a60*/  LDSM.16.MT88.4 R128, [R179+0xd800] ;  /* 0x00d80000b380783b */ /* 0x000fe80000004200 */
[C---:B-1----:R-:W-:Y:S01]  /*8a70*/  HMMA.16816.F32.BF16 R76, R4.reuse, R8, R104 ;  /* 0x00000008044c723c */ /* 0x042fe20000041868 */
[----:B------:R-:W-:Y:S05]  /*8a80*/  LDSM.16.MT88.4 R104, [R177+0xd800] ;  /* 0x00d80000b168783b */ /* 0x000fea0000004200 */
[C---:B------:R-:W-:Y:S01]  /*8a90*/  HMMA.16816.F32.BF16 R84, R4.reuse, R10, R84 ;  /* 0x0000000a0454723c */ /* 0x040fe20000041854 */
[----:B------:R-:W1:Y:S05]  /*8aa0*/  LDSM.16.MT88.4 R8, [R177+0x11000] ;  /* 0x01100000b108783b */ /* 0x000e6a0000004200 */
[C---:B-1----:R-:W-:Y:S06]  /*8ab0*/  HMMA.16816.F32.BF16 R160, R4.reuse, R8, R160 ;  /* 0x0000000804a0723c */ /* 0x042fec00000418a0 */
[C---:B------:R-:W-:Y:S01]  /*8ac0*/  HMMA.16816.F32.BF16 R164, R4.reuse, R10, R164 ;  /* 0x0000000a04a4723c */ /* 0x040fe200000418a4 */
[----:B------:R-:W1:Y:S05]  /*8ad0*/  LDSM.16.MT88.4 R8, [R180+0x11000] ;  /* 0x01100000b408783b */ /* 0x000e6a0000004200 */
[C---:B-1----:R-:W-:Y:S06]  /*8ae0*/  HMMA.16816.F32.BF16 R208, R4.reuse, R8, R208 ;  /* 0x0000000804d0723c */ /* 0x042fec00000418d0 */
[C---:B------:R-:W-:Y:S01]  /*8af0*/  HMMA.16816.F32.BF16 R212, R4.reuse, R10, R212 ;  /* 0x0000000a04d4723c */ /* 0x040fe200000418d4 */
[----:B------:R-:W1:Y:S05]  /*8b00*/  LDSM.16.MT88.4 R8, [R179+0x11000] ;  /* 0x01100000b308783b */ /* 0x000e6a0000004200 */
[C---:B------:R-:W-:Y:S06]  /*8b10*/  HMMA.16816.F32.BF16 R92, R4.reuse, R12, R216 ;  /* 0x0000000c045c723c */ /* 0x040fec00000418d8 */
[----:B-1----:R-:W-:Y:S07]  /*8b20*/  HMMA.16816.F32.BF16 R216, R4, R8, R36 ;  /* 0x0000000804d8723c */ /* 0x002fee0000041824 */
[----:B------:R-:W-:-:S04]  /*8b30*/  PRMT R8, R2, 0x7610, R8 ;  /* 0x0000761002087816 */ /* 0x000fc80000000008 */
[----:B------:R-:W-:Y:S02]  /*8b40*/  @!P6 PRMT R102, R8, 0x5410, RZ ;  /* 0x000054100866e816 */ /* 0x000fe400000000ff */
[----:B------:R2:W3:Y:S01]  /*8b50*/  LDL.LU.S16 R8, [R1+0x24] ;  /* 0x0000240001087983 */ /* 0x0004e20000300600 */
[C---:B------:R-:W-:Y:S03]  /*8b60*/  HMMA.16816.F32.BF16 R156, R4.reuse, R14, R156 ;  /* 0x0000000e049c723c */ /* 0x040fe6000004189c */
[----:B------:R-:W1:Y:S03]  /*8b70*/  LDSM.16.MT88.4 R12, [R178+0x11000] ;  /* 0x01100000b20c783b */ /* 0x000e660000004200 */
[C---:B------:R-:W-:Y:S06]  /*8b80*/  HMMA.16816.F32.BF16 R20, R4.reuse, R10, R20 ;  /* 0x0000000a0414723c */ /* 0x040fec0000041814 */
[C---:B-1----:R-:W-:Y:S06]  /*8b90*/  HMMA.16816.F32.BF16 R168, R4.reuse, R12, R168 ;  /* 0x0000000c04a8723c */ /* 0x042fec00000418a8 */
[----:B------:R-:W-:Y:S01]  /*8ba0*/  HMMA.16816.F32.BF16 R172, R4, R14, R172 ;  /* 0x0000000e04ac723c */ /* 0x000fe200000418ac */
[----:B---3--:R-:W-:-:S06]  /*8bb0*/  @!P4 HFMA2.BF16_V2 R8, -RZ.H0_H0, RZ.H0_H0, -R101.H0_H0 ;  /* 0x200000ffff08c231 */ /* 0x008fcc0000340965 */
[----:B------:R-:W-:Y:S02]  /*8bc0*/  PRMT R7, R8, 0x7610, R7 ;  /* 0x0000761008077816 */ /* 0x000fe40000000007 */
[----:B------:R2:W3:Y:S02]  /*8bd0*/  LDL.LU.S16 R8, [R1+0x28] ;  /* 0x0000280001087983 */ /* 0x0004e40000300600 */
[----:B---3--:R-:W-:-:S05]  /*8be0*/  @!P5 HFMA2.BF16_V2 R8, -RZ.H0_H0, RZ.H0_H0, -R35.H0_H0 ;  /* 0x200000ffff08d231 */ /* 0x008fca0000340923 */
[----:B------:R-:W-:-:S04]  /*8bf0*/  PRMT R6, R8, 0x7610, R6 ;  /* 0x0000761008067816 */ /* 0x000fc80000000006 */
[----:B------:R-:W-:Y:S02]  /*8c00*/  @!P5 PRMT R35, R6, 0x5410, RZ ;  /* 0x000054100623d816 */ /* 0x000fe400000000ff */
[----:B------:R2:W3:Y:S01]  /*8c10*/  LDL.LU.S16 R6, [R1+0x2c] ;  /* 0x00002c0001067983 */ /* 0x0004e20000300600 */
[----:B------:R-:W-:Y:S01]  /*8c20*/  LOP3.LUT R2, R47, 0xff, RZ, 0xc0, !PT ;  /* 0x000000ff2f027812 */ /* 0x000fe200078ec0ff */
[----:B---3--:R-:W-:-:S05]  /*8c30*/  @!P3 HFMA2.BF16_V2 R6, -RZ.H0_H0, RZ.H0_H0, -R34.H0_H0 ;  /* 0x200000ffff06b231 */ /* 0x008fca0000340922 */
[----:B------:R-:W-:-:S04]  /*8c40*/  PRMT R41, R6, 0x7610, R41 ;  /* 0x0000761006297816 */ /* 0x000fc80000000029 */
[----:B------:R-:W-:Y:S02]  /*8c50*/  @!P3 PRMT R34, R41, 0x5410, RZ ;  /* 0x000054102922b816 */ /* 0x000fe400000000ff */
[----:B------:R2:W3:Y:S01]  /*8c60*/  LDL.LU.S16 R41, [R1+0x30] ;  /* 0x0000300001297983 */ /* 0x0004e20000300600 */
[----:B------:R-:W-:Y:S01]  /*8c70*/  ISETP.LE.U32.AND P6, PT, R2, UR12, PT ;  /* 0x0000000c02007c0c */ /* 0x000fe2000bfc3070 */
[----:B------:R-:W-:-:S05]  /*8c80*/  IMAD.WIDE.U32 R4, R50, -0x2daee0ad, RZ ;  /* 0xd2511f5332047825 */ /* 0x000fca00078e00ff */
[----:B------:R-:W-:-:S04]  /*8c90*/  LOP3.LUT R0, R5, UR21, R46, 0x96, !PT ;  /* 0x0000001505007c12 */ /* 0x000fc8000f8e962e */
[----:B------:R-:W-:-:S04]  /*8ca0*/  LOP3.LUT R2, R0, 0xffff, RZ, 0xc0, !PT ;  /* 0x0000ffff00027812 */ /* 0x000fc800078ec0ff */
[----:B------:R-:W-:Y:S01]  /*8cb0*/  SHF.R.U32.HI R2, RZ, 0x8, R2 ;  /* 0x00000008ff027819 */ /* 0x000fe20000011602 */
[----:B---3--:R-:W-:-:S05]  /*8cc0*/  @!P6 HFMA2.BF16_V2 R41, -RZ.H0_H0, RZ.H0_H0, -R33.H0_H0 ;  /* 0x200000ffff29e231 */ /* 0x008fca0000340921 */
[----:B------:R-:W-:Y:S02]  /*8cd0*/  PRMT R40, R41, 0x7610, R40 ;  /* 0x0000761029287816 */ /* 0x000fe40000000028 */
[----:B------:R2:W3:Y:S01]  /*8ce0*/  LDL.LU.S16 R41, [R1+0x38] ;  /* 0x0000380001297983 */ /* 0x0004e20000300600 */
[----:B------:R-:W-:Y:S02]  /*8cf0*/  LOP3.LUT R2, R2, 0xffff, RZ, 0xc0, !PT ;  /* 0x0000ffff02027812 */ /* 0x000fe400078ec0ff */
[----:B------:R-:W-:Y:S02]  /*8d00*/  @!P4 PRMT R101, R7, 0x5410, RZ ;  /* 0x000054100765c816 */ /* 0x000fe400000000ff */
[----:B------:R-:W-:Y:S02]  /*8d10*/  ISETP.LE.U32.AND P4, PT, R2, UR12, PT ;  /* 0x0000000c02007c0c */ /* 0x000fe4000bf83070 */
[----:B------:R-:W-:-:S04]  /*8d20*/  LOP3.LUT R2, R0, 0xff, RZ, 0xc0, !PT ;  /* 0x000000ff00027812 */ /* 0x000fc800078ec0ff */
[----:B------:R-:W-:-:S13]  /*8d30*/  ISETP.LE.U32.AND P5, PT, R2, UR12, PT ;  /* 0x0000000c02007c0c */ /* 0x000fda000bfa3070 */
[----:B---3--:R-:W-:-:S05]  /*8d40*/  @!P5 HFMA2.BF16_V2 R41, -RZ.H0_H0, RZ.H0_H0, -R32.H0_H0 ;  /* 0x200000ffff29d231 */ /* 0x008fca0000340920 */
[----:B------:R-:W-:Y:S02]  /*8d50*/  PRMT R39, R41, 0x7610, R39 ;  /* 0x0000761029277816 */ /* 0x000fe40000000027 */
[----:B------:R2:W3:Y:S01]  /*8d60*/  LDL.LU.S16 R41, [R1+0x34] ;  /* 0x0000340001297983 */ /* 0x0004e20000300600 */
[----:B------:R-:W-:-:S04]  /*8d70*/  SHF.R.U32.HI R2, RZ, 0x18, R0 ;  /* 0x00000018ff027819 */ /* 0x000fc80000011600 */
[----:B------:R-:W-:Y:S01]  /*8d80*/  ISETP.LE.U32.AND P3, PT, R2, UR12, PT ;  /* 0x0000000c02007c0c */ /* 0x000fe2000bf63070 */
[----:B---3--:R-:W-:-:S05]  /*8d90*/  @!P4 HFMA2.BF16_V2 R41, -RZ.H0_H0, RZ.H0_H0, -R31.H0_H0 ;  /* 0x200000ffff29c231 */ /* 0x008fca000034091f */
[----:B------:R-:W-:-:S04]  /*8da0*/  PRMT R2, R41, 0x7610, R2 ;  /* 0x0000761029027816 */ /* 0x000fc80000000002 */
[----:B------:R-:W-:Y:S02]  /*8db0*/  @!P4 PRMT R31, R2, 0x5410, RZ ;  /* 0x00005410021fc816 */ /* 0x000fe400000000ff */
[----:B------:R2:W3:Y:S01]  /*8dc0*/  LDL.LU.S16 R2, [R1+0x3c] ;  /* 0x00003c0001027983 */ /* 0x0004e20000300600 */
[----:B------:R-:W-:-:S04]  /*8dd0*/  SHF.R.U32.HI R0, RZ, 0x10, R0 ;  /* 0x00000010ff007819 */ /* 0x000fc80000011600 */
[----:B------:R-:W-:Y:S01]  /*8de0*/  LOP3.LUT R0, R0, 0xff, RZ, 0xc0, !PT ;  /* 0x000000ff00007812 */ /* 0x000fe200078ec0ff */
[----:B---3--:R-:W-:-:S05]  /*8df0*/  @!P3 HFMA2.BF16_V2 R2, -RZ.H0_H0, RZ.H0_H0, -R30.H0_H0 ;  /* 0x200000ffff02b231 */ /* 0x008fca000034091e */
[----:B------:R-:W-:-:S04]  /*8e00*/  PRMT R38, R2, 0x7610, R38 ;  /* 0x0000761002267816 */ /* 0x000fc80000000026 */
[----:B------:R-:W-:Y:S02]  /*8e10*/  @!P3 PRMT R30, R38, 0x5410, RZ ;  /* 0x00005410261eb816 */ /* 0x000fe400000000ff */
[----:B------:R2:W3:Y:S01]  /*8e20*/  LDL.LU.S16 R38, [R1+0x40] ;  /* 0x0000400001267983 */ /* 0x0004e20000300600 */
[----:B------:R-:W-:Y:S02]  /*8e30*/  @!P6 PRMT R33, R40, 0x5410, RZ ;  /* 0x000054102821e816 */ /* 0x000fe400000000ff */
[----:B------:R-:W-:Y:S01]  /*8e40*/  ISETP.LE.U32.AND P6, PT, R0, UR12, PT ;  /* 0x0000000c00007c0c */ /* 0x000fe2000bfc3070 */
[----:B------:R-:W-:Y:S01]  /*8e50*/  HMMA.16816.F32.BF16 R108, R96, R104, R108 ;  /* 0x00000068606c723c */ /* 0x000fe2000004186c */
[C---:B------:R-:W-:Y:S01]  /*8e60*/  LOP3.LUT R0, R25.reuse, 0xffff, RZ, 0xc0, !PT ;  /* 0x0000ffff19007812 */ /* 0x040fe200078ec0ff */
[----:B------:R-:W-:Y:S01]  /*8e70*/  IMAD.MOV.U32 R231, RZ, RZ, R237 ;  /* 0x000000ffffe77224 */ /* 0x000fe200078e00ed */
[----:B------:R-:W-:Y:S01]  /*8e80*/  LOP3.LUT R2, R25, 0xff, RZ, 0xc0, !PT ;  /* 0x000000ff19027812 */ /* 0x000fe200078ec0ff */
[----:B------:R-:W-:Y:S01]  /*8e90*/  IMAD.MOV.U32 R229, RZ, RZ, R230 ;  /* 0x000000ffffe57224 */ /* 0x000fe200078e00e6 */
[----:B------:R-:W-:Y:S01]  /*8ea0*/  SHF.R.U32.HI R0, RZ, 0x8, R0 ;  /* 0x00000008ff007819 */ /* 0x000fe20000011600 */
[----:B------:R-:W1:Y:S06]  /*8eb0*/  LDSM.16.MT88.4 R40, [R177+0xf800] ;  /* 0x00f80000b128783b */ /* 0x000e6c0000004200 */
[----:B---3--:R-:W-:-:S05]  /*8ec0*/  @!P6 HFMA2.BF16_V2 R38, -RZ.H0_H0, RZ.H0_H0, -R29.H0_H0 ;  /* 0x200000ffff26e231 */ /* 0x008fca000034091d */
[----:B------:R-:W-:-:S04]  /*8ed0*/  PRMT R37, R38, 0x7610, R37 ;  /* 0x0000761026257816 */ /* 0x000fc80000000025 */
[----:B------:R-:W-:Y:S02]  /*8ee0*/  @!P6 PRMT R29, R37, 0x5410, RZ ;  /* 0x00005410251de816 */ /* 0x000fe400000000ff */
[----:B------:R2:W3:Y:S01]  /*8ef0*/  LDL.LU.S16 R37, [R1+0x44] ;  /* 0x0000440001257983 */ /* 0x0004e20000300600 */
[----:B------:R-:W-:-:S04]  /*8f00*/  LOP3.LUT R0, R0, 0xffff, RZ, 0xc0, !PT ;  /* 0x0000ffff00007812 */ /* 0x000fc800078ec0ff */
[----:B------:R-:W-:Y:S02]  /*8f10*/  ISETP.LE.U32.AND P4, PT, R0, UR12, PT ;  /* 0x0000000c00007c0c */ /* 0x000fe4000bf83070 */
[--C-:B------:R-:W-:Y:S02]  /*8f20*/  SHF.R.U32.HI R0, RZ, 0x18, R25.reuse ;  /* 0x00000018ff007819 */ /* 0x100fe40000011619 */
[----:B------:R-:W-:Y:S02]  /*8f30*/  @!P5 PRMT R32, R39, 0x5410, RZ ;  /* 0x000054102720d816 */ /* 0x000fe400000000ff */
[----:B------:R-:W-:Y:S02]  /*8f40*/  ISETP.LE.U32.AND P5, PT, R2, UR12, PT ;  /* 0x0000000c02007c0c */ /* 0x000fe4000bfa3070 */
[----:B------:R-:W-:Y:S02]  /*8f50*/  ISETP.LE.U32.AND P3, PT, R0, UR12, PT ;  /* 0x0000000c00007c0c */ /* 0x000fe4000bf63070 */
[----:B------:R-:W-:-:S04]  /*8f60*/  SHF.R.U32.HI R0, RZ, 0x10, R25 ;  /* 0x00000010ff007819 */ /* 0x000fc80000011619 */
[----:B------:R-:W-:-:S04]  /*8f70*/  LOP3.LUT R0, R0, 0xff, RZ, 0xc0, !PT ;  /* 0x000000ff00007812 */ /* 0x000fc800078ec0ff */
[----:B------:R-:W-:Y:S02]  /*8f80*/  ISETP.LE.U32.AND P6, PT, R0, UR12, PT ;  /* 0x0000000c00007c0c */ /* 0x000fe4000bfc3070 */
[----:B------:R-:W-:-:S04]  /*8f90*/  LOP3.LUT R0, R44, 0xffff, RZ, 0xc0, !PT ;  /* 0x0000ffff2c007812 */ /* 0x000fc800078ec0ff */
[----:B------:R-:W-:-:S04]  /*8fa0*/  SHF.R.U32.HI R0, RZ, 0x8, R0 ;  /* 0x00000008ff007819 */ /* 0x000fc80000011600 */
[----:B------:R-:W-:Y:S01]  /*8fb0*/  LOP3.LUT R0, R0, 0xffff, RZ, 0xc0, !PT ;  /* 0x0000ffff00007812 */ /* 0x000fe200078ec0ff */
[----:B---3--:R-:W-:-:S05]  /*8fc0*/  @!P5 HFMA2.BF16_V2 R37, -RZ.H0_H0, RZ.H0_H0, -R144.H0_H0 ;  /* 0x200000ffff25d231 */ /* 0x008fca0000340990 */
[----:B------:R-:W-:Y:S02]  /*8fd0*/  PRMT R36, R37, 0x7610, R36 ;  /* 0x0000761025247816 */ /* 0x000fe40000000024 */
[----:B------:R2:W3:Y:S02]  /*8fe0*/  LDL.LU.S16 R37, [R1+0x4c] ;  /* 0x00004c0001257983 */ /* 0x0004e40000300600 */
[----:B------:R-:W-:Y:S02]  /*8ff0*/  @!P5 PRMT R144, R36, 0x5410, RZ ;  /* 0x000054102490d816 */ /* 0x000fe400000000ff */
[----:B------:R-:W-:Y:S02]  /*9000*/  ISETP.LE.U32.AND P5, PT, R0, UR12, PT ;  /* 0x0000000c00007c0c */ /* 0x000fe4000bfa3070 */
[----:B------:R2:W4:Y:S01]  /*9010*/  LDL.LU.S16 R0, [R1+0x48] ;  /* 0x0000480001007983 */ /* 0x0005220000300600 */
[----:B------:R-:W-:Y:S01]  /*9020*/  HMMA.16816.F32.BF16 R104, R96, R106, R16 ;  /* 0x0000006a6068723c */ /* 0x000fe20000041810 */
[----:B----4-:R-:W-:-:S06]  /*9030*/  @!P6 HFMA2.BF16_V2 R0, -RZ.H0_H0, RZ.H0_H0, -R145.H0_H0 ;  /* 0x200000ffff00e231 */ /* 0x010fcc0000340991 */
[----:B------:R-:W-:-:S04]  /*9040*/  PRMT R19, R0, 0x7610, R19 ;  /* 0x0000761000137816 */ /* 0x000fc80000000013 */
[----:B------:R-:W-:Y:S02]  /*9050*/  @!P6 PRMT R145, R19, 0x5410, RZ ;  /* 0x000054101391e816 */ /* 0x000fe400000000ff */
[----:B------:R2:W4:Y:S01]  /*9060*/  LDL.LU.S16 R19, [R1+0x50] ;  /* 0x0000500001137983 */ /* 0x0005220000300600 */
[----:B---3--:R-:W-:Y:S01]  /*9070*/  @!P4 HFMA2.BF16_V2 R37, -RZ.H0_H0, RZ.H0_H0, -R143.H0_H0 ;  /* 0x200000ffff25c231 */ /* 0x008fe2000034098f */
[----:B------:R-:W-:-:S04]  /*9080*/  LOP3.LUT R0, R44, 0xff, RZ, 0xc0, !PT ;  /* 0x000000ff2c007812 */ /* 0x000fc800078ec0ff */
[----:B------:R-:W-:Y:S01]  /*9090*/  PRMT R25, R37, 0x7610, R25 ;  /* 0x0000761025197816 */ /* 0x000fe20000000019 */
[----:B----4-:R-:W-:-:S05]  /*90a0*/  @!P3 HFMA2.BF16_V2 R19, -RZ.H0_H0, RZ.H0_H0, -R141.H0_H0 ;  /* 0x200000ffff13b231 */ /* 0x010fca000034098d */
[----:B------:R-:W-:-:S04]  /*90b0*/  PRMT R17, R19, 0x7610, R17 ;  /* 0x0000761013117816 */ /* 0x000fc80000000011 */
[----:B------:R-:W-:Y:S02]  /*90c0*/  @!P3 PRMT R141, R17, 0x5410, RZ ;  /* 0x00005410118db816 */ /* 0x000fe400000000ff */
[----:B------:R2:W3:Y:S01]  /*90d0*/  LDL.LU.S16 R17, [R1+0x5c] ;  /* 0x00005c0001117983 */ /* 0x0004e20000300600 */
[----:B------:R-:W-:Y:S02]  /*90e0*/  @!P4 PRMT R143, R25, 0x5410, RZ ;  /* 0x00005410198fc816 */ /* 0x000fe400000000ff */
[----:B------:R-:W-:-:S13]  /*90f0*/  ISETP.LE.U32.AND P4, PT, R0, UR12, PT ;  /* 0x0000000c00007c0c */ /* 0x000fda000bf83070 */
[----:B---3--:R-:W-:-:S05]  /*9100*/  @!P4 HFMA2.BF16_V2 R17, -RZ.H0_H0, RZ.H0_H0, -R151.H0_H0 ;  /* 0x200000ffff11c231 */ /* 0x008fca0000340997 */
[----:B------:R-:W-:-:S04]  /*9110*/  PRMT R16, R17, 0x7610, R16 ;  /* 0x0000761011107816 */ /* 0x000fc80000000010 */
[----:B------:R-:W-:Y:S02]  /*9120*/  @!P4 PRMT R151, R16, 0x5410, RZ ;  /* 0x000054101097c816 */ /* 0x000fe400000000ff */
[----:B------:R2:W3:Y:S01]  /*9130*/  LDL.LU.S16 R16, [R1+0x68] ;  /* 0x0000680001107983 */ /* 0x0004e20000300600 */
[----:B------:R-:W-:-:S04]  /*9140*/  SHF.R.U32.HI R0, RZ, 0x18, R44 ;  /* 0x00000018ff007819 */ /* 0x000fc8000001162c */
[----:B------:R-:W-:Y:S02]  /*9150*/  ISETP.LE.U32.AND P6, PT, R0, UR12, PT ;  /* 0x0000000c00007c0c */ /* 0x000fe4000bfc3070 */
[----:B------:R-:W-:-:S04]  /*9160*/  SHF.R.U32.HI R0, RZ, 0x10, R44 ;  /* 0x00000010ff007819 */ /* 0x000fc8000001162c */
[----:B------:R-:W-:Y:S01]  /*9170*/  LOP3.LUT R0, R0, 0xff, RZ, 0xc0, !PT ;  /* 0x000000ff00007812 */ /* 0x000fe200078ec0ff */
[----:B---3--:R-:W-:-:S05]  /*9180*/  @!P5 HFMA2.BF16_V2 R16, -RZ.H0_H0, RZ.H0_H0, -R149.H0_H0 ;  /* 0x200000ffff10d231 */ /* 0x008fca0000340995 */
[----:B------:R-:W-:Y:S02]  /*9190*/  PRMT R15, R16, 0x7610, R15 ;  /* 0x00007610100f7816 */ /* 0x000fe4000000000f */
[----:B------:R2:W3:Y:S01]  /*91a0*/  LDL.LU.S16 R16, [R1+0x64] ;  /* 0x0000640001107983 */ /* 0x0004e20000300600 */
[----:B------:R-:W-:Y:S02]  /*91b0*/  ISETP.LE.U32.AND P3, PT, R0, UR12, PT ;  /* 0x0000000c00007c0c */ /* 0x000fe4000bf63070 */
[----:B------:R-:W-:-:S04]  /*91c0*/  LOP3.LUT R0, R154, 0xff, RZ, 0xc0, !PT ;  /* 0x000000ff9a007812 */ /* 0x000fc800078ec0ff */
[----:B------:R-:W-:Y:S02]  /*91d0*/  ISETP.LE.U32.AND P4, PT, R0, UR12, PT ;  /* 0x0000000c00007c0c */ /* 0x000fe4000bf83070 */
[----:B------:R-:W-:-:S04]  /*91e0*/  SHF.R.U32.HI R0, RZ, 0x8, R155 ;  /* 0x00000008ff007819 */ /* 0x000fc8000001169b */
[----:B------:R-:W-:Y:S02]  /*91f0*/  LOP3.LUT R0, R0, 0xffff, RZ, 0xc0, !PT ;  /* 0x0000ffff00007812 */ /* 0x000fe400078ec0ff */
[----:B------:R-:W-:Y:S02]  /*9200*/  @!P5 PRMT R149, R15, 0x5410, RZ ;  /* 0x000054100f95d816 */ /* 0x000fe400000000ff */
[----:B------:R-:W-:Y:S01]  /*9210*/  ISETP.LE.U32.AND P5, PT, R0, UR12, PT ;  /* 0x0000000c00007c0c */ /* 0x000fe2000bfa3070 */
[----:B---3--:R-:W-:-:S05]  /*9220*/  @!P3 HFMA2.BF16_V2 R16, -RZ.H0_H0, RZ.H0_H0, -R148.H0_H0 ;  /* 0x200000ffff10b231 */ /* 0x008fca0000340994 */
[----:B------:R-:W-:Y:S02]  /*9230*/  PRMT R14, R16, 0x7610, R14 ;  /* 0x00007610100e7816 */ /* 0x000fe4000000000e */
[----:B------:R2:W3:Y:S04]  /*9240*/  LDL.LU.S16 R16, [R1+0x60] ;  /* 0x0000600001107983 */ /* 0x0004e80000300600 */
[----:B------:R2:W4:Y:S01]  /*9250*/  LDL.LU.S16 R0, [R1+0x70] ;  /* 0x0000700001007983 */ /* 0x0005220000300600 */
[----:B------:R-:W-:Y:S02]  /*9260*/  IMAD.MOV.U32 R237, RZ, RZ, R238 ;  /* 0x000000ffffed7224 */ /* 0x000fe400078e00ee */
[----:B----4-:R-:W-:-:S05]  /*9270*/  @!P1 HFMA2.BF16_V2 R0, -RZ.H0_H0, RZ.H0_H0, -R147.H0_H0 ;  /* 0x200000ffff009231 */ /* 0x010fca0000340993 */
[----:B------:R-:W-:Y:S02]  /*9280*/  PRMT R13, R0, 0x7610, R13 ;  /* 0x00007610000d7816 */ /* 0x000fe4000000000d */
[----:B------:R2:W4:Y:S01]  /*9290*/  LDL.LU.S16 R0, [R1+0x6c] ;  /* 0x00006c0001007983 */ /* 0x0005220000300600 */
[----:B------:R-:W-:Y:S02]  /*92a0*/  IMAD.MOV.U32 R238, RZ, RZ, R51 ;  /* 0x000000ffffee7224 */ /* 0x000fe400078e0033 */
[----:B------:R-:W-:Y:S02]  /*92b0*/  IMAD.MOV.U32 R230, RZ, RZ, R231 ;  /* 0x000000ffffe67224 */ /* 0x000fe400078e00e7 */
[----:B------:R-:W-:Y:S02]  /*92c0*/  IMAD.MOV.U32 R231, RZ, RZ, R238 ;  /* 0x000000ffffe77224 */ /* 0x000fe400078e00ee */
[----:B------:R-:W-:Y:S02]  /*92d0*/  IMAD.MOV.U32 R238, RZ, RZ, R239 ;  /* 0x000000ffffee7224 */ /* 0x000fe400078e00ef */
[----:B------:R-:W-:Y:S01]  /*92e0*/  IMAD.MOV.U32 R239, RZ, RZ, R244 ;  /* 0x000000ffffef7224 */ /* 0x000fe200078e00f4 */
[----:B------:R-:W-:Y:S01]  /*92f0*/  SHF.R.U32.HI R8, RZ, 0x10, R48 ;  /* 0x00000010ff087819 */ /* 0x000fe20000011630 */
        /* <DEDUP_REMOVED lines=10> */
[----:B------:R-:W-:Y:S02]  /*93a0*/  IMAD.MOV.U32 R82, RZ, RZ, R183 ;  /* 0x000000ffff527224 */ /* 0x000fe400078e00b7 */
[----:B------:R2:W5:Y:S01]  /*93b0*/  LDL.LU R183, [R1+0xd8] ;  /* 0x0000d80001b77983 */ /* 0x0005620000300800 */
[----:B----4-:R-:W-:-:S05]  /*93c0*/  @!P5 HFMA2.BF16_V2 R0, -RZ.H0_H0, RZ.H0_H0, -R146.H0_H0 ;  /* 0x200000ffff00d231 */ /* 0x010fca0000340992 */
[----:B------:R-:W-:Y:S02]  /*93d0*/  PRMT R12, R0, 0x7610, R12 ;  /* 0x00007610000c7816 */ /* 0x000fe4000000000c */
[----:B------:R-:W-:-:S04]  /*93e0*/  LOP3.LUT R0, R8, 0xff, RZ, 0xc0, !PT ;  /* 0x000000ff08007812 */ /* 0x000fc800078ec0ff */
[----:B------:R-:W-:Y:S02]  /*93f0*/  ISETP.LE.U32.AND P1, PT, R0, UR12, PT ;  /* 0x0000000c00007c0c */ /* 0x000fe4000bf23070 */
[----:B------:R2:W4:Y:S02]  /*9400*/  LDL.LU.S16 R0, [R1+0x78] ;  /* 0x0000780001007983 */ /* 0x0005240000300600 */
[----:B----4-:R-:W-:-:S05]  /*9410*/  @!P4 HFMA2.BF16_V2 R0, -RZ.H0_H0, RZ.H0_H0, -R152.H0_H0 ;  /* 0x200000ffff00c231 */ /* 0x010fca0000340998 */
[----:B------:R-:W-:Y:S02]  /*9420*/  PRMT R11, R0, 0x7610, R11 ;  /* 0x00007610000b7816 */ /* 0x000fe4000000000b */
[----:B------:R2:W4:Y:S01]  /*9430*/  LDL.LU.S16 R0, [R1+0x74] ;  /* 0x0000740001007983 */ /* 0x0005220000300600 */
[----:B------:R-:W-:Y:S02]  /*9440*/  LOP3.LUT R9, R48, 0xffff, RZ, 0xc0, !PT ;  /* 0x0000ffff30097812 */ /* 0x000fe400078ec0ff */
[----:B------:R-:W-:Y:S01]  /*9450*/  @!P4 PRMT R152, R11, 0x5410, RZ ;  /* 0x000054100b98c816 */ /* 0x000fe200000000ff */
[----:B----4-:R-:W-:-:S05]  /*9460*/  @!P2 HFMA2.BF16_V2 R0, -RZ.H0_H0, RZ.H0_H0, -R150.H0_H0 ;  /* 0x200000ffff00a231 */ /* 0x010fca0000340996 */
[----:B------:R-:W-:Y:S02]  /*9470*/  PRMT R10, R0, 0x7610, R10 ;  /* 0x00007610000a7816 */ /* 0x000fe4000000000a */
[----:B------:R-:W-:-:S04]  /*9480*/  SHF.R.U32.HI R0, RZ, 0x8, R9 ;  /* 0x00000008ff007819 */ /* 0x000fc80000011609 */
[----:B------:R-:W-:-:S04]  /*9490*/  LOP3.LUT R0, R0, 0xffff, RZ, 0xc0, !PT ;  /* 0x0000ffff00007812 */ /* 0x000fc800078ec0ff */
[----:B------:R-:W-:Y:S02]  /*94a0*/  ISETP.LE.U32.AND P4, PT, R0, UR12, PT ;  /* 0x0000000c00007c0c */ /* 0x000fe4000bf83070 */
[----:B------:R2:W4:Y:S01]  /*94b0*/  LDL.LU.S16 R0, [R1+0x7c] ;  /* 0x00007c0001007983 */ /* 0x0005220000300600 */
[----:B------:R-:W-:Y:S02]  /*94c0*/  LOP3.LUT R6, R48, 0xff, RZ, 0xc0, !PT ;  /* 0x000000ff30067812 */ /* 0x000fe400078ec0ff */
[----:B------:R-:W-:Y:S02]  /*94d0*/  @!P3 PRMT R148, R14, 0x5410, RZ ;  /* 0x000054100e94b816 */ /* 0x000fe400000000ff */
[----:B------:R-:W-:Y:S01]  /*94e0*/  ISETP.LE.U32.AND P3, PT, R6, UR12, PT ;  /* 0x0000000c06007c0c */ /* 0x000fe2000bf63070 */
[----:B---3--:R-:W-:-:S05]  /*94f0*/  @!P6 HFMA2.BF16_V2 R16, -RZ.H0_H0, RZ.H0_H0, -R153.H0_H0 ;  /* 0x200000ffff10e231 */ /* 0x008fca0000340999 */
[----:B------:R-:W-:Y:S01]  /*9500*/  PRMT R2, R16, 0x7610, R2 ;  /* 0x0000761010027816 */ /* 0x000fe20000000002 */
[----:B------:R-:W-:Y:S01]  /*9510*/  IMAD.MOV.U32 R90, RZ, RZ, R230 ;  /* 0x000000ffff5a7224 */ /* 0x000fe200078e00e6 */
[----:B------:R-:W-:Y:S02]  /*9520*/  LOP3.LUT R6, R4, 0xffff, RZ, 0xc0, !PT ;  /* 0x0000ffff04067812 */ /* 0x000fe400078ec0ff */
[----:B------:R-:W-:Y:S01]  /*9530*/  @!P6 PRMT R153, R2, 0x5410, RZ ;  /* 0x000054100299e816 */ /* 0x000fe200000000ff */
[----:B------:R-:W-:Y:S01]  /*9540*/  IMAD.MOV.U32 R89, RZ, RZ, R229 ;  /* 0x000000ffff597224 */ /* 0x000fe200078e00e5 */
[----:B------:R-:W-:Y:S02]  /*9550*/  LOP3.LUT R2, R4, 0xff, RZ, 0xc0, !PT ;  /* 0x000000ff04027812 */ /* 0x000fe400078ec0ff */
[----:B------:R-:W-:Y:S01]  /*9560*/  SHF.R.U32.HI R5, RZ, 0x10, R4 ;  /* 0x00000010ff057819 */ /* 0x000fe20000011604 */
[----:B------:R-:W-:Y:S01]  /*9570*/  IMAD.MOV.U32 R222, RZ, RZ, R90 ;  /* 0x000000ffffde7224 */ /* 0x000fe200078e005a */
[----:B------:R-:W-:Y:S01]  /*9580*/  @!P5 PRMT R146, R12, 0x5410, RZ ;  /* 0x000054100c92d816 */ /* 0x000fe200000000ff */
[----:B------:R-:W-:Y:S01]  /*9590*/  IMAD.MOV.U32 R221, RZ, RZ, R89 ;  /* 0x000000ffffdd7224 */ /* 0x000fe200078e0059 */
[----:B------:R-:W-:Y:S01]  /*95a0*/  ISETP.LE.U32.AND P5, PT, R2, UR12, PT ;  /* 0x0000000c02007c0c */ /* 0x000fe2000bfa3070 */
[----:B------:R-:W-:-:S02]  /*95b0*/  IMAD.MOV.U32 R13, RZ, RZ, R222 ;  /* 0x000000ffff0d7224 */ /* 0x000fc400078e00de */
[----:B------:R-:W-:Y:S02]  /*95c0*/  IMAD.MOV.U32 R220, RZ, RZ, R221 ;  /* 0x000000ffffdc7224 */ /* 0x000fe400078e00dd */
[----:B------:R-:W-:Y:S02]  /*95d0*/  IMAD.MOV.U32 R222, RZ, RZ, R182 ;  /* 0x000000ffffde7224 */ /* 0x000fe400078e00b6 */
[----:B------:R2:W5:Y:S01]  /*95e0*/  LDL.LU R182, [R1+0xd4] ;  /* 0x0000d40001b67983 */ /* 0x0005620000300800 */
[----:B------:R-:W-:-:S03]  /*95f0*/  IMAD.MOV.U32 R221, RZ, RZ, R181 ;  /* 0x000000ffffdd7224 */ /* 0x000fc600078e00b5 */
[----:B------:R2:W5:Y:S01]  /*9600*/  LDL.LU R181, [R1+0xd0] ;  /* 0x0000d00001b57983 */ /* 0x0005620000300800 */
[----:B------:R-:W-:Y:S01]  /*9610*/  @!P2 PRMT R150, R10, 0x5410, RZ ;  /* 0x000054100a96a816 */ /* 0x000fe200000000ff */
[----:B----4-:R-:W-:-:S05]  /*9620*/  @!P3 HFMA2.BF16_V2 R0, -RZ.H0_H0, RZ.H0_H0, -R142.H0_H0 ;  /* 0x200000ffff00b231 */ /* 0x010fca000034098e */
[----:B------:R-:W-:Y:S02]  /*9630*/  PRMT R2, R0, 0x7610, R2 ;  /* 0x0000761000027816 */ /* 0x000fe40000000002 */
[----:B------:R-:W-:Y:S02]  /*9640*/  LOP3.LUT R0, R5, 0xff, RZ, 0xc0, !PT ;  /* 0x000000ff05007812 */ /* 0x000fe400078ec0ff */
[----:B------:R-:W-:Y:S02]  /*9650*/  @!P3 PRMT R142, R2, 0x5410, RZ ;  /* 0x00005410028eb816 */ /* 0x000fe400000000ff */
[----:B------:R-:W-:Y:S02]  /*9660*/  ISETP.LE.U32.AND P3, PT, R0, UR12, PT ;  /* 0x0000000c00007c0c */ /* 0x000fe4000bf63070 */
[----:B------:R2:W3:Y:S04]  /*9670*/  LDL.LU.S16 R0, [R1+0x80] ;  /* 0x0000800001007983 */ /* 0x0004e80000300600 */
[----:B------:R2:W4:Y:S01]  /*9680*/  LDL.LU.S16 R10, [R1+0x84] ;  /* 0x00008400010a7983 */ /* 0x0005220000300600 */
[----:B------:R-:W-:Y:S01]  /*9690*/  SHF.R.U32.HI R4, RZ, 0x18, R4 ;  /* 0x00000018ff047819 */ /* 0x000fe20000011604 */
[----:B------:R-:W-:-:S03]  /*96a0*/  IMAD.MOV.U32 R228, RZ, RZ, R244 ;  /* 0x000000ffffe47224 */ /* 0x000fc600078e00f4 */
[----:B------:R-:W-:Y:S01]  /*96b0*/  ISETP.LE.U32.AND P2, PT, R4, UR12, PT ;  /* 0x0000000c04007c0c */ /* 0x000fe2000bf43070 */
[----:B------:R-:W-:Y:S01]  /*96c0*/  FADD.FTZ R4, R222, R221 ;  /* 0x000000ddde047221 */ /* 0x000fe20000010000 */
[----:B---3--:R-:W-:-:S05]  /*96d0*/  @!P4 HFMA2.BF16_V2 R0, -RZ.H0_H0, RZ.H0_H0, -R140.H0_H0 ;  /* 0x200000ffff00c231 */ /* 0x008fca000034098c */
[----:B------:R-:W-:Y:S02]  /*96e0*/  PRMT R9, R0, 0x7610, R9 ;  /* 0x0000761000097816 */ /* 0x000fe40000000009 */
[----:B------:R-:W-:-:S04]  /*96f0*/  SHF.R.U32.HI R0, RZ, 0x8, R6 ;  /* 0x00000008ff007819 */ /* 0x000fc80000011606 */
[----:B------:R-:W-:Y:S01]  /*9700*/  LOP3.LUT R0, R0, 0xffff, RZ, 0xc0, !PT ;  /* 0x0000ffff00007812 */ /* 0x000fe200078ec0ff */
[----:B----4-:R-:W-:Y:S01]  /*9710*/  @!P1 HFMA2.BF16_V2 R10, -RZ.H0_H0, RZ.H0_H0, -R139.H0_H0 ;  /* 0x200000ffff0a9231 */ /* 0x010fe2000034098b */
[----:B------:R-:W-:Y:S02]  /*9720*/  @!P4 PRMT R140, R9, 0x5410, RZ ;  /* 0x00005410098cc816 */ /* 0x000fe400000000ff */
[----:B------:R-:W-:Y:S01]  /*9730*/  ISETP.LE.U32.AND P4, PT, R0, UR12, PT ;  /* 0x0000000c00007c0c */ /* 0x000fe2000bf83070 */
[----:B------:R-:W-:Y:S02]  /*9740*/  FADD.FTZ R0, R228, R4 ;  /* 0x00000004e4007221 */ /* 0x000fe40000010000 */
[----:B------:R2:W3:Y:S01]  /*9750*/  LDL.LU.S16 R4, [R1+0x98] ;  /* 0x0000980001047983 */ /* 0x0004e20000300600 */
[----:B------:R-:W-:-:S03]  /*9760*/  PRMT R8, R10, 0x7610, R8 ;  /* 0x000076100a087816 */ /* 0x000fc60000000008 */
[----:B------:R2:W4:Y:S04]  /*9770*/  LDL.LU.S16 R17, [R1+0xa0] ;  /* 0x0000a00001117983 */ /* 0x0005280000300600 */
[----:B------:R2:W2:Y:S04]  /*9780*/  LDL.LU.S16 R16, [R1+0x9c] ;  /* 0x00009c0001107983 */ /* 0x0004a80000300600 */
[----:B------:R1:W4:Y:S04]  /*9790*/  LDL.LU.S16 R11, [R1+0xa8] ;  /* 0x0000a800010b7983 */ /* 0x0003280000300600 */
[----:B------:R1:W4:Y:S01]  /*97a0*/  LDL.LU.S16 R10, [R1+0xa4] ;  /* 0x0000a400010a7983 */ /* 0x0003220000300600 */
[----:B------:R-:W-:Y:S01]  /*97b0*/  SHF.R.U32.HI R7, RZ, 0x18, R48 ;  /* 0x00000018ff077819 */ /* 0x000fe20000011630 */
[----:B------:R-:W-:-:S02]  /*97c0*/  IMAD.MOV.U32 R91, RZ, RZ, R239 ;  /* 0x000000ffff5b7224 */ /* 0x000fc400078e00ef */
[----:B------:R-:W1:Y:S01]  /*97d0*/  LDSM.16.MT88.4 R48, [R178+0xf800] ;  /* 0x00f80000b230783b */ /* 0x000e620000004200 */
[----:B------:R-:W-:Y:S01]  /*97e0*/  ISETP.LE.U32.AND P6, PT, R7, UR12, PT ;  /* 0x0000000c07007c0c */ /* 0x000fe2000bfc3070 */
[----:B------:R-:W-:Y:S02]  /*97f0*/  IMAD.MOV.U32 R223, RZ, RZ, R91 ;  /* 0x000000ffffdf7224 */ /* 0x000fe400078e005b */
[----:B------:R-:W-:Y:S01]  /*9800*/  FADD.FTZ R2, R220, R13 ;  /* 0x0000000ddc027221 */ /* 0x000fe20000010000 */
[----:B------:R-:W-:Y:S02]  /*9810*/  IMAD.MOV.U32 R230, RZ, RZ, R231 ;  /* 0x000000ffffe67224 */ /* 0x000fe400078e00e7 */
[----:B------:R-:W-:Y:S02]  /*9820*/  IMAD.MOV.U32 R229, RZ, RZ, R245 ;  /* 0x000000ffffe57224 */ /* 0x000fe400078e00f5 */
[----:B------:R-:W-:Y:S01]  /*9830*/  FADD.FTZ R2, R223, R2 ;  /* 0x00000002df027221 */ /* 0x000fe20000010000 */
[----:B------:R-:W-:-:S02]  /*9840*/  IMAD.MOV.U32 R231, RZ, RZ, R238 ;  /* 0x000000ffffe77224 */ /* 0x000fc400078e00ee */
[----:B------:R-:W-:Y:S01]  /*9850*/  FADD.FTZ R0, R230, R0 ;  /* 0x00000000e6007221 */ /* 0x000fe20000010000 */
[----:B------:R-:W-:Y:S02]  /*9860*/  IMAD.MOV.U32 R238, RZ, RZ, R246 ;  /* 0x000000ffffee7224 */ /* 0x000fe400078e00f6 */
[----:B------:R-:W-:Y:S01]  /*9870*/  FADD.FTZ R2, R229, R2 ;  /* 0x00000002e5027221 */ /* 0x000fe20000010000 */
[----:B------:R-:W-:Y:S01]  /*9880*/  @!P1 PRMT R139, R8, 0x5410, RZ ;  /* 0x00005410088b9816 */ /* 0x000fe200000000ff */
[----:B------:R-:W-:Y:S01]  /*9890*/  IMAD.MOV.U32 R239, RZ, RZ, R81 ;  /* 0x000000ffffef7224 */ /* 0x000fe200078e0051 */
[C---:B------:R-:W-:Y:S01]  /*98a0*/  LEA R8, P1, R236.reuse, UR6, 0x1 ;  /* 0x00000006ec087c11 */ /* 0x040fe2000f8208ff */
[----:B------:R-:W-:Y:S01]  /*98b0*/  FADD.FTZ R2, R237, R2 ;  /* 0x00000002ed027221 */ /* 0x000fe20000010000 */
[----:B------:R-:W-:Y:S01]  /*98c0*/  IMAD.MOV.U32 R244, RZ, RZ, R82 ;  /* 0x000000fffff47224 */ /* 0x000fe200078e0052 */
[----:B------:R-:W-:Y:S01]  /*98d0*/  HMMA.16816.F32.BF16 R132, R96, R128, R132 ;  /* 0x000000806084723c */ /* 0x000fe20000041884 */
[----:B------:R-:W-:Y:S01]  /*98e0*/  LEA.HI.X R9, R236, UR7, R231, 0x1, P1 ;  /* 0x00000007ec097c11 */ /* 0x000fe200088f0ce7 */
[----:B------:R-:W-:Y:S01]  /*98f0*/  IMAD.MOV.U32 R245, RZ, RZ, R80 ;  /* 0x000000fffff57224 */ /* 0x000fe200078e0050 */
[----:B------:R-:W-:Y:S01]  /*9900*/  LDSM.16.MT88.4 R88, [R180+0x11800] ;  /* 0x01180000b458783b */ /* 0x000fe20000004200 */
[----:B------:R-:W-:-:S02]  /*9910*/  IMAD.MOV.U32 R246, RZ, RZ, R225 ;  /* 0x000000fffff67224 */ /* 0x000fc400078e00e1 */
[----:B------:R-:W-:Y:S01]  /*9920*/  IMAD.MOV.U32 R225, RZ, RZ, R227 ;  /* 0x000000ffffe17224 */ /* 0x000fe200078e00e3 */
[C---:B-1----:R-:W-:Y:S01]  /*9930*/  HMMA.16816.F32.BF16 R36, R96.reuse, R40, R60 ;  /* 0x000000286024723c */ /* 0x042fe2000004183c */
[----:B------:R-:W-:Y:S01]  /*9940*/  IMAD.MOV.U32 R227, RZ, RZ, R83 ;  /* 0x000000ffffe37224 */ /* 0x000fe200078e0053 */
[----:B------:R-:W-:Y:S04]  /*9950*/  LDSM.16.MT88.4 R12, [R179+0x11800] ;  /* 0x01180000b30c783b */ /* 0x000fe80000004200 */
[C---:B------:R-:W-:Y:S01]  /*9960*/  HMMA.16816.F32.BF16 R128, R96.reuse, R130, R56 ;  /* 0x000000826080723c */ /* 0x040fe20000041838 */
[----:B------:R-:W1:Y:S04]  /*9970*/  LDSM.16.MT88.4 R56, [R180+0xf800] ;  /* 0x00f80000b438783b */ /* 0x000e680000004200 */
[----:B------:R-:W-:Y:S01]  /*9980*/  LDSM.16.MT88.4 R80, [R178+0x11800] ;  /* 0x01180000b250783b */ /* 0x000fe20000004200 */
[C---:B------:R-:W-:Y:S03]  /*9990*/  HMMA.16816.F32.BF16 R40, R96.reuse, R42, R64 ;  /* 0x0000002a6028723c */ /* 0x040fe60000041840 */
[----:B------:R-:W1:Y:S03]  /*99a0*/  LDSM.16.MT88.4 R64, [R179+0xf800] ;  /* 0x00f80000b340783b */ /* 0x000e660000004200 */
[C---:B------:R-:W-:Y:S06]  /*99b0*/  HMMA.16816.F32.BF16 R44, R96.reuse, R48, R68 ;  /* 0x00000030602c723c */ /* 0x040fec0000041844 */
[C---:B------:R-:W-:Y:S01]  /*99c0*/  HMMA.16816.F32.BF16 R48, R96.reuse, R50, R72 ;  /* 0x000000326030723c */ /* 0x040fe20000041848 */
[----:B------:R-:W1:Y:S04]  /*99d0*/  LDSM.16.MT88.4 R72, [R177+0x11800] ;  /* 0x01180000b148783b */ /* 0x000e680000004200 */
[----:B------:R2:W-:Y:S04]  /*99e0*/  STG.E.U16 desc[UR26][R8.64], R151 ;  /* 0x0000009708007986 */ /* 0x0005e8000c10151a */
[----:B------:R2:W-:Y:S01]  /*99f0*/  STG.E.U16 desc[UR26][R8.64+0x2], R149 ;  /* 0x0000029508007986 */ /* 0x0005e2000c10151a */
[----:B------:R-:W-:Y:S01]  /*9a00*/  HMMA.16816.F32.BF16 R124, R96, R120, R124 ;  /* 0x00000078607c723c */ /* 0x000fe2000004187c */
[----:B------:R-:W-:-:S05]  /*9a10*/  IADD3 R220, P1, R8, -0x80, RZ ;  /* 0xffffff8008dc7810 */ /* 0x000fca0007f3e0ff */
        /* <DEDUP_REMOVED lines=12> */
[----:B------:R-:W-:Y:S01]  /*9ae0*/  HMMA.16816.F32.BF16 R96, R96, R14, R20 ;  /* 0x0000000e6060723c */ /* 0x000fe20000041814 */
[----:B------:R-:W-:Y:S01]  /*9af0*/  IADD3.X R219, R9, -0x1, RZ, P1, !PT ;  /* 0xffffffff09db7810 */ /* 0x000fe20000ffe4ff */
[----:B---3--:R-:W-:-:S05]  /*9b00*/  @!P6 HFMA2.BF16_V2 R4, -RZ.H0_H0, RZ.H0_H0, -R138.H0_H0 ;  /* 0x200000ffff04e231 */ /* 0x008fca000034098a */
[----:B------:R-:W-:Y:S01]  /*9b10*/  PRMT R18, R4, 0x7610, R18 ;  /* 0x0000761004127816 */ /* 0x000fe20000000012 */
[----:B--2---:R-:W-:Y:S02]  /*9b20*/  @!P4 HFMA2.BF16_V2 R16, -RZ.H0_H0, RZ.H0_H0, -R27.H0_H0 ;  /* 0x200000ffff10c231 */ /* 0x004fe4000034091b */
[----:B------:R-:W-:Y:S01]  /*9b30*/  FADD.FTZ R4, R238, R0 ;  /* 0x00000000ee047221 */ /* 0x000fe20000010000 */
[----:B----4-:R-:W-:Y:S02]  /*9b40*/  @!P3 HFMA2.BF16_V2 R11, -RZ.H0_H0, RZ.H0_H0, -R26.H0_H0 ;  /* 0x200000ffff0bb231 */ /* 0x010fe4000034091a */
        /* <DEDUP_REMOVED lines=66> */
[----:B------:R1:W-:Y:S01]  /*9f70*/  STL [R1+0x50], R222 ;  /* 0x000050de01007387 */ /* 0x0003e20000100800 */
[----:B------:R-:W-:Y:S05]  /*9f80*/  @!P0 BRA `(.L_x_1424) ;  /* 0x0000006400d48947 */ /* 0x000fea0003800000 */
[----:B------:R-:W2:Y:S01]  /*9f90*/  LDL R242, [R1+0x54] ;  /* 0x0000540001f27983 */ /* 0x000ea20000100800 */
[----:B------:R-:W-:Y:S01]  /*9fa0*/  ULDC UR6, c[0x0][0x2d0] ;  /* 0x0000b40000067ab9 */ /* 0x000fe20000000800 */
[----:B------:R-:W-:-:S04]  /*9fb0*/  DEPBAR.LE SB0, 0x0 ;  /* 0x000080000000791a */ /* 0x000fc80000000000 */
[----:B------:R-:W3:Y:S04]  /*9fc0*/  LDL R243, [R1+0x58] ;  /* 0x0000580001f37983 */ /* 0x000ee80000100800 */
[----:B------:R-:W4:Y:S04]  /*9fd0*/  LDL.64 R248, [R1+0xb0] ;  /* 0x0000b00001f87983 */ /* 0x000f280000100a00 */
[----:B------:R-:W4:Y:S01]  /*9fe0*/  LDL.64 R250, [R1+0xc0] ;  /* 0x0000c00001fa7983 */ /* 0x000f220000100a00 */
[----:B------:R-:W-:Y:S01]  /*9ff0*/  BAR.SYNC.DEFER_BLOCKING 0x0 ;  /* 0x0000000000007b1d */ /* 0x000fe20000010000 */
[----:B------:R-:W-:Y:S01]  /*a000*/  ISETP.GE.AND P3, PT, R206, UR6, PT ;  /* 0x00000006ce007c0c */ /* 0x000fe2000bf66270 */
[----:B------:R-:W-:-:S04]  /*a010*/  UIADD3 UR18, UR19, -0x2, URZ ;  /* 0xfffffffe13127890 */ /* 0x000fc8000fffe03f */
[----:B------:R-:W-:Y:S02]  /*a020*/  USHF.R.S32.HI UR7, URZ, 0x1f, UR18 ;  /* 0x0000001f3f077899 */ /* 0x000fe40008011412 */
[----:B------:R-:W-:Y:S01]  /*a030*/  IMAD.U32 R0, RZ, RZ, UR18 ;  /* 0x00000012ff007e24 */ /* 0x000fe2000f8e00ff */
[----:B------:R-:W-:-:S05]  /*a040*/  UISETP.GT.AND UP0, UPT, UR18, UR5, UPT ;  /* 0x000000051200728c */ /* 0x000fca000bf04270 */
[----:B------:R-:W4:Y:S08]  /*a050*/  @!P3 LDC.64 R10, c[0x0][0x220] ;  /* 0x00008800ff0abb82 */ /* 0x000f300000000a00 */
[----:B------:R-:W4:Y:S01]  /*a060*/  @!P3 LDC.64 R16, c[0x0][0x220] ;  /* 0x00008800ff10bb82 */ /* 0x000f220000000a00 */
[----:B------:R-:W-:Y:S07]  /*a070*/  @P3 STS.128 [R199+0xc000], RZ ;  /* 0x00c000ffc7003388 */ /* 0x000fee0000000c00 */
[----:B-1----:R-:W1:Y:S08]  /*a080*/  @!P3 LDC.64 R30, c[0x0][0x220] ;  /* 0x00008800ff1ebb82 */ /* 0x002e700000000a00 */
[----:B------:R-:W1:Y:S01]  /*a090*/  @!P3 LDC.64 R18, c[0x0][0x220] ;  /* 0x00008800ff12bb82 */ /* 0x000e620000000a00 */
[----:B--2---:R-:W-:-:S02]  /*a0a0*/  ISETP.GE.AND P2, PT, R242, UR6, PT ;  /* 0x00000006f2007c0c */ /* 0x004fc4000bf46270 */
[----:B---3--:R-:W-:Y:S01]  /*a0b0*/  ISETP.GE.AND P1, PT, R243, UR6, PT ;  /* 0x00000006f3007c0c */ /* 0x008fe2000bf26270 */
[----:B------:R-:W-:Y:S01]  /*a0c0*/  UIMAD UR6, UR10, UR18, URZ ;  /* 0x000000120a0672a4 */ /* 0x000fe2000f8e023f */
[----:B----4-:R-:W-:-:S03]  /*a0d0*/  IMAD.MOV.U32 R5, RZ, RZ, R249 ;  /* 0x000000ffff057224 */ /* 0x010fc600078e00f9 */
[----:B------:R-:W-:-:S06]  /*a0e0*/  UIMAD UR6, UR7, UR11, UR6 ;  /* 0x0000000b070672a4 */ /* 0x000fcc000f8e0206 */
[----:B------:R-:W2:Y:S01]  /*a0f0*/  @!P2 LDC.64 R6, c[0x0][0x220] ;  /* 0x00008800ff06ab82 */ /* 0x000ea20000000a00 */
[----:B------:R-:W-:Y:S01]  /*a100*/  IMAD.MOV.U32 R4, RZ, RZ, R250 ;  /* 0x000000ffff047224 */ /* 0x000fe200078e00fa */
[----:B------:R-:W3:Y:S03]  /*a110*/  S2R R251, SR_TID.X ;  /* 0x0000000000fb7919 */ /* 0x000ee60000002100 */
[----:B------:R-:W-:-:S03]  /*a120*/  IMAD.WIDE.U32 R4, R0, UR11, R4 ;  /* 0x0000000b00047c25 */ /* 0x000fc6000f8e0004 */
[----:B------:R-:W4:Y:S01]  /*a130*/  @!P1 LDC.64 R12, c[0x0][0x220] ;  /* 0x00008800ff0c9b82 */ /* 0x000f220000000a00 */
[----:B------:R-:W-:Y:S01]  /*a140*/  VIADD R0, R5, UR6 ;  /* 0x0000000605007c36 */ /* 0x000fe20008000000 */
[----:B------:R-:W-:-:S04]  /*a150*/  @!P3 LEA R10, P4, R4, R10, 0x1 ;  /* 0x0000000a040ab211 */ /* 0x000fc800078808ff */
        /* <DEDUP_REMOVED lines=9> */
[----:B--2---:R-:W-:-:S04]  /*a1f0*/  @!P2 LEA R6, P0, R4, R6, 0x1 ;  /* 0x000000060406a211 */ /* 0x004fc800078008ff */
[----:B------:R-:W-:-:S03]  /*a200*/  @!P2 LEA.HI.X R7, R4, R7, R0, 0x1, P0 ;  /* 0x000000070407a211 */ /* 0x000fc600000f0c00 */
[----:B------:R-:W2:Y:S02]  /*a210*/  @!P2 LDC.64 R22, c[0x0][0x220] ;  /* 0x00008800ff16ab82 */ /* 0x000ea40000000a00 */
[----:B------:R-:W-:Y:S01]  /*a220*/  @!PT LDS RZ, [RZ] ;  /* 0x00000000fffff984 */ /* 0x000fe20000000800 */
[----:B------:R-:W-:Y:S01]  /*a230*/  @!PT LDS RZ, [RZ] ;  /* 0x00000000fffff984 */ /* 0x000fe20000000800 */
[----:B------:R-:W-:Y:S01]  /*a240*/  @!PT LDS RZ, [RZ] ;  /* 0x00000000fffff984 */ /* 0x000fe20000000800 */
[----:B------:R1:W-:Y:S01]  /*a250*/  @!P2 LDGSTS.E.BYPASS.LTC128B.128 [R199+0xe000], desc[UR26][R6.64+0x80] ;  /* 0x0e00008006c7afae */ /* 0x0003e2000b901d5a */
[----:B---3--:R-:W-:-:S03]  /*a260*/  IMAD.SHL.U32 R251, R251, 0x2, RZ ;  /* 0x00000002fbfb7824 */ /* 0x008fc600078e00ff */
[----:B------:R-:W-:Y:S02]  /*a270*/  @P1 STS.128 [R199+0x10000], RZ ;  /* 0x010000ffc7001388 */ /* 0x000fe40000000c00 */
[----:B------:R-:W3:Y:S01]  /*a280*/  @!P1 LDC.64 R26, c[0x0][0x220] ;  /* 0x00008800ff1a9b82 */ /* 0x000ee20000000a00 */
[----:B------:R-:W-:Y:S02]  /*a290*/  LOP3.LUT R251, R251, 0x6, RZ, 0xc0, !PT ;  /* 0x00000006fbfb7812 */ /* 0x000fe400078ec0ff */
[----:B----4-:R-:W-:-:S05]  /*a2a0*/  @!P1 LEA R10, P0, R4, R12, 0x1 ;  /* 0x0000000c040a9211 */ /* 0x010fca00078008ff */
[----:B------:R-:W4:Y:S01]  /*a2b0*/  @!P2 LDC.64 R20, c[0x0][0x220] ;  /* 0x00008800ff14ab82 */ /* 0x000f220000000a00 */
[----:B------:R-:W-:Y:S02]  /*a2c0*/  @!P1 LEA.HI.X R11, R4, R13, R0, 0x1, P0 ;  /* 0x0000000d040b9211 */ /* 0x000fe400000f0c00 */
[----:B------:R-:W-:Y:S02]  /*a2d0*/  IADD3.X R4, R0, UR17, RZ, P4, !PT ;  /* 0x0000001100047c10 */ /* 0x000fe4000a7fe4ff */
[C---:B-1----:R-:W-:Y:S01]  /*a2e0*/  @!P2 LEA R12, P0, R2.reuse, R14, 0x1 ;  /* 0x0000000e020ca211 */ /* 0x042fe200078008ff */
[----:B------:R-:W-:Y:S01]  /*a2f0*/  @!PT LDS RZ, [RZ] ;  /* 0x00000000fffff984 */ /* 0x000fe20000000800 */
[----:B------:R-:W-:Y:S01]  /*a300*/  @!PT LDS RZ, [RZ] ;  /* 0x00000000fffff984 */ /* 0x000fe20000000800 */
[----:B------:R-:W-:Y:S01]  /*a310*/  @!PT LDS RZ, [RZ] ;  /* 0x00000000fffff984 */ /* 0x000fe20000000800 */
[----:B------:R1:W-:Y:S02]  /*a320*/  @!P1 LDGSTS.E.BYPASS.LTC128B.128 [R199+0x10000], desc[UR26][R10.64+0x100] ;  /* 0x100001000ac79fae */ /* 0x0003e4000b901d5a */
[----:B------:R-:W4:Y:S01]  /*a330*/  @!P1 LDC.64 R24, c[0x0][0x220] ;  /* 0x00008800ff189b82 */ /* 0x000f220000000a00 */
        /* <DEDUP_REMOVED lines=18> */
[C---:B--2---:R-:W-:Y:S01]  /*a460*/  @!P2 LEA R16, P4, R0.reuse, R22, 0x1 ;  /* 0x000000160010a211 */ /* 0x044fe200078808ff */
[----:B------:R-:W-:Y:S01]  /*a470*/  @!PT LDS RZ, [RZ] ;  /* 0x00000000fffff984 */ /* 0x000fe20000000800 */
[----:B------:R-:W-:Y:S01]  /*a480*/  @!PT LDS RZ, [RZ] ;  /* 0x00000000fffff984 */ /* 0x000fe20000000800 */
[----:B------:R-:W-:Y:S01]  /*a490*/  @!PT LDS RZ, [RZ] ;  /* 0x00000000fffff984 */ /* 0x000fe20000000800 */
[----:B------:R1:W-:Y:S01]  /*a4a0*/  @!P1 LDGSTS.E.BYPASS.LTC128B.128 [R199+0x10800], desc[UR26][R10.64+0x100] ;  /* 0x108001000ac79fae */ /* 0x0003e2000b901d5a */
[C---:B------:R-:W-:Y:S02]  /*a4b0*/  IADD3 R2, P5, R0.reuse, UR23, RZ ;  /* 0x0000001700027c10 */ /* 0x040fe4000ffbe0ff */
[C---:B------:R-:W-:Y:S01]  /*a4c0*/  @!P2 LEA.HI.X R17, R0.reuse, R23, R4, 0x1, P4 ;  /* 0x000000170011a211 */ /* 0x040fe200020f0c04 */
[----:B------:R-:W-:Y:S01]  /*a4d0*/  @P3 STS.128 [R199+0xd000], RZ ;  /* 0x00d000ffc7003388 */ /* 0x000fe20000000c00 */
[----:B---3--:R-:W-:-:S04]  /*a4e0*/  @!P3 LEA R6, P0, R0, R30, 0x1 ;  /* 0x0000001e0006b211 */ /* 0x008fc800078008ff */
        /* <DEDUP_REMOVED lines=10> */
[----:B----4-:R-:W-:Y:S01]  /*a590*/  @!P3 LEA R12, P5, R2, R18, 0x1 ;  /* 0x00000012020cb211 */ /* 0x010fe200078a08ff */
        /* <DEDUP_REMOVED lines=19> */
[----:B------:R1:W-:Y:S01]  /*a6d0*/  @!P3 LDGSTS.E.BYPASS.LTC128B.128 [R199+0xd800], desc[UR26][R12.64] ;  /* 0x0d8000000cc7bfae */ /* 0x0003e2000b901d5a */
[----:B--2---:R-:W-:-:S03]  /*a6e0*/  @!P1 LEA R6, P0, R2, R24, 0x1 ;  /* 0x0000001802069211 */ /* 0x004fc600078008ff */
[----:B------:R-:W-:Y:S01]  /*a6f0*/  @P2 STS.128 [R199+0xf800], RZ ;  /* 0x00f800ffc7002388 */ /* 0x000fe20000000c00 */
[----:B------:R-:W-:-:S03]  /*a700*/  @!P1 LEA.HI.X R7, R2, R25, R4, 0x1, P0 ;  /* 0x0000001902079211 */ /* 0x000fc600000f0c04 */
[----:B------:R-:W-:Y:S01]  /*a710*/  @!PT LDS RZ, [RZ] ;  /* 0x00000000fffff984 */ /* 0x000fe20000000800 */
[----:B------:R-:W-:Y:S01]  /*a720*/  @!PT LDS RZ, [RZ] ;  /* 0x00000000fffff984 */ /* 0x000fe20000000800 */
[----:B------:R-:W-:Y:S01]  /*a730*/  @!PT LDS RZ, [RZ] ;  /* 0x00000000fffff984 */ /* 0x000fe20000000800 */
[----:B------:R-:W-:Y:S01]  /*a740*/  @!P2 LDGSTS.E.BYPASS.LTC128B.128 [R199+0xf800], desc[UR26][R10.64+0x80] ;  /* 0x0f8000800ac7afae */ /* 0x000fe2000b901d5a */
[C---:B------:R-:W-:Y:S01]  /*a750*/  VIADD R2, R0.reuse, 0x1 ;  /* 0x0000000100027836 */ /* 0x040fe20000000000 */
[-C--:B------:R-:W-:Y:S02]  /*a760*/  ISETP.GE.AND P0, PT, R0, R205.reuse, PT ;  /* 0x000000cd0000720c */ /* 0x080fe40003f06270 */
        /* <DEDUP_REMOVED lines=8> */
[----:B---3-5:R-:W-:Y:S01]  /*a7f0*/  LDSM.16.M88.4 R16, [R176+0x6000] ;  /* 0x00600000b010783b */ /* 0x028fe20000000200 */
[----:B------:R-:W-:-:S02]  /*a800*/  ISETP.LT.OR P4, PT, R2, R200, P4 ;  /* 0x000000c80200720c */ /* 0x000fc40002781670 */
[----:B------:R-:W-:Y:S01]  /*a810*/  ISETP.LT.OR P0, PT, R0, R201, P0 ;  /* 0x000000c90000720c */ /* 0x000fe20000701670 */
[----:B------:R-:W-:Y:S04]  /*a820*/  LDSM.16.M88.4 R32, [R176+0x6800] ;  /* 0x00680000b020783b */ /* 0x000fe80000000200 */
[----:B------:R-:W-:Y:S04]  /*a830*/  LDSM.16.M88.4 R28, [R176+0x7000] ;  /* 0x00700000b01c783b */ /* 0x000fe80000000200 */
[----:B------:R-:W-:Y:S04]  /*a840*/  LDSM.16.M88.4 R24, [R176+0x7800] ;  /* 0x00780000b018783b */ /* 0x000fe80000000200 */
[----:B-1----:R-:W-:Y:S04]  /*a850*/  LDSM.16.M88.4 R12, [R184] ;  /* 0x00000000b80c783b */ /* 0x002fe80000000200 */
[----:B------:R-:W-:Y:S04]  /*a860*/  LDSM.16.M88.4 R144, [R187] ;  /* 0x00000000bb90783b */ /* 0x000fe80000000200 */
[----:B--2---:R-:W1:Y:S04]  /*a870*/  LDSM.16.M88.4 R4, [R183] ;  /* 0x00000000b704783b */ /* 0x004e680000000200 */
        /* <DEDUP_REMOVED lines=10> */
[----:B------:R-:W0:Y:S03]  /*a920*/  LDGDEPBAR ;  /* 0x00000000000079af */ /* 0x000e260000000000 */
[C---:B------:R-:W-:Y:S06]  /*a930*/  HMMA.16816.F32.BF16 R140, R4.reuse, R18, RZ ;  /* 0x00000012048c723c */ /* 0x040fec00000418ff */
[C---:B------:R-:W-:Y:S06]  /*a940*/  HMMA.16816.F32.BF16 R148, R4.reuse, R32, RZ ;  /* 0x000000200494723c */ /* 0x040fec00000418ff */
[C---:B------:R-:W-:Y:S06]  /*a950*/  HMMA.16816.F32.BF16 R152, R4.reuse, R34, RZ ;  /* 0x000000220498723c */ /* 0x040fec00000418ff */
[C---:B------:R-:W-:Y:S06]  /*a960*/  HMMA.16816.F32.BF16 R156, R4.reuse, R28, RZ ;  /* 0x0000001c049c723c */ /* 0x040fec00000418ff */
[C---:B------:R-:W-:Y:S06]  /*a970*/  HMMA.16816.F32.BF16 R160, R4.reuse, R30, RZ ;  /* 0x0000001e04a0723c */ /* 0x040fec00000418ff */
[C---:B------:R-:W-:Y:S06]  /*a980*/  HMMA.16816.F32.BF16 R164, R4.reuse, R24, RZ ;  /* 0x0000001804a4723c */ /* 0x040fec00000418ff */
[----:B------:R-:W-:Y:S01]  /*a990*/  HMMA.16816.F32.BF16 R16, R4, R26, RZ ;  /* 0x0000001a0410723c */ /* 0x000fe200000418ff */
        /* <DEDUP_REMOVED lines=10> */
[----:B------:R-:W2:Y:S04]  /*aa40*/  LDSM.16.M88.4 R160, [R181+0x1800] ;  /* 0x00180000b5a0783b */ /* 0x000ea80000000200 */
[----:B------:R-:W-:Y:S01]  /*aa50*/  LDSM.16.M88.4 R172, [R192] ;  /* 0x00000000c0ac783b */ /* 0x000fe20000000200 */
[C---:B----4-:R-:W-:Y:S03]  /*aa60*/  HMMA.16816.F32.BF16 R156, R12.reuse, R208, R164 ;  /* 0x000000d00c9c723c */ /* 0x050fe600000418a4 */
[----:B------:R-:W-:Y:S03]  /*aa70*/  LDSM.16.M88.4 R164, [R176+0x8800] ;  /* 0x00880000b0a4783b */ /* 0x000fe60000000200 */
[----:B------:R-:W-:Y:S01]  /*aa80*/  HMMA.16816.F32.BF16 R12, R12, R210, R16 ;  /* 0x000000d20c0c723c */ /* 0x000fe20000041810 */
[----:B------:R-:W-:Y:S04]  /*aa90*/  LDSM.16.M88.4 R16, [R183+0x2000] ;  /* 0x00200000b710783b */ /* 0x000fe80000000200 */
[----:B------:R-:W-:Y:S01]  /*aaa0*/  LDSM.16.M88.4 R208, [R176+0x9800] ;  /* 0x00980000b0d0783b */ /* 0x000fe20000000200 */
[C---:B------:R-:W-:Y:S06]  /*aab0*/  HMMA.16816.F32.BF16 R28, R20.reuse, R216, R28 ;  /* 0x000000d8141c723c */ /* 0x040fec000004181c */
[C---:B------:R-:W-:Y:S01]  /*aac0*/  HMMA.16816.F32.BF16 R32, R20.reuse, R218, R32 ;  /* 0x000000da1420723c */ /* 0x040fe20000041820 */
[----:B------:R-:W3:Y:S05]  /*aad0*/  LDSM.16.M88.4 R216, [R176+0x8000] ;  /* 0x00800000b0d8783b */ /* 0x000eea0000000200 */
[C---:B------:R-:W-:Y:S06]  /*aae0*/  HMMA.16816.F32.BF16 R136, R20.reuse, R212, R136 ;  /* 0x000000d41488723c */ /* 0x040fec0000041888 */
[C---:B------:R-:W-:Y:S01]  /*aaf0*/  HMMA.16816.F32.BF16 R144, R20.reuse, R214, R144 ;  /* 0x000000d61490723c */ /* 0x040fe20000041890 */
[----:B------:R-:W-:Y:S05]  /*ab00*/  LDSM.16.M88.4 R212, [R182+0x9800] ;  /* 0x00980000b6d4783b */ /* 0x000fea0000000200 */
[C---:B------:R-:W-:Y:S06]  /*ab10*/  HMMA.16816.F32.BF16 R148, R20.reuse, R224, R148 ;  /* 0x000000e01494723c */ /* 0x040fec0000041894 */
[C---:B------:R-:W-:Y:S01]  /*ab20*/  HMMA.16816.F32.BF16 R152, R20.reuse, R226, R152 ;  /* 0x000000e21498723c */ /* 0x040fe20000041898 */
[----:B------:R-:W-:Y:S05]  /*ab30*/  LDSM.16.M88.4 R224, [R195] ;  /* 0x00000000c3e0783b */ /* 0x000fea0000000200 */
[C---:B------:R-:W-:Y:S06]  /*ab40*/  HMMA.16816.F32.BF16 R156, R20.reuse, R228, R156 ;  /* 0x000000e4149c723c */ /* 0x040fec000004189c */
[----:B------:R-:W-:Y:S01]  /*ab50*/  HMMA.16816.F32.BF16 R12, R20, R230, R12 ;  /* 0x000000e6140c723c */ /* 0x000fe2000004180c */
[----:B------:R-:W4:Y:S04]  /*ab60*/  LDSM.16.M88.4 R20, [R184+0x2000] ;  /* 0x00200000b814783b */ /* 0x000f280000000200 */
[----:B------:R-:W-:Y:S01]  /*ab70*/  LDSM.16.M88.4 R228, [R176+0xa000] ;  /* 0x00a00000b0e4783b */ /* 0x000fe20000000200 */
[C---:B-1----:R-:W-:Y:S06]  /*ab80*/  HMMA.16816.F32.BF16 R28, R4.reuse, R232, R28 ;  /* 0x000000e8041c723c */ /* 0x042fec000004181c */
[C---:B------:R-:W-:Y:S01]  /*ab90*/  HMMA.16816.F32.BF16 R32, R4.reuse, R234, R32 ;  /* 0x000000ea0420723c */ /* 0x040fe20000041820 */
[----:B------:R-:W-:Y:S05]  /*aba0*/  LDSM.16.M88.4 R232, [R191] ;  /* 0x00000000bfe8783b */ /* 0x000fea0000000200 */
[C---:B------:R-:W-:Y:S06]  /*abb0*/  HMMA.16816.F32.BF16 R136, R4.reuse, R24, R136 ;  /* 0x000000180488723c */ /* 0x040fec0000041888 */
[C---:B------:R-:W-:Y:S01]  /*abc0*/  HMMA.16816.F32.BF16 R144, R4.reuse, R26, R144 ;  /* 0x0000001a0490723c */ /* 0x040fe20000041890 */
[----:B------:R-:W1:Y:S05]  /*abd0*/  LDSM.16.M88.4 R24, [R194] ;  /* 0x00000000c218783b */ /* 0x000e6a0000000200 */
[C---:B------:R-:W-:Y:S06]  /*abe0*/  HMMA.16816.F32.BF16 R148, R4.reuse, R140, R148 ;  /* 0x0000008c0494723c */ /* 0x040fec0000041894 */
[C---:B------:R-:W-:Y:S01]  /*abf0*/  HMMA.16816.F32.BF16 R152, R4.reuse, R142, R152 ;  /* 0x0000008e0498723c */ /* 0x040fe20000041898 */
[----:B------:R-:W-:Y:S05]  /*ac00*/  LDSM.16.M88.4 R140, [R182+0x8800] ;  /* 0x00880000b68c783b */ /* 0x000fea0000000200 */
        /* <DEDUP_REMOVED lines=17> */
[C---:B----4-:R-:W-:Y:S06]  /*ad20*/  HMMA.16816.F32.BF16 R28, R20.reuse, R224, R28 ;  /* 0x000000e0141c723c */ /* 0x050fec000004181c */
[C---:B------:R-:W-:Y:S01]  /*ad30*/  HMMA.16816.F32.BF16 R32, R20.reuse, R226, R32 ;  /* 0x000000e21420723c */ /* 0x040fe20000041820 */
[----:B------:R-:W4:Y:S05]  /*ad40*/  LDSM.16.M88.4 R224, [R181+0x2000] ;  /* 0x00200000b5e0783b */ /* 0x000f2a0000000200 */
[C---:B-1----:R-:W-:Y:S06]  /*ad50*/  HMMA.16816.F32.BF16 R136, R20.reuse, R24, R136 ;  /* 0x000000181488723c */ /* 0x042fec0000041888 */
[C---:B------:R-:W-:Y:S06]  /*ad60*/  HMMA.16816.F32.BF16 R144, R20.reuse, R26, R144 ;  /* 0x0000001a1490723c */ /* 0x040fec0000041890 */
[C---:B--2---:R-:W-:Y:S06]  /*ad70*/  HMMA.16816.F32.BF16 R148, R20.reuse, R160, R148 ;  /* 0x000000a01494723c */ /* 0x044fec0000041894 */
[C---:B------:R-:W-:Y:S01]  /*ad80*/  HMMA.16816.F32.BF16 R152, R20.reuse, R162, R152 ;  /* 0x000000a21498723c */ /* 0x040fe20000041898 */
[----:B------:R-:W-:Y:S05]  /*ad90*/  LDSM.16.M88.4 R160, [R176+0xa800] ;  /* 0x00a80000b0a0783b */ /* 0x000fea0000000200 */
[C---:B------:R-:W-:Y:S06]  /*ada0*/  HMMA.16816.F32.BF16 R156, R20.reuse, R172, R156 ;  /* 0x000000ac149c723c */ /* 0x040fec000004189c */
[----:B------:R-:W-:Y:S01]  /*adb0*/  HMMA.16816.F32.BF16 R24, R20, R174, R16 ;  /* 0x000000ae1418723c */ /* 0x000fe20000041810 */
[----:B------:R-:W1:Y:S04]  /*adc0*/  LDSM.16.M88.4 R172, [R181+0x3000] ;  /* 0x00300000b5ac783b */ /* 0x000e680000000200 */
[----:B------:R-:W2:Y:S01]  /*add0*/  LDSM.16.M88.4 R20, [R183+0x4000] ;  /* 0x00400000b714783b */ /* 0x000ea20000000200 */
[C---:B---3--:R-:W-:Y:S06]  /*ade0*/  HMMA.16816.F32.BF16 R16, R12.reuse, R216, R28 ;  /* 0x000000d80c10723c */ /* 0x048fec000004181c */
[C---:B------:R-:W-:Y:S01]  /*adf0*/  HMMA.16816.F32.BF16 R32, R12.reuse, R218, R32 ;  /* 0x000000da0c20723c */ /* 0x040fe20000041820 */
[----:B------:R-:W-:Y:S05]  /*ae00*/  LDSM.16.M88.4 R216, [R176+0xb800] ;  /* 0x00b80000b0d8783b */ /* 0x000fea0000000200 */
[C---:B------:R-:W-:Y:S06]  /*ae10*/  HMMA.16816.F32.BF16 R148, R12.reuse, R164, R148 ;  /* 0x000000a40c94723c */ /* 0x040fec0000041894 */
[C---:B------:R-:W-:Y:S06]  /*ae20*/  HMMA.16816.F32.BF16 R136, R12.reuse, R140, R136 ;  /* 0x0000008c0c88723c */ /* 0x040fec0000041888 */
[C---:B------:R-:W-:Y:S06]  /*ae30*/  HMMA.16816.F32.BF16 R144, R12.reuse, R142, R144 ;  /* 0x0000008e0c90723c */ /* 0x040fec0000041890 */
[C---:B------:R-:W-:Y:S01]  /*ae40*/  HMMA.16816.F32.BF16 R152, R12.reuse, R166, R152 ;  /* 0x000000a60c98723c */ /* 0x040fe20000041898 */
[----:B------:R-:W3:Y:S05]  /*ae50*/  LDSM.16.M88.4 R164, [R176+0xb000] ;  /* 0x00b00000b0a4783b */ /* 0x000eea0000000200 */
[C---:B------:R-:W-:Y:S06]  /*ae60*/  HMMA.16816.F32.BF16 R156, R12.reuse, R212, R156 ;  /* 0x000000d40c9c723c */ /* 0x040fec000004189c */
[----:B------:R-:W-:Y:S01]  /*ae70*/  HMMA.16816.F32.BF16 R28, R12, R214, R24 ;  /* 0x000000d60c1c723c */ /* 0x000fe20000041818 */
[----:B------:R-:W-:Y:S05]  /*ae80*/  LDSM.16.M88.4 R212, [R189] ;  /* 0x00000000bdd4783b */ /* 0x000fea0000000200 */
[C---:B----4-:R-:W-:Y:S01]  /*ae90*/  HMMA.16816.F32.BF16 R24, R4.reuse, R224, R16 ;  /* 0x000000e00418723c */ /* 0x050fe20000041810 */
[----:B------:R-:W4:Y:S05]  /*aea0*/  LDSM.16.M88.4 R16, [R184+0x4000] ;  /* 0x00400000b810783b */ /* 0x000f2a0000000200 */
[C---:B------:R-:W-:Y:S01]  /*aeb0*/  HMMA.16816.F32.BF16 R12, R4.reuse, R226, R32 ;  /* 0x000000e2040c723c */ /* 0x040fe20000041820 */
[----:B------:R-:W-:Y:S05]  /*aec0*/  LDSM.16.M88.4 R224, [R188] ;  /* 0x00000000bce0783b */ /* 0x000fea0000000200 */
[C---:B-1----:R-:W-:Y:S06]  /*aed0*/  HMMA.16816.F32.BF16 R148, R4.reuse, R172, R148 ;  /* 0x000000ac0494723c */ /* 0x042fec0000041894 */
[C---:B------:R-:W-:Y:S06]  /*aee0*/  HMMA.16816.F32.BF16 R32, R4.reuse, R168, R136 ;  /* 0x000000a80420723c */ /* 0x040fec0000041888 */
[C---:B------:R-:W-:Y:S01]  /*aef0*/  HMMA.16816.F32.BF16 R144, R4.reuse, R170, R144 ;  /* 0x000000aa0490723c */ /* 0x040fe20000041890 */
[----:B------:R-:W-:Y:S05]  /*af00*/  LDSM.16.M88.4 R168, [R182+0xb800] ;  /* 0x00b80000b6a8783b */ /* 0x000fea0000000200 */
[C---:B------:R-:W-:Y:S01]  /*af10*/  HMMA.16816.F32.BF16 R152, R4.reuse, R174, R152 ;  /* 0x000000ae0498723c */ /* 0x040fe20000041898 */
[----:B------:R-:W-:Y:S05]  /*af20*/  LDSM.16.M88.4 R172, [R181+0x4000] ;  /* 0x00400000b5ac783b */ /* 0x000fea0000000200 */
[C---:B------:R-:W-:Y:S06]  /*af30*/  HMMA.16816.F32.BF16 R156, R4.reuse, R208, R156 ;  /* 0x000000d0049c723c */ /* 0x040fec000004189c */
[----:B------:R-:W-:Y:S01]  /*af40*/  HMMA.16816.F32.BF16 R140, R4, R210, R28 ;  /* 0x000000d2048c723c */ /* 0x000fe2000004181c */
[----:B------:R-:W1:Y:S04]  /*af50*/  LDSM.16.M88.4 R208, [R190] ;  /* 0x00000000bed0783b */ /* 0x000e680000000200 */
[----:B------:R-:W-:Y:S01]  /*af60*/  LDSM.16.M88.4 R4, [R186+0x4000] ;  /* 0x00400000ba04783b */ /* 0x000fe20000000200 */
[C---:B--2---:R-:W-:Y:S06]  /*af70*/  HMMA.16816.F32.BF16 R136, R20.reuse, R228, R24 ;  /* 0x000000e41488723c */ /* 0x044fec0000041818 */
[C---:B------:R-:W-:Y:S01]  /*af80*/  HMMA.16816.F32.BF16 R12, R20.reuse, R230, R12 ;  /* 0x000000e6140c723c */ /* 0x040fe2000004180c */
[----:B------:R-:W2:Y:S05]  /*af90*/  LDSM.16.M88.4 R228, [R182+0xa000] ;  /* 0x00a00000b6e4783b */ /* 0x000eaa0000000200 */
[C---:B---3--:R-:W-:Y:S06]  /*afa0*/  HMMA.16816.F32.BF16 R24, R20.reuse, R164, R148 ;  /* 0x000000a41418723c */ /* 0x048fec0000041894 */
[C---:B------:R-:W-:Y:S06]  /*afb0*/  HMMA.16816.F32.BF16 R32, R20.reuse, R160, R32 ;  /* 0x000000a01420723c */ /* 0x040fec0000041820 */
[C---:B------:R-:W-:Y:S01]  /*afc0*/  HMMA.16816.F32.BF16 R28, R20.reuse, R162, R144 ;  /* 0x000000a2141c723c */ /* 0x040fe20000041890 */
[----:B------:R-:W-:Y:S05]  /*afd0*/  LDSM.16.M88.4 R160, [R182+0xa800] ;  /* 0x00a80000b6a0783b */ /* 0x000fea0000000200 */
[C---:B------:R-:W-:Y:S01]  /*afe0*/  HMMA.16816.F32.BF16 R152, R20.reuse, R166, R152 ;  /* 0x000000a61498723c */ /* 0x040fe20000041898 */
[----:B------:R-:W-:Y:S05]  /*aff0*/  LDSM.16.M88.4 R164, [R182+0xb000] ;  /* 0x00b00000b6a4783b */ /* 0x000fea0000000200 */
[C---:B------:R-:W-:Y:S06]  /*b000*/  HMMA.16816.F32.BF16 R156, R20.reuse, R216, R156 ;  /* 0x000000d8149c723c */ /* 0x040fec000004189c */
[----:B------:R-:W-:Y:S06]  /*b010*/  HMMA.16816.F32.BF16 R148, R20, R218, R140 ;  /* 0x000000da1494723c */ /* 0x000fec000004188c */
[C---:B----4-:R-:W-:Y:S06]  /*b020*/  HMMA.16816.F32.BF16 R20, R16.reuse, R232, R136 ;  /* 0x000000e81014723c */ /* 0x050fec0000041888 */
[C---:B------:R-:W-:Y:S01]  /*b030*/  HMMA.16816.F32.BF16 R136, R16.reuse, R234, R12 ;  /* 0x000000ea1088723c */ /* 0x040fe2000004180c */
[----:B------:R-:W3:Y:S05]  /*b040*/  LDSM.16.M88.4 R12, [R185+0x4000] ;  /* 0x00400000b90c783b */ /* 0x000eea0000000200 */
[C---:B-1----:R-:W-:Y:S06]  /*b050*/  HMMA.16816.F32.BF16 R144, R16.reuse, R208, R32 ;  /* 0x000000d01090723c */ /* 0x042fec0000041820 */
[----:B------:R-:W-:Y:S06]  /*b060*/  HMMA.16816.F32.BF16 R140, R16, R210, R28 ;  /* 0x000000d2108c723c */ /* 0x000fec000004181c */
[----:B--2---:R-:W-:Y:S06]  /*b070*/  HMMA.16816.F32.BF16 R20, R4, R228, R20 ;  /* 0x000000e40414723c */ /* 0x004fec0000041814 */
[C---:B------:R-:W-:Y:S06]  /*b080*/  HMMA.16816.F32.BF16 R32, R16.reuse, R212, R24 ;  /* 0x000000d41020723c */ /* 0x040fec0000041818 */
[C---:B------:R-:W-:Y:S06]  /*b090*/  HMMA.16816.F32.BF16 R28, R16.reuse, R214, R152 ;  /* 0x000000d6101c723c */ /* 0x040fec0000041898 */
[C---:B------:R-:W-:Y:S06]  /*b0a0*/  HMMA.16816.F32.BF16 R24, R16.reuse, R224, R156 ;  /* 0x000000e01018723c */ /* 0x040fec000004189c */
[----:B------:R-:W-:Y:S01]  /*b0b0*/  HMMA.16816.F32.BF16 R16, R16, R226, R148 ;  /* 0x000000e21010723c */ /* 0x000fe20000041894 */
[----:B------:R-:W1:Y:S05]  /*b0c0*/  LDSM.16.M88.4 R148, [R181+0x4800] ;  /* 0x00480000b594783b */ /* 0x000e6a0000000200 */
[----:B---3--:R-:W-:Y:S06]  /*b0d0*/  HMMA.16816.F32.BF16 R20, R12, R172, R20 ;  /* 0x000000ac0c14723c */ /* 0x008fec0000041814 */
[C---:B------:R-:W-:Y:S06]  /*b0e0*/  HMMA.16816.F32.BF16 R152, R4.reuse, R164, R32 ;  /* 0x000000a40498723c */ /* 0x040fec0000041820 */
[C---:B------:R-:W-:Y:S06]  /*b0f0*/  HMMA.16816.F32.BF16 R156, R4.reuse, R168, R24 ;  /* 0x000000a8049c723c */ /* 0x040fec0000041818 */
[C---:B------:R-:W-:Y:S06]  /*b100*/  HMMA.16816.F32.BF16 R136, R4.reuse, R230, R136 ;  /* 0x000000e60488723c */ /* 0x040fec0000041888 */
[C---:B------:R-:W-:Y:S06]  /*b110*/  HMMA.16816.F32.BF16 R144, R4.reuse, R160, R144 ;  /* 0x000000a00490723c */ /* 0x040fec0000041890 */
[C---:B------:R-:W-:Y:S06]  /*b120*/  HMMA.16816.F32.BF16 R140, R4.reuse, R162, R140 ;  /* 0x000000a2048c723c */ /* 0x040fec000004188c */
[C---:B------:R-:W-:Y:S06]  /*b130*/  HMMA.16816.F32.BF16 R164, R4.reuse, R166, R28 ;  /* 0x000000a604a4723c */ /* 0x040fec000004181c */
[----:B------:R-:W-:Y:S06]  /*b140*/  HMMA.16816.F32.BF16 R168, R4, R170, R16 ;  /* 0x000000aa04a8723c */ /* 0x000fec0000041810 */
[----:B-1----:R-:W-:Y:S01]  /*b150*/  HMMA.16816.F32.BF16 R28, R12, R148, R144 ;  /* 0x000000940c1c723c */ /* 0x002fe20000041890 */
[----:B------:R-:W-:-:S02]  /*b160*/  IMAD.IADD R5, R203, 0x1, -R0 ;  /* 0x00000001cb057824 */ /* 0x000fc400078e0a00 */
[C---:B------:R-:W-:Y:S02]  /*b170*/  IMAD.IADD R4, R202.reuse, 0x1, -R0 ;  /* 0x00000001ca047824 */ /* 0x040fe400078e0a00 */
[--C-:B------:R-:W-:Y:S01]  /*b180*/  IMAD.IADD R7, R202, 0x1, -R2.reuse ;  /* 0x00000001ca077824 */ /* 0x100fe200078e0a02 */
[----:B------:R-:W-:Y:S01]  /*b190*/  IABS R5, R5 ;  /* 0x0000000500057213 */ /* 0x000fe20000000000 */
[----:B------:R-:W-:Y:S01]  /*b1a0*/  IMAD.IADD R6, R203, 0x1, -R2 ;  /* 0x00000001cb067824 */ /* 0x000fe200078e0a02 */
[----:B------:R-:W-:Y:S01]  /*b1b0*/  IABS R4, R4 ;  /* 0x0000000400047213 */ /* 0x000fe20000000000 */
[C---:B------:R-:W-:Y:S01]  /*b1c0*/  HMMA.16816.F32.BF16 R16, R12.reuse, R174, R136 ;  /* 0x000000ae0c10723c */ /* 0x040fe20000041888 */
[----:B------:R-:W-:Y:S01]  /*b1d0*/  IABS R7, R7 ;  /* 0x0000000700077213 */ /* 0x000fe20000000000 */
[----:B------:R-:W-:Y:S01]  /*b1e0*/  IMAD.MOV.U32 R2, RZ, RZ, R5 ;  /* 0x000000ffff027224 */ /* 0x000fe200078e0005 */
[----:B------:R-:W-:Y:S02]  /*b1f0*/  IABS R5, R6 ;  /* 0x0000000600057213 */ /* 0x000fe40000000000 */
[----:B------:R-:W-:Y:S01]  /*b200*/  I2FP.F32.S32 R4, R4 ;  /* 0x0000000400047245 */ /* 0x000fe20000201400 */
[----:B------:R-:W-:Y:S01]  /*b210*/  HMMA.16816.F32.BF16 R32, R12, R150, R140 ;  /* 0x000000960c20723c */ /* 0x000fe2000004188c */
[----:B------:R-:W-:-:S02]  /*b220*/  I2FP.F32.S32 R2, R2 ;  /* 0x0000000200027245 */ /* 0x000fc40000201400 */
[----:B------:R-:W-:Y:S01]  /*b230*/  I2FP.F32.S32 R7, R7 ;  /* 0x0000000700077245 */ /* 0x000fe20000201400 */
[----:B------:R-:W-:Y:S01]  /*b240*/  FFMA.FTZ R10, R4, -UR16, R20 ;  /* 0x80000010040a7c23 */ /* 0x000fe20008010014 */
[----:B------:R-:W-:Y:S01]  /*b250*/  I2FP.F32.S32 R5, R5 ;  /* 0x0000000500057245 */ /* 0x000fe20000201400 */
[----:B------:R-:W-:Y:S01]  /*b260*/  FFMA.FTZ R6, R2, -UR16, R22 ;  /* 0x8000001002067c23 */ /* 0x000fe20008010016 */
[C---:B------:R-:W-:Y:S02]  /*b270*/  VIADD R4, R0.reuse, 0x8 ;  /* 0x0000000800047836 */ /* 0x040fe40000000000 */
[----:B------:R-:W-:Y:S01]  /*b280*/  FFMA.FTZ R7, R7, -UR16, R21 ;  /* 0x8000001007077c23 */ /* 0x000fe20008010015 */
[----:B------:R-:W-:Y:S02]  /*b290*/  VIADD R2, R0, 0x9 ;  /* 0x0000000900027836 */ /* 0x000fe40000000000 */
[----:B------:R-:W-:Y:S01]  /*b2a0*/  FFMA.FTZ R5, R5, -UR16, R23 ;  /* 0x8000001005057c23 */ /* 0x000fe20008010017 */
[----:B------:R-:W-:Y:S01]  /*b2b0*/  FSEL R103, R10, -INF , !P0 ;  /* 0xff8000000a677808 */ /* 0x000fe20004000000 */
[----:B------:R-:W1:Y:S01]  /*b2c0*/  LDSM.16.M88.4 R20, [R181+0x5000] ;  /* 0x00500000b514783b */ /* 0x000e620000000200 */
[----:B------:R-:W-:Y:S01]  /*b2d0*/  FSEL R144, R6, -INF , !P5 ;  /* 0xff80000006907808 */ /* 0x000fe20006800000 */
[----:B------:R-:W-:Y:S01]  /*b2e0*/  IMAD.IADD R6, R202, 0x1, -R4 ;  /* 0x00000001ca067824 */ /* 0x000fe200078e0a04 */
[----:B------:R-:W-:-:S02]  /*b2f0*/  ISETP.GE.AND P0, PT, R4, R205, PT ;  /* 0x000000cd0400720c */ /* 0x000fc40003f06270 */
[-C--:B------:R-:W-:Y:S02]  /*b300*/  ISETP.GE.AND P5, PT, R4, R204.reuse, PT ;  /* 0x000000cc0400720c */ /* 0x080fe40003fa6270 */
[----:B------:R-:W-:Y:S02]  /*b310*/  FSEL R138, R7, -INF , !P6 ;  /* 0xff800000078a7808 */ /* 0x000fe40007000000 */
[----:B------:R-:W-:Y:S01]  /*b320*/  FSEL R145, R5, -INF , !P4 ;  /* 0xff80000005917808 */ /* 0x000fe20006000000 */
[----:B------:R-:W-:Y:S01]  /*b330*/  IMAD.IADD R5, R202, 0x1, -R2 ;  /* 0x00000001ca057824 */ /* 0x000fe200078e0a02 */
[C---:B------:R-:W-:Y:S02]  /*b340*/  ISETP.GE.AND P6, PT, R2.reuse, R205, PT ;  /* 0x000000cd0200720c */ /* 0x040fe40003fc6270 */
[----:B------:R-:W-:Y:S02]  /*b350*/  ISETP.GE.AND P4, PT, R2, R204, PT ;  /* 0x000000cc0200720c */ /* 0x000fe40003f86270 */
[----:B------:R-:W-:-:S02]  /*b360*/  ISETP.LT.OR P0, PT, R4, R201, P0 ;  /* 0x000000c90400720c */ /* 0x000fc40000701670 */
[-C--:B------:R-:W-:Y:S01]  /*b370*/  ISETP.LT.OR P5, PT, R4, R200.reuse, P5 ;  /* 0x000000c80400720c */ /* 0x080fe20002fa1670 */
[C---:B------:R-:W-:Y:S01]  /*b380*/  IMAD.IADD R4, R203.reuse, 0x1, -R4 ;  /* 0x00000001cb047824 */ /* 0x040fe200078e0a04 */
[C---:B------:R-:W-:Y:S02]  /*b390*/  ISETP.LT.OR P6, PT, R2.reuse, R201, P6 ;  /* 0x000000c90200720c */ /* 0x040fe400037c1670 */
[----:B------:R-:W-:Y:S01]  /*b3a0*/  ISETP.LT.OR P4, PT, R2, R200, P4 ;  /* 0x000000c80200720c */ /* 0x000fe20002781670 */
[----:B------:R-:W-:Y:S01]  /*b3b0*/  IMAD.IADD R2, R203, 0x1, -R2 ;  /* 0x00000001cb027824 */ /* 0x000fe200078e0a02 */
[----:B------:R-:W-:Y:S02]  /*b3c0*/  IABS R6, R6 ;  /* 0x0000000600067213 */ /* 0x000fe40000000000 */
[----:B------:R-:W-:Y:S02]  /*b3d0*/  IABS R4, R4 ;  /* 0x0000000400047213 */ /* 0x000fe40000000000 */
[----:B------:R-:W-:-:S02]  /*b3e0*/  IABS R5, R5 ;  /* 0x0000000500057213 */ /* 0x000fc40000000000 */
[----:B------:R-:W-:Y:S01]  /*b3f0*/  IABS R10, R2 ;  /* 0x00000002000a7213 */ /* 0x000fe20000000000 */
[----:B------:R-:W-:Y:S02]  /*b400*/  IMAD.MOV.U32 R2, RZ, RZ, R6 ;  /* 0x000000ffff027224 */ /* 0x000fe400078e0006 */
[----:B------:R-:W-:Y:S02]  /*b410*/  IMAD.MOV.U32 R6, RZ, RZ, R4 ;  /* 0x000000ffff067224 */ /* 0x000fe400078e0004 */
        /* <DEDUP_REMOVED lines=12> */
[----:B------:R-:W-:Y:S01]  /*b4e0*/  VIADD R2, R0, 0x11 ;  /* 0x0000001100027836 */ /* 0x000fe20000000000 */
[----:B------:R-:W-:Y:S01]  /*b4f0*/  FSEL R140, R6, -INF , !P5 ;  /* 0xff800000068c7808 */ /* 0x000fe20006800000 */
[----:B------:R-:W-:Y:S01]  /*b500*/  IMAD.IADD R6, R202, 0x1, -R4 ;  /* 0x00000001ca067824 */ /* 0x000fe200078e0a04 */
[C---:B------:R-:W-:Y:S01]  /*b510*/  ISETP.GE.AND P0, PT, R4.reuse, R205, PT ;  /* 0x000000cd0400720c */ /* 0x040fe20003f06270 */
[----:B-1----:R-:W-:Y:S01]  /*b520*/  HMMA.16816.F32.BF16 R24, R12, R20, R152 ;  /* 0x000000140c18723c */ /* 0x002fe20000041898 */
[----:B------:R-:W-:Y:S01]  /*b530*/  ISETP.GE.AND P5, PT, R4, R204, PT ;  /* 0x000000cc0400720c */ /* 0x000fe20003fa6270 */
[----:B------:R-:W1:Y:S01]  /*b540*/  LDSM.16.M88.4 R16, [R181+0x5800] ;  /* 0x00580000b510783b */ /* 0x000e620000000200 */
[----:B------:R-:W-:Y:S01]  /*b550*/  FSEL R102, R7, -INF , !P6 ;  /* 0xff80000007667808 */ /* 0x000fe20007000000 */
[----:B------:R-:W-:-:S04]  /*b560*/  DEPBAR.LE SB0, 0x0 ;  /* 0x000080000000791a */ /* 0x000fc80000000000 */
[----:B------:R-:W-:Y:S01]  /*b570*/  FSEL R141, R5, -INF , !P4 ;  /* 0xff800000058d7808 */ /* 0x000fe20006000000 */
[----:B------:R-:W-:Y:S01]  /*b580*/  IMAD.IADD R5, R202, 0x1, -R2 ;  /* 0x00000001ca057824 */ /* 0x000fe200078e0a02 */
[----:B------:R-:W-:Y:S01]  /*b590*/  BAR.SYNC.DEFER_BLOCKING 0x0 ;  /* 0x0000000000007b1d */ /* 0x000fe20000010000 */
[C---:B------:R-:W-:Y:S01]  /*b5a0*/  ISETP.GE.AND P6, PT, R2.reuse, R205, PT ;  /* 0x000000cd0200720c */ /* 0x040fe20003fc6270 */
[----:B------:R-:W-:Y:S01]  /*b5b0*/  HMMA.16816.F32.BF16 R20, R12, R22, R164 ;  /* 0x000000160c14723c */ /* 0x000fe200000418a4 */
[----:B------:R-:W-:Y:S02]  /*b5c0*/  ISETP.GE.AND P4, PT, R2, R204, PT ;  /* 0x000000cc0200720c */ /* 0x000fe40003f86270 */
[CC--:B------:R-:W-:Y:S02]  /*b5d0*/  ISETP.LT.OR P0, PT, R4.reuse, R201.reuse, P0 ;  /* 0x000000c90400720c */ /* 0x0c0fe40000701670 */
[----:B------:R-:W-:Y:S01]  /*b5e0*/  ISETP.LT.OR P5, PT, R4, R200, P5 ;  /* 0x000000c80400720c */ /* 0x000fe20002fa1670 */
[----:B------:R-:W-:Y:S01]  /*b5f0*/  IMAD.IADD R4, R203, 0x1, -R4 ;  /* 0x00000001cb047824 */ /* 0x000fe200078e0a04 */
[----:B------:R-:W-:-:S02]  /*b600*/  ISETP.LT.OR P6, PT, R2, R201, P6 ;  /* 0x000000c90200720c */ /* 0x000fc400037c1670 */
[----:B------:R-:W-:Y:S01]  /*b610*/  ISETP.LT.OR P4, PT, R2, R200, P4 ;  /* 0x000000c80200720c */ /* 0x000fe20002781670 */
[----:B------:R-:W-:Y:S01]  /*b620*/  IMAD.IADD R2, R203, 0x1, -R2 ;  /* 0x00000001cb027824 */ /* 0x000fe200078e0a02 */
[----:B------:R-:W-:Y:S02]  /*b630*/  IABS R6, R6 ;  /* 0x0000000600067213 */ /* 0x000fe40000000000 */
[----:B------:R-:W-:Y:S02]  /*b640*/  IABS R4, R4 ;  /* 0x0000000400047213 */ /* 0x000fe40000000000 */
[----:B------:R-:W-:Y:S02]  /*b650*/  IABS R7, R5 ;  /* 0x0000000500077213 */ /* 0x000fe40000000000 */
[----:B------:R-:W-:Y:S01]  /*b660*/  IABS R5, R2 ;  /* 0x0000000200057213 */ /* 0x000fe20000000000 */
[----:B------:R-:W-:Y:S01]  /*b670*/  IMAD.MOV.U32 R2, RZ, RZ, R6 ;  /* 0x000000ffff027224 */ /* 0x000fe200078e0006 */
[----:B------:R-:W-:Y:S01]  /*b680*/  I2FP.F32.S32 R7, R7 ;  /* 0x0000000700077245 */ /* 0x000fe20000201400 */
[----:B------:R-:W-:-:S03]  /*b690*/  IMAD.MOV.U32 R6, RZ, RZ, R4 ;  /* 0x000000ffff067224 */ /* 0x000fc600078e0004 */
[----:B------:R-:W-:Y:S01]  /*b6a0*/  I2FP.F32.S32 R4, R2 ;  /* 0x0000000200047245 */ /* 0x000fe20000201400 */
[----:B------:R-:W-:Y:S01]  /*b6b0*/  FFMA.FTZ R7, R7, -UR16, R29 ;  /* 0x8000001007077c23 */ /* 0x000fe2000801001d */
[----:B------:R-:W-:Y:S02]  /*b6c0*/  I2FP.F32.S32 R6, R6 ;  /* 0x0000000600067245 */ /* 0x000fe40000201400 */
[----:B------:R-:W-:Y:S01]  /*b6d0*/  I2FP.F32.S32 R2, R5 ;  /* 0x0000000500027245 */ /* 0x000fe20000201400 */
[----:B------:R-:W-:Y:S01]  /*b6e0*/  FFMA.FTZ R10, R4, -UR16, R28 ;  /* 0x80000010040a7c23 */ /* 0x000fe2000801001c */
[----:B------:R-:W-:Y:S02]  /*b6f0*/  VIADD R4, R0, 0x18 ;  /* 0x0000001800047836 */ /* 0x000fe40000000000 */
[----:B------:R-:W-:Y:S01]  /*b700*/  FFMA.FTZ R6, R6, -UR16, R30 ;  /* 0x8000001006067c23 */ /* 0x000fe2000801001e */
[----:B------:R-:W-:Y:S01]  /*b710*/  FSEL R223, R7, -INF , !P6 ;  /* 0xff80000007df7808 */ /* 0x000fe20007000000 */
[----:B------:R-:W-:Y:S01]  /*b720*/  FFMA.FTZ R5, R2, -UR16, R31 ;  /* 0x8000001002057c23 */ /* 0x000fe2000801001f */
[----:B------:R-:W-:Y:S01]  /*b730*/  VIADD R2, R0, 0x19 ;  /* 0x0000001900027836 */ /* 0x000fe20000000000 */
[----:B------:R-:W-:Y:S01]  /*b740*/  FSEL R236, R10, -INF , !P0 ;  /* 0xff8000000aec7808 */ /* 0x000fe20004000000 */
[----:B-1----:R-:W-:Y:S01]  /*b750*/  HMMA.16816.F32.BF16 R28, R12, R16, R156 ;  /* 0x000000100c1c723c */ /* 0x002fe2000004189c */
[----:B------:R-:W-:Y:S01]  /*b760*/  FSEL R237, R6, -INF , !P5 ;  /* 0xff80000006ed7808 */ /* 0x000fe20006800000 */
[----:B------:R-:W-:Y:S01]  /*b770*/  IMAD.IADD R6, R202, 0x1, -R4 ;  /* 0x00000001ca067824 */ /* 0x000fe200078e0a04 */
[----:B------:R-:W-:-:S02]  /*b780*/  ISETP.GE.AND P0, PT, R4, R205, PT ;  /* 0x000000cd0400720c */ /* 0x000fc40003f06270 */
[-C--:B------:R-:W-:Y:S01]  /*b790*/  ISETP.GE.AND P5, PT, R4, R204.reuse, PT ;  /* 0x000000cc0400720c */ /* 0x080fe20003fa6270 */
[----:B------:R-:W-:Y:S01]  /*b7a0*/  HMMA.16816.F32.BF16 R12, R12, R18, R168 ;  /* 0x000000120c0c723c */ /* 0x000fe200000418a8 */
[----:B------:R-:W-:Y:S01]  /*b7b0*/  FSEL R238, R5, -INF , !P4 ;  /* 0xff80000005ee7808 */ /* 0x000fe20006000000 */
[----:B------:R-:W-:Y:S01]  /*b7c0*/  IMAD.IADD R5, R202, 0x1, -R2 ;  /* 0x00000001ca057824 */ /* 0x000fe200078e0a02 */
        /* <DEDUP_REMOVED lines=12> */
[----:B------:R-:W-:Y:S02]  /*b890*/  IMAD.MOV.U32 R2, RZ, RZ, R6 ;  /* 0x000000ffff027224 */ /* 0x000fe400078e0006 */
[----:B------:R-:W-:-:S02]  /*b8a0*/  IMAD.MOV.U32 R6, RZ, RZ, R4 ;  /* 0x000000ffff067224 */ /* 0x000fc400078e0004 */
[----:B------:R-:W-:Y:S01]  /*b8b0*/  IMAD.MOV.U32 R7, RZ, RZ, R5 ;  /* 0x000000ffff077224 */ /* 0x000fe200078e0005 */
[----:B------:R-:W-:Y:S01]  /*b8c0*/  I2FP.F32.S32 R2, R2 ;  /* 0x0000000200027245 */ /* 0x000fe20000201400 */
[----:B------:R-:W-:Y:S01]  /*b8d0*/  IMAD.MOV.U32 R5, RZ, RZ, R10 ;  /* 0x000000ffff057224 */ /* 0x000fe200078e000a */
[----:B------:R-:W-:Y:S01]  /*b8e0*/  I2FP.F32.S32 R6, R6 ;  /* 0x0000000600067245 */ /* 0x000fe20000201400 */
[----:B------:R-:W-:Y:S01]  /*b8f0*/  VIADD R4, R0, 0x20 ;  /* 0x0000002000047836 */ /* 0x000fe20000000000 */
[----:B------:R-:W-:Y:S01]  /*b900*/  I2FP.F32.S32 R7, R7 ;  /* 0x0000000700077245 */ /* 0x000fe20000201400 */
[----:B------:R-:W-:Y:S01]  /*b910*/  FFMA.FTZ R10, R2, -UR16, R32 ;  /* 0x80000010020a7c23 */ /* 0x000fe20008010020 */
[----:B------:R-:W-:Y:S01]  /*b920*/  I2FP.F32.S32 R5, R5 ;  /* 0x0000000500057245 */ /* 0x000fe20000201400 */
[----:B------:R-:W-:Y:S01]  /*b930*/  FFMA.FTZ R6, R6, -UR16, R34 ;  /* 0x8000001006067c23 */ /* 0x000fe20008010022 */
[----:B------:R-:W-:Y:S02]  /*b940*/  VIADD R2, R0, 0x21 ;  /* 0x0000002100027836 */ /* 0x000fe40000000000 */
[----:B------:R-:W-:Y:S01]  /*b950*/  FFMA.FTZ R7, R7, -UR16, R33 ;  /* 0x8000001007077c23 */ /* 0x000fe20008010021 */
[----:B------:R-:W-:Y:S01]  /*b960*/  FSEL R142, R10, -INF , !P0 ;  /* 0xff8000000a8e7808 */ /* 0x000fe20004000000 */
[----:B------:R-:W-:Y:S01]  /*b970*/  FFMA.FTZ R5, R5, -UR16, R35 ;  /* 0x8000001005057c23 */ /* 0x000fe20008010023 */
        /* <DEDUP_REMOVED lines=27> */
[----:B------:R-:W-:Y:S02]  /*bb30*/  FFMA.FTZ R5, R5, -UR16, R27 ;  /* 0x8000001005057c23 */ /* 0x000fe4000801001b */
[----:B------:R-:W-:Y:S01]  /*bb40*/  FFMA.FTZ R10, R2, -UR16, R24 ;  /* 0x80000010020a7c23 */ /* 0x000fe20008010018 */
[----:B------:R-:W-:-:S02]  /*bb50*/  VIADD R2, R0, 0x29 ;  /* 0x0000002900027836 */ /* 0x000fc40000000000 */
[----:B------:R-:W-:Y:S01]  /*bb60*/  FFMA.FTZ R6, R6, -UR16, R26 ;  /* 0x8000001006067c23 */ /* 0x000fe2000801001a */
[----:B------:R-:W-:Y:S02]  /*bb70*/  FSEL R249, R7, -INF , !P6 ;  /* 0xff80000007f97808 */ /* 0x000fe40007000000 */
[----:B------:R-:W-:Y:S02]  /*bb80*/  FSEL R245, R10, -INF , !P0 ;  /* 0xff8000000af57808 */ /* 0x000fe40004000000 */
[----:B------:R-:W-:Y:S01]  /*bb90*/  FSEL R250, R6, -INF , !P5 ;  /* 0xff80000006fa7808 */ /* 0x000fe20006800000 */
[----:B------:R-:W-:Y:S01]  /*bba0*/  IMAD.IADD R6, R202, 0x1, -R4 ;  /* 0x00000001ca067824 */ /* 0x000fe200078e0a04 */
[CC--:B------:R-:W-:Y:S02]  /*bbb0*/  ISETP.GE.AND P0, PT, R4.reuse, R205.reuse, PT ;  /* 0x000000cd0400720c */ /* 0x0c0fe40003f06270 */
[----:B------:R-:W-:Y:S02]  /*bbc0*/  ISETP.GE.AND P5, PT, R4, R204, PT ;  /* 0x000000cc0400720c */ /* 0x000fe40003fa6270 */
[----:B------:R-:W-:Y:S01]  /*bbd0*/  FSEL R251, R5, -INF , !P4 ;  /* 0xff80000005fb7808 */ /* 0x000fe20006000000 */
[----:B------:R-:W-:Y:S01]  /*bbe0*/  IMAD.IADD R5, R202, 0x1, -R2 ;  /* 0x00000001ca057824 */ /* 0x000fe200078e0a02 */
[----:B------:R-:W-:-:S02]  /*bbf0*/  ISETP.GE.AND P6, PT, R2, R205, PT ;  /* 0x000000cd0200720c */ /* 0x000fc40003fc6270 */
[----:B------:R-:W-:Y:S02]  /*bc00*/  ISETP.GE.AND P4, PT, R2, R204, PT ;  /* 0x000000cc0200720c */ /* 0x000fe40003f86270 */
[CC--:B------:R-:W-:Y:S02]  /*bc10*/  ISETP.LT.OR P0, PT, R4.reuse, R201.reuse, P0 ;  /* 0x000000c90400720c */ /* 0x0c0fe40000701670 */
[-C--:B------:R-:W-:Y:S01]  /*bc20*/  ISETP.LT.OR P5, PT, R4, R200.reuse, P5 ;  /* 0x000000c80400720c */ /* 0x080fe20002fa1670 */
[C---:B------:R-:W-:Y:S01]  /*bc30*/  IMAD.IADD R4, R203.reuse, 0x1, -R4 ;  /* 0x00000001cb047824 */ /* 0x040fe200078e0a04 */
[C---:B------:R-:W-:Y:S02]  /*bc40*/  ISETP.LT.OR P6, PT, R2.reuse, R201, P6 ;  /* 0x000000c90200720c */ /* 0x040fe400037c1670 */
[----:B------:R-:W-:Y:S01]  /*bc50*/  ISETP.LT.OR P4, PT, R2, R200, P4 ;  /* 0x000000c80200720c */ /* 0x000fe20002781670 */
[----:B------:R-:W-:Y:S01]  /*bc60*/  IMAD.IADD R2, R203, 0x1, -R2 ;  /* 0x00000001cb027824 */ /* 0x000fe200078e0a02 */
[----:B------:R-:W-:-:S02]  /*bc70*/  IABS R7, R6 ;  /* 0x0000000600077213 */ /* 0x000fc40000000000 */
[----:B------:R-:W-:Y:S02]  /*bc80*/  IABS R4, R4 ;  /* 0x0000000400047213 */ /* 0x000fe40000000000 */
[----:B------:R-:W-:Y:S02]  /*bc90*/  IABS R5, R5 ;  /* 0x0000000500057213 */ /* 0x000fe40000000000 */
[----:B------:R-:W-:Y:S01]  /*bca0*/  IABS R6, R2 ;  /* 0x0000000200067213 */ /* 0x000fe20000000000 */
[----:B------:R-:W-:Y:S02]  /*bcb0*/  IMAD.MOV.U32 R2, RZ, RZ, R7 ;  /* 0x000000ffff027224 */ /* 0x000fe400078e0007 */
        /* <DEDUP_REMOVED lines=14> */
[----:B------:R-:W-:Y:S01]  /*bda0*/  ISETP.GE.AND P4, PT, R2, R204, PT ;  /* 0x000000cc0200720c */ /* 0x000fe20003f86270 */
[----:B------:R-:W-:Y:S01]  /*bdb0*/  VIADD R0, R0, 0x39 ;  /* 0x0000003900007836 */ /* 0x000fe20000000000 */
[----:B------:R-:W-:Y:S01]  /*bdc0*/  FSEL R247, R7, -INF , !P5 ;  /* 0xff80000007f77808 */ /* 0x000fe20006800000 */
[--C-:B------:R-:W-:Y:S01]  /*bdd0*/  IMAD.IADD R6, R203, 0x1, -R4.reuse ;  /* 0x00000001cb067824 */ /* 0x100fe200078e0a04 */
[----:B------:R-:W-:Y:S01]  /*bde0*/  FSEL R246, R10, -INF , !P6 ;  /* 0xff8000000af67808 */ /* 0x000fe20007000000 */
[----:B------:R-:W-:Y:S01]  /*bdf0*/  IMAD.IADD R10, R202, 0x1, -R4 ;  /* 0x00000001ca0a7824 */ /* 0x000fe200078e0a04 */
[----:B------:R-:W-:Y:S01]  /*be00*/  ISETP.GE.AND P6, PT, R2, R205, PT ;  /* 0x000000cd0200720c */ /* 0x000fe20003fc6270 */
[----:B------:R-:W-:Y:S01]  /*be10*/  IMAD.IADD R7, R202, 0x1, -R2 ;  /* 0x00000001ca077824 */ /* 0x000fe200078e0a02 */
[----:B------:R-:W-:-:S02]  /*be20*/  ISETP.LT.OR P4, PT, R2, R200, P4 ;  /* 0x000000c80200720c */ /* 0x000fc40002781670 */
[----:B------:R-:W-:Y:S02]  /*be30*/  IABS R16, R10 ;  /* 0x0000000a00107213 */ /* 0x000fe40000000000 */
[----:B------:R-:W-:Y:S02]  /*be40*/  IABS R10, R6 ;  /* 0x00000006000a7213 */ /* 0x000fe40000000000 */
[----:B------:R-:W-:Y:S01]  /*be50*/  ISETP.LT.OR P6, PT, R2, R201, P6 ;  /* 0x000000c90200720c */ /* 0x000fe200037c1670 */
[----:B------:R-:W-:Y:S01]  /*be60*/  IMAD.IADD R2, R203, 0x1, -R2 ;  /* 0x00000001cb027824 */ /* 0x000fe200078e0a02 */
[----:B------:R-:W-:Y:S01]  /*be70*/  FSEL R244, R11, -INF , !P0 ;  /* 0xff8000000bf47808 */ /* 0x000fe20004000000 */
[----:B------:R-:W-:Y:S01]  /*be80*/  IMAD.MOV.U32 R6, RZ, RZ, R16 ;  /* 0x000000ffff067224 */ /* 0x000fe200078e0010 */
[C---:B------:R-:W-:Y:S02]  /*be90*/  ISETP.GE.AND P0, PT, R4.reuse, R205, PT ;  /* 0x000000cd0400720c */ /* 0x040fe40003f06270 */
[----:B------:R-:W-:-:S02]  /*bea0*/  ISETP.GE.AND P5, PT, R4, R204, PT ;  /* 0x000000cc0400720c */ /* 0x000fc40003fa6270 */
[----:B------:R-:W-:Y:S01]  /*beb0*/  IABS R11, R7 ;  /* 0x00000007000b7213 */ /* 0x000fe20000000000 */
[----:B------:R-:W-:Y:S01]  /*bec0*/  IMAD.MOV.U32 R7, RZ, RZ, R10 ;  /* 0x000000ffff077224 */ /* 0x000fe200078e000a */
[C---:B------:R-:W-:Y:S02]  /*bed0*/  ISETP.LT.OR P0, PT, R4.reuse, R201, P0 ;  /* 0x000000c90400720c */ /* 0x040fe40000701670 */
[----:B------:R-:W-:Y:S01]  /*bee0*/  ISETP.LT.OR P5, PT, R4, R200, P5 ;  /* 0x000000c80400720c */ /* 0x000fe20002fa1670 */
[----:B------:R-:W-:Y:S01]  /*bef0*/  IMAD.IADD R4, R202, 0x1, -R5 ;  /* 0x00000001ca047824 */ /* 0x000fe200078e0a05 */
[----:B------:R-:W-:Y:S01]  /*bf00*/  IABS R2, R2 ;  /* 0x0000000200027213 */ /* 0x000fe20000000000 */
[----:B------:R-:W-:Y:S01]  /*bf10*/  IMAD.MOV.U32 R10, RZ, RZ, R11 ;  /* 0x000000ffff0a7224 */ /* 0x000fe200078e000b */
[----:B------:R-:W-:Y:S02]  /*bf20*/  I2FP.F32.S32 R6, R6 ;  /* 0x0000000600067245 */ /* 0x000fe40000201400 */
[----:B------:R-:W-:Y:S01]  /*bf30*/  I2FP.F32.S32 R7, R7 ;  /* 0x0000000700077245 */ /* 0x000fe20000201400 */
[----:B------:R-:W-:Y:S01]  /*bf40*/  IMAD.MOV.U32 R11, RZ, RZ, R2 ;  /* 0x000000ffff0b7224 */ /* 0x000fe200078e0002 */
[----:B------:R-:W-:Y:S01]  /*bf50*/  IABS R2, R4 ;  /* 0x0000000400027213 */ /* 0x000fe20000000000 */
[----:B------:R-:W-:Y:S01]  /*bf60*/  FFMA.FTZ R6, R6, -UR16, R28 ;  /* 0x8000001006067c23 */ /* 0x000fe2000801001c */
[----:B------:R-:W-:Y:S01]  /*bf70*/  I2FP.F32.S32 R10, R10 ;  /* 0x0000000a000a7245 */ /* 0x000fe20000201400 */
[----:B------:R-:W-:Y:S01]  /*bf80*/  FFMA.FTZ R4, R7, -UR16, R30 ;  /* 0x8000001007047c23 */ /* 0x000fe2000801001e */
[----:B------:R-:W-:-:S02]  /*bf90*/  I2FP.F32.S32 R11, R11 ;  /* 0x0000000b000b7245 */ /* 0x000fc40000201400 */
[----:B------:R-:W-:Y:S01]  /*bfa0*/  I2FP.F32.S32 R2, R2 ;  /* 0x0000000200027245 */ /* 0x000fe20000201400 */
[----:B------:R-:W-:Y:S01]  /*bfb0*/  FFMA.FTZ R7, R10, -UR16, R29 ;  /* 0x800000100a077c23 */ /* 0x000fe2000801001d */
[----:B------:R-:W-:Y:S01]  /*bfc0*/  FSEL R172, R6, -INF , !P0 ;  /* 0xff80000006ac7808 */ /* 0x000fe20004000000 */
[----:B------:R-:W-:Y:S01]  /*bfd0*/  FFMA.FTZ R10, R11, -UR16, R31 ;  /* 0x800000100b0a7c23 */ /* 0x000fe2000801001f */
[----:B------:R-:W-:Y:S01]  /*bfe0*/  FSEL R173, R4, -INF , !P5 ;  /* 0xff80000004ad7808 */ /* 0x000fe20006800000 */
[----:B------:R-:W-:Y:S01]  /*bff0*/  FFMA.FTZ R6, R2, -UR16, R12 ;  /* 0x8000001002067c23 */ /* 0x000fe2000801000c */
[C---:B------:R-:W-:Y:S01]  /*c000*/  ISETP.GE.AND P0, PT, R5.reuse, R205, PT ;  /* 0x000000cd0500720c */ /* 0x040fe20003f06270 */
[--C-:B------:R-:W-:Y:S01]  /*c010*/  IMAD.IADD R4, R202, 0x1, -R0.reuse ;  /* 0x00000001ca047824 */ /* 0x100fe200078e0a00 */
        /* <DEDUP_REMOVED lines=21> */
[----:B------:R-:W-:Y:S01]  /*c170*/  FFMA.FTZ R0, R0, -UR16, R15 ;  /* 0x8000001000007c23 */ /* 0x000fe2000801000f */
[----:B------:R-:W-:-:S02]  /*c180*/  FSEL R174, R2, -INF , !P5 ;  /* 0xff80000002ae7808 */ /* 0x000fc40006800000 */
        /* <DEDUP_REMOVED lines=118> */
.L_x_1427:
[----:B------:R-:W-:Y:S05]  /*c8f0*/  BSYNC B0 ;  /* 0x0000000000007941 */ /* 0x000fea0003800000 */
.L_x_1426:
[----:B------:R-:W0:Y:S02]  /*c900*/  LDGDEPBAR ;  /* 0x00000000000079af */ /* 0x000e240000000000 */
.L_x_1425:
[----:B--2---:R-:W2:Y:S04]  /*c910*/  LDL R11, [R1+0xac] ;  /* 0x0000ac00010b7983 */ /* 0x004ea80000100800 */
[----:B------:R-:W3:Y:S04]  /*c920*/  LDL R10, [R1+0xb8] ;  /* 0x0000b800010a7983 */ /* 0x000ee80000100800 */
[----:B------:R-:W4:Y:S01]  /*c930*/  LDL R7, [R1+0xc8] ;  /* 0x0000c80001077983 */ /* 0x000f220000100800 */
[----:B------:R-:W-:Y:S01]  /*c940*/  FMNMX.FTZ R0, R100, R103, !PT ;  /* 0x0000006764007209 */ /* 0x000fe20007810000 */
[----:B------:R-:W-:Y:S01]  /*c950*/  USHF.L.U32 UR7, UR18, 0x1, URZ ;  /* 0x0000000112077899 */ /* 0x000fe2000800063f */
[----:B------:R-:W-:Y:S01]  /*c960*/  IMAD.MOV.U32 R25, RZ, RZ, R222 ;  /* 0x000000ffff197224 */ /* 0x000fe200078e00de */
[----:B------:R-:W-:Y:S01]  /*c970*/  UIADD3 UR6, UR31, -0x4498517b, URZ ;  /* 0xbb67ae851f067890 */ /* 0x000fe2000fffe03f */
[----:B------:R-:W-:Y:S01]  /*c980*/  FMNMX.FTZ R0, R138, R0, !PT ;  /* 0x000000008a007209 */ /* 0x000fe20007810000 */
[----:B------:R-:W-:-:S02]  /*c990*/  ULOP3.LUT UR9, UR7, UR31, URZ, 0x3c, !UPT ;  /* 0x0000001f07097292 */ /* 0x000fc4000f8e3c3f */
[----:B------:R-:W-:Y:S01]  /*c9a0*/  UIADD3 UR25, UR30, -0x61c88647, URZ ;  /* 0x9e3779b91e197890 */ /* 0x000fe2000fffe03f */
[----:B------:R-:W-:Y:S01]  /*c9b0*/  FMNMX.FTZ R0, R101, R0, !PT ;  /* 0x0000000065007209 */ /* 0x000fe20007810000 */
[----:B------:R-:W-:Y:S02]  /*c9c0*/  UIADD3 UR24, UR30, 0x3c6ef372, URZ ;  /* 0x3c6ef3721e187890 */ /* 0x000fe4000fffe03f */
[----:B------:R-:W-:Y:S01]  /*c9d0*/  UIADD3 UR22, UR31, 0x76cf5d0a, URZ ;  /* 0x76cf5d0a1f167890 */ /* 0x000fe2000fffe03f */
[----:B------:R-:W-:Y:S01]  /*c9e0*/  FMNMX.FTZ R0, R102, R0, !PT ;  /* 0x0000000066007209 */ /* 0x000fe20007810000 */
[----:B------:R-:W-:Y:S02]  /*c9f0*/  UIADD3 UR20, UR31, 0x32370b8f, URZ ;  /* 0x32370b8f1f147890 */ /* 0x000fe4000fffe03f */
[----:B------:R-:W-:Y:S01]  /*ca00*/  UIADD3 UR21, UR30, -0x255992d5, URZ ;  /* 0xdaa66d2b1e157890 */ /* 0x000fe2000fffe03f */
[----:B------:R-:W-:Y:S01]  /*ca10*/  FMNMX.FTZ R0, R236, R0, !PT ;  /* 0x00000000ec007209 */ /* 0x000fe20007810000 */
[----:B------:R-:W-:-:S02]  /*ca20*/  UIADD3 UR19, UR30, 0x78dde6e4, URZ ;  /* 0x78dde6e41e137890 */ /* 0x000fc4000fffe03f */
[----:B------:R-:W-:Y:S01]  /*ca30*/  UIADD3 UR28, UR30, -0x4ab325aa, URZ ;  /* 0xb54cda561e1c7890 */ /* 0x000fe2000fffe03f */
[----:B------:R-:W-:Y:S01]  /*ca40*/  FMNMX.FTZ R2, R223, R0, !PT ;  /* 0x00000000df027209 */ /* 0x000fe20007810000 */
[----:B------:R-:W-:Y:S01]  /*ca50*/  UIADD3 UR7, UR7, 0x1, URZ ;  /* 0x0000000107077890 */ /* 0x000fe2000fffe03f */
[----:B------:R-:W-:Y:S01]  /*ca60*/  FMNMX.FTZ R0, R3, R144, !PT ;  /* 0x0000009003007209 */ /* 0x000fe20007810000 */
[----:B------:R-:W-:Y:S01]  /*ca70*/  UIADD3 UR29, UR31, 0x646e171e, URZ ;  /* 0x646e171e1f1d7890 */ /* 0x000fe2000fffe03f */
[----:B------:R-:W-:Y:S01]  /*ca80*/  FMNMX.FTZ R2, R142, R2, !PT ;  /* 0x000000028e027209 */ /* 0x000fe20007810000 */
[----:B------:R-:W-:Y:S01]  /*ca90*/  ULOP3.LUT UR7, UR7, UR31, URZ, 0x3c, !UPT ;  /* 0x0000001f07077292 */ /* 0x000fe2000f8e3c3f */
[----:B------:R-:W-:Y:S02]  /*caa0*/  FMNMX.FTZ R0, R145, R0, !PT ;  /* 0x0000000091007209 */ /* 0x000fe40007810000 */
[----:B-1----:R-:W-:Y:S02]  /*cab0*/  FMNMX.FTZ R4, R143, R2, !PT ;  /* 0x000000028f047209 */ /* 0x002fe40007810000 */
        /* <DEDUP_REMOVED lines=22> */
[----:B------:R-:W-:-:S05]  /*cc20*/  FMNMX.FTZ R2, R160, R2, !PT ;  /* 0x00000002a0027209 */ /* 0x000fca0007810000 */
[----:B------:R-:W5:Y:S01]  /*cc30*/  SHFL.BFLY PT, R5, R2, 0x2, 0x1f ;  /* 0x0c401f0002057f89 */ /* 0x000f6200000e0000 */
[----:B-1----:R-:W-:-:S05]  /*cc40*/  FMNMX.FTZ R0, R0, R4, !PT ;  /* 0x0000000400007209 */ /* 0x002fca0007810000 */
[----:B------:R-:W1:Y:S01]  /*cc50*/  SHFL.BFLY PT, R6, R0, 0x1, 0x1f ;  /* 0x0c201f0000067f89 */ /* 0x000e6200000e0000 */
[----:B-----5:R-:W-:Y:S02]  /*cc60*/  FMNMX.FTZ R2, R2, R5, !PT ;  /* 0x0000000502027209 */ /* 0x020fe40007810000 */
[----:B-1----:R-:W-:-:S04]  /*cc70*/  FMNMX.FTZ R222, R0, R6, !PT ;  /* 0x0000000600de7209 */ /* 0x002fc80007810000 */
[C---:B------:R-:W-:Y:S01]  /*cc80*/  FSETP.NEU.FTZ.AND P1, PT, R222.reuse, -INF , PT ;  /* 0xff800000de00780b */ /* 0x040fe20003f3d000 */
[----:B------:R-:W-:-:S05]  /*cc90*/  FMUL.FTZ R12, R222, UR8 ;  /* 0x00000008de0c7c20 */ /* 0x000fca0008410000 */
[----:B------:R-:W-:-:S05]  /*cca0*/  FSEL R12, R12, RZ, P1 ;  /* 0x000000ff0c0c7208 */ /* 0x000fca0000800000 */
[----:B------:R-:W-:-:S04]  /*ccb0*/  FFMA.FTZ R0, R103, UR8, -R12 ;  /* 0x0000000867007c23 */ /* 0x000fc8000801080c */
[----:B------:R1:W-:Y:S02]  /*ccc0*/  MUFU.EX2 R29, R0 ;  /* 0x00000000001d7308 */ /* 0x0003e40000000800 */
[----:B-1----:R-:W-:-:S06]  /*ccd0*/  FFMA.FTZ R0, R138, UR8, -R12 ;  /* 0x000000088a007c23 */ /* 0x002fcc000801080c */
[----:B------:R1:W-:Y:S01]  /*cce0*/  MUFU.EX2 R19, R0 ;  /* 0x0000000000137308 */ /* 0x0003e20000000800 */
[----:B--2---:R-:W-:-:S05]  /*ccf0*/  IMAD.WIDE.U32 R148, R11, -0x326172a9, RZ ;  /* 0xcd9e8d570b947825 */ /* 0x004fca00078e00ff */
[----:B---3--:R-:W-:Y:S02]  /*cd00*/  LOP3.LUT R4, R149, R10, RZ, 0x3c, !PT ;  /* 0x0000000a95047212 */ /* 0x008fe400078e3cff */
[----:B------:R-:W2:Y:S01]  /*cd10*/  SHFL.BFLY PT, R10, R2, 0x1, 0x1f ;  /* 0x0c201f00020a7f89 */ /* 0x000ea200000e0000 */
[----:B----4-:R-:W-:-:S04]  /*cd20*/  IMAD.WIDE.U32 R14, R7, -0x2daee0ad, RZ ;  /* 0xd2511f53070e7825 */ /* 0x010fc800078e00ff */
        /* <DEDUP_REMOVED lines=10> */
[----:B--2---:R-:W-:-:S03]  /*cdd0*/  FMNMX.FTZ R215, R2, R10, !PT ;  /* 0x0000000a02d77209 */ /* 0x004fc60007810000 */
[----:B------:R-:W-:Y:S01]  /*cde0*/  IMAD.WIDE.U32 R6, R6, -0x2daee0ad, RZ ;  /* 0xd2511f5306067825 */ /* 0x000fe200078e00ff */
[----:B------:R-:W-:Y:S02]  /*cdf0*/  LOP3.LUT R16, R5, UR22, R136, 0x96, !PT ;  /* 0x0000001605107c12 */ /* 0x000fe4000f8e9688 */
[C---:B------:R-:W-:Y:S01]  /*ce00*/  FSETP.NEU.FTZ.AND P0, PT, R215.reuse, -INF , PT ;  /* 0xff800000d700780b */ /* 0x040fe20003f1d000 */
[----:B------:R-:W-:Y:S01]  /*ce10*/  FMUL.FTZ R11, R215, UR8 ;  /* 0x00000008d70b7c20 */ /* 0x000fe20008410000 */
[----:B------:R-:W-:Y:S01]  /*ce20*/  LOP3.LUT R20, R7, UR20, R4, 0x96, !PT ;  /* 0x0000001407147c12 */ /* 0x000fe2000f8e9604 */
[----:B------:R-:W-:-:S04]  /*ce30*/  IMAD.WIDE.U32 R16, R16, -0x326172a9, RZ ;  /* 0xcd9e8d5710107825 */ /* 0x000fc800078e00ff */
[----:B------:R-:W-:Y:S01]  /*ce40*/  FFMA.FTZ R4, R101, UR8, -R12 ;  /* 0x0000000865047c23 */ /* 0x000fe2000801080c */
[----:B------:R-:W-:Y:S01]  /*ce50*/  FSEL R11, R11, RZ, P0 ;  /* 0x000000ff0b0b7208 */ /* 0x000fe20000000000 */
[----:B------:R-:W-:Y:S01]  /*ce60*/  IMAD.WIDE.U32 R20, R20, -0x326172a9, RZ ;  /* 0xcd9e8d5714147825 */ /* 0x000fe200078e00ff */
[C-C-:B------:R-:W-:Y:S01]  /*ce70*/  LOP3.LUT R2, R17.reuse, UR21, R30.reuse, 0x96, !PT ;  /* 0x0000001511027c12 */ /* 0x140fe2000f8e961e */
[----:B------:R2:W-:Y:S01]  /*ce80*/  MUFU.EX2 R153, R4 ;  /* 0x0000000400997308 */ /* 0x0005e20000000800 */
[----:B------:R-:W-:Y:S01]  /*ce90*/  LOP3.LUT R5, R17, UR21, R30, 0x96, !PT ;  /* 0x0000001511057c12 */ /* 0x000fe2000f8e961e */
[----:B------:R-:W-:Y:S01]  /*cea0*/  IMAD.U32 R10, RZ, RZ, UR12 ;  /* 0x0000000cff0a7e24 */ /* 0x000fe2000f8e00ff */
[----:B-1----:R-:W-:Y:S01]  /*ceb0*/  LOP3.LUT R0, R21, UR19, R16, 0x96, !PT ;  /* 0x0000001315007c12 */ /* 0x002fe2000f8e9610 */
[----:B------:R-:W-:Y:S02]  /*cec0*/  IMAD R2, R2, -0x2daee0ad, RZ ;  /* 0xd2511f5302027824 */ /* 0x000fe400078e02ff */
[----:B------:R-:W-:-:S04]  /*ced0*/  IMAD.WIDE.U32 R34, R5, -0x2daee0ad, RZ ;  /* 0xd2511f5305227825 */ /* 0x000fc800078e00ff */
[----:B------:R-:W-:-:S04]  /*cee0*/  IMAD.WIDE.U32 R138, R0, -0x2daee0ad, RZ ;  /* 0xd2511f53008a7825 */ /* 0x000fc800078e00ff */
[----:B------:R-:W-:Y:S01]  /*cef0*/  FFMA.FTZ R0, R102, UR8, -R12 ;  /* 0x0000000866007c23 */ /* 0x000fe2000801080c */
[----:B------:R-:W-:Y:S01]  /*cf00*/  LOP3.LUT R22, R35, UR9, R6, 0x96, !PT ;  /* 0x0000000923167c12 */ /* 0x000fe2000f8e9606 */
[----:B------:R-:W-:Y:S01]  /*cf10*/  FFMA.FTZ R6, R145, UR8, -R11 ;  /* 0x0000000891067c23 */ /* 0x000fe2000801080b */
[----:B------:R-:W-:Y:S01]  /*cf20*/  IMAD.MOV.U32 R17, RZ, RZ, 0x7054 ;  /* 0x00007054ff117424 */ /* 0x000fe200078e00ff */
[----:B------:R1:W3:Y:S01]  /*cf30*/  MUFU.EX2 R28, R0 ;  /* 0x00000000001c7308 */ /* 0x0002e20000000800 */
[----:B--2---:R-:W-:Y:S01]  /*cf40*/  LOP3.LUT R4, R139, UR6, R2, 0x96, !PT ;  /* 0x000000068b047c12 */ /* 0x004fe2000f8e9602 */
[----:B------:R-:W-:Y:S02]  /*cf50*/  IMAD.WIDE.U32 R22, R22, -0x326172a9, RZ ;  /* 0xcd9e8d5716167825 */ /* 0x000fe400078e00ff */
[----:B------:R-:W-:Y:S02]  /*cf60*/  PRMT R10, R10, R17, UR12 ;  /* 0x0000000c0a0a7e16 */ /* 0x000fe40008000011 */
[----:B------:R-:W-:-:S02]  /*cf70*/  IMAD.WIDE.U32 R4, R4, -0x326172a9, RZ ;  /* 0xcd9e8d5704047825 */ /* 0x000fc400078e00ff */
[----:B------:R-:W-:Y:S01]  /*cf80*/  MUFU.EX2 R24, R6 ;  /* 0x0000000600187308 */ /* 0x000fe20000000800 */
[--C-:B------:R-:W-:Y:S02]  /*cf90*/  SHF.R.U32.HI R2, RZ, 0x10, R4.reuse ;  /* 0x00000010ff027819 */ /* 0x100fe40000011604 */
[----:B------:R-:W-:Y:S02]  /*cfa0*/  LOP3.LUT R13, R4, 0xff, RZ, 0xc0, !PT ;  /* 0x000000ff040d7812 */ /* 0x000fe400078ec0ff */
[----:B------:R-:W-:Y:S01]  /*cfb0*/  SHF.R.U32.HI R7, RZ, 0x18, R4 ;  /* 0x00000018ff077819 */ /* 0x000fe20000011604 */
[----:B-1----:R-:W-:Y:S01]  /*cfc0*/  FFMA.FTZ R0, R144, UR8, -R11 ;  /* 0x0000000890007c23 */ /* 0x002fe2000801080b */
[----:B------:R-:W-:-:S03]  /*cfd0*/  LOP3.LUT R2, R2, 0xff, RZ, 0xc0, !PT ;  /* 0x000000ff02027812 */ /* 0x000fc600078ec0ff */
[----:B------:R1:W2:Y:S02]  /*cfe0*/  MUFU.EX2 R152, R0 ;  /* 0x0000000000987308 */ /* 0x0002a40000000800 */
[----:B-1----:R-:W-:Y:S02]  /*cff0*/  LOP3.LUT R0, R4, 0xffff, RZ, 0xc0, !PT ;  /* 0x0000ffff04007812 */ /* 0x002fe400078ec0ff */
[----:B------:R-:W-:Y:S01]  /*d000*/  LOP3.LUT R4, R5, UR28, R22, 0x96, !PT ;  /* 0x0000001c05047c12 */ /* 0x000fe2000f8e9616 */
[--C-:B------:R-:W-:Y:S01]  /*d010*/  FFMA.FTZ R5, R141, UR8, -R11.reuse ;  /* 0x000000088d057c23 */ /* 0x100fe2000801080b */
[----:B------:R-:W-:Y:S01]  /*d020*/  SHF.R.U32.HI R6, RZ, 0x8, R0 ;  /* 0x00000008ff067819 */ /* 0x000fe20000011600 */
[----:B------:R-:W-:Y:S02]  /*d030*/  FFMA.FTZ R0, R140, UR8, -R11 ;  /* 0x000000088c007c23 */ /* 0x000fe4000801080b */
[----:B------:R1:W-:Y:S01]  /*d040*/  MUFU.EX2 R18, R5 ;  /* 0x0000000500127308 */ /* 0x0003e20000000800 */
[----:B------:R-:W-:-:S02]  /*d050*/  PRMT R14, R13, 0x5410, R6 ;  /* 0x000054100d0e7816 */ /* 0x000fc40000000006 */
[----:B------:R-:W-:Y:S02]  /*d060*/  PRMT R13, R2, 0x5410, R7 ;  /* 0x00005410020d7816 */ /* 0x000fe40000000007 */
[--C-:B------:R-:W-:Y:S02]  /*d070*/  SHF.R.U32.HI R2, RZ, 0x10, R4.reuse ;  /* 0x00000010ff027819 */ /* 0x100fe40000011604 */
[----:B------:R-:W-:Y:S01]  /*d080*/  LOP3.LUT R6, R4, 0xff, RZ, 0xc0, !PT ;  /* 0x000000ff04067812 */ /* 0x000fe200078ec0ff */
[----:B------:R4:W-:Y:S01]  /*d090*/  MUFU.EX2 R154, R0 ;  /* 0x00000000009a7308 */ /* 0x0009e20000000800 */
[----:B------:R-:W-:Y:S02]  /*d0a0*/  SHF.R.U32.HI R7, RZ, 0x18, R4 ;  /* 0x00000018ff077819 */ /* 0x000fe40000011604 */
[----:B------:R-:W-:-:S04]  /*d0b0*/  LOP3.LUT R2, R2, 0xff, RZ, 0xc0, !PT ;  /* 0x000000ff02027812 */ /* 0x000fc800078ec0ff */
[----:B------:R-:W-:Y:S02]  /*d0c0*/  PRMT R7, R2, 0x5410, R7 ;  /* 0x0000541002077816 */ /* 0x000fe40000000007 */
[----:B-1----:R-:W-:-:S05]  /*d0d0*/  FSEL R5, R215, RZ, P0 ;  /* 0x000000ffd7057208 */ /* 0x002fca0000000000 */
[----:B------:R-:W-:Y:S01]  /*d0e0*/  FADD.FTZ R5, R3, -R5 ;  /* 0x8000000503057221 */ /* 0x000fe20000010000 */
[----:B---3--:R-:W-:Y:S02]  /*d0f0*/  F2FP.BF16.F32.PACK_AB R3, R28, R153 ;  /* 0x000000991c03723e */ /* 0x008fe400000010ff */
[----:B----4-:R-:W-:Y:S01]  /*d100*/  LOP3.LUT R0, R4, 0xffff, RZ, 0xc0, !PT ;  /* 0x0000ffff04007812 */ /* 0x010fe200078ec0ff */
[----:B------:R-:W-:Y:S01]  /*d110*/  FMUL.FTZ R5, R5, UR8 ;  /* 0x0000000805057c20 */ /* 0x000fe20008410000 */
[----:B------:R-:W-:Y:S02]  /*d120*/  FSEL R4, R222, RZ, P1 ;  /* 0x000000ffde047208 */ /* 0x000fe40000800000 */
[----:B------:R-:W-:Y:S01]  /*d130*/  SHF.R.U32.HI R0, RZ, 0x8, R0 ;  /* 0x00000008ff007819 */ /* 0x000fe20000011600 */
[----:B------:R-:W1:Y:S01]  /*d140*/  MUFU.EX2 R32, R5 ;  /* 0x0000000500207308 */ /* 0x000e620000000800 */
[----:B------:R-:W-:Y:S01]  /*d150*/  PRMT R210, R3, 0x7610, R210 ;  /* 0x0000761003d27816 */ /* 0x000fe200000000d2 */
[----:B------:R-:W-:Y:S01]  /*d160*/  FADD.FTZ R2, R100, -R4 ;  /* 0x8000000464027221 */ /* 0x000fe20000010000 */
[----:B------:R-:W-:Y:S01]  /*d170*/  PRMT R6, R6, 0x5410, R0 ;  /* 0x0000541006067816 */ /* 0x000fe20000000000 */
[----:B------:R-:W3:Y:S01]  /*d180*/  LDSM.16.MT88.4 R100, [R177+0xc000] ;  /* 0x00c00000b164783b */ /* 0x000ee20000004200 */
[----:B------:R-:W-:Y:S01]  /*d190*/  F2FP.BF16.F32.PACK_AB R0, R19, R29 ;  /* 0x0000001d1300723e */ /* 0x000fe200000010ff */
[----:B------:R-:W-:Y:S01]  /*d1a0*/  FMUL.FTZ R2, R2, UR8 ;  /* 0x0000000802027c20 */ /* 0x000fe20008410000 */
[----:B------:R-:W-:-:S02]  /*d1b0*/  PRMT R209, R3, 0x7632, R209 ;  /* 0x0000763203d17816 */ /* 0x000fc400000000d1 */
[C---:B------:R-:W-:Y:S01]  /*d1c0*/  PRMT R214, R0.reuse, 0x7610, R214 ;  /* 0x0000761000d67816 */ /* 0x040fe200000000d6 */
[----:B------:R-:W4:Y:S01]  /*d1d0*/  MUFU.EX2 R33, R2 ;  /* 0x0000000200217308 */ /* 0x000f220000000800 */
[----:B------:R-:W-:Y:S02]  /*d1e0*/  PRMT R213, R0, 0x7632, R213 ;  /* 0x0000763200d57816 */ /* 0x000fe400000000d5 */
[----:B--2---:R-:W-:Y:S02]  /*d1f0*/  F2FP.BF16.F32.PACK_AB R0, R24, R152 ;  /* 0x000000981800723e */ /* 0x004fe400000010ff */
[----:B------:R-:W-:Y:S02]  /*d200*/  PRMT R3, R214, 0x5410, R213 ;  /* 0x00005410d6037816 */ /* 0x000fe400000000d5 */
[----:B------:R-:W-:Y:S01]  /*d210*/  PRMT R212, R0, 0x7610, R212 ;  /* 0x0000761000d47816 */ /* 0x000fe200000000d4 */
[-C--:B-1----:R-:W-:Y:S01]  /*d220*/  FMUL.FTZ R118, R118, R32.reuse ;  /* 0x0000002076767220 */ /* 0x082fe20000410000 */
[----:B------:R-:W-:Y:S01]  /*d230*/  PRMT R211, R0, 0x7632, R211 ;  /* 0x0000763200d37816 */ /* 0x000fe200000000d3 */
[-C--:B------:R-:W-:Y:S01]  /*d240*/  FMUL.FTZ R119, R119, R32.reuse ;  /* 0x0000002077777220 */ /* 0x080fe20000410000 */
[--C-:B------:R-:W-:Y:S01]  /*d250*/  HSET2.LE.AND R0, R6, R10.reuse, PT ;  /* 0x0000000a06007233 */ /* 0x100fe20003803000 */
[-C--:B------:R-:W-:Y:S01]  /*d260*/  FMUL.FTZ R114, R114, R32.reuse ;  /* 0x0000002072727220 */ /* 0x080fe20000410000 */
[----:B------:R-:W-:Y:S01]  /*d270*/  PRMT R5, R212, 0x5410, R211 ;  /* 0x00005410d4057816 */ /* 0x000fe200000000d3 */
[-C--:B------:R-:W-:Y:S01]  /*d280*/  FMUL.FTZ R115, R115, R32.reuse ;  /* 0x0000002073737220 */ /* 0x080fe20000410000 */
[----:B------:R-:W-:Y:S01]  /*d290*/  FMUL.FTZ R110, R110, R32 ;  /* 0x000000206e6e7220 */ /* 0x000fe20000410000 */
[----:B------:R-:W-:Y:S01]  /*d2a0*/  LOP3.LUT R4, R0, R3, RZ, 0xc0, !PT ;  /* 0x0000000300047212 */ /* 0x000fe200078ec0ff */
[-C--:B----4-:R-:W-:Y:S01]  /*d2b0*/  FMUL.FTZ R116, R116, R33.reuse ;  /* 0x0000002174747220 */ /* 0x090fe20000410000 */
[----:B------:R-:W-:Y:S01]  /*d2c0*/  F2FP.BF16.F32.PACK_AB R2, R18, R154 ;  /* 0x0000009a1202723e */ /* 0x000fe200000010ff */
[-C--:B------:R-:W-:Y:S01]  /*d2d0*/  FMUL.FTZ R117, R117, R33.reuse ;  /* 0x0000002175757220 */ /* 0x080fe20000410000 */
[--C-:B------:R-:W-:Y:S01]  /*d2e0*/  HSET2.LE.AND R0, R14, R10.reuse, PT ;  /* 0x0000000a0e007233 */ /* 0x100fe20003803000 */
[-C--:B------:R-:W-:Y:S01]  /*d2f0*/  FMUL.FTZ R112, R112, R33.reuse ;  /* 0x0000002170707220 */ /* 0x080fe20000410000 */
[C---:B------:R-:W-:Y:S01]  /*d300*/  PRMT R208, R2.reuse, 0x7610, R208 ;  /* 0x0000761002d07816 */ /* 0x040fe200000000d0 */
[-C--:B------:R-:W-:Y:S01]  /*d310*/  FMUL.FTZ R113, R113, R33.reuse ;  /* 0x0000002171717220 */ /* 0x080fe20000410000 */
[----:B------:R-:W-:Y:S01]  /*d320*/  PRMT R147, R2, 0x7632, R147 ;  /* 0x0000763202937816 */ /* 0x000fe20000000093 */
        /* <DEDUP_REMOVED lines=9> */
[-C--:B------:R-:W-:Y:S01]  /*d3c0*/  FMUL.FTZ R106, R106, R32.reuse ;  /* 0x000000206a6a7220 */ /* 0x080fe20000410000 */
[----:B------:R-:W-:Y:S01]  /*d3d0*/  FMUL.FTZ R107, R107, R32 ;  /* 0x000000206b6b7220 */ /* 0x000fe20000410000 */
[-C--:B------:R-:W-:Y:S01]  /*d3e0*/  FMUL.FTZ R132, R132, R33.reuse ;  /* 0x0000002184847220 */ /* 0x080fe20000410000 */
[----:B------:R-:W-:Y:S01]  /*d3f0*/  LOP3.LUT R6, R0, R2, RZ, 0xc0, !PT ;  /* 0x0000000200067212 */ /* 0x000fe200078ec0ff */
[-C--:B------:R-:W-:Y:S01]  /*d400*/  FMUL.FTZ R133, R133, R33.reuse ;  /* 0x0000002185857220 */ /* 0x080fe20000410000 */
[----:B------:R-:W-:Y:S01]  /*d410*/  PRMT R0, R208, 0x5410, R147 ;  /* 0x00005410d0007816 */ /* 0x000fe20000000093 */
[-C--:B------:R-:W-:Y:S01]  /*d420*/  FMUL.FTZ R134, R134, R32.reuse ;  /* 0x0000002086867220 */ /* 0x080fe20000410000 */
[----:B------:R-:W-:Y:S01]  /*d430*/  FMUL.FTZ R135, R135, R32 ;  /* 0x0000002087877220 */ /* 0x000fe20000410000 */
[----:B------:R-:W-:Y:S01]  /*d440*/  FMUL.FTZ R128, R128, R33 ;  /* 0x0000002180807220 */ /* 0x000fe20000410000 */
[----:B------:R-:W-:Y:S01]  /*d450*/  LOP3.LUT R7, R3, R0, RZ, 0xc0, !PT ;  /* 0x0000000003077212 */ /* 0x000fe200078ec0ff */
[----:B------:R-:W-:-:S02]  /*d460*/  IMAD.MOV.U32 R0, RZ, RZ, R25 ;  /* 0x000000ffff007224 */ /* 0x000fc400078e0019 */
[-C--:B------:R-:W-:Y:S01]  /*d470*/  FMUL.FTZ R129, R129, R33.reuse ;  /* 0x0000002181817220 */ /* 0x080fe20000410000 */
[----:B------:R-:W-:Y:S02]  /*d480*/  IMAD.MOV.U32 R3, RZ, RZ, R24 ;  /* 0x000000ffff037224 */ /* 0x000fe400078e0018 */
[-C--:B------:R-:W-:Y:S01]  /*d490*/  FMUL.FTZ R130, R130, R32.reuse ;  /* 0x0000002082827220 */ /* 0x080fe20000410000 */
[----:B------:R-:W1:Y:S01]  /*d4a0*/  LDSM.16.MT88.4 R24, [R178+0xc000] ;  /* 0x00c00000b218783b */ /* 0x000e620000004200 */
        /* <DEDUP_REMOVED lines=46> */
[----:B------:R-:W1:Y:S01]  /*d790*/  LDSM.16.MT88.4 R24, [R179+0xc000] ;  /* 0x00c00000b318783b */ /* 0x000e620000004200 */
[----:B------:R-:W-:-:S02]  /*d7a0*/  IMAD.MOV.U32 R13, RZ, RZ, R161 ;  /* 0x000000ffff0d7224 */ /* 0x000fc400078e00a1 */
[-C--:B------:R-:W-:Y:S01]  /*d7b0*/  FMUL.FTZ R76, R76, R33.reuse ;  /* 0x000000214c4c7220 */ /* 0x080fe20000410000 */
[----:B------:R-:W-:Y:S02]  /*d7c0*/  IMAD.MOV.U32 R2, RZ, RZ, R160 ;  /* 0x000000ffff027224 */ /* 0x000fe400078e00a0 */
[-C--:B------:R-:W-:Y:S01]  /*d7d0*/  FMUL.FTZ R77, R77, R33.reuse ;  /* 0x000000214d4d7220 */ /* 0x080fe20000410000 */
[C---:B--2---:R-:W-:Y:S01]  /*d7e0*/  HMMA.16816.F32.BF16 R124, R4.reuse, R100, R124 ;  /* 0x00000064047c723c */ /* 0x044fe2000004187c */
[----:B------:R-:W-:Y:S02]  /*d7f0*/  IMAD.MOV.U32 R114, RZ, RZ, R148 ;  /* 0x000000ffff727224 */ /* 0x000fe400078e0094 */
[-C--:B------:R-:W-:Y:S01]  /*d800*/  FMUL.FTZ R78, R78, R32.reuse ;  /* 0x000000204e4e7220 */ /* 0x080fe20000410000 */
[----:B------:R-:W-:Y:S02]  /*d810*/  IMAD.MOV.U32 R115, RZ, RZ, R149 ;  /* 0x000000ffff737224 */ /* 0x000fe400078e0095 */
        /* <DEDUP_REMOVED lines=31> */
[C---:B-1----:R-:W-:Y:S06]  /*da10*/  HMMA.16816.F32.BF16 R132, R4.reuse, R24, R132 ;  /* 0x000000180484723c */ /* 0x042fec0000041884 */
[C---:B------:R-:W-:Y:S01]  /*da20*/  HMMA.16816.F32.BF16 R216, R4.reuse, R26, R128 ;  /* 0x0000001a04d8723c */ /* 0x040fe20000041880 */
[----:B------:R-:W1:Y:S05]  /*da30*/  LDSM.16.MT88.4 R24, [R178+0xe000] ;  /* 0x00e00000b218783b */ /* 0x000e6a0000004200 */
[C---:B--2---:R-:W-:Y:S01]  /*da40*/  HMMA.16816.F32.BF16 R168, R4.reuse, R100, R36 ;  /* 0x0000006404a8723c */ /* 0x044fe20000041824 */
[----:B------:R-:W2:Y:S05]  /*da50*/  LDSM.16.MT88.4 R36, [R180+0xe000] ;  /* 0x00e00000b424783b */ /* 0x000eaa0000004200 */
[C---:B------:R-:W-:Y:S06]  /*da60*/  HMMA.16816.F32.BF16 R160, R4.reuse, R102, R40 ;  /* 0x0000006604a0723c */ /* 0x040fec0000041828 */
[C---:B-1----:R-:W-:Y:S06]  /*da70*/  HMMA.16816.F32.BF16 R128, R4.reuse, R24, R44 ;  /* 0x000000180480723c */ /* 0x042fec000004182c */
[C---:B------:R-:W-:Y:S01]  /*da80*/  HMMA.16816.F32.BF16 R148, R4.reuse, R26, R48 ;  /* 0x0000001a0494723c */ /* 0x040fe20000041830 */
[----:B------:R-:W1:Y:S01]  /*da90*/  LDSM.16.MT88.4 R24, [R179+0xe000] ;  /* 0x00e00000b318783b */ /* 0x000e620000004200 */
[----:B------:R-:W-:Y:S01]  /*daa0*/  IMAD.MOV.U32 R46, RZ, RZ, R0 ;  /* 0x000000ffff2e7224 */ /* 0x000fe200078e0000 */
[----:B------:R-:W-:Y:S01]  /*dab0*/  LOP3.LUT R0, R15, UR7, RZ, 0x3c, !PT ;  /* 0x000000070f007c12 */ /* 0x000fe2000f8e3cff */
[----:B------:R-:W-:Y:S01]  /*dac0*/  IMAD.MOV.U32 R45, RZ, RZ, R2 ;  /* 0x000000ffff2d7224 */ /* 0x000fe200078e0002 */
[----:B------:R-:W-:Y:S01]  /*dad0*/  UIADD3 UR7, UR30, 0x1715609d, URZ ;  /* 0x1715609d1e077890 */ /* 0x000fe2000fffe03f */
[----:B--2---:R-:W-:Y:S01]  /*dae0*/  HMMA.16816.F32.BF16 R156, R4, R36, R52 ;  /* 0x00000024049c723c */ /* 0x004fe20000041834 */
[----:B------:R-:W-:-:S02]  /*daf0*/  IMAD.MOV.U32 R47, RZ, RZ, R3 ;  /* 0x000000ffff2f7224 */ /* 0x000fc400078e0003 */
[----:B------:R-:W-:Y:S01]  /*db00*/  IMAD.MOV.U32 R44, RZ, RZ, R13 ;  /* 0x000000ffff2c7224 */ /* 0x000fe200078e000d */
[----:B------:R-:W-:Y:S02]  /*db10*/  LOP3.LUT R13, R21, UR19, R16, 0x96, !PT ;  /* 0x00000013150d7c12 */ /* 0x000fe4000f8e9610 */
[----:B------:R-:W-:Y:S01]  /*db20*/  HMMA.16816.F32.BF16 R164, R4, R38, R56 ;  /* 0x0000002604a4723c */ /* 0x000fe20000041838 */
[----:B------:R-:W2:Y:S06]  /*db30*/  LDSM.16.MT88.4 R36, [R177+0x10000] ;  /* 0x01000000b124783b */ /* 0x000eac0000004200 */
[----:B------:R-:W-:-:S02]  /*db40*/  IMAD.MOV.U32 R59, RZ, RZ, R174 ;  /* 0x000000ffff3b7224 */ /* 0x000fc400078e00ae */
[----:B------:R-:W-:Y:S02]  /*db50*/  IMAD.MOV.U32 R57, RZ, RZ, R175 ;  /* 0x000000ffff397224 */ /* 0x000fe400078e00af */
[----:B------:R-:W-:Y:S02]  /*db60*/  IMAD.MOV.U32 R56, RZ, RZ, R173 ;  /* 0x000000ffff387224 */ /* 0x000fe400078e00ad */
[----:B------:R-:W-:Y:S01]  /*db70*/  IMAD.MOV.U32 R58, RZ, RZ, R154 ;  /* 0x000000ffff3a7224 */ /* 0x000fe200078e009a */
[C---:B-1----:R-:W-:Y:S06]  /*db80*/  HMMA.16816.F32.BF16 R104, R4.reuse, R24, R60 ;  /* 0x000000180468723c */ /* 0x042fec000004183c */
[----:B------:R-:W-:Y:S01]  /*db90*/  HMMA.16816.F32.BF16 R100, R4, R26, R64 ;  /* 0x0000001a0464723c */ /* 0x000fe20000041840 */
[----:B------:R-:W1:Y:S01]  /*dba0*/  LDSM.16.MT88.4 R24, [R178+0x10000] ;  /* 0x01000000b218783b */ /* 0x000e620000004200 */
[----:B------:R-:W-:-:S02]  /*dbb0*/  IMAD.MOV.U32 R63, RZ, RZ, R29 ;  /* 0x000000ffff3f7224 */ /* 0x000fc400078e001d */
[----:B------:R-:W-:Y:S02]  /*dbc0*/  IMAD.MOV.U32 R62, RZ, RZ, R28 ;  /* 0x000000ffff3e7224 */ /* 0x000fe400078e001c */
[----:B--2---:R-:W-:Y:S01]  /*dbd0*/  HMMA.16816.F32.BF16 R68, R4, R36, R68 ;  /* 0x000000240444723c */ /* 0x004fe20000041844 */
[----:B------:R-:W-:-:S04]  /*dbe0*/  IMAD.WIDE.U32 R28, R0, -0x326172a9, RZ ;  /* 0xcd9e8d57001c7825 */ /* 0x000fc800078e00ff */
[----:B------:R-:W-:Y:S01]  /*dbf0*/  IMAD.MOV.U32 R61, RZ, RZ, R172 ;  /* 0x000000ffff3d7224 */ /* 0x000fe200078e00ac */
[----:B------:R-:W-:Y:S01]  /*dc00*/  HMMA.16816.F32.BF16 R40, R4, R38, R72 ;  /* 0x000000260428723c */ /* 0x000fe20000041848 */
[----:B------:R-:W2:Y:S01]  /*dc10*/  LDSM.16.MT88.4 R36, [R180+0x10000] ;  /* 0x01000000b424783b */ /* 0x000ea20000004200 */
[----:B------:R-:W-:Y:S01]  /*dc20*/  LOP3.LUT R0, R31, UR24, R28, 0x96, !PT ;  /* 0x000000181f007c12 */ /* 0x000fe2000f8e961c */
[----:B------:R-:W-:Y:S02]  /*dc30*/  IMAD.MOV.U32 R67, RZ, RZ, R63 ;  /* 0x000000ffff437224 */ /* 0x000fe400078e003f */
[----:B------:R-:W-:Y:S02]  /*dc40*/  IMAD.MOV.U32 R63, RZ, RZ, R57 ;  /* 0x000000ffff3f7224 */ /* 0x000fe400078e0039 */
[----:B------:R-:W-:Y:S02]  /*dc50*/  IMAD.MOV.U32 R74, RZ, RZ, R114 ;  /* 0x000000ffff4a7224 */ /* 0x000fe400078e0072 */
[----:B------:R-:W-:-:S03]  /*dc60*/  IMAD.WIDE.U32 R14, R0, -0x2daee0ad, RZ ;  /* 0xd2511f53000e7825 */ /* 0x000fc600078e00ff */
[----:B------:R-:W-:Y:S01]  /*dc70*/  LOP3.LUT R2, R29, UR25, R74, 0x96, !PT ;  /* 0x000000191d027c12 */ /* 0x000fe2000f8e964a */
[----:B------:R-:W-:Y:S02]  /*dc80*/  IMAD.MOV.U32 R75, RZ, RZ, R115 ;  /* 0x000000ffff4b7224 */ /* 0x000fe400078e0073 */
[----:B------:R-:W-:Y:S02]  /*dc90*/  IMAD.MOV.U32 R73, RZ, RZ, R58 ;  /* 0x000000ffff497224 */ /* 0x000fe400078e003a */
[----:B------:R-:W-:-:S04]  /*dca0*/  IMAD.WIDE.U32 R2, R2, -0x2daee0ad, RZ ;  /* 0xd2511f5302027825 */ /* 0x000fc800078e00ff */
[----:B------:R-:W-:Y:S01]  /*dcb0*/  IMAD.MOV.U32 R58, RZ, RZ, R44 ;  /* 0x000000ffff3a7224 */ /* 0x000fe200078e002c */
[----:B------:R-:W-:Y:S01]  /*dcc0*/  LOP3.LUT R3, R3, UR22, R136, 0x96, !PT ;  /* 0x0000001603037c12 */ /* 0x000fe2000f8e9688 */
[----:B------:R-:W-:Y:S01]  /*dcd0*/  IMAD.MOV.U32 R72, RZ, RZ, R47 ;  /* 0x000000ffff487224 */ /* 0x000fe200078e002f */
[----:B------:R-:W-:Y:S01]  /*dce0*/  LOP3.LUT R0, R15, UR20, R2, 0x96, !PT ;  /* 0x000000140f007c12 */ /* 0x000fe2000f8e9602 */
[----:B------:R-:W-:Y:S02]  /*dcf0*/  IMAD.MOV.U32 R66, RZ, RZ, R56 ;  /* 0x000000ffff427224 */ /* 0x000fe400078e0038 */
[----:B------:R-:W-:Y:S01]  /*dd00*/  IMAD.WIDE.U32 R2, R3, -0x326172a9, RZ ;  /* 0xcd9e8d5703027825 */ /* 0x000fe200078e00ff */
[----:B-1----:R-:W-:Y:S03]  /*dd10*/  HMMA.16816.F32.BF16 R48, R4, R24, R76 ;  /* 0x000000180430723c */ /* 0x002fe6000004184c */
[----:B------:R-:W-:Y:S01]  /*dd20*/  IMAD.WIDE.U32 R16, R0, -0x326172a9, RZ ;  /* 0xcd9e8d5700107825 */ /* 0x000fe200078e00ff */
[----:B------:R-:W-:-:S02]  /*dd30*/  LOP3.LUT R3, R3, UR21, R30, 0x96, !PT ;  /* 0x0000001503037c12 */ /* 0x000fc4000f8e961e */
[C---:B------:R-:W-:Y:S01]  /*dd40*/  HMMA.16816.F32.BF16 R120, R4.reuse, R26, R80 ;  /* 0x0000001a0478723c */ /* 0x040fe20000041850 */
[----:B------:R-:W1:Y:S01]  /*dd50*/  LDSM.16.MT88.4 R24, [R179+0x10000] ;  /* 0x01000000b318783b */ /* 0x000e620000004200 */
[----:B------:R-:W-:Y:S01]  /*dd60*/  IMAD.MOV.U32 R79, RZ, RZ, R19 ;  /* 0x000000ffff4f7224 */ /* 0x000fe200078e0013 */
[----:B------:R-:W-:Y:S01]  /*dd70*/  LOP3.LUT R0, R17, UR19, R2, 0x96, !PT ;  /* 0x0000001311007c12 */ /* 0x000fe2000f8e9602 */
[----:B------:R-:W-:Y:S01]  /*dd80*/  IMAD.MOV.U32 R78, RZ, RZ, R18 ;  /* 0x000000ffff4e7224 */ /* 0x000fe200078e0012 */
[--C-:B------:R-:W-:Y:S01]  /*dd90*/  LOP3.LUT R17, R23, UR7, R20.reuse, 0x96, !PT ;  /* 0x0000000717117c12 */ /* 0x100fe2000f8e9614 */
[----:B------:R-:W-:Y:S01]  /*dda0*/  IMAD.WIDE.U32 R18, R13, -0x2daee0ad, RZ ;  /* 0xd2511f530d127825 */ /* 0x000fe200078e00ff */
[----:B--2---:R-:W-:Y:S01]  /*ddb0*/  HMMA.16816.F32.BF16 R112, R4, R36, R84 ;  /* 0x000000240470723c */ /* 0x004fe20000041854 */
[----:B------:R-:W-:Y:S02]  /*ddc0*/  LOP3.LUT R13, R23, UR7, R20, 0x96, !PT ;  /* 0x00000007170d7c12 */ /* 0x000fe4000f8e9614 */
[----:B------:R-:W-:-:S03]  /*ddd0*/  IMAD.WIDE.U32 R2, R3, -0x2daee0ad, RZ ;  /* 0xd2511f5303027825 */ /* 0x000fc600078e00ff */
[----:B------:R-:W-:Y:S01]  /*dde0*/  HMMA.16816.F32.BF16 R52, R4, R38, R88 ;  /* 0x000000260434723c */ /* 0x000fe20000041858 */
[----:B------:R-:W-:Y:S02]  /*ddf0*/  IMAD.MOV.U32 R57, RZ, RZ, R45 ;  /* 0x000000ffff397224 */ /* 0x000fe400078e002d */
[----:B------:R-:W-:-:S04]  /*de00*/  IMAD.MOV.U32 R56, RZ, RZ, R46 ;  /* 0x000000ffff387224 */ /* 0x000fc800078e002e */
[----:B------:R-:W-:Y:S02]  /*de10*/  IMAD.MOV.U32 R90, RZ, RZ, R56 ;  /* 0x000000ffff5a7224 */ /* 0x000fe400078e0038 */
[----:B------:R-:W-:Y:S02]  /*de20*/  IMAD.MOV.U32 R91, RZ, RZ, R57 ;  /* 0x000000ffff5b7224 */ /* 0x000fe400078e0039 */
[----:B------:R-:W-:Y:S02]  /*de30*/  IMAD.MOV.U32 R89, RZ, RZ, R72 ;  /* 0x000000ffff597224 */ /* 0x000fe400078e0048 */
[----:B------:R-:W-:Y:S01]  /*de40*/  IMAD.MOV.U32 R88, RZ, RZ, R79 ;  /* 0x000000ffff587224 */ /* 0x000fe200078e004f */
[----:B-1----:R-:W-:Y:S07]  /*de50*/  HMMA.16816.F32.BF16 R172, R4, R24, R92 ;  /* 0x0000001804ac723c */ /* 0x002fee000004185c */
[----:B------:R-:W-:-:S02]  /*de60*/  IMAD.MOV.U32 R95, RZ, RZ, R153 ;  /* 0x000000ffff5f7224 */ /* 0x000fc400078e0099 */
[----:B------:R-:W-:Y:S02]  /*de70*/  IMAD.MOV.U32 R94, RZ, RZ, R152 ;  /* 0x000000ffff5e7224 */ /* 0x000fe400078e0098 */
[----:B------:R-:W-:Y:S02]  /*de80*/  IMAD.MOV.U32 R93, RZ, RZ, R155 ;  /* 0x000000ffff5d7224 */ /* 0x000fe400078e009b */
[----:B------:R-:W-:Y:S07]  /*de90*/  HMMA.16816.F32.BF16 R152, R4, R26, R96 ;  /* 0x0000001a0498723c */ /* 0x000fee0000041860 */
[----:B------:R-:W-:Y:S01]  /*dea0*/  LOP3.LUT R4, R19, UR6, R34, 0x96, !PT ;  /* 0x0000000613047c12 */ /* 0x000fe2000f8e9622 */
[----:B------:R-:W-:Y:S01]  /*deb0*/  IMAD.WIDE.U32 R34, R0, -0x2daee0ad, RZ ;  /* 0xd2511f5300227825 */ /* 0x000fe200078e00ff */
[----:B------:R-:W-:-:S03]  /*dec0*/  LOP3.LUT R0, R3, UR9, R14, 0x96, !PT ;  /* 0x0000000903007c12 */ /* 0x000fc6000f8e960e */
[----:B------:R-:W-:Y:S01]  /*ded0*/  IMAD.WIDE.U32 R4, R4, -0x326172a9, RZ ;  /* 0xcd9e8d5704047825 */ /* 0x000fe200078e00ff */
[----:B------:R-:W-:-:S03]  /*dee0*/  LOP3.LUT R2, R35, UR6, R2, 0x96, !PT ;  /* 0x0000000623027c12 */ /* 0x000fc6000f8e9602 */
[----:B------:R-:W-:Y:S01]  /*def0*/  IMAD.WIDE.U32 R14, R0, -0x326172a9, RZ ;  /* 0xcd9e8d57000e7825 */ /* 0x000fe200078e00ff */
[----:B------:R-:W-:Y:S02]  /*df00*/  LOP3.LUT R6, R5, UR28, R22, 0x96, !PT ;  /* 0x0000001c05067c12 */ /* 0x000fe4000f8e9616 */
[----:B------:R-:W-:Y:S01]  /*df10*/  LOP3.LUT R19, R4, 0xffff, RZ, 0xc0, !PT ;  /* 0x0000ffff04137812 */ /* 0x000fe200078ec0ff */
[----:B------:R-:W-:Y:S01]  /*df20*/  IMAD.WIDE.U32 R2, R2, -0x326172a9, RZ ;  /* 0xcd9e8d5702027825 */ /* 0x000fe200078e00ff */
[----:B------:R-:W-:Y:S01]  /*df30*/  LOP3.LUT R7, R4, 0xff, RZ, 0xc0, !PT ;  /* 0x000000ff04077812 */ /* 0x000fe200078ec0ff */
[----:B------:R-:W-:Y:S01]  /*df40*/  LDSM.16.MT88.4 R20, [R178+0xc800] ;  /* 0x00c80000b214783b */ /* 0x000fe20000004200 */
[--C-:B------:R-:W-:Y:S01]  /*df50*/  SHF.R.U32.HI R38, RZ, 0x10, R4.reuse ;  /* 0x00000010ff267819 */ /* 0x100fe20000011604 */
[----:B------:R-:W-:Y:S01]  /*df60*/  IMAD.MOV.U32 R99, RZ, RZ, R61 ;  /* 0x000000ffff637224 */ /* 0x000fe200078e003d */
[----:B------:R-:W-:Y:S01]  /*df70*/  SHF.R.U32.HI R5, RZ, 0x18, R4 ;  /* 0x00000018ff057819 */ /* 0x000fe20000011604 */
[----:B------:R-:W-:Y:S01]  /*df80*/  IMAD.MOV.U32 R98, RZ, RZ, R62 ;  /* 0x000000ffff627224 */ /* 0x000fe200078e003e */
[----:B------:R-:W-:Y:S01]  /*df90*/  LOP3.LUT R44, R3, UR28, R14, 0x96, !PT ;  /* 0x0000001c032c7c12 */ /* 0x000fe2000f8e960e */
[----:B------:R-:W-:Y:S01]  /*dfa0*/  IMAD.MOV.U32 R97, RZ, RZ, R63 ;  /* 0x000000ffff617224 */ /* 0x000fe200078e003f */
[----:B------:R-:W-:-:S02]  /*dfb0*/  LOP3.LUT R4, R2, 0xff, RZ, 0xc0, !PT ;  /* 0x000000ff02047812 */ /* 0x000fc400078ec0ff */
[----:B------:R-:W-:Y:S02]  /*dfc0*/  LOP3.LUT R47, R2, 0xffff, RZ, 0xc0, !PT ;  /* 0x0000ffff022f7812 */ /* 0x000fe400078ec0ff */
[--C-:B------:R-:W-:Y:S02]  /*dfd0*/  SHF.R.U32.HI R37, RZ, 0x10, R2.reuse ;  /* 0x00000010ff257819 */ /* 0x100fe40000011602 */
[----:B------:R-:W-:Y:S01]  /*dfe0*/  SHF.R.U32.HI R0, RZ, 0x18, R2 ;  /* 0x00000018ff007819 */ /* 0x000fe20000011602 */
[----:B------:R-:W-:Y:S01]  /*dff0*/  IMAD.WIDE.U32 R2, R13, -0x2daee0ad, RZ ;  /* 0xd2511f530d027825 */ /* 0x000fe200078e00ff */
[----:B------:R-:W-:Y:S02]  /*e000*/  LOP3.LUT R45, R15, UR7, R16, 0x96, !PT ;  /* 0x000000070f2d7c12 */ /* 0x000fe4000f8e9610 */
[----:B------:R-:W-:Y:S02]  /*e010*/  ISETP.LE.U32.AND P6, PT, R7, UR12, PT ;  /* 0x0000000c07007c0c */ /* 0x000fe4000bfc3070 */
[----:B------:R-:W-:-:S02]  /*e020*/  LOP3.LUT R15, R3, UR29, R18, 0x96, !PT ;  /* 0x0000001d030f7c12 */ /* 0x000fc4000f8e9612 */
[C---:B------:R-:W-:Y:S02]  /*e030*/  LOP3.LUT R35, R2.reuse, 0xff, RZ, 0xc0, !PT ;  /* 0x000000ff02237812 */ /* 0x040fe400078ec0ff */
[----:B------:R-:W-:Y:S02]  /*e040*/  LOP3.LUT R39, R2, 0xffff, RZ, 0xc0, !PT ;  /* 0x0000ffff02277812 */ /* 0x000fe400078ec0ff */
[--C-:B------:R-:W-:Y:S02]  /*e050*/  SHF.R.U32.HI R46, RZ, 0x10, R2.reuse ;  /* 0x00000010ff2e7819 */ /* 0x100fe40000011602 */
[----:B------:R-:W-:Y:S01]  /*e060*/  SHF.R.U32.HI R36, RZ, 0x18, R2 ;  /* 0x00000018ff247819 */ /* 0x000fe20000011602 */
[----:B------:R-:W-:Y:S01]  /*e070*/  IMAD.WIDE.U32 R2, R17, -0x2daee0ad, RZ ;  /* 0xd2511f5311027825 */ /* 0x000fe200078e00ff */
[----:B------:R-:W-:Y:S02]  /*e080*/  ISETP.LE.U32.AND P5, PT, R0, UR12, PT ;  /* 0x0000000c00007c0c */ /* 0x000fe4000bfa3070 */
[----:B------:R-:W-:Y:S01]  /*e090*/  ISETP.LE.U32.AND P4, PT, R4, UR12, PT ;  /* 0x0000000c04007c0c */ /* 0x000fe2000bf83070 */
[----:B------:R-:W-:Y:S01]  /*e0a0*/  FFMA.FTZ R4, R237, UR8, -R11 ;  /* 0x00000008ed047c23 */ /* 0x000fe2000801080b */
[C---:B------:R-:W-:Y:S01]  /*e0b0*/  LOP3.LUT R7, R2.reuse, 0xffff, RZ, 0xc0, !PT ;  /* 0x0000ffff02077812 */ /* 0x040fe200078ec0ff */
[----:B------:R-:W-:Y:S01]  /*e0c0*/  @!P6 HFMA2.BF16_V2 R237, -RZ.H0_H0, RZ.H0_H0, -R210.H0_H0 ;  /* 0x200000ffffede231 */ /* 0x000fe200003409d2 */
[----:B------:R-:W-:Y:S01]  /*e0d0*/  LOP3.LUT R14, R2, 0xff, RZ, 0xc0, !PT ;  /* 0x000000ff020e7812 */ /* 0x000fe200078ec0ff */
[----:B------:R1:W-:Y:S01]  /*e0e0*/  MUFU.EX2 R62, R4 ;  /* 0x00000004003e7308 */ /* 0x0003e20000000800 */
[----:B------:R-:W-:-:S02]  /*e0f0*/  SHF.R.U32.HI R13, RZ, 0x10, R2 ;  /* 0x00000010ff0d7819 */ /* 0x000fc40000011602 */
[----:B------:R-:W-:Y:S02]  /*e100*/  SHF.R.U32.HI R16, RZ, 0x18, R2 ;  /* 0x00000018ff107819 */ /* 0x000fe40000011602 */
[----:B------:R-:W-:Y:S02]  /*e110*/  LOP3.LUT R2, R6, 0xff, RZ, 0xc0, !PT ;  /* 0x000000ff06027812 */ /* 0x000fe400078ec0ff */
[----:B------:R-:W-:Y:S01]  /*e120*/  LOP3.LUT R0, R3, UR29, R138, 0x96, !PT ;  /* 0x0000001d03007c12 */ /* 0x000fe2000f8e968a */
[----:B------:R-:W-:Y:S01]  /*e130*/  FFMA.FTZ R3, R236, UR8, -R12 ;  /* 0x00000008ec037c23 */ /* 0x000fe2000801080c */
[----:B------:R-:W-:Y:S02]  /*e140*/  ISETP.LE.U32.AND P2, PT, R2, UR12, PT ;  /* 0x0000000c02007c0c */ /* 0x000fe4000bf43070 */
[----:B------:R-:W-:Y:S01]  /*e150*/  LOP3.LUT R2, R6, 0xffff, RZ, 0xc0, !PT ;  /* 0x0000ffff06027812 */ /* 0x000fe200078ec0ff */
[----:B------:R2:W-:Y:S01]  /*e160*/  MUFU.EX2 R65, R3 ;  /* 0x0000000300417308 */ /* 0x0005e20000000800 */
[----:B------:R-:W-:-:S02]  /*e170*/  ISETP.LE.U32.AND P0, PT, R5, UR12, PT ;  /* 0x0000000c05007c0c */ /* 0x000fc4000bf03070 */
[----:B------:R-:W-:Y:S01]  /*e180*/  SHF.R.U32.HI R2, RZ, 0x8, R2 ;  /* 0x00000008ff027819 */ /* 0x000fe20000011602 */
[----:B-1----:R-:W-:Y:S01]  /*e190*/  FFMA.FTZ R4, R238, UR8, -R11 ;  /* 0x00000008ee047c23 */ /* 0x002fe2000801080b */
[----:B------:R-:W-:Y:S02]  /*e1a0*/  @!P6 PRMT R210, R237, 0x5410, RZ ;  /* 0x00005410edd2e816 */ /* 0x000fe400000000ff */
[----:B------:R-:W-:Y:S01]  /*e1b0*/  LOP3.LUT R2, R2, 0xffff, RZ, 0xc0, !PT ;  /* 0x0000ffff02027812 */ /* 0x000fe200078ec0ff */
[----:B------:R1:W3:Y:S02]  /*e1c0*/  MUFU.EX2 R64, R4 ;  /* 0x0000000400407308 */ /* 0x0002e40000000800 */
[----:B------:R-:W-:Y:S01]  /*e1d0*/  @!P2 HFMA2.BF16_V2 R140, -RZ.H0_H0, RZ.H0_H0, -R214.H0_H0 ;  /* 0x200000ffff8ca231 */ /* 0x000fe200003409d6 */
[----:B------:R-:W-:Y:S02]  /*e1e0*/  ISETP.LE.U32.AND P6, PT, R36, UR12, PT ;  /* 0x0000000c24007c0c */ /* 0x000fe4000bfc3070 */
[----:B------:R-:W-:Y:S01]  /*e1f0*/  ISETP.LE.U32.AND P1, PT, R2, UR12, PT ;  /* 0x0000000c02007c0c */ /* 0x000fe2000bf23070 */
[----:B------:R-:W-:Y:S01]  /*e200*/  @!P0 HFMA2.BF16_V2 R239, -RZ.H0_H0, RZ.H0_H0, -R147.H0_H0 ;  /* 0x200000ffffef8231 */ /* 0x000fe20000340993 */
[----:B------:R-:W-:Y:S01]  /*e210*/  SHF.R.U32.HI R2, RZ, 0x18, R6 ;  /* 0x00000018ff027819 */ /* 0x000fe20000011606 */
[----:B--2---:R-:W-:Y:S01]  /*e220*/  FFMA.FTZ R3, R223, UR8, -R12 ;  /* 0x00000008df037c23 */ /* 0x004fe2000801080c */
[----:B------:R-:W-:-:S02]  /*e230*/  @!P2 PRMT R214, R140, 0x5410, RZ ;  /* 0x000054108cd6a816 */ /* 0x000fc400000000ff */
[----:B------:R-:W-:Y:S01]  /*e240*/  ISETP.LE.U32.AND P3, PT, R2, UR12, PT ;  /* 0x0000000c02007c0c */ /* 0x000fe2000bf63070 */
[----:B------:R2:W4:Y:S01]  /*e250*/  MUFU.EX2 R60, R3 ;  /* 0x00000003003c7308 */ /* 0x0005220000000800 */
[----:B------:R-:W-:Y:S02]  /*e260*/  SHF.R.U32.HI R2, RZ, 0x8, R19 ;  /* 0x00000008ff027819 */ /* 0x000fe40000011613 */
[----:B------:R-:W-:-:S03]  /*e270*/  @!P0 PRMT R147, R239, 0x5410, RZ ;  /* 0x00005410ef938816 */ /* 0x000fc600000000ff */
[----:B------:R-:W-:Y:S01]  /*e280*/  @!P1 HFMA2.BF16_V2 R141, -RZ.H0_H0, RZ.H0_H0, -R213.H0_H0 ;  /* 0x200000ffff8d9231 */ /* 0x000fe200003409d5 */
[----:B------:R-:W-:Y:S01]  /*e290*/  LOP3.LUT R2, R2, 0xffff, RZ, 0xc0, !PT ;  /* 0x0000ffff02027812 */ /* 0x000fe200078ec0ff */
[----:B-1----:R-:W-:-:S03]  /*e2a0*/  FFMA.FTZ R4, R146, UR8, -R11 ;  /* 0x0000000892047c23 */ /* 0x002fc6000801080b */
[----:B------:R-:W-:Y:S01]  /*e2b0*/  @!P1 PRMT R213, R141, 0x5410, RZ ;  /* 0x000054108dd59816 */ /* 0x000fe200000000ff */
[----:B------:R1:W-:Y:S01]  /*e2c0*/  MUFU.EX2 R96, R4 ;  /* 0x0000000400607308 */ /* 0x0003e20000000800 */
[----:B------:R-:W-:Y:S02]  /*e2d0*/  ISETP.LE.U32.AND P1, PT, R2, UR12, PT ;  /* 0x0000000c02007c0c */ /* 0x000fe4000bf23070 */
[----:B------:R-:W-:Y:S01]  /*e2e0*/  LOP3.LUT R2, R0, 0xffff, RZ, 0xc0, !PT ;  /* 0x0000ffff00027812 */ /* 0x000fe200078ec0ff */
[----:B--2---:R-:W-:-:S04]  /*e2f0*/  FFMA.FTZ R3, R142, UR8, -R12 ;  /* 0x000000088e037c23 */ /* 0x004fc8000801080c */
[----:B------:R2:W-:Y:S06]  /*e300*/  MUFU.EX2 R61, R3 ;  /* 0x00000003003d7308 */ /* 0x0005ec0000000800 */
[----:B------:R-:W-:Y:S01]  /*e310*/  @!P1 HFMA2.BF16_V2 R223, -RZ.H0_H0, RZ.H0_H0, -R209.H0_H0 ;  /* 0x200000ffffdf9231 */ /* 0x000fe200003409d1 */
[----:B-1----:R-:W-:Y:S01]  /*e320*/  SHF.R.U32.HI R4, RZ, 0x8, R2 ;  /* 0x00000008ff047819 */ /* 0x002fe20000011602 */
[----:B------:R-:W-:-:S03]  /*e330*/  FFMA.FTZ R2, R220, UR8, -R11 ;  /* 0x00000008dc027c23 */ /* 0x000fc6000801080b */
[----:B------:R-:W-:Y:S01]  /*e340*/  @!P1 PRMT R209, R223, 0x5410, RZ ;  /* 0x00005410dfd19816 */ /* 0x000fe200000000ff */
[----:B------:R-:W-:Y:S01]  /*e350*/  @!P3 HFMA2.BF16_V2 R220, -RZ.H0_H0, RZ.H0_H0, -R211.H0_H0 ;  /* 0x200000ffffdcb231 */ /* 0x000fe200003409d3 */
[----:B------:R3:W-:Y:S04]  /*e360*/  MUFU.EX2 R24, R2 ;  /* 0x0000000200187308 */ /* 0x0007e80000000800 */
[----:B------:R-:W-:Y:S01]  /*e370*/  @!P3 PRMT R211, R220, 0x5410, RZ ;  /* 0x00005410dcd3b816 */ /* 0x000fe200000000ff */
[----:B--2---:R-:W-:Y:S01]  /*e380*/  FFMA.FTZ R3, R143, UR8, -R12 ;  /* 0x000000088f037c23 */ /* 0x004fe2000801080c */
[----:B------:R-:W-:-:S03]  /*e390*/  ISETP.LE.U32.AND P3, PT, R35, UR12, PT ;  /* 0x0000000c23007c0c */ /* 0x000fc6000bf63070 */
[----:B------:R1:W2:Y:S01]  /*e3a0*/  MUFU.EX2 R92, R3 ;  /* 0x00000003005c7308 */ /* 0x0002a20000000800 */
[----:B---3--:R-:W-:-:S04]  /*e3b0*/  F2FP.BF16.F32.PACK_AB R2, R64, R62 ;  /* 0x0000003e4002723e */ /* 0x008fc800000010ff */
[C---:B------:R-:W-:Y:S02]  /*e3c0*/  PRMT R145, R2.reuse, 0x7610, R145 ;  /* 0x0000761002917816 */ /* 0x040fe40000000091 */
[----:B------:R-:W-:Y:S02]  /*e3d0*/  PRMT R143, R2, 0x7632, R143 ;  /* 0x00007632028f7816 */ /* 0x000fe4000000008f */
[----:B-1----:R-:W-:Y:S02]  /*e3e0*/  SHF.R.U32.HI R3, RZ, 0x10, R6 ;  /* 0x00000010ff037819 */ /* 0x002fe40000011606 */
[----:B------:R-:W-:Y:S02]  /*e3f0*/  SHF.R.U32.HI R6, RZ, 0x18, R0 ;  /* 0x00000018ff067819 */ /* 0x000fe40000011600 */
[----:B------:R-:W-:Y:S02]  /*e400*/  LOP3.LUT R5, R3, 0xff, RZ, 0xc0, !PT ;  /* 0x000000ff03057812 */ /* 0x000fe400078ec0ff */
[----:B------:R-:W-:-:S02]  /*e410*/  SHF.R.U32.HI R3, RZ, 0x8, R7 ;  /* 0x00000008ff037819 */ /* 0x000fc40000011607 */
[----:B------:R-:W-:Y:S02]  /*e420*/  ISETP.LE.U32.AND P2, PT, R5, UR12, PT ;  /* 0x0000000c05007c0c */ /* 0x000fe4000bf43070 */
[----:B------:R-:W-:Y:S02]  /*e430*/  PRMT R14, R14, 0x5410, R3 ;  /* 0x000054100e0e7816 */ /* 0x000fe40000000003 */
[----:B------:R-:W-:Y:S02]  /*e440*/  LOP3.LUT R5, R13, 0xff, RZ, 0xc0, !PT ;  /* 0x000000ff0d057812 */ /* 0x000fe400078ec0ff */
[----:B------:R-:W-:Y:S02]  /*e450*/  SHF.R.U32.HI R3, RZ, 0x10, R0 ;  /* 0x00000010ff037819 */ /* 0x000fe40000011600 */
[----:B------:R-:W-:Y:S02]  /*e460*/  LOP3.LUT R7, R0, 0xff, RZ, 0xc0, !PT ;  /* 0x000000ff00077812 */ /* 0x000fe400078ec0ff */
[----:B------:R-:W-:-:S02]  /*e470*/  LOP3.LUT R0, R3, 0xff, RZ, 0xc0, !PT ;  /* 0x000000ff03007812 */ /* 0x000fc400078ec0ff */
[----:B------:R-:W-:Y:S01]  /*e480*/  PRMT R13, R5, 0x5410, R16 ;  /* 0x00005410050d7816 */ /* 0x000fe20000000010 */
[----:B------:R-:W-:Y:S01]  /*e490*/  @!P2 HFMA2.BF16_V2 R236, -RZ.H0_H0, RZ.H0_H0, -R212.H0_H0 ;  /* 0x200000ffffeca231 */ /* 0x000fe200003409d4 */
[----:B------:R-:W-:Y:S01]  /*e4a0*/  PRMT R5, R7, 0x5410, R4 ;  /* 0x0000541007057816 */ /* 0x000fe20000000004 */
[----:B------:R-:W1:Y:S01]  /*e4b0*/  LDSM.16.MT88.4 R16, [R180+0xc800] ;  /* 0x00c80000b410783b */ /* 0x000e620000004200 */
[----:B----4-:R-:W-:Y:S02]  /*e4c0*/  F2FP.BF16.F32.PACK_AB R4, R60, R65 ;  /* 0x000000413c04723e */ /* 0x010fe400000010ff */
[----:B------:R-:W-:Y:S02]  /*e4d0*/  PRMT R3, R0, 0x5410, R6 ;  /* 0x0000541000037816 */ /* 0x000fe40000000006 */
[C---:B------:R-:W-:Y:S02]  /*e4e0*/  PRMT R146, R4.reuse, 0x7610, R146 ;  /* 0x0000761004927816 */ /* 0x040fe40000000092 */
[----:B------:R-:W-:-:S02]  /*e4f0*/  PRMT R144, R4, 0x7632, R144 ;  /* 0x0000763204907816 */ /* 0x000fc40000000090 */
[--C-:B------:R-:W-:Y:S02]  /*e500*/  HSET2.LE.AND R0, R5, R10.reuse, PT ;  /* 0x0000000a05007233 */ /* 0x100fe40003803000 */
[----:B------:R-:W-:Y:S02]  /*e510*/  HSET2.LE.AND R2, R3, R10, PT ;  /* 0x0000000a03027233 */ /* 0x000fe40003803000 */
[----:B------:R-:W-:Y:S02]  /*e520*/  PRMT R3, R146, 0x5410, R144 ;  /* 0x0000541092037816 */ /* 0x000fe40000000090 */
[----:B------:R-:W-:Y:S02]  /*e530*/  @!P2 PRMT R212, R236, 0x5410, RZ ;  /* 0x00005410ecd4a816 */ /* 0x000fe400000000ff */
[----:B------:R-:W-:Y:S02]  /*e540*/  LOP3.LUT R4, R0, R3, RZ, 0xc0, !PT ;  /* 0x0000000300047212 */ /* 0x000fe400078ec0ff */
[----:B------:R-:W-:-:S04]  /*e550*/  PRMT R0, R145, 0x5410, R143 ;  /* 0x0000541091007816 */ /* 0x000fc8000000008f */
[----:B------:R-:W-:Y:S02]  /*e560*/  LOP3.LUT R5, R2, R0, RZ, 0xc0, !PT ;  /* 0x0000000002057212 */ /* 0x000fe400078ec0ff */
[----:B--2---:R-:W-:Y:S02]  /*e570*/  F2FP.BF16.F32.PACK_AB R0, R92, R61 ;  /* 0x0000003d5c00723e */ /* 0x004fe400000010ff */
[----:B------:R-:W-:Y:S02]  /*e580*/  F2FP.BF16.F32.PACK_AB R2, R24, R96 ;  /* 0x000000601802723e */ /* 0x000fe400000010ff */
[C---:B------:R-:W-:Y:S02]  /*e590*/  PRMT R142, R0.reuse, 0x7610, R142 ;  /* 0x00007610008e7816 */ /* 0x040fe4000000008e */
[----:B------:R-:W-:Y:S02]  /*e5a0*/  PRMT R140, R0, 0x7632, R140 ;  /* 0x00007632008c7816 */ /* 0x000fe4000000008c */
[----:B------:R-:W-:Y:S01]  /*e5b0*/  HSET2.LE.AND R0, R14, R10, PT ;  /* 0x0000000a0e007233 */ /* 0x000fe20003803000 */
[----:B------:R-:W-:Y:S01]  /*e5c0*/  IMAD.MOV.U32 R14, RZ, RZ, R78 ;  /* 0x000000ffff0e7224 */ /* 0x000fe200078e004e */
[----:B------:R-:W-:-:S02]  /*e5d0*/  PRMT R3, R142, 0x5410, R140 ;  /* 0x000054108e037816 */ /* 0x000fc4000000008c */
[C---:B------:R-:W-:Y:S02]  /*e5e0*/  PRMT R141, R2.reuse, 0x7610, R141 ;  /* 0x00007610028d7816 */ /* 0x040fe4000000008d */
[----:B------:R-:W-:Y:S02]  /*e5f0*/  PRMT R139, R2, 0x7632, R139 ;  /* 0x00007632028b7816 */ /* 0x000fe4000000008b */
[----:B------:R-:W-:Y:S01]  /*e600*/  HSET2.LE.AND R2, R13, R10, PT ;  /* 0x0000000a0d027233 */ /* 0x000fe20003803000 */
[----:B------:R-:W-:Y:S01]  /*e610*/  IMAD.MOV.U32 R13, RZ, RZ, R58 ;  /* 0x000000ffff0d7224 */ /* 0x000fe200078e003a */
[----:B------:R-:W-:Y:S02]  /*e620*/  LOP3.LUT R6, R0, R3, RZ, 0xc0, !PT ;  /* 0x0000000300067212 */ /* 0x000fe400078ec0ff */
[----:B------:R-:W-:-:S04]  /*e630*/  PRMT R0, R141, 0x5410, R139 ;  /* 0x000054108d007816 */ /* 0x000fc8000000008b */
[----:B------:R-:W-:Y:S01]  /*e640*/  LOP3.LUT R7, R2, R0, RZ, 0xc0, !PT ;  /* 0x0000000002077212 */ /* 0x000fe200078ec0ff */
[----:B------:R-:W-:Y:S02]  /*e650*/  IMAD.MOV.U32 R2, RZ, RZ, R24 ;  /* 0x000000ffff027224 */ /* 0x000fe400078e0018 */
[----:B------:R-:W2:Y:S01]  /*e660*/  LDSM.16.MT88.4 R24, [R177+0xc800] ;  /* 0x00c80000b118783b */ /* 0x000ea20000004200 */
[----:B------:R-:W-:-:S03]  /*e670*/  IMAD.MOV.U32 R0, RZ, RZ, R59 ;  /* 0x000000ffff007224 */ /* 0x000fc600078e003b */
[C---:B-1----:R-:W-:Y:S06]  /*e680*/  HMMA.16816.F32.BF16 R124, R4.reuse, R16, R124 ;  /* 0x00000010047c723c */ /* 0x042fec000004187c */
[C---:B------:R-:W-:Y:S06]  /*e690*/  HMMA.16816.F32.BF16 R116, R4.reuse, R20, R116 ;  /* 0x000000140474723c */ /* 0x040fec0000041874 */
[C---:B--2---:R-:W-:Y:S06]  /*e6a0*/  HMMA.16816.F32.BF16 R56, R4.reuse, R26, R232 ;  /* 0x0000001a0438723c */ /* 0x044fec00000418e8 */
[----:B------:R-:W-:Y:S01]  /*e6b0*/  HMMA.16816.F32.BF16 R108, R4, R24, R108 ;  /* 0x00000018046c723c */ /* 0x000fe2000004186c */
[----:B------:R-:W-:Y:S01]  /*e6c0*/  IMAD.MOV.U32 R232, RZ, RZ, R62 ;  /* 0x000000ffffe87224 */ /* 0x000fe200078e003e */
[----:B------:R-:W1:Y:S01]  /*e6d0*/  LDSM.16.MT88.4 R24, [R179+0xc800] ;  /* 0x00c80000b318783b */ /* 0x000e620000004200 */
[----:B------:R-:W-:-:S02]  /*e6e0*/  IMAD.MOV.U32 R235, RZ, RZ, R61 ;  /* 0x000000ffffeb7224 */ /* 0x000fc400078e003d */
[----:B------:R-:W-:Y:S02]  /*e6f0*/  IMAD.MOV.U32 R234, RZ, RZ, R60 ;  /* 0x000000ffffea7224 */ /* 0x000fe400078e003c */
[----:B------:R-:W-:Y:S01]  /*e700*/  HMMA.16816.F32.BF16 R60, R4, R22, R228 ;  /* 0x00000016043c723c */ /* 0x000fe200000418e4 */
[----:B------:R-:W2:Y:S01]  /*e710*/  LDSM.16.MT88.4 R20, [R177+0xe800] ;  /* 0x00e80000b114783b */ /* 0x000ea20000004200 */
[----:B------:R-:W-:-:S05]  /*e720*/  IMAD.MOV.U32 R233, RZ, RZ, R73 ;  /* 0x000000ffffe97224 */ /* 0x000fca00078e0049 */
[----:B------:R-:W-:Y:S02]  /*e730*/  IMAD.MOV.U32 R228, RZ, RZ, R65 ;  /* 0x000000ffffe47224 */ /* 0x000fe400078e0041 */
[----:B------:R-:W-:Y:S02]  /*e740*/  IMAD.MOV.U32 R231, RZ, RZ, R66 ;  /* 0x000000ffffe77224 */ /* 0x000fe400078e0042 */
[----:B------:R-:W-:Y:S02]  /*e750*/  IMAD.MOV.U32 R230, RZ, RZ, R64 ;  /* 0x000000ffffe67224 */ /* 0x000fe400078e0040 */
[----:B------:R-:W-:Y:S02]  /*e760*/  IMAD.MOV.U32 R229, RZ, RZ, R67 ;  /* 0x000000ffffe57224 */ /* 0x000fe400078e0043 */
[----:B------:R-:W-:Y:S01]  /*e770*/  HMMA.16816.F32.BF16 R64, R4, R18, R224 ;  /* 0x000000120440723c */ /* 0x000fe200000418e0 */
[----:B------:R-:W3:Y:S01]  /*e780*/  LDSM.16.MT88.4 R16, [R178+0xe800] ;  /* 0x00e80000b210783b */ /* 0x000ee20000004200 */
[----:B------:R-:W-:-:S02]  /*e790*/  IMAD.MOV.U32 R223, RZ, RZ, R229 ;  /* 0x000000ffffdf7224 */ /* 0x000fc400078e00e5 */
[----:B------:R-:W-:Y:S02]  /*e7a0*/  IMAD.MOV.U32 R220, RZ, RZ, R230 ;  /* 0x000000ffffdc7224 */ /* 0x000fe400078e00e6 */
[----:B------:R-:W-:Y:S02]  /*e7b0*/  IMAD.MOV.U32 R229, RZ, RZ, R96 ;  /* 0x000000ffffe57224 */ /* 0x000fe400078e0060 */
[----:B------:R-:W-:Y:S02]  /*e7c0*/  IMAD.MOV.U32 R226, RZ, RZ, R74 ;  /* 0x000000ffffe27224 */ /* 0x000fe400078e004a */
[----:B------:R-:W-:Y:S02]  /*e7d0*/  IMAD.MOV.U32 R227, RZ, RZ, R75 ;  /* 0x000000ffffe37224 */ /* 0x000fe400078e004b */
[----:B------:R-:W-:Y:S01]  /*e7e0*/  IMAD.MOV.U32 R230, RZ, RZ, R97 ;  /* 0x000000ffffe67224 */ /* 0x000fe200078e0061 */
[C---:B-1----:R-:W-:Y:S06]  /*e7f0*/  HMMA.16816.F32.BF16 R132, R4.reuse, R24, R132 ;  /* 0x000000180484723c */ /* 0x042fec0000041884 */
[C---:B------:R-:W-:Y:S01]  /*e800*/  HMMA.16816.F32.BF16 R72, R4.reuse, R26, R216 ;  /* 0x0000001a0448723c */ /* 0x040fe200000418d8 */
[----:B------:R-:W1:Y:S05]  /*e810*/  LDSM.16.MT88.4 R24, [R180+0xe800] ;  /* 0x00e80000b418783b */ /* 0x000e6a0000004200 */
[C---:B--2---:R-:W-:Y:S06]  /*e820*/  HMMA.16816.F32.BF16 R76, R4.reuse, R20, R168 ;  /* 0x00000014044c723c */ /* 0x044fec00000418a8 */
[C---:B------:R-:W-:Y:S01]  /*e830*/  HMMA.16816.F32.BF16 R80, R4.reuse, R22, R160 ;  /* 0x000000160450723c */ /* 0x040fe200000418a0 */
[----:B------:R-:W2:Y:S05]  /*e840*/  LDSM.16.MT88.4 R20, [R179+0xe800] ;  /* 0x00e80000b314783b */ /* 0x000eaa0000004200 */
[C---:B---3--:R-:W-:Y:S06]  /*e850*/  HMMA.16816.F32.BF16 R84, R4.reuse, R16, R128 ;  /* 0x000000100454723c */ /* 0x048fec0000041880 */
[----:B------:R-:W-:Y:S01]  /*e860*/  HMMA.16816.F32.BF16 R148, R4, R18, R148 ;  /* 0x000000120494723c */ /* 0x000fe20000041894 */
[----:B------:R-:W3:Y:S01]  /*e870*/  LDSM.16.MT88.4 R16, [R177+0x10800] ;  /* 0x01080000b110783b */ /* 0x000ee20000004200 */
[----:B------:R-:W-:-:S02]  /*e880*/  IMAD.MOV.U32 R130, RZ, RZ, R226 ;  /* 0x000000ffff827224 */ /* 0x000fc400078e00e2 */
[----:B------:R-:W-:Y:S02]  /*e890*/  IMAD.MOV.U32 R131, RZ, RZ, R227 ;  /* 0x000000ffff837224 */ /* 0x000fe400078e00e3 */
[----:B------:R-:W-:Y:S01]  /*e8a0*/  IMAD.MOV.U32 R131, RZ, RZ, R14 ;  /* 0x000000ffff837224 */ /* 0x000fe200078e000e */
[----:B------:R-:W-:Y:S01]  /*e8b0*/  LOP3.LUT R3, R29, UR25, R130, 0x96, !PT ;  /* 0x000000191d037c12 */ /* 0x000fe2000f8e9682 */
[----:B------:R-:W-:Y:S02]  /*e8c0*/  IMAD.MOV.U32 R128, RZ, RZ, R92 ;  /* 0x000000ffff807224 */ /* 0x000fe400078e005c */
[----:B------:R-:W-:Y:S02]  /*e8d0*/  IMAD.MOV.U32 R130, RZ, RZ, R98 ;  /* 0x000000ffff827224 */ /* 0x000fe400078e0062 */
[----:B------:R-:W-:Y:S02]  /*e8e0*/  IMAD.MOV.U32 R129, RZ, RZ, R94 ;  /* 0x000000ffff817224 */ /* 0x000fe400078e005e */
[----:B------:R-:W-:Y:S01]  /*e8f0*/  IMAD.MOV.U32 R98, RZ, RZ, R93 ;  /* 0x000000ffff627224 */ /* 0x000fe200078e005d */
[C---:B-1----:R-:W-:Y:S06]  /*e900*/  HMMA.16816.F32.BF16 R164, R4.reuse, R26, R164 ;  /* 0x0000001a04a4723c */ /* 0x042fec00000418a4 */
[----:B------:R-:W-:Y:S01]  /*e910*/  HMMA.16816.F32.BF16 R156, R4, R24, R156 ;  /* 0x00000018049c723c */ /* 0x000fe2000004189c */
[----:B------:R-:W-:Y:S01]  /*e920*/  IMAD.MOV.U32 R27, RZ, RZ, R0 ;  /* 0x000000ffff1b7224 */ /* 0x000fe200078e0000 */
[----:B------:R-:W-:Y:S01]  /*e930*/  LOP3.LUT R0, R38, 0xff, RZ, 0xc0, !PT ;  /* 0x000000ff26007812 */ /* 0x000fe200078ec0ff */
[----:B------:R-:W-:Y:S01]  /*e940*/  IMAD.MOV.U32 R26, RZ, RZ, R13 ;  /* 0x000000ffff1a7224 */ /* 0x000fe200078e000d */
[----:B------:R-:W-:-:S02]  /*e950*/  LOP3.LUT R13, R31, UR24, R28, 0x96, !PT ;  /* 0x000000181f0d7c12 */ /* 0x000fc4000f8e961c */
[----:B------:R-:W-:Y:S01]  /*e960*/  ISETP.LE.U32.AND P2, PT, R0, UR12, PT ;  /* 0x0000000c00007c0c */ /* 0x000fe2000bf43070 */
[----:B------:R-:W-:Y:S01]  /*e970*/  IMAD.MOV.U32 R25, RZ, RZ, R2 ;  /* 0x000000ffff197224 */ /* 0x000fe200078e0002 */
[----:B------:R-:W-:Y:S01]  /*e980*/  LOP3.LUT R0, R15, 0xff, RZ, 0xc0, !PT ;  /* 0x000000ff0f007812 */ /* 0x000fe200078ec0ff */
[C---:B--2---:R-:W-:Y:S03]  /*e990*/  HMMA.16816.F32.BF16 R160, R4.reuse, R20, R104 ;  /* 0x0000001404a0723c */ /* 0x044fe60000041868 */
[----:B------:R-:W-:Y:S02]  /*e9a0*/  ISETP.LE.U32.AND P1, PT, R0, UR12, PT ;  /* 0x0000000c00007c0c */ /* 0x000fe4000bf23070 */
[----:B------:R-:W-:Y:S01]  /*e9b0*/  LOP3.LUT R0, R37, 0xff, RZ, 0xc0, !PT ;  /* 0x000000ff25007812 */ /* 0x000fe200078ec0ff */
[----:B------:R-:W-:Y:S01]  /*e9c0*/  HMMA.16816.F32.BF16 R168, R4, R22, R100 ;  /* 0x0000001604a8723c */ /* 0x000fe20000041864 */
[----:B------:R-:W-:Y:S03]  /*e9d0*/  LDSM.16.MT88.4 R20, [R180+0x10800] ;  /* 0x01080000b414783b */ /* 0x000fe60000004200 */
[----:B------:R-:W-:-:S02]  /*e9e0*/  @!P2 HFMA2.BF16_V2 R238, -RZ.H0_H0, RZ.H0_H0, -R208.H0_H0 ;  /* 0x200000ffffeea231 */ /* 0x000fc400003409d0 */
[C---:B---3--:R-:W-:Y:S03]  /*e9f0*/  HMMA.16816.F32.BF16 R216, R4.reuse, R16, R68 ;  /* 0x0000001004d8723c */ /* 0x048fe60000041844 */
[----:B------:R-:W-:Y:S01]  /*ea00*/  @!P2 PRMT R208, R238, 0x5410, RZ ;  /* 0x00005410eed0a816 */ /* 0x000fe200000000ff */
[----:B------:R-:W-:Y:S01]  /*ea10*/  @!P1 HFMA2.BF16_V2 R240, -RZ.H0_H0, RZ.H0_H0, -R146.H0_H0 ;  /* 0x200000fffff09231 */ /* 0x000fe20000340992 */
[----:B------:R-:W-:Y:S01]  /*ea20*/  ISETP.LE.U32.AND P2, PT, R0, UR12, PT ;  /* 0x0000000c00007c0c */ /* 0x000fe2000bf43070 */
[----:B------:R-:W-:Y:S01]  /*ea30*/  HMMA.16816.F32.BF16 R224, R4, R18, R40 ;  /* 0x0000001204e0723c */ /* 0x000fe20000041828 */
[----:B------:R-:W1:Y:S01]  /*ea40*/  LDSM.16.MT88.4 R16, [R178+0x10800] ;  /* 0x01080000b210783b */ /* 0x000e620000004200 */
[----:B------:R-:W-:Y:S01]  /*ea50*/  SHF.R.U32.HI R0, RZ, 0x10, R15 ;  /* 0x00000010ff007819 */ /* 0x000fe2000001160f */
[----:B------:R-:W-:Y:S01]  /*ea60*/  IMAD.MOV.U32 R71, RZ, RZ, R95 ;  /* 0x000000ffff477224 */ /* 0x000fe200078e005f */
[----:B------:R-:W-:Y:S01]  /*ea70*/  @!P1 PRMT R146, R240, 0x5410, RZ ;  /* 0x00005410f0929816 */ /* 0x000fe200000000ff */
[----:B------:R-:W-:Y:S01]  /*ea80*/  IMAD.MOV.U32 R70, RZ, RZ, R130 ;  /* 0x000000ffff467224 */ /* 0x000fe200078e0082 */
[----:B------:R-:W-:Y:S01]  /*ea90*/  LOP3.LUT R2, R0, 0xff, RZ, 0xc0, !PT ;  /* 0x000000ff00027812 */ /* 0x000fe200078ec0ff */
[----:B------:R-:W-:Y:S01]  /*eaa0*/  IMAD.MOV.U32 R130, RZ, RZ, R89 ;  /* 0x000000ffff827224 */ /* 0x000fe200078e0059 */
[----:B------:R-:W-:-:S02]  /*eab0*/  LOP3.LUT R0, R15, 0xffff, RZ, 0xc0, !PT ;  /* 0x0000ffff0f007812 */ /* 0x000fc400078ec0ff */
[----:B------:R-:W-:Y:S01]  /*eac0*/  ISETP.LE.U32.AND P0, PT, R2, UR12, PT ;  /* 0x0000000c02007c0c */ /* 0x000fe2000bf03070 */
[----:B------:R-:W-:Y:S01]  /*ead0*/  IMAD.WIDE.U32 R2, R3, -0x2daee0ad, RZ ;  /* 0xd2511f5303027825 */ /* 0x000fe200078e00ff */
[----:B------:R-:W-:-:S04]  /*eae0*/  SHF.R.U32.HI R0, RZ, 0x8, R0 ;  /* 0x00000008ff007819 */ /* 0x000fc80000011600 */
[----:B------:R-:W-:Y:S02]  /*eaf0*/  LOP3.LUT R0, R0, 0xffff, RZ, 0xc0, !PT ;  /* 0x0000ffff00007812 */ /* 0x000fe400078ec0ff */
[----:B------:R-:W-:Y:S02]  /*eb00*/  LOP3.LUT R3, R3, UR22, R136, 0x96, !PT ;  /* 0x0000001603037c12 */ /* 0x000fe4000f8e9688 */
[----:B------:R-:W-:-:S03]  /*eb10*/  ISETP.LE.U32.AND P1, PT, R0, UR12, PT ;  /* 0x0000000c00007c0c */ /* 0x000fc6000bf23070 */
[----:B------:R-:W-:-:S05]  /*eb20*/  @!P0 HFMA2.BF16_V2 R242, -RZ.H0_H0, RZ.H0_H0, -R145.H0_H0 ;  /* 0x200000fffff28231 */ /* 0x000fca0000340991 */
[----:B------:R-:W-:Y:S01]  /*eb30*/  @!P0 PRMT R145, R242, 0x5410, RZ ;  /* 0x00005410f2918816 */ /* 0x000fe200000000ff */
[----:B------:R-:W-:Y:S02]  /*eb40*/  IMAD.MOV.U32 R242, RZ, RZ, R231 ;  /* 0x000000fffff27224 */ /* 0x000fe400078e00e7 */
[----:B------:R-:W-:Y:S02]  /*eb50*/  IMAD.MOV.U32 R231, RZ, RZ, R99 ;  /* 0x000000ffffe77224 */ /* 0x000fe400078e0063 */
[----:B------:R-:W-:-:S05]  /*eb60*/  @!P1 HFMA2.BF16_V2 R241, -RZ.H0_H0, RZ.H0_H0, -R144.H0_H0 ;  /* 0x200000fffff19231 */ /* 0x000fca0000340990 */
[----:B------:R-:W-:Y:S01]  /*eb70*/  @!P1 PRMT R144, R241, 0x5410, RZ ;  /* 0x00005410f1909816 */ /* 0x000fe200000000ff */
[----:B------:R-:W-:Y:S01]  /*eb80*/  IMAD.MOV.U32 R241, RZ, RZ, R25 ;  /* 0x000000fffff17224 */ /* 0x000fe200078e0019 */
[C---:B-1----:R-:W-:Y:S06]  /*eb90*/  HMMA.16816.F32.BF16 R104, R4.reuse, R16, R48 ;  /* 0x000000100468723c */ /* 0x042fec0000041830 */
[----:B------:R-:W-:Y:S01]  /*eba0*/  HMMA.16816.F32.BF16 R92, R4, R18, R120 ;  /* 0x00000012045c723c */ /* 0x000fe20000041878 */
[----:B------:R-:W-:-:S04]  /*ebb0*/  IMAD.WIDE.U32 R16, R13, -0x2daee0ad, RZ ;  /* 0xd2511f530d107825 */ /* 0x000fc800078e00ff */
[----:B------:R-:W-:Y:S01]  /*ebc0*/  FFMA.FTZ R13, R245, UR8, -R12 ;  /* 0x00000008f50d7c23 */ /* 0x000fe2000801080c */
[----:B------:R-:W-:Y:S01]  /*ebd0*/  LOP3.LUT R0, R17, UR20, R2, 0x96, !PT ;  /* 0x0000001411007c12 */ /* 0x000fe2000f8e9602 */
[----:B------:R-:W-:Y:S02]  /*ebe0*/  IMAD.WIDE.U32 R2, R3, -0x326172a9, RZ ;  /* 0xcd9e8d5703027825 */ /* 0x000fe400078e00ff */
[----:B------:R1:W-:Y:S02]  /*ebf0*/  MUFU.EX2 R240, R13 ;  /* 0x0000000d00f07308 */ /* 0x0003e40000000800 */
[----:B------:R-:W-:Y:S01]  /*ec00*/  IMAD.WIDE.U32 R42, R0, -0x326172a9, RZ ;  /* 0xcd9e8d57002a7825 */ /* 0x000fe200078e00ff */
[----:B------:R-:W-:Y:S02]  /*ec10*/  LOP3.LUT R3, R3, UR21, R30, 0x96, !PT ;  /* 0x0000001503037c12 */ /* 0x000fe4000f8e961e */
[----:B------:R-:W-:Y:S01]  /*ec20*/  SHF.R.U32.HI R0, RZ, 0x18, R15 ;  /* 0x00000018ff007819 */ /* 0x000fe2000001160f */
[----:B------:R-:W-:Y:S01]  /*ec30*/  IMAD.MOV.U32 R123, RZ, RZ, R71 ;  /* 0x000000ffff7b7224 */ /* 0x000fe200078e0047 */
[----:B------:R-:W-:Y:S01]  /*ec40*/  LOP3.LUT R2, R43, UR19, R2, 0x96, !PT ;  /* 0x000000132b027c12 */ /* 0x000fe2000f8e9602 */
[----:B------:R-:W-:Y:S01]  /*ec50*/  IMAD.WIDE.U32 R14, R3, -0x2daee0ad, RZ ;  /* 0xd2511f53030e7825 */ /* 0x000fe200078e00ff */
[----:B------:R-:W-:Y:S01]  /*ec60*/  ISETP.LE.U32.AND P1, PT, R0, UR12, PT ;  /* 0x0000000c00007c0c */ /* 0x000fe2000bf23070 */
[----:B------:R-:W-:Y:S01]  /*ec70*/  LDSM.16.MT88.4 R28, [R177+0xf000] ;  /* 0x00f00000b11c783b */ /* 0x000fe20000004200 */
[----:B------:R-:W-:Y:S01]  /*ec80*/  SHF.R.U32.HI R0, RZ, 0x8, R39 ;  /* 0x00000008ff007819 */ /* 0x000fe20000011627 */
[----:B------:R-:W-:Y:S01]  /*ec90*/  IMAD.WIDE.U32 R40, R2, -0x2daee0ad, RZ ;  /* 0xd2511f5302287825 */ /* 0x000fe200078e00ff */
[----:B------:R-:W-:Y:S01]  /*eca0*/  LOP3.LUT R24, R15, UR9, R16, 0x96, !PT ;  /* 0x000000090f187c12 */ /* 0x000fe2000f8e9610 */
[----:B------:R-:W-:Y:S01]  /*ecb0*/  LDSM.16.MT88.4 R36, [R177+0xd000] ;  /* 0x00d00000b124783b */ /* 0x000fe20000004200 */
[----:B------:R-:W-:Y:S01]  /*ecc0*/  LOP3.LUT R0, R0, 0xffff, RZ, 0xc0, !PT ;  /* 0x0000ffff00007812 */ /* 0x000fe200078ec0ff */
[----:B------:R-:W-:Y:S01]  /*ecd0*/  IMAD.WIDE.U32 R2, R45, -0x2daee0ad, RZ ;  /* 0xd2511f532d027825 */ /* 0x000fe200078e00ff */
[----:B------:R-:W-:Y:S01]  /*ece0*/  LOP3.LUT R14, R41, UR6, R14, 0x96, !PT ;  /* 0x00000006290e7c12 */ /* 0x000fe2000f8e960e */
[----:B------:R-:W2:Y:S01]  /*ecf0*/  LDSM.16.MT88.4 R16, [R179+0x10800] ;  /* 0x01080000b310783b */ /* 0x000ea20000004200 */
[----:B------:R-:W-:Y:S01]  /*ed00*/  ISETP.LE.U32.AND P0, PT, R0, UR12, PT ;  /* 0x0000000c00007c0c */ /* 0x000fe2000bf03070 */
[----:B------:R-:W-:Y:S01]  /*ed10*/  IMAD.MOV.U32 R122, RZ, RZ, R128 ;  /* 0x000000ffff7a7224 */ /* 0x000fe200078e0080 */
[----:B------:R-:W-:Y:S01]  /*ed20*/  LOP3.LUT R68, R3, UR29, R34, 0x96, !PT ;  /* 0x0000001d03447c12 */ /* 0x000fe2000f8e9622 */
[----:B------:R-:W-:Y:S01]  /*ed30*/  IMAD.MOV.U32 R71, RZ, RZ, R129 ;  /* 0x000000ffff477224 */ /* 0x000fe200078e0081 */
[C---:B------:R-:W-:Y:S01]  /*ed40*/  LOP3.LUT R41, R2.reuse, 0xff, RZ, 0xc0, !PT ;  /* 0x000000ff02297812 */ /* 0x040fe200078ec0ff */
[----:B------:R-:W-:Y:S01]  /*ed50*/  IMAD.MOV.U32 R128, RZ, RZ, R131 ;  /* 0x000000ffff807224 */ /* 0x000fe200078e0083 */
[----:B------:R-:W-:Y:S01]  /*ed60*/  LOP3.LUT R69, R2, 0xffff, RZ, 0xc0, !PT ;  /* 0x0000ffff02457812 */ /* 0x000fe200078ec0ff */
[----:B------:R-:W-:Y:S01]  /*ed70*/  IMAD.MOV.U32 R129, RZ, RZ, R88 ;  /* 0x000000ffff817224 */ /* 0x000fe200078e0058 */
[----:B------:R-:W-:Y:S01]  /*ed80*/  SHF.R.U32.HI R45, RZ, 0x10, R2 ;  /* 0x00000010ff2d7819 */ /* 0x000fe20000011602 */
[----:B------:R-:W-:Y:S01]  /*ed90*/  IMAD.MOV.U32 R131, RZ, RZ, R90 ;  /* 0x000000ffff837224 */ /* 0x000fe200078e005a */
[----:B------:R-:W-:Y:S01]  /*eda0*/  SHF.R.U32.HI R43, RZ, 0x18, R2 ;  /* 0x00000018ff2b7819 */ /* 0x000fe20000011602 */
[----:B------:R-:W-:-:S04]  /*edb0*/  IMAD.WIDE.U32 R2, R14, -0x326172a9, RZ ;  /* 0xcd9e8d570e027825 */ /* 0x000fc800078e00ff */
[----:B------:R-:W-:Y:S02]  /*edc0*/  @!P1 HFMA2.BF16_V2 R243, -RZ.H0_H0, RZ.H0_H0, -R143.H0_H0 ;  /* 0x200000fffff39231 */ /* 0x000fe4000034098f */
[----:B------:R-:W-:Y:S01]  /*edd0*/  FFMA.FTZ R14, R249, UR8, -R12 ;  /* 0x00000008f90e7c23 */ /* 0x000fe2000801080c */
[----:B------:R-:W-:Y:S02]  /*ede0*/  @!P0 HFMA2.BF16_V2 R245, -RZ.H0_H0, RZ.H0_H0, -R140.H0_H0 ;  /* 0x200000fffff58231 */ /* 0x000fe4000034098c */
[----:B------:R-:W-:Y:S01]  /*edf0*/  IMAD.MOV.U32 R121, RZ, RZ, R91 ;  /* 0x000000ffff797224 */ /* 0x000fe200078e005b */
[C---:B------:R-:W-:Y:S01]  /*ee00*/  LOP3.LUT R0, R2.reuse, 0xffff, RZ, 0xc0, !PT ;  /* 0x0000ffff02007812 */ /* 0x040fe200078ec0ff */
[C---:B------:R-:W-:Y:S01]  /*ee10*/  HMMA.16816.F32.BF16 R88, R4.reuse, R20, R112 ;  /* 0x000000140458723c */ /* 0x040fe20000041870 */
[----:B------:R-:W-:Y:S01]  /*ee20*/  LOP3.LUT R15, R2, 0xff, RZ, 0xc0, !PT ;  /* 0x000000ff020f7812 */ /* 0x000fe200078ec0ff */
[----:B------:R-:W-:Y:S01]  /*ee30*/  IMAD.WIDE.U32 R34, R24, -0x326172a9, RZ ;  /* 0xcd9e8d5718227825 */ /* 0x000fe200078e00ff */
[----:B-1----:R-:W-:Y:S01]  /*ee40*/  SHF.R.U32.HI R13, RZ, 0x8, R0 ;  /* 0x00000008ff0d7819 */ /* 0x002fe20000011600 */
[----:B------:R-:W-:Y:S01]  /*ee50*/  MUFU.EX2 R239, R14 ;  /* 0x0000000e00ef7308 */ /* 0x000fe20000000800 */
[----:B------:R-:W-:Y:S01]  /*ee60*/  SHF.R.U32.HI R0, RZ, 0x10, R2 ;  /* 0x00000010ff007819 */ /* 0x000fe20000011602 */
[----:B------:R-:W-:Y:S01]  /*ee70*/  IMAD.MOV.U32 R120, RZ, RZ, R233 ;  /* 0x000000ffff787224 */ /* 0x000fe200078e00e9 */
[----:B------:R-:W-:Y:S01]  /*ee80*/  PRMT R21, R15, 0x5410, R13 ;  /* 0x000054100f157816 */ /* 0x000fe2000000000d */
[----:B------:R-:W-:Y:S01]  /*ee90*/  FFMA.FTZ R13, R244, UR8, -R12 ;  /* 0x00000008f40d7c23 */ /* 0x000fe2000801080c */
[----:B------:R-:W-:Y:S01]  /*eea0*/  LOP3.LUT R0, R0, 0xff, RZ, 0xc0, !PT ;  /* 0x000000ff00007812 */ /* 0x000fe200078ec0ff */
[----:B------:R-:W-:Y:S01]  /*eeb0*/  @!P3 HFMA2.BF16_V2 R244, -RZ.H0_H0, RZ.H0_H0, -R142.H0_H0 ;  /* 0x200000fffff4b231 */ /* 0x000fe2000034098e */
[----:B------:R-:W-:Y:S01]  /*eec0*/  SHF.R.U32.HI R2, RZ, 0x18, R2 ;  /* 0x00000018ff027819 */ /* 0x000fe20000011602 */
[----:B------:R1:W-:Y:S01]  /*eed0*/  MUFU.EX2 R238, R13 ;  /* 0x0000000d00ee7308 */ /* 0x0003e20000000800 */
[----:B------:R-:W-:Y:S01]  /*eee0*/  @!P1 PRMT R143, R243, 0x5410, RZ ;  /* 0x00005410f38f9816 */ /* 0x000fe200000000ff */
[----:B------:R-:W-:Y:S01]  /*eef0*/  IMAD.MOV.U32 R113, RZ, RZ, R235 ;  /* 0x000000ffff717224 */ /* 0x000fe200078e00eb */
[----:B------:R-:W-:Y:S01]  /*ef00*/  PRMT R20, R0, 0x5410, R2 ;  /* 0x0000541000147816 */ /* 0x000fe20000000002 */
[----:B------:R-:W-:Y:S01]  /*ef10*/  IMAD.MOV.U32 R243, RZ, RZ, R98 ;  /* 0x000000fffff37224 */ /* 0x000fe200078e0062 */
[----:B------:R-:W-:Y:S01]  /*ef20*/  LOP3.LUT R2, R3, UR28, R34, 0x96, !PT ;  /* 0x0000001c03027c12 */ /* 0x000fe2000f8e9622 */
[C---:B------:R-:W-:Y:S01]  /*ef30*/  HMMA.16816.F32.BF16 R96, R4.reuse, R22, R52 ;  /* 0x000000160460723c */ /* 0x040fe20000041834 */
[----:B------:R-:W-:Y:S01]  /*ef40*/  LOP3.LUT R3, R46, 0xff, RZ, 0xc0, !PT ;  /* 0x000000ff2e037812 */ /* 0x000fe200078ec0ff */
[----:B------:R-:W-:Y:S01]  /*ef50*/  IMAD.MOV.U32 R115, RZ, RZ, R234 ;  /* 0x000000ffff737224 */ /* 0x000fe200078e00ea */
[----:B------:R-:W-:Y:S01]  /*ef60*/  LOP3.LUT R0, R44, 0xff, RZ, 0xc0, !PT ;  /* 0x000000ff2c007812 */ /* 0x000fe200078ec0ff */
[----:B------:R-:W-:Y:S01]  /*ef70*/  IMAD.MOV.U32 R112, RZ, RZ, R27 ;  /* 0x000000ffff707224 */ /* 0x000fe200078e001b */
[----:B------:R-:W-:Y:S01]  /*ef80*/  @!P3 PRMT R142, R244, 0x5410, RZ ;  /* 0x00005410f48eb816 */ /* 0x000fe200000000ff */
[----:B--2---:R-:W-:Y:S01]  /*ef90*/  HMMA.16816.F32.BF16 R48, R4, R16, R172 ;  /* 0x000000100430723c */ /* 0x004fe200000418ac */
[----:B------:R-:W-:Y:S01]  /*efa0*/  ISETP.LE.U32.AND P3, PT, R3, UR12, PT ;  /* 0x0000000c03007c0c */ /* 0x000fe2000bf63070 */
[----:B------:R-:W-:Y:S01]  /*efb0*/  FFMA.FTZ R3, R247, UR8, -R11 ;  /* 0x00000008f7037c23 */ /* 0x000fe2000801080b */
[----:B------:R-:W-:Y:S01]  /*efc0*/  ISETP.LE.U32.AND P1, PT, R0, UR12, PT ;  /* 0x0000000c00007c0c */ /* 0x000fe2000bf23070 */
[----:B------:R-:W-:-:S02]  /*efd0*/  IMAD.MOV.U32 R114, RZ, RZ, R26 ;  /* 0x000000ffff727224 */ /* 0x000fc400078e001a */
[----:B-1----:R-:W-:Y:S01]  /*efe0*/  FFMA.FTZ R13, R246, UR8, -R12 ;  /* 0x00000008f60d7c23 */ /* 0x002fe2000801080c */
[----:B------:R-:W-:Y:S01]  /*eff0*/  LOP3.LUT R0, R2, 0xffff, RZ, 0xc0, !PT ;  /* 0x0000ffff02007812 */ /* 0x000fe200078ec0ff */
[----:B------:R1:W-:Y:S01]  /*f000*/  MUFU.EX2 R236, R3 ;  /* 0x0000000300ec7308 */ /* 0x0003e20000000800 */
[----:B------:R-:W-:Y:S01]  /*f010*/  SHF.R.U32.HI R14, RZ, 0x18, R44 ;  /* 0x00000018ff0e7819 */ /* 0x000fe2000001162c */
[----:B------:R-:W-:Y:S01]  /*f020*/  HMMA.16816.F32.BF16 R52, R4, R18, R152 ;  /* 0x000000120434723c */ /* 0x000fe20000041898 */
[----:B------:R-:W-:Y:S01]  /*f030*/  @!P0 PRMT R140, R245, 0x5410, RZ ;  /* 0x00005410f58c8816 */ /* 0x000fe200000000ff */
[----:B------:R-:W2:Y:S01]  /*f040*/  LDSM.16.MT88.4 R16, [R179+0xd000] ;  /* 0x00d00000b310783b */ /* 0x000ea20000004200 */
[----:B------:R-:W-:Y:S01]  /*f050*/  ISETP.LE.U32.AND P0, PT, R14, UR12, PT ;  /* 0x0000000c0e007c0c */ /* 0x000fe2000bf03070 */
[----:B------:R-:W-:Y:S01]  /*f060*/  @!P6 HFMA2.BF16_V2 R246, -RZ.H0_H0, RZ.H0_H0, -R139.H0_H0 ;  /* 0x200000fffff6e231 */ /* 0x000fe2000034098b */
[----:B------:R-:W-:Y:S01]  /*f070*/  SHF.R.U32.HI R14, RZ, 0x18, R2 ;  /* 0x00000018ff0e7819 */ /* 0x000fe20000011602 */
[----:B------:R3:W4:Y:S01]  /*f080*/  MUFU.EX2 R237, R13 ;  /* 0x0000000d00ed7308 */ /* 0x0007220000000800 */
[----:B------:R-:W-:-:S02]  /*f090*/  @!P3 HFMA2.BF16_V2 R247, -RZ.H0_H0, RZ.H0_H0, -R141.H0_H0 ;  /* 0x200000fffff7b231 */ /* 0x000fc4000034098d */
[----:B------:R-:W-:Y:S01]  /*f0a0*/  IMAD.MOV.U32 R46, RZ, RZ, R242 ;  /* 0x000000ffff2e7224 */ /* 0x000fe200078e00f2 */
[----:B------:R-:W-:Y:S01]  /*f0b0*/  @!P6 PRMT R139, R246, 0x5410, RZ ;  /* 0x00005410f68be816 */ /* 0x000fe200000000ff */
[----:B------:R-:W-:Y:S01]  /*f0c0*/  LDSM.16.MT88.4 R24, [R178+0xd000] ;  /* 0x00d00000b218783b */ /* 0x000fe20000004200 */
[----:B------:R-:W-:Y:S02]  /*f0d0*/  @!P3 PRMT R141, R247, 0x5410, RZ ;  /* 0x00005410f78db816 */ /* 0x000fe400000000ff */
[----:B-1----:R-:W-:Y:S02]  /*f0e0*/  SHF.R.U32.HI R3, RZ, 0x8, R0 ;  /* 0x00000008ff037819 */ /* 0x002fe40000011600 */
[----:B------:R-:W-:-:S04]  /*f0f0*/  LOP3.LUT R0, R2, 0xff, RZ, 0xc0, !PT ;  /* 0x000000ff02007812 */ /* 0x000fc800078ec0ff */
[----:B------:R-:W-:Y:S01]  /*f100*/  PRMT R15, R0, 0x5410, R3 ;  /* 0x00005410000f7816 */ /* 0x000fe20000000003 */
[--C-:B---3--:R-:W-:Y:S01]  /*f110*/  FFMA.FTZ R13, R248, UR8, -R11.reuse ;  /* 0x00000008f80d7c23 */ /* 0x108fe2000801080b */
[----:B------:R-:W-:Y:S02]  /*f120*/  LOP3.LUT R0, R44, 0xffff, RZ, 0xc0, !PT ;  /* 0x0000ffff2c007812 */ /* 0x000fe400078ec0ff */
[----:B------:R-:W-:Y:S01]  /*f130*/  SHF.R.U32.HI R3, RZ, 0x10, R2 ;  /* 0x00000010ff037819 */ /* 0x000fe20000011602 */
[----:B------:R1:W3:Y:S01]  /*f140*/  MUFU.EX2 R235, R13 ;  /* 0x0000000d00eb7308 */ /* 0x0002e20000000800 */
[----:B------:R-:W-:Y:S01]  /*f150*/  FFMA.FTZ R2, R251, UR8, -R11 ;  /* 0x00000008fb027c23 */ /* 0x000fe2000801080b */
[----:B------:R-:W-:Y:S02]  /*f160*/  SHF.R.U32.HI R0, RZ, 0x8, R0 ;  /* 0x00000008ff007819 */ /* 0x000fe40000011600 */
[----:B------:R-:W-:Y:S02]  /*f170*/  LOP3.LUT R3, R3, 0xff, RZ, 0xc0, !PT ;  /* 0x000000ff03037812 */ /* 0x000fe400078ec0ff */
[----:B------:R-:W-:-:S02]  /*f180*/  LOP3.LUT R0, R0, 0xffff, RZ, 0xc0, !PT ;  /* 0x0000ffff00007812 */ /* 0x000fc400078ec0ff */
[----:B------:R3:W-:Y:S01]  /*f190*/  MUFU.EX2 R233, R2 ;  /* 0x0000000200e97308 */ /* 0x0007e20000000800 */
[----:B------:R-:W-:Y:S02]  /*f1a0*/  PRMT R4, R3, 0x5410, R14 ;  /* 0x0000541003047816 */ /* 0x000fe4000000000e */
[----:B------:R-:W-:Y:S02]  /*f1b0*/  ISETP.LE.U32.AND P3, PT, R0, UR12, PT ;  /* 0x0000000c00007c0c */ /* 0x000fe4000bf63070 */
[----:B------:R-:W-:Y:S02]  /*f1c0*/  HSET2.LE.AND R0, R21, R10, PT ;  /* 0x0000000a15007233 */ /* 0x000fe40003803000 */
[----:B----4-:R-:W-:Y:S01]  /*f1d0*/  F2FP.BF16.F32.PACK_AB R3, R237, R238 ;  /* 0x000000eeed03723e */ /* 0x010fe200000010ff */
[----:B-1----:R-:W-:-:S03]  /*f1e0*/  FFMA.FTZ R13, R250, UR8, -R11 ;  /* 0x00000008fa0d7c23 */ /* 0x002fc6000801080b */
[C---:B------:R-:W-:Y:S01]  /*f1f0*/  PRMT R138, R3.reuse, 0x7610, R138 ;  /* 0x00007610038a7816 */ /* 0x040fe2000000008a */
[----:B------:R-:W1:Y:S01]  /*f200*/  MUFU.EX2 R234, R13 ;  /* 0x0000000d00ea7308 */ /* 0x000e620000000800 */
[----:B------:R-:W-:Y:S02]  /*f210*/  PRMT R137, R3, 0x7632, R137 ;  /* 0x0000763203897816 */ /* 0x000fe40000000089 */
[----:B---3--:R-:W-:Y:S02]  /*f220*/  F2FP.BF16.F32.PACK_AB R2, R235, R236 ;  /* 0x000000eceb02723e */ /* 0x008fe400000010ff */
[----:B------:R-:W-:Y:S02]  /*f230*/  PRMT R3, R138, 0x5410, R137 ;  /* 0x000054108a037816 */ /* 0x000fe40000000089 */
[C---:B------:R-:W-:Y:S02]  /*f240*/  PRMT R136, R2.reuse, 0x7632, R136 ;  /* 0x0000763202887816 */ /* 0x040fe40000000088 */
[----:B------:R-:W-:-:S02]  /*f250*/  PRMT R103, R2, 0x7610, R103 ;  /* 0x0000761002677816 */ /* 0x000fc40000000067 */
[----:B------:R-:W-:Y:S02]  /*f260*/  HSET2.LE.AND R2, R20, R10, PT ;  /* 0x0000000a14027233 */ /* 0x000fe40003803000 */
[----:B------:R-:W3:Y:S01]  /*f270*/  LDSM.16.MT88.4 R20, [R180+0xd000] ;  /* 0x00d00000b414783b */ /* 0x000ee20000004200 */
[----:B------:R-:W-:Y:S02]  /*f280*/  LOP3.LUT R6, R0, R3, RZ, 0xc0, !PT ;  /* 0x0000000300067212 */ /* 0x000fe400078ec0ff */
[----:B------:R-:W-:Y:S02]  /*f290*/  F2FP.BF16.F32.PACK_AB R3, R239, R240 ;  /* 0x000000f0ef03723e */ /* 0x000fe400000010ff */
[----:B------:R-:W-:Y:S02]  /*f2a0*/  PRMT R0, R103, 0x5410, R136 ;  /* 0x0000541067007816 */ /* 0x000fe40000000088 */
[----:B------:R-:W-:Y:S02]  /*f2b0*/  PRMT R102, R3, 0x7610, R102 ;  /* 0x0000761003667816 */ /* 0x000fe40000000066 */
[----:B------:R-:W-:-:S02]  /*f2c0*/  LOP3.LUT R7, R2, R0, RZ, 0xc0, !PT ;  /* 0x0000000002077212 */ /* 0x000fc400078ec0ff */
[----:B------:R-:W-:Y:S01]  /*f2d0*/  PRMT R101, R3, 0x7632, R101 ;  /* 0x0000763203657816 */ /* 0x000fe20000000065 */
[----:B------:R-:W-:Y:S01]  /*f2e0*/  @!P1 HFMA2.BF16_V2 R249, -RZ.H0_H0, RZ.H0_H0, -R102.H0_H0 ;  /* 0x200000fffff99231 */ /* 0x000fe20000340966 */
[----:B-1----:R-:W-:Y:S02]  /*f2f0*/  F2FP.BF16.F32.PACK_AB R2, R233, R234 ;  /* 0x000000eae902723e */ /* 0x002fe400000010ff */
[----:B------:R-:W-:Y:S01]  /*f300*/  HSET2.LE.AND R0, R15, R10, PT ;  /* 0x0000000a0f007233 */ /* 0x000fe20003803000 */
[----:B------:R-:W-:Y:S01]  /*f310*/  IMAD.MOV.U32 R242, RZ, RZ, R114 ;  /* 0x000000fffff27224 */ /* 0x000fe200078e0072 */
[----:B------:R-:W-:Y:S01]  /*f320*/  PRMT R3, R102, 0x5410, R101 ;  /* 0x0000541066037816 */ /* 0x000fe20000000065 */
[----:B------:R-:W-:Y:S01]  /*f330*/  @!P3 HFMA2.BF16_V2 R248, -RZ.H0_H0, RZ.H0_H0, -R101.H0_H0 ;  /* 0x200000fffff8b231 */ /* 0x000fe20000340965 */
[C---:B------:R-:W-:Y:S02]  /*f340*/  PRMT R100, R2.reuse, 0x7632, R100 ;  /* 0x0000763202647816 */ /* 0x040fe40000000064 */
[----:B------:R-:W-:-:S02]  /*f350*/  PRMT R34, R2, 0x7610, R34 ;  /* 0x0000761002227816 */ /* 0x000fc40000000022 */
[----:B------:R-:W-:Y:S02]  /*f360*/  HSET2.LE.AND R2, R4, R10, PT ;  /* 0x0000000a04027233 */ /* 0x000fe40003803000 */
[----:B------:R-:W-:Y:S02]  /*f370*/  LOP3.LUT R4, R0, R3, RZ, 0xc0, !PT ;  /* 0x0000000300047212 */ /* 0x000fe400078ec0ff */
[----:B------:R-:W-:Y:S02]  /*f380*/  PRMT R0, R34, 0x5410, R100 ;  /* 0x0000541022007816 */ /* 0x000fe40000000064 */
[----:B------:R-:W-:Y:S02]  /*f390*/  SHF.R.U32.HI R13, RZ, 0x10, R44 ;  /* 0x00000010ff0d7819 */ /* 0x000fe4000001162c */
[----:B------:R-:W-:Y:S02]  /*f3a0*/  LOP3.LUT R5, R2, R0, RZ, 0xc0, !PT ;  /* 0x0000000002057212 */ /* 0x000fe400078ec0ff */
[----:B------:R-:W-:-:S02]  /*f3b0*/  LOP3.LUT R2, R35, UR7, R42, 0x96, !PT ;  /* 0x0000000723027c12 */ /* 0x000fc4000f8e962a */
[----:B------:R-:W-:Y:S01]  /*f3c0*/  @!P1 PRMT R102, R249, 0x5410, RZ ;  /* 0x00005410f9669816 */ /* 0x000fe200000000ff */
[----:B------:R-:W-:Y:S01]  /*f3d0*/  IMAD.MOV.U32 R114, RZ, RZ, R122 ;  /* 0x000000ffff727224 */ /* 0x000fe200078e007a */
[----:B------:R-:W-:Y:S01]  /*f3e0*/  @!P3 PRMT R101, R248, 0x5410, RZ ;  /* 0x00005410f865b816 */ /* 0x000fe200000000ff */
[----:B--2---:R-:W-:Y:S01]  /*f3f0*/  HMMA.16816.F32.BF16 R132, R4, R16, R132 ;  /* 0x000000100484723c */ /* 0x004fe20000041884 */
[----:B------:R-:W-:-:S04]  /*f400*/  IMAD.WIDE.U32 R2, R2, -0x2daee0ad, RZ ;  /* 0xd2511f5302027825 */ /* 0x000fc800078e00ff */
[----:B------:R-:W-:Y:S01]  /*f410*/  @!P0 HFMA2.BF16_V2 R250, -RZ.H0_H0, RZ.H0_H0, -R100.H0_H0 ;  /* 0x200000fffffa8231 */ /* 0x000fe20000340964 */
[----:B------:R-:W-:Y:S01]  /*f420*/  ISETP.LE.U32.AND P3, PT, R41, UR12, PT ;  /* 0x0000000c29007c0c */ /* 0x000fe2000bf63070 */
[----:B---3--:R-:W-:Y:S01]  /*f430*/  HMMA.16816.F32.BF16 R124, R4, R20, R124 ;  /* 0x00000014047c723c */ /* 0x008fe2000004187c */
[----:B------:R-:W-:-:S05]  /*f440*/  LOP3.LUT R15, R2, 0xffff, RZ, 0xc0, !PT ;  /* 0x0000ffff020f7812 */ /* 0x000fca00078ec0ff */
[C---:B------:R-:W-:Y:S01]  /*f450*/  HMMA.16816.F32.BF16 R64, R4.reuse, R22, R64 ;  /* 0x000000160440723c */ /* 0x040fe20000041840 */
[----:B------:R-:W1:Y:S05]  /*f460*/  LDSM.16.MT88.4 R20, [R178+0xf000] ;  /* 0x00f00000b214783b */ /* 0x000e6a0000004200 */
[----:B------:R-:W-:Y:S01]  /*f470*/  HMMA.16816.F32.BF16 R72, R4, R18, R72 ;  /* 0x000000120448723c */ /* 0x000fe20000041848 */
[----:B------:R-:W2:Y:S01]  /*f480*/  LDSM.16.MT88.4 R16, [R180+0xf000] ;  /* 0x00f00000b410783b */ /* 0x000ea20000004200 */
[----:B------:R-:W-:Y:S01]  /*f490*/  IMAD.MOV.U32 R122, RZ, RZ, R228 ;  /* 0x000000ffff7a7224 */ /* 0x000fe200078e00e4 */
[----:B------:R-:W-:-:S03]  /*f4a0*/  LOP3.LUT R0, R3, UR29, R40, 0x96, !PT ;  /* 0x0000001d03007c12 */ /* 0x000fc6000f8e9628 */
[C---:B------:R-:W-:Y:S06]  /*f4b0*/  HMMA.16816.F32.BF16 R116, R4.reuse, R24, R116 ;  /* 0x000000180474723c */ /* 0x040fec0000041874 */
[C---:B------:R-:W-:Y:S06]  /*f4c0*/  HMMA.16816.F32.BF16 R60, R4.reuse, R26, R60 ;  /* 0x0000001a043c723c */ /* 0x040fec000004183c */
[C---:B------:R-:W-:Y:S06]  /*f4d0*/  HMMA.16816.F32.BF16 R76, R4.reuse, R28, R76 ;  /* 0x0000001c044c723c */ /* 0x040fec000004184c */
[C---:B------:R-:W-:Y:S06]  /*f4e0*/  HMMA.16816.F32.BF16 R80, R4.reuse, R30, R80 ;  /* 0x0000001e0450723c */ /* 0x040fec0000041850 */
[C---:B------:R-:W-:Y:S06]  /*f4f0*/  HMMA.16816.F32.BF16 R108, R4.reuse, R36, R108 ;  /* 0x00000024046c723c */ /* 0x040fec000004186c */
[C---:B-1----:R-:W-:Y:S01]  /*f500*/  HMMA.16816.F32.BF16 R148, R4.reuse, R22, R148 ;  /* 0x000000160494723c */ /* 0x042fe20000041894 */
[----:B------:R3:W4:Y:S04]  /*f510*/  LDL.LU.S16 R23, [R1+0x4] ;  /* 0x0000040001177983 */ /* 0x0007280000300600 */
[----:B------:R3:W5:Y:S01]  /*f520*/  LDL.LU.S16 R14, [R1] ;  /* 0x00000000010e7983 */ /* 0x0007620000300600 */
[----:B------:R-:W-:Y:S01]  /*f530*/  HMMA.16816.F32.BF16 R84, R4, R20, R84 ;  /* 0x000000140454723c */ /* 0x000fe20000041854 */
[----:B------:R-:W-:-:S05]  /*f540*/  LOP3.LUT R22, R2, 0xff, RZ, 0xc0, !PT ;  /* 0x000000ff02167812 */ /* 0x000fca00078ec0ff */
[----:B--2---:R-:W-:Y:S01]  /*f550*/  HMMA.16816.F32.BF16 R156, R4, R16, R156 ;  /* 0x00000010049c723c */ /* 0x004fe2000004189c */
[----:B------:R-:W-:-:S05]  /*f560*/  SHF.R.U32.HI R21, RZ, 0x10, R2 ;  /* 0x00000010ff157819 */ /* 0x000fca0000011602 */
[C---:B------:R-:W-:Y:S01]  /*f570*/  HMMA.16816.F32.BF16 R164, R4.reuse, R18, R164 ;  /* 0x0000001204a4723c */ /* 0x040fe200000418a4 */
[----:B------:R-:W-:Y:S01]  /*f580*/  SHF.R.U32.HI R20, RZ, 0x18, R2 ;  /* 0x00000018ff147819 */ /* 0x000fe20000011602 */
[----:B------:R-:W1:Y:S01]  /*f590*/  LDSM.16.MT88.4 R16, [R178+0x11000] ;  /* 0x01100000b210783b */ /* 0x000e620000004200 */
[----:B------:R-:W-:Y:S01]  /*f5a0*/  LOP3.LUT R2, R13, 0xff, RZ, 0xc0, !PT ;  /* 0x000000ff0d027812 */ /* 0x000fe200078ec0ff */
[----:B------:R-:W-:Y:S02]  /*f5b0*/  IMAD.MOV.U32 R228, RZ, RZ, R230 ;  /* 0x000000ffffe47224 */ /* 0x000fe400078e00e6 */
[----:B------:R-:W2:Y:S01]  /*f5c0*/  LDSM.16.MT88.4 R24, [R179+0xf000] ;  /* 0x00f00000b318783b */ /* 0x000ea20000004200 */
[----:B------:R-:W-:Y:S01]  /*f5d0*/  ISETP.LE.U32.AND P6, PT, R2, UR12, PT ;  /* 0x0000000c02007c0c */ /* 0x000fe2000bfc3070 */
[----:B------:R-:W-:Y:S01]  /*f5e0*/  HMMA.16816.F32.BF16 R56, R4, R38, R56 ;  /* 0x000000260438723c */ /* 0x000fe20000041838 */
[----:B------:R-:W-:Y:S01]  /*f5f0*/  SHF.R.U32.HI R2, RZ, 0x8, R47 ;  /* 0x00000008ff027819 */ /* 0x000fe2000001162f */
[----:B------:R-:W-:Y:S03]  /*f600*/  LDSM.16.MT88.4 R28, [R179+0x11000] ;  /* 0x01100000b31c783b */ /* 0x000fe60000004200 */
[----:B------:R-:W-:Y:S01]  /*f610*/  LOP3.LUT R2, R2, 0xffff, RZ, 0xc0, !PT ;  /* 0x0000ffff02027812 */ /* 0x000fe200078ec0ff */
[----:B------:R-:W3:Y:S03]  /*f620*/  LDSM.16.MT88.4 R36, [R177+0x11000] ;  /* 0x01100000b124783b */ /* 0x000ee60000004200 */
[----:B------:R-:W-:Y:S01]  /*f630*/  ISETP.LE.U32.AND P1, PT, R2, UR12, PT ;  /* 0x0000000c02007c0c */ /* 0x000fe2000bf23070 */
[----:B------:R-:W-:-:S04]  /*f640*/  FFMA.FTZ R2, R231, UR8, -R12 ;  /* 0x00000008e7027c23 */ /* 0x000fc8000801080c */
[----:B------:R1:W-:Y:S01]  /*f650*/  MUFU.EX2 R231, R2 ;  /* 0x0000000200e77308 */ /* 0x0003e20000000800 */
[----:B------:R-:W-:Y:S02]  /*f660*/  @!P6 HFMA2.BF16_V2 R251, -RZ.H0_H0, RZ.H0_H0, -R34.H0_H0 ;  /* 0x200000fffffbe231 */ /* 0x000fe40000340922 */
[----:B-1----:R-:W-:Y:S01]  /*f670*/  FFMA.FTZ R2, R243, UR8, -R12 ;  /* 0x00000008f3027c23 */ /* 0x002fe2000801080c */
[----:B------:R-:W-:Y:S02]  /*f680*/  IMAD.MOV.U32 R243, RZ, RZ, R112 ;  /* 0x000000fffff37224 */ /* 0x000fe400078e0070 */
[----:B------:R-:W-:Y:S02]  /*f690*/  IMAD.MOV.U32 R112, RZ, RZ, R121 ;  /* 0x000000ffff707224 */ /* 0x000fe400078e0079 */
[----:B------:R-:W-:Y:S02]  /*f6a0*/  IMAD.MOV.U32 R121, RZ, RZ, R232 ;  /* 0x000000ffff797224 */ /* 0x000fe400078e00e8 */
[----:B------:R1:W-:Y:S01]  /*f6b0*/  MUFU.EX2 R232, R2 ;  /* 0x0000000200e87308 */ /* 0x0003e20000000800 */
[----:B------:R-:W-:Y:S01]  /*f6c0*/  @!P6 PRMT R34, R251, 0x5410, RZ ;  /* 0x00005410fb22e816 */ /* 0x000fe200000000ff */
[C---:B------:R-:W-:Y:S06]  /*f6d0*/  HMMA.16816.F32.BF16 R172, R4.reuse, R16, R104 ;  /* 0x0000001004ac723c */ /* 0x040fec0000041868 */
[C---:B------:R-:W-:Y:S01]  /*f6e0*/  HMMA.16816.F32.BF16 R152, R4.reuse, R18, R92 ;  /* 0x000000120498723c */ /* 0x040fe2000004185c */
[----:B------:R4:W5:Y:S05]  /*f6f0*/  LDL.LU.S16 R19, [R1+0x8] ;  /* 0x0000080001137983 */ /* 0x00096a0000300600 */
[----:B--2---:R-:W-:Y:S01]  /*f700*/  HMMA.16816.F32.BF16 R160, R4, R24, R160 ;  /* 0x0000001804a0723c */ /* 0x004fe200000418a0 */
[----:B-1----:R-:W-:-:S05]  /*f710*/  FFMA.FTZ R2, R252, UR8, -R12 ;  /* 0x00000008fc027c23 */ /* 0x002fca000801080c */
[C---:B------:R-:W-:Y:S01]  /*f720*/  HMMA.16816.F32.BF16 R168, R4.reuse, R26, R168 ;  /* 0x0000001a04a8723c */ /* 0x040fe200000418a8 */
[----:B------:R1:W-:Y:S01]  /*f730*/  MUFU.EX2 R230, R2 ;  /* 0x0000000200e67308 */ /* 0x0003e20000000800 */
[----:B------:R-:W-:Y:S01]  /*f740*/  @!P5 HFMA2.BF16_V2 R252, -RZ.H0_H0, RZ.H0_H0, -R136.H0_H0 ;  /* 0x200000fffffcd231 */ /* 0x000fe20000340988 */
[----:B------:R-:W2:Y:S03]  /*f750*/  LDSM.16.MT88.4 R24, [R180+0x11000] ;  /* 0x01100000b418783b */ /* 0x000ea60000004200 */
[----:B---3--:R-:W-:Y:S01]  /*f760*/  HMMA.16816.F32.BF16 R216, R4, R36, R216 ;  /* 0x0000002404d8723c */ /* 0x008fe200000418d8 */
[----:B----4-:R-:W-:Y:S01]  /*f770*/  @!P4 HFMA2.BF16_V2 R23, -RZ.H0_H0, RZ.H0_H0, -R138.H0_H0 ;  /* 0x200000ffff17c231 */ /* 0x010fe2000034098a */
[----:B-1----:R-:W-:Y:S01]  /*f780*/  LOP3.LUT R2, R68, 0xff, RZ, 0xc0, !PT ;  /* 0x000000ff44027812 */ /* 0x002fe200078ec0ff */
[----:B-----5:R-:W-:-:S03]  /*f790*/  @!P1 HFMA2.BF16_V2 R14, -RZ.H0_H0, RZ.H0_H0, -R137.H0_H0 ;  /* 0x200000ffff0e9231 */ /* 0x020fc60000340989 */
[----:B------:R-:W-:Y:S01]  /*f7a0*/  PRMT R13, R23, 0x7610, R13 ;  /* 0x00007610170d7816 */ /* 0x000fe2000000000d */
[----:B------:R-:W-:Y:S01]  /*f7b0*/  HMMA.16816.F32.BF16 R224, R4, R38, R224 ;  /* 0x0000002604e0723c */ /* 0x000fe200000418e0 */
[----:B------:R-:W-:Y:S02]  /*f7c0*/  ISETP.LE.U32.AND P6, PT, R2, UR12, PT ;  /* 0x0000000c02007c0c */ /* 0x000fe4000bfc3070 */
[----:B------:R-:W-:Y:S01]  /*f7d0*/  @!P0 PRMT R100, R250, 0x5410, RZ ;  /* 0x00005410fa648816 */ /* 0x000fe200000000ff */
[----:B------:R-:W-:Y:S01]  /*f7e0*/  IMAD.MOV.U32 R248, RZ, RZ, R131 ;  /* 0x000000fffff87224 */ /* 0x000fe200078e0083 */
[----:B------:R-:W-:Y:S01]  /*f7f0*/  PRMT R3, R14, 0x7610, R3 ;  /* 0x000076100e037816 */ /* 0x000fe20000000003 */
[----:B------:R-:W-:Y:S01]  /*f800*/  IMAD.MOV.U32 R44, RZ, RZ, R129 ;  /* 0x000000ffff2c7224 */ /* 0x000fe200078e0081 */
[----:B------:R-:W-:Y:S01]  /*f810*/  SHF.R.U32.HI R2, RZ, 0x18, R68 ;  /* 0x00000018ff027819 */ /* 0x000fe20000011644 */
[----:B------:R-:W-:Y:S01]  /*f820*/  IMAD.MOV.U32 R47, RZ, RZ, R130 ;  /* 0x000000ffff2f7224 */ /* 0x000fe200078e0082 */
[----:B------:R-:W-:Y:S01]  /*f830*/  @!P1 PRMT R137, R3, 0x5410, RZ ;  /* 0x0000541003899816 */ /* 0x000fe200000000ff */
[----:B------:R-:W-:Y:S01]  /*f840*/  FFMA.FTZ R3, R46, UR8, -R11 ;  /* 0x000000082e037c23 */ /* 0x000fe2000801080b */
[----:B------:R-:W-:Y:S01]  /*f850*/  @!P4 PRMT R138, R13, 0x5410, RZ ;  /* 0x000054100d8ac816 */ /* 0x000fe200000000ff */
[----:B------:R-:W-:Y:S01]  /*f860*/  IMAD.MOV.U32 R46, RZ, RZ, R243 ;  /* 0x000000ffff2e7224 */ /* 0x000fe200078e00f3 */
[----:B------:R-:W-:Y:S01]  /*f870*/  ISETP.LE.U32.AND P4, PT, R2, UR12, PT ;  /* 0x0000000c02007c0c */ /* 0x000fe2000bf83070 */
[----:B------:R-:W-:Y:S01]  /*f880*/  IMAD.MOV.U32 R243, RZ, RZ, R242 ;  /* 0x000000fffff37224 */ /* 0x000fe200078e00f2 */
[----:B------:R-:W-:Y:S01]  /*f890*/  LOP3.LUT R2, R21, 0xff, RZ, 0xc0, !PT ;  /* 0x000000ff15027812 */ /* 0x000fe200078ec0ff */
[----:B------:R-:W-:Y:S01]  /*f8a0*/  IMAD.MOV.U32 R242, RZ, RZ, R112 ;  /* 0x000000fffff27224 */ /* 0x000fe200078e0070 */
[----:B------:R-:W-:Y:S01]  /*f8b0*/  LDSM.16.MT88.4 R104, [R177+0xd800] ;  /* 0x00d80000b168783b */ /* 0x000fe20000004200 */
[----:B------:R-:W-:-:S02]  /*f8c0*/  IMAD.MOV.U32 R112, RZ, RZ, R113 ;  /* 0x000000ffff707224 */ /* 0x000fc400078e0071 */
[----:B------:R-:W-:Y:S01]  /*f8d0*/  IMAD.MOV.U32 R113, RZ, RZ, R229 ;  /* 0x000000ffff717224 */ /* 0x000fe200078e00e5 */
[----:B------:R-:W-:Y:S01]  /*f8e0*/  SHF.R.U32.HI R13, RZ, 0x8, R15 ;  /* 0x00000008ff0d7819 */ /* 0x000fe2000001160f */
[----:B------:R1:W-:Y:S01]  /*f8f0*/  MUFU.EX2 R229, R3 ;  /* 0x0000000300e57308 */ /* 0x0003e20000000800 */
[----:B------:R-:W-:Y:S01]  /*f900*/  PRMT R16, R2, 0x5410, R20 ;  /* 0x0000541002107816 */ /* 0x000fe20000000014 */
[----:B------:R-:W-:Y:S01]  /*f910*/  FFMA.FTZ R2, R46, UR8, -R11 ;  /* 0x000000082e027c23 */ /* 0x000fe2000801080b */
[----:B------:R-:W-:Y:S01]  /*f920*/  FFMA.FTZ R15, R243, UR8, -R12 ;  /* 0x00000008f30f7c23 */ /* 0x000fe2000801080c */
[----:B------:R-:W-:Y:S02]  /*f930*/  IMAD.MOV.U32 R243, RZ, RZ, R112 ;  /* 0x000000fffff37224 */ /* 0x000fe400078e0070 */
[----:B------:R-:W-:Y:S01]  /*f940*/  IMAD.MOV.U32 R112, RZ, RZ, R114 ;  /* 0x000000ffff707224 */ /* 0x000fe200078e0072 */
[----:B------:R-:W-:Y:S01]  /*f950*/  LOP3.LUT R14, R45, 0xff, RZ, 0xc0, !PT ;  /* 0x000000ff2d0e7812 */ /* 0x000fe200078ec0ff */
[----:B------:R-:W-:-:S02]  /*f960*/  IMAD.MOV.U32 R114, RZ, RZ, R220 ;  /* 0x000000ffff727224 */ /* 0x000fc400078e00dc */
[--C-:B------:R-:W-:Y:S01]  /*f970*/  FFMA.FTZ R12, R242, UR8, -R11.reuse ;  /* 0x00000008f20c7c23 */ /* 0x100fe2000801080b */
[----:B------:R3:W-:Y:S01]  /*f980*/  MUFU.EX2 R220, R2 ;  /* 0x0000000200dc7308 */ /* 0x0007e20000000800 */
[----:B-1----:R-:W-:Y:S01]  /*f990*/  FFMA.FTZ R3, R228, UR8, -R11 ;  /* 0x00000008e4037c23 */ /* 0x002fe2000801080b */
[----:B------:R-:W-:-:S06]  /*f9a0*/  SHF.R.U32.HI R11, RZ, 0x10, R0 ;  /* 0x00000010ff0b7819 */ /* 0x000fcc0000011600 */
[----:B------:R1:W-:Y:S01]  /*f9b0*/  MUFU.EX2 R228, R3 ;  /* 0x0000000300e47308 */ /* 0x0003e20000000800 */
[----:B------:R-:W-:Y:S02]  /*f9c0*/  ISETP.LE.U32.AND P1, PT, R14, UR12, PT ;  /* 0x0000000c0e007c0c */ /* 0x000fe4000bf23070 */
[----:B------:R-:W-:Y:S02]  /*f9d0*/  PRMT R17, R22, 0x5410, R13 ;  /* 0x0000541016117816 */ /* 0x000fe4000000000d */
[C---:B---3--:R-:W-:Y:S02]  /*f9e0*/  LOP3.LUT R2, R0.reuse, 0xffff, RZ, 0xc0, !PT ;  /* 0x0000ffff00027812 */ /* 0x048fe400078ec0ff */
[----:B------:R-:W-:Y:S02]  /*f9f0*/  LOP3.LUT R14, R0, 0xff, RZ, 0xc0, !PT ;  /* 0x000000ff000e7812 */ /* 0x000fe400078ec0ff */
[----:B------:R-:W-:Y:S02]  /*fa00*/  SHF.R.U32.HI R13, RZ, 0x18, R0 ;  /* 0x00000018ff0d7819 */ /* 0x000fe40000011600 */
[----:B------:R-:W-:-:S02]  /*fa10*/  SHF.R.U32.HI R2, RZ, 0x8, R2 ;  /* 0x00000008ff027819 */ /* 0x000fc40000011602 */
[----:B-1----:R-:W-:Y:S02]  /*fa20*/  SHF.R.U32.HI R3, RZ, 0x10, R68 ;  /* 0x00000010ff037819 */ /* 0x002fe40000011644 */
[----:B------:R-:W-:Y:S02]  /*fa30*/  LOP3.LUT R0, R11, 0xff, RZ, 0xc0, !PT ;  /* 0x000000ff0b007812 */ /* 0x000fe400078ec0ff */
[----:B------:R-:W-:Y:S02]  /*fa40*/  LOP3.LUT R3, R3, 0xff, RZ, 0xc0, !PT ;  /* 0x000000ff03037812 */ /* 0x000fe400078ec0ff */
[----:B------:R-:W-:Y:S02]  /*fa50*/  @!P5 PRMT R136, R252, 0x5410, RZ ;  /* 0x00005410fc88d816 */ /* 0x000fe400000000ff */
[----:B------:R-:W-:Y:S02]  /*fa60*/  ISETP.LE.U32.AND P5, PT, R3, UR12, PT ;  /* 0x0000000c03007c0c */ /* 0x000fe4000bfa3070 */
[----:B------:R-:W-:-:S02]  /*fa70*/  PRMT R3, R14, 0x5410, R2 ;  /* 0x000054100e037816 */ /* 0x000fc40000000002 */
[----:B------:R-:W-:Y:S02]  /*fa80*/  PRMT R2, R0, 0x5410, R13 ;  /* 0x0000541000027816 */ /* 0x000fe4000000000d */
[--C-:B------:R-:W-:Y:S02]  /*fa90*/  HSET2.LE.AND R0, R16, R10.reuse, PT ;  /* 0x0000000a10007233 */ /* 0x100fe40003803000 */
[----:B------:R3:W4:Y:S01]  /*faa0*/  LDL.LU.S16 R16, [R1+0xc] ;  /* 0x00000c0001107983 */ /* 0x0007220000300600 */
[----:B------:R-:W-:Y:S02]  /*fab0*/  IMAD.MOV.U32 R242, RZ, RZ, R113 ;  /* 0x000000fffff27224 */ /* 0x000fe400078e0071 */
[----:B------:R-:W-:Y:S02]  /*fac0*/  IMAD.MOV.U32 R113, RZ, RZ, R223 ;  /* 0x000000ffff717224 */ /* 0x000fe400078e00df */
[----:B------:R-:W1:Y:S08]  /*fad0*/  MUFU.EX2 R223, R12 ;  /* 0x0000000c00df7308 */ /* 0x000e700000000800 */
[----:B------:R-:W5:Y:S01]  /*fae0*/  MUFU.EX2 R35, R15 ;  /* 0x0000000f00237308 */ /* 0x000f620000000800 */
[C---:B--2---:R-:W-:Y:S06]  /*faf0*/  HMMA.16816.F32.BF16 R20, R4.reuse, R24, R88 ;  /* 0x000000180414723c */ /* 0x044fec0000041858 */
[----:B------:R-:W-:Y:S01]  /*fb00*/  HMMA.16816.F32.BF16 R92, R4, R28, R48 ;  /* 0x0000001c045c723c */ /* 0x000fe20000041830 */
[----:B------:R-:W-:-:S02]  /*fb10*/  HSET2.LE.AND R11, R17, R10, PT ;  /* 0x0000000a110b7233 */ /* 0x000fc40003803000 */
[--C-:B------:R-:W-:Y:S02]  /*fb20*/  HSET2.LE.AND R3, R3, R10.reuse, PT ;  /* 0x0000000a03037233 */ /* 0x100fe40003803000 */
[----:B------:R-:W-:Y:S02]  /*fb30*/  HSET2.LE.AND R2, R2, R10, PT ;  /* 0x0000000a02027233 */ /* 0x000fe40003803000 */
[----:B-1----:R-:W-:Y:S01]  /*fb40*/  F2FP.BF16.F32.PACK_AB R13, R223, R220 ;  /* 0x000000dcdf0d723e */ /* 0x002fe200000010ff */
[C---:B------:R-:W-:Y:S01]  /*fb50*/  HMMA.16816.F32.BF16 R24, R4.reuse, R26, R96 ;  /* 0x0000001a0418723c */ /* 0x040fe20000041860 */
[----:B------:R-:W-:Y:S01]  /*fb60*/  IMAD.MOV.U32 R42, RZ, RZ, R113 ;  /* 0x000000ffff2a7224 */ /* 0x000fe200078e0071 */
[----:B------:R-:W-:Y:S01]  /*fb70*/  ISETP.LE.U32.AND P0, PT, R43, UR12, PT ;  /* 0x0000000c2b007c0c */ /* 0x000fe2000bf03070 */
[----:B------:R-:W-:Y:S03]  /*fb80*/  LDSM.16.MT88.4 R48, [R178+0xf800] ;  /* 0x00f80000b230783b */ /* 0x000fe60000004200 */
[----:B------:R-:W-:Y:S01]  /*fb90*/  HMMA.16816.F32.BF16 R28, R4, R30, R52 ;  /* 0x0000001e041c723c */ /* 0x000fe20000041834 */
[----:B------:R-:W-:-:S02]  /*fba0*/  @!P2 HFMA2.BF16_V2 R19, -RZ.H0_H0, RZ.H0_H0, -R103.H0_H0 ;  /* 0x200000ffff13a231 */ /* 0x000fc40000340967 */
[----:B------:R-:W-:Y:S01]  /*fbb0*/  IMAD.MOV.U32 R46, RZ, RZ, R128 ;  /* 0x000000ffff2e7224 */ /* 0x000fe200078e0080 */
[----:B------:R-:W-:Y:S03]  /*fbc0*/  LDSM.16.MT88.4 R88, [R180+0x11800] ;  /* 0x01180000b458783b */ /* 0x000fe60000004200 */
[----:B------:R-:W-:Y:S01]  /*fbd0*/  IMAD.MOV.U32 R4, RZ, RZ, R13 ;  /* 0x000000ffff047224 */ /* 0x000fe200078e000d */
[----:B------:R-:W-:Y:S01]  /*fbe0*/  F2FP.BF16.F32.PACK_AB R5, R232, R231 ;  /* 0x000000e7e805723e */ /* 0x000fe200000010ff */
[----:B------:R-:W-:Y:S01]  /*fbf0*/  IMAD.MOV.U32 R251, RZ, RZ, R120 ;  /* 0x000000fffffb7224 */ /* 0x000fe200078e0078 */
[----:B------:R-:W-:Y:S01]  /*fc00*/  PRMT R18, R19, 0x7610, R18 ;  /* 0x0000761013127816 */ /* 0x000fe20000000012 */
[----:B------:R-:W-:Y:S01]  /*fc10*/  IMAD.MOV.U32 R246, RZ, RZ, R121 ;  /* 0x000000fffff67224 */ /* 0x000fe200078e0079 */
[----:B------:R-:W-:Y:S01]  /*fc20*/  LOP3.LUT R99, R0, R4, RZ, 0xc0, !PT ;  /* 0x0000000400637212 */ /* 0x000fe200078ec0ff */
[----:B------:R-:W-:Y:S01]  /*fc30*/  IMAD.MOV.U32 R249, RZ, RZ, R122 ;  /* 0x000000fffff97224 */ /* 0x000fe200078e007a */
[----:B------:R-:W-:Y:S01]  /*fc40*/  F2FP.BF16.F32.PACK_AB R4, R228, R229 ;  /* 0x000000e5e404723e */ /* 0x000fe200000010ff */
[----:B------:R-:W-:Y:S01]  /*fc50*/  IMAD.MOV.U32 R252, RZ, RZ, R123 ;  /* 0x000000fffffc7224 */ /* 0x000fe200078e007b */
[----:B-----5:R-:W-:Y:S01]  /*fc60*/  F2FP.BF16.F32.PACK_AB R0, R35, R230 ;  /* 0x000000e62300723e */ /* 0x020fe200000010ff */
[----:B------:R-:W-:Y:S01]  /*fc70*/  LDSM.16.MT88.4 R120, [R180+0xd800] ;  /* 0x00d80000b478783b */ /* 0x000fe20000004200 */
[----:B------:R-:W-:-:S02]  /*fc80*/  PRMT R12, R5, 0x7610, R12 ;  /* 0x00007610050c7816 */ /* 0x000fc4000000000c */
[----:B------:R-:W-:Y:S01]  /*fc90*/  PRMT R10, R5, 0x7632, R10 ;  /* 0x00007632050a7816 */ /* 0x000fe2000000000a */
[----:B------:R-:W-:Y:S01]  /*fca0*/  LDSM.16.MT88.4 R128, [R179+0xd800] ;  /* 0x00d80000b380783b */ /* 0x000fe20000004200 */
[C---:B------:R-:W-:Y:S02]  /*fcb0*/  PRMT R7, R4.reuse, 0x7610, R7 ;  /* 0x0000761004077816 */ /* 0x040fe40000000007 */
[----:B------:R-:W-:Y:S02]  /*fcc0*/  PRMT R6, R4, 0x7632, R6 ;  /* 0x0000763204067816 */ /* 0x000fe40000000006 */
[C---:B------:R-:W-:Y:S02]  /*fcd0*/  PRMT R5, R0.reuse, 0x7610, R5 ;  /* 0x0000761000057816 */ /* 0x040fe40000000005 */
[----:B------:R-:W-:Y:S02]  /*fce0*/  PRMT R4, R0, 0x7632, R4 ;  /* 0x0000763200047816 */ /* 0x000fe40000000004 */
[----:B------:R-:W-:-:S04]  /*fcf0*/  PRMT R0, R12, 0x5410, R10 ;  /* 0x000054100c007816 */ /* 0x000fc8000000000a */
[----:B------:R-:W-:Y:S01]  /*fd00*/  LOP3.LUT R96, R3, R0, RZ, 0xc0, !PT ;  /* 0x0000000003607212 */ /* 0x000fe200078ec0ff */
[----:B------:R-:W-:Y:S02]  /*fd10*/  IMAD.MOV.U32 R3, RZ, RZ, R42 ;  /* 0x000000ffff037224 */ /* 0x000fe400078e002a */
[----:B------:R-:W1:Y:S01]  /*fd20*/  LDSM.16.MT88.4 R40, [R177+0xf800] ;  /* 0x00f80000b128783b */ /* 0x000e620000004200 */
[----:B------:R-:W-:-:S04]  /*fd30*/  PRMT R0, R7, 0x5410, R6 ;  /* 0x0000541007007816 */ /* 0x000fc80000000006 */
[----:B------:R-:W-:Y:S02]  /*fd40*/  LOP3.LUT R97, R2, R0, RZ, 0xc0, !PT ;  /* 0x0000000002617212 */ /* 0x000fe400078ec0ff */
[----:B------:R-:W-:-:S04]  /*fd50*/  PRMT R0, R5, 0x5410, R4 ;  /* 0x0000541005007816 */ /* 0x000fc80000000004 */
[----:B------:R-:W-:Y:S02]  /*fd60*/  LOP3.LUT R98, R11, R0, RZ, 0xc0, !PT ;  /* 0x000000000b627212 */ /* 0x000fe400078ec0ff */
[----:B------:R-:W-:Y:S02]  /*fd70*/  SHF.R.U32.HI R0, RZ, 0x8, R69 ;  /* 0x00000008ff007819 */ /* 0x000fe40000011645 */
[----:B------:R-:W-:Y:S02]  /*fd80*/  LOP3.LUT R2, R68, 0xffff, RZ, 0xc0, !PT ;  /* 0x0000ffff44027812 */ /* 0x000fe400078ec0ff */
[----:B------:R-:W-:Y:S02]  /*fd90*/  LOP3.LUT R0, R0, 0xffff, RZ, 0xc0, !PT ;  /* 0x0000ffff00007812 */ /* 0x000fe400078ec0ff */
[----:B------:R-:W-:Y:S02]  /*fda0*/  @!P2 PRMT R103, R18, 0x5410, RZ ;  /* 0x000054101267a816 */ /* 0x000fe400000000ff */
[----:B------:R-:W-:-:S02]  /*fdb0*/  ISETP.LE.U32.AND P2, PT, R0, UR12, PT ;  /* 0x0000000c00007c0c */ /* 0x000fc4000bf43070 */
[----:B------:R-:W-:Y:S02]  /*fdc0*/  SHF.R.U32.HI R0, RZ, 0x8, R2 ;  /* 0x00000008ff007819 */ /* 0x000fe40000011602 */
[----:B------:R-:W-:Y:S01]  /*fdd0*/  @P1 PRMT R11, R13, 0x7610, R11 ;  /* 0x000076100d0b1816 */ /* 0x000fe2000000000b */
[----:B-1----:R-:W-:Y:S01]  /*fde0*/  HMMA.16816.F32.BF16 R36, R96, R40, R76 ;  /* 0x000000286024723c */ /* 0x002fe2000004184c */
[----:B------:R3:W2:Y:S06]  /*fdf0*/  LDL.LU.S16 R76, [R1+0x10] ;  /* 0x00001000014c7983 */ /* 0x0006ac0000300600 */
[----:B------:R-:W-:-:S02]  /*fe00*/  IMAD.MOV.U32 R77, RZ, RZ, R248 ;  /* 0x000000ffff4d7224 */ /* 0x000fc400078e00f8 */
[----:B------:R-:W-:Y:S02]  /*fe10*/  IMAD.MOV.U32 R79, RZ, RZ, R47 ;  /* 0x000000ffff4f7224 */ /* 0x000fe400078e002f */
[----:B------:R-:W-:Y:S02]  /*fe20*/  IMAD.MOV.U32 R78, RZ, RZ, R44 ;  /* 0x000000ffff4e7224 */ /* 0x000fe400078e002c */
[----:B------:R-:W-:Y:S02]  /*fe30*/  IMAD.MOV.U32 R248, RZ, RZ, R46 ;  /* 0x000000fffff87224 */ /* 0x000fe400078e002e */
[C---:B------:R-:W-:Y:S07]  /*fe40*/  HMMA.16816.F32.BF16 R44, R96.reuse, R48, R84 ;  /* 0x00000030602c723c */ /* 0x040fee0000041854 */
[----:B------:R-:W-:Y:S01]  /*fe50*/  IMAD.MOV.U32 R87, RZ, RZ, R71 ;  /* 0x000000ffff577224 */ /* 0x000fe200078e0047 */
[----:B------:R-:W-:Y:S01]  /*fe60*/  HMMA.16816.F32.BF16 R48, R96, R50, R148 ;  /* 0x000000326030723c */ /* 0x000fe20000041894 */
[----:B------:R3:W5:Y:S01]  /*fe70*/  LDL.LU.S16 R148, [R1+0x1c] ;  /* 0x00001c0001947983 */ /* 0x0007620000300600 */
[----:B----4-:R-:W-:-:S05]  /*fe80*/  @!P1 HFMA2.BF16_V2 R16, -RZ.H0_H0, RZ.H0_H0, -R13.H0_H0 ;  /* 0x200000ffff109231 */ /* 0x010fca000034090d */
[----:B------:R-:W-:Y:S02]  /*fe90*/  PRMT R2, R16, 0x7610, R2 ;  /* 0x0000761010027816 */ /* 0x000fe40000000002 */
[----:B------:R-:W-:Y:S01]  /*fea0*/  LOP3.LUT R0, R0, 0xffff, RZ, 0xc0, !PT ;  /* 0x0000ffff00007812 */ /* 0x000fe200078ec0ff */
[----:B------:R-:W-:Y:S01]  /*feb0*/  FFMA.FTZ R3, R221, R33, R3 ;  /* 0x00000021dd037223 */ /* 0x000fe20000010003 */
[----:B------:R-:W-:Y:S01]  /*fec0*/  @!P1 PRMT R11, R2, 0x5410, RZ ;  /* 0x00005410020b9816 */ /* 0x000fe200000000ff */
[----:B------:R-:W-:Y:S01]  /*fed0*/  FFMA.FTZ R2, R77, R32, R87 ;  /* 0x000000204d027223 */ /* 0x000fe20000010057 */
[----:B------:R-:W-:Y:S01]  /*fee0*/  IMAD.MOV.U32 R245, RZ, RZ, R114 ;  /* 0x000000fffff57224 */ /* 0x000fe200078e0072 */
[----:B------:R3:W4:Y:S04]  /*fef0*/  LDL.LU.S16 R87, [R1+0x18] ;  /* 0x0000180001577983 */ /* 0x0007280000300600 */
[----:B------:R3:W3:Y:S04]  /*ff00*/  LDL.LU.S16 R86, [R1+0x14] ;  /* 0x0000140001567983 */ /* 0x0006e80000300600 */
[----:B------:R1:W4:Y:S04]  /*ff10*/  LDL.LU.S16 R85, [R1+0x24] ;  /* 0x0000240001557983 */ /* 0x0003280000300600 */
[----:B------:R1:W3:Y:S01]  /*ff20*/  LDL.LU.S16 R84, [R1+0x20] ;  /* 0x0000200001547983 */ /* 0x0002e20000300600 */
[----:B------:R-:W-:Y:S01]  /*ff30*/  FADD.FTZ R2, R79, R2 ;  /* 0x000000024f027221 */ /* 0x000fe20000010000 */
[----:B------:R-:W-:Y:S01]  /*ff40*/  ISETP.LE.U32.AND P1, PT, R0, UR12, PT ;  /* 0x0000000c00007c0c */ /* 0x000fe2000bf23070 */
[----:B------:R-:W-:Y:S01]  /*ff50*/  @!P0 HFMA2.BF16_V2 R221, -RZ.H0_H0, RZ.H0_H0, -R13.H1_H1 ;  /* 0x200000ffffdd8231 */ /* 0x000fe2000036090d */
[----:B------:R-:W-:Y:S01]  /*ff60*/  @P0 PRMT R0, R13, 0x7632, R0 ;  /* 0x000076320d000816 */ /* 0x000fe20000000000 */
[----:B------:R-:W-:Y:S01]  /*ff70*/  FADD.FTZ R2, R251, R2 ;  /* 0x00000002fb027221 */ /* 0x000fe20000010000 */
[----:B------:R-:W-:-:S02]  /*ff80*/  IMAD.MOV.U32 R244, RZ, RZ, R243 ;  /* 0x000000fffff47224 */ /* 0x000fc400078e00f3 */
[----:B------:R-:W-:Y:S01]  /*ff90*/  FADD.FTZ R3, R78, R3 ;  /* 0x000000034e037221 */ /* 0x000fe20000010000 */
[----:B------:R-:W-:Y:S01]  /*ffa0*/  IMAD.MOV.U32 R243, RZ, RZ, R242 ;  /* 0x000000fffff37224 */ /* 0x000fe200078e00f2 */
[C---:B------:R-:W-:Y:S01]  /*ffb0*/  HMMA.16816.F32.BF16 R108, R96.reuse, R104, R108 ;  /* 0x00000068606c723c */ /* 0x040fe2000004186c */
[----:B------:R-:W-:Y:S02]  /*ffc0*/  IMAD.MOV.U32 R242, RZ, RZ, R112 ;  /* 0x000000fffff27224 */ /* 0x000fe400078e0070 */
[----:B------:R-:W-:Y:S01]  /*ffd0*/  FADD.FTZ R3, R252, R3 ;  /* 0x00000003fc037221 */ /* 0x000fe20000010000 */
[----:B------:R-:W-:Y:S01]  /*ffe0*/  IMAD.MOV.U32 R247, RZ, RZ, R115 ;  /* 0x000000fffff77224 */ /* 0x000fe200078e0073 */
[----:B------:R-:W-:Y:S01]  /*fff0*/  LDSM.16.MT88.4 R16, [R179+0x11800] ;  /* 0x01180000b310783b */ /* 0x000fe20000004200 */
[----:B------:R-:W-:Y:S01]  /*10000*/  IMAD.MOV.U32 R250, RZ, RZ, R70 ;  /* 0x000000fffffa7224 */ /* 0x000fe200078e0046 */
[C---:B------:R-:W-:Y:S02]  /*10010*/  HMMA.16816.F32.BF16 R124, R96.reuse, R120, R124 ;  /* 0x00000078607c723c */ /* 0x040fe4000004187c */
[----:B------:R-:W1:Y:S04]  /*10020*/  LDSM.16.MT88.4 R112, [R178+0xd800] ;  /* 0x00d80000b270783b */ /* 0x000e680000004200 */
[C---:B------:R-:W-:Y:S06]  /*10030*/  HMMA.16816.F32.BF16 R132, R96.reuse, R128, R132 ;  /* 0x000000806084723c */ /* 0x040fec0000041884 */
[C---:B------:R-:W-:Y:S01]  /*10040*/  HMMA.16816.F32.BF16 R104, R96.reuse, R106, R56 ;  /* 0x0000006a6068723c */ /* 0x040fe20000041838 */
[----:B------:R-:W1:Y:S05]  /*10050*/  LDSM.16.MT88.4 R56, [R180+0xf800] ;  /* 0x00f80000b438783b */ /* 0x000e6a0000004200 */
[C---:B------:R-:W-:Y:S01]  /*10060*/  HMMA.16816.F32.BF16 R120, R96.reuse, R122, R64 ;  /* 0x0000007a6078723c */ /* 0x040fe20000041840 */
[----:B------:R-:W1:Y:S05]  /*10070*/  LDSM.16.MT88.4 R64, [R179+0xf800] ;  /* 0x00f80000b340783b */ /* 0x000e6a0000004200 */
[C---:B------:R-:W-:Y:S01]  /*10080*/  HMMA.16816.F32.BF16 R128, R96.reuse, R130, R72 ;  /* 0x000000826080723c */ /* 0x040fe20000041848 */
[----:B------:R-:W1:Y:S05]  /*10090*/  LDSM.16.MT88.4 R72, [R177+0x11800] ;  /* 0x01180000b148783b */ /* 0x000e6a0000004200 */
[----:B------:R-:W-:Y:S01]  /*100a0*/  HMMA.16816.F32.BF16 R40, R96, R42, R80 ;  /* 0x0000002a6028723c */ /* 0x000fe20000041850 */
[----:B------:R-:W1:Y:S04]  /*100b0*/  LDSM.16.MT88.4 R80, [R178+0x11800] ;  /* 0x01180000b250783b */ /* 0x000e680000004200 */
[----:B------:R-:W-:Y:S04]  /*100c0*/  STG.E.U16 desc[UR26][R8.64+-0x80], R214 ;  /* 0xffff80d608007986 */ /* 0x000fe8000c10151a */
[----:B------:R-:W-:Y:S01]  /*100d0*/  STG.E.U16 desc[UR26][R8.64+-0x7e], R213 ;  /* 0xffff82d508007986 */ /* 0x000fe2000c10151a */
[----:B------:R-:W-:Y:S01]  /*100e0*/  @!P0 PRMT R0, R221, 0x5410, RZ ;  /* 0x00005410dd008816 */ /* 0x000fe200000000ff */
[----:B--2---:R-:W-:-:S05]  /*100f0*/  @!P6 HFMA2.BF16_V2 R76, -RZ.H0_H0, RZ.H0_H0, -R12.H0_H0 ;  /* 0x200000ffff4ce231 */ /* 0x004fca000034090c */
[----:B------:R-:W-:-:S04]  /*10100*/  PRMT R149, R76, 0x7610, R149 ;  /* 0x000076104c957816 */ /* 0x000fc80000000095 */
[----:B------:R-:W-:Y:S01]  /*10110*/  @!P6 PRMT R12, R149, 0x5410, RZ ;  /* 0x00005410950ce816 */ /* 0x000fe200000000ff */
[----:B-----5:R-:W-:-:S05]  /*10120*/  @!P1 HFMA2.BF16_V2 R148, -RZ.H0_H0, RZ.H0_H0, -R10.H0_H0 ;  /* 0x200000ffff949231 */ /* 0x020fca000034090a */
[----:B------:R-:W-:-:S04]  /*10130*/  PRMT R33, R148, 0x7610, R33 ;  /* 0x0000761094217816 */ /* 0x000fc80000000021 */
[----:B------:R-:W-:Y:S01]  /*10140*/  @!P1 PRMT R10, R33, 0x5410, RZ ;  /* 0x00005410210a9816 */ /* 0x000fe200000000ff */
        /* <DEDUP_REMOVED lines=11> */
[----:B---3--:R-:W-:-:S05]  /*10200*/  @!P2 HFMA2.BF16_V2 R84, -RZ.H0_H0, RZ.H0_H0, -R4.H0_H0 ;  /* 0x200000ffff54a231 */ /* 0x008fca0000340904 */
[----:B------:R-:W-:Y:S01]  /*10210*/  PRMT R13, R84, 0x7610, R13 ;  /* 0x00007610540d7816 */ /* 0x000fe2000000000d */
[----:B------:R-:W-:-:S03]  /*10220*/  @!P4 HFMA2.BF16_V2 R86, -RZ.H0_H0, RZ.H0_H0, -R6.H0_H0 ;  /* 0x200000ffff56c231 */ /* 0x000fc60000340906 */
[----:B------:R-:W-:Y:S01]  /*10230*/  @!P2 PRMT R4, R13, 0x5410, RZ ;  /* 0x000054100d04a816 */ /* 0x000fe200000000ff */
[----:B------:R-:W-:Y:S01]  /*10240*/  FADD.FTZ R13, R248, R2 ;  /* 0x00000002f80d7221 */ /* 0x000fe20000010000 */
[----:B----4-:R-:W-:-:S03]  /*10250*/  @!P3 HFMA2.BF16_V2 R85, -RZ.H0_H0, RZ.H0_H0, -R5.H0_H0 ;  /* 0x200000ffff55b231 */ /* 0x010fc60000340905 */
[----:B------:R-:W-:Y:S01]  /*10260*/  FADD.FTZ R13, R246, R13 ;  /* 0x0000000df60d7221 */ /* 0x000fe20000010000 */
[----:B------:R-:W-:-:S03]  /*10270*/  PRMT R15, R86, 0x7610, R15 ;  /* 0x00007610560f7816 */ /* 0x000fc6000000000f */
[----:B------:R-:W-:Y:S01]  /*10280*/  FADD.FTZ R13, R245, R13 ;  /* 0x0000000df50d7221 */ /* 0x000fe20000010000 */
[----:B------:R-:W-:Y:S02]  /*10290*/  PRMT R14, R85, 0x7610, R14 ;  /* 0x00007610550e7816 */ /* 0x000fe4000000000e */
[----:B------:R-:W-:Y:S01]  /*102a0*/  @!P4 PRMT R6, R15, 0x5410, RZ ;  /* 0x000054100f06c816 */ /* 0x000fe200000000ff */
[----:B------:R-:W-:Y:S02]  /*102b0*/  IMAD.U32 R15, RZ, RZ, UR4 ;  /* 0x00000004ff0f7e24 */ /* 0x000fe4000f8e00ff */
[----:B------:R-:W-:Y:S01]  /*102c0*/  FADD.FTZ R13, R243, R13 ;  /* 0x0000000df30d7221 */ /* 0x000fe20000010000 */
[----:B------:R-:W-:Y:S01]  /*102d0*/  @!P3 PRMT R5, R14, 0x5410, RZ ;  /* 0x000054100e05b816 */ /* 0x000fe200000000ff */
[----:B------:R-:W-:Y:S01]  /*102e0*/  FADD.FTZ R14, R250, R3 ;  /* 0x00000003fa0e7221 */ /* 0x000fe20000010000 */
[----:B------:R-:W-:-:S04]  /*102f0*/  IMAD.WIDE R2, R15, 0x2, R8 ;  /* 0x000000020f027825 */ /* 0x000fc800078e0208 */
[----:B------:R-:W-:Y:S01]  /*10300*/  FADD.FTZ R13, R241, R13 ;  /* 0x0000000df10d7221 */ /* 0x000fe20000010000 */
[----:B------:R-:W-:-:S03]  /*10310*/  @!P5 HFMA2.BF16_V2 R87, -RZ.H0_H0, RZ.H0_H0, -R7.H0_H0 ;  /* 0x200000ffff57d231 */ /* 0x000fc60000340907 */
[----:B------:R-:W-:Y:S01]  /*10320*/  FADD.FTZ R13, R234, R13 ;  /* 0x0000000dea0d7221 */ /* 0x000fe20000010000 */
[----:B------:R-:W-:Y:S01]  /*10330*/  STG.E.U16 desc[UR26][R2.64+-0x80], R212 ;  /* 0xffff80d402007986 */ /* 0x000fe2000c10151a */
[----:B------:R-:W-:-:S03]  /*10340*/  PRMT R32, R87, 0x7610, R32 ;  /* 0x0000761057207816 */ /* 0x000fc60000000020 */
        /* <DEDUP_REMOVED lines=34> */
[----:B------:R1:W-:Y:S01]  /*10570*/  STG.E.U16 desc[UR26][R2.64+-0xe], R0 ;  /* 0xfffff20002007986 */ /* 0x0003e2000c10151a */
[----:B------:R-:W-:-:S04]  /*10580*/  FADD.FTZ R14, R242, R14 ;  /* 0x0000000ef20e7221 */ /* 0x000fc80000010000 */
[----:B------:R-:W-:-:S04]  /*10590*/  FADD.FTZ R14, R240, R14 ;  /* 0x0000000ef00e7221 */ /* 0x000fc80000010000 */
[----:B------:R-:W-:Y:S01]  /*105a0*/  FADD.FTZ R14, R239, R14 ;  /* 0x0000000eef0e7221 */ /* 0x000fe20000010000 */
[----:B------:R-:W-:Y:S01]  /*105b0*/  HMMA.16816.F32.BF16 R84, R96, R88, R20 ;  /* 0x000000586054723c */ /* 0x000fe20000041814 */
[----:B-1----:R-:W-:-:S04]  /*105c0*/  FADD.FTZ R0, R229, R13 ;  /* 0x0000000de5007221 */ /* 0x002fc80000010000 */
[----:B------:R-:W-:-:S04]  /*105d0*/  FADD.FTZ R0, R228, R0 ;  /* 0x00000000e4007221 */ /* 0x000fc80000010000 */
[----:B------:R-:W-:-:S04]  /*105e0*/  FADD.FTZ R0, R220, R0 ;  /* 0x00000000dc007221 */ /* 0x000fc80000010000 */
[----:B------:R-:W-:Y:S01]  /*105f0*/  FADD.FTZ R0, R223, R0 ;  /* 0x00000000df007221 */ /* 0x000fe20000010000 */
[----:B------:R-:W-:Y:S01]  /*10600*/  FADD.FTZ R14, R238, R14 ;  /* 0x0000000eee0e7221 */ /* 0x000fe20000010000 */
[C---:B------:R-:W-:Y:S03]  /*10610*/  HMMA.16816.F32.BF16 R88, R96.reuse, R90, R24 ;  /* 0x0000005a6058723c */ /* 0x040fe60000041818 */
[----:B------:R-:W-:Y:S01]  /*10620*/  STL [R1+0x50], R0 ;  /* 0x0000500001007387 */ /* 0x000fe20000100800 */
[----:B------:R-:W-:Y:S02]  /*10630*/  FADD.FTZ R14, R237, R14 ;  /* 0x0000000eed0e7221 */ /* 0x000fe40000010000 */
        /* <DEDUP_REMOVED lines=10> */
.L_x_1424:
[----:B------:R-:W-:-:S06]  /*106e0*/  UISETP.GT.AND UP0, UPT, UR18, UR5, UPT ;  /* 0x000000051200728c */ /* 0x000fcc000bf04270 */
[----:B------:R-:W-:-:S13]  /*106f0*/  PLOP3.LUT P0, PT, PT, PT, UP0, 0x80, 0x0 ;  /* 0x000000000000781c */ /* 0x000fda0003f0f008 */
[----:B------:R-:W-:Y:S05]  /*10700*/  @!P0 BRA `(.L_x_1428) ;  /* 0x00000060001c8947 */ /* 0x000fea0003800000 */
[----:B------:R-:W2:Y:S01]  /*10710*/  LDL.LU R2, [R1+0xac] ;  /* 0x0000ac0001027983 */ /* 0x000ea20000300800 */
[----:B------:R-:W-:Y:S01]  /*10720*/  ULDC UR6, c[0x0][0x2d0] ;  /* 0x0000b40000067ab9 */ /* 0x000fe20000000800 */
[----:B-1----:R-:W-:Y:S01]  /*10730*/  MOV R102, R3 ;  /* 0x0000000300667202 */ /* 0x002fe20000000f00 */
[----:B------:R-:W-:Y:S01]  /*10740*/  USHF.R.S32.HI UR19, URZ, 0x1f, UR4 ;  /* 0x0000001f3f137899 */ /* 0x000fe20008011404 */
[----:B------:R-:W3:Y:S01]  /*10750*/  LDL.LU R0, [R1+0xb8] ;  /* 0x0000b80001007983 */ /* 0x000ee20000300800 */
[----:B------:R-:W-:Y:S01]  /*10760*/  ISETP.GE.AND P2, PT, R206, UR6, PT ;  /* 0x00000006ce007c0c */ /* 0x000fe2000bf46270 */
[----:B------:R-:W-:Y:S01]  /*10770*/  USHF.L.U32 UR20, UR4, 0x1, URZ ;  /* 0x0000000104147899 */ /* 0x000fe2000800063f */
[----:B------:R-:W-:Y:S01]  /*10780*/  MOV R101, R100 ;  /* 0x0000006400657202 */ /* 0x000fe20000000f00 */
[----:B------:R-:W-:Y:S01]  /*10790*/  USHF.L.U64.HI UR19, UR4, 0x1, UR19 ;  /* 0x0000000104137899 */ /* 0x000fe20008010213 */
[----:B------:R-:W-:Y:S02]  /*107a0*/  ULDC UR8, c[0x0][0x2d0] ;  /* 0x0000b40000087ab9 */ /* 0x000fe40000000800 */
[----:B------:R-:W-:Y:S01]  /*107b0*/  ULDC UR4, c[0x0][0x2ec] ;  /* 0x0000bb0000047ab9 */ /* 0x000fe20000000800 */
[----:B------:R-:W-:-:S06]  /*107c0*/  ULDC.64 UR6, c[0x0][0x248] ;  /* 0x0000920000067ab9 */ /* 0x000fcc0000000a00 */
        /* <DEDUP_REMOVED lines=8> */
[----:B--2---:R-:W-:-:S05]  /*10850*/  IMAD.WIDE.U32 R4, R2, -0x326172a9, RZ ;  /* 0xcd9e8d5702047825 */ /* 0x004fca00078e00ff */
[----:B------:R2:W-:Y:S01]  /*10860*/  STL.64 [R1+0x48], R4 ;  /* 0x0000480401007387 */ /* 0x0005e20000100a00 */
[----:B---3--:R-:W-:-:S03]  /*10870*/  LOP3.LUT R234, R5, R0, RZ, 0x3c, !PT ;  /* 0x0000000005ea7212 */ /* 0x008fc600078e3cff */
[----:B-1----:R-:W3:Y:S04]  /*10880*/  LDL.LU.64 R6, [R1+0xb0] ;  /* 0x0000b00001067983 */ /* 0x002ee80000300a00 */
[----:B--2---:R-:W2:Y:S04]  /*10890*/  LDL.LU.64 R4, [R1+0xc0] ;  /* 0x0000c00001047983 */ /* 0x004ea80000300a00 */
[----:B------:R-:W4:Y:S01]  /*108a0*/  LDL.LU R0, [R1+0xc8] ;  /* 0x0000c80001007983 */ /* 0x000f220000300800 */
[----:B------:R-:W-:Y:S01]  /*108b0*/  IMAD.WIDE.U32 R234, R234, -0x2daee0ad, RZ ;  /* 0xd2511f53eaea7825 */ /* 0x000fe200078e00ff */
[----:B---3--:R-:W-:-:S02]  /*108c0*/  MOV R3, R7 ;  /* 0x0000000700037202 */ /* 0x008fc40000000f00 */
[----:B--2---:R-:W-:Y:S01]  /*108d0*/  MOV R2, R4 ;  /* 0x0000000400027202 */ /* 0x004fe20000000f00 */
[----:B----4-:R-:W-:-:S04]  /*108e0*/  IMAD.WIDE.U32 R236, R0, -0x2daee0ad, RZ ;  /* 0xd2511f5300ec7825 */ /* 0x010fc800078e00ff */
[----:B------:R1:W-:Y:S01]  /*108f0*/  STL.64 [R1+0x60], R2 ;  /* 0x0000600201007387 */ /* 0x0003e20000100a00 */
[----:B------:R-:W-:Y:S05]  /*10900*/  BRA `(.L_x_1429) ;  /* 0x0000000400d47947 */ /* 0x000fea0003800000 */
.L_x_1431:
        /* <DEDUP_REMOVED lines=117> */
.L_x_1429:
[----:B-12---:R-:W2:Y:S01]  /*11060*/  LDL R2, [R1+0x54] ;  /* 0x0000540001027983 */ /* 0x006ea20000100800 */
[----:B------:R-:W-:Y:S04]  /*11070*/  DEPBAR.LE SB0, 0x0 ;  /* 0x000080000000791a */ /* 0x000fe80000000000 */
[----:B------:R-:W3:Y:S01]  /*11080*/  LDL.64 R10, [R1+0x60] ;  /* 0x00006000010a7983 */ /* 0x000ee20000100a00 */
[----:B------:R-:W-:Y:S04]  /*11090*/  UIADD3 UR9, UR18, -0x1, URZ ;  /* 0xffffffff12097890 */ /* 0x000fe8000fffe03f */
[----:B------:R-:W4:Y:S01]  /*110a0*/  LDL R0, [R1+0x58] ;  /* 0x0000580001007983 */ /* 0x000f220000100800 */
[----:B------:R-:W-:Y:S02]  /*110b0*/  USHF.R.S32.HI UR22, URZ, 0x1f, UR9 ;  /* 0x0000001f3f167899 */ /* 0x000fe40008011409 */
[----:B------:R-:W-:Y:S02]  /*110c0*/  UIMAD UR21, UR10, UR9, URZ ;  /* 0x000000090a1572a4 */ /* 0x000fe4000f8e023f */
[----:B------:R-:W4:Y:S01]  /*110d0*/  LDL R6, [R1+0x80] ;  /* 0x0000800001067983 */ /* 0x000f220000100800 */
[----:B------:R-:W-:Y:S02]  /*110e0*/  UISETP.GT.AND UP0, UPT, UR9, UR5, UPT ;  /* 0x000000050900728c */ /* 0x000fe4000bf04270 */
[----:B------:R-:W-:Y:S02]  /*110f0*/  UIMAD UR21, UR22, UR11, UR21 ;  /* 0x0000000b161572a4 */ /* 0x000fe4000f8e0215 */
[----:B------:R-:W4:Y:S05]  /*11100*/  LDL R12, [R1+0x84] ;  /* 0x00008400010c7983 */ /* 0x000f2a0000100800 */
[----:B------:R-:W4:Y:S05]  /*11110*/  LDL R19, [R1+0x78] ;  /* 0x0000780001137983 */ /* 0x000f2a0000100800 */
[----:B------:R-:W4:Y:S05]  /*11120*/  LDL R18, [R1+0x7c] ;  /* 0x00007c0001127983 */ /* 0x000f2a0000100800 */
[----:B------:R-:W4:Y:S05]  /*11130*/  LDL R25, [R1+0x70] ;  /* 0x0000700001197983 */ /* 0x000f2a0000100800 */
[----:B------:R-:W4:Y:S05]  /*11140*/  LDL R24, [R1+0x74] ;  /* 0x0000740001187983 */ /* 0x000f2a0000100800 */
[----:B------:R-:W4:Y:S05]  /*11150*/  LDL R23, [R1+0x68] ;  /* 0x0000680001177983 */ /* 0x000f2a0000100800 */
[----:B------:R-:W4:Y:S01]  /*11160*/  LDL R22, [R1+0x6c] ;  /* 0x00006c0001167983 */ /* 0x000f220000100800 */
        /* <DEDUP_REMOVED lines=11> */
[C---:B------:R-:W-:Y:S04]  /*11220*/  @!P2 LEA R6, P1, R2.reuse, R6, 0x1 ;  /* 0x000000060206a211 */ /* 0x040fe800078208ff */
[C-C-:B------:R-:W-:Y:S02]  /*11230*/  @!P2 LEA.HI.X R7, R2.reuse, R12, R0.reuse, 0x1, P1 ;  /* 0x0000000c0207a211 */ /* 0x140fe400008f0c00 */
[C---:B------:R-:W-:Y:S01]  /*11240*/  IADD3 R3, P1, R2.reuse, UR23, RZ ;  /* 0x0000001702037c10 */ /* 0x040fe2000ff3e0ff */
[----:B------:R-:W2:Y:S02]  /*11250*/  @!P4 LDC.64 R10, c[0x0][0x220] ;  /* 0x00008800ff0acb82 */ /* 0x000ea40000000a00 */
[----:B------:R-:W-:Y:S01]  /*11260*/  @!PT LDS RZ, [RZ] ;  /* 0x00000000fffff984 */ /* 0x000fe20000000800 */
[----:B------:R-:W-:Y:S01]  /*11270*/  @!PT LDS RZ, [RZ] ;  /* 0x00000000fffff984 */ /* 0x000fe20000000800 */
[----:B------:R-:W-:Y:S01]  /*11280*/  @!PT LDS RZ, [RZ] ;  /* 0x00000000fffff984 */ /* 0x000fe20000000800 */
[----:B------:R3:W-:Y:S05]  /*11290*/  @!P2 LDGSTS.E.BYPASS.LTC128B.128 [R199+0xc000], desc[UR26][R6.64] ;  /* 0x0c00000006c7afae */ /* 0x0007ea000b901d5a */
[----:B------:R-:W-:Y:S01]  /*112a0*/  @P4 STS.128 [R199+0xe000], RZ ;  /* 0x00e000ffc7004388 */ /* 0x000fe20000000c00 */
        /* <DEDUP_REMOVED lines=8> */
[----:B------:R-:W1:Y:S03]  /*11330*/  @!P4 LDC.64 R12, c[0x0][0x220] ;  /* 0x00008800ff0ccb82 */ /* 0x000e660000000a00 */
[----:B------:R-:W-:Y:S01]  /*11340*/  @P3 STS.128 [R199+0x10000], RZ ;  /* 0x010000ffc7003388 */ /* 0x000fe20000000c00 */
[C---:B---3--:R-:W-:Y:S04]  /*11350*/  @!P3 LEA R6, P0, R2.reuse, R8, 0x1 ;  /* 0x000000080206b211 */ /* 0x048fe800078008ff */
        /* <DEDUP_REMOVED lines=9> */
[C-C-:B------:R-:W-:Y:S02]  /*113f0*/  @!P4 LEA.HI.X R9, R3.reuse, R11, R2.reuse, 0x1, P0 ;  /* 0x0000000b0309c211 */ /* 0x140fe400000f0c02 */
        /* <DEDUP_REMOVED lines=8> */
[----:B------:R3:W-:Y:S05]  /*11480*/  @!P2 LDGSTS.E.BYPASS.LTC128B.128 [R199+0xc800], desc[UR26][R4.64] ;  /* 0x0c80000004c7afae */ /* 0x0007ea000b901d5a */
[----:B------:R-:W-:Y:S01]  /*11490*/  @P4 STS.128 [R199+0xe800], RZ ;  /* 0x00e800ffc7004388 */ /* 0x000fe20000000c00 */
[C---:B-1----:R-:W-:Y:S04]  /*114a0*/  @!P3 LEA R6, P0, R3.reuse, R16, 0x1 ;  /* 0x000000100306b211 */ /* 0x042fe800078008ff */
[----:B------:R-:W-:Y:S01]  /*114b0*/  @!PT LDS RZ, [RZ] ;  /* 0x00000000fffff984 */ /* 0x000fe20000000800 */
[----:B------:R-:W-:Y:S01]  /*114c0*/  @!PT LDS RZ, [RZ] ;  /* 0x00000000fffff984 */ /* 0x000fe20000000800 */
[----:B------:R-:W-:Y:S01]  /*114d0*/  @!PT LDS RZ, [RZ] ;  /* 0x00000000fffff984 */ /* 0x000fe20000000800 */
[----:B------:R1:W-:Y:S01]  /*114e0*/  @!P4 LDGSTS.E.BYPASS.LTC128B.128 [R199+0xe800], desc[UR26][R8.64+0x80] ;  /* 0x0e80008008c7cfae */ /* 0x0003e2000b901d5a */
        /* <DEDUP_REMOVED lines=8> */
[C---:B------:R-:W-:Y:S02]  /*11570*/  IADD3 R2, P5, R0.reuse, UR23, RZ ;  /* 0x0000001700027c10 */ /* 0x040fe4000ffbe0ff */
[C-C-:B------:R-:W-:Y:S02]  /*11580*/  @!P4 LEA.HI.X R13, R0.reuse, R13, R3.reuse, 0x1, P1 ;  /* 0x0000000d000dc211 */ /* 0x140fe400008f0c03 */
        /* <DEDUP_REMOVED lines=10> */
[----:B------:R-:W-:Y:S02]  /*11630*/  IADD3.X R3, R3, UR17, RZ, P5, !PT ;  /* 0x0000001103037c10 */ /* 0x000fe4000affe4ff */
[----:B------:R-:W-:Y:S01]  /*11640*/  @P4 STS.128 [R199+0xf000], RZ ;  /* 0x00f000ffc7004388 */ /* 0x000fe20000000c00 */
[----:B-1----:R-:W-:Y:S01]  /*11650*/  @!P2 LEA R8, P5, R2, R23, 0x1 ;  /* 0x000000170208a211 */ /* 0x002fe200078a08ff */
[----:B------:R-:W-:Y:S01]  /*11660*/  IMAD R0, R0, 0x40, R100 ;  /* 0x0000004000007824 */ /* 0x000fe200078e0264 */
[C---:B----4-:R-:W-:Y:S02]  /*11670*/  @!P4 LEA R6, P1, R2.reuse, R18, 0x1 ;  /* 0x000000120206c211 */ /* 0x050fe400078208ff */
[----:B------:R-:W-:Y:S01]  /*11680*/  @!PT LDS RZ, [RZ] ;  /* 0x00000000fffff984 */ /* 0x000fe20000000800 */
[----:B------:R-:W-:Y:S01]  /*11690*/  @!PT LDS RZ, [RZ] ;  /* 0x00000000fffff984 */ /* 0x000fe20000000800 */
[----:B------:R-:W-:Y:S01]  /*116a0*/  @!PT LDS RZ, [RZ] ;  /* 0x00000000fffff984 */ /* 0x000fe20000000800 */
[----:B------:R-:W-:Y:S01]  /*116b0*/  @!P4 LDGSTS.E.BYPASS.LTC128B.128 [R199+0xf000], desc[UR26][R12.64+0x80] ;  /* 0x0f0000800cc7cfae */ /* 0x000fe2000b901d5a */
[C-C-:B------:R-:W-:Y:S01]  /*116c0*/  @!P2 LEA.HI.X R9, R2.reuse, R22, R3.reuse, 0x1, P5 ;  /* 0x000000160209a211 */ /* 0x140fe200028f0c03 */
[C-C-:B------:R-:W-:Y:S01]  /*116d0*/  IMAD.IADD R103, R203.reuse, 0x1, -R0.reuse ;  /* 0x00000001cb677824 */ /* 0x140fe200078e0a00 */
[--C-:B------:R-:W-:Y:S02]  /*116e0*/  @!P4 LEA.HI.X R7, R2, R19, R3.reuse, 0x1, P1 ;  /* 0x000000130207c211 */ /* 0x100fe400008f0c03 */
[----:B------:R-:W-:Y:S01]  /*116f0*/  @P3 STS.128 [R199+0x11000], RZ ;  /* 0x011000ffc7003388 */ /* 0x000fe20000000c00 */
[C---:B------:R-:W-:Y:S04]  /*11700*/  ISETP.GE.AND P6, PT, R0.reuse, R201, PT ;  /* 0x000000c90000720c */ /* 0x040fe80003fc6270 */
        /* <DEDUP_REMOVED lines=9> */
[----:B------:R1:W-:Y:S01]  /*117a0*/  @!P2 LDGSTS.E.BYPASS.LTC128B.128 [R199+0xd800], desc[UR26][R8.64] ;  /* 0x0d80000008c7afae */ /* 0x0003e2000b901d5a */
[C---:B--2---:R-:W-:Y:S04]  /*117b0*/  @!P3 LEA R4, P0, R2.reuse, R20, 0x1 ;  /* 0x000000140204b211 */ /* 0x044fe800078008ff */
[----:B------:R-:W-:Y:S01]  /*117c0*/  @P4 STS.128 [R199+0xf800], RZ ;  /* 0x00f800ffc7004388 */ /* 0x000fe20000000c00 */
[----:B------:R-:W-:Y:S04]  /*117d0*/  @!P3 LEA.HI.X R5, R2, R21, R3, 0x1, P0 ;  /* 0x000000150205b211 */ /* 0x000fe800000f0c03 */
[----:B------:R-:W-:Y:S01]  /*117e0*/  @!PT LDS RZ, [RZ] ;  /* 0x00000000fffff984 */ /* 0x000fe20000000800 */
[----:B------:R-:W-:Y:S01]  /*117f0*/  @!PT LDS RZ, [RZ] ;  /* 0x00000000fffff984 */ /* 0x000fe20000000800 */
[----:B------:R-:W-:Y:S01]  /*11800*/  @!PT LDS RZ, [RZ] ;  /* 0x00000000fffff984 */ /* 0x000fe20000000800 */
[----:B------:R-:W-:Y:S01]  /*11810*/  @!P4 LDGSTS.E.BYPASS.LTC128B.128 [R199+0xf800], desc[UR26][R6.64+0x80] ;  /* 0x0f80008006c7cfae */ /* 0x000fe2000b901d5a */
[C---:B------:R-:W-:Y:S01]  /*11820*/  VIADD R2, R0.reuse, 0x1 ;  /* 0x0000000100027836 */ /* 0x040fe20000000000 */
[----:B------:R-:W-:Y:S01]  /*11830*/  ISETP.GE.AND P0, PT, R0, R200, PT ;  /* 0x000000c80000720c */ /* 0x000fe20003f06270 */
[----:B------:R-:W-:Y:S02]  /*11840*/  IMAD.IADD R3, R202, 0x1, -R0 ;  /* 0x00000001ca037824 */ /* 0x000fe400078e0a00 */
[----:B------:R-:W-:Y:S01]  /*11850*/  @P3 STS.128 [R199+0x11800], RZ ;  /* 0x011800ffc7003388 */ /* 0x000fe20000000c00 */
[--C-:B------:R-:W-:Y:S01]  /*11860*/  IMAD.IADD R100, R203, 0x1, -R2.reuse ;  /* 0x00000001cb647824 */ /* 0x100fe200078e0a02 */
[----:B------:R-:W-:Y:S03]  /*11870*/  ISETP.GE.OR P0, PT, R0, R204, !P0 ;  /* 0x000000cc0000720c */ /* 0x000fe60004706670 */
[----:B------:R-:W-:Y:S01]  /*11880*/  @!PT LDS RZ, [RZ] ;  /* 0x00000000fffff984 */ /* 0x000fe20000000800 */
[----:B------:R-:W-:Y:S01]  /*11890*/  @!PT LDS RZ, [RZ] ;  /* 0x00000000fffff984 */ /* 0x000fe20000000800 */
[----:B------:R-:W-:Y:S01]  /*118a0*/  @!PT LDS RZ, [RZ] ;  /* 0x00000000fffff984 */ /* 0x000fe20000000800 */
[----:B------:R2:W-:Y:S01]  /*118b0*/  @!P3 LDGSTS.E.BYPASS.LTC128B.128 [R199+0x11800], desc[UR26][R4.64+0x100] ;  /* 0x1180010004c7bfae */ /* 0x0005e2000b901d5a */
[C---:B------:R-:W-:Y:S02]  /*118c0*/  ISETP.GE.AND P1, PT, R2.reuse, R201, PT ;  /* 0x000000c90200720c */ /* 0x040fe40003f26270 */
[C---:B------:R-:W-:Y:S02]  /*118d0*/  ISETP.GE.AND P5, PT, R2.reuse, R200, PT ;  /* 0x000000c80200720c */ /* 0x040fe40003fa6270 */
[----:B-----5:R-:W-:Y:S01]  /*118e0*/  LDSM.16.M88.4 R32, [R183] ;  /* 0x00000000b720783b */ /* 0x020fe20000000200 */
[C---:B------:R-:W-:Y:S02]  /*118f0*/  ISETP.GE.OR P1, PT, R2.reuse, R205, !P1 ;  /* 0x000000cd0200720c */ /* 0x040fe40004f26670 */
[----:B------:R-:W-:Y:S02]  /*11900*/  ISETP.GE.OR P5, PT, R2, R204, !P5 ;  /* 0x000000cc0200720c */ /* 0x000fe40006fa6670 */
[----:B------:R-:W-:Y:S01]  /*11910*/  LDSM.16.M88.4 R16, [R176+0x6800] ;  /* 0x00680000b010783b */ /* 0x000fe20000000200 */
[----:B------:R-:W-:Y:S02]  /*11920*/  IABS R100, R100 ;  /* 0x0000006400647213 */ /* 0x000fe40000000000 */
[----:B------:R-:W-:Y:S02]  /*11930*/  IABS R3, R3 ;  /* 0x0000000300037213 */ /* 0x000fe40000000000 */
[----:B-1----:R-:W2:Y:S01]  /*11940*/  LDSM.16.M88.4 R8, [R176+0x6000] ;  /* 0x00600000b008783b */ /* 0x002ea20000000200 */
[----:B------:R-:W-:Y:S02]  /*11950*/  I2FP.F32.S32 R100, R100 ;  /* 0x0000006400647245 */ /* 0x000fe40000201400 */
[----:B------:R-:W-:Y:S02]  /*11960*/  I2FP.F32.S32 R3, R3 ;  /* 0x0000000300037245 */ /* 0x000fe40000201400 */
[----:B------:R-:W1:Y:S05]  /*11970*/  LDSM.16.M88.4 R24, [R176+0x7000] ;  /* 0x00700000b018783b */ /* 0x000e6a0000000200 */
[----:B------:R-:W3:Y:S05]  /*11980*/  LDSM.16.M88.4 R136, [R176+0x7800] ;  /* 0x00780000b088783b */ /* 0x000eea0000000200 */
[----:B------:R-:W0:Y:S05]  /*11990*/  LDGDEPBAR ;  /* 0x00000000000079af */ /* 0x000e2a0000000000 */
[----:B------:R-:W-:Y:S05]  /*119a0*/  LDSM.16.M88.4 R140, [R184] ;  /* 0x00000000b88c783b */ /* 0x000fea0000000200 */
[----:B------:R-:W4:Y:S05]  /*119b0*/  LDSM.16.M88.4 R144, [R187] ;  /* 0x00000000bb90783b */ /* 0x000f2a0000000200 */
[----:B------:R-:W4:Y:S05]  /*119c0*/  LDSM.16.M88.4 R148, [R198] ;  /* 0x00000000c694783b */ /* 0x000f2a0000000200 */
[----:B------:R-:W4:Y:S05]  /*119d0*/  LDSM.16.M88.4 R152, [R197] ;  /* 0x00000000c598783b */ /* 0x000f2a0000000200 */
[----:B------:R-:W4:Y:S01]  /*119e0*/  LDSM.16.M88.4 R156, [R196] ;  /* 0x00000000c49c783b */ /* 0x000f220000000200 */
[C---:B--2---:R-:W-:Y:S04]  /*119f0*/  HMMA.16816.F32.BF16 R4, R32.reuse, R8, RZ ;  /* 0x000000082004723c */ /* 0x044fe800000418ff */
[----:B------:R-:W-:Y:S02]  /*11a00*/  LDSM.16.M88.4 R160, [R186] ;  /* 0x00000000baa0783b */ /* 0x000fe40000000200 */
[C---:B------:R-:W-:Y:S03]  /*11a10*/  HMMA.16816.F32.BF16 R8, R32.reuse, R10, RZ ;  /* 0x0000000a2008723c */ /* 0x040fe600000418ff */
[----:B------:R-:W2:Y:S03]  /*11a20*/  LDSM.16.M88.4 R164, [R182+0x6000] ;  /* 0x00600000b6a4783b */ /* 0x000ea60000000200 */
[C---:B------:R-:W-:Y:S02]  /*11a30*/  HMMA.16816.F32.BF16 R12, R32.reuse, R16, RZ ;  /* 0x00000010200c723c */ /* 0x040fe400000418ff */
[----:B------:R-:W2:Y:S04]  /*11a40*/  LDSM.16.M88.4 R168, [R182+0x6800] ;  /* 0x00680000b6a8783b */ /* 0x000ea80000000200 */
[C---:B------:R-:W-:Y:S01]  /*11a50*/  HMMA.16816.F32.BF16 R16, R32.reuse, R18, RZ ;  /* 0x000000122010723c */ /* 0x040fe200000418ff */
[----:B------:R-:W-:Y:S05]  /*11a60*/  LDSM.16.M88.4 R172, [R182+0x8800] ;  /* 0x00880000b6ac783b */ /* 0x000fea0000000200 */
[C---:B-1----:R-:W-:Y:S06]  /*11a70*/  HMMA.16816.F32.BF16 R20, R32.reuse, R24, RZ ;  /* 0x000000182014723c */ /* 0x042fec00000418ff */
[C---:B------:R-:W-:Y:S06]  /*11a80*/  HMMA.16816.F32.BF16 R24, R32.reuse, R26, RZ ;  /* 0x0000001a2018723c */ /* 0x040fec00000418ff */
[C---:B---3--:R-:W-:Y:S06]  /*11a90*/  HMMA.16816.F32.BF16 R28, R32.reuse, R136, RZ ;  /* 0x00000088201c723c */ /* 0x048fec00000418ff */
[----:B------:R-:W-:Y:S01]  /*11aa0*/  HMMA.16816.F32.BF16 R32, R32, R138, RZ ;  /* 0x0000008a2020723c */ /* 0x000fe200000418ff */
[----:B------:R-:W1:Y:S05]  /*11ab0*/  LDSM.16.M88.4 R136, [R182+0x7000] ;  /* 0x00700000b688783b */ /* 0x000e6a0000000200 */
[C---:B----4-:R-:W-:Y:S06]  /*11ac0*/  HMMA.16816.F32.BF16 R4, R140.reuse, R144, R4 ;  /* 0x000000908c04723c */ /* 0x050fec0000041804 */
[C---:B------:R-:W-:Y:S01]  /*11ad0*/  HMMA.16816.F32.BF16 R8, R140.reuse, R146, R8 ;  /* 0x000000928c08723c */ /* 0x040fe20000041808 */
[----:B------:R-:W3:Y:S05]  /*11ae0*/  LDSM.16.M88.4 R144, [R182+0x7800] ;  /* 0x00780000b690783b */ /* 0x000eea0000000200 */
        /* <DEDUP_REMOVED lines=8> */
[----:B------:R-:W4:Y:S05]  /*11b70*/  LDSM.16.M88.4 R140, [R185] ;  /* 0x00000000b98c783b */ /* 0x000f2a0000000200 */
[C---:B--2---:R-:W-:Y:S01]  /*11b80*/  HMMA.16816.F32.BF16 R4, R160.reuse, R164, R4 ;  /* 0x000000a4a004723c */ /* 0x044fe20000041804 */
[----:B------:R-:W2:Y:S05]  /*11b90*/  LDSM.16.M88.4 R156, [R181+0x1000] ;  /* 0x00100000b59c783b */ /* 0x000eaa0000000200 */
[C---:B------:R-:W-:Y:S01]  /*11ba0*/  HMMA.16816.F32.BF16 R8, R160.reuse, R166, R8 ;  /* 0x000000a6a008723c */ /* 0x040fe20000041808 */
[----:B------:R-:W2:Y:S05]  /*11bb0*/  LDSM.16.M88.4 R164, [R181+0x1800] ;  /* 0x00180000b5a4783b */ /* 0x000eaa0000000200 */
        /* <DEDUP_REMOVED lines=9> */
[C---:B----4-:R-:W-:Y:S01]  /*11c50*/  HMMA.16816.F32.BF16 R4, R140.reuse, R148, R4 ;  /* 0x000000948c04723c */ /* 0x050fe20000041804 */
[----:B------:R-:W-:Y:S05]  /*11c60*/  LDSM.16.M88.4 R160, [R195] ;  /* 0x00000000c3a0783b */ /* 0x000fea0000000200 */
[C---:B------:R-:W-:Y:S01]  /*11c70*/  HMMA.16816.F32.BF16 R8, R140.reuse, R150, R8 ;  /* 0x000000968c08723c */ /* 0x040fe20000041808 */
[----:B------:R-:W4:Y:S05]  /*11c80*/  LDSM.16.M88.4 R148, [R176+0x9000] ;  /* 0x00900000b094783b */ /* 0x000f2a0000000200 */
        /* <DEDUP_REMOVED lines=8> */
[----:B------:R-:W2:Y:S05]  /*11d10*/  LDSM.16.M88.4 R140, [R194] ;  /* 0x00000000c28c783b */ /* 0x000eaa0000000200 */
[C---:B-1----:R-:W-:Y:S01]  /*11d20*/  HMMA.16816.F32.BF16 R4, R136.reuse, R168, R4 ;  /* 0x000000a88804723c */ /* 0x042fe20000041804 */
[----:B------:R-:W1:Y:S05]  /*11d30*/  LDSM.16.M88.4 R164, [R193] ;  /* 0x00000000c1a4783b */ /* 0x000e6a0000000200 */
[C---:B------:R-:W-:Y:S01]  /*11d40*/  HMMA.16816.F32.BF16 R8, R136.reuse, R170, R8 ;  /* 0x000000aa8808723c */ /* 0x040fe20000041808 */
[----:B------:R-:W1:Y:S05]  /*11d50*/  LDSM.16.M88.4 R168, [R192] ;  /* 0x00000000c0a8783b */ /* 0x000e6a0000000200 */
        /* <DEDUP_REMOVED lines=8> */
[----:B------:R-:W4:Y:S05]  /*11de0*/  LDSM.16.M88.4 R136, [R182+0x9000] ;  /* 0x00900000b688783b */ /* 0x000f2a0000000200 */
[C---:B--2---:R-:W-:Y:S01]  /*11df0*/  HMMA.16816.F32.BF16 R4, R156.reuse, R160, R4 ;  /* 0x000000a09c04723c */ /* 0x044fe20000041804 */
[----:B------:R-:W-:Y:S05]  /*11e00*/  LDSM.16.M88.4 R152, [R185+0x2000] ;  /* 0x00200000b998783b */ /* 0x000fea0000000200 */
[C---:B------:R-:W-:Y:S01]  /*11e10*/  HMMA.16816.F32.BF16 R8, R156.reuse, R162, R8 ;  /* 0x000000a29c08723c */ /* 0x040fe20000041808 */
[----:B------:R-:W-:Y:S05]  /*11e20*/  LDSM.16.M88.4 R160, [R181+0x2000] ;  /* 0x00200000b5a0783b */ /* 0x000fea0000000200 */
[C---:B------:R-:W-:Y:S06]  /*11e30*/  HMMA.16816.F32.BF16 R12, R156.reuse, R140, R12 ;  /* 0x0000008c9c0c723c */ /* 0x040fec000004180c */
[C---:B------:R-:W-:Y:S01]  /*11e40*/  HMMA.16816.F32.BF16 R16, R156.reuse, R142, R16 ;  /* 0x0000008e9c10723c */ /* 0x040fe20000041810 */
[----:B------:R-:W2:Y:S05]  /*11e50*/  LDSM.16.M88.4 R140, [R182+0x9800] ;  /* 0x00980000b68c783b */ /* 0x000eaa0000000200 */
[C---:B-1----:R-:W-:Y:S06]  /*11e60*/  HMMA.16816.F32.BF16 R20, R156.reuse, R164, R20 ;  /* 0x000000a49c14723c */ /* 0x042fec0000041814 */
[C---:B------:R-:W-:Y:S01]  /*11e70*/  HMMA.16816.F32.BF16 R24, R156.reuse, R166, R24 ;  /* 0x000000a69c18723c */ /* 0x040fe20000041818 */
[----:B------:R-:W-:Y:S05]  /*11e80*/  LDSM.16.M88.4 R164, [R181+0x3800] ;  /* 0x00380000b5a4783b */ /* 0x000fea0000000200 */
[C---:B------:R-:W-:Y:S06]  /*11e90*/  HMMA.16816.F32.BF16 R28, R156.reuse, R168, R28 ;  /* 0x000000a89c1c723c */ /* 0x040fec000004181c */
[----:B------:R-:W-:Y:S01]  /*11ea0*/  HMMA.16816.F32.BF16 R32, R156, R170, R32 ;  /* 0x000000aa9c20723c */ /* 0x000fe20000041820 */
[----:B------:R-:W1:Y:S05]  /*11eb0*/  LDSM.16.M88.4 R156, [R181+0x2800] ;  /* 0x00280000b59c783b */ /* 0x000e6a0000000200 */
[C---:B---3--:R-:W-:Y:S01]  /*11ec0*/  HMMA.16816.F32.BF16 R4, R144.reuse, R148, R4 ;  /* 0x000000949004723c */ /* 0x048fe20000041804 */
[----:B------:R-:W-:Y:S05]  /*11ed0*/  LDSM.16.M88.4 R168, [R176+0xa000] ;  /* 0x00a00000b0a8783b */ /* 0x000fea0000000200 */
[C---:B------:R-:W-:Y:S01]  /*11ee0*/  HMMA.16816.F32.BF16 R8, R144.reuse, R150, R8 ;  /* 0x000000969008723c */ /* 0x040fe20000041808 */
[----:B------:R-:W3:Y:S05]  /*11ef0*/  LDSM.16.M88.4 R148, [R181+0x3000] ;  /* 0x00300000b594783b */ /* 0x000eea0000000200 */
[C---:B------:R-:W-:Y:S06]  /*11f00*/  HMMA.16816.F32.BF16 R12, R144.reuse, R172, R12 ;  /* 0x000000ac900c723c */ /* 0x040fec000004180c */
[C---:B------:R-:W-:Y:S01]  /*11f10*/  HMMA.16816.F32.BF16 R16, R144.reuse, R174, R16 ;  /* 0x000000ae9010723c */ /* 0x040fe20000041810 */
[----:B------:R-:W-:Y:S05]  /*11f20*/  LDSM.16.M88.4 R172, [R190] ;  /* 0x00000000beac783b */ /* 0x000fea0000000200 */
[C---:B----4-:R-:W-:Y:S06]  /*11f30*/  HMMA.16816.F32.BF16 R20, R144.reuse, R136, R20 ;  /* 0x000000889014723c */ /* 0x050fec0000041814 */
[C---:B------:R-:W-:Y:S01]  /*11f40*/  HMMA.16816.F32.BF16 R24, R144.reuse, R138, R24 ;  /* 0x0000008a9018723c */ /* 0x040fe20000041818 */
[----:B------:R-:W4:Y:S05]  /*11f50*/  LDSM.16.M88.4 R136, [R183+0x4000] ;  /* 0x00400000b788783b */ /* 0x000f2a0000000200 */
[C---:B--2---:R-:W-:Y:S06]  /*11f60*/  HMMA.16816.F32.BF16 R28, R144.reuse, R140, R28 ;  /* 0x0000008c901c723c */ /* 0x044fec000004181c */
[----:B------:R-:W-:Y:S01]  /*11f70*/  HMMA.16816.F32.BF16 R32, R144, R142, R32 ;  /* 0x0000008e9020723c */ /* 0x000fe20000041820 */
[----:B------:R-:W2:Y:S05]  /*11f80*/  LDSM.16.M88.4 R140, [R176+0xa800] ;  /* 0x00a80000b08c783b */ /* 0x000eaa0000000200 */
[C---:B------:R-:W-:Y:S01]  /*11f90*/  HMMA.16816.F32.BF16 R4, R152.reuse, R160, R4 ;  /* 0x000000a09804723c */ /* 0x040fe20000041804 */
[----:B------:R-:W2:Y:S05]  /*11fa0*/  LDSM.16.M88.4 R144, [R176+0xb000] ;  /* 0x00b00000b090783b */ /* 0x000eaa0000000200 */
[C---:B------:R-:W-:Y:S01]  /*11fb0*/  HMMA.16816.F32.BF16 R8, R152.reuse, R162, R8 ;  /* 0x000000a29808723c */ /* 0x040fe20000041808 */
[----:B------:R-:W-:Y:S05]  /*11fc0*/  LDSM.16.M88.4 R160, [R191] ;  /* 0x00000000bfa0783b */ /* 0x000fea0000000200 */
[C---:B-1----:R-:W-:Y:S06]  /*11fd0*/  HMMA.16816.F32.BF16 R12, R152.reuse, R156, R12 ;  /* 0x0000009c980c723c */ /* 0x042fec000004180c */
[C---:B------:R-:W-:Y:S01]  /*11fe0*/  HMMA.16816.F32.BF16 R16, R152.reuse, R158, R16 ;  /* 0x0000009e9810723c */ /* 0x040fe20000041810 */
[----:B------:R-:W-:Y:S05]  /*11ff0*/  LDSM.16.M88.4 R156, [R184+0x4000] ;  /* 0x00400000b89c783b */ /* 0x000fea0000000200 */
[C---:B---3--:R-:W-:Y:S06]  /*12000*/  HMMA.16816.F32.BF16 R20, R152.reuse, R148, R20 ;  /* 0x000000949814723c */ /* 0x048fec0000041814 */
[C---:B------:R-:W-:Y:S01]  /*12010*/  HMMA.16816.F32.BF16 R24, R152.reuse, R150, R24 ;  /* 0x000000969818723c */ /* 0x040fe20000041818 */
[----:B------:R-:W1:Y:S05]  /*12020*/  LDSM.16.M88.4 R148, [R176+0xb800] ;  /* 0x00b80000b094783b */ /* 0x000e6a0000000200 */
[C---:B------:R-:W-:Y:S06]  /*12030*/  HMMA.16816.F32.BF16 R28, R152.reuse, R164, R28 ;  /* 0x000000a4981c723c */ /* 0x040fec000004181c */
[----:B------:R-:W-:Y:S01]  /*12040*/  HMMA.16816.F32.BF16 R32, R152, R166, R32 ;  /* 0x000000a69820723c */ /* 0x000fe20000041820 */
[----:B------:R-:W3:Y:S05]  /*12050*/  LDSM.16.M88.4 R152, [R189] ;  /* 0x00000000bd98783b */ /* 0x000eea0000000200 */
[C---:B----4-:R-:W-:Y:S01]  /*12060*/  HMMA.16816.F32.BF16 R4, R136.reuse, R168, R4 ;  /* 0x000000a88804723c */ /* 0x050fe20000041804 */
[----:B------:R-:W4:Y:S05]  /*12070*/  LDSM.16.M88.4 R164, [R188] ;  /* 0x00000000bca4783b */ /* 0x000f2a0000000200 */
[C---:B------:R-:W-:Y:S01]  /*12080*/  HMMA.16816.F32.BF16 R8, R136.reuse, R170, R8 ;  /* 0x000000aa8808723c */ /* 0x040fe20000041808 */
[----:B------:R-:W-:Y:S05]  /*12090*/  LDSM.16.M88.4 R168, [R181+0x4000] ;  /* 0x00400000b5a8783b */ /* 0x000fea0000000200 */
[C---:B--2---:R-:W-:Y:S06]  /*120a0*/  HMMA.16816.F32.BF16 R12, R136.reuse, R140, R12 ;  /* 0x0000008c880c723c */ /* 0x044fec000004180c */
[C---:B------:R-:W-:Y:S01]  /*120b0*/  HMMA.16816.F32.BF16 R16, R136.reuse, R142, R16 ;  /* 0x0000008e8810723c */ /* 0x040fe20000041810 */
[----:B------:R-:W-:Y:S05]  /*120c0*/  LDSM.16.M88.4 R140, [R186+0x4000] ;  /* 0x00400000ba8c783b */ /* 0x000fea0000000200 */
[C---:B------:R-:W-:Y:S06]  /*120d0*/  HMMA.16816.F32.BF16 R20, R136.reuse, R144, R20 ;  /* 0x000000908814723c */ /* 0x040fec0000041814 */
[C---:B------:R-:W-:Y:S01]  /*120e0*/  HMMA.16816.F32.BF16 R24, R136.reuse, R146, R24 ;  /* 0x000000928818723c */ /* 0x040fe20000041818 */
[----:B------:R-:W2:Y:S05]  /*120f0*/  LDSM.16.M88.4 R144, [R182+0xa000] ;  /* 0x00a00000b690783b */ /* 0x000eaa0000000200 */
[C---:B-1----:R-:W-:Y:S06]  /*12100*/  HMMA.16816.F32.BF16 R28, R136.reuse, R148, R28 ;  /* 0x00000094881c723c */ /* 0x042fec000004181c */
[----:B------:R-:W-:Y:S01]  /*12110*/  HMMA.16816.F32.BF16 R32, R136, R150, R32 ;  /* 0x000000968820723c */ /* 0x000fe20000041820 */
[----:B------:R-:W1:Y:S05]  /*12120*/  LDSM.16.M88.4 R136, [R182+0xa800] ;  /* 0x00a80000b688783b */ /* 0x000e6a0000000200 */
[----:B------:R-:W1:Y:S01]  /*12130*/  LDSM.16.M88.4 R148, [R182+0xb000] ;  /* 0x00b00000b694783b */ /* 0x000e620000000200 */
[C---:B------:R-:W-:Y:S06]  /*12140*/  HMMA.16816.F32.BF16 R4, R156.reuse, R160, R4 ;  /* 0x000000a09c04723c */ /* 0x040fec0000041804 */
[C---:B------:R-:W-:Y:S01]  /*12150*/  HMMA.16816.F32.BF16 R8, R156.reuse, R162, R8 ;  /* 0x000000a29c08723c */ /* 0x040fe20000041808 */
[----:B------:R-:W1:Y:S05]  /*12160*/  LDSM.16.M88.4 R160, [R182+0xb800] ;  /* 0x00b80000b6a0783b */ /* 0x000e6a0000000200 */
[C---:B------:R-:W-:Y:S06]  /*12170*/  HMMA.16816.F32.BF16 R12, R156.reuse, R172, R12 ;  /* 0x000000ac9c0c723c */ /* 0x040fec000004180c */
[C---:B------:R-:W-:Y:S06]  /*12180*/  HMMA.16816.F32.BF16 R16, R156.reuse, R174, R16 ;  /* 0x000000ae9c10723c */ /* 0x040fec0000041810 */
[C---:B---3--:R-:W-:Y:S06]  /*12190*/  HMMA.16816.F32.BF16 R20, R156.reuse, R152, R20 ;  /* 0x000000989c14723c */ /* 0x048fec0000041814 */
[C---:B------:R-:W-:Y:S01]  /*121a0*/  HMMA.16816.F32.BF16 R24, R156.reuse, R154, R24 ;  /* 0x0000009a9c18723c */ /* 0x040fe20000041818 */
[----:B------:R-:W3:Y:S05]  /*121b0*/  LDSM.16.M88.4 R152, [R185+0x4000] ;  /* 0x00400000b998783b */ /* 0x000eea0000000200 */
[C---:B----4-:R-:W-:Y:S06]  /*121c0*/  HMMA.16816.F32.BF16 R28, R156.reuse, R164, R28 ;  /* 0x000000a49c1c723c */ /* 0x050fec000004181c */
[----:B------:R-:W-:Y:S06]  /*121d0*/  HMMA.16816.F32.BF16 R32, R156, R166, R32 ;  /* 0x000000a69c20723c */ /* 0x000fec0000041820 */
[C---:B--2---:R-:W-:Y:S06]  /*121e0*/  HMMA.16816.F32.BF16 R4, R140.reuse, R144, R4 ;  /* 0x000000908c04723c */ /* 0x044fec0000041804 */
[C---:B------:R-:W-:Y:S06]  /*121f0*/  HMMA.16816.F32.BF16 R8, R140.reuse, R146, R8 ;  /* 0x000000928c08723c */ /* 0x040fec0000041808 */
[C---:B-1----:R-:W-:Y:S06]  /*12200*/  HMMA.16816.F32.BF16 R12, R140.reuse, R136, R12 ;  /* 0x000000888c0c723c */ /* 0x042fec000004180c */
[C---:B------:R-:W-:Y:S05]  /*12210*/  HMMA.16816.F32.BF16 R16, R140.reuse, R138, R16 ;  /* 0x0000008a8c10723c */ /* 0x040fea0000041810 */
[----:B------:R-:W-:Y:S01]  /*12220*/  IMAD.IADD R136, R202, 0x1, -R2 ;  /* 0x00000001ca887824 */ /* 0x000fe200078e0a02 */
[----:B------:R-:W-:Y:S01]  /*12230*/  IABS R2, R103 ;  /* 0x0000006700027213 */ /* 0x000fe20000000000 */
[C---:B------:R-:W-:Y:S04]  /*12240*/  HMMA.16816.F32.BF16 R20, R140.reuse, R148, R20 ;  /* 0x000000948c14723c */ /* 0x040fe80000041814 */
[----:B------:R-:W-:Y:S02]  /*12250*/  IABS R103, R136 ;  /* 0x0000008800677213 */ /* 0x000fe40000000000 */
[----:B------:R-:W-:Y:S01]  /*12260*/  I2FP.F32.S32 R2, R2 ;  /* 0x0000000200027245 */ /* 0x000fe20000201400 */
[----:B------:R-:W1:Y:S01]  /*12270*/  LDSM.16.M88.4 R136, [R181+0x4800] ;  /* 0x00480000b588783b */ /* 0x000e620000000200 */
[----:B------:R-:W-:Y:S01]  /*12280*/  I2FP.F32.S32 R103, R103 ;  /* 0x0000006700677245 */ /* 0x000fe20000201400 */
[C---:B------:R-:W-:Y:S06]  /*12290*/  HMMA.16816.F32.BF16 R24, R140.reuse, R150, R24 ;  /* 0x000000968c18723c */ /* 0x040fec0000041818 */
[C---:B------:R-:W-:Y:S06]  /*122a0*/  HMMA.16816.F32.BF16 R28, R140.reuse, R160, R28 ;  /* 0x000000a08c1c723c */ /* 0x040fec000004181c */
[----:B------:R-:W-:Y:S06]  /*122b0*/  HMMA.16816.F32.BF16 R32, R140, R162, R32 ;  /* 0x000000a28c20723c */ /* 0x000fec0000041820 */
[C---:B---3--:R-:W-:Y:S06]  /*122c0*/  HMMA.16816.F32.BF16 R4, R152.reuse, R168, R4 ;  /* 0x000000a89804723c */ /* 0x048fec0000041804 */
[C---:B------:R-:W-:Y:S06]  /*122d0*/  HMMA.16816.F32.BF16 R8, R152.reuse, R170, R8 ;  /* 0x000000aa9808723c */ /* 0x040fec0000041808 */
[C---:B-1----:R-:W-:Y:S11]  /*122e0*/  HMMA.16816.F32.BF16 R12, R152.reuse, R136, R12 ;  /* 0x00000088980c723c */ /* 0x042ff6000004180c */
[----:B------:R-:W-:Y:S01]  /*122f0*/  @!UPT UIADD3 URZ, URZ, URZ, URZ ;  /* 0x0000003f3f3ff290 */ /* 0x000fe2000fffe03f */
[----:B------:R-:W-:Y:S01]  /*12300*/  FFMA.FTZ R6, R2, -UR16, R6 ;  /* 0x8000001002067c23 */ /* 0x000fe20008010006 */
[----:B------:R-:W-:Y:S01]  /*12310*/  FFMA.FTZ R7, R100, -UR16, R7 ;  /* 0x8000001064077c23 */ /* 0x000fe20008010007 */
[C---:B------:R-:W-:Y:S03]  /*12320*/  HMMA.16816.F32.BF16 R16, R152.reuse, R138, R16 ;  /* 0x0000008a9810723c */ /* 0x040fe60000041810 */
[----:B------:R-:W-:Y:S01]  /*12330*/  FSEL R141, R6, -INF , !P0 ;  /* 0xff800000068d7808 */ /* 0x000fe20004000000 */
[----:B------:R-:W-:Y:S01]  /*12340*/  FFMA.FTZ R4, R3, -UR16, R4 ;  /* 0x8000001003047c23 */ /* 0x000fe20008010004 */
[----:B------:R-:W-:Y:S01]  /*12350*/  FSEL R143, R7, -INF , !P5 ;  /* 0xff800000078f7808 */ /* 0x000fe20006800000 */
[----:B------:R-:W-:Y:S05]  /*12360*/  FFMA.FTZ R5, R103, -UR16, R5 ;  /* 0x8000001067057c23 */ /* 0x000fea0008010005 */
[----:B------:R-:W-:Y:S01]  /*12370*/  FSEL R140, R4, -INF , !P6 ;  /* 0xff800000048c7808 */ /* 0x000fe20007000000 */
[C---:B------:R-:W-:Y:S01]  /*12380*/  VIADD R3, R0.reuse, 0x8 ;  /* 0x0000000800037836 */ /* 0x040fe20000000000 */
[----:B------:R-:W-:Y:S01]  /*12390*/  FSEL R142, R5, -INF , !P1 ;  /* 0xff800000058e7808 */ /* 0x000fe20004800000 */
[----:B------:R-:W-:Y:S02]  /*123a0*/  VIADD R2, R0, 0x9 ;  /* 0x0000000900027836 */ /* 0x000fe40000000000 */
[C-C-:B------:R-:W-:Y:S01]  /*123b0*/  IMAD.IADD R5, R202.reuse, 0x1, -R3.reuse ;  /* 0x00000001ca057824 */ /* 0x140fe200078e0a03 */
[CC--:B------:R-:W-:Y:S01]  /*123c0*/  ISETP.GE.AND P6, PT, R3.reuse, R201.reuse, PT ;  /* 0x000000c90300720c */ /* 0x0c0fe20003fc6270 */
[--C-:B------:R-:W-:Y:S01]  /*123d0*/  IMAD.IADD R4, R202, 0x1, -R2.reuse ;  /* 0x00000001ca047824 */ /* 0x100fe200078e0a02 */
[CC--:B------:R-:W-:Y:S02]  /*123e0*/  ISETP.GE.AND P1, PT, R3.reuse, R200.reuse, PT ;  /* 0x000000c80300720c */ /* 0x0c0fe40003f26270 */
[C---:B------:R-:W-:Y:S02]  /*123f0*/  ISETP.GE.AND P0, PT, R2.reuse, R201, PT ;  /* 0x000000c90200720c */ /* 0x040fe40003f06270 */
[C---:B------:R-:W-:Y:S02]  /*12400*/  ISETP.GE.AND P5, PT, R2.reuse, R200, PT ;  /* 0x000000c80200720c */ /* 0x040fe40003fa6270 */
[CC--:B------:R-:W-:Y:S02]  /*12410*/  ISETP.GE.OR P6, PT, R3.reuse, R205.reuse, !P6 ;  /* 0x000000cd0300720c */ /* 0x0c0fe400077c6670 */
[-C--:B------:R-:W-:Y:S01]  /*12420*/  ISETP.GE.OR P1, PT, R3, R204.reuse, !P1 ;  /* 0x000000cc0300720c */ /* 0x080fe20004f26670 */
[C---:B------:R-:W-:Y:S01]  /*12430*/  IMAD.IADD R3, R203.reuse, 0x1, -R3 ;  /* 0x00000001cb037824 */ /* 0x040fe200078e0a03 */
[C---:B------:R-:W-:Y:S02]  /*12440*/  ISETP.GE.OR P0, PT, R2.reuse, R205, !P0 ;  /* 0x000000cd0200720c */ /* 0x040fe40004706670 */
[----:B------:R-:W-:Y:S01]  /*12450*/  ISETP.GE.OR P5, PT, R2, R204, !P5 ;  /* 0x000000cc0200720c */ /* 0x000fe20006fa6670 */
[----:B------:R-:W-:Y:S01]  /*12460*/  IMAD.IADD R2, R203, 0x1, -R2 ;  /* 0x00000001cb027824 */ /* 0x000fe200078e0a02 */
[----:B------:R-:W-:Y:S02]  /*12470*/  IABS R5, R5 ;  /* 0x0000000500057213 */ /* 0x000fe40000000000 */
[----:B------:R-:W-:Y:S02]  /*12480*/  IABS R4, R4 ;  /* 0x0000000400047213 */ /* 0x000fe40000000000 */
[----:B------:R-:W-:Y:S01]  /*12490*/  IABS R103, R3 ;  /* 0x0000000300677213 */ /* 0x000fe20000000000 */
[----:B------:R-:W-:Y:S01]  /*124a0*/  IMAD.MOV.U32 R3, RZ, RZ, R5 ;  /* 0x000000ffff037224 */ /* 0x000fe200078e0005 */
[----:B------:R-:W-:Y:S01]  /*124b0*/  IABS R100, R2 ;  /* 0x0000000200647213 */ /* 0x000fe20000000000 */
[----:B------:R-:W-:Y:S01]  /*124c0*/  IMAD.MOV.U32 R2, RZ, RZ, R4 ;  /* 0x000000ffff027224 */ /* 0x000fe200078e0004 */
[----:B------:R-:W-:Y:S01]  /*124d0*/  I2FP.F32.S32 R103, R103 ;  /* 0x0000006700677245 */ /* 0x000fe20000201400 */
[----:B------:R-:W1:Y:S01]  /*124e0*/  LDSM.16.M88.4 R4, [R181+0x5000] ;  /* 0x00500000b504783b */ /* 0x000e620000000200 */
[----:B------:R-:W-:Y:S02]  /*124f0*/  I2FP.F32.S32 R3, R3 ;  /* 0x0000000300037245 */ /* 0x000fe40000201400 */
[----:B------:R-:W-:Y:S01]  /*12500*/  I2FP.F32.S32 R2, R2 ;  /* 0x0000000200027245 */ /* 0x000fe20000201400 */
[----:B------:R-:W-:Y:S01]  /*12510*/  FFMA.FTZ R10, R103, -UR16, R10 ;  /* 0x80000010670a7c23 */ /* 0x000fe2000801000a */
[----:B------:R-:W-:Y:S01]  /*12520*/  I2FP.F32.S32 R100, R100 ;  /* 0x0000006400647245 */ /* 0x000fe20000201400 */
[----:B------:R-:W-:Y:S01]  /*12530*/  FFMA.FTZ R8, R3, -UR16, R8 ;  /* 0x8000001003087c23 */ /* 0x000fe20008010008 */
[----:B------:R-:W-:Y:S02]  /*12540*/  VIADD R3, R0, 0x10 ;  /* 0x0000001000037836 */ /* 0x000fe40000000000 */
[----:B------:R-:W-:Y:S01]  /*12550*/  FFMA.FTZ R9, R2, -UR16, R9 ;  /* 0x8000001002097c23 */ /* 0x000fe20008010009 */
[----:B------:R-:W-:Y:S01]  /*12560*/  FSEL R137, R10, -INF , !P1 ;  /* 0xff8000000a897808 */ /* 0x000fe20004800000 */
[----:B------:R-:W-:Y:S01]  /*12570*/  VIADD R2, R0, 0x11 ;  /* 0x0000001100027836 */ /* 0x000fe20000000000 */
[----:B------:R-:W-:Y:S01]  /*12580*/  FSEL R103, R8, -INF , !P6 ;  /* 0xff80000008677808 */ /* 0x000fe20007000000 */
[----:B------:R-:W-:Y:S01]  /*12590*/  FFMA.FTZ R11, R100, -UR16, R11 ;  /* 0x80000010640b7c23 */ /* 0x000fe2000801000b */
[----:B------:R-:W-:Y:S01]  /*125a0*/  FSEL R136, R9, -INF , !P0 ;  /* 0xff80000009887808 */ /* 0x000fe20004000000 */
[C-C-:B------:R-:W-:Y:S01]  /*125b0*/  IMAD.IADD R9, R202.reuse, 0x1, -R3.reuse ;  /* 0x00000001ca097824 */ /* 0x140fe200078e0a03 */
[C---:B------:R-:W-:Y:S01]  /*125c0*/  ISETP.GE.AND P6, PT, R3.reuse, R201, PT ;  /* 0x000000c90300720c */ /* 0x040fe20003fc6270 */
[----:B------:R-:W-:Y:S01]  /*125d0*/  IMAD.IADD R8, R202, 0x1, -R2 ;  /* 0x00000001ca087824 */ /* 0x000fe200078e0a02 */
[C---:B------:R-:W-:Y:S02]  /*125e0*/  ISETP.GE.AND P0, PT, R3.reuse, R200, PT ;  /* 0x000000c80300720c */ /* 0x040fe40003f06270 */
[C---:B------:R-:W-:Y:S02]  /*125f0*/  ISETP.GE.OR P6, PT, R3.reuse, R205, !P6 ;  /* 0x000000cd0300720c */ /* 0x040fe400077c6670 */
[----:B------:R-:W-:Y:S01]  /*12600*/  ISETP.GE.OR P0, PT, R3, R204, !P0 ;  /* 0x000000cc0300720c */ /* 0x000fe20004706670 */
[----:B------:R-:W-:Y:S01]  /*12610*/  IMAD.IADD R3, R203, 0x1, -R3 ;  /* 0x00000001cb037824 */ /* 0x000fe200078e0a03 */
[----:B------:R-:W-:Y:S02]  /*12620*/  IABS R10, R9 ;  /* 0x00000009000a7213 */ /* 0x000fe40000000000 */
[----:B------:R-:W-:Y:S02]  /*12630*/  FSEL R146, R11, -INF , !P5 ;  /* 0xff8000000b927808 */ /* 0x000fe40006800000 */
[C---:B------:R-:W-:Y:S02]  /*12640*/  ISETP.GE.AND P1, PT, R2.reuse, R201, PT ;  /* 0x000000c90200720c */ /* 0x040fe40003f26270 */
[C---:B------:R-:W-:Y:S02]  /*12650*/  ISETP.GE.AND P5, PT, R2.reuse, R200, PT ;  /* 0x000000c80200720c */ /* 0x040fe40003fa6270 */
[----:B------:R-:W-:Y:S01]  /*12660*/  IABS R9, R3 ;  /* 0x0000000300097213 */ /* 0x000fe20000000000 */
[----:B------:R-:W-:Y:S01]  /*12670*/  IMAD.MOV.U32 R3, RZ, RZ, R10 ;  /* 0x000000ffff037224 */ /* 0x000fe200078e000a */
[C---:B------:R-:W-:Y:S02]  /*12680*/  ISETP.GE.OR P1, PT, R2.reuse, R205, !P1 ;  /* 0x000000cd0200720c */ /* 0x040fe40004f26670 */
[----:B------:R-:W-:Y:S01]  /*12690*/  ISETP.GE.OR P5, PT, R2, R204, !P5 ;  /* 0x000000cc0200720c */ /* 0x000fe20006fa6670 */
[----:B------:R-:W-:Y:S01]  /*126a0*/  IMAD.IADD R2, R203, 0x1, -R2 ;  /* 0x00000001cb027824 */ /* 0x000fe200078e0a02 */
[----:B------:R-:W-:Y:S02]  /*126b0*/  IABS R8, R8 ;  /* 0x0000000800087213 */ /* 0x000fe40000000000 */
[----:B------:R-:W-:Y:S01]  /*126c0*/  I2FP.F32.S32 R3, R3 ;  /* 0x0000000300037245 */ /* 0x000fe20000201400 */
[C---:B-1----:R-:W-:Y:S03]  /*126d0*/  HMMA.16816.F32.BF16 R20, R152.reuse, R4, R20 ;  /* 0x000000049814723c */ /* 0x042fe60000041814 */
[----:B------:R-:W-:Y:S01]  /*126e0*/  I2FP.F32.S32 R8, R8 ;  /* 0x0000000800087245 */ /* 0x000fe20000201400 */
[----:B------:R-:W-:Y:S01]  /*126f0*/  FFMA.FTZ R12, R3, -UR16, R12 ;  /* 0x80000010030c7c23 */ /* 0x000fe2000801000c */
[----:B------:R-:W-:Y:S01]  /*12700*/  IABS R2, R2 ;  /* 0x0000000200027213 */ /* 0x000fe20000000000 */
[C---:B------:R-:W-:Y:S05]  /*12710*/  HMMA.16816.F32.BF16 R24, R152.reuse, R6, R24 ;  /* 0x000000069818723c */ /* 0x040fea0000041818 */
[----:B------:R-:W-:Y:S01]  /*12720*/  I2FP.F32.S32 R2, R2 ;  /* 0x0000000200027245 */ /* 0x000fe20000201400 */
[----:B------:R-:W-:Y:S01]  /*12730*/  VIADD R3, R0, 0x18 ;  /* 0x0000001800037836 */ /* 0x000fe20000000000 */
[----:B------:R-:W-:Y:S01]  /*12740*/  FSEL R156, R12, -INF , !P6 ;  /* 0xff8000000c9c7808 */ /* 0x000fe20007000000 */
[----:B------:R-:W-:Y:S03]  /*12750*/  FFMA.FTZ R13, R8, -UR16, R13 ;  /* 0x80000010080d7c23 */ /* 0x000fe6000801000d */
[----:B------:R-:W-:Y:S01]  /*12760*/  ISETP.GE.AND P6, PT, R3, R201, PT ;  /* 0x000000c90300720c */ /* 0x000fe20003fc6270 */
[--C-:B------:R-:W-:Y:S01]  /*12770*/  IMAD.IADD R4, R202, 0x1, -R3.reuse ;  /* 0x00000001ca047824 */ /* 0x100fe200078e0a03 */
[----:B------:R-:W-:Y:S01]  /*12780*/  FSEL R157, R13, -INF , !P1 ;  /* 0xff8000000d9d7808 */ /* 0x000fe20004800000 */
[----:B------:R-:W-:Y:S01]  /*12790*/  IMAD.IADD R8, R203, 0x1, -R3 ;  /* 0x00000001cb087824 */ /* 0x000fe200078e0a03 */
[C---:B------:R-:W-:Y:S01]  /*127a0*/  ISETP.GE.AND P1, PT, R3.reuse, R200, PT ;  /* 0x000000c80300720c */ /* 0x040fe20003f26270 */
[----:B------:R-:W-:Y:S01]  /*127b0*/  FFMA.FTZ R15, R2, -UR16, R15 ;  /* 0x80000010020f7c23 */ /* 0x000fe2000801000f */
[----:B------:R-:W-:Y:S01]  /*127c0*/  I2FP.F32.S32 R9, R9 ;  /* 0x0000000900097245 */ /* 0x000fe20000201400 */
[----:B------:R-:W-:Y:S01]  /*127d0*/  VIADD R2, R0, 0x19 ;  /* 0x0000001900027836 */ /* 0x000fe20000000000 */
[C---:B------:R-:W-:Y:S02]  /*127e0*/  ISETP.GE.OR P6, PT, R3.reuse, R205, !P6 ;  /* 0x000000cd0300720c */ /* 0x040fe400077c6670 */
[----:B------:R-:W-:Y:S01]  /*127f0*/  ISETP.GE.OR P1, PT, R3, R204, !P1 ;  /* 0x000000cc0300720c */ /* 0x000fe20004f26670 */
[--C-:B------:R-:W-:Y:S01]  /*12800*/  IMAD.IADD R3, R202, 0x1, -R2.reuse ;  /* 0x00000001ca037824 */ /* 0x100fe200078e0a02 */
[----:B------:R-:W-:Y:S01]  /*12810*/  IABS R8, R8 ;  /* 0x0000000800087213 */ /* 0x000fe20000000000 */
[----:B------:R-:W-:Y:S01]  /*12820*/  IMAD.IADD R5, R203, 0x1, -R2 ;  /* 0x00000001cb057824 */ /* 0x000fe200078e0a02 */
[----:B------:R-:W-:Y:S01]  /*12830*/  FSEL R161, R15, -INF , !P5 ;  /* 0xff8000000fa17808 */ /* 0x000fe20006800000 */
[----:B------:R-:W-:Y:S01]  /*12840*/  FFMA.FTZ R14, R9, -UR16, R14 ;  /* 0x80000010090e7c23 */ /* 0x000fe2000801000e */
[----:B------:R-:W-:Y:S02]  /*12850*/  IABS R9, R4 ;  /* 0x0000000400097213 */ /* 0x000fe40000000000 */
[----:B------:R-:W-:Y:S02]  /*12860*/  IABS R4, R3 ;  /* 0x0000000300047213 */ /* 0x000fe40000000000 */
[----:B------:R-:W-:Y:S01]  /*12870*/  IABS R3, R5 ;  /* 0x0000000500037213 */ /* 0x000fe20000000000 */
[----:B------:R-:W-:Y:S01]  /*12880*/  IMAD.MOV.U32 R5, RZ, RZ, R9 ;  /* 0x000000ffff057224 */ /* 0x000fe200078e0009 */
[----:B------:R-:W-:Y:S02]  /*12890*/  I2FP.F32.S32 R4, R4 ;  /* 0x0000000400047245 */ /* 0x000fe40000201400 */
[----:B------:R-:W-:Y:S02]  /*128a0*/  FSEL R158, R14, -INF , !P0 ;  /* 0xff8000000e9e7808 */ /* 0x000fe40004000000 */
[----:B------:R-:W-:Y:S01]  /*128b0*/  I2FP.F32.S32 R5, R5 ;  /* 0x0000000500057245 */ /* 0x000fe20000201400 */
[----:B------:R-:W-:Y:S01]  /*128c0*/  FFMA.FTZ R17, R4, -UR16, R17 ;  /* 0x8000001004117c23 */ /* 0x000fe20008010011 */
[----:B------:R-:W-:Y:S02]  /*128d0*/  I2FP.F32.S32 R8, R8 ;  /* 0x0000000800087245 */ /* 0x000fe40000201400 */
[----:B------:R-:W-:Y:S01]  /*128e0*/  I2FP.F32.S32 R3, R3 ;  /* 0x0000000300037245 */ /* 0x000fe20000201400 */
[----:B------:R-:W-:Y:S01]  /*128f0*/  FFMA.FTZ R16, R5, -UR16, R16 ;  /* 0x8000001005107c23 */ /* 0x000fe20008010010 */
[C---:B------:R-:W-:Y:S01]  /*12900*/  ISETP.GE.AND P0, PT, R2.reuse, R201, PT ;  /* 0x000000c90200720c */ /* 0x040fe20003f06270 */
[----:B------:R-:W1:Y:S01]  /*12910*/  LDSM.16.M88.4 R4, [R181+0x5800] ;  /* 0x00580000b504783b */ /* 0x000e620000000200 */
[C---:B------:R-:W-:Y:S01]  /*12920*/  ISETP.GE.AND P5, PT, R2.reuse, R200, PT ;  /* 0x000000c80200720c */ /* 0x040fe20003fa6270 */
[----:B------:R-:W-:Y:S04]  /*12930*/  DEPBAR.LE SB0, 0x0 ;  /* 0x000080000000791a */ /* 0x000fe80000000000 */
[----:B------:R-:W-:Y:S01]  /*12940*/  BAR.SYNC.DEFER_BLOCKING 0x0 ;  /* 0x0000000000007b1d */ /* 0x000fe20000010000 */
[----:B------:R-:W-:Y:S01]  /*12950*/  ISETP.GE.OR P0, PT, R2, R205, !P0 ;  /* 0x000000cd0200720c */ /* 0x000fe20004706670 */
[----:B------:R-:W-:Y:S01]  /*12960*/  FFMA.FTZ R18, R8, -UR16, R18 ;  /* 0x8000001008127c23 */ /* 0x000fe20008010012 */
[----:B------:R-:W-:Y:S01]  /*12970*/  ISETP.GE.OR P5, PT, R2, R204, !P5 ;  /* 0x000000cc0200720c */ /* 0x000fe20006fa6670 */
[----:B------:R-:W-:Y:S01]  /*12980*/  VIADD R2, R0, 0x21 ;  /* 0x0000002100027836 */ /* 0x000fe20000000000 */
[----:B------:R-:W-:Y:S01]  /*12990*/  FSEL R147, R16, -INF , !P6 ;  /* 0xff80000010937808 */ /* 0x000fe20007000000 */
[----:B------:R-:W-:Y:S01]  /*129a0*/  FFMA.FTZ R19, R3, -UR16, R19 ;  /* 0x8000001003137c23 */ /* 0x000fe20008010013 */
[----:B------:R-:W-:Y:S01]  /*129b0*/  FSEL R160, R18, -INF , !P1 ;  /* 0xff80000012a07808 */ /* 0x000fe20004800000 */
[C---:B------:R-:W-:Y:S01]  /*129c0*/  VIADD R3, R0.reuse, 0x20 ;  /* 0x0000002000037836 */ /* 0x040fe20000000000 */
[----:B------:R-:W-:Y:S01]  /*129d0*/  FSEL R159, R17, -INF , !P0 ;  /* 0xff800000119f7808 */ /* 0x000fe20004000000 */
[----:B------:R-:W-:Y:S01]  /*129e0*/  VIADD R8, R0, 0x28 ;  /* 0x0000002800087836 */ /* 0x000fe20000000000 */
[----:B------:R-:W-:Y:S01]  /*129f0*/  FSEL R162, R19, -INF , !P5 ;  /* 0xff80000013a27808 */ /* 0x000fe20006800000 */
[--C-:B------:R-:W-:Y:S01]  /*12a00*/  IMAD.IADD R11, R202, 0x1, -R3.reuse ;  /* 0x00000001ca0b7824 */ /* 0x100fe200078e0a03 */
[-C--:B------:R-:W-:Y:S01]  /*12a10*/  ISETP.GE.AND P1, PT, R2, R201.reuse, PT ;  /* 0x000000c90200720c */ /* 0x080fe20003f26270 */
[--C-:B------:R-:W-:Y:S01]  /*12a20*/  IMAD.IADD R10, R202, 0x1, -R2.reuse ;  /* 0x00000001ca0a7824 */ /* 0x100fe200078e0a02 */
[CC--:B------:R-:W-:Y:S01]  /*12a30*/  ISETP.GE.AND P5, PT, R2.reuse, R200.reuse, PT ;  /* 0x000000c80200720c */ /* 0x0c0fe20003fa6270 */
[----:B------:R-:W-:Y:S01]  /*12a40*/  IMAD.IADD R9, R203, 0x1, -R3 ;  /* 0x00000001cb097824 */ /* 0x000fe200078e0a03 */
        /* <DEDUP_REMOVED lines=10> */
[----:B------:R-:W-:Y:S01]  /*12af0*/  IABS R11, R2 ;  /* 0x00000002000b7213 */ /* 0x000fe20000000000 */
[C---:B-1----:R-:W-:Y:S05]  /*12b00*/  HMMA.16816.F32.BF16 R28, R152.reuse, R4, R28 ;  /* 0x00000004981c723c */ /* 0x042fea000004181c */
[----:B------:R-:W-:Y:S01]  /*12b10*/  IABS R10, R9 ;  /* 0x00000009000a7213 */ /* 0x000fe20000000000 */
[----:B------:R-:W-:Y:S01]  /*12b20*/  IMAD.MOV.U32 R9, RZ, RZ, R12 ;  /* 0x000000ffff097224 */ /* 0x000fe200078e000c */
[----:B------:R-:W-:Y:S01]  /*12b30*/  IABS R2, R3 ;  /* 0x0000000300027213 */ /* 0x000fe20000000000 */
[----:B------:R-:W-:Y:S01]  /*12b40*/  IMAD.MOV.U32 R3, RZ, RZ, R13 ;  /* 0x000000ffff037224 */ /* 0x000fe200078e000d */
[----:B------:R-:W-:Y:S03]  /*12b50*/  HMMA.16816.F32.BF16 R32, R152, R6, R32 ;  /* 0x000000069820723c */ /* 0x000fe60000041820 */
[----:B------:R-:W-:Y:S01]  /*12b60*/  I2FP.F32.S32 R9, R9 ;  /* 0x0000000900097245 */ /* 0x000fe20000201400 */
[----:B------:R-:W-:Y:S01]  /*12b70*/  VIADD R4, R0, 0x30 ;  /* 0x0000003000047836 */ /* 0x000fe20000000000 */
[----:B------:R-:W-:Y:S02]  /*12b80*/  I2FP.F32.S32 R3, R3 ;  /* 0x0000000300037245 */ /* 0x000fe40000201400 */
[----:B------:R-:W-:Y:S01]  /*12b90*/  I2FP.F32.S32 R10, R10 ;  /* 0x0000000a000a7245 */ /* 0x000fe20000201400 */
[----:B------:R-:W-:Y:S03]  /*12ba0*/  FFMA.FTZ R21, R9, -UR16, R21 ;  /* 0x8000001009157c23 */ /* 0x000fe60008010015 */
        /* <DEDUP_REMOVED lines=8> */
[-C--:B------:R-:W-:Y:S01]  /*12c30*/  ISETP.GE.AND P6, PT, R8, R201.reuse, PT ;  /* 0x000000c90800720c */ /* 0x080fe20003fc6270 */
[----:B------:R-:W-:Y:S01]  /*12c40*/  VIADD R2, R0, 0x29 ;  /* 0x0000002900027836 */ /* 0x000fe20000000000 */
[-C--:B------:R-:W-:Y:S01]  /*12c50*/  ISETP.GE.AND P1, PT, R8, R200.reuse, PT ;  /* 0x000000c80800720c */ /* 0x080fe20003f26270 */
[----:B------:R-:W-:Y:S01]  /*12c60*/  VIADD R3, R0, 0x31 ;  /* 0x0000003100037836 */ /* 0x000fe20000000000 */
[----:B------:R-:W-:Y:S01]  /*12c70*/  FSEL R216, R22, -INF , !P0 ;  /* 0xff80000016d87808 */ /* 0x000fe20004000000 */
[C---:B------:R-:W-:Y:S01]  /*12c80*/  IMAD.IADD R10, R202.reuse, 0x1, -R2 ;  /* 0x00000001ca0a7824 */ /* 0x040fe200078e0a02 */
[----:B------:R-:W-:Y:S01]  /*12c90*/  FSEL R217, R23, -INF , !P5 ;  /* 0xff80000017d97808 */ /* 0x000fe20006800000 */
[----:B------:R-:W-:Y:S01]  /*12ca0*/  IMAD.IADD R9, R202, 0x1, -R3 ;  /* 0x00000001ca097824 */ /* 0x000fe200078e0a03 */
[----:B------:R-:W-:Y:S01]  /*12cb0*/  ISETP.GE.AND P0, PT, R2, R201, PT ;  /* 0x000000c90200720c */ /* 0x000fe20003f06270 */
[----:B------:R-:W-:Y:S01]  /*12cc0*/  IMAD.IADD R5, R202, 0x1, -R4 ;  /* 0x00000001ca057824 */ /* 0x000fe200078e0a04 */
[----:B------:R-:W-:Y:S02]  /*12cd0*/  ISETP.GE.AND P5, PT, R2, R200, PT ;  /* 0x000000c80200720c */ /* 0x000fe40003fa6270 */
        /* <DEDUP_REMOVED lines=12> */
[----:B------:R-:W-:Y:S02]  /*12da0*/  I2FP.F32.S32 R10, R10 ;  /* 0x0000000a000a7245 */ /* 0x000fe40000201400 */
[----:B------:R-:W-:Y:S02]  /*12db0*/  I2FP.F32.S32 R8, R8 ;  /* 0x0000000800087245 */ /* 0x000fe40000201400 */
[----:B------:R-:W-:Y:S01]  /*12dc0*/  I2FP.F32.S32 R9, R9 ;  /* 0x0000000900097245 */ /* 0x000fe20000201400 */
[----:B------:R-:W-:Y:S01]  /*12dd0*/  FFMA.FTZ R27, R10, -UR16, R27 ;  /* 0x800000100a1b7c23 */ /* 0x000fe2000801001b */
[----:B------:R-:W-:Y:S01]  /*12de0*/  IABS R5, R5 ;  /* 0x0000000500057213 */ /* 0x000fe20000000000 */
[----:B------:R-:W-:Y:S01]  /*12df0*/  FFMA.FTZ R25, R8, -UR16, R25 ;  /* 0x8000001008197c23 */ /* 0x000fe20008010019 */
[----:B------:R-:W-:Y:S01]  /*12e00*/  I2FP.F32.S32 R2, R2 ;  /* 0x0000000200027245 */ /* 0x000fe20000201400 */
[----:B------:R-:W-:Y:S01]  /*12e10*/  FFMA.FTZ R26, R9, -UR16, R26 ;  /* 0x80000010091a7c23 */ /* 0x000fe2000801001a */
[----:B------:R-:W-:Y:S02]  /*12e20*/  I2FP.F32.S32 R5, R5 ;  /* 0x0000000500057245 */ /* 0x000fe40000201400 */
[----:B------:R-:W-:Y:S01]  /*12e30*/  FSEL R209, R24, -INF , !P6 ;  /* 0xff80000018d17808 */ /* 0x000fe20007000000 */
[----:B------:R-:W-:Y:S01]  /*12e40*/  FFMA.FTZ R29, R2, -UR16, R29 ;  /* 0x80000010021d7c23 */ /* 0x000fe2000801001d */
[----:B------:R-:W-:Y:S01]  /*12e50*/  FSEL R212, R25, -INF , !P0 ;  /* 0xff80000019d47808 */ /* 0x000fe20004000000 */
[----:B------:R-:W-:Y:S01]  /*12e60*/  VIADD R2, R0, 0x38 ;  /* 0x0000003800027836 */ /* 0x000fe20000000000 */
[CC--:B------:R-:W-:Y:S01]  /*12e70*/  ISETP.GE.AND P6, PT, R4.reuse, R201.reuse, PT ;  /* 0x000000c90400720c */ /* 0x0c0fe20003fc6270 */
[----:B------:R-:W-:Y:S01]  /*12e80*/  FFMA.FTZ R28, R5, -UR16, R28 ;  /* 0x80000010051c7c23 */ /* 0x000fe2000801001c */
[-C--:B------:R-:W-:Y:S01]  /*12e90*/  ISETP.GE.AND P0, PT, R4, R200.reuse, PT ;  /* 0x000000c80400720c */ /* 0x080fe20003f06270 */
[----:B------:R-:W-:Y:S01]  /*12ea0*/  VIADD R0, R0, 0x39 ;  /* 0x0000003900007836 */ /* 0x000fe20000000000 */
[----:B------:R-:W-:Y:S01]  /*12eb0*/  FSEL R213, R26, -INF , !P1 ;  /* 0xff8000001ad57808 */ /* 0x000fe20004800000 */
[----:B------:R-:W-:Y:S01]  /*12ec0*/  IMAD.IADD R5, R203, 0x1, -R4 ;  /* 0x00000001cb057824 */ /* 0x000fe200078e0a04 */
[----:B------:R-:W-:Y:S01]  /*12ed0*/  FSEL R215, R27, -INF , !P5 ;  /* 0xff8000001bd77808 */ /* 0x000fe20006800000 */
[----:B------:R-:W-:Y:S01]  /*12ee0*/  IMAD.IADD R6, R202, 0x1, -R0 ;  /* 0x00000001ca067824 */ /* 0x000fe200078e0a00 */
[C---:B------:R-:W-:Y:S02]  /*12ef0*/  ISETP.GE.AND P1, PT, R3.reuse, R201, PT ;  /* 0x000000c90300720c */ /* 0x040fe40003f26270 */
[C---:B------:R-:W-:Y:S02]  /*12f00*/  ISETP.GE.AND P5, PT, R3.reuse, R200, PT ;  /* 0x000000c80300720c */ /* 0x040fe40003fa6270 */
        /* <DEDUP_REMOVED lines=9> */
[----:B------:R-:W-:Y:S01]  /*12fa0*/  IABS R3, R6 ;  /* 0x0000000600037213 */ /* 0x000fe20000000000 */
[----:B------:R-:W-:Y:S01]  /*12fb0*/  IMAD.MOV.U32 R6, RZ, RZ, R5 ;  /* 0x000000ffff067224 */ /* 0x000fe200078e0005 */
[----:B------:R-:W-:Y:S02]  /*12fc0*/  I2FP.F32.S32 R5, R4 ;  /* 0x0000000400057245 */ /* 0x000fe40000201400 */
[----:B------:R-:W-:Y:S02]  /*12fd0*/  FMNMX.FTZ R4, R140, R101, !PT ;  /* 0x000000658c047209 */ /* 0x000fe40007810000 */
[----:B------:R-:W-:Y:S01]  /*12fe0*/  I2FP.F32.S32 R3, R3 ;  /* 0x0000000300037245 */ /* 0x000fe20000201400 */
[----:B------:R-:W-:Y:S01]  /*12ff0*/  FFMA.FTZ R32, R5, -UR16, R32 ;  /* 0x8000001005207c23 */ /* 0x000fe20008010020 */
[----:B------:R-:W-:Y:S02]  /*13000*/  FMNMX.FTZ R4, R142, R4, !PT ;  /* 0x000000048e047209 */ /* 0x000fe40007810000 */
[----:B------:R-:W-:Y:S01]  /*13010*/  I2FP.F32.S32 R6, R6 ;  /* 0x0000000600067245 */ /* 0x000fe20000201400 */
[----:B------:R-:W-:Y:S01]  /*13020*/  FFMA.FTZ R33, R3, -UR16, R33 ;  /* 0x8000001003217c23 */ /* 0x000fe20008010021 */
[----:B------:R-:W-:Y:S02]  /*13030*/  FMNMX.FTZ R4, R103, R4, !PT ;  /* 0x0000000467047209 */ /* 0x000fe40007810000 */
[----:B------:R-:W-:Y:S01]  /*13040*/  FMNMX.FTZ R3, R141, R102, !PT ;  /* 0x000000668d037209 */ /* 0x000fe20007810000 */
[----:B------:R-:W-:Y:S01]  /*13050*/  FFMA.FTZ R30, R6, -UR16, R30 ;  /* 0x80000010061e7c23 */ /* 0x000fe2000801001e */
[----:B------:R-:W-:Y:S02]  /*13060*/  FMNMX.FTZ R4, R136, R4, !PT ;  /* 0x0000000488047209 */ /* 0x000fe40007810000 */
[----:B------:R-:W-:Y:S02]  /*13070*/  FSEL R208, R28, -INF , !P6 ;  /* 0xff8000001cd07808 */ /* 0x000fe40007000000 */
[----:B------:R-:W-:Y:S02]  /*13080*/  ISETP.GE.AND P6, PT, R2, R201, PT ;  /* 0x000000c90200720c */ /* 0x000fe40003fc6270 */
[----:B------:R-:W-:Y:S02]  /*13090*/  FMNMX.FTZ R3, R143, R3, !PT ;  /* 0x000000038f037209 */ /* 0x000fe40007810000 */
[----:B------:R-:W-:Y:S01]  /*130a0*/  FMNMX.FTZ R100, R156, R4, !PT ;  /* 0x000000049c647209 */ /* 0x000fe20007810000 */
[----:B------:R-:W-:Y:S01]  /*130b0*/  IMAD.IADD R4, R203, 0x1, -R2 ;  /* 0x00000001cb047824 */ /* 0x000fe200078e0a02 */
[----:B------:R-:W-:Y:S02]  /*130c0*/  FSEL R207, R29, -INF , !P1 ;  /* 0xff8000001dcf7808 */ /* 0x000fe40004800000 */
[C---:B------:R-:W-:Y:S02]  /*130d0*/  ISETP.GE.OR P6, PT, R2.reuse, R205, !P6 ;  /* 0x000000cd0200720c */ /* 0x040fe400077c6670 */
[----:B------:R-:W-:Y:S02]  /*130e0*/  ISETP.GE.AND P1, PT, R2, R200, PT ;  /* 0x000000c80200720c */ /* 0x000fe40003f26270 */
[----:B------:R-:W-:Y:S02]  /*130f0*/  FMNMX.FTZ R3, R137, R3, !PT ;  /* 0x0000000389037209 */ /* 0x000fe40007810000 */
[----:B------:R-:W-:Y:S02]  /*13100*/  FMNMX.FTZ R100, R157, R100, !PT ;  /* 0x000000649d647209 */ /* 0x000fe40007810000 */
[----:B------:R-:W-:Y:S02]  /*13110*/  FSEL R210, R30, -INF , !P0 ;  /* 0xff8000001ed27808 */ /* 0x000fe40004000000 */
[----:B------:R-:W-:Y:S02]  /*13120*/  FSEL R206, R32, -INF , !P6 ;  /* 0xff80000020ce7808 */ /* 0x000fe40007000000 */
[C---:B------:R-:W-:Y:S02]  /*13130*/  ISETP.GE.AND P0, PT, R0.reuse, R201, PT ;  /* 0x000000c90000720c */ /* 0x040fe40003f06270 */
[----:B------:R-:W-:Y:S02]  /*13140*/  ISETP.GE.AND P6, PT, R0, R200, PT ;  /* 0x000000c80000720c */ /* 0x000fe40003fc6270 */
[----:B------:R-:W-:Y:S02]  /*13150*/  ISETP.GE.OR P1, PT, R2, R204, !P1 ;  /* 0x000000cc0200720c */ /* 0x000fe40004f26670 */
[----:B------:R-:W-:Y:S01]  /*13160*/  FMNMX.FTZ R2, R146, R3, !PT ;  /* 0x0000000392027209 */ /* 0x000fe20007810000 */
[----:B------:R-:W-:Y:S01]  /*13170*/  IMAD.IADD R3, R203, 0x1, -R0 ;  /* 0x00000001cb037824 */ /* 0x000fe200078e0a00 */
        /* <DEDUP_REMOVED lines=9> */
[----:B------:R-:W-:Y:S02]  /*13210*/  IABS R4, R4 ;  /* 0x0000000400047213 */ /* 0x000fe40000000000 */
[----:B------:R-:W-:Y:S02]  /*13220*/  FMNMX.FTZ R0, R162, R0, !PT ;  /* 0x00000000a2007209 */ /* 0x000fe40007810000 */
[----:B------:R-:W-:Y:S02]  /*13230*/  FMNMX.FTZ R100, R209, R100, !PT ;  /* 0x00000064d1647209 */ /* 0x000fe40007810000 */
[----:B------:R-:W-:Y:S01]  /*13240*/  IABS R2, R3 ;  /* 0x0000000300027213 */ /* 0x000fe20000000000 */
[----:B------:R-:W-:Y:S01]  /*13250*/  IMAD.MOV.U32 R3, RZ, RZ, R4 ;  /* 0x000000ffff037224 */ /* 0x000fe200078e0004 */
[----:B------:R-:W-:Y:S02]  /*13260*/  FMNMX.FTZ R0, R216, R0, !PT ;  /* 0x00000000d8007209 */ /* 0x000fe40007810000 */
[----:B------:R-:W-:Y:S02]  /*13270*/  FMNMX.FTZ R100, R212, R100, !PT ;  /* 0x00000064d4647209 */ /* 0x000fe40007810000 */
[----:B------:R-:W-:Y:S02]  /*13280*/  FSEL R169, R33, -INF , !P0 ;  /* 0xff80000021a97808 */ /* 0x000fe40004000000 */
[----:B------:R-:W-:Y:S02]  /*13290*/  PLOP3.LUT P0, PT, PT, PT, UP0, 0x80, 0x0 ;  /* 0x000000000000781c */ /* 0x000fe40003f0f008 */
[----:B------:R-:W-:Y:S02]  /*132a0*/  FMNMX.FTZ R0, R217, R0, !PT ;  /* 0x00000000d9007209 */ /* 0x000fe40007810000 */
[----:B------:R-:W-:Y:S02]  /*132b0*/  FMNMX.FTZ R100, R208, R100, !PT ;  /* 0x00000064d0647209 */ /* 0x000fe40007810000 */
[----:B------:R-:W-:Y:S02]  /*132c0*/  I2FP.F32.S32 R7, R7 ;  /* 0x0000000700077245 */ /* 0x000fe40000201400 */
[----:B------:R-:W-:Y:S02]  /*132d0*/  I2FP.F32.S32 R3, R3 ;  /* 0x0000000300037245 */ /* 0x000fe40000201400 */
[----:B------:R-:W-:Y:S01]  /*132e0*/  FMNMX.FTZ R0, R213, R0, !PT ;  /* 0x00000000d5007209 */ /* 0x000fe20007810000 */
[----:B------:R-:W-:Y:S01]  /*132f0*/  FFMA.FTZ R31, R7, -UR16, R31 ;  /* 0x80000010071f7c23 */ /* 0x000fe2000801001f */
[----:B------:R-:W-:Y:S01]  /*13300*/  FMNMX.FTZ R100, R207, R100, !PT ;  /* 0x00000064cf647209 */ /* 0x000fe20007810000 */
[----:B------:R-:W-:Y:S01]  /*13310*/  FFMA.FTZ R34, R3, -UR16, R34 ;  /* 0x8000001003227c23 */ /* 0x000fe20008010022 */
[----:B------:R-:W-:Y:S02]  /*13320*/  I2FP.F32.S32 R2, R2 ;  /* 0x0000000200027245 */ /* 0x000fe40000201400 */
[----:B------:R-:W-:Y:S02]  /*13330*/  FMNMX.FTZ R0, R215, R0, !PT ;  /* 0x00000000d7007209 */ /* 0x000fe40007810000 */
[----:B------:R-:W-:Y:S01]  /*13340*/  FMNMX.FTZ R100, R206, R100, !PT ;  /* 0x00000064ce647209 */ /* 0x000fe20007810000 */
[----:B------:R-:W-:Y:S01]  /*13350*/  FFMA.FTZ R35, R2, -UR16, R35 ;  /* 0x8000001002237c23 */ /* 0x000fe20008010023 */
[----:B------:R-:W-:Y:S02]  /*13360*/  FSEL R175, R31, -INF , !P5 ;  /* 0xff8000001faf7808 */ /* 0x000fe40006800000 */
[----:B------:R-:W-:Y:S02]  /*13370*/  FSEL R174, R34, -INF , !P1 ;  /* 0xff80000022ae7808 */ /* 0x000fe40004800000 */
[----:B------:R-:W-:Y:S02]  /*13380*/  FMNMX.FTZ R28, R210, R0, !PT ;  /* 0x00000000d21c7209 */ /* 0x000fe40007810000 */
[----:B------:R-:W-:Y:S01]  /*13390*/  FMNMX.FTZ R100, R169, R100, !PT ;  /* 0x00000064a9647209 */ /* 0x000fe20007810000 */
[----:B------:R-:W-:Y:S06]  /*133a0*/  @P0 BRA `(.L_x_1431) ;  /* 0xffffffd400580947 */ /* 0x000fec000383ffff */
.L_x_1430:
[----:B------:R-:W2:Y:S01]  /*133b0*/  LDL.64 R170, [R1+0x48] ;  /* 0x0000480001aa7983 */ /* 0x000ea20000100a00 */
[----:B------:R-:W-:Y:S01]  /*133c0*/  FMNMX.FTZ R0, R175, R28, !PT ;  /* 0x0000001caf007209 */ /* 0x000fe20007810000 */
[----:B------:R-:W-:Y:S01]  /*133d0*/  UIADD3 UR29, UR31, 0x32370b8f, URZ ;  /* 0x32370b8f1f1d7890 */ /* 0x000fe2000fffe03f */
[----:B-1----:R-:W-:Y:S01]  /*133e0*/  IMAD.MOV.U32 R11, RZ, RZ, 0x7054 ;  /* 0x00007054ff0b7424 */ /* 0x002fe200078e00ff */
[----:B------:R-:W-:Y:S01]  /*133f0*/  UIADD3 UR25, UR31, -0x126145ec, URZ ;  /* 0xed9eba141f197890 */ /* 0x000fe2000fffe03f */
[----:B------:R-:W-:Y:S01]  /*13400*/  FSEL R167, R35, -INF , !P6 ;  /* 0xff80000023a77808 */ /* 0x000fe20007000000 */
[----:B------:R-:W1:Y:S01]  /*13410*/  SHFL.BFLY PT, R2, R100, 0x2, 0x1f ;  /* 0x0c401f0064027f89 */ /* 0x000e6200000e0000 */
[----:B------:R-:W-:Y:S01]  /*13420*/  FMNMX.FTZ R0, R174, R0, !PT ;  /* 0x00000000ae007209 */ /* 0x000fe20007810000 */
[----:B------:R-:W-:Y:S06]  /*13430*/  USHF.L.U32 UR36, UR9, 0x1, URZ ;  /* 0x0000000109247899 */ /* 0x000fec000800063f */
[----:B------:R-:W-:Y:S01]  /*13440*/  LDSM.16.MT88.4 R12, [R177+0xc000] ;  /* 0x00c00000b10c783b */ /* 0x000fe20000004200 */
[----:B------:R-:W-:Y:S01]  /*13450*/  FMNMX.FTZ R9, R167, R0, !PT ;  /* 0x00000000a7097209 */ /* 0x000fe20007810000 */
[----:B------:R-:W-:Y:S02]  /*13460*/  UIADD3 UR22, UR30, -0x4ab325aa, URZ ;  /* 0xb54cda561e167890 */ /* 0x000fe4000fffe03f */
[----:B------:R-:W-:Y:S02]  /*13470*/  ULOP3.LUT UR21, UR36, UR31, URZ, 0x3c, !UPT ;  /* 0x0000001f24157292 */ /* 0x000fe4000f8e3c3f */
[----:B------:R-:W-:Y:S02]  /*13480*/  UIADD3 UR18, UR31, -0x4498517b, URZ ;  /* 0xbb67ae851f127890 */ /* 0x000fe4000fffe03f */
[----:B------:R-:W3:Y:S01]  /*13490*/  SHFL.BFLY PT, R0, R9, 0x2, 0x1f ;  /* 0x0c401f0009007f89 */ /* 0x000ee200000e0000 */
[----:B------:R-:W-:Y:S02]  /*134a0*/  UIADD3 UR32, UR30, -0x61c88647, URZ ;  /* 0x9e3779b91e207890 */ /* 0x000fe4000fffe03f */
[----:B------:R-:W-:Y:S05]  /*134b0*/  UIADD3 UR24, UR30, 0x3c6ef372, URZ ;  /* 0x3c6ef3721e187890 */ /* 0x000fea000fffe03f */
[----:B------:R-:W-:Y:S01]  /*134c0*/  LDSM.16.MT88.4 R20, [R178+0xc000] ;  /* 0x00c00000b214783b */ /* 0x000fe20000004200 */
[----:B------:R-:W-:Y:S02]  /*134d0*/  UIADD3 UR28, UR30, 0x78dde6e4, URZ ;  /* 0x78dde6e41e1c7890 */ /* 0x000fe4000fffe03f */
[----:B------:R-:W-:Y:S02]  /*134e0*/  UIADD3 UR33, UR30, -0x255992d5, URZ ;  /* 0xdaa66d2b1e217890 */ /* 0x000fe4000fffe03f */
[----:B------:R-:W-:Y:S02]  /*134f0*/  UIADD3 UR36, UR36, 0x1, URZ ;  /* 0x0000000124247890 */ /* 0x000fe4000fffe03f */
[----:B------:R-:W-:Y:S01]  /*13500*/  UISETP.GT.AND UP0, UPT, UR9, UR5, UPT ;  /* 0x000000050900728c */ /* 0x000fe2000bf04270 */
[----:B------:R-:W-:Y:S01]  /*13510*/  LDSM.16.MT88.4 R28, [R180+0xc000] ;  /* 0x00c00000b41c783b */ /* 0x000fe20000004200 */
[----:B-1----:R-:W-:Y:S01]  /*13520*/  FMNMX.FTZ R100, R100, R2, !PT ;  /* 0x0000000264647209 */ /* 0x002fe20007810000 */
[----:B------:R-:W-:Y:S01]  /*13530*/  ULOP3.LUT UR36, UR36, UR31, URZ, 0x3c, !UPT ;  /* 0x0000001f24247292 */ /* 0x000fe2000f8e3c3f */
[----:B------:R-:W-:Y:S01]  /*13540*/  LOP3.LUT R2, R235, UR18, R236, 0x96, !PT ;  /* 0x00000012eb027c12 */ /* 0x000fe2000f8e96ec */
[----:B------:R-:W-:Y:S04]  /*13550*/  UIADD3 UR18, UR31, 0x76cf5d0a, URZ ;  /* 0x76cf5d0a1f127890 */ /* 0x000fe8000fffe03f */
[----:B------:R-:W1:Y:S01]  /*13560*/  SHFL.BFLY PT, R3, R100, 0x1, 0x1f ;  /* 0x0c201f0064037f89 */ /* 0x000e6200000e0000 */
[----:B------:R-:W-:Y:S01]  /*13570*/  IMAD.WIDE.U32 R154, R2, -0x326172a9, RZ ;  /* 0xcd9e8d57029a7825 */ /* 0x000fe200078e00ff */
[----:B---3--:R-:W-:Y:S02]  /*13580*/  FMNMX.FTZ R9, R9, R0, !PT ;  /* 0x0000000009097209 */ /* 0x008fe40007810000 */
[----:B------:R-:W-:Y:S01]  /*13590*/  LOP3.LUT R0, R237, UR21, RZ, 0x3c, !PT ;  /* 0x00000015ed007c12 */ /* 0x000fe2000f8e3cff */
[----:B------:R-:W-:Y:S03]  /*135a0*/  UIADD3 UR21, UR31, -0x56f99767, URZ ;  /* 0xa90668991f157890 */ /* 0x000fe6000fffe03f */
[----:B------:R-:W3:Y:S01]  /*135b0*/  SHFL.BFLY PT, R8, R9, 0x1, 0x1f ;  /* 0x0c201f0009087f89 */ /* 0x000ee200000e0000 */
[----:B------:R-:W-:Y:S03]  /*135c0*/  IMAD.WIDE.U32 R6, R0, -0x326172a9, RZ ;  /* 0xcd9e8d5700067825 */ /* 0x000fe600078e00ff */
[----:B------:R-:W-:Y:S02]  /*135d0*/  LOP3.LUT R6, R155, UR24, R6, 0x96, !PT ;  /* 0x000000189b067c12 */ /* 0x000fe4000f8e9606 */
[----:B-1----:R-:W-:Y:S04]  /*135e0*/  FMNMX.FTZ R100, R100, R3, !PT ;  /* 0x0000000364647209 */ /* 0x002fe80007810000 */
[C---:B------:R-:W-:Y:S01]  /*135f0*/  FSETP.NEU.FTZ.AND P1, PT, R100.reuse, -INF , PT ;  /* 0xff8000006400780b */ /* 0x040fe20003f3d000 */
[----:B------:R-:W-:Y:S01]  /*13600*/  FMUL.FTZ R144, R100, UR4 ;  /* 0x0000000464907c20 */ /* 0x000fe20008410000 */
[----:B---3--:R-:W-:Y:S04]  /*13610*/  FMNMX.FTZ R3, R9, R8, !PT ;  /* 0x0000000809037209 */ /* 0x008fe80007810000 */
[----:B------:R-:W-:Y:S02]  /*13620*/  FSEL R144, R144, RZ, P1 ;  /* 0x000000ff90907208 */ /* 0x000fe40000800000 */
[C---:B------:R-:W-:Y:S01]  /*13630*/  FSETP.NEU.FTZ.AND P0, PT, R3.reuse, -INF , PT ;  /* 0xff8000000300780b */ /* 0x040fe20003f1d000 */
[----:B------:R-:W-:Y:S02]  /*13640*/  FMUL.FTZ R145, R3, UR4 ;  /* 0x0000000403917c20 */ /* 0x000fe40008410000 */
[--C-:B------:R-:W-:Y:S03]  /*13650*/  FFMA.FTZ R0, R140, UR4, -R144.reuse ;  /* 0x000000048c007c23 */ /* 0x100fe60008010890 */
[----:B------:R-:W-:Y:S01]  /*13660*/  FSEL R145, R145, RZ, P0 ;  /* 0x000000ff91917208 */ /* 0x000fe20000000000 */
[----:B------:R1:W-:Y:S02]  /*13670*/  MUFU.EX2 R218, R0 ;  /* 0x0000000000da7308 */ /* 0x0003e40000000800 */
[----:B-1----:R-:W-:Y:S08]  /*13680*/  FFMA.FTZ R0, R142, UR4, -R144 ;  /* 0x000000048e007c23 */ /* 0x002ff00008010890 */
[----:B------:R1:W-:Y:S01]  /*13690*/  MUFU.EX2 R228, R0 ;  /* 0x0000000000e47308 */ /* 0x0003e20000000800 */
[----:B--2---:R-:W-:Y:S01]  /*136a0*/  LOP3.LUT R4, R7, UR32, R170, 0x96, !PT ;  /* 0x0000002007047c12 */ /* 0x004fe2000f8e96aa */
[----:B------:R-:W-:Y:S04]  /*136b0*/  IMAD.WIDE.U32 R6, R6, -0x2daee0ad, RZ ;  /* 0xd2511f5306067825 */ /* 0x000fe800078e00ff */
[----:B------:R-:W-:Y:S04]  /*136c0*/  IMAD.WIDE.U32 R4, R4, -0x2daee0ad, RZ ;  /* 0xd2511f5304047825 */ /* 0x000fe800078e00ff */
[----:B------:R-:W-:Y:S01]  /*136d0*/  IMAD.MOV.U32 R171, RZ, RZ, R219 ;  /* 0x000000ffffab7224 */ /* 0x000fe200078e00db */
[----:B------:R-:W-:Y:S01]  /*136e0*/  LOP3.LUT R5, R5, UR18, R234, 0x96, !PT ;  /* 0x0000001205057c12 */ /* 0x000fe2000f8e96ea */
[----:B------:R2:W3:Y:S01]  /*136f0*/  LDL.S16 R219, [R1+0x18] ;  /* 0x0000180001db7983 */ /* 0x0004e20000100600 */
[----:B------:R-:W-:Y:S03]  /*13700*/  LOP3.LUT R2, R7, UR29, R4, 0x96, !PT ;  /* 0x0000001d07027c12 */ /* 0x000fe6000f8e9604 */
[----:B------:R-:W-:Y:S04]  /*13710*/  IMAD.WIDE.U32 R4, R5, -0x326172a9, RZ ;  /* 0xcd9e8d5705047825 */ /* 0x000fe800078e00ff */
[----:B------:R-:W-:Y:S01]  /*13720*/  IMAD.WIDE.U32 R150, R2, -0x326172a9, RZ ;  /* 0xcd9e8d5702967825 */ /* 0x000fe200078e00ff */
[----:B------:R-:W-:Y:S03]  /*13730*/  LOP3.LUT R5, R5, UR33, R154, 0x96, !PT ;  /* 0x0000002105057c12 */ /* 0x000fe6000f8e969a */
[--C-:B------:R-:W-:Y:S01]  /*13740*/  FFMA.FTZ R2, R141, UR4, -R145.reuse ;  /* 0x000000048d027c23 */ /* 0x100fe20008010891 */
[----:B-1----:R-:W-:Y:S01]  /*13750*/  LOP3.LUT R0, R151, UR28, R4, 0x96, !PT ;  /* 0x0000001c97007c12 */ /* 0x002fe2000f8e9604 */
[----:B------:R-:W-:Y:S02]  /*13760*/  IMAD.WIDE.U32 R4, R5, -0x2daee0ad, RZ ;  /* 0xd2511f5305047825 */ /* 0x000fe400078e00ff */
[----:B------:R1:W-:Y:S02]  /*13770*/  MUFU.EX2 R151, R2 ;  /* 0x0000000200977308 */ /* 0x0003e40000000800 */
[----:B------:R-:W-:Y:S04]  /*13780*/  IMAD.WIDE.U32 R152, R0, -0x2daee0ad, RZ ;  /* 0xd2511f5300987825 */ /* 0x000fe800078e00ff */
[--C-:B------:R-:W-:Y:S04]  /*13790*/  FFMA.FTZ R0, R143, UR4, -R145.reuse ;  /* 0x000000048f007c23 */ /* 0x100fe80008010891 */
[----:B------:R4:W5:Y:S01]  /*137a0*/  MUFU.EX2 R225, R0 ;  /* 0x0000000000e17308 */ /* 0x0009620000000800 */
[----:B------:R-:W-:Y:S02]  /*137b0*/  LOP3.LUT R142, R153, UR21, R4, 0x96, !PT ;  /* 0x00000015998e7c12 */ /* 0x000fe4000f8e9604 */
[----:B------:R-:W-:Y:S01]  /*137c0*/  LOP3.LUT R4, R5, UR25, R6, 0x96, !PT ;  /* 0x0000001905047c12 */ /* 0x000fe2000f8e9606 */
[--C-:B------:R-:W-:Y:S02]  /*137d0*/  FFMA.FTZ R6, R137, UR4, -R145.reuse ;  /* 0x0000000489067c23 */ /* 0x100fe40008010891 */
[----:B------:R-:W-:Y:S04]  /*137e0*/  IMAD.WIDE.U32 R142, R142, -0x326172a9, RZ ;  /* 0xcd9e8d578e8e7825 */ /* 0x000fe800078e00ff */
[----:B------:R2:W-:Y:S01]  /*137f0*/  MUFU.EX2 R226, R6 ;  /* 0x0000000600e27308 */ /* 0x0005e20000000800 */
[----:B------:R-:W-:Y:S04]  /*13800*/  IMAD.WIDE.U32 R148, R4, -0x326172a9, RZ ;  /* 0xcd9e8d5704947825 */ /* 0x000fe800078e00ff */
[----:B------:R-:W-:Y:S01]  /*13810*/  FFMA.FTZ R4, R136, UR4, -R144 ;  /* 0x0000000488047c23 */ /* 0x000fe20008010890 */
[----:B-1----:R-:W-:Y:S02]  /*13820*/  LOP3.LUT R2, R142, 0xffff, RZ, 0xc0, !PT ;  /* 0x0000ffff8e027812 */ /* 0x002fe400078ec0ff */
[----:B------:R-:W-:Y:S02]  /*13830*/  SHF.R.U32.HI R5, RZ, 0x10, R142 ;  /* 0x00000010ff057819 */ /* 0x000fe4000001168e */
[----:B------:R1:W-:Y:S01]  /*13840*/  MUFU.EX2 R231, R4 ;  /* 0x0000000400e77308 */ /* 0x0003e20000000800 */
[----:B----4-:R-:W-:Y:S01]  /*13850*/  FFMA.FTZ R0, R103, UR4, -R144 ;  /* 0x0000000467007c23 */ /* 0x010fe20008010890 */
[----:B------:R-:W-:Y:S02]  /*13860*/  SHF.R.U32.HI R8, RZ, 0x8, R2 ;  /* 0x00000008ff087819 */ /* 0x000fe40000011602 */
[----:B------:R-:W-:Y:S02]  /*13870*/  SHF.R.U32.HI R9, RZ, 0x18, R142 ;  /* 0x00000018ff097819 */ /* 0x000fe4000001168e */
[----:B-----5:R-:W-:Y:S04]  /*13880*/  F2FP.BF16.F32.PACK_AB R140, R225, R151 ;  /* 0x00000097e18c723e */ /* 0x020fe800000010ff */
[----:B------:R4:W5:Y:S01]  /*13890*/  MUFU.EX2 R227, R0 ;  /* 0x0000000000e37308 */ /* 0x0009620000000800 */
[----:B--2---:R-:W-:Y:S01]  /*138a0*/  FFMA.FTZ R6, R146, UR4, -R145 ;  /* 0x0000000492067c23 */ /* 0x004fe20008010891 */
[----:B------:R-:W-:Y:S01]  /*138b0*/  IMAD.U32 R146, RZ, RZ, UR12 ;  /* 0x0000000cff927e24 */ /* 0x000fe2000f8e00ff */
[----:B------:R-:W-:Y:S02]  /*138c0*/  LOP3.LUT R10, R142, 0xff, RZ, 0xc0, !PT ;  /* 0x000000ff8e0a7812 */ /* 0x000fe400078ec0ff */
[----:B------:R-:W-:Y:S02]  /*138d0*/  PRMT R141, R140, 0x7632, R141 ;  /* 0x000076328c8d7816 */ /* 0x000fe4000000008d */
[----:B------:R-:W-:Y:S03]  /*138e0*/  PRMT R146, R146, R11, UR12 ;  /* 0x0000000c92927e16 */ /* 0x000fe6000800000b */
[----:B------:R2:W2:Y:S01]  /*138f0*/  MUFU.EX2 R238, R6 ;  /* 0x0000000600ee7308 */ /* 0x0004a20000000800 */
[----:B-1----:R-:W-:Y:S02]  /*13900*/  LOP3.LUT R4, R5, 0xff, RZ, 0xc0, !PT ;  /* 0x000000ff05047812 */ /* 0x002fe400078ec0ff */
[----:B------:R-:W-:Y:S02]  /*13910*/  PRMT R8, R10, 0x5410, R8 ;  /* 0x000054100a087816 */ /* 0x000fe40000000008 */
[----:B------:R-:W-:Y:S03]  /*13920*/  PRMT R9, R4, 0x5410, R9 ;  /* 0x0000541004097816 */ /* 0x000fe60000000009 */
[--C-:B------:R-:W-:Y:S02]  /*13930*/  HSET2.LE.AND R138, R8, R146.reuse, PT ;  /* 0x00000092088a7233 */ /* 0x100fe40003803000 */
[----:B----4-:R-:W-:Y:S02]  /*13940*/  LOP3.LUT R0, R143, UR22, R148, 0x96, !PT ;  /* 0x000000168f007c12 */ /* 0x010fe4000f8e9694 */
[----:B-----5:R-:W-:Y:S02]  /*13950*/  F2FP.BF16.F32.PACK_AB R166, R231, R227 ;  /* 0x000000e3e7a6723e */ /* 0x020fe400000010ff */
[C---:B------:R-:W-:Y:S02]  /*13960*/  LOP3.LUT R2, R0.reuse, 0xffff, RZ, 0xc0, !PT ;  /* 0x0000ffff00027812 */ /* 0x040fe400078ec0ff */
[----:B------:R-:W-:Y:S02]  /*13970*/  LOP3.LUT R7, R0, 0xff, RZ, 0xc0, !PT ;  /* 0x000000ff00077812 */ /* 0x000fe400078ec0ff */
[----:B------:R-:W-:Y:S02]  /*13980*/  SHF.R.U32.HI R5, RZ, 0x8, R2 ;  /* 0x00000008ff057819 */ /* 0x000fe40000011602 */
[--C-:B------:R-:W-:Y:S02]  /*13990*/  SHF.R.U32.HI R2, RZ, 0x10, R0.reuse ;  /* 0x00000010ff027819 */ /* 0x100fe40000011600 */
[----:B------:R-:W-:Y:S02]  /*139a0*/  PRMT R7, R7, 0x5410, R5 ;  /* 0x0000541007077816 */ /* 0x000fe40000000005 */
[----:B------:R-:W-:Y:S02]  /*139b0*/  SHF.R.U32.HI R5, RZ, 0x18, R0 ;  /* 0x00000018ff057819 */ /* 0x000fe40000011600 */
[----:B------:R-:W-:Y:S02]  /*139c0*/  LOP3.LUT R4, R2, 0xff, RZ, 0xc0, !PT ;  /* 0x000000ff02047812 */ /* 0x000fe400078ec0ff */
[----:B------:R-:W-:Y:S02]  /*139d0*/  FSEL R2, R100, RZ, P1 ;  /* 0x000000ff64027208 */ /* 0x000fe40000800000 */
[----:B------:R-:W-:Y:S02]  /*139e0*/  FSEL R0, R3, RZ, P0 ;  /* 0x000000ff03007208 */ /* 0x000fe40000000000 */
[----:B--2---:R-:W-:Y:S01]  /*139f0*/  F2FP.BF16.F32.PACK_AB R6, R228, R218 ;  /* 0x000000dae406723e */ /* 0x004fe200000010ff */
[----:B------:R-:W-:Y:S01]  /*13a00*/  FADD.FTZ R2, -R2, R101 ;  /* 0x0000006502027221 */ /* 0x000fe20000010100 */
[----:B------:R-:W-:Y:S01]  /*13a10*/  PRMT R4, R4, 0x5410, R5 ;  /* 0x0000541004047816 */ /* 0x000fe20000000005 */
[--C-:B------:R-:W-:Y:S01]  /*13a20*/  FADD.FTZ R0, -R0, R102.reuse ;  /* 0x0000006600007221 */ /* 0x100fe20000010100 */
[----:B------:R-:W-:Y:S01]  /*13a30*/  PRMT R102, R6, 0x7610, R102 ;  /* 0x0000761006667816 */ /* 0x000fe20000000066 */
[----:B------:R-:W-:Y:S01]  /*13a40*/  FMUL.FTZ R2, R2, UR4 ;  /* 0x0000000402027c20 */ /* 0x000fe20008410000 */
[----:B------:R-:W-:Y:S01]  /*13a50*/  PRMT R103, R6, 0x7632, R103 ;  /* 0x0000763206677816 */ /* 0x000fe20000000067 */
[----:B------:R-:W-:Y:S01]  /*13a60*/  FMUL.FTZ R0, R0, UR4 ;  /* 0x0000000400007c20 */ /* 0x000fe20008410000 */
[--C-:B------:R-:W-:Y:S02]  /*13a70*/  HSET2.LE.AND R136, R7, R146.reuse, PT ;  /* 0x0000009207887233 */ /* 0x100fe40003803000 */
[--C-:B------:R-:W-:Y:S01]  /*13a80*/  HSET2.LE.AND R137, R4, R146.reuse, PT ;  /* 0x0000009204897233 */ /* 0x100fe20003803000 */
[----:B------:R-:W1:Y:S01]  /*13a90*/  MUFU.EX2 R2, R2 ;  /* 0x0000000200027308 */ /* 0x000e620000000800 */
[----:B------:R-:W-:Y:S02]  /*13aa0*/  PRMT R4, R102, 0x5410, R103 ;  /* 0x0000541066047816 */ /* 0x000fe40000000067 */
[----:B------:R-:W-:Y:S02]  /*13ab0*/  PRMT R165, R166, 0x7632, R165 ;  /* 0x00007632a6a57816 */ /* 0x000fe400000000a5 */
[----:B------:R-:W-:Y:S02]  /*13ac0*/  LOP3.LUT R136, R136, R4, RZ, 0xc0, !PT ;  /* 0x0000000488887212 */ /* 0x000fe400078ec0ff */
[----:B------:R-:W-:Y:S03]  /*13ad0*/  PRMT R4, R140, 0x5410, R141 ;  /* 0x000054108c047816 */ /* 0x000fe6000000008d */
[----:B------:R-:W2:Y:S01]  /*13ae0*/  MUFU.EX2 R0, R0 ;  /* 0x0000000000007308 */ /* 0x000ea20000000800 */
[----:B------:R-:W-:Y:S02]  /*13af0*/  F2FP.BF16.F32.PACK_AB R164, R238, R226 ;  /* 0x000000e2eea4723e */ /* 0x000fe400000010ff */
[----:B------:R-:W-:Y:S02]  /*13b00*/  LOP3.LUT R137, R137, R4, RZ, 0xc0, !PT ;  /* 0x0000000489897212 */ /* 0x000fe400078ec0ff */
[----:B------:R-:W-:Y:S02]  /*13b10*/  PRMT R4, R166, 0x5410, R165 ;  /* 0x00005410a6047816 */ /* 0x000fe400000000a5 */
[----:B------:R-:W-:Y:S02]  /*13b20*/  PRMT R163, R164, 0x7632, R163 ;  /* 0x00007632a4a37816 */ /* 0x000fe400000000a3 */
[----:B------:R-:W-:Y:S01]  /*13b30*/  HSET2.LE.AND R139, R9, R146, PT ;  /* 0x00000092098b7233 */ /* 0x000fe20003803000 */
[----:B-1----:R-:W-:Y:S01]  /*13b40*/  FMUL.FTZ R5, R2, R109 ;  /* 0x0000006d02057220 */ /* 0x002fe20000410000 */
[----:B------:R-:W-:Y:S01]  /*13b50*/  LOP3.LUT R138, R138, R4, RZ, 0xc0, !PT ;  /* 0x000000048a8a7212 */ /* 0x000fe200078ec0ff */
[----:B------:R-:W-:Y:S01]  /*13b60*/  FMUL.FTZ R8, R2, R104 ;  /* 0x0000006802087220 */ /* 0x000fe20000410000 */
        /* <DEDUP_REMOVED lines=9> */
[----:B------:R-:W-:Y:S01]  /*13c00*/  LDSM.16.MT88.4 R108, [R177+0xe000] ;  /* 0x00e00000b16c783b */ /* 0x000fe20000004200 */
[C---:B------:R-:W-:Y:S01]  /*13c10*/  FMUL.FTZ R11, R0.reuse, R107 ;  /* 0x0000006b000b7220 */ /* 0x040fe20000410000 */
[C---:B------:R-:W-:Y:S01]  /*13c20*/  FMUL.FTZ R18, R0.reuse, R114 ;  /* 0x0000007200127220 */ /* 0x040fe20000410000 */
[----:B------:R-:W-:Y:S01]  /*13c30*/  FMUL.FTZ R19, R0, R115 ;  /* 0x0000007300137220 */ /* 0x000fe20000410000 */
[C---:B------:R-:W-:Y:S01]  /*13c40*/  FMUL.FTZ R33, R2.reuse, R129 ;  /* 0x0000008102217220 */ /* 0x040fe20000410000 */
[C---:B------:R-:W-:Y:S03]  /*13c50*/  HMMA.16816.F32.BF16 R4, R136.reuse, R12, R4 ;  /* 0x0000000c8804723c */ /* 0x040fe60000041804 */
[----:B------:R-:W1:Y:S02]  /*13c60*/  LDSM.16.MT88.4 R104, [R179+0xc000] ;  /* 0x00c00000b368783b */ /* 0x000e640000004200 */
[C---:B------:R-:W-:Y:S01]  /*13c70*/  FMUL.FTZ R24, R2.reuse, R120 ;  /* 0x0000007802187220 */ /* 0x040fe20000410000 */
[C---:B------:R-:W-:Y:S05]  /*13c80*/  HMMA.16816.F32.BF16 R8, R136.reuse, R14, R8 ;  /* 0x0000000e8808723c */ /* 0x040fea0000041808 */
[----:B------:R-:W2:Y:S01]  /*13c90*/  LDSM.16.MT88.4 R112, [R178+0xe000] ;  /* 0x00e00000b270783b */ /* 0x000ea20000004200 */
[----:B------:R-:W-:Y:S01]  /*13ca0*/  FMUL.FTZ R12, R2, R116 ;  /* 0x00000074020c7220 */ /* 0x000fe20000410000 */
[----:B------:R-:W-:Y:S01]  /*13cb0*/  FMUL.FTZ R15, R0, R119 ;  /* 0x00000077000f7220 */ /* 0x000fe20000410000 */
[----:B------:R-:W-:Y:S03]  /*13cc0*/  FMUL.FTZ R13, R2, R117 ;  /* 0x00000075020d7220 */ /* 0x000fe60000410000 */
[----:B------:R-:W-:Y:S01]  /*13cd0*/  FMUL.FTZ R14, R0, R118 ;  /* 0x00000076000e7220 */ /* 0x000fe20000410000 */
[----:B------:R-:W-:Y:S01]  /*13ce0*/  FMUL.FTZ R25, R2, R121 ;  /* 0x0000007902197220 */ /* 0x000fe20000410000 */
[----:B------:R4:W5:Y:S01]  /*13cf0*/  LDL.S16 R129, [R1+0x1c] ;  /* 0x00001c0001817983 */ /* 0x0009620000100600 */
[C---:B------:R-:W-:Y:S01]  /*13d00*/  FMUL.FTZ R26, R0.reuse, R122 ;  /* 0x0000007a001a7220 */ /* 0x040fe20000410000 */
[----:B------:R-:W-:Y:S01]  /*13d10*/  FMUL.FTZ R27, R0, R123 ;  /* 0x0000007b001b7220 */ /* 0x000fe20000410000 */
[----:B------:R-:W-:Y:S01]  /*13d20*/  FMUL.FTZ R32, R2, R128 ;  /* 0x0000008002207220 */ /* 0x000fe20000410000 */
[C---:B------:R-:W-:Y:S01]  /*13d30*/  FMUL.FTZ R34, R0.reuse, R130 ;  /* 0x0000008200227220 */ /* 0x040fe20000410000 */
[C---:B------:R-:W-:Y:S03]  /*13d40*/  HMMA.16816.F32.BF16 R12, R136.reuse, R20, R12 ;  /* 0x00000014880c723c */ /* 0x040fe6000004180c */
[----:B------:R-:W-:Y:S01]  /*13d50*/  FMUL.FTZ R35, R0, R131 ;  /* 0x0000008300237220 */ /* 0x000fe20000410000 */
[C---:B------:R-:W-:Y:S01]  /*13d60*/  FMUL.FTZ R36, R2.reuse, R36 ;  /* 0x0000002402247220 */ /* 0x040fe20000410000 */
[C---:B------:R-:W-:Y:S01]  /*13d70*/  FMUL.FTZ R37, R2.reuse, R37 ;  /* 0x0000002502257220 */ /* 0x040fe20000410000 */
[C---:B------:R-:W-:Y:S05]  /*13d80*/  HMMA.16816.F32.BF16 R16, R136.reuse, R22, R16 ;  /* 0x000000168810723c */ /* 0x040fea0000041810 */
[C---:B------:R-:W-:Y:S01]  /*13d90*/  FMUL.FTZ R20, R2.reuse, R124 ;  /* 0x0000007c02147220 */ /* 0x040fe20000410000 */
[----:B------:R-:W-:Y:S01]  /*13da0*/  FMUL.FTZ R21, R2, R125 ;  /* 0x0000007d02157220 */ /* 0x000fe20000410000 */
[C---:B------:R-:W-:Y:S01]  /*13db0*/  FMUL.FTZ R22, R0.reuse, R126 ;  /* 0x0000007e00167220 */ /* 0x040fe20000410000 */
[C---:B------:R-:W-:Y:S03]  /*13dc0*/  FMUL.FTZ R23, R0.reuse, R127 ;  /* 0x0000007f00177220 */ /* 0x040fe60000410000 */
[C---:B------:R-:W-:Y:S01]  /*13dd0*/  FMUL.FTZ R38, R0.reuse, R38 ;  /* 0x0000002600267220 */ /* 0x040fe20000410000 */
[----:B------:R-:W-:Y:S01]  /*13de0*/  FMUL.FTZ R39, R0, R39 ;  /* 0x0000002700277220 */ /* 0x000fe20000410000 */
[C---:B------:R-:W-:Y:S01]  /*13df0*/  FMUL.FTZ R40, R2.reuse, R40 ;  /* 0x0000002802287220 */ /* 0x040fe20000410000 */
[----:B------:R-:W-:Y:S01]  /*13e00*/  FMUL.FTZ R41, R2, R41 ;  /* 0x0000002902297220 */ /* 0x000fe20000410000 */
[C---:B------:R-:W-:Y:S03]  /*13e10*/  HMMA.16816.F32.BF16 R20, R136.reuse, R28, R20 ;  /* 0x0000001c8814723c */ /* 0x040fe60000041814 */
[C---:B------:R-:W-:Y:S01]  /*13e20*/  FMUL.FTZ R42, R0.reuse, R42 ;  /* 0x0000002a002a7220 */ /* 0x040fe20000410000 */
[----:B------:R-:W-:Y:S01]  /*13e30*/  FMUL.FTZ R43, R0, R43 ;  /* 0x0000002b002b7220 */ /* 0x000fe20000410000 */
[C---:B------:R-:W-:Y:S01]  /*13e40*/  FMUL.FTZ R44, R2.reuse, R44 ;  /* 0x0000002c022c7220 */ /* 0x040fe20000410000 */
[C---:B------:R-:W-:Y:S05]  /*13e50*/  HMMA.16816.F32.BF16 R24, R136.reuse, R30, R24 ;  /* 0x0000001e8818723c */ /* 0x040fea0000041818 */
[C---:B------:R-:W-:Y:S01]  /*13e60*/  FMUL.FTZ R28, R2.reuse, R132 ;  /* 0x00000084021c7220 */ /* 0x040fe20000410000 */
[----:B------:R-:W-:Y:S01]  /*13e70*/  FMUL.FTZ R29, R2, R133 ;  /* 0x00000085021d7220 */ /* 0x000fe20000410000 */
[----:B------:R4:W4:Y:S01]  /*13e80*/  LDL.S16 R132, [R1+0x38] ;  /* 0x0000380001847983 */ /* 0x0009220000100600 */
[C---:B------:R-:W-:Y:S03]  /*13e90*/  FMUL.FTZ R30, R0.reuse, R134 ;  /* 0x00000086001e7220 */ /* 0x040fe60000410000 */
[----:B------:R-:W-:Y:S01]  /*13ea0*/  FMUL.FTZ R31, R0, R135 ;  /* 0x00000087001f7220 */ /* 0x000fe20000410000 */
[----:B------:R-:W-:Y:S01]  /*13eb0*/  FMUL.FTZ R45, R2, R45 ;  /* 0x0000002d022d7220 */ /* 0x000fe20000410000 */
[C---:B------:R-:W-:Y:S01]  /*13ec0*/  FMUL.FTZ R46, R0.reuse, R46 ;  /* 0x0000002e002e7220 */ /* 0x040fe20000410000 */
[----:B------:R-:W-:Y:S01]  /*13ed0*/  FMUL.FTZ R47, R0, R47 ;  /* 0x0000002f002f7220 */ /* 0x000fe20000410000 */
[----:B------:R-:W-:Y:S01]  /*13ee0*/  LOP3.LUT R101, R237, UR36, RZ, 0x3c, !PT ;  /* 0x00000024ed657c12 */ /* 0x000fe2000f8e3cff */
[C---:B------:R-:W-:Y:S01]  /*13ef0*/  FMUL.FTZ R48, R2.reuse, R48 ;  /* 0x0000003002307220 */ /* 0x040fe20000410000 */
[----:B------:R-:W-:Y:S01]  /*13f00*/  FMUL.FTZ R49, R2, R49 ;  /* 0x0000003102317220 */ /* 0x000fe20000410000 */
[C---:B-1----:R-:W-:Y:S03]  /*13f10*/  HMMA.16816.F32.BF16 R28, R136.reuse, R104, R28 ;  /* 0x00000068881c723c */ /* 0x042fe6000004181c */
[C---:B------:R-:W-:Y:S01]  /*13f20*/  FMUL.FTZ R50, R0.reuse, R50 ;  /* 0x0000003200327220 */ /* 0x040fe20000410000 */
[----:B------:R-:W-:Y:S01]  /*13f30*/  FMUL.FTZ R51, R0, R51 ;  /* 0x0000003300337220 */ /* 0x000fe20000410000 */
[----:B------:R-:W-:Y:S01]  /*13f40*/  IMAD.WIDE.U32 R116, R101, -0x326172a9, RZ ;  /* 0xcd9e8d5765747825 */ /* 0x000fe200078e00ff */
[C---:B------:R-:W-:Y:S01]  /*13f50*/  HMMA.16816.F32.BF16 R32, R136.reuse, R106, R32 ;  /* 0x0000006a8820723c */ /* 0x040fe20000041820 */
[----:B------:R-:W1:Y:S04]  /*13f60*/  LDSM.16.MT88.4 R104, [R180+0xe000] ;  /* 0x00e00000b468783b */ /* 0x000e680000004200 */
[C---:B------:R-:W-:Y:S01]  /*13f70*/  FMUL.FTZ R52, R2.reuse, R52 ;  /* 0x0000003402347220 */ /* 0x040fe20000410000 */
[C---:B------:R-:W-:Y:S05]  /*13f80*/  HMMA.16816.F32.BF16 R36, R136.reuse, R108, R36 ;  /* 0x0000006c8824723c */ /* 0x040fea0000041824 */
[----:B------:R-:W-:Y:S01]  /*13f90*/  FMUL.FTZ R53, R2, R53 ;  /* 0x0000003502357220 */ /* 0x000fe20000410000 */
[C---:B------:R-:W-:Y:S01]  /*13fa0*/  HMMA.16816.F32.BF16 R40, R136.reuse, R110, R40 ;  /* 0x0000006e8828723c */ /* 0x040fe20000041828 */
[----:B------:R-:W1:Y:S04]  /*13fb0*/  LDSM.16.MT88.4 R108, [R179+0xe000] ;  /* 0x00e00000b36c783b */ /* 0x000e680000004200 */
[C---:B------:R-:W-:Y:S01]  /*13fc0*/  FMUL.FTZ R54, R0.reuse, R54 ;  /* 0x0000003600367220 */ /* 0x040fe20000410000 */
[C---:B--2---:R-:W-:Y:S05]  /*13fd0*/  HMMA.16816.F32.BF16 R44, R136.reuse, R112, R44 ;  /* 0x00000070882c723c */ /* 0x044fea000004182c */
[----:B------:R-:W-:Y:S01]  /*13fe0*/  FMUL.FTZ R55, R0, R55 ;  /* 0x0000003700377220 */ /* 0x000fe20000410000 */
[C---:B------:R-:W-:Y:S05]  /*13ff0*/  HMMA.16816.F32.BF16 R48, R136.reuse, R114, R48 ;  /* 0x000000728830723c */ /* 0x040fea0000041830 */
[----:B------:R-:W-:Y:S01]  /*14000*/  LOP3.LUT R112, R117, UR32, R170, 0x96, !PT ;  /* 0x0000002075707c12 */ /* 0x000fe2000f8e96aa */
[C---:B------:R-:W-:Y:S01]  /*14010*/  FMUL.FTZ R56, R2.reuse, R56 ;  /* 0x0000003802387220 */ /* 0x040fe20000410000 */
[----:B------:R-:W-:Y:S01]  /*14020*/  LOP3.LUT R116, R155, UR24, R116, 0x96, !PT ;  /* 0x000000189b747c12 */ /* 0x000fe2000f8e9674 */
[----:B------:R-:W-:Y:S03]  /*14030*/  FMUL.FTZ R57, R2, R57 ;  /* 0x0000003902397220 */ /* 0x000fe60000410000 */
[C---:B------:R-:W-:Y:S01]  /*14040*/  FMUL.FTZ R58, R0.reuse, R58 ;  /* 0x0000003a003a7220 */ /* 0x040fe20000410000 */
[----:B------:R-:W-:Y:S01]  /*14050*/  FMUL.FTZ R59, R0, R59 ;  /* 0x0000003b003b7220 */ /* 0x000fe20000410000 */
[----:B------:R-:W-:Y:S04]  /*14060*/  IMAD.WIDE.U32 R112, R112, -0x2daee0ad, RZ ;  /* 0xd2511f5370707825 */ /* 0x000fe800078e00ff */
[C---:B------:R-:W-:Y:S01]  /*14070*/  FMUL.FTZ R60, R2.reuse, R60 ;  /* 0x0000003c023c7220 */ /* 0x040fe20000410000 */
[----:B------:R-:W-:Y:S01]  /*14080*/  FMUL.FTZ R61, R2, R61 ;  /* 0x0000003d023d7220 */ /* 0x000fe20000410000 */
[C---:B-1----:R-:W-:Y:S03]  /*14090*/  HMMA.16816.F32.BF16 R52, R136.reuse, R104, R52 ;  /* 0x000000688834723c */ /* 0x042fe60000041834 */
[----:B------:R-:W-:Y:S01]  /*140a0*/  IMAD.WIDE.U32 R116, R116, -0x2daee0ad, RZ ;  /* 0xd2511f5374747825 */ /* 0x000fe200078e00ff */
[----:B------:R-:W-:Y:S01]  /*140b0*/  LOP3.LUT R101, R113, UR18, R234, 0x96, !PT ;  /* 0x0000001271657c12 */ /* 0x000fe2000f8e96ea */
[----:B------:R-:W-:Y:S02]  /*140c0*/  UIADD3 UR18, UR30, 0x1715609d, URZ ;  /* 0x1715609d1e127890 */ /* 0x000fe4000fffe03f */
[C---:B------:R-:W-:Y:S01]  /*140d0*/  FMUL.FTZ R62, R0.reuse, R62 ;  /* 0x0000003e003e7220 */ /* 0x040fe20000410000 */
[----:B------:R-:W-:Y:S03]  /*140e0*/  FMUL.FTZ R63, R0, R63 ;  /* 0x0000003f003f7220 */ /* 0x000fe60000410000 */
[----:B------:R-:W-:Y:S01]  /*140f0*/  LOP3.LUT R117, R117, UR29, R112, 0x96, !PT ;  /* 0x0000001d75757c12 */ /* 0x000fe2000f8e9670 */
[C---:B------:R-:W-:Y:S01]  /*14100*/  HMMA.16816.F32.BF16 R56, R136.reuse, R106, R56 ;  /* 0x0000006a8838723c */ /* 0x040fe20000041838 */
[----:B------:R-:W1:Y:S02]  /*14110*/  LDSM.16.MT88.4 R112, [R177+0x10000] ;  /* 0x01000000b170783b */ /* 0x000e640000004200 */
[----:B------:R-:W-:Y:S04]  /*14120*/  IMAD.WIDE.U32 R104, R101, -0x326172a9, RZ ;  /* 0xcd9e8d5765687825 */ /* 0x000fe800078e00ff */
[C---:B------:R-:W-:Y:S01]  /*14130*/  FMUL.FTZ R64, R2.reuse, R64 ;  /* 0x0000004002407220 */ /* 0x040fe20000410000 */
[----:B------:R-:W-:Y:S03]  /*14140*/  FMUL.FTZ R65, R2, R65 ;  /* 0x0000004102417220 */ /* 0x000fe60000410000 */
[C---:B------:R-:W-:Y:S01]  /*14150*/  FMUL.FTZ R66, R0.reuse, R66 ;  /* 0x0000004200427220 */ /* 0x040fe20000410000 */
[----:B------:R-:W-:Y:S01]  /*14160*/  FMUL.FTZ R67, R0, R67 ;  /* 0x0000004300437220 */ /* 0x000fe20000410000 */
[C---:B------:R-:W-:Y:S03]  /*14170*/  HMMA.16816.F32.BF16 R60, R136.reuse, R108, R60 ;  /* 0x0000006c883c723c */ /* 0x040fe6000004183c */
[----:B------:R-:W-:Y:S01]  /*14180*/  IMAD.WIDE.U32 R124, R117, -0x326172a9, RZ ;  /* 0xcd9e8d57757c7825 */ /* 0x000fe200078e00ff */
[----:B------:R-:W-:Y:S02]  /*14190*/  LOP3.LUT R105, R105, UR33, R154, 0x96, !PT ;  /* 0x0000002169697c12 */ /* 0x000fe4000f8e969a */
[C---:B------:R-:W-:Y:S05]  /*141a0*/  HMMA.16816.F32.BF16 R64, R136.reuse, R110, R64 ;  /* 0x0000006e8840723c */ /* 0x040fea0000041840 */
[----:B------:R-:W-:Y:S01]  /*141b0*/  LOP3.LUT R101, R125, UR28, R104, 0x96, !PT ;  /* 0x0000001c7d657c12 */ /* 0x000fe2000f8e9668 */
[----:B------:R-:W-:Y:S01]  /*141c0*/  IMAD.MOV.U32 R170, RZ, RZ, R220 ;  /* 0x000000ffffaa7224 */ /* 0x000fe200078e00dc */
[----:B------:R-:W-:Y:S01]  /*141d0*/  LOP3.LUT R109, R142, 0xff, RZ, 0xc0, !PT ;  /* 0x000000ff8e6d7812 */ /* 0x000fe200078ec0ff */
[----:B------:R2:W2:Y:S03]  /*141e0*/  LDL.S16 R220, [R1+0x40] ;  /* 0x0000400001dc7983 */ /* 0x0004a60000100600 */
[----:B------:R-:W-:Y:S01]  /*141f0*/  IMAD.WIDE.U32 R134, R101, -0x2daee0ad, RZ ;  /* 0xd2511f5365867825 */ /* 0x000fe200078e00ff */
[----:B------:R-:W-:Y:S02]  /*14200*/  LOP3.LUT R101, R143, UR22, R148, 0x96, !PT ;  /* 0x000000168f657c12 */ /* 0x000fe4000f8e9694 */
[----:B------:R-:W-:Y:S01]  /*14210*/  ISETP.LE.U32.AND P4, PT, R109, UR12, PT ;  /* 0x0000000c6d007c0c */ /* 0x000fe2000bf83070 */
[----:B------:R-:W-:Y:S01]  /*14220*/  IMAD.WIDE.U32 R104, R105, -0x2daee0ad, RZ ;  /* 0xd2511f5369687825 */ /* 0x000fe200078e00ff */
[C---:B------:R-:W-:Y:S02]  /*14230*/  LOP3.LUT R110, R101.reuse, 0xff, RZ, 0xc0, !PT ;  /* 0x000000ff656e7812 */ /* 0x040fe400078ec0ff */
[--C-:B------:R-:W-:Y:S01]  /*14240*/  SHF.R.U32.HI R109, RZ, 0x18, R101.reuse ;  /* 0x00000018ff6d7819 */ /* 0x100fe20000011665 */
[----:B------:R-:W-:Y:S01]  /*14250*/  FMUL.FTZ R68, R2, R68 ;  /* 0x0000004402447220 */ /* 0x000fe20000410000 */
[----:B------:R-:W-:Y:S01]  /*14260*/  ISETP.LE.U32.AND P6, PT, R110, UR12, PT ;  /* 0x0000000c6e007c0c */ /* 0x000fe2000bfc3070 */
[----:B------:R-:W-:Y:S01]  /*14270*/  FMUL.FTZ R69, R2, R69 ;  /* 0x0000004502457220 */ /* 0x000fe20000410000 */
[----:B------:R-:W-:Y:S01]  /*14280*/  LOP3.LUT R110, R101, 0xffff, RZ, 0xc0, !PT ;  /* 0x0000ffff656e7812 */ /* 0x000fe200078ec0ff */
[C---:B------:R-:W-:Y:S01]  /*14290*/  FMUL.FTZ R70, R0.reuse, R70 ;  /* 0x0000004600467220 */ /* 0x040fe20000410000 */
[----:B------:R-:W-:Y:S01]  /*142a0*/  SHF.R.U32.HI R101, RZ, 0x10, R101 ;  /* 0x00000010ff657819 */ /* 0x000fe20000011665 */
[----:B------:R-:W-:Y:S01]  /*142b0*/  FMUL.FTZ R71, R0, R71 ;  /* 0x0000004700477220 */ /* 0x000fe20000410000 */
[--C-:B------:R-:W-:Y:S01]  /*142c0*/  SHF.R.U32.HI R111, RZ, 0x10, R142.reuse ;  /* 0x00000010ff6f7819 */ /* 0x100fe2000001168e */
[C---:B------:R-:W-:Y:S01]  /*142d0*/  FMUL.FTZ R72, R2.reuse, R72 ;  /* 0x0000004802487220 */ /* 0x040fe20000410000 */
[----:B------:R-:W-:Y:S01]  /*142e0*/  SHF.R.U32.HI R108, RZ, 0x18, R142 ;  /* 0x00000018ff6c7819 */ /* 0x000fe2000001168e */
[----:B------:R-:W-:Y:S01]  /*142f0*/  FMUL.FTZ R73, R2, R73 ;  /* 0x0000004902497220 */ /* 0x000fe20000410000 */
[----:B------:R-:W-:Y:S01]  /*14300*/  LOP3.LUT R101, R101, 0xff, RZ, 0xc0, !PT ;  /* 0x000000ff65657812 */ /* 0x000fe200078ec0ff */
[----:B------:R-:W-:Y:S01]  /*14310*/  FMUL.FTZ R74, R0, R74 ;  /* 0x0000004a004a7220 */ /* 0x000fe20000410000 */
[----:B------:R-:W-:Y:S01]  /*14320*/  LOP3.LUT R142, R142, 0xffff, RZ, 0xc0, !PT ;  /* 0x0000ffff8e8e7812 */ /* 0x000fe200078ec0ff */
[----:B------:R-:W-:Y:S01]  /*14330*/  @!P6 HFMA2.BF16_V2 R245, -RZ.H0_H0, RZ.H0_H0, -R102.H0_H0 ;  /* 0x200000fffff5e231 */ /* 0x000fe20000340966 */
[----:B------:R-:W-:Y:S01]  /*14340*/  LOP3.LUT R125, R135, UR21, R104, 0x96, !PT ;  /* 0x00000015877d7c12 */ /* 0x000fe2000f8e9668 */
[C---:B-1----:R-:W-:Y:S01]  /*14350*/  HMMA.16816.F32.BF16 R68, R136.reuse, R112, R68 ;  /* 0x000000708844723c */ /* 0x042fe20000041844 */
[----:B------:R1:W4:Y:S01]  /*14360*/  LDL.S16 R135, [R1+0x3c] ;  /* 0x00003c0001877983 */ /* 0x0003220000100600 */
[----:B------:R-:W-:Y:S01]  /*14370*/  UIADD3 UR21, UR31, 0x646e171e, URZ ;  /* 0x646e171e1f157890 */ /* 0x000fe2000fffe03f */
[----:B------:R-:W-:Y:S01]  /*14380*/  @!P6 PRMT R102, R245, 0x5410, RZ ;  /* 0x00005410f566e816 */ /* 0x000fe200000000ff */
[----:B------:R-:W-:Y:S01]  /*14390*/  FMUL.FTZ R75, R0, R75 ;  /* 0x0000004b004b7220 */ /* 0x000fe20000410000 */
[----:B------:R-:W-:Y:S01]  /*143a0*/  ISETP.LE.U32.AND P6, PT, R101, UR12, PT ;  /* 0x0000000c65007c0c */ /* 0x000fe2000bfc3070 */
[----:B------:R-:W-:Y:S01]  /*143b0*/  FMUL.FTZ R76, R2, R76 ;  /* 0x0000004c024c7220 */ /* 0x000fe20000410000 */
[----:B------:R-:W-:Y:S01]  /*143c0*/  SHF.R.U32.HI R101, RZ, 0x8, R142 ;  /* 0x00000008ff657819 */ /* 0x000fe2000001168e */
[----:B------:R-:W-:Y:S01]  /*143d0*/  STG.E.U16 desc[UR26][R170.64], R102 ;  /* 0x00000066aa007986 */ /* 0x000fe2000c10151a */
[----:B------:R-:W-:Y:S02]  /*143e0*/  ISETP.LE.U32.AND P5, PT, R109, UR12, PT ;  /* 0x0000000c6d007c0c */ /* 0x000fe4000bfa3070 */
[----:B------:R-:W-:Y:S01]  /*143f0*/  LOP3.LUT R122, R105, UR25, R116, 0x96, !PT ;  /* 0x00000019697a7c12 */ /* 0x000fe2000f8e9674 */
[----:B------:R1:W4:Y:S01]  /*14400*/  LDL.S16 R142, [R1+0xc] ;  /* 0x00000c00018e7983 */ /* 0x0003220000100600 */
[C---:B------:R-:W-:Y:S03]  /*14410*/  HMMA.16816.F32.BF16 R72, R136.reuse, R114, R72 ;  /* 0x000000728848723c */ /* 0x040fe60000041848 */
[----:B------:R-:W1:Y:S01]  /*14420*/  LDSM.16.MT88.4 R104, [R178+0x10000] ;  /* 0x01000000b268783b */ /* 0x000e620000004200 */
[----:B------:R-:W-:Y:S04]  /*14430*/  IMAD.WIDE.U32 R122, R122, -0x326172a9, RZ ;  /* 0xcd9e8d577a7a7825 */ /* 0x000fe800078e00ff */
[----:B------:R-:W-:Y:S01]  /*14440*/  FMUL.FTZ R77, R2, R77 ;  /* 0x0000004d024d7220 */ /* 0x000fe20000410000 */
[----:B------:R-:W-:Y:S02]  /*14450*/  ISETP.LE.U32.AND P1, PT, R108, UR12, PT ;  /* 0x0000000c6c007c0c */ /* 0x000fe4000bf23070 */
[C---:B------:R-:W-:Y:S01]  /*14460*/  FMUL.FTZ R78, R0.reuse, R78 ;  /* 0x0000004e004e7220 */ /* 0x040fe20000410000 */
[----:B------:R-:W-:Y:S01]  /*14470*/  FMUL.FTZ R79, R0, R79 ;  /* 0x0000004f004f7220 */ /* 0x000fe20000410000 */
[----:B------:R-:W-:Y:S01]  /*14480*/  LOP3.LUT R168, R123, UR18, R124, 0x96, !PT ;  /* 0x000000127ba87c12 */ /* 0x000fe2000f8e967c */
[C---:B------:R-:W-:Y:S01]  /*14490*/  FMUL.FTZ R80, R2.reuse, R80 ;  /* 0x0000005002507220 */ /* 0x040fe20000410000 */
[----:B------:R-:W-:Y:S01]  /*144a0*/  SHF.R.U32.HI R112, RZ, 0x8, R110 ;  /* 0x00000008ff707819 */ /* 0x000fe2000001166e */
[----:B------:R-:W-:Y:S01]  /*144b0*/  FMUL.FTZ R81, R2, R81 ;  /* 0x0000005102517220 */ /* 0x000fe20000410000 */
[----:B------:R-:W-:Y:S01]  /*144c0*/  IADD3 R172, P0, R170, UR20, RZ ;  /* 0x00000014aaac7c10 */ /* 0x000fe2000ff1e0ff */
[----:B------:R-:W-:Y:S01]  /*144d0*/  FMUL.FTZ R82, R0, R82 ;  /* 0x0000005200527220 */ /* 0x000fe20000410000 */
[----:B------:R-:W-:Y:S01]  /*144e0*/  LOP3.LUT R113, R112, 0xffff, RZ, 0xc0, !PT ;  /* 0x0000ffff70717812 */ /* 0x000fe200078ec0ff */
[----:B------:R-:W-:Y:S01]  /*144f0*/  FFMA.FTZ R112, R156, UR4, -R144 ;  /* 0x000000049c707c23 */ /* 0x000fe20008010890 */
[----:B------:R-:W-:Y:S01]  /*14500*/  IADD3.X R173, R171, UR19, RZ, P0, !PT ;  /* 0x00000013abad7c10 */ /* 0x000fe200087fe4ff */
[----:B------:R-:W-:Y:S01]  /*14510*/  FMUL.FTZ R83, R0, R83 ;  /* 0x0000005300537220 */ /* 0x000fe20000410000 */
[----:B------:R-:W-:Y:S01]  /*14520*/  ISETP.LE.U32.AND P0, PT, R113, UR12, PT ;  /* 0x0000000c71007c0c */ /* 0x000fe2000bf03070 */
[----:B------:R3:W-:Y:S01]  /*14530*/  MUFU.EX2 R222, R112 ;  /* 0x0000007000de7308 */ /* 0x0007e20000000800 */
[----:B------:R-:W-:Y:S01]  /*14540*/  LOP3.LUT R108, R111, 0xff, RZ, 0xc0, !PT ;  /* 0x000000ff6f6c7812 */ /* 0x000fe200078ec0ff */
[C---:B------:R-:W-:Y:S01]  /*14550*/  FMUL.FTZ R84, R2.reuse, R84 ;  /* 0x0000005402547220 */ /* 0x040fe20000410000 */
[----:B------:R-:W-:Y:S01]  /*14560*/  FMUL.FTZ R85, R2, R85 ;  /* 0x0000005502557220 */ /* 0x000fe20000410000 */
[----:B------:R-:W-:Y:S01]  /*14570*/  FMUL.FTZ R86, R0, R86 ;  /* 0x0000005600567220 */ /* 0x000fe20000410000 */
[----:B------:R-:W-:Y:S01]  /*14580*/  ISETP.LE.U32.AND P3, PT, R108, UR12, PT ;  /* 0x0000000c6c007c0c */ /* 0x000fe2000bf63070 */
[----:B------:R-:W-:Y:S01]  /*14590*/  FFMA.FTZ R131, R2, R221, R218 ;  /* 0x000000dd02837223 */ /* 0x000fe200000100da */
[----:B------:R-:W1:Y:S01]  /*145a0*/  LDSM.16.MT88.4 R108, [R180+0x10000] ;  /* 0x01000000b46c783b */ /* 0x000e620000004200 */
[----:B------:R-:W-:Y:S01]  /*145b0*/  FMUL.FTZ R87, R0, R87 ;  /* 0x0000005700577220 */ /* 0x000fe20000410000 */
[----:B------:R-:W-:Y:S01]  /*145c0*/  LOP3.LUT R120, R149, UR18, R150, 0x96, !PT ;  /* 0x0000001295787c12 */ /* 0x000fe2000f8e9696 */
[----:B------:R-:W-:Y:S02]  /*145d0*/  @!P6 HFMA2.BF16_V2 R239, -RZ.H0_H0, RZ.H0_H0, -R140.H0_H0 ;  /* 0x200000ffffefe231 */ /* 0x000fe4000034098c */
[C---:B------:R-:W-:Y:S01]  /*145e0*/  FMUL.FTZ R88, R2.reuse, R88 ;  /* 0x0000005802587220 */ /* 0x040fe20000410000 */
[----:B------:R-:W-:Y:S02]  /*145f0*/  @!P0 HFMA2.BF16_V2 R240, -RZ.H0_H0, RZ.H0_H0, -R103.H0_H0 ;  /* 0x200000fffff08231 */ /* 0x000fe40000340967 */
[----:B------:R-:W-:Y:S01]  /*14600*/  FMUL.FTZ R89, R2, R89 ;  /* 0x0000005902597220 */ /* 0x000fe20000410000 */
[----:B------:R-:W-:Y:S04]  /*14610*/  IMAD.WIDE.U32 R120, R120, -0x2daee0ad, RZ ;  /* 0xd2511f5378787825 */ /* 0x000fe800078e00ff */
[----:B------:R-:W-:Y:S01]  /*14620*/  FMUL.FTZ R90, R0, R90 ;  /* 0x0000005a005a7220 */ /* 0x000fe20000410000 */
[----:B------:R-:W-:Y:S01]  /*14630*/  UMOV UR18, UR9 ;  /* 0x0000000900127c82 */ /* 0x000fe20008000000 */
[----:B------:R-:W-:Y:S01]  /*14640*/  @!P0 PRMT R103, R240, 0x5410, RZ ;  /* 0x00005410f0678816 */ /* 0x000fe200000000ff */
[----:B---3--:R-:W-:Y:S01]  /*14650*/  @!P3 HFMA2.BF16_V2 R219, -RZ.H0_H0, RZ.H0_H0, -R164.H0_H0 ;  /* 0x200000ffffdbb231 */ /* 0x008fe200003409a4 */
[----:B------:R-:W-:Y:S01]  /*14660*/  LOP3.LUT R112, R120, 0xff, RZ, 0xc0, !PT ;  /* 0x000000ff78707812 */ /* 0x000fe200078ec0ff */
[----:B------:R-:W-:Y:S01]  /*14670*/  FMUL.FTZ R91, R0, R91 ;  /* 0x0000005b005b7220 */ /* 0x000fe20000410000 */
[C---:B-1----:R-:W-:Y:S01]  /*14680*/  HMMA.16816.F32.BF16 R76, R136.reuse, R104, R76 ;  /* 0x00000068884c723c */ /* 0x042fe2000004184c */
[----:B------:R-:W-:Y:S02]  /*14690*/  STG.E.U16 desc[UR26][R170.64+0x2], R103 ;  /* 0x00000267aa007986 */ /* 0x000fe4000c10151a */
[----:B------:R-:W-:Y:S01]  /*146a0*/  LOP3.LUT R113, R120, 0xff, RZ, 0xc0, !PT ;  /* 0x000000ff78717812 */ /* 0x000fe200078ec0ff */
[----:B------:R-:W-:Y:S01]  /*146b0*/  FMUL.FTZ R92, R2, R92 ;  /* 0x0000005c025c7220 */ /* 0x000fe20000410000 */
[----:B------:R-:W-:Y:S01]  /*146c0*/  @!P6 PRMT R140, R239, 0x5410, RZ ;  /* 0x00005410ef8ce816 */ /* 0x000fe200000000ff */
[C---:B------:R-:W-:Y:S03]  /*146d0*/  HMMA.16816.F32.BF16 R80, R136.reuse, R106, R80 ;  /* 0x0000006a8850723c */ /* 0x040fe60000041850 */
[----:B------:R-:W-:Y:S01]  /*146e0*/  ISETP.LE.U32.AND P6, PT, R113, UR12, PT ;  /* 0x0000000c71007c0c */ /* 0x000fe2000bfc3070 */
[----:B------:R-:W-:Y:S01]  /*146f0*/  STG.E.U16 desc[UR26][R172.64], R140 ;  /* 0x0000008cac007986 */ /* 0x000fe2000c10151a */
[----:B------:R-:W-:Y:S01]  /*14700*/  FFMA.FTZ R104, R157, UR4, -R144 ;  /* 0x000000049d687c23 */ /* 0x000fe20008010890 */
[----:B------:R-:W-:Y:S01]  /*14710*/  FFMA.FTZ R105, R158, UR4, -R145 ;  /* 0x000000049e697c23 */ /* 0x000fe20008010891 */
[----:B------:R-:W-:Y:S01]  /*14720*/  FMUL.FTZ R93, R2, R93 ;  /* 0x0000005d025d7220 */ /* 0x000fe20000410000 */
[C---:B------:R-:W-:Y:S01]  /*14730*/  FMUL.FTZ R94, R0.reuse, R94 ;  /* 0x0000005e005e7220 */ /* 0x040fe20000410000 */
[----:B------:R1:W-:Y:S02]  /*14740*/  MUFU.EX2 R224, R104 ;  /* 0x0000006800e07308 */ /* 0x0003e40000000800 */
[----:B------:R-:W-:Y:S01]  /*14750*/  FMUL.FTZ R95, R0, R95 ;  /* 0x0000005f005f7220 */ /* 0x000fe20000410000 */
[C---:B------:R-:W-:Y:S01]  /*14760*/  FMUL.FTZ R96, R2.reuse, R96 ;  /* 0x0000006002607220 */ /* 0x040fe20000410000 */
[----:B------:R-:W-:Y:S01]  /*14770*/  FMUL.FTZ R97, R2, R97 ;  /* 0x0000006102617220 */ /* 0x000fe20000410000 */
[C---:B------:R-:W-:Y:S01]  /*14780*/  FMUL.FTZ R98, R0.reuse, R98 ;  /* 0x0000006200627220 */ /* 0x040fe20000410000 */
[----:B------:R-:W-:Y:S01]  /*14790*/  FMUL.FTZ R99, R0, R99 ;  /* 0x0000006300637220 */ /* 0x000fe20000410000 */
[----:B------:R-:W-:Y:S03]  /*147a0*/  SHF.R.U32.HI R117, RZ, 0x18, R120 ;  /* 0x00000018ff757819 */ /* 0x000fe60000011678 */
[----:B------:R3:W-:Y:S01]  /*147b0*/  MUFU.EX2 R143, R105 ;  /* 0x00000069008f7308 */ /* 0x0007e20000000800 */
[----:B------:R-:W-:Y:S01]  /*147c0*/  PRMT R133, R219, 0x7610, R133 ;  /* 0x00007610db857816 */ /* 0x000fe20000000085 */
[C---:B------:R-:W-:Y:S03]  /*147d0*/  HMMA.16816.F32.BF16 R84, R136.reuse, R108, R84 ;  /* 0x0000006c8854723c */ /* 0x040fe60000041854 */
[----:B------:R-:W-:Y:S01]  /*147e0*/  @!P3 PRMT R164, R133, 0x5410, RZ ;  /* 0x0000541085a4b816 */ /* 0x000fe200000000ff */
[--C-:B------:R-:W-:Y:S01]  /*147f0*/  FFMA.FTZ R133, R210, UR4, -R145.reuse ;  /* 0x00000004d2857c23 */ /* 0x100fe20008010891 */
[----:B-1----:R-:W-:Y:S01]  /*14800*/  LOP3.LUT R104, R101, 0xffff, RZ, 0xc0, !PT ;  /* 0x0000ffff65687812 */ /* 0x002fe200078ec0ff */
[----:B------:R-:W-:Y:S01]  /*14810*/  FFMA.FTZ R101, R161, UR4, -R145 ;  /* 0x00000004a1657c23 */ /* 0x000fe20008010891 */
[--C-:B------:R-:W-:Y:S01]  /*14820*/  FFMA.FTZ R108, R147, UR4, -R144.reuse ;  /* 0x00000004936c7c23 */ /* 0x100fe20008010890 */
[C---:B------:R-:W-:Y:S01]  /*14830*/  HMMA.16816.F32.BF16 R88, R136.reuse, R110, R88 ;  /* 0x0000006e8858723c */ /* 0x040fe20000041858 */
[----:B------:R-:W-:Y:S02]  /*14840*/  MUFU.EX2 R210, R133 ;  /* 0x0000008500d27308 */ /* 0x000fe40000000800 */
[----:B------:R-:W-:Y:S02]  /*14850*/  ISETP.LE.U32.AND P0, PT, R104, UR12, PT ;  /* 0x0000000c68007c0c */ /* 0x000fe4000bf03070 */
[----:B---3--:R-:W1:Y:S06]  /*14860*/  LDSM.16.MT88.4 R104, [R179+0x10000] ;  /* 0x01000000b368783b */ /* 0x008e6c0000004200 */
[----:B------:R3:W3:Y:S10]  /*14870*/  MUFU.EX2 R223, R101 ;  /* 0x0000006500df7308 */ /* 0x0006f40000000800 */
[----:B------:R5:W-:Y:S01]  /*14880*/  MUFU.EX2 R233, R108 ;  /* 0x0000006c00e97308 */ /* 0x000be20000000800 */
[----:B---3--:R-:W-:Y:S02]  /*14890*/  LOP3.LUT R101, R120, 0xffff, RZ, 0xc0, !PT ;  /* 0x0000ffff78657812 */ /* 0x008fe400078ec0ff */
[----:B------:R-:W-:Y:S02]  /*148a0*/  F2FP.BF16.F32.PACK_AB R158, R223, R143 ;  /* 0x0000008fdf9e723e */ /* 0x000fe400000010ff */
[----:B------:R-:W-:Y:S01]  /*148b0*/  SHF.R.U32.HI R109, RZ, 0x8, R101 ;  /* 0x00000008ff6d7819 */ /* 0x000fe20000011665 */
[----:B------:R-:W-:Y:S01]  /*148c0*/  FFMA.FTZ R101, R159, UR4, -R144 ;  /* 0x000000049f657c23 */ /* 0x000fe20008010890 */
[----:B------:R-:W-:Y:S02]  /*148d0*/  PRMT R157, R158, 0x7632, R157 ;  /* 0x000076329e9d7816 */ /* 0x000fe4000000009d */
[----:B------:R-:W-:Y:S01]  /*148e0*/  PRMT R118, R112, 0x5410, R109 ;  /* 0x0000541070767816 */ /* 0x000fe2000000006d */
[----:B------:R3:W3:Y:S01]  /*148f0*/  MUFU.EX2 R232, R101 ;  /* 0x0000006500e87308 */ /* 0x0006e20000000800 */
[----:B------:R-:W-:Y:S01]  /*14900*/  FFMA.FTZ R109, R160, UR4, -R145 ;  /* 0x00000004a06d7c23 */ /* 0x000fe20008010891 */
[----:B-----5:R-:W-:Y:S04]  /*14910*/  SHF.R.U32.HI R108, RZ, 0x10, R120 ;  /* 0x00000010ff6c7819 */ /* 0x020fe80000011678 */
[----:B------:R-:W-:Y:S04]  /*14920*/  LOP3.LUT R116, R108, 0xff, RZ, 0xc0, !PT ;  /* 0x000000ff6c747812 */ /* 0x000fe800078ec0ff */
[----:B------:R5:W-:Y:S01]  /*14930*/  MUFU.EX2 R229, R109 ;  /* 0x0000006d00e57308 */ /* 0x000be20000000800 */
[C---:B-1----:R-:W-:Y:S03]  /*14940*/  HMMA.16816.F32.BF16 R92, R136.reuse, R104, R92 ;  /* 0x00000068885c723c */ /* 0x042fe6000004185c */
[----:B------:R-:W-:Y:S03]  /*14950*/  PRMT R116, R116, 0x5410, R117 ;  /* 0x0000541074747816 */ /* 0x000fe60000000075 */
[----:B------:R-:W-:Y:S05]  /*14960*/  HMMA.16816.F32.BF16 R96, R136, R106, R96 ;  /* 0x0000006a8860723c */ /* 0x000fea0000041860 */
[----:B------:R-:W-:Y:S01]  /*14970*/  @!P4 HFMA2.BF16_V2 R129, -RZ.H0_H0, RZ.H0_H0, -R166.H0_H0 ;  /* 0x200000ffff81c231 */ /* 0x000fe200003409a6 */
[----:B---3--:R-:W-:Y:S01]  /*14980*/  LOP3.LUT R101, R121, UR21, R152, 0x96, !PT ;  /* 0x0000001579657c12 */ /* 0x008fe2000f8e9698 */
[----:B------:R-:W-:Y:S01]  /*14990*/  FFMA.FTZ R136, R206, UR4, -R144 ;  /* 0x00000004ce887c23 */ /* 0x000fe20008010890 */
[----:B------:R-:W-:Y:S03]  /*149a0*/  F2FP.BF16.F32.PACK_AB R160, R232, R233 ;  /* 0x000000e9e8a0723e */ /* 0x000fe600000010ff */
[----:B------:R-:W-:Y:S02]  /*149b0*/  PRMT R124, R129, 0x7610, R124 ;  /* 0x00007610817c7816 */ /* 0x000fe4000000007c */
[C---:B------:R-:W-:Y:S02]  /*149c0*/  LOP3.LUT R108, R101.reuse, 0xffff, RZ, 0xc0, !PT ;  /* 0x0000ffff656c7812 */ /* 0x040fe400078ec0ff */
[--C-:B-----5:R-:W-:Y:S02]  /*149d0*/  SHF.R.U32.HI R109, RZ, 0x10, R101.reuse ;  /* 0x00000010ff6d7819 */ /* 0x120fe40000011665 */
[----:B------:R-:W-:Y:S02]  /*149e0*/  LOP3.LUT R115, R101, 0xff, RZ, 0xc0, !PT ;  /* 0x000000ff65737812 */ /* 0x000fe400078ec0ff */
[----:B------:R-:W-:Y:S01]  /*149f0*/  SHF.R.U32.HI R114, RZ, 0x18, R101 ;  /* 0x00000018ff727819 */ /* 0x000fe20000011665 */
[----:B------:R-:W-:Y:S01]  /*14a00*/  FFMA.FTZ R101, R162, UR4, -R145 ;  /* 0x00000004a2657c23 */ /* 0x000fe20008010891 */
[----:B------:R-:W-:Y:S02]  /*14a10*/  SHF.R.U32.HI R113, RZ, 0x8, R108 ;  /* 0x00000008ff717819 */ /* 0x000fe4000001166c */
[----:B------:R-:W-:Y:S01]  /*14a20*/  LOP3.LUT R112, R109, 0xff, RZ, 0xc0, !PT ;  /* 0x000000ff6d707812 */ /* 0x000fe200078ec0ff */
[----:B------:R1:W3:Y:S01]  /*14a30*/  MUFU.EX2 R230, R101 ;  /* 0x0000006500e67308 */ /* 0x0002e20000000800 */
[----:B------:R-:W5:Y:S01]  /*14a40*/  LDSM.16.MT88.4 R108, [R177+0xc800] ;  /* 0x00c80000b16c783b */ /* 0x000f620000004200 */
[----:B------:R-:W-:Y:S02]  /*14a50*/  F2FP.BF16.F32.PACK_AB R162, R224, R222 ;  /* 0x000000dee0a2723e */ /* 0x000fe400000010ff */
[----:B------:R-:W-:Y:S02]  /*14a60*/  PRMT R113, R115, 0x5410, R113 ;  /* 0x0000541073717816 */ /* 0x000fe40000000071 */
[----:B------:R-:W-:Y:S02]  /*14a70*/  PRMT R161, R162, 0x7632, R161 ;  /* 0x00007632a2a17816 */ /* 0x000fe400000000a1 */
[----:B------:R-:W-:Y:S02]  /*14a80*/  PRMT R159, R160, 0x7632, R159 ;  /* 0x00007632a09f7816 */ /* 0x000fe4000000009f */
[--C-:B------:R-:W-:Y:S02]  /*14a90*/  HSET2.LE.AND R104, R113, R146.reuse, PT ;  /* 0x0000009271687233 */ /* 0x100fe40003803000 */
[--C-:B------:R-:W-:Y:S02]  /*14aa0*/  HSET2.LE.AND R106, R118, R146.reuse, PT ;  /* 0x00000092766a7233 */ /* 0x100fe40003803000 */
[--C-:B------:R-:W-:Y:S02]  /*14ab0*/  HSET2.LE.AND R107, R116, R146.reuse, PT ;  /* 0x00000092746b7233 */ /* 0x100fe40003803000 */
[----:B------:R-:W-:Y:S01]  /*14ac0*/  LDSM.16.MT88.4 R116, [R178+0xe800] ;  /* 0x00e80000b274783b */ /* 0x000fe20000004200 */
[----:B-1----:R-:W-:Y:S02]  /*14ad0*/  PRMT R101, R112, 0x5410, R114 ;  /* 0x0000541070657816 */ /* 0x002fe40000000072 */
[----:B---3--:R-:W-:Y:S02]  /*14ae0*/  F2FP.BF16.F32.PACK_AB R156, R230, R229 ;  /* 0x000000e5e69c723e */ /* 0x008fe400000010ff */
[----:B------:R-:W-:Y:S01]  /*14af0*/  @!P4 PRMT R166, R124, 0x5410, RZ ;  /* 0x000054107ca6c816 */ /* 0x000fe200000000ff */
[----:B------:R-:W-:Y:S01]  /*14b00*/  IMAD.WIDE.U32 R124, R125, -0x326172a9, RZ ;  /* 0xcd9e8d577d7c7825 */ /* 0x000fe200078e00ff */
[----:B------:R-:W-:Y:S01]  /*14b10*/  HSET2.LE.AND R105, R101, R146, PT ;  /* 0x0000009265697233 */ /* 0x000fe20003803000 */
[----:B------:R-:W1:Y:S01]  /*14b20*/  LDSM.16.MT88.4 R112, [R178+0xc800] ;  /* 0x00c80000b270783b */ /* 0x000e620000004200 */
[----:B------:R-:W-:Y:S02]  /*14b30*/  PRMT R101, R162, 0x5410, R161 ;  /* 0x00005410a2657816 */ /* 0x000fe400000000a1 */
[----:B------:R-:W-:Y:S02]  /*14b40*/  PRMT R155, R156, 0x7632, R155 ;  /* 0x000076329c9b7816 */ /* 0x000fe4000000009b */
[----:B------:R-:W-:Y:S02]  /*14b50*/  LOP3.LUT R104, R104, R101, RZ, 0xc0, !PT ;  /* 0x0000006568687212 */ /* 0x000fe400078ec0ff */
[----:B------:R-:W-:Y:S02]  /*14b60*/  PRMT R101, R158, 0x5410, R157 ;  /* 0x000054109e657816 */ /* 0x000fe4000000009d */
[----:B------:R-:W-:Y:S02]  /*14b70*/  LOP3.LUT R123, R125, UR22, R122, 0x96, !PT ;  /* 0x000000167d7b7c12 */ /* 0x000fe4000f8e967a */
[----:B------:R-:W-:Y:S02]  /*14b80*/  LOP3.LUT R105, R105, R101, RZ, 0xc0, !PT ;  /* 0x0000006569697212 */ /* 0x000fe400078ec0ff */
[----:B------:R-:W-:Y:S04]  /*14b90*/  PRMT R101, R160, 0x5410, R159 ;  /* 0x00005410a0657816 */ /* 0x000fe8000000009f */
[----:B------:R-:W-:Y:S02]  /*14ba0*/  LOP3.LUT R106, R106, R101, RZ, 0xc0, !PT ;  /* 0x000000656a6a7212 */ /* 0x000fe400078ec0ff */
[----:B------:R-:W-:Y:S04]  /*14bb0*/  PRMT R101, R156, 0x5410, R155 ;  /* 0x000054109c657816 */ /* 0x000fe8000000009b */
[----:B------:R-:W-:Y:S02]  /*14bc0*/  LOP3.LUT R107, R107, R101, RZ, 0xc0, !PT ;  /* 0x000000656b6b7212 */ /* 0x000fe400078ec0ff */
[----:B------:R-:W-:Y:S04]  /*14bd0*/  LOP3.LUT R101, R121, UR21, R152, 0x96, !PT ;  /* 0x0000001579657c12 */ /* 0x000fe8000f8e9698 */
[----:B------:R-:W-:Y:S01]  /*14be0*/  SHF.R.U32.HI R2, RZ, 0x10, R101 ;  /* 0x00000010ff027819 */ /* 0x000fe20000011665 */
[C---:B-----5:R-:W-:Y:S05]  /*14bf0*/  HMMA.16816.F32.BF16 R4, R104.reuse, R108, R4 ;  /* 0x0000006c6804723c */ /* 0x060fea0000041804 */
[----:B------:R-:W-:Y:S01]  /*14c00*/  LOP3.LUT R2, R2, 0xff, RZ, 0xc0, !PT ;  /* 0x000000ff02027812 */ /* 0x000fe200078ec0ff */
[C---:B------:R-:W-:Y:S01]  /*14c10*/  HMMA.16816.F32.BF16 R8, R104.reuse, R110, R8 ;  /* 0x0000006e6808723c */ /* 0x040fe20000041808 */
[----:B------:R-:W3:Y:S05]  /*14c20*/  LDSM.16.MT88.4 R108, [R180+0xc800] ;  /* 0x00c80000b46c783b */ /* 0x000eea0000004200 */
[C---:B-1----:R-:W-:Y:S06]  /*14c30*/  HMMA.16816.F32.BF16 R12, R104.reuse, R112, R12 ;  /* 0x00000070680c723c */ /* 0x042fec000004180c */
[C---:B------:R-:W-:Y:S01]  /*14c40*/  HMMA.16816.F32.BF16 R16, R104.reuse, R114, R16 ;  /* 0x000000726810723c */ /* 0x040fe20000041810 */
[----:B------:R-:W1:Y:S05]  /*14c50*/  LDSM.16.MT88.4 R112, [R179+0xc800] ;  /* 0x00c80000b370783b */ /* 0x000e6a0000004200 */
[C---:B---3--:R-:W-:Y:S05]  /*14c60*/  HMMA.16816.F32.BF16 R20, R104.reuse, R108, R20 ;  /* 0x0000006c6814723c */ /* 0x048fea0000041814 */
[----:B--2---:R-:W-:Y:S01]  /*14c70*/  @!P0 HFMA2.BF16_V2 R220, -RZ.H0_H0, RZ.H0_H0, -R165.H0_H0 ;  /* 0x200000ffffdc8231 */ /* 0x004fe200003409a5 */
[C---:B------:R-:W-:Y:S01]  /*14c80*/  HMMA.16816.F32.BF16 R24, R104.reuse, R110, R24 ;  /* 0x0000006e6818723c */ /* 0x040fe20000041818 */
[----:B------:R-:W2:Y:S05]  /*14c90*/  LDSM.16.MT88.4 R108, [R177+0xe800] ;  /* 0x00e80000b16c783b */ /* 0x000eaa0000004200 */
[C---:B-1----:R-:W-:Y:S06]  /*14ca0*/  HMMA.16816.F32.BF16 R28, R104.reuse, R112, R28 ;  /* 0x00000070681c723c */ /* 0x042fec000004181c */
[C---:B------:R-:W-:Y:S01]  /*14cb0*/  HMMA.16816.F32.BF16 R32, R104.reuse, R114, R32 ;  /* 0x000000726820723c */ /* 0x040fe20000041820 */
[----:B------:R-:W1:Y:S04]  /*14cc0*/  LDSM.16.MT88.4 R112, [R180+0xe800] ;  /* 0x00e80000b470783b */ /* 0x000e680000004200 */
[----:B----4-:R-:W-:Y:S06]  /*14cd0*/  @!P1 HFMA2.BF16_V2 R135, -RZ.H0_H0, RZ.H0_H0, -R163.H0_H0 ;  /* 0x200000ffff879231 */ /* 0x010fec00003409a3 */
[----:B------:R-:W-:Y:S04]  /*14ce0*/  PRMT R128, R135, 0x7610, R128 ;  /* 0x0000761087807816 */ /* 0x000fe80000000080 */
[----:B------:R-:W-:Y:S01]  /*14cf0*/  @!P1 PRMT R163, R128, 0x5410, RZ ;  /* 0x0000541080a39816 */ /* 0x000fe200000000ff */
[----:B------:R-:W-:Y:S01]  /*14d00*/  @!P5 HFMA2.BF16_V2 R142, -RZ.H0_H0, RZ.H0_H0, -R141.H0_H0 ;  /* 0x200000ffff8ed231 */ /* 0x000fe2000034098d */
[C---:B--2---:R-:W-:Y:S04]  /*14d10*/  HMMA.16816.F32.BF16 R36, R104.reuse, R108, R36 ;  /* 0x0000006c6824723c */ /* 0x044fe80000041824 */
[----:B------:R2:W-:Y:S01]  /*14d20*/  @!P5 STL.S16 [R1+0xc], R142 ;  /* 0x00000c8e0100d387 */ /* 0x0005e20000100600 */
[----:B------:R-:W-:Y:S03]  /*14d30*/  PRMT R127, R142, 0x7610, R127 ;  /* 0x000076108e7f7816 */ /* 0x000fe6000000007f */
[----:B------:R3:W-:Y:S03]  /*14d40*/  @!P4 STL.S16 [R1+0x1c], R129 ;  /* 0x00001c810100c387 */ /* 0x0007e60000100600 */
[----:B------:R-:W-:Y:S01]  /*14d50*/  @!P5 PRMT R141, R127, 0x5410, RZ ;  /* 0x000054107f8dd816 */ /* 0x000fe200000000ff */
[C---:B------:R-:W-:Y:S01]  /*14d60*/  HMMA.16816.F32.BF16 R40, R104.reuse, R110, R40 ;  /* 0x0000006e6828723c */ /* 0x040fe20000041828 */
[----:B------:R4:W5:Y:S02]  /*14d70*/  LDL.S16 R127, [R1+0x14] ;  /* 0x00001400017f7983 */ /* 0x0009640000100600 */
[----:B------:R-:W-:Y:S02]  /*14d80*/  PRMT R109, R220, 0x7610, R109 ;  /* 0x00007610dc6d7816 */ /* 0x000fe4000000006d */
[----:B------:R-:W-:Y:S01]  /*14d90*/  ISETP.LE.U32.AND P4, PT, R2, UR12, PT ;  /* 0x0000000c02007c0c */ /* 0x000fe2000bf83070 */
[----:B------:R-:W-:Y:S01]  /*14da0*/  STG.E.U16 desc[UR26][R172.64+0x2], R141 ;  /* 0x0000028dac007986 */ /* 0x000fe2000c10151a */
[----:B------:R-:W-:Y:S01]  /*14db0*/  @!P0 PRMT R165, R109, 0x5410, RZ ;  /* 0x000054106da58816 */ /* 0x000fe200000000ff */
[C---:B------:R-:W-:Y:S02]  /*14dc0*/  HMMA.16816.F32.BF16 R44, R104.reuse, R116, R44 ;  /* 0x00000074682c723c */ /* 0x040fe4000004182c */
[----:B------:R-:W-:Y:S01]  /*14dd0*/  STG.E.U16 desc[UR26][R170.64+0x10], R166 ;  /* 0x000010a6aa007986 */ /* 0x000fe2000c10151a */
[----:B------:R-:W-:Y:S02]  /*14de0*/  LOP3.LUT R2, R125, UR22, R122, 0x96, !PT ;  /* 0x000000167d027c12 */ /* 0x000fe4000f8e967a */
[C---:B------:R-:W-:Y:S01]  /*14df0*/  LOP3.LUT R108, R101.reuse, 0xff, RZ, 0xc0, !PT ;  /* 0x000000ff656c7812 */ /* 0x040fe200078ec0ff */
[----:B------:R-:W-:Y:S01]  /*14e00*/  STG.E.U16 desc[UR26][R170.64+0x12], R165 ;  /* 0x000012a5aa007986 */ /* 0x000fe2000c10151a */
[C---:B------:R-:W-:Y:S03]  /*14e10*/  HMMA.16816.F32.BF16 R48, R104.reuse, R118, R48 ;  /* 0x000000766830723c */ /* 0x040fe60000041830 */
[----:B------:R-:W-:Y:S01]  /*14e20*/  STG.E.U16 desc[UR26][R172.64+0x10], R164 ;  /* 0x000010a4ac007986 */ /* 0x000fe2000c10151a */
[----:B------:R-:W-:Y:S01]  /*14e30*/  ISETP.LE.U32.AND P5, PT, R108, UR12, PT ;  /* 0x0000000c6c007c0c */ /* 0x000fe2000bfa3070 */
[----:B--2---:R-:W-:Y:S01]  /*14e40*/  FFMA.FTZ R142, R174, UR4, -R145 ;  /* 0x00000004ae8e7c23 */ /* 0x004fe20008010891 */
[C---:B-1----:R-:W-:Y:S01]  /*14e50*/  HMMA.16816.F32.BF16 R52, R104.reuse, R112, R52 ;  /* 0x000000706834723c */ /* 0x042fe20000041834 */
[----:B------:R-:W-:Y:S02]  /*14e60*/  STG.E.U16 desc[UR26][R172.64+0x12], R163 ;  /* 0x000012a3ac007986 */ /* 0x000fe4000c10151a */
[----:B------:R-:W-:Y:S02]  /*14e70*/  MUFU.EX2 R206, R142 ;  /* 0x0000008e00ce7308 */ /* 0x000fe40000000800 */
[----:B---3--:R4:W2:Y:S01]  /*14e80*/  LDL.S16 R129, [R1+0x34] ;  /* 0x0000340001817983 */ /* 0x0088a20000100600 */
[C---:B------:R-:W-:Y:S03]  /*14e90*/  HMMA.16816.F32.BF16 R56, R104.reuse, R114, R56 ;  /* 0x000000726838723c */ /* 0x040fe60000041838 */
[----:B------:R-:W-:Y:S02]  /*14ea0*/  @!P0 STL.S16 [R1+0x40], R220 ;  /* 0x000040dc01008387 */ /* 0x000fe40000100600 */
[----:B------:R-:W-:Y:S01]  /*14eb0*/  @!P5 HFMA2.BF16_V2 R132, -RZ.H0_H0, RZ.H0_H0, -R162.H0_H0 ;  /* 0x200000ffff84d231 */ /* 0x000fe200003409a2 */
[----:B------:R-:W-:Y:S01]  /*14ec0*/  LOP3.LUT R113, R124, 0xff, RZ, 0xc0, !PT ;  /* 0x000000ff7c717812 */ /* 0x000fe200078ec0ff */
[----:B------:R-:W-:Y:S01]  /*14ed0*/  @!P3 STL.S16 [R1+0x18], R219 ;  /* 0x000018db0100b387 */ /* 0x000fe20000100600 */
[----:B------:R-:W-:Y:S03]  /*14ee0*/  SHF.R.U32.HI R112, RZ, 0x10, R124 ;  /* 0x00000010ff707819 */ /* 0x000fe6000001167c */
[----:B------:R1:W-:Y:S01]  /*14ef0*/  @!P1 STL.S16 [R1+0x3c], R135 ;  /* 0x00003c8701009387 */ /* 0x0003e20000100600 */
[----:B------:R-:W-:Y:S02]  /*14f00*/  PRMT R122, R132, 0x7610, R122 ;  /* 0x00007610847a7816 */ /* 0x000fe4000000007a */
[----:B------:R-:W-:Y:S01]  /*14f10*/  LOP3.LUT R114, R124, 0xff, RZ, 0xc0, !PT ;  /* 0x000000ff7c727812 */ /* 0x000fe200078ec0ff */
[----:B------:R4:W3:Y:S01]  /*14f20*/  LDL.S16 R128, [R1+0x28] ;  /* 0x0000280001807983 */ /* 0x0008e20000100600 */
[----:B------:R-:W-:Y:S02]  /*14f30*/  LOP3.LUT R108, R101, 0xffff, RZ, 0xc0, !PT ;  /* 0x0000ffff656c7812 */ /* 0x000fe400078ec0ff */
[----:B------:R-:W-:Y:S01]  /*14f40*/  @!P5 PRMT R162, R122, 0x5410, RZ ;  /* 0x000054107aa2d816 */ /* 0x000fe200000000ff */
[----:B------:R-:W-:Y:S01]  /*14f50*/  @!P5 STL.S16 [R1+0x38], R132 ;  /* 0x000038840100d387 */ /* 0x000fe20000100600 */
[----:B------:R-:W-:Y:S02]  /*14f60*/  SHF.R.U32.HI R108, RZ, 0x8, R108 ;  /* 0x00000008ff6c7819 */ /* 0x000fe4000001166c */
[--C-:B------:R-:W-:Y:S01]  /*14f70*/  SHF.R.U32.HI R116, RZ, 0x18, R120.reuse ;  /* 0x00000018ff747819 */ /* 0x100fe20000011678 */
[----:B------:R-:W-:Y:S01]  /*14f80*/  STG.E.U16 desc[UR26][R170.64+0x20], R162 ;  /* 0x000020a2aa007986 */ /* 0x000fe2000c10151a */
[----:B------:R-:W-:Y:S02]  /*14f90*/  LOP3.LUT R108, R108, 0xffff, RZ, 0xc0, !PT ;  /* 0x0000ffff6c6c7812 */ /* 0x000fe400078ec0ff */
[----:B------:R-:W-:Y:S02]  /*14fa0*/  ISETP.LE.U32.AND P3, PT, R116, UR12, PT ;  /* 0x0000000c74007c0c */ /* 0x000fe4000bf63070 */
[----:B------:R-:W-:Y:S02]  /*14fb0*/  ISETP.LE.U32.AND P0, PT, R108, UR12, PT ;  /* 0x0000000c6c007c0c */ /* 0x000fe4000bf03070 */
[----:B------:R-:W4:Y:S01]  /*14fc0*/  LDSM.16.MT88.4 R108, [R179+0xe800] ;  /* 0x00e80000b36c783b */ /* 0x000f220000004200 */
[----:B------:R-:W-:Y:S02]  /*14fd0*/  LOP3.LUT R116, R123, 0xff, RZ, 0xc0, !PT ;  /* 0x000000ff7b747812 */ /* 0x000fe400078ec0ff */
[----:B------:R-:W-:Y:S02]  /*14fe0*/  SHF.R.U32.HI R117, RZ, 0x18, R101 ;  /* 0x00000018ff757819 */ /* 0x000fe40000011665 */
[----:B------:R-:W-:Y:S01]  /*14ff0*/  ISETP.LE.U32.AND P5, PT, R116, UR12, PT ;  /* 0x0000000c74007c0c */ /* 0x000fe2000bfa3070 */
[----:B-1----:R-:W-:Y:S01]  /*15000*/  FFMA.FTZ R135, R175, UR4, -R145 ;  /* 0x00000004af877c23 */ /* 0x002fe20008010891 */
[----:B------:R-:W-:Y:S02]  /*15010*/  LOP3.LUT R101, R120, 0xffff, RZ, 0xc0, !PT ;  /* 0x0000ffff78657812 */ /* 0x000fe400078ec0ff */
[----:B------:R-:W-:Y:S02]  /*15020*/  ISETP.LE.U32.AND P1, PT, R117, UR12, PT ;  /* 0x0000000c75007c0c */ /* 0x000fe4000bf23070 */
[----:B------:R-:W-:Y:S02]  /*15030*/  SHF.R.U32.HI R101, RZ, 0x8, R101 ;  /* 0x00000008ff657819 */ /* 0x000fe40000011665 */
[----:B------:R-:W-:Y:S02]  /*15040*/  SHF.R.U32.HI R122, RZ, 0x10, R120 ;  /* 0x00000010ff7a7819 */ /* 0x000fe40000011678 */
[----:B------:R-:W-:Y:S02]  /*15050*/  LOP3.LUT R101, R101, 0xffff, RZ, 0xc0, !PT ;  /* 0x0000ffff65657812 */ /* 0x000fe400078ec0ff */
[----:B------:R-:W-:Y:S02]  /*15060*/  SHF.R.U32.HI R121, RZ, 0x18, R124 ;  /* 0x00000018ff797819 */ /* 0x000fe4000001167c */
[----:B------:R-:W-:Y:S03]  /*15070*/  LOP3.LUT R120, R112, 0xff, RZ, 0xc0, !PT ;  /* 0x000000ff70787812 */ /* 0x000fe600078ec0ff */
[----:B------:R-:W-:Y:S05]  /*15080*/  @!P1 HFMA2.BF16_V2 R251, -RZ.H0_H0, RZ.H0_H0, -R157.H0_H0 ;  /* 0x200000fffffb9231 */ /* 0x000fea000034099d */
[----:B------:R-:W-:Y:S02]  /*15090*/  @!P1 PRMT R157, R251, 0x5410, RZ ;  /* 0x00005410fb9d9816 */ /* 0x000fe400000000ff */
[----:B------:R-:W-:Y:S01]  /*150a0*/  ISETP.LE.U32.AND P1, PT, R114, UR12, PT ;  /* 0x0000000c72007c0c */ /* 0x000fe2000bf23070 */
[C---:B----4-:R-:W-:Y:S06]  /*150b0*/  HMMA.16816.F32.BF16 R60, R104.reuse, R108, R60 ;  /* 0x0000006c683c723c */ /* 0x050fec000004183c */
[C---:B------:R-:W-:Y:S05]  /*150c0*/  HMMA.16816.F32.BF16 R64, R104.reuse, R110, R64 ;  /* 0x0000006e6840723c */ /* 0x040fea0000041840 */
[----:B------:R-:W-:Y:S01]  /*150d0*/  FFMA.FTZ R108, R211, UR4, -R144 ;  /* 0x00000004d36c7c23 */ /* 0x000fe20008010890 */
[--C-:B------:R-:W-:Y:S02]  /*150e0*/  SHF.R.U32.HI R109, RZ, 0x10, R2.reuse ;  /* 0x00000010ff6d7819 */ /* 0x100fe40000011602 */
[----:B------:R-:W-:Y:S01]  /*150f0*/  LOP3.LUT R110, R2, 0xff, RZ, 0xc0, !PT ;  /* 0x000000ff026e7812 */ /* 0x000fe200078ec0ff */
[----:B------:R1:W-:Y:S02]  /*15100*/  MUFU.EX2 R221, R108 ;  /* 0x0000006c00dd7308 */ /* 0x0003e40000000800 */
[----:B-1----:R-:W-:Y:S01]  /*15110*/  SHF.R.U32.HI R108, RZ, 0x18, R2 ;  /* 0x00000018ff6c7819 */ /* 0x002fe20000011602 */
[----:B-----5:R-:W-:Y:S05]  /*15120*/  @!P4 HFMA2.BF16_V2 R127, -RZ.H0_H0, RZ.H0_H0, -R158.H0_H0 ;  /* 0x200000ffff7fc231 */ /* 0x020fea000034099e */
[----:B------:R-:W-:Y:S04]  /*15130*/  PRMT R116, R127, 0x7610, R116 ;  /* 0x000076107f747816 */ /* 0x000fe80000000074 */
[----:B------:R-:W-:Y:S01]  /*15140*/  @!P4 PRMT R158, R116, 0x5410, RZ ;  /* 0x00005410749ec816 */ /* 0x000fe200000000ff */
[----:B--2---:R-:W-:Y:S05]  /*15150*/  @!P0 HFMA2.BF16_V2 R129, -RZ.H0_H0, RZ.H0_H0, -R161.H0_H0 ;  /* 0x200000ffff818231 */ /* 0x004fea00003409a1 */
[----:B------:R1:W-:Y:S01]  /*15160*/  @!P0 STL.S16 [R1+0x34], R129 ;  /* 0x0000348101008387 */ /* 0x0003e20000100600 */
[----:B------:R-:W-:Y:S03]  /*15170*/  PRMT R117, R129, 0x7610, R117 ;  /* 0x0000761081757816 */ /* 0x000fe60000000075 */
[----:B------:R2:W-:Y:S01]  /*15180*/  @!P4 STL.S16 [R1+0x14], R127 ;  /* 0x0000147f0100c387 */ /* 0x0005e20000100600 */
[----:B------:R-:W-:Y:S02]  /*15190*/  @!P0 PRMT R161, R117, 0x5410, RZ ;  /* 0x0000541075a18816 */ /* 0x000fe400000000ff */
[----:B------:R-:W-:Y:S01]  /*151a0*/  ISETP.LE.U32.AND P0, PT, R101, UR12, PT ;  /* 0x0000000c65007c0c */ /* 0x000fe2000bf03070 */
[----:B------:R4:W5:Y:S01]  /*151b0*/  LDL.S16 R132, [R1+0x10] ;  /* 0x0000100001847983 */ /* 0x0009620000100600 */
[----:B------:R-:W-:Y:S01]  /*151c0*/  SHF.R.U32.HI R101, RZ, 0x18, R123 ;  /* 0x00000018ff657819 */ /* 0x000fe2000001167b */
[----:B---3--:R-:W-:Y:S02]  /*151d0*/  @!P6 HFMA2.BF16_V2 R128, -RZ.H0_H0, RZ.H0_H0, -R160.H0_H0 ;  /* 0x200000ffff80e231 */ /* 0x008fe400003409a0 */
[----:B------:R-:W3:Y:S01]  /*151e0*/  LDSM.16.MT88.4 R116, [R177+0x10800] ;  /* 0x01080000b174783b */ /* 0x000ee20000004200 */
[----:B------:R-:W-:Y:S02]  /*151f0*/  ISETP.LE.U32.AND P4, PT, R101, UR12, PT ;  /* 0x0000000c65007c0c */ /* 0x000fe4000bf83070 */
[----:B------:R-:W-:Y:S02]  /*15200*/  LOP3.LUT R101, R124, 0xffff, RZ, 0xc0, !PT ;  /* 0x0000ffff7c657812 */ /* 0x000fe400078ec0ff */
[----:B------:R-:W-:Y:S02]  /*15210*/  PRMT R130, R128, 0x7610, R130 ;  /* 0x0000761080827816 */ /* 0x000fe40000000082 */
[----:B------:R-:W-:Y:S01]  /*15220*/  SHF.R.U32.HI R101, RZ, 0x8, R101 ;  /* 0x00000008ff657819 */ /* 0x000fe20000011665 */
[----:B------:R-:W-:Y:S01]  /*15230*/  STG.E.U16 desc[UR26][R170.64+0x22], R161 ;  /* 0x000022a1aa007986 */ /* 0x000fe2000c10151a */
[----:B------:R-:W-:Y:S03]  /*15240*/  @!P6 PRMT R160, R130, 0x5410, RZ ;  /* 0x0000541082a0e816 */ /* 0x000fe600000000ff */
[----:B------:R-:W-:Y:S01]  /*15250*/  STG.E.U16 desc[UR26][R172.64+0x20], R158 ;  /* 0x0000209eac007986 */ /* 0x000fe2000c10151a */
[----:B-1----:R-:W-:Y:S02]  /*15260*/  PRMT R129, R113, 0x5410, R101 ;  /* 0x0000541071817816 */ /* 0x002fe40000000065 */
[----:B------:R-:W-:Y:S01]  /*15270*/  LOP3.LUT R101, R122, 0xff, RZ, 0xc0, !PT ;  /* 0x000000ff7a657812 */ /* 0x000fe200078ec0ff */
[----:B------:R-:W1:Y:S08]  /*15280*/  LDSM.16.MT88.4 R112, [R178+0x10800] ;  /* 0x01080000b270783b */ /* 0x000e700000004200 */
[----:B--2---:R4:W2:Y:S04]  /*15290*/  LDL.S16 R127, [R1+0x30] ;  /* 0x00003000017f7983 */ /* 0x0048a80000100600 */
[----:B------:R-:W-:Y:S04]  /*152a0*/  STG.E.U16 desc[UR26][R172.64+0x22], R157 ;  /* 0x0000229dac007986 */ /* 0x000fe8000c10151a */
[----:B------:R4:W-:Y:S01]  /*152b0*/  @!P6 STL.S16 [R1+0x28], R128 ;  /* 0x000028800100e387 */ /* 0x0009e20000100600 */
[----:B------:R-:W-:Y:S02]  /*152c0*/  ISETP.LE.U32.AND P6, PT, R101, UR12, PT ;  /* 0x0000000c65007c0c */ /* 0x000fe4000bfc3070 */
[----:B------:R-:W-:Y:S01]  /*152d0*/  SHF.R.U32.HI R101, RZ, 0x10, R124 ;  /* 0x00000010ff657819 */ /* 0x000fe2000001167c */
[----:B------:R-:W2:Y:S03]  /*152e0*/  LDL.LU R130, [R1+0x50] ;  /* 0x0000500001827983 */ /* 0x000ea60000300800 */
[----:B------:R-:W-:Y:S01]  /*152f0*/  LOP3.LUT R111, R101, 0xff, RZ, 0xc0, !PT ;  /* 0x000000ff656f7812 */ /* 0x000fe200078ec0ff */
[----:B------:R2:W2:Y:S01]  /*15300*/  LDL.S16 R122, [R1+0x24] ;  /* 0x00002400017a7983 */ /* 0x0004a20000100600 */
[----:B------:R-:W-:Y:S01]  /*15310*/  LOP3.LUT R101, R2, 0xffff, RZ, 0xc0, !PT ;  /* 0x0000ffff02657812 */ /* 0x000fe200078ec0ff */
[C---:B---3--:R-:W-:Y:S02]  /*15320*/  HMMA.16816.F32.BF16 R68, R104.reuse, R116, R68 ;  /* 0x000000746844723c */ /* 0x048fe40000041844 */
[----:B------:R-:W-:Y:S01]  /*15330*/  STG.E.U16 desc[UR26][R170.64+0x30], R160 ;  /* 0x000030a0aa007986 */ /* 0x000fe2000c10151a */
[----:B------:R-:W-:Y:S02]  /*15340*/  SHF.R.U32.HI R101, RZ, 0x8, R101 ;  /* 0x00000008ff657819 */ /* 0x000fe40000011665 */
[----:B------:R-:W-:Y:S01]  /*15350*/  LOP3.LUT R2, R109, 0xff, RZ, 0xc0, !PT ;  /* 0x000000ff6d027812 */ /* 0x000fe200078ec0ff */
[C---:B------:R-:W-:Y:S01]  /*15360*/  HMMA.16816.F32.BF16 R72, R104.reuse, R118, R72 ;  /* 0x000000766848723c */ /* 0x040fe20000041848 */
[----:B------:R-:W-:Y:S05]  /*15370*/  LDSM.16.MT88.4 R116, [R179+0x10800] ;  /* 0x01080000b374783b */ /* 0x000fea0000004200 */
[C---:B-1----:R-:W-:Y:S05]  /*15380*/  HMMA.16816.F32.BF16 R76, R104.reuse, R112, R76 ;  /* 0x00000070684c723c */ /* 0x042fea000004184c */
[----:B----4-:R-:W-:Y:S01]  /*15390*/  PRMT R128, R120, 0x5410, R121 ;  /* 0x0000541078807816 */ /* 0x010fe20000000079 */
[----:B------:R-:W-:Y:S01]  /*153a0*/  FFMA.FTZ R120, R214, UR4, -R144 ;  /* 0x00000004d6787c23 */ /* 0x000fe20008010890 */
[----:B------:R3:W4:Y:S01]  /*153b0*/  LDL.S16 R121, [R1+0x44] ;  /* 0x0000440001797983 */ /* 0x0007220000100600 */
[C---:B------:R-:W-:Y:S02]  /*153c0*/  HMMA.16816.F32.BF16 R80, R104.reuse, R114, R80 ;  /* 0x000000726850723c */ /* 0x040fe40000041850 */
[----:B------:R-:W1:Y:S02]  /*153d0*/  MUFU.EX2 R220, R120 ;  /* 0x0000007800dc7308 */ /* 0x000e640000000800 */
[----:B-1----:R-:W-:Y:S04]  /*153e0*/  F2FP.BF16.F32.PACK_AB R154, R220, R221 ;  /* 0x000000dddc9a723e */ /* 0x002fe800000010ff */
[----:B------:R-:W-:Y:S03]  /*153f0*/  PRMT R153, R154, 0x7632, R153 ;  /* 0x000076329a997816 */ /* 0x000fe60000000099 */
[----:B-----5:R-:W-:Y:S05]  /*15400*/  @!P6 HFMA2.BF16_V2 R132, -RZ.H0_H0, RZ.H0_H0, -R156.H0_H0 ;  /* 0x200000ffff84e231 */ /* 0x020fea000034099c */
[----:B------:R-:W-:Y:S04]  /*15410*/  PRMT R120, R132, 0x7610, R120 ;  /* 0x0000761084787816 */ /* 0x000fe80000000078 */
[----:B------:R-:W-:Y:S01]  /*15420*/  @!P6 PRMT R156, R120, 0x5410, RZ ;  /* 0x00005410789ce816 */ /* 0x000fe200000000ff */
[----:B--2---:R-:W-:Y:S05]  /*15430*/  @!P0 HFMA2.BF16_V2 R127, -RZ.H0_H0, RZ.H0_H0, -R159.H0_H0 ;  /* 0x200000ffff7f8231 */ /* 0x004fea000034099f */
[----:B------:R1:W-:Y:S01]  /*15440*/  @!P0 STL.S16 [R1+0x30], R127 ;  /* 0x0000307f01008387 */ /* 0x0003e20000100600 */
[----:B------:R-:W-:Y:S03]  /*15450*/  PRMT R126, R127, 0x7610, R126 ;  /* 0x000076107f7e7816 */ /* 0x000fe6000000007e */
[----:B------:R2:W-:Y:S01]  /*15460*/  @!P6 STL.S16 [R1+0x10], R132 ;  /* 0x000010840100e387 */ /* 0x0005e20000100600 */
[----:B------:R-:W-:Y:S01]  /*15470*/  @!P0 PRMT R159, R126, 0x5410, RZ ;  /* 0x000054107e9f8816 */ /* 0x000fe200000000ff */
[----:B------:R-:W-:Y:S01]  /*15480*/  FFMA.FTZ R120, R0, R130, R151 ;  /* 0x0000008200787223 */ /* 0x000fe20000010097 */
[----:B------:R-:W-:Y:S01]  /*15490*/  FFMA.FTZ R0, R209, UR4, -R144 ;  /* 0x00000004d1007c23 */ /* 0x000fe20008010890 */
[----:B------:R-:W-:Y:S02]  /*154a0*/  ISETP.LE.U32.AND P0, PT, R111, UR12, PT ;  /* 0x0000000c6f007c0c */ /* 0x000fe4000bf03070 */
[----:B------:R-:W-:Y:S01]  /*154b0*/  STG.E.U16 desc[UR26][R170.64+0x32], R159 ;  /* 0x0000329faa007986 */ /* 0x000fe2000c10151a */
[----:B------:R-:W-:Y:S01]  /*154c0*/  @!P3 HFMA2.BF16_V2 R122, -RZ.H0_H0, RZ.H0_H0, -R155.H0_H0 ;  /* 0x200000ffff7ab231 */ /* 0x000fe2000034099b */
[----:B------:R-:W-:Y:S01]  /*154d0*/  PRMT R126, R2, 0x5410, R108 ;  /* 0x00005410027e7816 */ /* 0x000fe2000000006c */
[--C-:B------:R-:W-:Y:S01]  /*154e0*/  FFMA.FTZ R130, R208, UR4, -R144.reuse ;  /* 0x00000004d0827c23 */ /* 0x100fe20008010890 */
[----:B------:R-:W-:Y:S01]  /*154f0*/  STG.E.U16 desc[UR26][R172.64+0x30], R156 ;  /* 0x0000309cac007986 */ /* 0x000fe2000c10151a */
[----:B------:R-:W-:Y:S01]  /*15500*/  SHF.R.U32.HI R2, RZ, 0x10, R123 ;  /* 0x00000010ff027819 */ /* 0x000fe2000001167b */
[----:B------:R-:W-:Y:S01]  /*15510*/  MUFU.EX2 R208, R136 ;  /* 0x0000008800d07308 */ /* 0x000fe20000000800 */
[----:B------:R-:W-:Y:S01]  /*15520*/  LOP3.LUT R123, R123, 0xffff, RZ, 0xc0, !PT ;  /* 0x0000ffff7b7b7812 */ /* 0x000fe200078ec0ff */
[----:B------:R-:W-:Y:S01]  /*15530*/  @!P3 STL.S16 [R1+0x24], R122 ;  /* 0x0000247a0100b387 */ /* 0x000fe20000100600 */
[----:B------:R-:W-:Y:S02]  /*15540*/  LOP3.LUT R2, R2, 0xff, RZ, 0xc0, !PT ;  /* 0x000000ff02027812 */ /* 0x000fe400078ec0ff */
[----:B------:R-:W-:Y:S02]  /*15550*/  SHF.R.U32.HI R123, RZ, 0x8, R123 ;  /* 0x00000008ff7b7819 */ /* 0x000fe4000001167b */
[----:B------:R-:W-:Y:S01]  /*15560*/  ISETP.LE.U32.AND P6, PT, R2, UR12, PT ;  /* 0x0000000c02007c0c */ /* 0x000fe2000bfc3070 */
[--C-:B------:R-:W-:Y:S01]  /*15570*/  FFMA.FTZ R2, R212, UR4, -R144.reuse ;  /* 0x00000004d4027c23 */ /* 0x100fe20008010890 */
[----:B-1----:R-:W-:Y:S01]  /*15580*/  PRMT R127, R110, 0x5410, R101 ;  /* 0x000054106e7f7816 */ /* 0x002fe20000000065 */
[--C-:B------:R-:W-:Y:S01]  /*15590*/  FFMA.FTZ R101, R216, UR4, -R145.reuse ;  /* 0x00000004d8657c23 */ /* 0x100fe20008010891 */
[----:B------:R-:W1:Y:S01]  /*155a0*/  LDSM.16.MT88.4 R108, [R180+0x10800] ;  /* 0x01080000b46c783b */ /* 0x000e620000004200 */
[----:B------:R-:W-:Y:S01]  /*155b0*/  MUFU.EX2 R216, R2 ;  /* 0x0000000200d87308 */ /* 0x000fe20000000800 */
[----:B------:R-:W-:Y:S01]  /*155c0*/  LOP3.LUT R123, R123, 0xffff, RZ, 0xc0, !PT ;  /* 0x0000ffff7b7b7812 */ /* 0x000fe200078ec0ff */
[--C-:B--2---:R-:W-:Y:S01]  /*155d0*/  FFMA.FTZ R132, R207, UR4, -R144.reuse ;  /* 0x00000004cf847c23 */ /* 0x104fe20008010890 */
[----:B------:R-:W-:Y:S01]  /*155e0*/  FFMA.FTZ R144, R169, UR4, -R144 ;  /* 0x00000004a9907c23 */ /* 0x000fe20008010890 */
[----:B----4-:R-:W-:Y:S02]  /*155f0*/  @!P5 HFMA2.BF16_V2 R121, -RZ.H0_H0, RZ.H0_H0, -R154.H0_H0 ;  /* 0x200000ffff79d231 */ /* 0x010fe4000034099a */
[----:B------:R-:W-:Y:S04]  /*15600*/  IMAD.WIDE.U32 R168, R168, -0x2daee0ad, RZ ;  /* 0xd2511f53a8a87825 */ /* 0x000fe800078e00ff */
[----:B------:R2:W-:Y:S01]  /*15610*/  MUFU.EX2 R219, R101 ;  /* 0x0000006500db7308 */ /* 0x0005e20000000800 */
[----:B------:R-:W-:Y:S01]  /*15620*/  @!P5 STL.S16 [R1+0x44], R121 ;  /* 0x000044790100d387 */ /* 0x000fe20000100600 */
[----:B------:R-:W-:Y:S02]  /*15630*/  PRMT R112, R121, 0x7610, R112 ;  /* 0x0000761079707816 */ /* 0x000fe40000000070 */
[----:B------:R-:W-:Y:S01]  /*15640*/  SHF.R.U32.HI R102, RZ, 0x10, R168 ;  /* 0x00000010ff667819 */ /* 0x000fe200000116a8 */
[----:B------:R3:W4:Y:S05]  /*15650*/  LDL.S16 R137, [R1+0x8] ;  /* 0x0000080001897983 */ /* 0x00072a0000100600 */
[----:B------:R-:W-:Y:S01]  /*15660*/  MUFU.EX2 R211, R130 ;  /* 0x0000008200d37308 */ /* 0x000fe20000000800 */
[----:B------:R-:W-:Y:S09]  /*15670*/  LOP3.LUT R102, R102, 0xff, RZ, 0xc0, !PT ;  /* 0x000000ff66667812 */ /* 0x000ff200078ec0ff */
[----:B------:R-:W-:Y:S01]  /*15680*/  MUFU.EX2 R209, R135 ;  /* 0x0000008700d17308 */ /* 0x000fe20000000800 */
[----:B--2---:R-:W-:Y:S09]  /*15690*/  FFMA.FTZ R101, R217, UR4, -R145 ;  /* 0x00000004d9657c23 */ /* 0x004ff20008010891 */
[----:B------:R2:W-:Y:S01]  /*156a0*/  MUFU.EX2 R217, R0 ;  /* 0x0000000000d97308 */ /* 0x0005e20000000800 */
[C---:B-1----:R-:W-:Y:S09]  /*156b0*/  HMMA.16816.F32.BF16 R84, R104.reuse, R108, R84 ;  /* 0x0000006c6854723c */ /* 0x042ff20000041854 */
[----:B------:R1:W5:Y:S01]  /*156c0*/  MUFU.EX2 R218, R101 ;  /* 0x0000006500da7308 */ /* 0x0003620000000800 */
[C---:B------:R-:W-:Y:S09]  /*156d0*/  HMMA.16816.F32.BF16 R88, R104.reuse, R110, R88 ;  /* 0x0000006e6858723c */ /* 0x040ff20000041858 */
[----:B------:R-:W-:Y:S02]  /*156e0*/  MUFU.EX2 R212, R132 ;  /* 0x0000008400d47308 */ /* 0x000fe40000000800 */
[----:B--2---:R-:W-:Y:S01]  /*156f0*/  LOP3.LUT R0, R124, 0xffff, RZ, 0xc0, !PT ;  /* 0x0000ffff7c007812 */ /* 0x004fe200078ec0ff */
[C---:B------:R-:W-:Y:S01]  /*15700*/  HMMA.16816.F32.BF16 R92, R104.reuse, R116, R92 ;  /* 0x00000074685c723c */ /* 0x040fe2000004185c */
[----:B------:R3:W2:Y:S02]  /*15710*/  LDL.S16 R125, [R1+0x20] ;  /* 0x00002000017d7983 */ /* 0x0006a40000100600 */
[----:B------:R-:W-:Y:S03]  /*15720*/  SHF.R.U32.HI R0, RZ, 0x8, R0 ;  /* 0x00000008ff007819 */ /* 0x000fe60000011600 */
[----:B------:R-:W-:Y:S01]  /*15730*/  HMMA.16816.F32.BF16 R96, R104, R118, R96 ;  /* 0x000000766860723c */ /* 0x000fe20000041860 */
[----:B------:R-:W-:Y:S01]  /*15740*/  LDSM.16.MT88.4 R104, [R180+0xd000] ;  /* 0x00d00000b468783b */ /* 0x000fe20000004200 */
[----:B------:R-:W-:Y:S03]  /*15750*/  MUFU.EX2 R207, R144 ;  /* 0x0000009000cf7308 */ /* 0x000fe60000000800 */
[----:B-1----:R-:W-:Y:S02]  /*15760*/  PRMT R101, R122, 0x7610, R101 ;  /* 0x000076107a657816 */ /* 0x002fe40000000065 */
[----:B------:R-:W-:Y:S02]  /*15770*/  LOP3.LUT R2, R0, 0xffff, RZ, 0xc0, !PT ;  /* 0x0000ffff00027812 */ /* 0x000fe400078ec0ff */
[----:B------:R-:W-:Y:S02]  /*15780*/  LDSM.16.MT88.4 R116, [R179+0xd000] ;  /* 0x00d00000b374783b */ /* 0x000fe40000004200 */
[----:B------:R-:W-:Y:S02]  /*15790*/  PRMT R0, R154, 0x5410, R153 ;  /* 0x000054109a007816 */ /* 0x000fe40000000099 */
[----:B------:R-:W-:Y:S02]  /*157a0*/  @!P5 PRMT R154, R112, 0x5410, RZ ;  /* 0x00005410709ad816 */ /* 0x000fe400000000ff */
[----:B------:R-:W-:Y:S01]  /*157b0*/  @!P3 PRMT R155, R101, 0x5410, RZ ;  /* 0x00005410659bb816 */ /* 0x000fe200000000ff */
[--C-:B------:R-:W-:Y:S01]  /*157c0*/  FFMA.FTZ R101, R213, UR4, -R145.reuse ;  /* 0x00000004d5657c23 */ /* 0x100fe20008010891 */
[----:B------:R-:W-:Y:S01]  /*157d0*/  ISETP.LE.U32.AND P5, PT, R2, UR12, PT ;  /* 0x0000000c02007c0c */ /* 0x000fe2000bfa3070 */
[--C-:B------:R-:W-:Y:S01]  /*157e0*/  FFMA.FTZ R2, R215, UR4, -R145.reuse ;  /* 0x00000004d7027c23 */ /* 0x100fe20008010891 */
[----:B-----5:R-:W-:Y:S01]  /*157f0*/  F2FP.BF16.F32.PACK_AB R151, R218, R219 ;  /* 0x000000dbda97723e */ /* 0x020fe200000010ff */
[----:B------:R1:W-:Y:S01]  /*15800*/  MUFU.EX2 R214, R101 ;  /* 0x0000006500d67308 */ /* 0x0003e20000000800 */
[--C-:B------:R-:W-:Y:S01]  /*15810*/  HSET2.LE.AND R108, R127, R146.reuse, PT ;  /* 0x000000927f6c7233 */ /* 0x100fe20003803000 */
[----:B------:R-:W5:Y:S01]  /*15820*/  LDSM.16.MT88.4 R112, [R177+0xd000] ;  /* 0x00d00000b170783b */ /* 0x000f620000004200 */
[----:B------:R-:W-:Y:S01]  /*15830*/  ISETP.LE.U32.AND P3, PT, R123, UR12, PT ;  /* 0x0000000c7b007c0c */ /* 0x000fe2000bf63070 */
[----:B------:R-:W-:Y:S01]  /*15840*/  FFMA.FTZ R145, R167, UR4, -R145 ;  /* 0x00000004a7917c23 */ /* 0x000fe20008010891 */
[C---:B------:R-:W-:Y:S02]  /*15850*/  PRMT R150, R151.reuse, 0x7632, R150 ;  /* 0x0000763297967816 */ /* 0x040fe40000000096 */
[----:B------:R-:W-:Y:S03]  /*15860*/  F2FP.BF16.F32.PACK_AB R149, R216, R217 ;  /* 0x000000d9d895723e */ /* 0x000fe600000010ff */
[----:B------:R-:W3:Y:S01]  /*15870*/  MUFU.EX2 R213, R2 ;  /* 0x0000000200d57308 */ /* 0x000ee20000000800 */
[----:B------:R-:W-:Y:S01]  /*15880*/  LOP3.LUT R108, R108, R0, RZ, 0xc0, !PT ;  /* 0x000000006c6c7212 */ /* 0x000fe200078ec0ff */
[----:B------:R-:W-:Y:S01]  /*15890*/  STG.E.U16 desc[UR26][R172.64+0x32], R155 ;  /* 0x0000329bac007986 */ /* 0x000fe2000c10151a */
[----:B------:R-:W-:Y:S01]  /*158a0*/  HSET2.LE.AND R109, R126, R146, PT ;  /* 0x000000927e6d7233 */ /* 0x000fe20003803000 */
[----:B------:R-:W-:Y:S01]  /*158b0*/  @!P4 HFMA2.BF16_V2 R248, -RZ.H0_H0, RZ.H0_H0, -R150.H0_H0 ;  /* 0x200000fffff8c231 */ /* 0x000fe20000340996 */
[----:B------:R-:W-:Y:S01]  /*158c0*/  PRMT R0, R151, 0x5410, R150 ;  /* 0x0000541097007816 */ /* 0x000fe20000000096 */
[----:B------:R-:W-:Y:S01]  /*158d0*/  STG.E.U16 desc[UR26][R170.64+0x40], R154 ;  /* 0x0000409aaa007986 */ /* 0x000fe2000c10151a */
[----:B------:R-:W-:Y:S01]  /*158e0*/  PRMT R152, R149, 0x7632, R152 ;  /* 0x0000763295987816 */ /* 0x000fe20000000098 */
[----:B------:R-:W-:Y:S01]  /*158f0*/  @!P1 HFMA2.BF16_V2 R247, -RZ.H0_H0, RZ.H0_H0, -R149.H0_H0 ;  /* 0x200000fffff79231 */ /* 0x000fe20000340995 */
[--C-:B------:R-:W-:Y:S01]  /*15900*/  HSET2.LE.AND R110, R129, R146.reuse, PT ;  /* 0x00000092816e7233 */ /* 0x100fe20003803000 */
[----:B-1----:R-:W-:Y:S01]  /*15910*/  FADD.FTZ R101, R225, R120 ;  /* 0x00000078e1657221 */ /* 0x002fe20000010000 */
[----:B------:R-:W-:Y:S01]  /*15920*/  LOP3.LUT R109, R109, R0, RZ, 0xc0, !PT ;  /* 0x000000006d6d7212 */ /* 0x000fe200078ec0ff */
[----:B------:R-:W1:Y:S01]  /*15930*/  LDSM.16.MT88.4 R120, [R178+0xd000] ;  /* 0x00d00000b278783b */ /* 0x000e620000004200 */
[----:B------:R-:W-:Y:S01]  /*15940*/  PRMT R0, R149, 0x5410, R152 ;  /* 0x0000541095007816 */ /* 0x000fe20000000098 */
[----:B------:R-:W2:Y:S01]  /*15950*/  MUFU.EX2 R167, R145 ;  /* 0x0000009100a77308 */ /* 0x000ea20000000800 */
[--C-:B------:R-:W-:Y:S01]  /*15960*/  HSET2.LE.AND R111, R128, R146.reuse, PT ;  /* 0x00000092806f7233 */ /* 0x100fe20003803000 */
[----:B------:R-:W-:Y:S01]  /*15970*/  FADD.FTZ R101, R226, R101 ;  /* 0x00000065e2657221 */ /* 0x000fe20000010000 */
[----:B---3--:R-:W-:Y:S01]  /*15980*/  F2FP.BF16.F32.PACK_AB R148, R213, R214 ;  /* 0x000000d6d594723e */ /* 0x008fe200000010ff */
[----:B------:R-:W-:Y:S01]  /*15990*/  FADD.FTZ R2, R228, R131 ;  /* 0x00000083e4027221 */ /* 0x000fe20000010000 */
[----:B------:R-:W-:Y:S01]  /*159a0*/  LOP3.LUT R110, R110, R0, RZ, 0xc0, !PT ;  /* 0x000000006e6e7212 */ /* 0x000fe200078ec0ff */
[----:B------:R-:W-:Y:S01]  /*159b0*/  LDSM.16.MT88.4 R128, [R179+0xd800] ;  /* 0x00d80000b380783b */ /* 0x000fe20000004200 */
[C---:B------:R-:W-:Y:S01]  /*159c0*/  PRMT R147, R148.reuse, 0x7632, R147 ;  /* 0x0000763294937816 */ /* 0x040fe20000000093 */
[----:B------:R-:W-:Y:S01]  /*159d0*/  FADD.FTZ R2, R227, R2 ;  /* 0x00000002e3027221 */ /* 0x000fe20000010000 */
[----:B------:R-:W-:Y:S02]  /*159e0*/  SHF.R.U32.HI R124, RZ, 0x18, R124 ;  /* 0x00000018ff7c7819 */ /* 0x000fe4000001167c */
[----:B------:R-:W-:Y:S01]  /*159f0*/  PRMT R0, R148, 0x5410, R147 ;  /* 0x0000541094007816 */ /* 0x000fe20000000093 */
[----:B------:R-:W-:Y:S01]  /*15a00*/  FADD.FTZ R126, R231, R2 ;  /* 0x00000002e77e7221 */ /* 0x000fe20000010000 */
[----:B------:R-:W-:Y:S02]  /*15a10*/  @!P4 PRMT R150, R248, 0x5410, RZ ;  /* 0x00005410f896c816 */ /* 0x000fe400000000ff */
[----:B------:R-:W-:Y:S02]  /*15a20*/  LOP3.LUT R111, R111, R0, RZ, 0xc0, !PT ;  /* 0x000000006f6f7212 */ /* 0x000fe400078ec0ff */
[----:B------:R-:W-:Y:S02]  /*15a30*/  @!P1 PRMT R149, R247, 0x5410, RZ ;  /* 0x00005410f7959816 */ /* 0x000fe400000000ff */
[----:B------:R-:W-:Y:S03]  /*15a40*/  LOP3.LUT R2, R169, UR21, R134, 0x96, !PT ;  /* 0x00000015a9027c12 */ /* 0x000fe6000f8e9686 */
[C---:B-----5:R-:W-:Y:S06]  /*15a50*/  HMMA.16816.F32.BF16 R4, R108.reuse, R112, R4 ;  /* 0x000000706c04723c */ /* 0x060fec0000041804 */
        /* <DEDUP_REMOVED lines=16> */
[----:B------:R-:W-:Y:S05]  /*15b60*/  LDSM.16.MT88.4 R120, [R180+0x11000] ;  /* 0x01100000b478783b */ /* 0x000fea0000004200 */
[C---:B-----5:R-:W-:Y:S06]  /*15b70*/  HMMA.16816.F32.BF16 R52, R108.reuse, R104, R52 ;  /* 0x000000686c34723c */ /* 0x060fec0000041834 */
[C---:B------:R-:W-:Y:S01]  /*15b80*/  HMMA.16816.F32.BF16 R56, R108.reuse, R106, R56 ;  /* 0x0000006a6c38723c */ /* 0x040fe20000041838 */
[----:B------:R-:W1:Y:S05]  /*15b90*/  LDSM.16.MT88.4 R104, [R178+0x11000] ;  /* 0x01100000b268783b */ /* 0x000e6a0000004200 */
[C---:B------:R-:W-:Y:S06]  /*15ba0*/  HMMA.16816.F32.BF16 R60, R108.reuse, R116, R60 ;  /* 0x000000746c3c723c */ /* 0x040fec000004183c */
[C---:B------:R-:W-:Y:S05]  /*15bb0*/  HMMA.16816.F32.BF16 R64, R108.reuse, R118, R64 ;  /* 0x000000766c40723c */ /* 0x040fea0000041840 */
[----:B------:R-:W-:Y:S01]  /*15bc0*/  LOP3.LUT R117, R168, 0xff, RZ, 0xc0, !PT ;  /* 0x000000ffa8757812 */ /* 0x000fe200078ec0ff */
[C---:B---3--:R-:W-:Y:S05]  /*15bd0*/  HMMA.16816.F32.BF16 R68, R108.reuse, R112, R68 ;  /* 0x000000706c44723c */ /* 0x048fea0000041844 */
[----:B------:R-:W-:Y:S01]  /*15be0*/  SHF.R.U32.HI R116, RZ, 0x18, R168 ;  /* 0x00000018ff747819 */ /* 0x000fe200000116a8 */
[C---:B------:R-:W-:Y:S05]  /*15bf0*/  HMMA.16816.F32.BF16 R72, R108.reuse, R114, R72 ;  /* 0x000000726c48723c */ /* 0x040fea0000041848 */
[----:B------:R-:W-:Y:S06]  /*15c00*/  PRMT R139, R102, 0x5410, R116 ;  /* 0x00005410668b7816 */ /* 0x000fec0000000074 */
[--C-:B------:R-:W-:Y:S01]  /*15c10*/  HSET2.LE.AND R139, R139, R146.reuse, PT ;  /* 0x000000928b8b7233 */ /* 0x100fe20003803000 */
[C---:B-1----:R-:W-:Y:S06]  /*15c20*/  HMMA.16816.F32.BF16 R76, R108.reuse, R104, R76 ;  /* 0x000000686c4c723c */ /* 0x042fec000004184c */
[C---:B------:R-:W-:Y:S01]  /*15c30*/  HMMA.16816.F32.BF16 R80, R108.reuse, R106, R80 ;  /* 0x0000006a6c50723c */ /* 0x040fe20000041850 */
[----:B------:R-:W-:Y:S05]  /*15c40*/  LDSM.16.MT88.4 R104, [R177+0xd800] ;  /* 0x00d80000b168783b */ /* 0x000fea0000004200 */
[C---:B------:R-:W-:Y:S06]  /*15c50*/  HMMA.16816.F32.BF16 R84, R108.reuse, R120, R84 ;  /* 0x000000786c54723c */ /* 0x040fec0000041854 */
[C---:B------:R-:W-:Y:S01]  /*15c60*/  HMMA.16816.F32.BF16 R88, R108.reuse, R122, R88 ;  /* 0x0000007a6c58723c */ /* 0x040fe20000041858 */
[----:B------:R-:W-:Y:S04]  /*15c70*/  LDSM.16.MT88.4 R120, [R180+0xd800] ;  /* 0x00d80000b478783b */ /* 0x000fe80000004200 */
[----:B----4-:R-:W-:Y:S02]  /*15c80*/  @!P6 HFMA2.BF16_V2 R137, -RZ.H0_H0, RZ.H0_H0, -R151.H0_H0 ;  /* 0x200000ffff89e231 */ /* 0x010fe40000340997 */
[----:B--2---:R-:W-:Y:S05]  /*15c90*/  @!P3 HFMA2.BF16_V2 R125, -RZ.H0_H0, RZ.H0_H0, -R153.H0_H0 ;  /* 0x200000ffff7db231 */ /* 0x004fea0000340999 */
[----:B------:R1:W-:Y:S01]  /*15ca0*/  @!P3 STL.S16 [R1+0x20], R125 ;  /* 0x0000207d0100b387 */ /* 0x0003e20000100600 */
[----:B------:R-:W-:Y:S03]  /*15cb0*/  PRMT R0, R125, 0x7610, R0 ;  /* 0x000076107d007816 */ /* 0x000fe60000000000 */
[----:B------:R2:W-:Y:S01]  /*15cc0*/  @!P6 STL.S16 [R1+0x8], R137 ;  /* 0x000008890100e387 */ /* 0x0005e20000100600 */
[----:B------:R-:W-:Y:S02]  /*15cd0*/  @!P3 PRMT R153, R0, 0x5410, RZ ;  /* 0x000054100099b816 */ /* 0x000fe400000000ff */
[----:B------:R-:W-:Y:S02]  /*15ce0*/  ISETP.LE.U32.AND P3, PT, R124, UR12, PT ;  /* 0x0000000c7c007c0c */ /* 0x000fe4000bf63070 */
[----:B------:R3:W4:Y:S01]  /*15cf0*/  LDL.S16 R124, [R1+0x2c] ;  /* 0x00002c00017c7983 */ /* 0x0007220000100600 */
[----:B------:R-:W-:Y:S03]  /*15d00*/  LOP3.LUT R0, R2, 0xff, RZ, 0xc0, !PT ;  /* 0x000000ff02007812 */ /* 0x000fe600078ec0ff */
[----:B------:R-:W-:Y:S04]  /*15d10*/  STG.E.U16 desc[UR26][R170.64+0x42], R153 ;  /* 0x00004299aa007986 */ /* 0x000fe8000c10151a */
[----:B------:R-:W-:Y:S03]  /*15d20*/  STG.E.U16 desc[UR26][R172.64+0x42], R150 ;  /* 0x00004296ac007986 */ /* 0x000fe6000c10151a */
[----:B------:R-:W-:Y:S02]  /*15d30*/  @!P3 HFMA2.BF16_V2 R252, -RZ.H0_H0, RZ.H0_H0, -R147.H0_H0 ;  /* 0x200000fffffcb231 */ /* 0x000fe40000340993 */
[--C-:B-1----:R-:W-:Y:S01]  /*15d40*/  FADD.FTZ R125, R238, R101.reuse ;  /* 0x00000065ee7d7221 */ /* 0x102fe20000010000 */
[----:B------:R-:W-:Y:S02]  /*15d50*/  PRMT R101, R137, 0x7610, R101 ;  /* 0x0000761089657816 */ /* 0x000fe40000000065 */
[----:B------:R-:W-:Y:S02]  /*15d60*/  @!P3 PRMT R147, R252, 0x5410, RZ ;  /* 0x00005410fc93b816 */ /* 0x000fe400000000ff */
[----:B------:R-:W-:Y:S02]  /*15d70*/  @!P6 PRMT R151, R101, 0x5410, RZ ;  /* 0x000054106597e816 */ /* 0x000fe400000000ff */
[----:B------:R-:W-:Y:S02]  /*15d80*/  LOP3.LUT R101, R2, 0xffff, RZ, 0xc0, !PT ;  /* 0x0000ffff02657812 */ /* 0x000fe400078ec0ff */
[----:B------:R-:W-:Y:S01]  /*15d90*/  ISETP.LE.U32.AND P6, PT, R0, UR12, PT ;  /* 0x0000000c00007c0c */ /* 0x000fe2000bfc3070 */
[----:B------:R-:W-:Y:S01]  /*15da0*/  STG.E.U16 desc[UR26][R172.64+0x40], R151 ;  /* 0x00004097ac007986 */ /* 0x000fe2000c10151a */
[----:B------:R-:W-:Y:S02]  /*15db0*/  SHF.R.U32.HI R101, RZ, 0x8, R101 ;  /* 0x00000008ff657819 */ /* 0x000fe40000011665 */
[----:B------:R-:W-:Y:S01]  /*15dc0*/  LOP3.LUT R0, R169, UR21, R134, 0x96, !PT ;  /* 0x00000015a9007c12 */ /* 0x000fe2000f8e9686 */
[----:B------:R-:W-:Y:S01]  /*15dd0*/  STG.E.U16 desc[UR26][R170.64+0x50], R149 ;  /* 0x00005095aa007986 */ /* 0x000fe2000c10151a */
[----:B------:R-:W-:Y:S02]  /*15de0*/  LOP3.LUT R101, R101, 0xffff, RZ, 0xc0, !PT ;  /* 0x0000ffff65657812 */ /* 0x000fe400078ec0ff */
[----:B------:R-:W-:Y:S02]  /*15df0*/  LOP3.LUT R102, R0, 0xff, RZ, 0xc0, !PT ;  /* 0x000000ff00667812 */ /* 0x000fe400078ec0ff */
[----:B------:R-:W-:Y:S02]  /*15e00*/  ISETP.LE.U32.AND P4, PT, R101, UR12, PT ;  /* 0x0000000c65007c0c */ /* 0x000fe4000bf83070 */
[----:B------:R-:W-:Y:S02]  /*15e10*/  LOP3.LUT R101, R168, 0xffff, RZ, 0xc0, !PT ;  /* 0x0000ffffa8657812 */ /* 0x000fe400078ec0ff */
[----:B--2---:R-:W-:Y:S02]  /*15e20*/  SHF.R.U32.HI R137, RZ, 0x18, R0 ;  /* 0x00000018ff897819 */ /* 0x004fe40000011600 */
[----:B------:R-:W-:Y:S02]  /*15e30*/  SHF.R.U32.HI R103, RZ, 0x8, R101 ;  /* 0x00000008ff677819 */ /* 0x000fe40000011665 */
[--C-:B------:R-:W-:Y:S02]  /*15e40*/  SHF.R.U32.HI R101, RZ, 0x18, R2.reuse ;  /* 0x00000018ff657819 */ /* 0x100fe40000011602 */
[----:B------:R-:W-:Y:S02]  /*15e50*/  PRMT R138, R117, 0x5410, R103 ;  /* 0x00005410758a7816 */ /* 0x000fe40000000067 */
[----:B------:R-:W1:Y:S01]  /*15e60*/  LDSM.16.MT88.4 R116, [R179+0x11000] ;  /* 0x01100000b374783b */ /* 0x000e620000004200 */
[----:B------:R-:W-:Y:S02]  /*15e70*/  ISETP.LE.U32.AND P1, PT, R101, UR12, PT ;  /* 0x0000000c65007c0c */ /* 0x000fe4000bf23070 */
[----:B------:R-:W-:Y:S02]  /*15e80*/  SHF.R.U32.HI R103, RZ, 0x10, R2 ;  /* 0x00000010ff677819 */ /* 0x000fe40000011602 */
[----:B------:R-:W-:Y:S02]  /*15e90*/  LOP3.LUT R101, R0, 0xffff, RZ, 0xc0, !PT ;  /* 0x0000ffff00657812 */ /* 0x000fe400078ec0ff */
[----:B------:R-:W-:Y:S02]  /*15ea0*/  SHF.R.U32.HI R2, RZ, 0x10, R0 ;  /* 0x00000010ff027819 */ /* 0x000fe40000011600 */
[----:B------:R-:W-:Y:S02]  /*15eb0*/  SHF.R.U32.HI R101, RZ, 0x8, R101 ;  /* 0x00000008ff657819 */ /* 0x000fe40000011665 */
[----:B------:R-:W-:Y:S02]  /*15ec0*/  LOP3.LUT R2, R2, 0xff, RZ, 0xc0, !PT ;  /* 0x000000ff02027812 */ /* 0x000fe400078ec0ff */
[----:B------:R-:W-:Y:S02]  /*15ed0*/  PRMT R101, R102, 0x5410, R101 ;  /* 0x0000541066657816 */ /* 0x000fe40000000065 */
[----:B------:R-:W-:Y:S01]  /*15ee0*/  PRMT R137, R2, 0x5410, R137 ;  /* 0x0000541002897816 */ /* 0x000fe20000000089 */
[----:B------:R-:W-:Y:S01]  /*15ef0*/  FADD.FTZ R2, R222, R126 ;  /* 0x0000007ede027221 */ /* 0x000fe20000010000 */
[----:B------:R-:W-:Y:S02]  /*15f00*/  LOP3.LUT R0, R103, 0xff, RZ, 0xc0, !PT ;  /* 0x000000ff67007812 */ /* 0x000fe400078ec0ff */
[----:B------:R-:W-:Y:S01]  /*15f10*/  F2FP.BF16.F32.PACK_AB R103, R212, R211 ;  /* 0x000000d3d467723e */ /* 0x000fe200000010ff */
[----:B------:R-:W-:Y:S01]  /*15f20*/  FADD.FTZ R175, R224, R2 ;  /* 0x00000002e0af7221 */ /* 0x000fe20000010000 */
[----:B------:R-:W-:Y:S02]  /*15f30*/  F2FP.BF16.F32.PACK_AB R2, R167, R206 ;  /* 0x000000cea702723e */ /* 0x000fe400000010ff */
[----:B------:R-:W-:Y:S01]  /*15f40*/  PRMT R102, R103, 0x7632, R102 ;  /* 0x0000763267667816 */ /* 0x000fe20000000066 */
[----:B------:R-:W-:Y:S01]  /*15f50*/  @!P6 HFMA2.BF16_V2 R246, -RZ.H0_H0, RZ.H0_H0, -R103.H0_H0 ;  /* 0x200000fffff6e231 */ /* 0x000fe20000340967 */
[--C-:B------:R-:W-:Y:S02]  /*15f60*/  HSET2.LE.AND R138, R138, R146.reuse, PT ;  /* 0x000000928a8a7233 */ /* 0x100fe40003803000 */
[--C-:B------:R-:W-:Y:S02]  /*15f70*/  HSET2.LE.AND R136, R101, R146.reuse, PT ;  /* 0x0000009265887233 */ /* 0x100fe40003803000 */
[----:B------:R-:W-:Y:S02]  /*15f80*/  F2FP.BF16.F32.PACK_AB R101, R207, R208 ;  /* 0x000000d0cf65723e */ /* 0x000fe400000010ff */
[----:B------:R-:W-:Y:S02]  /*15f90*/  HSET2.LE.AND R137, R137, R146, PT ;  /* 0x0000009289897233 */ /* 0x000fe40003803000 */
[----:B------:R-:W-:Y:S02]  /*15fa0*/  F2FP.BF16.F32.PACK_AB R146, R209, R210 ;  /* 0x000000d2d192723e */ /* 0x000fe400000010ff */
[----:B------:R-:W-:Y:S02]  /*15fb0*/  PRMT R144, R101, 0x7632, R144 ;  /* 0x0000763265907816 */ /* 0x000fe40000000090 */
[C---:B------:R-:W-:Y:S01]  /*15fc0*/  PRMT R145, R146.reuse, 0x7632, R145 ;  /* 0x0000763292917816 */ /* 0x040fe20000000091 */
[C---:B-1----:R-:W-:Y:S04]  /*15fd0*/  HMMA.16816.F32.BF16 R92, R108.reuse, R116, R92 ;  /* 0x000000746c5c723c */ /* 0x042fe8000004185c */
[----:B------:R-:W-:Y:S02]  /*15fe0*/  @!P1 HFMA2.BF16_V2 R243, -RZ.H0_H0, RZ.H0_H0, -R145.H0_H0 ;  /* 0x200000fffff39231 */ /* 0x000fe40000340991 */
[----:B------:R-:W-:Y:S07]  /*15ff0*/  HMMA.16816.F32.BF16 R96, R108, R118, R96 ;  /* 0x000000766c60723c */ /* 0x000fee0000041860 */
[----:B------:R-:W-:Y:S04]  /*16000*/  PRMT R108, R146, 0x5410, R145 ;  /* 0x00005410926c7816 */ /* 0x000fe80000000091 */
[----:B------:R-:W-:Y:S02]  /*16010*/  LOP3.LUT R137, R137, R108, RZ, 0xc0, !PT ;  /* 0x0000006c89897212 */ /* 0x000fe400078ec0ff */
[----:B------:R-:W-:Y:S02]  /*16020*/  PRMT R108, R101, 0x5410, R144 ;  /* 0x00005410656c7816 */ /* 0x000fe40000000090 */
[----:B------:R-:W-:Y:S02]  /*16030*/  @!P1 PRMT R145, R243, 0x5410, RZ ;  /* 0x00005410f3919816 */ /* 0x000fe400000000ff */
[----:B------:R-:W-:Y:S01]  /*16040*/  LOP3.LUT R138, R138, R108, RZ, 0xc0, !PT ;  /* 0x0000006c8a8a7212 */ /* 0x000fe200078ec0ff */
[----:B----4-:R-:W-:Y:S05]  /*16050*/  @!P5 HFMA2.BF16_V2 R124, -RZ.H0_H0, RZ.H0_H0, -R152.H0_H0 ;  /* 0x200000ffff7cd231 */ /* 0x010fea0000340998 */
[----:B------:R-:W-:Y:S01]  /*16060*/  @!P5 STL.S16 [R1+0x2c], R124 ;  /* 0x00002c7c0100d387 */ /* 0x000fe20000100600 */
[----:B------:R-:W-:Y:S03]  /*16070*/  PRMT R112, R124, 0x7610, R112 ;  /* 0x000076107c707816 */ /* 0x000fe60000000070 */
[----:B------:R3:W2:Y:S01]  /*16080*/  LDL.S16 R225, [R1] ;  /* 0x0000000001e17983 */ /* 0x0006a20000100600 */
[----:B------:R-:W-:Y:S02]  /*16090*/  @!P5 PRMT R152, R112, 0x5410, RZ ;  /* 0x000054107098d816 */ /* 0x000fe400000000ff */
[----:B------:R-:W-:Y:S01]  /*160a0*/  ISETP.LE.U32.AND P5, PT, R0, UR12, PT ;  /* 0x0000000c00007c0c */ /* 0x000fe2000bfa3070 */
[----:B------:R3:W4:Y:S01]  /*160b0*/  LDL.S16 R215, [R1+0x4] ;  /* 0x0000040001d77983 */ /* 0x0007220000100600 */
[----:B------:R-:W-:Y:S03]  /*160c0*/  FADD.FTZ R0, R143, R125 ;  /* 0x0000007d8f007221 */ /* 0x000fe60000010000 */
[----:B------:R-:W1:Y:S01]  /*160d0*/  LDSM.16.MT88.4 R112, [R178+0xd800] ;  /* 0x00d80000b270783b */ /* 0x000e620000004200 */
[----:B------:R-:W-:Y:S01]  /*160e0*/  FADD.FTZ R174, R223, R0 ;  /* 0x00000000dfae7221 */ /* 0x000fe20000010000 */
[----:B------:R-:W-:Y:S02]  /*160f0*/  PRMT R0, R103, 0x5410, R102 ;  /* 0x0000541067007816 */ /* 0x000fe40000000066 */
[----:B------:R-:W-:Y:S02]  /*16100*/  @!P6 PRMT R103, R246, 0x5410, RZ ;  /* 0x00005410f667e816 */ /* 0x000fe400000000ff */
[----:B------:R-:W-:Y:S02]  /*16110*/  LOP3.LUT R136, R136, R0, RZ, 0xc0, !PT ;  /* 0x0000000088887212 */ /* 0x000fe400078ec0ff */
[C---:B------:R-:W-:Y:S01]  /*16120*/  PRMT R0, R2.reuse, 0x7632, R0 ;  /* 0x0000763202007816 */ /* 0x040fe20000000000 */
[----:B------:R-:W5:Y:S01]  /*16130*/  LDSM.16.MT88.4 R140, [R177+0xf800] ;  /* 0x00f80000b18c783b */ /* 0x000f620000004200 */
[----:B------:R-:W-:Y:S02]  /*16140*/  @!P5 HFMA2.BF16_V2 R244, -RZ.H0_H0, RZ.H0_H0, -R146.H0_H0 ;  /* 0x200000fffff4d231 */ /* 0x000fe40000340992 */
[----:B------:R-:W-:Y:S03]  /*16150*/  PRMT R108, R2, 0x5410, R0 ;  /* 0x00005410026c7816 */ /* 0x000fe60000000000 */
[----:B------:R-:W-:Y:S02]  /*16160*/  @!P5 PRMT R146, R244, 0x5410, RZ ;  /* 0x00005410f492d816 */ /* 0x000fe400000000ff */
[----:B------:R-:W-:Y:S01]  /*16170*/  LOP3.LUT R139, R139, R108, RZ, 0xc0, !PT ;  /* 0x0000006c8b8b7212 */ /* 0x000fe200078ec0ff */
[----:B------:R-:W-:Y:S04]  /*16180*/  STG.E.U16 desc[UR26][R170.64+0x52], R152 ;  /* 0x00005298aa007986 */ /* 0x000fe8000c10151a */
[----:B------:R-:W-:Y:S02]  /*16190*/  STG.E.U16 desc[UR26][R172.64+0x52], R147 ;  /* 0x00005293ac007986 */ /* 0x000fe4000c10151a */
[C---:B------:R-:W-:Y:S02]  /*161a0*/  HMMA.16816.F32.BF16 R108, R136.reuse, R104, R4 ;  /* 0x00000068886c723c */ /* 0x040fe40000041804 */
[----:B------:R-:W3:Y:S04]  /*161b0*/  LDSM.16.MT88.4 R4, [R178+0xf800] ;  /* 0x00f80000b204783b */ /* 0x000ee80000004200 */
[C---:B------:R-:W-:Y:S04]  /*161c0*/  HMMA.16816.F32.BF16 R104, R136.reuse, R106, R8 ;  /* 0x0000006a8868723c */ /* 0x040fe80000041808 */
[----:B------:R-:W3:Y:S02]  /*161d0*/  LDSM.16.MT88.4 R8, [R180+0xf800] ;  /* 0x00f80000b408783b */ /* 0x000ee40000004200 */
[C---:B-1----:R-:W-:Y:S06]  /*161e0*/  HMMA.16816.F32.BF16 R116, R136.reuse, R112, R12 ;  /* 0x000000708874723c */ /* 0x042fec000004180c */
[----:B------:R-:W1:Y:S01]  /*161f0*/  LDSM.16.MT88.4 R12, [R179+0xf800] ;  /* 0x00f80000b30c783b */ /* 0x000e620000004200 */
[C---:B------:R-:W-:Y:S06]  /*16200*/  HMMA.16816.F32.BF16 R112, R136.reuse, R114, R16 ;  /* 0x000000728870723c */ /* 0x040fec0000041810 */
[C---:B------:R-:W-:Y:S05]  /*16210*/  HMMA.16816.F32.BF16 R124, R136.reuse, R120, R20 ;  /* 0x00000078887c723c */ /* 0x040fea0000041814 */
[C---:B------:R-:W-:Y:S01]  /*16220*/  LOP3.LUT R16, R168.reuse, 0xff, RZ, 0xc0, !PT ;  /* 0x000000ffa8107812 */ /* 0x040fe200078ec0ff */
[C---:B------:R-:W-:Y:S05]  /*16230*/  HMMA.16816.F32.BF16 R120, R136.reuse, R122, R24 ;  /* 0x0000007a8878723c */ /* 0x040fea0000041818 */
[----:B------:R-:W-:Y:S01]  /*16240*/  LOP3.LUT R20, R168, 0xffff, RZ, 0xc0, !PT ;  /* 0x0000ffffa8147812 */ /* 0x000fe200078ec0ff */
[C---:B------:R-:W-:Y:S05]  /*16250*/  HMMA.16816.F32.BF16 R132, R136.reuse, R128, R28 ;  /* 0x000000808884723c */ /* 0x040fea000004181c */
[----:B------:R-:W-:Y:S01]  /*16260*/  SHF.R.U32.HI R20, RZ, 0x8, R20 ;  /* 0x00000008ff147819 */ /* 0x000fe20000011614 */
[C---:B------:R-:W-:Y:S05]  /*16270*/  HMMA.16816.F32.BF16 R128, R136.reuse, R130, R32 ;  /* 0x000000828880723c */ /* 0x040fea0000041820 */
[--C-:B------:R-:W-:Y:S01]  /*16280*/  SHF.R.U32.HI R21, RZ, 0x10, R168.reuse ;  /* 0x00000010ff157819 */ /* 0x100fe200000116a8 */
[C---:B-----5:R-:W-:Y:S05]  /*16290*/  HMMA.16816.F32.BF16 R36, R136.reuse, R140, R36 ;  /* 0x0000008c8824723c */ /* 0x060fea0000041824 */
[----:B------:R-:W-:Y:S01]  /*162a0*/  LOP3.LUT R21, R21, 0xff, RZ, 0xc0, !PT ;  /* 0x000000ff15157812 */ /* 0x000fe200078ec0ff */
[C---:B------:R-:W-:Y:S03]  /*162b0*/  HMMA.16816.F32.BF16 R40, R136.reuse, R142, R40 ;  /* 0x0000008e8828723c */ /* 0x040fe60000041828 */
[----:B------:R-:W-:Y:S02]  /*162c0*/  ISETP.LE.U32.AND P3, PT, R21, UR12, PT ;  /* 0x0000000c15007c0c */ /* 0x000fe4000bf63070 */
[----:B------:R-:W-:Y:S01]  /*162d0*/  SHF.R.U32.HI R168, RZ, 0x18, R168 ;  /* 0x00000018ffa87819 */ /* 0x000fe200000116a8 */
[C---:B---3--:R-:W-:Y:S06]  /*162e0*/  HMMA.16816.F32.BF16 R44, R136.reuse, R4, R44 ;  /* 0x00000004882c723c */ /* 0x048fec000004182c */
[C---:B------:R-:W-:Y:S05]  /*162f0*/  HMMA.16816.F32.BF16 R48, R136.reuse, R6, R48 ;  /* 0x000000068830723c */ /* 0x040fea0000041830 */
[----:B------:R-:W-:Y:S01]  /*16300*/  LOP3.LUT R4, R20, 0xffff, RZ, 0xc0, !PT ;  /* 0x0000ffff14047812 */ /* 0x000fe200078ec0ff */
[C---:B------:R-:W-:Y:S03]  /*16310*/  HMMA.16816.F32.BF16 R52, R136.reuse, R8, R52 ;  /* 0x000000088834723c */ /* 0x040fe60000041834 */
[----:B------:R-:W-:Y:S02]  /*16320*/  ISETP.LE.U32.AND P6, PT, R4, UR12, PT ;  /* 0x0000000c04007c0c */ /* 0x000fe4000bfc3070 */
[----:B------:R-:W-:Y:S01]  /*16330*/  LDSM.16.MT88.4 R4, [R178+0x11800] ;  /* 0x01180000b204783b */ /* 0x000fe20000004200 */
[C---:B------:R-:W-:Y:S05]  /*16340*/  HMMA.16816.F32.BF16 R56, R136.reuse, R10, R56 ;  /* 0x0000000a8838723c */ /* 0x040fea0000041838 */
[----:B------:R-:W-:Y:S01]  /*16350*/  @!P3 HFMA2.BF16_V2 R250, -RZ.H0_H0, RZ.H0_H0, -R2.H0_H0 ;  /* 0x200000fffffab231 */ /* 0x000fe20000340902 */
[C---:B-1----:R-:W-:Y:S01]  /*16360*/  HMMA.16816.F32.BF16 R60, R136.reuse, R12, R60 ;  /* 0x0000000c883c723c */ /* 0x042fe2000004183c */
[----:B------:R-:W-:Y:S04]  /*16370*/  LDSM.16.MT88.4 R8, [R180+0x11800] ;  /* 0x01180000b408783b */ /* 0x000fe80000004200 */
[----:B------:R-:W-:Y:S01]  /*16380*/  @!P6 HFMA2.BF16_V2 R241, -RZ.H0_H0, RZ.H0_H0, -R144.H0_H0 ;  /* 0x200000fffff1e231 */ /* 0x000fe20000340990 */
[C---:B------:R-:W-:Y:S05]  /*16390*/  HMMA.16816.F32.BF16 R64, R136.reuse, R14, R64 ;  /* 0x0000000e8840723c */ /* 0x040fea0000041840 */
[----:B------:R-:W-:Y:S01]  /*163a0*/  @!P6 PRMT R144, R241, 0x5410, RZ ;  /* 0x00005410f190e816 */ /* 0x000fe200000000ff */
[----:B------:R-:W-:Y:S01]  /*163b0*/  FADD.FTZ R13, R233, R175 ;  /* 0x000000afe90d7221 */ /* 0x000fe20000010000 */
[----:B------:R-:W-:Y:S01]  /*163c0*/  FADD.FTZ R12, R229, R174 ;  /* 0x000000aee50c7221 */ /* 0x000fe20000010000 */
[----:B------:R-:W-:Y:S03]  /*163d0*/  @!P3 PRMT R2, R250, 0x5410, RZ ;  /* 0x00005410fa02b816 */ /* 0x000fe600000000ff */
[----:B------:R-:W-:Y:S01]  /*163e0*/  FADD.FTZ R21, R232, R13 ;  /* 0x0000000de8157221 */ /* 0x000fe20000010000 */
[----:B------:R-:W-:Y:S02]  /*163f0*/  FADD.FTZ R20, R230, R12 ;  /* 0x0000000ce6147221 */ /* 0x000fe40000010000 */
[----:B------:R-:W-:Y:S02]  /*16400*/  LDSM.16.MT88.4 R12, [R179+0x11800] ;  /* 0x01180000b30c783b */ /* 0x000fe40000004200 */
[----:B------:R-:W-:Y:S01]  /*16410*/  FADD.FTZ R20, R219, R20 ;  /* 0x00000014db147221 */ /* 0x000fe20000010000 */
[----:B--2---:R-:W-:Y:S02]  /*16420*/  @!P0 HFMA2.BF16_V2 R225, -RZ.H0_H0, RZ.H0_H0, -R148.H0_H0 ;  /* 0x200000ffffe18231 */ /* 0x004fe40000340994 */
[----:B----4-:R-:W-:Y:S03]  /*16430*/  @!P4 HFMA2.BF16_V2 R215, -RZ.H0_H0, RZ.H0_H0, -R102.H0_H0 ;  /* 0x200000ffffd7c231 */ /* 0x010fe60000340966 */
[----:B------:R-:W-:Y:S01]  /*16440*/  @!P0 STL.S16 [R1], R225 ;  /* 0x000000e101008387 */ /* 0x000fe20000100600 */
[----:B------:R-:W-:Y:S03]  /*16450*/  PRMT R17, R225, 0x7610, R17 ;  /* 0x00007610e1117816 */ /* 0x000fe60000000011 */
[----:B------:R-:W-:Y:S01]  /*16460*/  @!P4 STL.S16 [R1+0x4], R215 ;  /* 0x000004d70100c387 */ /* 0x000fe20000100600 */
[----:B------:R-:W-:Y:S02]  /*16470*/  @!P0 PRMT R148, R17, 0x5410, RZ ;  /* 0x0000541011948816 */ /* 0x000fe400000000ff */
[----:B------:R-:W-:Y:S02]  /*16480*/  ISETP.LE.U32.AND P0, PT, R16, UR12, PT ;  /* 0x0000000c10007c0c */ /* 0x000fe4000bf03070 */
[----:B------:R-:W1:Y:S01]  /*16490*/  LDSM.16.MT88.4 R16, [R177+0x11800] ;  /* 0x01180000b110783b */ /* 0x000e620000004200 */
[----:B------:R-:W-:Y:S04]  /*164a0*/  PRMT R22, R215, 0x7610, R22 ;  /* 0x00007610d7167816 */ /* 0x000fe80000000016 */
[----:B------:R-:W-:Y:S02]  /*164b0*/  @!P4 PRMT R102, R22, 0x5410, RZ ;  /* 0x000054101666c816 */ /* 0x000fe400000000ff */
[----:B------:R-:W-:Y:S01]  /*164c0*/  ISETP.LE.U32.AND P4, PT, R168, UR12, PT ;  /* 0x0000000ca8007c0c */ /* 0x000fe2000bf83070 */
[----:B------:R-:W-:Y:S03]  /*164d0*/  STG.E.U16 desc[UR26][R172.64+0x50], R148 ;  /* 0x00005094ac007986 */ /* 0x000fe6000c10151a */
[----:B------:R-:W-:Y:S01]  /*164e0*/  @!P0 HFMA2.BF16_V2 R242, -RZ.H0_H0, RZ.H0_H0, -R101.H0_H0 ;  /* 0x200000fffff28231 */ /* 0x000fe20000340965 */
[----:B------:R-:W-:Y:S04]  /*164f0*/  STG.E.U16 desc[UR26][R170.64+0x60], R103 ;  /* 0x00006067aa007986 */ /* 0x000fe8000c10151a */
[----:B------:R2:W-:Y:S01]  /*16500*/  STG.E.U16 desc[UR26][R170.64+0x62], R102 ;  /* 0x00006266aa007986 */ /* 0x0005e2000c10151a */
[----:B------:R-:W-:Y:S02]  /*16510*/  @!P0 PRMT R101, R242, 0x5410, RZ ;  /* 0x00005410f2658816 */ /* 0x000fe400000000ff */
[----:B------:R-:W-:Y:S01]  /*16520*/  PLOP3.LUT P0, PT, PT, PT, UP0, 0x80, 0x0 ;  /* 0x000000000000781c */ /* 0x000fe20003f0f008 */
[----:B------:R-:W-:Y:S01]  /*16530*/  @!P4 HFMA2.BF16_V2 R249, -RZ.H0_H0, RZ.H0_H0, -R0.H0_H0 ;  /* 0x200000fffff9c231 */ /* 0x000fe20000340900 */
[----:B------:R-:W-:Y:S04]  /*16540*/  STG.E.U16 desc[UR26][R172.64+0x60], R146 ;  /* 0x00006092ac007986 */ /* 0x000fe8000c10151a */
[----:B------:R-:W-:Y:S01]  /*16550*/  STG.E.U16 desc[UR26][R172.64+0x62], R145 ;  /* 0x00006291ac007986 */ /* 0x000fe2000c10151a */
[----:B------:R-:W-:Y:S03]  /*16560*/  @!P4 PRMT R0, R249, 0x5410, RZ ;  /* 0x00005410f900c816 */ /* 0x000fe600000000ff */
[----:B------:R-:W-:Y:S04]  /*16570*/  STG.E.U16 desc[UR26][R170.64+0x70], R101 ;  /* 0x00007065aa007986 */ /* 0x000fe8000c10151a */
[----:B------:R-:W-:Y:S04]  /*16580*/  STG.E.U16 desc[UR26][R170.64+0x72], R144 ;  /* 0x00007290aa007986 */ /* 0x000fe8000c10151a */
[----:B------:R3:W-:Y:S01]  /*16590*/  STG.E.U16 desc[UR26][R172.64+0x72], R0 ;  /* 0x00007200ac007986 */ /* 0x0007e2000c10151a */
[C---:B-1----:R-:W-:Y:S03]  /*165a0*/  HMMA.16816.F32.BF16 R68, R136.reuse, R16, R68 ;  /* 0x000000108844723c */ /* 0x042fe60000041844 */
[----:B------:R1:W-:Y:S01]  /*165b0*/  STG.E.U16 desc[UR26][R172.64+0x70], R2 ;  /* 0x00007002ac007986 */ /* 0x0003e2000c10151a */
[----:B--2---:R-:W-:Y:S02]  /*165c0*/  IMAD.MOV.U32 R102, RZ, RZ, R3 ;  /* 0x000000ffff667224 */ /* 0x004fe400078e0003 */
        /* <DEDUP_REMOVED lines=11> */
[----:B---3--:R-:W-:Y:S01]  /*16680*/  FADD.FTZ R0, R210, R16 ;  /* 0x00000010d2007221 */ /* 0x008fe20000010000 */
[----:B------:R-:W-:Y:S01]  /*16690*/  FADD.FTZ R17, R217, R17 ;  /* 0x00000011d9117221 */ /* 0x000fe20000010000 */
[----:B------:R-:W-:Y:S04]  /*166a0*/  HMMA.16816.F32.BF16 R96, R136, R14, R96 ;  /* 0x0000000e8860723c */ /* 0x000fe80000041860 */
[----:B------:R-:W-:Y:S01]  /*166b0*/  FADD.FTZ R0, R209, R0 ;  /* 0x00000000d1007221 */ /* 0x000fe20000010000 */
[----:B------:R-:W-:Y:S01]  /*166c0*/  FADD.FTZ R4, R216, R17 ;  /* 0x00000011d8047221 */ /* 0x000fe20000010000 */
[----:B------:R-:W-:Y:S01]  /*166d0*/  IADD3 R220, P1, R170, -0x80, RZ ;  /* 0xffffff80aadc7810 */ /* 0x000fe20007f3e0ff */
[----:B------:R-:W-:Y:S04]  /*166e0*/  IMAD.MOV.U32 R101, RZ, RZ, R100 ;  /* 0x000000ffff657224 */ /* 0x000fe800078e0064 */
[----:B------:R-:W-:Y:S01]  /*166f0*/  FADD.FTZ R0, R206, R0 ;  /* 0x00000000ce007221 */ /* 0x000fe20000010000 */
[----:B------:R-:W-:Y:S03]  /*16700*/  FADD.FTZ R4, R211, R4 ;  /* 0x00000004d3047221 */ /* 0x000fe60000010000 */
[----:B------:R-:W-:Y:S01]  /*16710*/  FADD.FTZ R0, R167, R0 ;  /* 0x00000000a7007221 */ /* 0x000fe20000010000 */
[----:B------:R-:W-:Y:S01]  /*16720*/  IADD3.X R219, R171, -0x1, RZ, P1, !PT ;  /* 0xffffffffabdb7810 */ /* 0x000fe20000ffe4ff */
[----:B-1----:R-:W-:Y:S03]  /*16730*/  FADD.FTZ R2, R212, R4 ;  /* 0x00000004d4027221 */ /* 0x002fe60000010000 */
[----:B------:R2:W-:Y:S01]  /*16740*/  STL [R1+0x50], R0 ;  /* 0x0000500001007387 */ /* 0x0005e20000100800 */
[----:B------:R-:W-:Y:S04]  /*16750*/  FADD.FTZ R2, R208, R2 ;  /* 0x00000002d0027221 */ /* 0x000fe80000010000 */
[----:B------:R-:W-:Y:S01]  /*16760*/  FADD.FTZ R221, R207, R2 ;  /* 0x00000002cfdd7221 */ /* 0x000fe20000010000 */
[----:B------:R-:W-:Y:S06]  /*16770*/  @P0 BRA `(.L_x_1429) ;  /* 0xffffffa800380947 */ /* 0x000fec000383ffff */
.L_x_1428:
[----:B-1----:R-:W2:Y:S01]  /*16780*/  LDL.LU R4, [R1+0x50] ;  /* 0x0000500001047983 */ /* 0x002ea20000300800 */
[----:B------:R-:W-:Y:S01]  /*16790*/  ULDC UR4, c[0x0][0x38c] ;  /* 0x0000e30000047ab9 */ /* 0x000fe20000000800 */
[----:B------:R-:W-:Y:S01]  /*167a0*/  UMOV UR5, 0x400 ;  /* 0x0000040000057882 */ /* 0x000fe20000000000 */
[----:B------:R-:W-:Y:S01]  /*167b0*/  UISETP.NE.AND UP0, UPT, UR13, -0x1, UPT ;  /* 0xffffffff0d00788c */ /* 0x000fe2000bf05270 */
[----:B------:R-:W1:Y:S01]  /*167c0*/  SHFL.BFLY PT, R2, R221, 0x2, 0x1f ;  /* 0x0c401f00dd027f89 */ /* 0x000e6200000e0000 */
[----:B------:R-:W3:Y:S01]  /*167d0*/  S2R R137, SR_TID.X ;  /* 0x0000000000897919 */ /* 0x000ee20000002100 */
[----:B-1----:R-:W-:-:S05]  /*167e0*/  FADD.FTZ R2, R2, R221 ;  /* 0x000000dd02027221 */ /* 0x002fca0000010000 */
[----:B------:R-:W1:Y:S01]  /*167f0*/  SHFL.BFLY PT, R5, R2, 0x1, 0x1f ;  /* 0x0c201f0002057f89 */ /* 0x000e6200000e0000 */
[----:B---3--:R-:W-:-:S04]  /*16800*/  SHF.R.S32.HI R138, RZ, 0x1f, R137 ;  /* 0x0000001fff8a7819 */ /* 0x008fc80000011489 */
        /* <DEDUP_REMOVED lines=67> */
[----:B--2---:R-:W1:Y:S02]  /*16c40*/  SHFL.BFLY PT, R0, R4, 0x2, 0x1f ;  /* 0x0c401f0004007f89 */ /* 0x004e6400000e0000 */
        /* <DEDUP_REMOVED lines=141> */
.L_x_1432:
        /* <DEDUP_REMOVED lines=23> */
.L_x_1433:
        /* <DEDUP_REMOVED lines=121> */
.L_x_1435:
[----:B------:R-:W-:Y:S05]  /*17e20*/  BSYNC B0 ;  /* 0x0000000000007941 */ /* 0x000fea0003800000 */
.L_x_1434:
        /* <DEDUP_REMOVED lines=38> */
.L_x_1437:
[----:B------:R-:W-:Y:S05]  /*18090*/  BSYNC B0 ;  /* 0x0000000000007941 */ /* 0x000fea0003800000 */
.L_x_1436:
        /* <DEDUP_REMOVED lines=24> */
.L_x_1439:
[----:B------:R-:W-:Y:S05]  /*18220*/  BSYNC B0 ;  /* 0x0000000000007941 */ /* 0x000fea0003800000 */
.L_x_1438:
        /* <DEDUP_REMOVED lines=24> */
.L_x_1441:
[----:B------:R-:W-:Y:S05]  /*183b0*/  BSYNC B0 ;  /* 0x0000000000007941 */ /* 0x000fea0003800000 */
.L_x_1440:
        /* <DEDUP_REMOVED lines=23> */
.L_x_1442:
        /* <DEDUP_REMOVED lines=13> */
.L_x_1534:


//--------------------- .text._ZN5flash16flash_fwd_kernelI23Flash_fwd_kernel_traitsILi192ELi64ELi64ELi4ELb0ELb0EN7cutlass10bfloat16_tE19Flash_kernel_traitsILi192ELi64ELi64ELi4ES3_EELb0ELb0ELb1ELb1ELb0ELb0ELb1ELb0EEEvNS_16Flash_fwd_paramsE --------------------------
	.section	.text._ZN5flash16flash_fwd_kernelI23Flash_fwd_kernel_traitsILi192ELi64ELi64ELi4ELb0ELb0EN7cutlass10bfloat16_tE19Flash_kernel_traitsILi192ELi64ELi64ELi4ES3_EELb0ELb0ELb1ELb1ELb0ELb0ELb1ELb0EEEvNS_16Flash_fwd_paramsE,"ax",@progbits
	.align	128
        .global         _ZN5flash16flash_fwd_kernelI23Flash_fwd_kernel_traitsILi192ELi64ELi64ELi4ELb0ELb0EN7cutlass10bfloat16_tE19Flash_kernel_traitsILi192ELi64ELi64ELi4ES3_EELb0ELb0ELb1ELb1ELb0ELb0ELb1ELb0EEEvNS_16Flash_fwd_paramsE
        .type           _ZN5flash16flash_fwd_kernelI23Flash_fwd_kernel_traitsILi192ELi64ELi64ELi4ELb0ELb0EN7cutlass10bfloat16_tE19Flash_kernel_traitsILi192ELi64ELi64ELi4ES3_EELb0ELb0ELb1ELb1ELb0ELb0ELb1ELb0EEEvNS_16Flash_fwd_paramsE,@function
        .size           _ZN5flash16flash_fwd_kernelI23Flash_fwd_kernel_traitsILi192ELi64ELi64ELi4ELb0ELb0EN7cutlass10bfloat16_tE19Flash_kernel_traitsILi192ELi64ELi64ELi4ES3_EELb0ELb0ELb1ELb1ELb0ELb0ELb1ELb0EEEvNS_16Flash_fwd_paramsE,(.L_x_1535 - _ZN5flash16flash_fwd_kernelI23Flash_fwd_kernel_traitsILi192ELi64ELi64ELi4ELb0ELb0EN7cutlass10bfloat16_tE19Flash_kernel_traitsILi192ELi64ELi64ELi4ES3_EELb0ELb0ELb1ELb1ELb0ELb0ELb1ELb0EEEvNS_16Flash_fwd_paramsE)
        .other          _ZN5flash16flash_fwd_kernelI23Flash_fwd_kernel_traitsILi192ELi64ELi64ELi4ELb0ELb0EN7cutlass10bfloat16_tE19Flash_kernel_traitsILi192ELi64ELi64ELi4ES3_EELb0ELb0ELb1ELb1ELb0ELb0ELb1ELb0EEEvNS_16Flash_fwd_paramsE,@"STO_CUDA_ENTRY STV_DEFAULT"
_ZN5flash16flash_fwd_kernelI23Flash_fwd_kernel_traitsILi192ELi64ELi64ELi4ELb0ELb0EN7cutlass10bfloat16_tE19Flash_kernel_traitsILi192ELi64ELi64ELi4ES3_EELb0ELb0ELb1ELb1ELb0ELb0ELb1ELb0EEEvNS_16Flash_fwd_paramsE:
.text._ZN5flash16flash_fwd_kernelI23Flash_fwd_kernel_traitsILi192ELi64ELi64ELi4ELb0ELb0EN7cutlass10bfloat16_tE19Flash_kernel_traitsILi192ELi64ELi64ELi4ES3_EELb0ELb0ELb1ELb1ELb0ELb0ELb1ELb0EEEvNS_16Flash_fwd_paramsE:
        /* <DEDUP_REMOVED lines=55> */
.L_x_1443:
[----:B------:R-:W-:-:S03]  /*0370*/  ULDC UR5, c[0x0][0x2c8] ;  /* 0x0000b20000057ab9 */ /* 0x000fc60000000800 */
.L_x_1444:
        /* <DEDUP_REMOVED lines=133> */
.L_x_1447:
[----:B------:R-:W-:Y:S05]  /*0bd0*/  BSYNC B0 ;  /* 0x0000000000007941 */ /* 0x000fea0003800000 */
.L_x_1446:
        /* <DEDUP_REMOVED lines=22> */
.L_x_1449:
[----:B------:R-:W-:Y:S05]  /*0d40*/  BSYNC B0 ;  /* 0x0000000000007941 */ /* 0x000fea0003800000 */
.L_x_1448:
        /* <DEDUP_REMOVED lines=22> */
.L_x_1451:
[----:B------:R-:W-:Y:S05]  /*0eb0*/  BSYNC B0 ;  /* 0x0000000000007941 */ /* 0x000fea0003800000 */
.L_x_1450:
        /* <DEDUP_REMOVED lines=23> */
.L_x_1453:
[----:B------:R-:W-:Y:S05]  /*1030*/  BSYNC B0 ;  /* 0x0000000000007941 */ /* 0x000fea0003800000 */
.L_x_1452:
        /* <DEDUP_REMOVED lines=10> */
.L_x_1455:
[----:B------:R-:W-:Y:S05]  /*10e0*/  BSYNC B0 ;  /* 0x0000000000007941 */ /* 0x000fea0003800000 */
.L_x_1454:
        /* <DEDUP_REMOVED lines=10> */
.L_x_1457:
[----:B------:R-:W-:Y:S05]  /*1190*/  BSYNC B0 ;  /* 0x0000000000007941 */ /* 0x000fea0003800000 */
.L_x_1456:
        /* <DEDUP_REMOVED lines=10> */
.L_x_1459:
[----:B------:R-:W-:Y:S05]  /*1240*/  BSYNC B0 ;  /* 0x0000000000007941 */ /* 0x000fea0003800000 */
.L_x_1458:
        /* <DEDUP_REMOVED lines=10> */
.L_x_1445:
[----:B------:R-:W1:Y:S01]  /*12f0*/  LDC R0, c[0x0][0x278] ;  /* 0x00009e00ff007b82 */ /* 0x000e620000000800 */
[----:B------:R-:W2:Y:S01]  /*1300*/  S2R R2, SR_CTAID.Z ;  /* 0x0000000000027919 */ /* 0x000ea20000002700 */
[----:B------:R-:W-:Y:S01]  /*1310*/  IMAD.MOV.U32 R6, RZ, RZ, RZ ;  /* 0x000000ffff067224 */ /* 0x000fe200078e00ff */
[----:B------:R-:W-:Y:S01]  /*1320*/  UISETP.NE.AND UP0, UPT, UR14, -0x1, UPT ;  /* 0xffffffff0e00788c */ /* 0x000fe2000bf05270 */
[----:B------:R-:W-:Y:S01]  /*1330*/  SHF.R.S32.HI R11, RZ, 0x1f, R4 ;  /* 0x0000001fff0b7819 */ /* 0x000fe20000011404 */
[----:B------:R-:W-:Y:S01]  /*1340*/  UISETP.NE.AND UP1, UPT, UR10, -0x1, UPT ;  /* 0xffffffff0a00788c */ /* 0x000fe2000bf25270 */
[----:B------:R-:W-:-:S05]  /*1350*/  IMAD.U32 R19, RZ, RZ, UR15 ;  /* 0x0000000fff137e24 */ /* 0x000fca000f8e00ff */
[----:B------:R-:W-:-:S03]  /*1360*/  PLOP3.LUT P0, PT, PT, PT, UP1, 0x80, 0x0 ;  /* 0x000000000000781c */ /* 0x000fc60003f0f018 */
[----:B------:R-:W-:Y:S01]  /*1370*/  @UP0 ULDC.64 UR6, c[0x0][0x240] ;  /* 0x0000900000060ab9 */ /* 0x000fe20000000a00 */
[----:B------:R-:W-:Y:S02]  /*1380*/  @!UP0 USHF.R.S32.HI UR11, URZ, 0x1f, UR23 ;  /* 0x0000001f3f0b8899 */ /* 0x000fe40008011417 */
[----:B------:R-:W-:Y:S02]  /*1390*/  @UP0 UIMAD.WIDE.U32 UR18, UR14, UR6, URZ ;  /* 0x000000060e1202a5 */ /* 0x000fe4000f8e003f */
[----:B------:R-:W-:Y:S02]  /*13a0*/  @UP1 UIADD3 UR9, UR4, UR10, URZ ;  /* 0x0000000a04091290 */ /* 0x000fe4000fffe03f */
[----:B------:R-:W-:Y:S01]  /*13b0*/  @UP0 UIMAD UR8, UR14, UR7, UR19 ;  /* 0x000000070e0802a4 */ /* 0x000fe2000f8e0213 */
[----:B------:R-:W-:Y:S01]  /*13c0*/  @UP1 ULDC.64 UR12, c[0x0][0x248] ;  /* 0x00009200000c1ab9 */ /* 0x000fe20000000a00 */
[----:B-1----:R-:W-:Y:S01]  /*13d0*/  IABS R3, R0 ;  /* 0x0000000000037213 */ /* 0x002fe20000000000 */
[----:B------:R-:W-:Y:S01]  /*13e0*/  @!UP0 ULDC.64 UR6, c[0x0][0x228] ;  /* 0x00008a0000068ab9 */ /* 0x000fe20000000a00 */
[----:B------:R-:W-:Y:S01]  /*13f0*/  @UP1 UIMAD.WIDE.U32 UR30, UR9, UR12, URZ ;  /* 0x0000000c091e12a5 */ /* 0x000fe2000f8e003f */
[----:B------:R-:W-:Y:S01]  /*1400*/  ISETP.NE.AND P3, PT, R0, RZ, PT ;  /* 0x000000ff0000720c */ /* 0x000fe20003f65270 */
[----:B------:R-:W1:Y:S01]  /*1410*/  I2F.RP R8, R3 ;  /* 0x0000000300087306 */ /* 0x000e620000209400 */
[----:B------:R-:W-:-:S02]  /*1420*/  @!UP0 UIMAD UR11, UR11, UR6, URZ ;  /* 0x000000060b0b82a4 */ /* 0x000fc4000f8e023f */
[----:B------:R-:W-:Y:S01]  /*1430*/  @!UP0 UIMAD.WIDE.U32 UR32, UR23, UR6, URZ ;  /* 0x00000006172082a5 */ /* 0x000fe2000f8e003f */
[----:B--2---:R-:W-:Y:S01]  /*1440*/  IABS R2, R2 ;  /* 0x0000000200027213 */ /* 0x004fe20000000000 */
[----:B------:R-:W-:Y:S02]  /*1450*/  @!UP0 UIMAD UR7, UR23, UR7, UR11 ;  /* 0x00000007170782a4 */ /* 0x000fe4000f8e020b */
        /* <DEDUP_REMOVED lines=9> */
[----:B------:R-:W-:-:S06]  /*14f0*/  IMAD.HI.U32 R5, R7, R5, R6 ;  /* 0x0000000507057227 */ /* 0x000fcc00078e0006 */
[----:B------:R-:W-:Y:S01]  /*1500*/  IMAD.HI.U32 R231, R5, R2, RZ ;  /* 0x0000000205e77227 */ /* 0x000fe200078e00ff */
[----:B------:R-:W-:-:S03]  /*1510*/  LOP3.LUT R5, R0, UR24, RZ, 0x3c, !PT ;  /* 0x0000001800057c12 */ /* 0x000fc6000f8e3cff */
[----:B------:R-:W-:Y:S01]  /*1520*/  IMAD.MOV R6, RZ, RZ, -R231 ;  /* 0x000000ffff067224 */ /* 0x000fe200078e0ae7 */
[----:B------:R-:W-:-:S03]  /*1530*/  ISETP.GE.AND P1, PT, R5, RZ, PT ;  /* 0x000000ff0500720c */ /* 0x000fc60003f26270 */
[----:B------:R-:W-:Y:S01]  /*1540*/  IMAD R6, R3, R6, R2 ;  /* 0x0000000603067224 */ /* 0x000fe200078e0202 */
[----:B------:R-:W-:-:S04]  /*1550*/  LEA.HI R2, R11, R4, RZ, 0x3 ;  /* 0x000000040b027211 */ /* 0x000fc800078f18ff */
[----:B------:R-:W-:Y:S02]  /*1560*/  ISETP.GT.U32.AND P2, PT, R3, R6, PT ;  /* 0x000000060300720c */ /* 0x000fe40003f44070 */
[----:B------:R-:W-:Y:S02]  /*1570*/  SHF.R.S32.HI R14, RZ, 0x3, R2 ;  /* 0x00000003ff0e7819 */ /* 0x000fe40000011402 */
[----:B------:R-:W-:Y:S02]  /*1580*/  LOP3.LUT R5, R2, 0xfffffff8, RZ, 0xc0, !PT ;  /* 0xfffffff802057812 */ /* 0x000fe400078ec0ff */
[--C-:B------:R-:W-:Y:S01]  /*1590*/  SHF.R.S32.HI R15, RZ, 0x1f, R14.reuse ;  /* 0x0000001fff0f7819 */ /* 0x100fe2000001140e */
[----:B------:R-:W-:Y:S02]  /*15a0*/  IMAD.SHL.U32 R213, R14, 0x40, RZ ;  /* 0x000000400ed57824 */ /* 0x000fe400078e00ff */
[----:B------:R-:W-:Y:S02]  /*15b0*/  IMAD.IADD R5, R4, 0x1, -R5 ;  /* 0x0000000104057824 */ /* 0x000fe400078e0a05 */
[----:B------:R-:W-:Y:S01]  /*15c0*/  IMAD.WIDE R18, R19, 0x40, R14 ;  /* 0x0000004013127825 */ /* 0x000fe200078e020e */
[----:B------:R-:W-:-:S03]  /*15d0*/  LOP3.LUT R213, R213, 0x1c0, RZ, 0xc0, !PT ;  /* 0x000001c0d5d57812 */ /* 0x000fc600078ec0ff */
        /* <DEDUP_REMOVED lines=17> */
.L_x_1460:
        /* <DEDUP_REMOVED lines=24> */
.L_x_1461:
        /* <DEDUP_REMOVED lines=8> */
[----:B------:R-:W-:Y:S01]  /*18f0*/  IMAD R2, R14, UR11, R7 ;  /* 0x0000000b0e027c24 */ /* 0x000fe2000f8e0207 */
[----:B------:R-:W-:Y:S01]  /*1900*/  BSSY B0, `(.L_x_1462) ;  /* 0x000004c000007945 */ /* 0x000fe20003800000 */
[----:B------:R-:W-:Y:S01]  /*1910*/  IMAD R3, R15, UR12, RZ ;  /* 0x0000000c0f037c24 */ /* 0x000fe2000f8e02ff */
[----:B------:R-:W-:Y:S01]  /*1920*/  IADD3 R203, R208, 0x80, RZ ;  /* 0x00000080d0cb7810 */ /* 0x000fe20007ffe0ff */
        /* <DEDUP_REMOVED lines=17> */
[C---:B------:R-:W-:Y:S01]  /*1a40*/  ISETP.GE.AND P0, PT, R14.reuse, UR8, PT ;  /* 0x000000080e007c0c */ /* 0x040fe2000bf06270 */
[----:B------:R-:W-:Y:S01]  /*1a50*/  UIMAD UR9, UR24, UR7, UR9 ;  /* 0x00000007180972a4 */ /* 0x000fe2000f8e0209 */
[----:B------:R-:W-:Y:S01]  /*1a60*/  IADD3 R12, R14, 0x10, RZ ;  /* 0x000000100e0c7810 */ /* 0x000fe20007ffe0ff */
[----:B-1----:R-:W-:Y:S01]  /*1a70*/  ULEA UR4, UR4, UR29, 0x18 ;  /* 0x0000001d04047291 */ /* 0x002fe2000f8ec03f */
[----:B------:R-:W-:Y:S01]  /*1a80*/  ISETP.GE.AND P6, PT, R10, UR8, PT ;  /* 0x000000080a007c0c */ /* 0x000fe2000bfc6270 */
[----:B------:R-:W-:Y:S01]  /*1a90*/  ULDC.64 UR6, c[0x0][0x260] ;  /* 0x0000980000067ab9 */ /* 0x000fe20000000a00 */
        /* <DEDUP_REMOVED lines=50> */
.L_x_1463:
[----:B------:R-:W-:Y:S05]  /*1dc0*/  BSYNC B0 ;  /* 0x0000000000007941 */ /* 0x000fea0003800000 */
.L_x_1462:
        /* <DEDUP_REMOVED lines=40> */
.L_x_1465:
[----:B------:R-:W-:Y:S05]  /*2050*/  BSYNC B0 ;  /* 0x0000000000007941 */ /* 0x000fea0003800000 */
.L_x_1464:
        /* <DEDUP_REMOVED lines=40> */
.L_x_1467:
[----:B------:R-:W-:Y:S05]  /*22e0*/  BSYNC B0 ;  /* 0x0000000000007941 */ /* 0x000fea0003800000 */
.L_x_1466:
        /* <DEDUP_REMOVED lines=41> */
.L_x_1469:
[----:B------:R-:W-:Y:S05]  /*2580*/  BSYNC B0 ;  /* 0x0000000000007941 */ /* 0x000fea0003800000 */
.L_x_1468:
        /* <DEDUP_REMOVED lines=44> */
.L_x_1471:
[----:B------:R-:W-:Y:S05]  /*2850*/  BSYNC B0 ;  /* 0x0000000000007941 */ /* 0x000fea0003800000 */
.L_x_1470:
        /* <DEDUP_REMOVED lines=35> */
.L_x_1473:
[----:B------:R-:W-:Y:S05]  /*2a90*/  BSYNC B0 ;  /* 0x0000000000007941 */ /* 0x000fea0003800000 */
.L_x_1472:
        /* <DEDUP_REMOVED lines=36> */
.L_x_1475:
[----:B------:R-:W-:Y:S05]  /*2ce0*/  BSYNC B0 ;  /* 0x0000000000007941 */ /* 0x000fea0003800000 */
.L_x_1474:
        /* <DEDUP_REMOVED lines=36> */
.L_x_1477:
[----:B------:R-:W-:Y:S05]  /*2f30*/  BSYNC B0 ;  /* 0x0000000000007941 */ /* 0x000fea0003800000 */
.L_x_1476:
        /* <DEDUP_REMOVED lines=30> */
[----:B------:R-:W-:Y:S01]  /*3120*/  ISETP.GE.AND P4, PT, R12, UR18, PT ;  /* 0x000000120c007c0c */ /* 0x000fe2000bf86270 */
[----:B------:R-:W-:Y:S01]  /*3130*/  IMAD.IADD R231, R227, 0x1, R231 ;  /* 0x00000001e3e77824 */ /* 0x000fe200078e02e7 */
[----:B------:R-:W-:Y:S01]  /*3140*/  SHF.R.S32.HI R2, RZ, 0x1f, R7 ;  /* 0x0000001fff027819 */ /* 0x000fe20000011407 */
[----:B------:R-:W-:Y:S01]  /*3150*/  IMAD.MOV.U32 R230, RZ, RZ, R226 ;  /* 0x000000ffffe67224 */ /* 0x000fe200078e00e2 */
[----:B------:R-:W-:Y:S01]  /*3160*/  LOP3.LUT R201, R201, 0xfffffffe, RZ, 0xc0, !PT ;  /* 0xfffffffec9c97812 */ /* 0x000fe200078ec0ff */
[----:B------:R-:W-:Y:S01]  /*3170*/  UIMAD UR33, UR33, UR9, UR7 ;  /* 0x00000009212172a4 */ /* 0x000fe2000f8e0207 */
[----:B------:R-:W-:Y:S01]  /*3180*/  LEA.HI R15, R2, R7, RZ, 0x3 ;  /* 0x00000007020f7211 */ /* 0x000fe200078f18ff */
[----:B------:R-:W-:Y:S01]  /*3190*/  UMOV UR17, URZ ;  /* 0x0000003f00117c82 */ /* 0x000fe20008000000 */
[----:B------:R-:W-:Y:S01]  /*31a0*/  ISETP.GE.AND P5, PT, R0, UR18, PT ;  /* 0x0000001200007c0c */ /* 0x000fe2000bfa6270 */
[----:B------:R-:W-:Y:S01]  /*31b0*/  IMAD.IADD R201, R6, 0x1, -R201 ;  /* 0x0000000106c97824 */ /* 0x000fe200078e0ac9 */
[----:B------:R-:W-:Y:S01]  /*31c0*/  LOP3.LUT R2, R15, 0xfffffff8, RZ, 0xc0, !PT ;  /* 0xfffffff80f027812 */ /* 0x000fe200078ec0ff */
[----:B------:R-:W-:Y:S01]  /*31d0*/  IMAD.SHL.U32 R6, R14, 0x8, RZ ;  /* 0x000000080e067824 */ /* 0x000fe200078e00ff */
[----:B------:R-:W-:Y:S01]  /*31e0*/  BSSY B0, `(.L_x_1478) ;  /* 0x000003d000007945 */ /* 0x000fe20003800000 */
[----:B------:R-:W-:Y:S01]  /*31f0*/  IMAD.SHL.U32 R13, R201, 0x8, RZ ;  /* 0x00000008c90d7824 */ /* 0x000fe200078e00ff */
[----:B------:R-:W-:Y:S01]  /*3200*/  ISETP.GE.AND P6, PT, R10, UR18, PT ;  /* 0x000000120a007c0c */ /* 0x000fe2000bfc6270 */
[----:B------:R-:W-:-:S02]  /*3210*/  IMAD.IADD R2, R7, 0x1, -R2 ;  /* 0x0000000107027824 */ /* 0x000fc400078e0a02 */
[----:B------:R-:W3:Y:S01]  /*3220*/  @P0 MUFU.RCP R7, UR6 ;  /* 0x0000000600070d08 */ /* 0x000ee20008001000 */
[----:B--2---:R-:W-:Y:S02]  /*3230*/  IMAD.SHL.U32 R9, R5, 0x40, RZ ;  /* 0x0000004005097824 */ /* 0x004fe400078e00ff */
[----:B------:R-:W-:Y:S01]  /*3240*/  IMAD.SHL.U32 R16, R2, 0x40, RZ ;  /* 0x0000004002107824 */ /* 0x000fe200078e00ff */
[----:B------:R1:W-:Y:S01]  /*3250*/  @P1 STS.128 [R213+0xc000], RZ ;  /* 0x00c000ffd5001388 */ /* 0x0003e20000000c00 */
[----:B------:R-:W-:Y:S01]  /*3260*/  IMAD.SHL.U32 R12, R15, 0x40, RZ ;  /* 0x000000400f0c7824 */ /* 0x000fe200078e00ff */
[----:B------:R-:W-:Y:S02]  /*3270*/  LOP3.LUT R9, R9, 0x1c0, RZ, 0xc0, !PT ;  /* 0x000001c009097812 */ /* 0x000fe400078ec0ff */
[----:B------:R-:W-:Y:S01]  /*3280*/  LOP3.LUT R16, R16, 0x1c0, RZ, 0xc0, !PT ;  /* 0x000001c010107812 */ /* 0x000fe200078ec0ff */
[----:B------:R1:W-:Y:S01]  /*3290*/  @P1 STS.128 [R213+0xe000], RZ ;  /* 0x00e000ffd5001388 */ /* 0x0003e20000000c00 */
[----:B------:R-:W-:-:S02]  /*32a0*/  LOP3.LUT R6, R9, 0x8, R6, 0xf8, !PT ;  /* 0x0000000809067812 */ /* 0x000fc400078ef806 */
[----:B------:R-:W-:Y:S01]  /*32b0*/  LOP3.LUT R13, R16, 0x8, R13, 0xf8, !PT ;  /* 0x00000008100d7812 */ /* 0x000fe200078ef80d */
[----:B------:R1:W-:Y:S01]  /*32c0*/  @P1 STS.128 [R213+0x10000], RZ ;  /* 0x010000ffd5001388 */ /* 0x0003e20000000c00 */
[----:B------:R-:W-:Y:S02]  /*32d0*/  SHF.R.U32.HI R16, RZ, 0x3, R16 ;  /* 0x00000003ff107819 */ /* 0x000fe40000011610 */
[----:B------:R-:W-:Y:S02]  /*32e0*/  SHF.R.U32.HI R9, RZ, 0x3, R9 ;  /* 0x00000003ff097819 */ /* 0x000fe40000011609 */
[----:B------:R-:W-:Y:S02]  /*32f0*/  LOP3.LUT R13, R13, R16, RZ, 0x3c, !PT ;  /* 0x000000100d0d7212 */ /* 0x000fe400078e3cff */
[----:B------:R-:W-:Y:S02]  /*3300*/  LOP3.LUT R6, R6, R9, RZ, 0x3c, !PT ;  /* 0x0000000906067212 */ /* 0x000fe400078e3cff */
[----:B------:R-:W-:Y:S01]  /*3310*/  LOP3.LUT R0, R13, 0xfffffe00, R12, 0xf8, !PT ;  /* 0xfffffe000d007812 */ /* 0x000fe200078ef80c */
[----:B------:R-:W-:-:S02]  /*3320*/  IMAD.U32 R13, RZ, RZ, UR19 ;  /* 0x00000013ff0d7e24 */ /* 0x000fc4000f8e00ff */
[----:B------:R-:W-:Y:S01]  /*3330*/  IMAD R201, R201, 0x200, R6 ;  /* 0x00000200c9c97824 */ /* 0x000fe200078e0206 */
[----:B------:R-:W-:Y:S01]  /*3340*/  LEA.HI R6, R11, R4, RZ, 0x5 ;  /* 0x000000040b067211 */ /* 0x000fe200078f28ff */
[----:B------:R-:W-:-:S03]  /*3350*/  IMAD.WIDE.U32 R12, R13, UR9, R230 ;  /* 0x000000090d0c7c25 */ /* 0x000fc6000f8e00e6 */
[----:B------:R-:W-:Y:S01]  /*3360*/  SHF.R.S32.HI R85, RZ, 0x5, R6 ;  /* 0x00000005ff557819 */ /* 0x000fe20000011406 */
[----:B------:R-:W-:Y:S01]  /*3370*/  VIADD R15, R13, UR33 ;  /* 0x000000210d0f7c36 */ /* 0x000fe20008000000 */
        /* <DEDUP_REMOVED lines=35> */
.L_x_1479:
[----:B------:R-:W-:Y:S05]  /*35b0*/  BSYNC B0 ;  /* 0x0000000000007941 */ /* 0x000fea0003800000 */
.L_x_1478:
        /* <DEDUP_REMOVED lines=39> */
.L_x_1481:
[----:B------:R-:W-:Y:S05]  /*3830*/  BSYNC B0 ;  /* 0x0000000000007941 */ /* 0x000fea0003800000 */
.L_x_1480:
        /* <DEDUP_REMOVED lines=38> */
.L_x_1483:
[----:B------:R-:W-:Y:S05]  /*3aa0*/  BSYNC B0 ;  /* 0x0000000000007941 */ /* 0x000fea0003800000 */
.L_x_1482:
        /* <DEDUP_REMOVED lines=39> */
.L_x_1485:
[----:B------:R-:W-:Y:S05]  /*3d20*/  BSYNC B0 ;  /* 0x0000000000007941 */ /* 0x000fea0003800000 */
.L_x_1484:
        /* <DEDUP_REMOVED lines=73> */
[----:B------:R-:W4:Y:S01]  /*41c0*/  LDSM.16.M88.4 R76, [R188+0x1800] ;  /* 0x00180000bc4c783b */ /* 0x000f220000000200 */
        /* <DEDUP_REMOVED lines=11> */
[----:B------:R-:W5:Y:S04]  /*4280*/  LDSM.16.M88.4 R60, [R201+0x9000] ;  /* 0x00900000c93c783b */ /* 0x000f680000000200 */
[----:B------:R-:W5:Y:S01]  /*4290*/  LDSM.16.M88.4 R68, [R201+0x9800] ;  /* 0x00980000c944783b */ /* 0x000f620000000200 */
[C---:B--2---:R-:W-:Y:S06]  /*42a0*/  HMMA.16816.F32.BF16 R48, R64.reuse, R20, R48 ;  /* 0x000000144030723c */ /* 0x044fec0000041830 */
[C---:B------:R-:W-:Y:S01]  /*42b0*/  HMMA.16816.F32.BF16 R44, R64.reuse, R22, R44 ;  /* 0x00000016402c723c */ /* 0x040fe2000004182c */
[----:B------:R-:W-:Y:S05]  /*42c0*/  LDSM.16.M88.4 R20, [R199+0x2000] ;  /* 0x00200000c714783b */ /* 0x000fea0000000200 */
[C---:B---3--:R-:W-:Y:S06]  /*42d0*/  HMMA.16816.F32.BF16 R32, R64.reuse, R8, R32 ;  /* 0x000000084020723c */ /* 0x048fec0000041820 */
[C---:B------:R-:W-:Y:S01]  /*42e0*/  HMMA.16816.F32.BF16 R28, R64.reuse, R10, R28 ;  /* 0x0000000a401c723c */ /* 0x040fe2000004181c */
[----:B------:R-:W2:Y:S05]  /*42f0*/  LDSM.16.M88.4 R8, [R200+0x2000] ;  /* 0x00200000c808783b */ /* 0x000eaa0000000200 */
[C---:B------:R-:W-:Y:S06]  /*4300*/  HMMA.16816.F32.BF16 R40, R64.reuse, R16, R40 ;  /* 0x000000104028723c */ /* 0x040fec0000041828 */
[C---:B------:R-:W-:Y:S01]  /*4310*/  HMMA.16816.F32.BF16 R36, R64.reuse, R18, R36 ;  /* 0x000000124024723c */ /* 0x040fe20000041824 */
[----:B------:R-:W3:Y:S05]  /*4320*/  LDSM.16.M88.4 R16, [R199+0x2800] ;  /* 0x00280000c710783b */ /* 0x000eea0000000200 */
[C---:B----4-:R-:W-:Y:S06]  /*4330*/  HMMA.16816.F32.BF16 R24, R64.reuse, R76, R24 ;  /* 0x0000004c4018723c */ /* 0x050fec0000041818 */
[----:B------:R-:W-:Y:S01]  /*4340*/  HMMA.16816.F32.BF16 R72, R64, R78, R72 ;  /* 0x0000004e4048723c */ /* 0x000fe20000041848 */
[----:B------:R-:W-:Y:S04]  /*4350*/  LDSM.16.M88.4 R76, [R199+0x3800] ;  /* 0x00380000c74c783b */ /* 0x000fe80000000200 */
[----:B------:R-:W-:Y:S01]  /*4360*/  LDSM.16.M88.4 R64, [R195+0x8000] ;  /* 0x00800000c340783b */ /* 0x000fe20000000200 */
[C---:B-1----:R-:W-:Y:S06]  /*4370*/  HMMA.16816.F32.BF16 R48, R56.reuse, R12, R48 ;  /* 0x0000000c3830723c */ /* 0x042fec0000041830 */
[C---:B------:R-:W-:Y:S01]  /*4380*/  HMMA.16816.F32.BF16 R44, R56.reuse, R14, R44 ;  /* 0x0000000e382c723c */ /* 0x040fe2000004182c */
[----:B------:R-:W1:Y:S05]  /*4390*/  LDSM.16.M88.4 R12, [R199+0x3000] ;  /* 0x00300000c70c783b */ /* 0x000e6a0000000200 */
[C---:B-----5:R-:W-:Y:S06]  /*43a0*/  HMMA.16816.F32.BF16 R40, R56.reuse, R52, R40 ;  /* 0x000000343828723c */ /* 0x060fec0000041828 */
[C---:B------:R-:W-:Y:S01]  /*43b0*/  HMMA.16816.F32.BF16 R36, R56.reuse, R54, R36 ;  /* 0x000000363824723c */ /* 0x040fe20000041824 */
[----:B------:R-:W-:Y:S05]  /*43c0*/  LDSM.16.M88.4 R52, [R198+0x2000] ;  /* 0x00200000c634783b */ /* 0x000fea0000000200 */
[C---:B------:R-:W-:Y:S06]  /*43d0*/  HMMA.16816.F32.BF16 R32, R56.reuse, R60, R32 ;  /* 0x0000003c3820723c */ /* 0x040fec0000041820 */
[C---:B------:R-:W-:Y:S01]  /*43e0*/  HMMA.16816.F32.BF16 R28, R56.reuse, R62, R28 ;  /* 0x0000003e381c723c */ /* 0x040fe2000004181c */
[----:B------:R-:W4:Y:S05]  /*43f0*/  LDSM.16.M88.4 R60, [R195+0x8800] ;  /* 0x00880000c33c783b */ /* 0x000f2a0000000200 */
[C---:B------:R-:W-:Y:S06]  /*4400*/  HMMA.16816.F32.BF16 R24, R56.reuse, R68, R24 ;  /* 0x000000443818723c */ /* 0x040fec0000041818 */
[----:B------:R-:W-:Y:S01]  /*4410*/  HMMA.16816.F32.BF16 R72, R56, R70, R72 ;  /* 0x000000463848723c */ /* 0x000fe20000041848 */
[----:B------:R-:W-:Y:S04]  /*4420*/  LDSM.16.M88.4 R56, [R195+0x9800] ;  /* 0x00980000c338783b */ /* 0x000fe80000000200 */
[----:B------:R-:W-:Y:S01]  /*4430*/  LDSM.16.M88.4 R68, [R197+0x2000] ;  /* 0x00200000c544783b */ /* 0x000fe20000000200 */
[C---:B--2---:R-:W-:Y:S06]  /*4440*/  HMMA.16816.F32.BF16 R48, R8.reuse, R20, R48 ;  /* 0x000000140830723c */ /* 0x044fec0000041830 */
[C---:B------:R-:W-:Y:S01]  /*4450*/  HMMA.16816.F32.BF16 R44, R8.reuse, R22, R44 ;  /* 0x00000016082c723c */ /* 0x040fe2000004182c */
[----:B------:R-:W2:Y:S05]  /*4460*/  LDSM.16.M88.4 R20, [R195+0x9000] ;  /* 0x00900000c314783b */ /* 0x000eaa0000000200 */
[C---:B---3--:R-:W-:Y:S06]  /*4470*/  HMMA.16816.F32.BF16 R40, R8.reuse, R16, R40 ;  /* 0x000000100828723c */ /* 0x048fec0000041828 */
        /* <DEDUP_REMOVED lines=10> */
[C---:B------:R-:W-:Y:S06]  /*4520*/  HMMA.16816.F32.BF16 R48, R52.reuse, R64, R48 ;  /* 0x000000403430723c */ /* 0x040fec0000041830 */
[C---:B------:R-:W-:Y:S01]  /*4530*/  HMMA.16816.F32.BF16 R36, R52.reuse, R62, R36 ;  /* 0x0000003e3424723c */ /* 0x040fe20000041824 */
[----:B------:R-:W-:Y:S05]  /*4540*/  LDSM.16.M88.4 R60, [R201+0xa800] ;  /* 0x00a80000c93c783b */ /* 0x000fea0000000200 */
[C---:B--2---:R-:W-:Y:S06]  /*4550*/  HMMA.16816.F32.BF16 R32, R52.reuse, R20, R32 ;  /* 0x000000143420723c */ /* 0x044fec0000041820 */
[C---:B------:R-:W-:Y:S01]  /*4560*/  HMMA.16816.F32.BF16 R28, R52.reuse, R22, R28 ;  /* 0x00000016341c723c */ /* 0x040fe2000004181c */
[----:B------:R-:W2:Y:S05]  /*4570*/  LDSM.16.M88.4 R20, [R202+0x4000] ;  /* 0x00400000ca14783b */ /* 0x000eaa0000000200 */
[C---:B------:R-:W-:Y:S01]  /*4580*/  HMMA.16816.F32.BF16 R44, R52.reuse, R66, R44 ;  /* 0x00000042342c723c */ /* 0x040fe2000004182c */
[----:B------:R-:W4:Y:S05]  /*4590*/  LDSM.16.M88.4 R64, [R201+0xa000] ;  /* 0x00a00000c940783b */ /* 0x000f2a0000000200 */
[C---:B------:R-:W-:Y:S06]  /*45a0*/  HMMA.16816.F32.BF16 R24, R52.reuse, R56, R24 ;  /* 0x000000383418723c */ /* 0x040fec0000041818 */
[----:B------:R-:W-:Y:S01]  /*45b0*/  HMMA.16816.F32.BF16 R72, R52, R58, R72 ;  /* 0x0000003a3448723c */ /* 0x000fe20000041848 */
[----:B------:R-:W5:Y:S04]  /*45c0*/  LDSM.16.M88.4 R56, [R201+0xb000] ;  /* 0x00b00000c938783b */ /* 0x000f680000000200 */
[----:B------:R-:W-:Y:S01]  /*45d0*/  LDSM.16.M88.4 R52, [R201+0xb800] ;  /* 0x00b80000c934783b */ /* 0x000fe20000000200 */
[C---:B-1----:R-:W-:Y:S06]  /*45e0*/  HMMA.16816.F32.BF16 R40, R68.reuse, R12, R40 ;  /* 0x0000000c4428723c */ /* 0x042fec0000041828 */
[C---:B------:R-:W-:Y:S06]  /*45f0*/  HMMA.16816.F32.BF16 R48, R68.reuse, R16, R48 ;  /* 0x000000104430723c */ /* 0x040fec0000041830 */
[C---:B------:R-:W-:Y:S01]  /*4600*/  HMMA.16816.F32.BF16 R36, R68.reuse, R14, R36 ;  /* 0x0000000e4424723c */ /* 0x040fe20000041824 */
[----:B------:R-:W1:Y:S05]  /*4610*/  LDSM.16.M88.4 R12, [R199+0x4800] ;  /* 0x00480000c70c783b */ /* 0x000e6a0000000200 */
[C---:B---3--:R-:W-:Y:S06]  /*4620*/  HMMA.16816.F32.BF16 R32, R68.reuse, R8, R32 ;  /* 0x000000084420723c */ /* 0x048fec0000041820 */
[C---:B------:R-:W-:Y:S01]  /*4630*/  HMMA.16816.F32.BF16 R44, R68.reuse, R18, R44 ;  /* 0x00000012442c723c */ /* 0x040fe2000004182c */
[----:B------:R-:W3:Y:S05]  /*4640*/  LDSM.16.M88.4 R16, [R199+0x4000] ;  /* 0x00400000c710783b */ /* 0x000eea0000000200 */
[----:B------:R-:W-:Y:S01]  /*4650*/  HMMA.16816.F32.BF16 R28, R68, R10, R28 ;  /* 0x0000000a441c723c */ /* 0x000fe2000004181c */
[----:B------:R-:W3:Y:S05]  /*4660*/  LDSM.16.M88.4 R8, [R199+0x5000] ;  /* 0x00500000c708783b */ /* 0x000eea0000000200 */
[C---:B--2---:R-:W-:Y:S06]  /*4670*/  HMMA.16816.F32.BF16 R40, R20.reuse, R60, R40 ;  /* 0x0000003c1428723c */ /* 0x044fec0000041828 */
[----:B----4-:R-:W-:Y:S06]  /*4680*/  HMMA.16816.F32.BF16 R48, R20, R64, R48 ;  /* 0x000000401430723c */ /* 0x010fec0000041830 */
[C---:B------:R-:W-:Y:S06]  /*4690*/  HMMA.16816.F32.BF16 R24, R68.reuse, R80, R24 ;  /* 0x000000504418723c */ /* 0x040fec0000041818 */
[----:B------:R-:W-:Y:S01]  /*46a0*/  HMMA.16816.F32.BF16 R72, R68, R82, R72 ;  /* 0x000000524448723c */ /* 0x000fe20000041848 */
[----:B------:R-:W-:Y:S04]  /*46b0*/  LDSM.16.M88.4 R68, [R198+0x4000] ;  /* 0x00400000c644783b */ /* 0x000fe80000000200 */
[----:B------:R-:W-:Y:S01]  /*46c0*/  LDSM.16.M88.4 R80, [R199+0x5800] ;  /* 0x00580000c750783b */ /* 0x000fe20000000200 */
[C---:B------:R-:W-:Y:S03]  /*46d0*/  HMMA.16816.F32.BF16 R36, R20.reuse, R62, R36 ;  /* 0x0000003e1424723c */ /* 0x040fe60000041824 */
[----:B------:R-:W2:Y:S03]  /*46e0*/  LDSM.16.M88.4 R60, [R195+0xa800] ;  /* 0x00a80000c33c783b */ /* 0x000ea60000000200 */
[C---:B-----5:R-:W-:Y:S06]  /*46f0*/  HMMA.16816.F32.BF16 R32, R20.reuse, R56, R32 ;  /* 0x000000381420723c */ /* 0x060fec0000041820 */
[C---:B------:R-:W-:Y:S01]  /*4700*/  HMMA.16816.F32.BF16 R44, R20.reuse, R66, R44 ;  /* 0x00000042142c723c */ /* 0x040fe2000004182c */
[----:B------:R-:W4:Y:S05]  /*4710*/  LDSM.16.M88.4 R64, [R195+0xa000] ;  /* 0x00a00000c340783b */ /* 0x000f2a0000000200 */
[----:B------:R-:W-:Y:S01]  /*4720*/  HMMA.16816.F32.BF16 R28, R20, R58, R28 ;  /* 0x0000003a141c723c */ /* 0x000fe2000004181c */
[----:B------:R-:W5:Y:S05]  /*4730*/  LDSM.16.M88.4 R56, [R195+0xb000] ;  /* 0x00b00000c338783b */ /* 0x000f6a0000000200 */
[C---:B-1----:R-:W-:Y:S06]  /*4740*/  HMMA.16816.F32.BF16 R40, R76.reuse, R12, R40 ;  /* 0x0000000c4c28723c */ /* 0x042fec0000041828 */
[----:B---3--:R-:W-:Y:S06]  /*4750*/  HMMA.16816.F32.BF16 R48, R76, R16, R48 ;  /* 0x000000104c30723c */ /* 0x008fec0000041830 */
[C---:B------:R-:W-:Y:S06]  /*4760*/  HMMA.16816.F32.BF16 R24, R20.reuse, R52, R24 ;  /* 0x000000341418723c */ /* 0x040fec0000041818 */
[----:B------:R-:W-:Y:S01]  /*4770*/  HMMA.16816.F32.BF16 R72, R20, R54, R72 ;  /* 0x000000361448723c */ /* 0x000fe20000041848 */
[----:B------:R-:W-:Y:S04]  /*4780*/  LDSM.16.M88.4 R20, [R197+0x4000] ;  /* 0x00400000c514783b */ /* 0x000fe80000000200 */
[----:B------:R-:W-:Y:S01]  /*4790*/  LDSM.16.M88.4 R52, [R195+0xb800] ;  /* 0x00b80000c334783b */ /* 0x000fe20000000200 */
[C---:B------:R-:W-:Y:S03]  /*47a0*/  HMMA.16816.F32.BF16 R36, R76.reuse, R14, R36 ;  /* 0x0000000e4c24723c */ /* 0x040fe60000041824 */
[----:B------:R-:W1:Y:S03]  /*47b0*/  LDSM.16.M88.4 R12, [R188+0x4800] ;  /* 0x00480000bc0c783b */ /* 0x000e660000000200 */
[C---:B------:R-:W-:Y:S06]  /*47c0*/  HMMA.16816.F32.BF16 R32, R76.reuse, R8, R32 ;  /* 0x000000084c20723c */ /* 0x040fec0000041820 */
[C---:B------:R-:W-:Y:S01]  /*47d0*/  HMMA.16816.F32.BF16 R44, R76.reuse, R18, R44 ;  /* 0x000000124c2c723c */ /* 0x040fe2000004182c */
[----:B------:R-:W3:Y:S05]  /*47e0*/  LDSM.16.M88.4 R16, [R188+0x4000] ;  /* 0x00400000bc10783b */ /* 0x000eea0000000200 */
[----:B------:R-:W-:Y:S01]  /*47f0*/  HMMA.16816.F32.BF16 R28, R76, R10, R28 ;  /* 0x0000000a4c1c723c */ /* 0x000fe2000004181c */
[----:B------:R-:W3:Y:S05]  /*4800*/  LDSM.16.M88.4 R8, [R188+0x5000] ;  /* 0x00500000bc08783b */ /* 0x000eea0000000200 */
[C---:B--2---:R-:W-:Y:S06]  /*4810*/  HMMA.16816.F32.BF16 R40, R68.reuse, R60, R40 ;  /* 0x0000003c4428723c */ /* 0x044fec0000041828 */
[C---:B----4-:R-:W-:Y:S06]  /*4820*/  HMMA.16816.F32.BF16 R48, R68.reuse, R64, R48 ;  /* 0x000000404430723c */ /* 0x050fec0000041830 */
[C---:B-----5:R-:W-:Y:S06]  /*4830*/  HMMA.16816.F32.BF16 R32, R68.reuse, R56, R32 ;  /* 0x000000384420723c */ /* 0x060fec0000041820 */
[----:B------:R-:W-:Y:S01]  /*4840*/  HMMA.16816.F32.BF16 R36, R68, R62, R36 ;  /* 0x0000003e4424723c */ /* 0x000fe20000041824 */
[----:B------:R-:W2:Y:S01]  /*4850*/  LDSM.16.M88.4 R60, [R188+0x5800] ;  /* 0x00580000bc3c783b */ /* 0x000ea20000000200 */
[----:B------:R-:W-:-:S04]  /*4860*/  DEPBAR.LE SB0, 0x0 ;  /* 0x000080000000791a */ /* 0x000fc80000000000 */
[C---:B-1----:R-:W-:Y:S06]  /*4870*/  HMMA.16816.F32.BF16 R40, R20.reuse, R12, R40 ;  /* 0x0000000c1428723c */ /* 0x042fec0000041828 */
[----:B---3--:R-:W-:Y:S01]  /*4880*/  HMMA.16816.F32.BF16 R48, R20, R16, R48 ;  /* 0x000000101430723c */ /* 0x008fe20000041830 */
[----:B------:R-:W-:-:S05]  /*4890*/  LOP3.LUT R13, R6, 0xffffffe0, RZ, 0xc0, !PT ;  /* 0xffffffe0060d7812 */ /* 0x000fca00078ec0ff */
[----:B------:R-:W-:Y:S01]  /*48a0*/  IMAD.IADD R13, R4, 0x1, -R13 ;  /* 0x00000001040d7824 */ /* 0x000fe200078e0a0d */
[----:B------:R-:W-:Y:S04]  /*48b0*/  HMMA.16816.F32.BF16 R32, R20, R8, R32 ;  /* 0x000000081420723c */ /* 0x000fe80000041820 */
[----:B------:R-:W-:Y:S02]  /*48c0*/  SHF.R.S32.HI R2, RZ, 0x1f, R13 ;  /* 0x0000001fff027819 */ /* 0x000fe4000001140d */
[----:B------:R-:W-:Y:S01]  /*48d0*/  HMMA.16816.F32.BF16 R28, R68, R58, R28 ;  /* 0x0000003a441c723c */ /* 0x000fe2000004181c */
[----:B------:R-:W-:Y:S01]  /*48e0*/  IMAD.U32 R9, RZ, RZ, UR19 ;  /* 0x00000013ff097e24 */ /* 0x000fe2000f8e00ff */
[----:B------:R-:W-:-:S03]  /*48f0*/  LEA.HI R13, R2, R13, RZ, 0x2 ;  /* 0x0000000d020d7211 */ /* 0x000fc600078f10ff */
[----:B------:R-:W-:Y:S01]  /*4900*/  IMAD R16, R9, 0x40, R224 ;  /* 0x0000004009107824 */ /* 0x000fe200078e02e0 */
[----:B------:R-:W-:Y:S01]  /*4910*/  HMMA.16816.F32.BF16 R44, R68, R66, R44 ;  /* 0x00000042442c723c */ /* 0x000fe2000004182c */
[----:B------:R-:W-:Y:S01]  /*4920*/  SHF.R.S32.HI R2, RZ, 0x2, R13 ;  /* 0x00000002ff027819 */ /* 0x000fe2000001140d */
[----:B------:R-:W-:Y:S02]  /*4930*/  IMAD.U32 R9, RZ, RZ, UR7 ;  /* 0x00000007ff097e24 */ /* 0x000fe4000f8e00ff */
[----:B------:R-:W-:Y:S01]  /*4940*/  FMUL.FTZ R40, R40, UR10 ;  /* 0x0000000a28287c20 */ /* 0x000fe20008410000 */
[----:B------:R-:W-:Y:S02]  /*4950*/  VIADD R8, R16, 0x1 ;  /* 0x0000000110087836 */ /* 0x000fe40000000000 */
[----:B------:R-:W-:Y:S01]  /*4960*/  FMUL.FTZ R49, R49, UR10 ;  /* 0x0000000a31317c20 */ /* 0x000fe20008410000 */
[----:B------:R-:W-:Y:S01]  /*4970*/  IMAD.IADD R223, R2, 0x1, R223 ;  /* 0x0000000102df7824 */ /* 0x000fe200078e02df */
[----:B------:R-:W-:Y:S01]  /*4980*/  HMMA.16816.F32.BF16 R24, R76, R80, R24 ;  /* 0x000000504c18723c */ /* 0x000fe20000041818 */
[----:B------:R-:W-:-:S02]  /*4990*/  IMAD.U32 R2, RZ, RZ, UR28 ;  /* 0x0000001cff027e24 */ /* 0x000fc4000f8e00ff */
[----:B------:R-:W-:Y:S01]  /*49a0*/  FMUL.FTZ R50, R50, UR10 ;  /* 0x0000000a32327c20 */ /* 0x000fe20008410000 */
[----:B------:R-:W-:Y:S02]  /*49b0*/  VIADD R220, R223, 0x8 ;  /* 0x00000008dfdc7836 */ /* 0x000fe40000000000 */
[----:B------:R-:W-:Y:S01]  /*49c0*/  FMUL.FTZ R48, R48, UR10 ;  /* 0x0000000a30307c20 */ /* 0x000fe20008410000 */
[----:B------:R-:W-:Y:S01]  /*49d0*/  FMUL.FTZ R4, R35, UR10 ;  /* 0x0000000a23047c20 */ /* 0x000fe20008410000 */
[----:B------:R-:W-:Y:S01]  /*49e0*/  HMMA.16816.F32.BF16 R72, R76, R82, R72 ;  /* 0x000000524c48723c */ /* 0x000fe20000041848 */
[C---:B------:R-:W-:Y:S01]  /*49f0*/  VIADDMNMX R221, R223.reuse, UR6, R2, PT ;  /* 0x00000006dfdd7c46 */ /* 0x040fe2000b800102 */
[----:B------:R-:W-:Y:S01]  /*4a00*/  VIADD R223, R223, UR11 ;  /* 0x0000000bdfdf7c36 */ /* 0x000fe20008000000 */
[----:B------:R-:W1:Y:S01]  /*4a10*/  MUFU.TANH R35, R49 ;  /* 0x0000003100237308 */ /* 0x000e620000002400 */
[C---:B------:R-:W-:Y:S01]  /*4a20*/  IADD3 R218, R220.reuse, UR21, R9 ;  /* 0x00000015dcda7c10 */ /* 0x040fe2000fffe009 */
[----:B------:R-:W-:Y:S01]  /*4a30*/  VIADD R220, R220, UR11 ;  /* 0x0000000bdcdc7c36 */ /* 0x000fe20008000000 */
[C---:B------:R-:W-:Y:S01]  /*4a40*/  HMMA.16816.F32.BF16 R36, R20.reuse, R14, R36 ;  /* 0x0000000e1424723c */ /* 0x040fe20000041824 */
[----:B------:R-:W-:Y:S01]  /*4a50*/  VIADDMNMX R222, R223, -UR22, RZ, !PT ;  /* 0x80000016dfde7c46 */ /* 0x000fe2000f8001ff */
[----:B------:R-:W-:Y:S01]  /*4a60*/  FMUL.FTZ R51, R51, UR10 ;  /* 0x0000000a33337c20 */ /* 0x000fe20008410000 */
[----:B------:R-:W-:Y:S01]  /*4a70*/  IMAD.IADD R9, R220, 0x1, -R16 ;  /* 0x00000001dc097824 */ /* 0x000fe200078e0a10 */
[----:B------:R-:W-:Y:S01]  /*4a80*/  VIMNMX R218, R218, UR28, PT ;  /* 0x0000001cdada7c48 */ /* 0x000fe2000bfe0100 */
[----:B------:R-:W3:Y:S01]  /*4a90*/  MUFU.TANH R50, R50 ;  /* 0x0000003200327308 */ /* 0x000ee20000002400 */
[C---:B------:R-:W-:Y:S01]  /*4aa0*/  HMMA.16816.F32.BF16 R28, R20.reuse, R10, R28 ;  /* 0x0000000a141c723c */ /* 0x040fe2000004181c */
[----:B------:R-:W-:Y:S01]  /*4ab0*/  VIADDMNMX R219, R220, -UR22, RZ, !PT ;  /* 0x80000016dcdb7c46 */ /* 0x000fe2000f8001ff */
[----:B------:R-:W-:Y:S01]  /*4ac0*/  FMUL.FTZ R2, R33, UR10 ;  /* 0x0000000a21027c20 */ /* 0x000fe20008410000 */
[----:B------:R-:W-:Y:S01]  /*4ad0*/  IABS R9, R9 ;  /* 0x0000000900097213 */ /* 0x000fe20000000000 */
[----:B------:R-:W-:Y:S01]  /*4ae0*/  FMUL.FTZ R42, R42, UR10 ;  /* 0x0000000a2a2a7c20 */ /* 0x000fe20008410000 */
[C---:B------:R-:W-:Y:S01]  /*4af0*/  ISETP.GE.AND P2, PT, R8.reuse, R221, PT ;  /* 0x000000dd0800720c */ /* 0x040fe20003f46270 */
[----:B------:R-:W-:Y:S01]  /*4b00*/  HMMA.16816.F32.BF16 R44, R20, R18, R44 ;  /* 0x00000012142c723c */ /* 0x000fe2000004182c */
[C---:B------:R-:W-:Y:S01]  /*4b10*/  IMAD.IADD R10, R223.reuse, 0x1, -R8 ;  /* 0x00000001df0a7824 */ /* 0x040fe200078e0a08 */
[----:B------:R-:W4:Y:S01]  /*4b20*/  MUFU.TANH R48, R48 ;  /* 0x0000003000307308 */ /* 0x000f220000002400 */
[----:B------:R-:W-:Y:S01]  /*4b30*/  IMAD.IADD R11, R223, 0x1, -R16 ;  /* 0x00000001df0b7824 */ /* 0x000fe200078e0a10 */
[----:B------:R-:W-:Y:S01]  /*4b40*/  I2FP.F32.S32 R9, R9 ;  /* 0x0000000900097245 */ /* 0x000fe20000201400 */
[----:B------:R-:W-:Y:S01]  /*4b50*/  FMUL.FTZ R41, R41, UR10 ;  /* 0x0000000a29297c20 */ /* 0x000fe20008410000 */
[----:B------:R-:W-:Y:S01]  /*4b60*/  IABS R10, R10 ;  /* 0x0000000a000a7213 */ /* 0x000fe20000000000 */
[C---:B------:R-:W-:Y:S01]  /*4b70*/  HMMA.16816.F32.BF16 R24, R68.reuse, R52, R24 ;  /* 0x000000344418723c */ /* 0x040fe20000041818 */
[----:B------:R-:W-:Y:S01]  /*4b80*/  ISETP.GE.AND P1, PT, R8, R218, PT ;  /* 0x000000da0800720c */ /* 0x000fe20003f26270 */
[----:B------:R-:W-:Y:S01]  /*4b90*/  FMUL.FTZ R43, R43, UR10 ;  /* 0x0000000a2b2b7c20 */ /* 0x000fe20008410000 */
[----:B------:R-:W-:Y:S01]  /*4ba0*/  I2FP.F32.S32 R10, R10 ;  /* 0x0000000a000a7245 */ /* 0x000fe20000201400 */
[----:B------:R-:W5:Y:S01]  /*4bb0*/  MUFU.TANH R14, R51 ;  /* 0x00000033000e7308 */ /* 0x000f620000002400 */
[----:B------:R-:W-:Y:S01]  /*4bc0*/  FMUL.FTZ R6, R37, UR10 ;  /* 0x0000000a25067c20 */ /* 0x000fe20008410000 */
[----:B------:R-:W-:Y:S01]  /*4bd0*/  HMMA.16816.F32.BF16 R72, R68, R54, R72 ;  /* 0x000000364448723c */ /* 0x000fe20000041848 */
[----:B------:R-:W-:Y:S01]  /*4be0*/  IABS R37, R11 ;  /* 0x0000000b00257213 */ /* 0x000fe20000000000 */
[----:B-1----:R-:W-:Y:S01]  /*4bf0*/  FFMA.FTZ R35, R10, -UR17, R35 ;  /* 0x800000110a237c23 */ /* 0x002fe20008010023 */
[C---:B------:R-:W-:Y:S01]  /*4c00*/  VIADD R10, R16.reuse, 0x8 ;  /* 0x00000008100a7836 */ /* 0x040fe20000000000 */
[----:B------:R-:W-:Y:S01]  /*4c10*/  ISETP.GE.AND P4, PT, R16, R221, PT ;  /* 0x000000dd1000720c */ /* 0x000fe20003f86270 */
[----:B------:R-:W-:Y:S01]  /*4c20*/  FMUL.FTZ R17, R30, UR10 ;  /* 0x0000000a1e117c20 */ /* 0x000fe20008410000 */
[----:B------:R-:W-:Y:S01]  /*4c30*/  I2FP.F32.S32 R37, R37 ;  /* 0x0000002500257245 */ /* 0x000fe20000201400 */
[----:B------:R-:W-:Y:S01]  /*4c40*/  IMAD.IADD R15, R223, 0x1, -R10 ;  /* 0x00000001df0f7824 */ /* 0x000fe200078e0a0a */
[C---:B------:R-:W-:Y:S01]  /*4c50*/  ISETP.GE.AND P0, PT, R10.reuse, R221, PT ;  /* 0x000000dd0a00720c */ /* 0x040fe20003f06270 */
[----:B---3--:R-:W-:Y:S01]  /*4c60*/  FFMA.FTZ R30, R9, -UR17, R50 ;  /* 0x80000011091e7c23 */ /* 0x008fe20008010032 */
[----:B------:R-:W-:Y:S01]  /*4c70*/  ISETP.GE.AND P6, PT, R10, R218, PT ;  /* 0x000000da0a00720c */ /* 0x000fe20003fc6270 */
[----:B------:R-:W-:Y:S01]  /*4c80*/  FMUL.FTZ R44, R44, UR10 ;  /* 0x0000000a2c2c7c20 */ /* 0x000fe20008410000 */
[C---:B------:R-:W-:Y:S01]  /*4c90*/  ISETP.LT.OR P0, PT, R10.reuse, R222, P0 ;  /* 0x000000de0a00720c */ /* 0x040fe20000701670 */
[----:B------:R-:W-:Y:S01]  /*4ca0*/  FMUL.FTZ R45, R45, UR10 ;  /* 0x0000000a2d2d7c20 */ /* 0x000fe20008410000 */
[----:B------:R-:W-:Y:S01]  /*4cb0*/  ISETP.LT.OR P6, PT, R10, R219, P6 ;  /* 0x000000db0a00720c */ /* 0x000fe200037c1670 */
[----:B------:R-:W-:-:S02]  /*4cc0*/  IMAD.IADD R10, R220, 0x1, -R10 ;  /* 0x00000001dc0a7824 */ /* 0x000fc400078e0a0a */
[----:B------:R-:W-:Y:S01]  /*4cd0*/  FMUL.FTZ R18, R31, UR10 ;  /* 0x0000000a1f127c20 */ /* 0x000fe20008410000 */
[----:B------:R-:W-:Y:S01]  /*4ce0*/  VIADD R9, R16, 0x9 ;  /* 0x0000000910097836 */ /* 0x000fe20000000000 */
[----:B------:R-:W1:Y:S01]  /*4cf0*/  MUFU.TANH R33, R44 ;  /* 0x0000002c00217308 */ /* 0x000e620000002400 */
[----:B----4-:R-:W-:Y:S01]  /*4d00*/  FFMA.FTZ R37, R37, -UR17, R48 ;  /* 0x8000001125257c23 */ /* 0x010fe20008010030 */
[----:B------:R-:W-:Y:S01]  /*4d10*/  IABS R10, R10 ;  /* 0x0000000a000a7213 */ /* 0x000fe20000000000 */
[----:B------:R-:W-:Y:S01]  /*4d20*/  FMUL.FTZ R46, R46, UR10 ;  /* 0x0000000a2e2e7c20 */ /* 0x000fe20008410000 */
[-C--:B------:R-:W-:Y:S01]  /*4d30*/  ISETP.LT.OR P2, PT, R8, R222.reuse, P2 ;  /* 0x000000de0800720c */ /* 0x080fe20001741670 */
[----:B------:R-:W-:Y:S01]  /*4d40*/  IMAD.IADD R11, R220, 0x1, -R8 ;  /* 0x00000001dc0b7824 */ /* 0x000fe200078e0a08 */
[----:B------:R-:W-:Y:S01]  /*4d50*/  ISETP.LT.OR P1, PT, R8, R219, P1 ;  /* 0x000000db0800720c */ /* 0x000fe20000f21670 */
[----:B------:R-:W-:Y:S01]  /*4d60*/  FMUL.FTZ R47, R47, UR10 ;  /* 0x0000000a2f2f7c20 */ /* 0x000fe20008410000 */
[----:B------:R-:W3:Y:S01]  /*4d70*/  MUFU.TANH R31, R45 ;  /* 0x0000002d001f7308 */ /* 0x000ee20000002400 */
[C---:B------:R-:W-:Y:S01]  /*4d80*/  ISETP.LT.OR P4, PT, R16.reuse, R222, P4 ;  /* 0x000000de1000720c */ /* 0x040fe20002781670 */
[--C-:B------:R-:W-:Y:S01]  /*4d90*/  IMAD.IADD R8, R223, 0x1, -R9.reuse ;  /* 0x00000001df087824 */ /* 0x100fe200078e0a09 */
[C---:B------:R-:W-:Y:S01]  /*4da0*/  ISETP.GE.AND P3, PT, R9.reuse, R221, PT ;  /* 0x000000dd0900720c */ /* 0x040fe20003f66270 */
[----:B------:R-:W-:Y:S01]  /*4db0*/  IMAD.MOV.U32 R13, RZ, RZ, R10 ;  /* 0x000000ffff0d7224 */ /* 0x000fe200078e000a */
[-C--:B------:R-:W-:Y:S01]  /*4dc0*/  ISETP.GE.AND P5, PT, R9, R218.reuse, PT ;  /* 0x000000da0900720c */ /* 0x080fe20003fa6270 */
[C---:B--2---:R-:W-:Y:S01]  /*4dd0*/  HMMA.16816.F32.BF16 R24, R20.reuse, R60, R24 ;  /* 0x0000003c1418723c */ /* 0x044fe20000041818 */
[----:B------:R-:W-:Y:S01]  /*4de0*/  FSEL R37, R37, -INF , !P4 ;  /* 0xff80000025257808 */ /* 0x000fe20006000000 */
[----:B------:R-:W2:Y:S01]  /*4df0*/  MUFU.TANH R12, R46 ;  /* 0x0000002e000c7308 */ /* 0x000ea20000002400 */
[C---:B------:R-:W-:Y:S01]  /*4e00*/  ISETP.GE.AND P4, PT, R16.reuse, R218, PT ;  /* 0x000000da1000720c */ /* 0x040fe20003f86270 */
[----:B------:R-:W-:Y:S01]  /*4e10*/  VIADD R19, R16, 0x18 ;  /* 0x0000001810137836 */ /* 0x000fe20000000000 */
[----:B------:R-:W-:Y:S01]  /*4e20*/  IABS R11, R11 ;  /* 0x0000000b000b7213 */ /* 0x000fe20000000000 */
[----:B------:R-:W-:Y:S01]  /*4e30*/  HMMA.16816.F32.BF16 R72, R20, R62, R72 ;  /* 0x0000003e1448723c */ /* 0x000fe20000041848 */
[----:B------:R-:W-:Y:S01]  /*4e40*/  IABS R15, R15 ;  /* 0x0000000f000f7213 */ /* 0x000fe20000000000 */
[----:B------:R-:W-:Y:S01]  /*4e50*/  FMUL.FTZ R36, R36, UR10 ;  /* 0x0000000a24247c20 */ /* 0x000fe20008410000 */
[----:B------:R-:W-:Y:S01]  /*4e60*/  IABS R8, R8 ;  /* 0x0000000800087213 */ /* 0x000fe20000000000 */
[----:B------:R-:W4:Y:S01]  /*4e70*/  MUFU.TANH R10, R47 ;  /* 0x0000002f000a7308 */ /* 0x000f220000002400 */
[C---:B------:R-:W-:Y:S01]  /*4e80*/  ISETP.LT.OR P3, PT, R9.reuse, R222, P3 ;  /* 0x000000de0900720c */ /* 0x040fe20001f61670 */
[----:B------:R-:W-:Y:S01]  /*4e90*/  FMUL.FTZ R38, R38, UR10 ;  /* 0x0000000a26267c20 */ /* 0x000fe20008410000 */
[-C--:B------:R-:W-:Y:S01]  /*4ea0*/  ISETP.LT.OR P5, PT, R9, R219.reuse, P5 ;  /* 0x000000db0900720c */ /* 0x080fe20002fa1670 */
[----:B------:R-:W-:Y:S01]  /*4eb0*/  IMAD.IADD R9, R220, 0x1, -R9 ;  /* 0x00000001dc097824 */ /* 0x000fe200078e0a09 */
[C---:B------:R-:W-:Y:S01]  /*4ec0*/  ISETP.LT.OR P4, PT, R16.reuse, R219, P4 ;  /* 0x000000db1000720c */ /* 0x040fe20002781670 */
[C---:B------:R-:W-:Y:S01]  /*4ed0*/  VIADD R21, R16.reuse, 0x10 ;  /* 0x0000001010157836 */ /* 0x040fe20000000000 */
[----:B------:R-:W-:Y:S01]  /*4ee0*/  I2FP.F32.S32 R11, R11 ;  /* 0x0000000b000b7245 */ /* 0x000fe20000201400 */
[----:B------:R-:W-:Y:S01]  /*4ef0*/  FMUL.FTZ R39, R39, UR10 ;  /* 0x0000000a27277c20 */ /* 0x000fe20008410000 */
[----:B------:R-:W-:Y:S01]  /*4f00*/  I2FP.F32.S32 R20, R15 ;  /* 0x0000000f00147245 */ /* 0x000fe20000201400 */
[----:B------:R-:W-:Y:S01]  /*4f10*/  VIADD R158, R16, 0x20 ;  /* 0x00000020109e7836 */ /* 0x000fe20000000000 */
[----:B------:R-:W-:Y:S01]  /*4f20*/  I2FP.F32.S32 R8, R8 ;  /* 0x0000000800087245 */ /* 0x000fe20000201400 */
[----:B-----5:R-:W-:Y:S01]  /*4f30*/  FFMA.FTZ R14, R11, -UR17, R14 ;  /* 0x800000110b0e7c23 */ /* 0x020fe2000801000e */
[----:B------:R-:W-:Y:S01]  /*4f40*/  IABS R9, R9 ;  /* 0x0000000900097213 */ /* 0x000fe20000000000 */
[----:B-1----:R-:W-:Y:S01]  /*4f50*/  FFMA.FTZ R33, R20, -UR17, R33 ;  /* 0x8000001114217c23 */ /* 0x002fe20008010021 */
[----:B------:R-:W-:Y:S01]  /*4f60*/  FSEL R30, R30, -INF , !P4 ;  /* 0xff8000001e1e7808 */ /* 0x000fe20006000000 */
[----:B---3--:R-:W-:Y:S01]  /*4f70*/  FFMA.FTZ R31, R8, -UR17, R31 ;  /* 0x80000011081f7c23 */ /* 0x008fe2000801001f */
[----:B------:R-:W-:Y:S01]  /*4f80*/  FSEL R35, R35, -INF , !P2 ;  /* 0xff80000023237808 */ /* 0x000fe20005000000 */
[----:B------:R1:W3:Y:S01]  /*4f90*/  MUFU.TANH R15, R40 ;  /* 0x00000028000f7308 */ /* 0x0002e20000002400 */
[C---:B------:R-:W-:Y:S01]  /*4fa0*/  ISETP.GE.AND P4, PT, R21.reuse, R221, PT ;  /* 0x000000dd1500720c */ /* 0x040fe20003f86270 */
[----:B------:R-:W-:Y:S01]  /*4fb0*/  VIADD R20, R16, 0x11 ;  /* 0x0000001110147836 */ /* 0x000fe20000000000 */
[----:B------:R-:W-:Y:S01]  /*4fc0*/  ISETP.GE.AND P2, PT, R21, R218, PT ;  /* 0x000000da1500720c */ /* 0x000fe20003f46270 */
[C---:B------:R-:W-:Y:S01]  /*4fd0*/  IMAD.IADD R11, R223.reuse, 0x1, -R19 ;  /* 0x00000001df0b7824 */ /* 0x040fe200078e0a13 */
[----:B------:R-:W-:Y:S01]  /*4fe0*/  I2FP.F32.S32 R13, R13 ;  /* 0x0000000d000d7245 */ /* 0x000fe20000201400 */
[----:B------:R-:W-:Y:S01]  /*4ff0*/  IMAD.IADD R22, R223, 0x1, -R20 ;  /* 0x00000001df167824 */ /* 0x000fe200078e0a14 */
[----:B------:R-:W-:Y:S01]  /*5000*/  I2FP.F32.S32 R9, R9 ;  /* 0x0000000900097245 */ /* 0x000fe20000201400 */
[----:B------:R-:W5:Y:S01]  /*5010*/  MUFU.TANH R8, R42 ;  /* 0x0000002a00087308 */ /* 0x000f620000002400 */
[----:B------:R-:W-:Y:S01]  /*5020*/  ISETP.LT.OR P4, PT, R21, R222, P4 ;  /* 0x000000de1500720c */ /* 0x000fe20002781670 */
[----:B--2---:R-:W-:Y:S01]  /*5030*/  FFMA.FTZ R12, R13, -UR17, R12 ;  /* 0x800000110d0c7c23 */ /* 0x004fe2000801000c */
[----:B------:R-:W-:Y:S01]  /*5040*/  ISETP.LT.OR P2, PT, R21, R219, P2 ;  /* 0x000000db1500720c */ /* 0x000fe20001741670 */
[----:B----4-:R-:W-:Y:S01]  /*5050*/  FFMA.FTZ R10, R9, -UR17, R10 ;  /* 0x80000011090a7c23 */ /* 0x010fe2000801000a */
[----:B------:R-:W-:Y:S01]  /*5060*/  FSEL R14, R14, -INF , !P1 ;  /* 0xff8000000e0e7808 */ /* 0x000fe20004800000 */
[----:B------:R-:W-:Y:S01]  /*5070*/  FMUL.FTZ R34, R34, UR10 ;  /* 0x0000000a22227c20 */ /* 0x000fe20008410000 */
[----:B------:R-:W-:Y:S01]  /*5080*/  FSEL R33, R33, -INF , !P0 ;  /* 0xff80000021217808 */ /* 0x000fe20004000000 */
[----:B------:R-:W2:Y:S01]  /*5090*/  MUFU.TANH R13, R41 ;  /* 0x00000029000d7308 */ /* 0x000ea20000002400 */
[--C-:B-1----:R-:W-:Y:S01]  /*50a0*/  IMAD.IADD R40, R223, 0x1, -R21.reuse ;  /* 0x00000001df287824 */ /* 0x102fe200078e0a15 */
[----:B------:R-:W-:Y:S01]  /*50b0*/  ISETP.GE.AND P1, PT, R20, R221, PT ;  /* 0x000000dd1400720c */ /* 0x000fe20003f26270 */
[----:B------:R-:W-:Y:S01]  /*50c0*/  IMAD.IADD R21, R220, 0x1, -R21 ;  /* 0x00000001dc157824 */ /* 0x000fe200078e0a15 */
[----:B------:R-:W-:Y:S01]  /*50d0*/  ISETP.GE.AND P0, PT, R20, R218, PT ;  /* 0x000000da1400720c */ /* 0x000fe20003f06270 */
[----:B------:R-:W-:Y:S01]  /*50e0*/  FMUL.FTZ R32, R32, UR10 ;  /* 0x0000000a20207c20 */ /* 0x000fe20008410000 */
[----:B------:R-:W-:Y:S01]  /*50f0*/  IABS R40, R40 ;  /* 0x0000002800287213 */ /* 0x000fe20000000000 */
[----:B------:R-:W-:Y:S01]  /*5100*/  VIADD R162, R16, 0x28 ;  /* 0x0000002810a27836 */ /* 0x000fe20000000000 */
[----:B------:R-:W1:Y:S01]  /*5110*/  MUFU.TANH R9, R43 ;  /* 0x0000002b00097308 */ /* 0x000e620000002400 */
[----:B------:R-:W-:Y:S01]  /*5120*/  IABS R21, R21 ;  /* 0x0000001500157213 */ /* 0x000fe20000000000 */
[----:B------:R-:W-:Y:S01]  /*5130*/  FMUL.FTZ R28, R28, UR10 ;  /* 0x0000000a1c1c7c20 */ /* 0x000fe20008410000 */
[C---:B------:R-:W-:Y:S01]  /*5140*/  ISETP.LT.OR P1, PT, R20.reuse, R222, P1 ;  /* 0x000000de1400720c */ /* 0x040fe20000f21670 */
[----:B------:R-:W-:Y:S01]  /*5150*/  FMUL.FTZ R29, R29, UR10 ;  /* 0x0000000a1d1d7c20 */ /* 0x000fe20008410000 */
[----:B------:R-:W-:Y:S01]  /*5160*/  ISETP.LT.OR P0, PT, R20, R219, P0 ;  /* 0x000000db1400720c */ /* 0x000fe20000701670 */
[----:B------:R-:W-:Y:S01]  /*5170*/  IMAD.IADD R20, R220, 0x1, -R20 ;  /* 0x00000001dc147824 */ /* 0x000fe200078e0a14 */
[----:B------:R-:W-:Y:S01]  /*5180*/  I2FP.F32.S32 R40, R40 ;  /* 0x0000002800287245 */ /* 0x000fe20000201400 */
[----:B------:R-:W4:Y:S01]  /*5190*/  MUFU.TANH R36, R36 ;  /* 0x0000002400247308 */ /* 0x000f220000002400 */
[----:B------:R-:W-:Y:S01]  /*51a0*/  I2FP.F32.S32 R21, R21 ;  /* 0x0000001500157245 */ /* 0x000fe20000201400 */
[----:B------:R-:W-:Y:S01]  /*51b0*/  IMAD.IADD R161, R223, 0x1, -R162 ;  /* 0x00000001dfa17824 */ /* 0x000fe200078e0aa2 */
[----:B------:R-:W-:Y:S01]  /*51c0*/  IABS R22, R22 ;  /* 0x0000001600167213 */ /* 0x000fe20000000000 */
[----:B---3--:R-:W-:Y:S01]  /*51d0*/  FFMA.FTZ R15, R40, -UR17, R15 ;  /* 0x80000011280f7c23 */ /* 0x008fe2000801000f */
[----:B------:R-:W-:Y:S01]  /*51e0*/  IABS R20, R20 ;  /* 0x0000001400147213 */ /* 0x000fe20000000000 */
[----:B-----5:R-:W-:Y:S01]  /*51f0*/  FFMA.FTZ R8, R21, -UR17, R8 ;  /* 0x8000001115087c23 */ /* 0x020fe20008010008 */
[----:B------:R-:W-:Y:S01]  /*5200*/  I2FP.F32.S32 R22, R22 ;  /* 0x0000001600167245 */ /* 0x000fe20000201400 */
[----:B------:R-:W-:Y:S01]  /*5210*/  VIADD R21, R16, 0x19 ;  /* 0x0000001910157836 */ /* 0x000fe20000000000 */
[----:B------:R-:W-:Y:S01]  /*5220*/  I2FP.F32.S32 R20, R20 ;  /* 0x0000001400147245 */ /* 0x000fe20000201400 */
[----:B------:R-:W-:Y:S01]  /*5230*/  MUFU.TANH R6, R6 ;  /* 0x0000000600067308 */ /* 0x000fe20000002400 */
[----:B------:R-:W-:Y:S01]  /*5240*/  FSEL R12, R12, -INF , !P6 ;  /* 0xff8000000c0c7808 */ /* 0x000fe20007000000 */
[----:B--2---:R-:W-:Y:S01]  /*5250*/  FFMA.FTZ R13, R22, -UR17, R13 ;  /* 0x80000011160d7c23 */ /* 0x004fe2000801000d */
[----:B------:R-:W-:Y:S01]  /*5260*/  FSEL R31, R31, -INF , !P3 ;  /* 0xff8000001f1f7808 */ /* 0x000fe20005800000 */
[----:B-1----:R-:W-:Y:S01]  /*5270*/  FFMA.FTZ R9, R20, -UR17, R9 ;  /* 0x8000001114097c23 */ /* 0x002fe20008010009 */
[-C--:B------:R-:W-:Y:S01]  /*5280*/  ISETP.GE.AND P6, PT, R19, R221.reuse, PT ;  /* 0x000000dd1300720c */ /* 0x080fe20003fc6270 */
[----:B------:R-:W-:Y:S01]  /*5290*/  IMAD.IADD R23, R223, 0x1, -R21 ;  /* 0x00000001df177824 */ /* 0x000fe200078e0a15 */
[-C--:B------:R-:W-:Y:S01]  /*52a0*/  ISETP.GE.AND P3, PT, R19, R218.reuse, PT ;  /* 0x000000da1300720c */ /* 0x080fe20003f66270 */
[----:B------:R-:W1:Y:S01]  /*52b0*/  MUFU.TANH R38, R38 ;  /* 0x0000002600267308 */ /* 0x000e620000002400 */
[----:B------:R-:W-:Y:S01]  /*52c0*/  FSEL R10, R10, -INF , !P5 ;  /* 0xff8000000a0a7808 */ /* 0x000fe20006800000 */
[----:B------:R-:W-:Y:S01]  /*52d0*/  IMAD.IADD R22, R223, 0x1, -R158 ;  /* 0x00000001df167824 */ /* 0x000fe200078e0a9e */
[----:B------:R-:W-:Y:S01]  /*52e0*/  FSEL R15, R15, -INF , !P4 ;  /* 0xff8000000f0f7808 */ /* 0x000fe20006000000 */
[----:B------:R-:W-:Y:S01]  /*52f0*/  FMUL.FTZ R24, R24, UR10 ;  /* 0x0000000a18187c20 */ /* 0x000fe20008410000 */
[C---:B------:R-:W-:Y:S01]  /*5300*/  ISETP.GE.AND P5, PT, R21.reuse, R221, PT ;  /* 0x000000dd1500720c */ /* 0x040fe20003fa6270 */
[----:B------:R-:W-:Y:S01]  /*5310*/  FMUL.FTZ R26, R26, UR10 ;  /* 0x0000000a1a1a7c20 */ /* 0x000fe20008410000 */
[----:B------:R-:W-:Y:S01]  /*5320*/  ISETP.GE.AND P4, PT, R21, R218, PT ;  /* 0x000000da1500720c */ /* 0x000fe20003f86270 */
[----:B------:R2:W3:Y:S01]  /*5330*/  MUFU.TANH R20, R39 ;  /* 0x0000002700147308 */ /* 0x0004e20000002400 */
[-C--:B------:R-:W-:Y:S01]  /*5340*/  ISETP.LT.OR P6, PT, R19, R222.reuse, P6 ;  /* 0x000000de1300720c */ /* 0x080fe200037c1670 */
[----:B------:R-:W-:Y:S01]  /*5350*/  FMUL.FTZ R25, R25, UR10 ;  /* 0x0000000a19197c20 */ /* 0x000fe20008410000 */
[-C--:B------:R-:W-:Y:S01]  /*5360*/  ISETP.LT.OR P3, PT, R19, R219.reuse, P3 ;  /* 0x000000db1300720c */ /* 0x080fe20001f61670 */
[C---:B------:R-:W-:Y:S01]  /*5370*/  IMAD.IADD R19, R220.reuse, 0x1, -R19 ;  /* 0x00000001dc137824 */ /* 0x040fe200078e0a13 */
[----:B------:R-:W-:Y:S01]  /*5380*/  ISETP.LT.OR P5, PT, R21, R222, P5 ;  /* 0x000000de1500720c */ /* 0x000fe20002fa1670 */
[----:B------:R-:W-:Y:S01]  /*5390*/  FMUL.FTZ R27, R27, UR10 ;  /* 0x0000000a1b1b7c20 */ /* 0x000fe20008410000 */
[----:B------:R-:W-:Y:S01]  /*53a0*/  ISETP.LT.OR P4, PT, R21, R219, P4 ;  /* 0x000000db1500720c */ /* 0x000fe20002781670 */
[----:B------:R-:W-:Y:S01]  /*53b0*/  IMAD.IADD R21, R220, 0x1, -R21 ;  /* 0x00000001dc157824 */ /* 0x000fe200078e0a15 */
[----:B------:R-:W-:Y:S01]  /*53c0*/  FSEL R8, R8, -INF , !P2 ;  /* 0xff80000008087808 */ /* 0x000fe20005000000 */
[----:B------:R1:W-:Y:S01]  /*53d0*/  MUFU.TANH R165, R32 ;  /* 0x0000002000a57308 */ /* 0x0003e20000002400 */
[----:B------:R-:W-:Y:S01]  /*53e0*/  FSEL R13, R13, -INF , !P1 ;  /* 0xff8000000d0d7808 */ /* 0x000fe20004800000 */
[----:B------:R-:W-:Y:S01]  /*53f0*/  FMUL.FTZ R72, R72, UR10 ;  /* 0x0000000a48487c20 */ /* 0x000fe20008410000 */
[C---:B------:R-:W-:Y:S01]  /*5400*/  ISETP.GE.AND P2, PT, R158.reuse, R221, PT ;  /* 0x000000dd9e00720c */ /* 0x040fe20003f46270 */
[----:B------:R-:W-:Y:S01]  /*5410*/  FMUL.FTZ R73, R73, UR10 ;  /* 0x0000000a49497c20 */ /* 0x000fe20008410000 */
[----:B------:R-:W-:Y:S01]  /*5420*/  ISETP.GE.AND P1, PT, R158, R218, PT ;  /* 0x000000da9e00720c */ /* 0x000fe20003f26270 */
[----:B------:R-:W-:Y:S01]  /*5430*/  FMUL.FTZ R74, R74, UR10 ;  /* 0x0000000a4a4a7c20 */ /* 0x000fe20008410000 */
[----:B--2---:R-:W-:Y:S01]  /*5440*/  IABS R39, R19 ;  /* 0x0000001300277213 */ /* 0x004fe20000000000 */
[----:B------:R-:W-:Y:S01]  /*5450*/  MUFU.TANH R174, R4 ;  /* 0x0000000400ae7308 */ /* 0x000fe20000002400 */
[----:B------:R-:W-:Y:S01]  /*5460*/  IABS R11, R11 ;  /* 0x0000000b000b7213 */ /* 0x000fe20000000000 */
[----:B------:R-:W-:Y:S01]  /*5470*/  FMUL.FTZ R75, R75, UR10 ;  /* 0x0000000a4b4b7c20 */ /* 0x000fe20008410000 */
[----:B------:R-:W-:-:S02]  /*5480*/  ISETP.LT.OR P2, PT, R158, R222, P2 ;  /* 0x000000de9e00720c */ /* 0x000fc40001741670 */
[----:B------:R-:W-:Y:S01]  /*5490*/  ISETP.LT.OR P1, PT, R158, R219, P1 ;  /* 0x000000db9e00720c */ /* 0x000fe20000f21670 */
[----:B------:R-:W-:Y:S01]  /*54a0*/  IMAD.IADD R158, R220, 0x1, -R158 ;  /* 0x00000001dc9e7824 */ /* 0x000fe200078e0a9e */
[----:B------:R-:W-:Y:S01]  /*54b0*/  IABS R23, R23 ;  /* 0x0000001700177213 */ /* 0x000fe20000000000 */
[----:B------:R-:W2:Y:S01]  /*54c0*/  MUFU.TANH R19, R34 ;  /* 0x0000002200137308 */ /* 0x000ea20000002400 */
[----:B------:R-:W-:Y:S02]  /*54d0*/  IABS R21, R21 ;  /* 0x0000001500157213 */ /* 0x000fe40000000000 */
[----:B------:R-:W-:Y:S02]  /*54e0*/  I2FP.F32.S32 R11, R11 ;  /* 0x0000000b000b7245 */ /* 0x000fe40000201400 */
[----:B------:R-:W-:Y:S02]  /*54f0*/  I2FP.F32.S32 R39, R39 ;  /* 0x0000002700277245 */ /* 0x000fe40000201400 */
[----:B------:R-:W-:Y:S01]  /*5500*/  I2FP.F32.S32 R23, R23 ;  /* 0x0000001700177245 */ /* 0x000fe20000201400 */
[----:B----4-:R-:W-:Y:S01]  /*5510*/  FFMA.FTZ R11, R11, -UR17, R36 ;  /* 0x800000110b0b7c23 */ /* 0x010fe20008010024 */
[----:B------:R-:W-:Y:S01]  /*5520*/  I2FP.F32.S32 R21, R21 ;  /* 0x0000001500157245 */ /* 0x000fe20000201400 */
[----:B-1----:R-:W-:Y:S01]  /*5530*/  FFMA.FTZ R32, R39, -UR17, R38 ;  /* 0x8000001127207c23 */ /* 0x002fe20008010026 */
[----:B------:R-:W-:Y:S01]  /*5540*/  IABS R158, R158 ;  /* 0x0000009e009e7213 */ /* 0x000fe20000000000 */
[----:B------:R-:W-:Y:S01]  /*5550*/  FFMA.FTZ R23, R23, -UR17, R6 ;  /* 0x8000001117177c23 */ /* 0x000fe20008010006 */
[----:B------:R-:W-:Y:S01]  /*5560*/  IABS R22, R22 ;  /* 0x0000001600167213 */ /* 0x000fe20000000000 */
[----:B---3--:R-:W-:Y:S01]  /*5570*/  FFMA.FTZ R20, R21, -UR17, R20 ;  /* 0x8000001115147c23 */ /* 0x008fe20008010014 */
[----:B------:R-:W-:Y:S01]  /*5580*/  I2FP.F32.S32 R158, R158 ;  /* 0x0000009e009e7245 */ /* 0x000fe20000201400 */
[----:B------:R-:W-:Y:S01]  /*5590*/  VIADD R21, R16, 0x21 ;  /* 0x0000002110157836 */ /* 0x000fe20000000000 */
[----:B------:R-:W-:Y:S01]  /*55a0*/  I2FP.F32.S32 R22, R22 ;  /* 0x0000001600167245 */ /* 0x000fe20000201400 */
[----:B------:R-:W-:Y:S01]  /*55b0*/  MUFU.TANH R157, R2 ;  /* 0x00000002009d7308 */ /* 0x000fe20000002400 */
[----:B------:R-:W-:Y:S01]  /*55c0*/  FSEL R6, R9, -INF , !P0 ;  /* 0xff80000009067808 */ /* 0x000fe20004000000 */
[----:B--2---:R-:W-:Y:S01]  /*55d0*/  FFMA.FTZ R158, R158, -UR17, R19 ;  /* 0x800000119e9e7c23 */ /* 0x004fe20008010013 */
[----:B------:R-:W-:Y:S01]  /*55e0*/  FSEL R11, R11, -INF , !P6 ;  /* 0xff8000000b0b7808 */ /* 0x000fe20007000000 */
[----:B------:R-:W-:Y:S01]  /*55f0*/  VIADD R19, R16, 0x29 ;  /* 0x0000002910137836 */ /* 0x000fe20000000000 */
[----:B------:R-:W-:Y:S01]  /*5600*/  FSEL R4, R32, -INF , !P3 ;  /* 0xff80000020047808 */ /* 0x000fe20005800000 */
[----:B------:R-:W-:Y:S01]  /*5610*/  FFMA.FTZ R165, R22, -UR17, R165 ;  /* 0x8000001116a57c23 */ /* 0x000fe200080100a5 */
[----:B------:R-:W-:Y:S01]  /*5620*/  FSEL R9, R23, -INF , !P5 ;  /* 0xff80000017097808 */ /* 0x000fe20006800000 */
[----:B------:R-:W1:Y:S01]  /*5630*/  MUFU.TANH R28, R28 ;  /* 0x0000001c001c7308 */ /* 0x000e620000002400 */
[-C--:B------:R-:W-:Y:S01]  /*5640*/  ISETP.GE.AND P0, PT, R21, R221.reuse, PT ;  /* 0x000000dd1500720c */ /* 0x080fe20003f06270 */
[----:B------:R-:W-:Y:S01]  /*5650*/  IMAD.IADD R22, R223, 0x1, -R21 ;  /* 0x00000001df167824 */ /* 0x000fe200078e0a15 */
[----:B------:R-:W-:Y:S01]  /*5660*/  ISETP.GE.AND P6, PT, R21, R218, PT ;  /* 0x000000da1500720c */ /* 0x000fe20003fc6270 */
[----:B------:R-:W-:Y:S01]  /*5670*/  IMAD.IADD R159, R223, 0x1, -R19 ;  /* 0x00000001df9f7824 */ /* 0x000fe200078e0a13 */
[----:B------:R-:W-:-:S02]  /*5680*/  ISETP.GE.AND P3, PT, R162, R221, PT ;  /* 0x000000dda200720c */ /* 0x000fc40003f66270 */
[----:B------:R-:W-:Y:S01]  /*5690*/  ISETP.GE.AND P5, PT, R162, R218, PT ;  /* 0x000000daa200720c */ /* 0x000fe20003fa6270 */
[----:B------:R-:W2:Y:S01]  /*56a0*/  MUFU.TANH R17, R17 ;  /* 0x0000001100117308 */ /* 0x000ea20000002400 */
[CC--:B------:R-:W-:Y:S02]  /*56b0*/  ISETP.LT.OR P0, PT, R21.reuse, R222.reuse, P0 ;  /* 0x000000de1500720c */ /* 0x0c0fe40000701670 */
[-C--:B------:R-:W-:Y:S01]  /*56c0*/  ISETP.LT.OR P6, PT, R21, R219.reuse, P6 ;  /* 0x000000db1500720c */ /* 0x080fe200037c1670 */
[----:B------:R-:W-:Y:S01]  /*56d0*/  IMAD.IADD R21, R220, 0x1, -R21 ;  /* 0x00000001dc157824 */ /* 0x000fe200078e0a15 */
[C---:B------:R-:W-:Y:S02]  /*56e0*/  ISETP.LT.OR P3, PT, R162.reuse, R222, P3 ;  /* 0x000000dea200720c */ /* 0x040fe40001f61670 */
[----:B------:R-:W-:Y:S01]  /*56f0*/  ISETP.LT.OR P5, PT, R162, R219, P5 ;  /* 0x000000dba200720c */ /* 0x000fe20002fa1670 */
[----:B------:R-:W3:Y:S01]  /*5700*/  MUFU.TANH R2, R29 ;  /* 0x0000001d00027308 */ /* 0x000ee20000002400 */
[----:B------:R-:W-:Y:S01]  /*5710*/  IMAD.IADD R162, R220, 0x1, -R162 ;  /* 0x00000001dca27824 */ /* 0x000fe200078e0aa2 */
[----:B------:R-:W-:-:S02]  /*5720*/  IABS R21, R21 ;  /* 0x0000001500157213 */ /* 0x000fc40000000000 */
[----:B------:R-:W-:Y:S02]  /*5730*/  IABS R161, R161 ;  /* 0x000000a100a17213 */ /* 0x000fe40000000000 */
[----:B------:R-:W-:Y:S02]  /*5740*/  IABS R162, R162 ;  /* 0x000000a200a27213 */ /* 0x000fe40000000000 */
[----:B------:R-:W-:Y:S01]  /*5750*/  IABS R159, R159 ;  /* 0x0000009f009f7213 */ /* 0x000fe20000000000 */
[----:B------:R-:W4:Y:S01]  /*5760*/  MUFU.TANH R18, R18 ;  /* 0x0000001200127308 */ /* 0x000f220000002400 */
[----:B------:R-:W-:Y:S02]  /*5770*/  I2FP.F32.S32 R21, R21 ;  /* 0x0000001500157245 */ /* 0x000fe40000201400 */
[----:B------:R-:W-:Y:S02]  /*5780*/  I2FP.F32.S32 R161, R161 ;  /* 0x000000a100a17245 */ /* 0x000fe40000201400 */
[----:B------:R-:W-:Y:S01]  /*5790*/  I2FP.F32.S32 R162, R162 ;  /* 0x000000a200a27245 */ /* 0x000fe20000201400 */
[----:B------:R-:W-:Y:S01]  /*57a0*/  FFMA.FTZ R174, R21, -UR17, R174 ;  /* 0x8000001115ae7c23 */ /* 0x000fe200080100ae */
[----:B------:R-:W-:Y:S01]  /*57b0*/  I2FP.F32.S32 R159, R159 ;  /* 0x0000009f009f7245 */ /* 0x000fe20000201400 */
[----:B-1----:R-:W-:Y:S01]  /*57c0*/  FFMA.FTZ R161, R161, -UR17, R28 ;  /* 0x80000011a1a17c23 */ /* 0x002fe2000801001c */
[----:B------:R-:W-:Y:S01]  /*57d0*/  IABS R22, R22 ;  /* 0x0000001600167213 */ /* 0x000fe20000000000 */
[----:B--2---:R-:W-:Y:S01]  /*57e0*/  FFMA.FTZ R162, R162, -UR17, R17 ;  /* 0x80000011a2a27c23 */ /* 0x004fe20008010011 */
[----:B------:R-:W-:Y:S01]  /*57f0*/  FSEL R165, R165, -INF , !P2 ;  /* 0xff800000a5a57808 */ /* 0x000fe20005000000 */
[----:B---3--:R-:W-:Y:S01]  /*5800*/  FFMA.FTZ R159, R159, -UR17, R2 ;  /* 0x800000119f9f7c23 */ /* 0x008fe20008010002 */
[----:B------:R-:W-:Y:S01]  /*5810*/  I2FP.F32.S32 R22, R22 ;  /* 0x0000001600167245 */ /* 0x000fe20000201400 */
[----:B------:R-:W-:Y:S01]  /*5820*/  VIADD R17, R16, 0x31 ;  /* 0x0000003110117836 */ /* 0x000fe20000000000 */
[----:B------:R-:W-:Y:S01]  /*5830*/  FSEL R2, R20, -INF , !P4 ;  /* 0xff80000014027808 */ /* 0x000fe20006000000 */
[----:B------:R-:W-:Y:S01]  /*5840*/  VIADD R20, R16, 0x30 ;  /* 0x0000003010147836 */ /* 0x000fe20000000000 */
[C---:B------:R-:W-:Y:S01]  /*5850*/  ISETP.GE.AND P4, PT, R19.reuse, R221, PT ;  /* 0x000000dd1300720c */ /* 0x040fe20003f86270 */
[----:B------:R-:W1:Y:S01]  /*5860*/  MUFU.TANH R24, R24 ;  /* 0x0000001800187308 */ /* 0x000e620000002400 */
[----:B------:R-:W-:Y:S01]  /*5870*/  ISETP.GE.AND P2, PT, R19, R218, PT ;  /* 0x000000da1300720c */ /* 0x000fe20003f46270 */
[----:B------:R-:W-:Y:S01]  /*5880*/  FFMA.FTZ R157, R22, -UR17, R157 ;  /* 0x80000011169d7c23 */ /* 0x000fe2000801009d */
[----:B------:R-:W-:Y:S01]  /*5890*/  FSEL R174, R174, -INF , !P6 ;  /* 0xff800000aeae7808 */ /* 0x000fe20007000000 */
[----:B------:R-:W-:Y:S01]  /*58a0*/  IMAD.IADD R21, R223, 0x1, -R20 ;  /* 0x00000001df157824 */ /* 0x000fe200078e0a14 */
[----:B------:R-:W-:Y:S01]  /*58b0*/  FSEL R161, R161, -INF , !P3 ;  /* 0xff800000a1a17808 */ /* 0x000fe20005800000 */
[----:B------:R-:W-:Y:S01]  /*58c0*/  IMAD.IADD R22, R223, 0x1, -R17 ;  /* 0x00000001df167824 */ /* 0x000fe200078e0a11 */
[C---:B------:R-:W-:Y:S01]  /*58d0*/  ISETP.LT.OR P4, PT, R19.reuse, R222, P4 ;  /* 0x000000de1300720c */ /* 0x040fe20002781670 */
[----:B------:R-:W-:Y:S01]  /*58e0*/  MUFU.TANH R26, R26 ;  /* 0x0000001a001a7308 */ /* 0x000fe20000002400 */
[----:B------:R-:W-:Y:S01]  /*58f0*/  ISETP.LT.OR P2, PT, R19, R219, P2 ;  /* 0x000000db1300720c */ /* 0x000fe20001741670 */
[----:B------:R-:W-:Y:S01]  /*5900*/  IMAD.IADD R19, R220, 0x1, -R19 ;  /* 0x00000001dc137824 */ /* 0x000fe200078e0a13 */
[----:B------:R-:W-:-:S02]  /*5910*/  ISETP.GE.AND P6, PT, R17, R221, PT ;  /* 0x000000dd1100720c */ /* 0x000fc40003fc6270 */
[----:B------:R-:W-:Y:S02]  /*5920*/  ISETP.GE.AND P3, PT, R17, R218, PT ;  /* 0x000000da1100720c */ /* 0x000fe40003f66270 */
[----:B------:R-:W-:Y:S01]  /*5930*/  FSEL R158, R158, -INF , !P1 ;  /* 0xff8000009e9e7808 */ /* 0x000fe20004800000 */
[----:B------:R-:W-:Y:S01]  /*5940*/  MUFU.TANH R25, R25 ;  /* 0x0000001900197308 */ /* 0x000fe20000002400 */
[----:B------:R-:W-:Y:S02]  /*5950*/  FSEL R157, R157, -INF , !P0 ;  /* 0xff8000009d9d7808 */ /* 0x000fe40004000000 */
[C---:B------:R-:W-:Y:S02]  /*5960*/  ISETP.LT.OR P6, PT, R17.reuse, R222, P6 ;  /* 0x000000de1100720c */ /* 0x040fe400037c1670 */
[----:B------:R-:W-:Y:S01]  /*5970*/  ISETP.LT.OR P3, PT, R17, R219, P3 ;  /* 0x000000db1100720c */ /* 0x000fe20001f61670 */
[----:B------:R-:W-:Y:S01]  /*5980*/  IMAD.IADD R17, R220, 0x1, -R17 ;  /* 0x00000001dc117824 */ /* 0x000fe200078e0a11 */
[C---:B------:R-:W-:Y:S01]  /*5990*/  ISETP.GE.AND P1, PT, R20.reuse, R221, PT ;  /* 0x000000dd1400720c */ /* 0x040fe20003f26270 */
[----:B------:R-:W2:Y:S01]  /*59a0*/  MUFU.TANH R27, R27 ;  /* 0x0000001b001b7308 */ /* 0x000ea20000002400 */
[----:B------:R-:W-:-:S02]  /*59b0*/  ISETP.GE.AND P0, PT, R20, R218, PT ;  /* 0x000000da1400720c */ /* 0x000fc40003f06270 */
[----:B------:R-:W-:Y:S02]  /*59c0*/  IABS R19, R19 ;  /* 0x0000001300137213 */ /* 0x000fe40000000000 */
[----:B------:R-:W-:Y:S02]  /*59d0*/  IABS R21, R21 ;  /* 0x0000001500157213 */ /* 0x000fe40000000000 */
[C---:B------:R-:W-:Y:S01]  /*59e0*/  ISETP.LT.OR P1, PT, R20.reuse, R222, P1 ;  /* 0x000000de1400720c */ /* 0x040fe20000f21670 */
[----:B------:R-:W3:Y:S01]  /*59f0*/  MUFU.TANH R72, R72 ;  /* 0x0000004800487308 */ /* 0x000ee20000002400 */
[----:B------:R-:W-:Y:S01]  /*5a00*/  ISETP.LT.OR P0, PT, R20, R219, P0 ;  /* 0x000000db1400720c */ /* 0x000fe20000701670 */
[----:B------:R-:W-:Y:S01]  /*5a10*/  IMAD.IADD R20, R220, 0x1, -R20 ;  /* 0x00000001dc147824 */ /* 0x000fe200078e0a14 */
[----:B------:R-:W-:Y:S02]  /*5a20*/  IABS R17, R17 ;  /* 0x0000001100117213 */ /* 0x000fe40000000000 */
[----:B------:R-:W-:-:S02]  /*5a30*/  I2FP.F32.S32 R19, R19 ;  /* 0x0000001300137245 */ /* 0x000fc40000201400 */
[----:B------:R-:W-:Y:S01]  /*5a40*/  I2FP.F32.S32 R21, R21 ;  /* 0x0000001500157245 */ /* 0x000fe20000201400 */
[----:B------:R-:W-:Y:S01]  /*5a50*/  MUFU.TANH R73, R73 ;  /* 0x0000004900497308 */ /* 0x000fe20000002400 */
[----:B------:R-:W-:Y:S01]  /*5a60*/  I2FP.F32.S32 R166, R17 ;  /* 0x0000001100a67245 */ /* 0x000fe20000201400 */
[----:B----4-:R-:W-:Y:S01]  /*5a70*/  FFMA.FTZ R18, R19, -UR17, R18 ;  /* 0x8000001113127c23 */ /* 0x010fe20008010012 */
[----:B------:R-:W-:Y:S01]  /*5a80*/  IABS R20, R20 ;  /* 0x0000001400147213 */ /* 0x000fe20000000000 */
[----:B-1----:R-:W-:Y:S01]  /*5a90*/  FFMA.FTZ R24, R21, -UR17, R24 ;  /* 0x8000001115187c23 */ /* 0x002fe20008010018 */
[----:B------:R-:W-:Y:S01]  /*5aa0*/  VIADD R17, R16, 0x38 ;  /* 0x0000003810117836 */ /* 0x000fe20000000000 */
[----:B------:R-:W-:Y:S01]  /*5ab0*/  FSEL R162, R162, -INF , !P5 ;  /* 0xff800000a2a27808 */ /* 0x000fe20006800000 */
[----:B------:R-:W-:Y:S01]  /*5ac0*/  VIADD R16, R16, 0x39 ;  /* 0x0000003910107836 */ /* 0x000fe20000000000 */
[----:B------:R-:W-:Y:S01]  /*5ad0*/  I2FP.F32.S32 R19, R20 ;  /* 0x0000001400137245 */ /* 0x000fe20000201400 */
[----:B------:R-:W1:Y:S01]  /*5ae0*/  MUFU.TANH R74, R74 ;  /* 0x0000004a004a7308 */ /* 0x000e620000002400 */
[----:B------:R-:W-:Y:S01]  /*5af0*/  FSEL R159, R159, -INF , !P4 ;  /* 0xff8000009f9f7808 */ /* 0x000fe20006000000 */
[----:B--2---:R-:W-:Y:S01]  /*5b00*/  FFMA.FTZ R166, R166, -UR17, R27 ;  /* 0x80000011a6a67c23 */ /* 0x004fe2000801001b */
[----:B------:R-:W-:Y:S01]  /*5b10*/  FSEL R172, R18, -INF , !P2 ;  /* 0xff80000012ac7808 */ /* 0x000fe20005000000 */
[----:B------:R-:W-:Y:S01]  /*5b20*/  FFMA.FTZ R168, R19, -UR17, R26 ;  /* 0x8000001113a87c23 */ /* 0x000fe2000801001a */
[----:B------:R-:W-:Y:S01]  /*5b30*/  FSEL R173, R24, -INF , !P1 ;  /* 0xff80000018ad7808 */ /* 0x000fe20004800000 */
[----:B------:R-:W-:Y:S01]  /*5b40*/  IMAD.IADD R19, R223, 0x1, -R17 ;  /* 0x00000001df137824 */ /* 0x000fe200078e0a11 */
[-C--:B------:R-:W-:Y:S01]  /*5b50*/  ISETP.GE.AND P5, PT, R17, R221.reuse, PT ;  /* 0x000000dd1100720c */ /* 0x080fe20003fa6270 */
[----:B------:R-:W2:Y:S01]  /*5b60*/  MUFU.TANH R75, R75 ;  /* 0x0000004b004b7308 */ /* 0x000ea20000002400 */
[----:B------:R-:W-:Y:S01]  /*5b70*/  ISETP.GE.AND P4, PT, R16, R221, PT ;  /* 0x000000dd1000720c */ /* 0x000fe20003f86270 */
[----:B------:R-:W-:Y:S01]  /*5b80*/  IMAD.IADD R18, R223, 0x1, -R16 ;  /* 0x00000001df127824 */ /* 0x000fe200078e0a10 */
[----:B------:R-:W-:-:S02]  /*5b90*/  ISETP.GE.AND P2, PT, R17, R218, PT ;  /* 0x000000da1100720c */ /* 0x000fc40003f46270 */
        /* <DEDUP_REMOVED lines=9> */
[----:B------:R-:W-:Y:S02]  /*5c30*/  PLOP3.LUT P0, PT, PT, PT, UP0, 0x80, 0x0 ;  /* 0x000000000000781c */ /* 0x000fe40003f0f008 */
        /* <DEDUP_REMOVED lines=10> */
[----:B---3--:R-:W-:Y:S01]  /*5ce0*/  FFMA.FTZ R169, R19, -UR17, R72 ;  /* 0x8000001113a97c23 */ /* 0x008fe20008010048 */
[----:B------:R-:W-:Y:S01]  /*5cf0*/  I2FP.F32.S32 R16, R16 ;  /* 0x0000001000107245 */ /* 0x000fe20000201400 */
[----:B-1----:R-:W-:Y:S01]  /*5d00*/  FFMA.FTZ R164, R17, -UR17, R74 ;  /* 0x8000001111a47c23 */ /* 0x002fe2000801004a */
[----:B------:R-:W-:Y:S01]  /*5d10*/  FSEL R171, R171, -INF , !P6 ;  /* 0xff800000abab7808 */ /* 0x000fe20007000000 */
[----:B------:R-:W-:Y:S01]  /*5d20*/  FFMA.FTZ R167, R18, -UR17, R73 ;  /* 0x8000001112a77c23 */ /* 0x000fe20008010049 */
[----:B------:R-:W-:Y:S01]  /*5d30*/  FSEL R166, R166, -INF , !P3 ;  /* 0xff800000a6a67808 */ /* 0x000fe20005800000 */
[----:B--2---:R-:W-:Y:S01]  /*5d40*/  FFMA.FTZ R160, R16, -UR17, R75 ;  /* 0x8000001110a07c23 */ /* 0x004fe2000801004b */
        /* <DEDUP_REMOVED lines=119> */
.L_x_1488:
[----:B------:R-:W-:Y:S05]  /*64c0*/  BSYNC B0 ;  /* 0x0000000000007941 */ /* 0x000fea0003800000 */
.L_x_1487:
[----:B------:R-:W0:Y:S02]  /*64d0*/  LDGDEPBAR ;  /* 0x00000000000079af */ /* 0x000e240000000000 */
.L_x_1486:
        /* <DEDUP_REMOVED lines=317> */
[----:B------:R-:W-:-:S04]  /*78b0*/  UIMAD UR4, UR8, UR19, URZ ;  /* 0x00000013080472a4 */ /* 0x000fc8000f8e023f */
[----:B------:R-:W1:Y:S01]  /*78c0*/  @!P3 LDC.64 R10, c[0x0][0x220] ;  /* 0x00008800ff0abb82 */ /* 0x000e620000000a00 */
[----:B------:R-:W-:Y:S02]  /*78d0*/  UISETP.GT.AND UP0, UPT, UR19, UR5, UPT ;  /* 0x000000051300728c */ /* 0x000fe4000bf04270 */
[----:B------:R-:W-:-:S05]  /*78e0*/  UIMAD UR4, UR6, UR9, UR4 ;  /* 0x00000009060472a4 */ /* 0x000fca000f8e0204 */
        /* <DEDUP_REMOVED lines=103> */
[----:B-1----:R-:W1:Y:S04]  /*7f60*/  LDSM.16.M88.4 R12, [R201+0x6000] ;  /* 0x00600000c90c783b */ /* 0x002e680000000200 */
[----:B------:R-:W4:Y:S04]  /*7f70*/  LDSM.16.M88.4 R156, [R201+0x6800] ;  /* 0x00680000c99c783b */ /* 0x000f280000000200 */
[----:B------:R-:W5:Y:S04]  /*7f80*/  LDSM.16.M88.4 R148, [R201+0x7000] ;  /* 0x00700000c994783b */ /* 0x000f680000000200 */
[----:B--2---:R-:W2:Y:S04]  /*7f90*/  LDSM.16.M88.4 R8, [R201+0x7800] ;  /* 0x00780000c908783b */ /* 0x004ea80000000200 */
[----:B------:R-:W-:Y:S04]  /*7fa0*/  LDSM.16.M88.4 R20, [R200] ;  /* 0x00000000c814783b */ /* 0x000fe80000000200 */
[----:B------:R-:W2:Y:S04]  /*7fb0*/  LDSM.16.M88.4 R176, [R199] ;  /* 0x00000000c7b0783b */ /* 0x000ea80000000200 */
[----:B------:R-:W2:Y:S04]  /*7fc0*/  LDSM.16.M88.4 R164, [R191] ;  /* 0x00000000bfa4783b */ /* 0x000ea80000000200 */
[----:B------:R-:W2:Y:S04]  /*7fd0*/  LDSM.16.M88.4 R136, [R190] ;  /* 0x00000000be88783b */ /* 0x000ea80000000200 */
[----:B------:R-:W2:Y:S04]  /*7fe0*/  LDSM.16.M88.4 R28, [R189] ;  /* 0x00000000bd1c783b */ /* 0x000ea80000000200 */
[----:B---3--:R-:W-:Y:S01]  /*7ff0*/  LDSM.16.M88.4 R4, [R198] ;  /* 0x00000000c604783b */ /* 0x008fe20000000200 */
[C---:B-1----:R-:W-:Y:S03]  /*8000*/  HMMA.16816.F32.BF16 R16, R140.reuse, R12, RZ ;  /* 0x0000000c8c10723c */ /* 0x042fe600000418ff */
[----:B------:R-:W1:Y:S04]  /*8010*/  LDSM.16.M88.4 R172, [R195+0x6000] ;  /* 0x00600000c3ac783b */ /* 0x000e680000000200 */
        /* <DEDUP_REMOVED lines=10> */
[C---:B--2---:R-:W-:Y:S06]  /*80c0*/  HMMA.16816.F32.BF16 R144, R140.reuse, R8, RZ ;  /* 0x000000088c90723c */ /* 0x044fec00000418ff */
[----:B------:R-:W-:Y:S01]  /*80d0*/  HMMA.16816.F32.BF16 R140, R140, R10, RZ ;  /* 0x0000000a8c8c723c */ /* 0x000fe200000418ff */
[----:B------:R-:W2:Y:S05]  /*80e0*/  LDSM.16.M88.4 R8, [R197] ;  /* 0x00000000c508783b */ /* 0x000eaa0000000200 */
[C---:B------:R-:W-:Y:S06]  /*80f0*/  HMMA.16816.F32.BF16 R16, R20.reuse, R176, R16 ;  /* 0x000000b01410723c */ /* 0x040fec0000041810 */
        /* <DEDUP_REMOVED lines=8> */
[C---:B------:R-:W-:Y:S06]  /*8180*/  HMMA.16816.F32.BF16 R144, R20.reuse, R28, R144 ;  /* 0x0000001c1490723c */ /* 0x040fec0000041890 */
[----:B------:R-:W-:Y:S01]  /*8190*/  HMMA.16816.F32.BF16 R140, R20, R30, R140 ;  /* 0x0000001e148c723c */ /* 0x000fe2000004188c */
[----:B------:R-:W2:Y:S04]  /*81a0*/  LDSM.16.M88.4 R28, [R188+0x1800] ;  /* 0x00180000bc1c783b */ /* 0x000ea80000000200 */
[----:B------:R-:W2:Y:S01]  /*81b0*/  LDSM.16.M88.4 R20, [R202+0x2000] ;  /* 0x00200000ca14783b */ /* 0x000ea20000000200 */
[C---:B-1----:R-:W-:Y:S06]  /*81c0*/  HMMA.16816.F32.BF16 R16, R4.reuse, R172, R16 ;  /* 0x000000ac0410723c */ /* 0x042fec0000041810 */
[C---:B------:R-:W-:Y:S01]  /*81d0*/  HMMA.16816.F32.BF16 R12, R4.reuse, R174, R12 ;  /* 0x000000ae040c723c */ /* 0x040fe2000004180c */
[----:B------:R-:W1:Y:S05]  /*81e0*/  LDSM.16.M88.4 R172, [R201+0x8800] ;  /* 0x00880000c9ac783b */ /* 0x000e6a0000000200 */
        /* <DEDUP_REMOVED lines=15> */
[----:B------:R-:W2:Y:S05]  /*82e0*/  LDSM.16.M88.4 R164, [R186] ;  /* 0x00000000baa4783b */ /* 0x000eaa0000000200 */
[C---:B------:R-:W-:Y:S06]  /*82f0*/  HMMA.16816.F32.BF16 R152, R8.reuse, R136, R152 ;  /* 0x000000880898723c */ /* 0x040fec0000041898 */
[C---:B------:R-:W-:Y:S01]  /*8300*/  HMMA.16816.F32.BF16 R148, R8.reuse, R138, R148 ;  /* 0x0000008a0894723c */ /* 0x040fe20000041894 */
[----:B------:R-:W2:Y:S05]  /*8310*/  LDSM.16.M88.4 R136, [R185] ;  /* 0x00000000b988783b */ /* 0x000eaa0000000200 */
[C---:B------:R-:W-:Y:S06]  /*8320*/  HMMA.16816.F32.BF16 R144, R8.reuse, R28, R144 ;  /* 0x0000001c0890723c */ /* 0x040fec0000041890 */
[----:B------:R-:W-:Y:S01]  /*8330*/  HMMA.16816.F32.BF16 R140, R8, R30, R140 ;  /* 0x0000001e088c723c */ /* 0x000fe2000004188c */
[----:B------:R-:W2:Y:S04]  /*8340*/  LDSM.16.M88.4 R28, [R184] ;  /* 0x00000000b81c783b */ /* 0x000ea80000000200 */
[----:B------:R-:W2:Y:S01]  /*8350*/  LDSM.16.M88.4 R8, [R198+0x2000] ;  /* 0x00200000c608783b */ /* 0x000ea20000000200 */
[C---:B------:R-:W-:Y:S06]  /*8360*/  HMMA.16816.F32.BF16 R16, R20.reuse, R176, R16 ;  /* 0x000000b01410723c */ /* 0x040fec0000041810 */
[C---:B------:R-:W-:Y:S01]  /*8370*/  HMMA.16816.F32.BF16 R12, R20.reuse, R178, R12 ;  /* 0x000000b2140c723c */ /* 0x040fe2000004180c */
[----:B------:R-:W2:Y:S05]  /*8380*/  LDSM.16.M88.4 R176, [R195+0x8800] ;  /* 0x00880000c3b0783b */ /* 0x000eaa0000000200 */
[C---:B-1----:R-:W-:Y:S06]  /*8390*/  HMMA.16816.F32.BF16 R160, R20.reuse, R172, R160 ;  /* 0x000000ac14a0723c */ /* 0x042fec00000418a0 */
[C---:B------:R-:W-:Y:S01]  /*83a0*/  HMMA.16816.F32.BF16 R156, R20.reuse, R174, R156 ;  /* 0x000000ae149c723c */ /* 0x040fe2000004189c */
[----:B------:R-:W-:Y:S05]  /*83b0*/  LDSM.16.M88.4 R172, [R188+0x2000] ;  /* 0x00200000bcac783b */ /* 0x000fea0000000200 */
[C---:B---3--:R-:W-:Y:S06]  /*83c0*/  HMMA.16816.F32.BF16 R152, R20.reuse, R32, R152 ;  /* 0x000000201498723c */ /* 0x048fec0000041898 */
[C---:B------:R-:W-:Y:S01]  /*83d0*/  HMMA.16816.F32.BF16 R148, R20.reuse, R34, R148 ;  /* 0x000000221494723c */ /* 0x040fe20000041894 */
[----:B------:R-:W-:Y:S05]  /*83e0*/  LDSM.16.M88.4 R32, [R197+0x2000] ;  /* 0x00200000c520783b */ /* 0x000fea0000000200 */
[C---:B----4-:R-:W-:Y:S06]  /*83f0*/  HMMA.16816.F32.BF16 R144, R20.reuse, R24, R144 ;  /* 0x000000181490723c */ /* 0x050fec0000041890 */
[----:B------:R-:W-:Y:S01]  /*8400*/  HMMA.16816.F32.BF16 R140, R20, R26, R140 ;  /* 0x0000001a148c723c */ /* 0x000fe2000004188c */
[----:B------:R-:W1:Y:S04]  /*8410*/  LDSM.16.M88.4 R24, [R195+0x9000] ;  /* 0x00900000c318783b */ /* 0x000e680000000200 */
[----:B------:R-:W3:Y:S01]  /*8420*/  LDSM.16.M88.4 R20, [R195+0x9800] ;  /* 0x00980000c314783b */ /* 0x000ee20000000200 */
[C---:B-----5:R-:W-:Y:S06]  /*8430*/  HMMA.16816.F32.BF16 R16, R4.reuse, R168, R16 ;  /* 0x000000a80410723c */ /* 0x060fec0000041810 */
        /* <DEDUP_REMOVED lines=31> */
[C---:B--2---:R-:W-:Y:S06]  /*8630*/  HMMA.16816.F32.BF16 R152, R32.reuse, R164, R152 ;  /* 0x000000a42098723c */ /* 0x044fec0000041898 */
[C---:B------:R-:W-:Y:S01]  /*8640*/  HMMA.16816.F32.BF16 R148, R32.reuse, R166, R148 ;  /* 0x000000a62094723c */ /* 0x040fe20000041894 */
[----:B------:R-:W2:Y:S05]  /*8650*/  LDSM.16.M88.4 R164, [R180] ;  /* 0x00000000b4a4783b */ /* 0x000eaa0000000200 */
[C---:B-----5:R-:W-:Y:S06]  /*8660*/  HMMA.16816.F32.BF16 R144, R32.reuse, R136, R144 ;  /* 0x000000882090723c */ /* 0x060fec0000041890 */
[----:B------:R-:W-:Y:S01]  /*8670*/  HMMA.16816.F32.BF16 R140, R32, R138, R140 ;  /* 0x0000008a208c723c */ /* 0x000fe2000004188c */
[----:B------:R-:W-:Y:S04]  /*8680*/  LDSM.16.M88.4 R136, [R198+0x4000] ;  /* 0x00400000c688783b */ /* 0x000fe80000000200 */
[----:B------:R-:W5:Y:S01]  /*8690*/  LDSM.16.M88.4 R32, [R195+0xa000] ;  /* 0x00a00000c320783b */ /* 0x000f620000000200 */
[C---:B------:R-:W-:Y:S06]  /*86a0*/  HMMA.16816.F32.BF16 R16, R4.reuse, R28, R16 ;  /* 0x0000001c0410723c */ /* 0x040fec0000041810 */
[C---:B------:R-:W-:Y:S01]  /*86b0*/  HMMA.16816.F32.BF16 R12, R4.reuse, R30, R12 ;  /* 0x0000001e040c723c */ /* 0x040fe2000004180c */
[----:B------:R-:W5:Y:S05]  /*86c0*/  LDSM.16.M88.4 R28, [R195+0xa800] ;  /* 0x00a80000c31c783b */ /* 0x000f6a0000000200 */
        /* <DEDUP_REMOVED lines=17> */
[C---:B--2---:R-:W-:Y:S06]  /*87e0*/  HMMA.16816.F32.BF16 R144, R176.reuse, R164, R144 ;  /* 0x000000a4b090723c */ /* 0x044fec0000041890 */
[----:B------:R-:W-:Y:S01]  /*87f0*/  HMMA.16816.F32.BF16 R176, R176, R166, R140 ;  /* 0x000000a6b0b0723c */ /* 0x000fe2000004188c */
[----:B------:R-:W2:Y:S04]  /*8800*/  LDSM.16.M88.4 R164, [R188+0x5000] ;  /* 0x00500000bca4783b */ /* 0x000ea80000000200 */
[----:B------:R-:W2:Y:S01]  /*8810*/  LDSM.16.M88.4 R140, [R188+0x5800] ;  /* 0x00580000bc8c783b */ /* 0x000ea20000000200 */
[----:B-----5:R-:W-:Y:S01]  /*8820*/  HMMA.16816.F32.BF16 R16, R136, R32, R16 ;  /* 0x000000208810723c */ /* 0x020fe20000041810 */
[----:B------:R-:W-:-:S05]  /*8830*/  DEPBAR.LE SB0, 0x0 ;  /* 0x000080000000791a */ /* 0x000fca0000000000 */
[C---:B------:R-:W-:Y:S06]  /*8840*/  HMMA.16816.F32.BF16 R12, R136.reuse, R34, R12 ;  /* 0x00000022880c723c */ /* 0x040fec000004180c */
[C---:B------:R-:W-:Y:S06]  /*8850*/  HMMA.16816.F32.BF16 R160, R136.reuse, R28, R160 ;  /* 0x0000001c88a0723c */ /* 0x040fec00000418a0 */
[C---:B------:R-:W-:Y:S06]  /*8860*/  HMMA.16816.F32.BF16 R156, R136.reuse, R30, R156 ;  /* 0x0000001e889c723c */ /* 0x040fec000004189c */
[C---:B-1----:R-:W-:Y:S06]  /*8870*/  HMMA.16816.F32.BF16 R152, R136.reuse, R24, R152 ;  /* 0x000000188898723c */ /* 0x042fec0000041898 */
        /* <DEDUP_REMOVED lines=12> */
[----:B------:R-:W-:Y:S01]  /*8940*/  IMAD.IADD R7, R223, 0x1, -R5 ;  /* 0x00000001df077824 */ /* 0x000fe200078e0a05 */
[C---:B------:R-:W-:Y:S02]  /*8950*/  ISETP.GE.AND P6, PT, R5.reuse, R221, PT ;  /* 0x000000dd0500720c */ /* 0x040fe40003fc6270 */
[----:B------:R-:W-:-:S02]  /*8960*/  ISETP.GE.AND P1, PT, R5, R218, PT ;  /* 0x000000da0500720c */ /* 0x000fc40003f26270 */
[C---:B--2---:R-:W-:Y:S01]  /*8970*/  HMMA.16816.F32.BF16 R152, R8.reuse, R164, R152 ;  /* 0x000000a40898723c */ /* 0x044fe20000041898 */
[----:B------:R-:W-:Y:S01]  /*8980*/  FMUL.FTZ R2, R17, UR10 ;  /* 0x0000000a11027c20 */ /* 0x000fe20008410000 */
[----:B------:R-:W-:Y:S01]  /*8990*/  FMUL.FTZ R16, R16, UR10 ;  /* 0x0000000a10107c20 */ /* 0x000fe20008410000 */
[----:B------:R-:W-:Y:S01]  /*89a0*/  FMUL.FTZ R18, R18, UR10 ;  /* 0x0000000a12127c20 */ /* 0x000fe20008410000 */
[C---:B------:R-:W-:Y:S02]  /*89b0*/  ISETP.LT.OR P6, PT, R5.reuse, R222, P6 ;  /* 0x000000de0500720c */ /* 0x040fe400037c1670 */
[C---:B------:R-:W-:Y:S01]  /*89c0*/  HMMA.16816.F32.BF16 R148, R8.reuse, R166, R148 ;  /* 0x000000a60894723c */ /* 0x040fe20000041894 */
[----:B------:R1:W2:Y:S01]  /*89d0*/  MUFU.TANH R0, R16 ;  /* 0x0000001000007308 */ /* 0x0002a20000002400 */
[----:B------:R-:W-:Y:S01]  /*89e0*/  ISETP.LT.OR P1, PT, R5, R219, P1 ;  /* 0x000000db0500720c */ /* 0x000fe20000f21670 */
[----:B------:R-:W-:Y:S01]  /*89f0*/  IMAD.IADD R5, R220, 0x1, -R5 ;  /* 0x00000001dc057824 */ /* 0x000fe200078e0a05 */
[----:B------:R-:W-:Y:S01]  /*8a00*/  IABS R7, R7 ;  /* 0x0000000700077213 */ /* 0x000fe20000000000 */
[----:B------:R-:W-:Y:S01]  /*8a10*/  FMUL.FTZ R20, R13, UR10 ;  /* 0x0000000a0d147c20 */ /* 0x000fe20008410000 */
[C---:B------:R-:W-:Y:S01]  /*8a20*/  HMMA.16816.F32.BF16 R144, R8.reuse, R140, R144 ;  /* 0x0000008c0890723c */ /* 0x040fe20000041890 */
[----:B------:R-:W-:Y:S01]  /*8a30*/  IABS R6, R6 ;  /* 0x0000000600067213 */ /* 0x000fe20000000000 */
[----:B------:R-:W-:Y:S01]  /*8a40*/  FMUL.FTZ R17, R14, UR10 ;  /* 0x0000000a0e117c20 */ /* 0x000fe20008410000 */
[----:B------:R-:W3:Y:S01]  /*8a50*/  MUFU.TANH R2, R2 ;  /* 0x0000000200027308 */ /* 0x000ee20000002400 */
[----:B------:R-:W-:Y:S01]  /*8a60*/  IABS R5, R5 ;  /* 0x0000000500057213 */ /* 0x000fe20000000000 */
[----:B------:R-:W-:Y:S01]  /*8a70*/  FMUL.FTZ R12, R12, UR10 ;  /* 0x0000000a0c0c7c20 */ /* 0x000fe20008410000 */
[----:B------:R-:W-:Y:S01]  /*8a80*/  HMMA.16816.F32.BF16 R176, R8, R142, R176 ;  /* 0x0000008e08b0723c */ /* 0x000fe200000418b0 */
[----:B------:R-:W-:Y:S01]  /*8a90*/  I2FP.F32.S32 R7, R7 ;  /* 0x0000000700077245 */ /* 0x000fe20000201400 */
[----:B------:R-:W-:Y:S01]  /*8aa0*/  FMUL.FTZ R14, R162, UR10 ;  /* 0x0000000aa20e7c20 */ /* 0x000fe20008410000 */
[----:B------:R-:W-:Y:S01]  /*8ab0*/  I2FP.F32.S32 R5, R5 ;  /* 0x0000000500057245 */ /* 0x000fe20000201400 */
[----:B------:R-:W-:Y:S01]  /*8ac0*/  FMUL.FTZ R13, R163, UR10 ;  /* 0x0000000aa30d7c20 */ /* 0x000fe20008410000 */
[----:B------:R-:W-:Y:S01]  /*8ad0*/  I2FP.F32.S32 R6, R6 ;  /* 0x0000000600067245 */ /* 0x000fe20000201400 */
[----:B------:R-:W-:Y:S01]  /*8ae0*/  MUFU.TANH R20, R20 ;  /* 0x0000001400147308 */ /* 0x000fe20000002400 */
[----:B------:R-:W-:Y:S01]  /*8af0*/  FMUL.FTZ R8, R19, UR10 ;  /* 0x0000000a13087c20 */ /* 0x000fe20008410000 */
[----:B------:R-:W-:-:S02]  /*8b00*/  IMAD.IADD R11, R223, 0x1, -R4 ;  /* 0x00000001df0b7824 */ /* 0x000fc400078e0a04 */
[----:B------:R-:W-:Y:S01]  /*8b10*/  FMUL.FTZ R9, R15, UR10 ;  /* 0x0000000a0f097c20 */ /* 0x000fe20008410000 */
[----:B------:R-:W-:Y:S01]  /*8b20*/  ISETP.LT.OR P5, PT, R4, R219, P5 ;  /* 0x000000db0400720c */ /* 0x000fe20002fa1670 */
[----:B-1----:R-:W-:Y:S01]  /*8b30*/  FMUL.FTZ R16, R160, UR10 ;  /* 0x0000000aa0107c20 */ /* 0x002fe20008410000 */
[----:B------:R-:W-:Y:S01]  /*8b40*/  ISETP.GE.AND P0, PT, R4, R221, PT ;  /* 0x000000dd0400720c */ /* 0x000fe20003f06270 */
[----:B------:R-:W-:Y:S01]  /*8b50*/  FMUL.FTZ R15, R161, UR10 ;  /* 0x0000000aa10f7c20 */ /* 0x000fe20008410000 */
[----:B------:R-:W1:Y:S01]  /*8b60*/  MUFU.TANH R8, R8 ;  /* 0x0000000800087308 */ /* 0x000e620000002400 */
[----:B------:R-:W-:Y:S01]  /*8b70*/  IABS R11, R11 ;  /* 0x0000000b000b7213 */ /* 0x000fe20000000000 */
[----:B------:R-:W-:Y:S01]  /*8b80*/  FMUL.FTZ R10, R158, UR10 ;  /* 0x0000000a9e0a7c20 */ /* 0x000fe20008410000 */
[----:B------:R-:W-:Y:S01]  /*8b90*/  ISETP.LT.OR P0, PT, R4, R222, P0 ;  /* 0x000000de0400720c */ /* 0x000fe20000701670 */
[----:B------:R-:W-:Y:S01]  /*8ba0*/  FMUL.FTZ R27, R152, UR10 ;  /* 0x0000000a981b7c20 */ /* 0x000fe20008410000 */
[----:B------:R-:W-:Y:S01]  /*8bb0*/  I2FP.F32.S32 R11, R11 ;  /* 0x0000000b000b7245 */ /* 0x000fe20000201400 */
[----:B------:R-:W-:-:S02]  /*8bc0*/  FMUL.FTZ R24, R153, UR10 ;  /* 0x0000000a99187c20 */ /* 0x000fc40008410000 */
[----:B------:R-:W4:Y:S02]  /*8bd0*/  MUFU.TANH R19, R18 ;  /* 0x0000001200137308 */ /* 0x000f240000002400 */
[----:B--2---:R-:W-:Y:S01]  /*8be0*/  FFMA.FTZ R11, R11, -UR17, R0 ;  /* 0x800000110b0b7c23 */ /* 0x004fe20008010000 */
[----:B---3--:R-:W-:Y:S01]  /*8bf0*/  FFMA.FTZ R0, R7, -UR17, R2 ;  /* 0x8000001107007c23 */ /* 0x008fe20008010002 */
[----:B------:R-:W-:Y:S02]  /*8c00*/  VIADD R2, R4, 0x9 ;  /* 0x0000000904027836 */ /* 0x000fe40000000000 */
[----:B------:R-:W-:Y:S01]  /*8c10*/  FMUL.FTZ R176, R176, UR10 ;  /* 0x0000000ab0b07c20 */ /* 0x000fe20008410000 */
[----:B------:R-:W-:Y:S01]  /*8c20*/  FMUL.FTZ R177, R177, UR10 ;  /* 0x0000000ab1b17c20 */ /* 0x000fe20008410000 */
[----:B------:R-:W-:Y:S01]  /*8c30*/  FMUL.FTZ R178, R178, UR10 ;  /* 0x0000000ab2b27c20 */ /* 0x000fe20008410000 */
[----:B------:R-:W-:Y:S01]  /*8c40*/  FSEL R0, R0, -INF , !P6 ;  /* 0xff80000000007808 */ /* 0x000fe20007000000 */
[----:B-1----:R-:W-:Y:S01]  /*8c50*/  FFMA.FTZ R21, R5, -UR17, R8 ;  /* 0x8000001105157c23 */ /* 0x002fe20008010008 */
[----:B------:R-:W-:Y:S01]  /*8c60*/  VIADD R5, R4, 0x8 ;  /* 0x0000000804057836 */ /* 0x000fe20000000000 */
[----:B------:R-:W-:Y:S01]  /*8c70*/  MUFU.TANH R17, R17 ;  /* 0x0000001100117308 */ /* 0x000fe20000002400 */
[C---:B------:R-:W-:Y:S01]  /*8c80*/  ISETP.GE.AND P6, PT, R2.reuse, R221, PT ;  /* 0x000000dd0200720c */ /* 0x040fe20003fc6270 */
[--C-:B------:R-:W-:Y:S01]  /*8c90*/  IMAD.IADD R7, R223, 0x1, -R2.reuse ;  /* 0x00000001df077824 */ /* 0x100fe200078e0a02 */
[----:B------:R-:W-:Y:S01]  /*8ca0*/  FSEL R21, R21, -INF , !P1 ;  /* 0xff80000015157808 */ /* 0x000fe20004800000 */
[----:B------:R-:W-:Y:S01]  /*8cb0*/  IMAD.IADD R8, R223, 0x1, -R5 ;  /* 0x00000001df087824 */ /* 0x000fe200078e0a05 */
[----:B------:R-:W-:Y:S01]  /*8cc0*/  ISETP.GE.AND P1, PT, R2, R218, PT ;  /* 0x000000da0200720c */ /* 0x000fe20003f26270 */
[----:B----4-:R-:W-:Y:S01]  /*8cd0*/  FFMA.FTZ R6, R6, -UR17, R19 ;  /* 0x8000001106067c23 */ /* 0x010fe20008010013 */
[C---:B------:R-:W-:Y:S01]  /*8ce0*/  ISETP.LT.OR P6, PT, R2.reuse, R222, P6 ;  /* 0x000000de0200720c */ /* 0x040fe200037c1670 */
[----:B------:R-:W1:Y:S01]  /*8cf0*/  MUFU.TANH R19, R12 ;  /* 0x0000000c00137308 */ /* 0x000e620000002400 */
[----:B------:R-:W-:Y:S01]  /*8d00*/  ISETP.LT.OR P1, PT, R2, R219, P1 ;  /* 0x000000db0200720c */ /* 0x000fe20000f21670 */
[----:B------:R-:W-:Y:S01]  /*8d10*/  IMAD.IADD R2, R220, 0x1, -R2 ;  /* 0x00000001dc027824 */ /* 0x000fe200078e0a02 */
[----:B------:R-:W-:Y:S01]  /*8d20*/  FSEL R23, R6, -INF , !P5 ;  /* 0xff80000006177808 */ /* 0x000fe20006800000 */
[----:B------:R-:W-:Y:S01]  /*8d30*/  IMAD.IADD R6, R220, 0x1, -R5 ;  /* 0x00000001dc067824 */ /* 0x000fe200078e0a05 */
[----:B------:R-:W-:Y:S01]  /*8d40*/  IABS R8, R8 ;  /* 0x0000000800087213 */ /* 0x000fe20000000000 */
[----:B------:R-:W-:Y:S01]  /*8d50*/  FMUL.FTZ R179, R179, UR10 ;  /* 0x0000000ab3b37c20 */ /* 0x000fe20008410000 */
[----:B------:R-:W-:Y:S01]  /*8d60*/  IABS R7, R7 ;  /* 0x0000000700077213 */ /* 0x000fe20000000000 */
[----:B------:R-:W2:Y:S01]  /*8d70*/  MUFU.TANH R9, R9 ;  /* 0x0000000900097308 */ /* 0x000ea20000002400 */
[----:B------:R-:W-:-:S02]  /*8d80*/  IABS R6, R6 ;  /* 0x0000000600067213 */ /* 0x000fc40000000000 */
[----:B------:R-:W-:Y:S02]  /*8d90*/  IABS R2, R2 ;  /* 0x0000000200027213 */ /* 0x000fe40000000000 */
[----:B------:R-:W-:Y:S02]  /*8da0*/  I2FP.F32.S32 R8, R8 ;  /* 0x0000000800087245 */ /* 0x000fe40000201400 */
[----:B------:R-:W-:Y:S01]  /*8db0*/  I2FP.F32.S32 R6, R6 ;  /* 0x0000000600067245 */ /* 0x000fe20000201400 */
[----:B------:R-:W3:Y:S01]  /*8dc0*/  MUFU.TANH R16, R16 ;  /* 0x0000001000107308 */ /* 0x000ee20000002400 */
[----:B------:R-:W-:Y:S01]  /*8dd0*/  I2FP.F32.S32 R7, R7 ;  /* 0x0000000700077245 */ /* 0x000fe20000201400 */
[----:B-1----:R-:W-:Y:S01]  /*8de0*/  FFMA.FTZ R22, R8, -UR17, R19 ;  /* 0x8000001108167c23 */ /* 0x002fe20008010013 */
[----:B------:R-:W-:Y:S01]  /*8df0*/  FSEL R18, R11, -INF , !P0 ;  /* 0xff8000000b127808 */ /* 0x000fe20004000000 */
[----:B------:R-:W-:Y:S01]  /*8e00*/  FFMA.FTZ R17, R6, -UR17, R17 ;  /* 0x8000001106117c23 */ /* 0x000fe20008010011 */
[----:B------:R-:W-:Y:S01]  /*8e10*/  ISETP.GE.AND P0, PT, R5, R221, PT ;  /* 0x000000dd0500720c */ /* 0x000fe20003f06270 */
[----:B------:R-:W-:Y:S01]  /*8e20*/  FFMA.FTZ R8, R7, -UR17, R20 ;  /* 0x8000001107087c23 */ /* 0x000fe20008010014 */
[C---:B------:R-:W-:Y:S01]  /*8e30*/  ISETP.GE.AND P5, PT, R5.reuse, R218, PT ;  /* 0x000000da0500720c */ /* 0x040fe20003fa6270 */
[C---:B------:R-:W-:Y:S01]  /*8e40*/  VIADD R7, R4.reuse, 0x10 ;  /* 0x0000001004077836 */ /* 0x040fe20000000000 */
[----:B------:R-:W-:Y:S01]  /*8e50*/  I2FP.F32.S32 R2, R2 ;  /* 0x0000000200027245 */ /* 0x000fe20000201400 */
[----:B------:R-:W-:Y:S01]  /*8e60*/  VIADD R6, R4, 0x11 ;  /* 0x0000001104067836 */ /* 0x000fe20000000000 */
[C---:B------:R-:W-:Y:S01]  /*8e70*/  ISETP.LT.OR P0, PT, R5.reuse, R222, P0 ;  /* 0x000000de0500720c */ /* 0x040fe20000701670 */
[----:B------:R-:W1:Y:S01]  /*8e80*/  MUFU.TANH R14, R14 ;  /* 0x0000000e000e7308 */ /* 0x000e620000002400 */
[----:B------:R-:W-:Y:S01]  /*8e90*/  ISETP.LT.OR P5, PT, R5, R219, P5 ;  /* 0x000000db0500720c */ /* 0x000fe20002fa1670 */
[----:B--2---:R-:W-:Y:S01]  /*8ea0*/  FFMA.FTZ R19, R2, -UR17, R9 ;  /* 0x8000001102137c23 */ /* 0x004fe20008010009 */
[----:B------:R-:W-:Y:S01]  /*8eb0*/  FSEL R20, R22, -INF , !P0 ;  /* 0xff80000016147808 */ /* 0x000fe20004000000 */
[--C-:B------:R-:W-:Y:S01]  /*8ec0*/  IMAD.IADD R9, R223, 0x1, -R7.reuse ;  /* 0x00000001df097824 */ /* 0x100fe200078e0a07 */
[----:B------:R-:W-:Y:S01]  /*8ed0*/  FSEL R25, R17, -INF , !P5 ;  /* 0xff80000011197808 */ /* 0x000fe20006800000 */
[----:B------:R-:W-:Y:S01]  /*8ee0*/  FMUL.FTZ R12, R156, UR10 ;  /* 0x0000000a9c0c7c20 */ /* 0x000fe20008410000 */
[CC--:B------:R-:W-:Y:S01]  /*8ef0*/  ISETP.GE.AND P0, PT, R7.reuse, R221.reuse, PT ;  /* 0x000000dd0700720c */ /* 0x0c0fe20003f06270 */
[----:B------:R-:W2:Y:S01]  /*8f00*/  MUFU.TANH R15, R15 ;  /* 0x0000000f000f7308 */ /* 0x000ea20000002400 */
[-C--:B------:R-:W-:Y:S01]  /*8f10*/  ISETP.GE.AND P5, PT, R7, R218.reuse, PT ;  /* 0x000000da0700720c */ /* 0x080fe20003fa6270 */
[----:B------:R-:W-:Y:S01]  /*8f20*/  FMUL.FTZ R11, R157, UR10 ;  /* 0x0000000a9d0b7c20 */ /* 0x000fe20008410000 */
[----:B------:R-:W-:Y:S01]  /*8f30*/  FSEL R2, R8, -INF , !P6 ;  /* 0xff80000008027808 */ /* 0x000fe20007000000 */
[--C-:B------:R-:W-:Y:S01]  /*8f40*/  IMAD.IADD R8, R223, 0x1, -R6.reuse ;  /* 0x00000001df087824 */ /* 0x100fe200078e0a06 */
[----:B------:R-:W-:Y:S01]  /*8f50*/  FSEL R19, R19, -INF , !P1 ;  /* 0xff80000013137808 */ /* 0x000fe20004800000 */
[----:B------:R-:W-:Y:S01]  /*8f60*/  FMUL.FTZ R5, R159, UR10 ;  /* 0x0000000a9f057c20 */ /* 0x000fe20008410000 */
[C---:B------:R-:W-:Y:S01]  /*8f70*/  ISETP.GE.AND P6, PT, R6.reuse, R221, PT ;  /* 0x000000dd0600720c */ /* 0x040fe20003fc6270 */
[----:B------:R-:W4:Y:S01]  /*8f80*/  MUFU.TANH R13, R13 ;  /* 0x0000000d000d7308 */ /* 0x000f220000002400 */
[----:B------:R-:W-:Y:S01]  /*8f90*/  ISETP.GE.AND P1, PT, R6, R218, PT ;  /* 0x000000da0600720c */ /* 0x000fe20003f26270 */
[----:B------:R-:W-:Y:S01]  /*8fa0*/  FMUL.FTZ R17, R154, UR10 ;  /* 0x0000000a9a117c20 */ /* 0x000fe20008410000 */
[-C--:B------:R-:W-:Y:S01]  /*8fb0*/  ISETP.LT.OR P0, PT, R7, R222.reuse, P0 ;  /* 0x000000de0700720c */ /* 0x080fe20000701670 */
[----:B------:R-:W-:Y:S01]  /*8fc0*/  FMUL.FTZ R22, R155, UR10 ;  /* 0x0000000a9b167c20 */ /* 0x000fe20008410000 */
[-C--:B------:R-:W-:Y:S01]  /*8fd0*/  ISETP.LT.OR P5, PT, R7, R219.reuse, P5 ;  /* 0x000000db0700720c */ /* 0x080fe20002fa1670 */
[----:B------:R-:W-:Y:S01]  /*8fe0*/  IMAD.IADD R7, R220, 0x1, -R7 ;  /* 0x00000001dc077824 */ /* 0x000fe200078e0a07 */
[C---:B------:R-:W-:Y:S01]  /*8ff0*/  ISETP.LT.OR P6, PT, R6.reuse, R222, P6 ;  /* 0x000000de0600720c */ /* 0x040fe200037c1670 */
[----:B------:R-:W5:Y:S01]  /*9000*/  MUFU.TANH R12, R12 ;  /* 0x0000000c000c7308 */ /* 0x000f620000002400 */
[----:B------:R-:W-:Y:S01]  /*9010*/  ISETP.LT.OR P1, PT, R6, R219, P1 ;  /* 0x000000db0600720c */ /* 0x000fe20000f21670 */
[----:B------:R-:W-:Y:S01]  /*9020*/  IMAD.IADD R6, R220, 0x1, -R6 ;  /* 0x00000001dc067824 */ /* 0x000fe200078e0a06 */
[----:B------:R-:W-:-:S02]  /*9030*/  IABS R9, R9 ;  /* 0x0000000900097213 */ /* 0x000fc40000000000 */
[----:B------:R-:W-:Y:S02]  /*9040*/  IABS R7, R7 ;  /* 0x0000000700077213 */ /* 0x000fe40000000000 */
[----:B------:R-:W-:Y:S01]  /*9050*/  IABS R8, R8 ;  /* 0x0000000800087213 */ /* 0x000fe20000000000 */
[----:B------:R-:W5:Y:S01]  /*9060*/  MUFU.TANH R10, R10 ;  /* 0x0000000a000a7308 */ /* 0x000f620000002400 */
[----:B------:R-:W-:Y:S02]  /*9070*/  IABS R6, R6 ;  /* 0x0000000600067213 */ /* 0x000fe40000000000 */
[----:B------:R-:W-:Y:S02]  /*9080*/  I2FP.F32.S32 R9, R9 ;  /* 0x0000000900097245 */ /* 0x000fe40000201400 */
[----:B------:R-:W-:Y:S02]  /*9090*/  I2FP.F32.S32 R7, R7 ;  /* 0x0000000700077245 */ /* 0x000fe40000201400 */
[----:B------:R-:W-:Y:S01]  /*90a0*/  I2FP.F32.S32 R8, R8 ;  /* 0x0000000800087245 */ /* 0x000fe20000201400 */
[----:B---3--:R-:W-:Y:S01]  /*90b0*/  FFMA.FTZ R9, R9, -UR17, R16 ;  /* 0x8000001109097c23 */ /* 0x008fe20008010010 */
[----:B------:R-:W-:Y:S01]  /*90c0*/  I2FP.F32.S32 R6, R6 ;  /* 0x0000000600067245 */ /* 0x000fe20000201400 */
[----:B-1----:R-:W-:Y:S01]  /*90d0*/  FFMA.FTZ R14, R7, -UR17, R14 ;  /* 0x80000011070e7c23 */ /* 0x002fe2000801000e */
[----:B------:R-:W-:-:S02]  /*90e0*/  VIADD R7, R4, 0x18 ;  /* 0x0000001804077836 */ /* 0x000fc40000000000 */
[----:B--2---:R-:W-:Y:S01]  /*90f0*/  FFMA.FTZ R8, R8, -UR17, R15 ;  /* 0x8000001108087c23 */ /* 0x004fe2000801000f */
[----:B------:R-:W-:Y:S01]  /*9100*/  FSEL R170, R9, -INF , !P0 ;  /* 0xff80000009aa7808 */ /* 0x000fe20004000000 */
[----:B----4-:R-:W-:Y:S01]  /*9110*/  FFMA.FTZ R13, R6, -UR17, R13 ;  /* 0x80000011060d7c23 */ /* 0x010fe2000801000d */
[----:B------:R-:W-:Y:S01]  /*9120*/  VIADD R6, R4, 0x19 ;  /* 0x0000001904067836 */ /* 0x000fe20000000000 */
[----:B------:R-:W-:Y:S01]  /*9130*/  FSEL R135, R14, -INF , !P5 ;  /* 0xff8000000e877808 */ /* 0x000fe20006800000 */
[--C-:B------:R-:W-:Y:S01]  /*9140*/  IMAD.IADD R9, R223, 0x1, -R7.reuse ;  /* 0x00000001df097824 */ /* 0x100fe200078e0a07 */
[CC--:B------:R-:W-:Y:S01]  /*9150*/  ISETP.GE.AND P0, PT, R7.reuse, R221.reuse, PT ;  /* 0x000000dd0700720c */ /* 0x0c0fe20003f06270 */
[----:B------:R-:W1:Y:S01]  /*9160*/  MUFU.TANH R11, R11 ;  /* 0x0000000b000b7308 */ /* 0x000e620000002400 */
[-C--:B------:R-:W-:Y:S01]  /*9170*/  ISETP.GE.AND P5, PT, R7, R218.reuse, PT ;  /* 0x000000da0700720c */ /* 0x080fe20003fa6270 */
[----:B------:R-:W-:Y:S01]  /*9180*/  FMUL.FTZ R14, R151, UR10 ;  /* 0x0000000a970e7c20 */ /* 0x000fe20008410000 */
[----:B------:R-:W-:Y:S01]  /*9190*/  FSEL R138, R8, -INF , !P6 ;  /* 0xff800000088a7808 */ /* 0x000fe20007000000 */
[--C-:B------:R-:W-:Y:S01]  /*91a0*/  IMAD.IADD R8, R223, 0x1, -R6.reuse ;  /* 0x00000001df087824 */ /* 0x100fe200078e0a06 */
[----:B------:R-:W-:Y:S01]  /*91b0*/  FSEL R133, R13, -INF , !P1 ;  /* 0xff8000000d857808 */ /* 0x000fe20004800000 */
[----:B------:R-:W-:Y:S01]  /*91c0*/  FMUL.FTZ R16, R149, UR10 ;  /* 0x0000000a95107c20 */ /* 0x000fe20008410000 */
[C---:B------:R-:W-:Y:S01]  /*91d0*/  ISETP.GE.AND P6, PT, R6.reuse, R221, PT ;  /* 0x000000dd0600720c */ /* 0x040fe20003fc6270 */
[----:B------:R-:W2:Y:S01]  /*91e0*/  MUFU.TANH R5, R5 ;  /* 0x0000000500057308 */ /* 0x000ea20000002400 */
[----:B------:R-:W-:Y:S01]  /*91f0*/  ISETP.GE.AND P1, PT, R6, R218, PT ;  /* 0x000000da0600720c */ /* 0x000fe20003f26270 */
[----:B------:R-:W-:Y:S01]  /*9200*/  FMUL.FTZ R15, R148, UR10 ;  /* 0x0000000a940f7c20 */ /* 0x000fe20008410000 */
[CC--:B------:R-:W-:Y:S01]  /*9210*/  ISETP.LT.OR P0, PT, R7.reuse, R222.reuse, P0 ;  /* 0x000000de0700720c */ /* 0x0c0fe20000701670 */
[----:B------:R-:W-:Y:S01]  /*9220*/  FMUL.FTZ R13, R150, UR10 ;  /* 0x0000000a960d7c20 */ /* 0x000fe20008410000 */
[-C--:B------:R-:W-:Y:S01]  /*9230*/  ISETP.LT.OR P5, PT, R7, R219.reuse, P5 ;  /* 0x000000db0700720c */ /* 0x080fe20002fa1670 */
[----:B------:R-:W-:Y:S01]  /*9240*/  IMAD.IADD R7, R220, 0x1, -R7 ;  /* 0x00000001dc077824 */ /* 0x000fe200078e0a07 */
[C---:B------:R-:W-:Y:S01]  /*9250*/  ISETP.LT.OR P6, PT, R6.reuse, R222, P6 ;  /* 0x000000de0600720c */ /* 0x040fe200037c1670 */
[----:B------:R-:W3:Y:S01]  /*9260*/  MUFU.TANH R27, R27 ;  /* 0x0000001b001b7308 */ /* 0x000ee20000002400 */
        /* <DEDUP_REMOVED lines=10> */
[----:B-----5:R-:W-:Y:S01]  /*9310*/  FFMA.FTZ R12, R9, -UR17, R12 ;  /* 0x80000011090c7c23 */ /* 0x020fe2000801000c */
[----:B------:R-:W-:Y:S01]  /*9320*/  I2FP.F32.S32 R6, R6 ;  /* 0x0000000600067245 */ /* 0x000fe20000201400 */
[----:B------:R-:W-:Y:S01]  /*9330*/  FFMA.FTZ R7, R7, -UR17, R10 ;  /* 0x8000001107077c23 */ /* 0x000fe2000801000a */
[----:B------:R-:W-:-:S02]  /*9340*/  VIADD R10, R4, 0x20 ;  /* 0x00000020040a7836 */ /* 0x000fc40000000000 */
[----:B-1----:R-:W-:Y:S01]  /*9350*/  FFMA.FTZ R8, R8, -UR17, R11 ;  /* 0x8000001108087c23 */ /* 0x002fe2000801000b */
[----:B------:R-:W-:Y:S02]  /*9360*/  VIADD R9, R4, 0x21 ;  /* 0x0000002104097836 */ /* 0x000fe40000000000 */
[----:B--2---:R-:W-:Y:S01]  /*9370*/  FFMA.FTZ R5, R6, -UR17, R5 ;  /* 0x8000001106057c23 */ /* 0x004fe20008010005 */
[----:B------:R-:W-:Y:S01]  /*9380*/  FSEL R136, R12, -INF , !P0 ;  /* 0xff8000000c887808 */ /* 0x000fe20004000000 */
[----:B------:R-:W-:Y:S01]  /*9390*/  IMAD.IADD R12, R223, 0x1, -R10 ;  /* 0x00000001df0c7824 */ /* 0x000fe200078e0a0a */
[----:B------:R-:W-:Y:S01]  /*93a0*/  FSEL R151, R7, -INF , !P5 ;  /* 0xff80000007977808 */ /* 0x000fe20006800000 */
[----:B------:R-:W1:Y:S01]  /*93b0*/  MUFU.TANH R24, R24 ;  /* 0x0000001800187308 */ /* 0x000e620000002400 */
[CC--:B------:R-:W-:Y:S01]  /*93c0*/  ISETP.GE.AND P0, PT, R10.reuse, R221.reuse, PT ;  /* 0x000000dd0a00720c */ /* 0x0c0fe20003f06270 */
[----:B------:R-:W-:Y:S01]  /*93d0*/  IMAD.IADD R11, R223, 0x1, -R9 ;  /* 0x00000001df0b7824 */ /* 0x000fe200078e0a09 */
[-C--:B------:R-:W-:Y:S01]  /*93e0*/  ISETP.GE.AND P5, PT, R10, R218.reuse, PT ;  /* 0x000000da0a00720c */ /* 0x080fe20003fa6270 */
[----:B------:R-:W-:Y:S01]  /*93f0*/  FMUL.FTZ R6, R146, UR10 ;  /* 0x0000000a92067c20 */ /* 0x000fe20008410000 */
[----:B------:R-:W-:Y:S01]  /*9400*/  FSEL R134, R8, -INF , !P6 ;  /* 0xff80000008867808 */ /* 0x000fe20007000000 */
[----:B------:R-:W-:Y:S01]  /*9410*/  FMUL.FTZ R8, R144, UR10 ;  /* 0x0000000a90087c20 */ /* 0x000fe20008410000 */
[----:B------:R-:W-:Y:S01]  /*9420*/  FSEL R149, R5, -INF , !P1 ;  /* 0xff80000005957808 */ /* 0x000fe20004800000 */
[----:B------:R-:W2:Y:S01]  /*9430*/  MUFU.TANH R22, R22 ;  /* 0x0000001600167308 */ /* 0x000ea20000002400 */
[----:B------:R-:W-:Y:S01]  /*9440*/  ISETP.GE.AND P6, PT, R9, R221, PT ;  /* 0x000000dd0900720c */ /* 0x000fe20003fc6270 */
[----:B------:R-:W-:Y:S01]  /*9450*/  FMUL.FTZ R5, R147, UR10 ;  /* 0x0000000a93057c20 */ /* 0x000fe20008410000 */
[----:B------:R-:W-:Y:S01]  /*9460*/  ISETP.GE.AND P1, PT, R9, R218, PT ;  /* 0x000000da0900720c */ /* 0x000fe20003f26270 */
[----:B------:R-:W-:Y:S01]  /*9470*/  FMUL.FTZ R7, R145, UR10 ;  /* 0x0000000a91077c20 */ /* 0x000fe20008410000 */
[----:B------:R-:W-:-:S02]  /*9480*/  ISETP.LT.OR P0, PT, R10, R222, P0 ;  /* 0x000000de0a00720c */ /* 0x000fc40000701670 */
[-C--:B------:R-:W-:Y:S01]  /*9490*/  ISETP.LT.OR P5, PT, R10, R219.reuse, P5 ;  /* 0x000000db0a00720c */ /* 0x080fe20002fa1670 */
[C---:B------:R-:W-:Y:S01]  /*94a0*/  IMAD.IADD R10, R220.reuse, 0x1, -R10 ;  /* 0x00000001dc0a7824 */ /* 0x040fe200078e0a0a */
[C---:B------:R-:W-:Y:S01]  /*94b0*/  ISETP.LT.OR P6, PT, R9.reuse, R222, P6 ;  /* 0x000000de0900720c */ /* 0x040fe200037c1670 */
[----:B------:R-:W5:Y:S01]  /*94c0*/  MUFU.TANH R15, R15 ;  /* 0x0000000f000f7308 */ /* 0x000f620000002400 */
[----:B------:R-:W-:Y:S01]  /*94d0*/  ISETP.LT.OR P1, PT, R9, R219, P1 ;  /* 0x000000db0900720c */ /* 0x000fe20000f21670 */
[----:B------:R-:W-:Y:S01]  /*94e0*/  IMAD.IADD R9, R220, 0x1, -R9 ;  /* 0x00000001dc097824 */ /* 0x000fe200078e0a09 */
[----:B------:R-:W-:Y:S02]  /*94f0*/  IABS R12, R12 ;  /* 0x0000000c000c7213 */ /* 0x000fe40000000000 */
[----:B------:R-:W-:Y:S02]  /*9500*/  IABS R10, R10 ;  /* 0x0000000a000a7213 */ /* 0x000fe40000000000 */
[----:B------:R-:W-:Y:S01]  /*9510*/  IABS R11, R11 ;  /* 0x0000000b000b7213 */ /* 0x000fe20000000000 */
[----:B------:R-:W5:Y:S01]  /*9520*/  MUFU.TANH R13, R13 ;  /* 0x0000000d000d7308 */ /* 0x000f620000002400 */
[----:B------:R-:W-:-:S02]  /*9530*/  IABS R9, R9 ;  /* 0x0000000900097213 */ /* 0x000fc40000000000 */
[----:B------:R-:W-:Y:S02]  /*9540*/  I2FP.F32.S32 R12, R12 ;  /* 0x0000000c000c7245 */ /* 0x000fe40000201400 */
[----:B------:R-:W-:Y:S02]  /*9550*/  I2FP.F32.S32 R10, R10 ;  /* 0x0000000a000a7245 */ /* 0x000fe40000201400 */
[----:B------:R-:W-:Y:S01]  /*9560*/  I2FP.F32.S32 R11, R11 ;  /* 0x0000000b000b7245 */ /* 0x000fe20000201400 */
[----:B---3--:R-:W-:Y:S01]  /*9570*/  FFMA.FTZ R12, R12, -UR17, R27 ;  /* 0x800000110c0c7c23 */ /* 0x008fe2000801001b */
[----:B------:R-:W-:Y:S01]  /*9580*/  I2FP.F32.S32 R9, R9 ;  /* 0x0000000900097245 */ /* 0x000fe20000201400 */
[----:B----4-:R-:W-:Y:S01]  /*9590*/  FFMA.FTZ R10, R10, -UR17, R17 ;  /* 0x800000110a0a7c23 */ /* 0x010fe20008010011 */
        /* <DEDUP_REMOVED lines=11> */
[----:B------:R-:W-:Y:S01]  /*9650*/  ISETP.GE.AND P6, PT, R9, R221, PT ;  /* 0x000000dd0900720c */ /* 0x000fe20003fc6270 */
        /* <DEDUP_REMOVED lines=12> */
[----:B-----5:R-:W-:Y:S01]  /*9720*/  FFMA.FTZ R12, R12, -UR17, R15 ;  /* 0x800000110c0c7c23 */ /* 0x020fe2000801000f */
[C---:B------:R-:W-:Y:S01]  /*9730*/  ISETP.GE.AND P5, PT, R17.reuse, R218, PT ;  /* 0x000000da1100720c */ /* 0x040fe20003fa6270 */
        /* <DEDUP_REMOVED lines=11> */
[----:B-1----:R-:W-:Y:S01]  /*97f0*/  FFMA.FTZ R16, R11, -UR17, R16 ;  /* 0x800000110b107c23 */ /* 0x002fe20008010010 */
[----:B------:R-:W-:Y:S01]  /*9800*/  FSEL R143, R10, -INF , !P5 ;  /* 0xff8000000a8f7808 */ /* 0x000fe20006800000 */
[----:B--2---:R-:W-:Y:S01]  /*9810*/  FFMA.FTZ R14, R9, -UR17, R14 ;  /* 0x80000011090e7c23 */ /* 0x004fe2000801000e */
[C---:B------:R-:W-:Y:S01]  /*9820*/  ISETP.GE.AND P0, PT, R13.reuse, R221, PT ;  /* 0x000000dd0d00720c */ /* 0x040fe20003f06270 */
[C---:B------:R-:W-:Y:S01]  /*9830*/  VIADD R11, R4.reuse, 0x31 ;  /* 0x00000031040b7836 */ /* 0x040fe20000000000 */
[----:B------:R-:W-:Y:S01]  /*9840*/  ISETP.GE.AND P5, PT, R13, R218, PT ;  /* 0x000000da0d00720c */ /* 0x000fe20003fa6270 */
[--C-:B------:R-:W-:Y:S01]  /*9850*/  IMAD.IADD R10, R223, 0x1, -R13.reuse ;  /* 0x00000001df0a7824 */ /* 0x100fe200078e0a0d */
[C---:B------:R-:W-:Y:S01]  /*9860*/  ISETP.LT.OR P0, PT, R13.reuse, R222, P0 ;  /* 0x000000de0d00720c */ /* 0x040fe20000701670 */
        /* <DEDUP_REMOVED lines=8> */
[----:B------:R-:W1:Y:S01]  /*98f0*/  MUFU.TANH R5, R5 ;  /* 0x0000000500057308 */ /* 0x000e620000002400 */
[----:B------:R-:W-:Y:S01]  /*9900*/  ISETP.GE.AND P1, PT, R11, R218, PT ;  /* 0x000000da0b00720c */ /* 0x000fe20003f26270 */
[----:B------:R-:W-:Y:S01]  /*9910*/  VIADD R4, R4, 0x39 ;  /* 0x0000003904047836 */ /* 0x000fe20000000000 */
[----:B------:R-:W-:-:S02]  /*9920*/  IABS R10, R10 ;  /* 0x0000000a000a7213 */ /* 0x000fc40000000000 */
[----:B------:R-:W-:Y:S02]  /*9930*/  IABS R13, R13 ;  /* 0x0000000d000d7213 */ /* 0x000fe40000000000 */
[C---:B------:R-:W-:Y:S01]  /*9940*/  ISETP.LT.OR P6, PT, R11.reuse, R222, P6 ;  /* 0x000000de0b00720c */ /* 0x040fe200037c1670 */
[----:B------:R-:W2:Y:S01]  /*9950*/  MUFU.TANH R7, R7 ;  /* 0x0000000700077308 */ /* 0x000ea20000002400 */
[----:B------:R-:W-:Y:S01]  /*9960*/  ISETP.LT.OR P1, PT, R11, R219, P1 ;  /* 0x000000db0b00720c */ /* 0x000fe20000f21670 */
[----:B------:R-:W-:Y:S01]  /*9970*/  IMAD.IADD R11, R220, 0x1, -R11 ;  /* 0x00000001dc0b7824 */ /* 0x000fe200078e0a0b */
[----:B------:R-:W-:Y:S02]  /*9980*/  I2FP.F32.S32 R15, R10 ;  /* 0x0000000a000f7245 */ /* 0x000fe40000201400 */
[----:B------:R-:W-:Y:S02]  /*9990*/  I2FP.F32.S32 R13, R13 ;  /* 0x0000000d000d7245 */ /* 0x000fe40000201400 */
[----:B------:R-:W-:Y:S01]  /*99a0*/  IABS R11, R11 ;  /* 0x0000000b000b7213 */ /* 0x000fe20000000000 */
[----:B---3--:R-:W-:Y:S01]  /*99b0*/  FFMA.FTZ R8, R15, -UR17, R8 ;  /* 0x800000110f087c23 */ /* 0x008fe20008010008 */
[----:B------:R-:W-:Y:S01]  /*99c0*/  IABS R14, R14 ;  /* 0x0000000e000e7213 */ /* 0x000fe20000000000 */
[----:B----4-:R-:W-:Y:S01]  /*99d0*/  FFMA.FTZ R6, R13, -UR17, R6 ;  /* 0x800000110d067c23 */ /* 0x010fe20008010006 */
[----:B------:R-:W-:Y:S01]  /*99e0*/  I2FP.F32.S32 R10, R11 ;  /* 0x0000000b000a7245 */ /* 0x000fe20000201400 */
[----:B------:R-:W-:Y:S01]  /*99f0*/  MUFU.TANH R177, R177 ;  /* 0x000000b100b17308 */ /* 0x000fe20000002400 */
[----:B------:R-:W-:-:S02]  /*9a00*/  I2FP.F32.S32 R11, R14 ;  /* 0x0000000e000b7245 */ /* 0x000fc40000201400 */
[----:B------:R-:W-:Y:S01]  /*9a10*/  FSEL R172, R8, -INF , !P0 ;  /* 0xff80000008ac7808 */ /* 0x000fe20004000000 */
[----:B------:R-:W-:Y:S01]  /*9a20*/  IMAD.IADD R8, R220, 0x1, -R9 ;  /* 0x00000001dc087824 */ /* 0x000fe200078e0a09 */
[----:B------:R-:W-:Y:S01]  /*9a30*/  FSEL R167, R6, -INF , !P5 ;  /* 0xff80000006a77808 */ /* 0x000fe20006800000 */
[----:B-----5:R-:W-:Y:S01]  /*9a40*/  FFMA.FTZ R11, R11, -UR17, R176 ;  /* 0x800000110b0b7c23 */ /* 0x020fe200080100b0 */
[C---:B------:R-:W-:Y:S01]  /*9a50*/  ISETP.GE.AND P0, PT, R9.reuse, R221, PT ;  /* 0x000000dd0900720c */ /* 0x040fe20003f06270 */
[----:B------:R-:W3:Y:S01]  /*9a60*/  MUFU.TANH R178, R178 ;  /* 0x000000b200b27308 */ /* 0x000ee20000002400 */
[----:B------:R-:W-:Y:S01]  /*9a70*/  BAR.SYNC.DEFER_BLOCKING 0x0 ;  /* 0x0000000000007b1d */ /* 0x000fe20000010000 */
[C---:B------:R-:W-:Y:S01]  /*9a80*/  ISETP.GE.AND P5, PT, R9.reuse, R218, PT ;  /* 0x000000da0900720c */ /* 0x040fe20003fa6270 */
[----:B------:R-:W-:Y:S01]  /*9a90*/  IMAD.IADD R6, R220, 0x1, -R4 ;  /* 0x00000001dc067824 */ /* 0x000fe200078e0a04 */
[----:B------:R-:W-:Y:S01]  /*9aa0*/  IABS R12, R12 ;  /* 0x0000000c000c7213 */ /* 0x000fe20000000000 */
[----:B-1----:R-:W-:Y:S01]  /*9ab0*/  FFMA.FTZ R5, R10, -UR17, R5 ;  /* 0x800000110a057c23 */ /* 0x002fe20008010005 */
[----:B------:R-:W-:-:S02]  /*9ac0*/  ISETP.LT.OR P0, PT, R9, R222, P0 ;  /* 0x000000de0900720c */ /* 0x000fc40000701670 */
[----:B------:R-:W1:Y:S01]  /*9ad0*/  MUFU.TANH R179, R179 ;  /* 0x000000b300b37308 */ /* 0x000e620000002400 */
[----:B------:R-:W-:Y:S01]  /*9ae0*/  ISETP.LT.OR P5, PT, R9, R219, P5 ;  /* 0x000000db0900720c */ /* 0x000fe20002fa1670 */
[----:B------:R-:W-:Y:S01]  /*9af0*/  IMAD.IADD R9, R223, 0x1, -R4 ;  /* 0x00000001df097824 */ /* 0x000fe200078e0a04 */
[----:B------:R-:W-:Y:S02]  /*9b00*/  I2FP.F32.S32 R12, R12 ;  /* 0x0000000c000c7245 */ /* 0x000fe40000201400 */
[----:B------:R-:W-:Y:S02]  /*9b10*/  FSEL R166, R11, -INF , !P0 ;  /* 0xff8000000ba67808 */ /* 0x000fe40004000000 */
[----:B------:R-:W-:Y:S01]  /*9b20*/  IABS R8, R8 ;  /* 0x0000000800087213 */ /* 0x000fe20000000000 */
[----:B--2---:R-:W-:Y:S01]  /*9b30*/  FFMA.FTZ R7, R12, -UR17, R7 ;  /* 0x800000110c077c23 */ /* 0x004fe20008010007 */
[----:B------:R-:W-:Y:S02]  /*9b40*/  PLOP3.LUT P0, PT, PT, PT, UP0, 0x80, 0x0 ;  /* 0x000000000000781c */ /* 0x000fe40003f0f008 */
[----:B------:R-:W-:-:S02]  /*9b50*/  IABS R9, R9 ;  /* 0x0000000900097213 */ /* 0x000fc40000000000 */
[----:B------:R-:W-:Y:S02]  /*9b60*/  IABS R6, R6 ;  /* 0x0000000600067213 */ /* 0x000fe40000000000 */
[----:B------:R-:W-:Y:S02]  /*9b70*/  FSEL R165, R5, -INF , !P1 ;  /* 0xff80000005a57808 */ /* 0x000fe40004800000 */
[----:B------:R-:W-:Y:S02]  /*9b80*/  I2FP.F32.S32 R5, R8 ;  /* 0x0000000800057245 */ /* 0x000fe40000201400 */
[----:B------:R-:W-:Y:S02]  /*9b90*/  I2FP.F32.S32 R8, R9 ;  /* 0x0000000900087245 */ /* 0x000fe40000201400 */
[----:B------:R-:W-:Y:S01]  /*9ba0*/  I2FP.F32.S32 R6, R6 ;  /* 0x0000000600067245 */ /* 0x000fe20000201400 */
[----:B---3--:R-:W-:Y:S01]  /*9bb0*/  FFMA.FTZ R5, R5, -UR17, R178 ;  /* 0x8000001105057c23 */ /* 0x008fe200080100b2 */
[----:B------:R-:W-:Y:S01]  /*9bc0*/  FSEL R168, R7, -INF , !P6 ;  /* 0xff80000007a87808 */ /* 0x000fe20007000000 */
[----:B------:R-:W-:Y:S01]  /*9bd0*/  FFMA.FTZ R8, R8, -UR17, R177 ;  /* 0x8000001108087c23 */ /* 0x000fe200080100b1 */
[----:B------:R-:W-:Y:S01]  /*9be0*/  ISETP.GE.AND P6, PT, R4, R221, PT ;  /* 0x000000dd0400720c */ /* 0x000fe20003fc6270 */
[----:B-1----:R-:W-:Y:S01]  /*9bf0*/  FFMA.FTZ R6, R6, -UR17, R179 ;  /* 0x8000001106067c23 */ /* 0x002fe200080100b3 */
        /* <DEDUP_REMOVED lines=82> */
[----:B-1----:R-:W-:Y:S01]  /*a120*/  @!P2 LEA R8, P1, R22, R8, 0x1 ;  /* 0x000000081608a211 */ /* 0x002fe200078208ff */
        /* <DEDUP_REMOVED lines=39> */
.L_x_1492:
[----:B------:R-:W-:Y:S05]  /*a3a0*/  BSYNC B0 ;  /* 0x0000000000007941 */ /* 0x000fea0003800000 */
.L_x_1491:
[----:B------:R-:W0:Y:S02]  /*a3b0*/  LDGDEPBAR ;  /* 0x00000000000079af */ /* 0x000e240000000000 */
.L_x_1490:
        /* <DEDUP_REMOVED lines=49> */
[----:B------:R-:W-:Y:S01]  /*a6d0*/  FFMA.FTZ R156, R18, UR11, -R169 ;  /* 0x0000000b129c7c23 */ /* 0x000fe200080108a9 */
[----:B------:R-:W-:Y:S01]  /*a6e0*/  FSEL R6, R157, RZ, P0 ;  /* 0x000000ff9d067208 */ /* 0x000fe20000000000 */
[----:B------:R-:W-:Y:S01]  /*a6f0*/  FADD.FTZ R4, R132, -R5 ;  /* 0x8000000584047221 */ /* 0x000fe20000010000 */
[--C-:B------:R-:W-:Y:S01]  /*a700*/  FFMA.FTZ R155, R0, UR11, -R169.reuse ;  /* 0x0000000b009b7c23 */ /* 0x100fe200080108a9 */
[--C-:B------:R-:W-:Y:S01]  /*a710*/  FFMA.FTZ R159, R19, UR11, -R162.reuse ;  /* 0x0000000b139f7c23 */ /* 0x100fe200080108a2 */
[----:B------:R-:W-:Y:S01]  /*a720*/  FFMA.FTZ R0, R25, UR11, -R162 ;  /* 0x0000000b19007c23 */ /* 0x000fe200080108a2 */
[----:B------:R-:W1:Y:S01]  /*a730*/  LDSM.16.MT88.4 R16, [R194+0xc000] ;  /* 0x00c00000c210783b */ /* 0x000e620000004200 */
[----:B------:R-:W-:Y:S01]  /*a740*/  FADD.FTZ R6, R3, -R6 ;  /* 0x8000000603067221 */ /* 0x000fe20000010000 */
[--C-:B------:R-:W-:Y:S01]  /*a750*/  FFMA.FTZ R153, R2, UR11, -R169.reuse ;  /* 0x0000000b02997c23 */ /* 0x100fe200080108a9 */
[--C-:B------:R-:W-:Y:S01]  /*a760*/  FFMA.FTZ R154, R20, UR11, -R169.reuse ;  /* 0x0000000b149a7c23 */ /* 0x100fe200080108a9 */
[----:B------:R-:W2:Y:S01]  /*a770*/  LDSM.16.MT88.4 R24, [R193+0xc000] ;  /* 0x00c00000c118783b */ /* 0x000ea20000004200 */
[--C-:B------:R-:W-:Y:S01]  /*a780*/  FFMA.FTZ R152, R23, UR11, -R162.reuse ;  /* 0x0000000b17987c23 */ /* 0x100fe200080108a2 */
[--C-:B------:R-:W-:Y:S01]  /*a790*/  FFMA.FTZ R2, R21, UR11, -R162.reuse ;  /* 0x0000000b15027c23 */ /* 0x100fe200080108a2 */
[----:B------:R-:W-:Y:S01]  /*a7a0*/  FMUL.FTZ R160, R4, UR11 ;  /* 0x0000000b04a07c20 */ /* 0x000fe20008410000 */
[----:B------:R-:W-:Y:S01]  /*a7b0*/  FMUL.FTZ R3, R6, UR11 ;  /* 0x0000000b06037c20 */ /* 0x000fe20008410000 */
[----:B------:R-:W-:Y:S01]  /*a7c0*/  MUFU.EX2 R156, R156 ;  /* 0x0000009c009c7308 */ /* 0x000fe20000000800 */
[--C-:B------:R-:W-:Y:S01]  /*a7d0*/  FFMA.FTZ R173, R138, UR11, -R169.reuse ;  /* 0x0000000b8aad7c23 */ /* 0x100fe200080108a9 */
[--C-:B------:R-:W-:Y:S01]  /*a7e0*/  FFMA.FTZ R171, R136, UR11, -R169.reuse ;  /* 0x0000000b88ab7c23 */ /* 0x100fe200080108a9 */
[--C-:B------:R-:W-:Y:S01]  /*a7f0*/  FFMA.FTZ R170, R170, UR11, -R169.reuse ;  /* 0x0000000baaaa7c23 */ /* 0x100fe200080108a9 */
[----:B------:R-:W3:Y:S01]  /*a800*/  LDSM.16.MT88.4 R136, [R192+0x10000] ;  /* 0x01000000c088783b */ /* 0x000ee20000004200 */
[--C-:B------:R-:W-:Y:S01]  /*a810*/  FFMA.FTZ R174, R134, UR11, -R169.reuse ;  /* 0x0000000b86ae7c23 */ /* 0x100fe200080108a9 */
[--C-:B------:R-:W-:Y:S01]  /*a820*/  FFMA.FTZ R175, R135, UR11, -R162.reuse ;  /* 0x0000000b87af7c23 */ /* 0x100fe200080108a2 */
[--C-:B------:R-:W-:Y:S01]  /*a830*/  FFMA.FTZ R178, R133, UR11, -R162.reuse ;  /* 0x0000000b85b27c23 */ /* 0x100fe200080108a2 */
[----:B------:R-:W4:Y:S01]  /*a840*/  MUFU.EX2 R155, R155 ;  /* 0x0000009b009b7308 */ /* 0x000f220000000800 */
[--C-:B------:R-:W-:Y:S01]  /*a850*/  FFMA.FTZ R176, R151, UR11, -R162.reuse ;  /* 0x0000000b97b07c23 */ /* 0x100fe200080108a2 */
[--C-:B------:R-:W-:Y:S01]  /*a860*/  FFMA.FTZ R177, R149, UR11, -R162.reuse ;  /* 0x0000000b95b17c23 */ /* 0x100fe200080108a2 */
[----:B------:R-:W-:Y:S01]  /*a870*/  LDSM.16.MT88.4 R132, [R196+0xc800] ;  /* 0x00c80000c484783b */ /* 0x000fe20000004200 */
[--C-:B------:R-:W-:Y:S01]  /*a880*/  FFMA.FTZ R179, R146, UR11, -R169.reuse ;  /* 0x0000000b92b37c23 */ /* 0x100fe200080108a9 */
[--C-:B------:R-:W-:Y:S01]  /*a890*/  FFMA.FTZ R204, R144, UR11, -R169.reuse ;  /* 0x0000000b90cc7c23 */ /* 0x100fe200080108a9 */
[--C-:B------:R-:W-:Y:S01]  /*a8a0*/  FFMA.FTZ R207, R147, UR11, -R162.reuse ;  /* 0x0000000b93cf7c23 */ /* 0x100fe200080108a2 */
[--C-:B------:R-:W-:Y:S01]  /*a8b0*/  FFMA.FTZ R210, R145, UR11, -R162.reuse ;  /* 0x0000000b91d27c23 */ /* 0x100fe200080108a2 */
[----:B------:R-:W-:Y:S01]  /*a8c0*/  MUFU.EX2 R154, R154 ;  /* 0x0000009a009a7308 */ /* 0x000fe20000000800 */
[----:B------:R-:W-:Y:S01]  /*a8d0*/  LDSM.16.MT88.4 R144, [R196+0xf000] ;  /* 0x00f00000c490783b */ /* 0x000fe20000004200 */
[--C-:B------:R-:W-:Y:S01]  /*a8e0*/  FFMA.FTZ R205, R142, UR11, -R169.reuse ;  /* 0x0000000b8ecd7c23 */ /* 0x100fe200080108a9 */
[----:B------:R-:W-:Y:S01]  /*a8f0*/  FFMA.FTZ R206, R140, UR11, -R169 ;  /* 0x0000000b8cce7c23 */ /* 0x000fe200080108a9 */
[--C-:B------:R-:W-:Y:S01]  /*a900*/  FFMA.FTZ R211, R143, UR11, -R162.reuse ;  /* 0x0000000b8fd37c23 */ /* 0x100fe200080108a2 */
[--C-:B------:R-:W-:Y:S01]  /*a910*/  FFMA.FTZ R228, R141, UR11, -R162.reuse ;  /* 0x0000000b8de47c23 */ /* 0x100fe200080108a2 */
[----:B------:R-:W-:Y:S01]  /*a920*/  LDSM.16.MT88.4 R148, [R192+0xd000] ;  /* 0x00d00000c094783b */ /* 0x000fe20000004200 */
[--C-:B------:R-:W-:Y:S01]  /*a930*/  FFMA.FTZ R165, R165, UR11, -R162.reuse ;  /* 0x0000000ba5a57c23 */ /* 0x100fe200080108a2 */
[----:B------:R-:W5:Y:S01]  /*a940*/  MUFU.EX2 R153, R153 ;  /* 0x0000009900997308 */ /* 0x000f620000000800 */
[----:B----4-:R-:W-:Y:S01]  /*a950*/  F2FP.BF16.F32.PACK_AB R4, R155, R156 ;  /* 0x0000009c9b04723e */ /* 0x010fe200000010ff */
[----:B------:R-:W-:Y:S01]  /*a960*/  LDSM.16.MT88.4 R140, [R194+0xf000] ;  /* 0x00f00000c28c783b */ /* 0x000fe20000004200 */
[----:B------:R-:W-:-:S05]  /*a970*/  FFMA.FTZ R163, R163, UR11, -R162 ;  /* 0x0000000ba3a37c23 */ /* 0x000fca00080108a2 */
[----:B------:R-:W-:Y:S08]  /*a980*/  MUFU.EX2 R152, R152 ;  /* 0x0000009800987308 */ /* 0x000ff00000000800 */
        /* <DEDUP_REMOVED lines=84> */
[----:B------:R-:W5:Y:S01]  /*aed0*/  MUFU.EX2 R178, R178 ;  /* 0x000000b200b27308 */ /* 0x000f620000000800 */
[----:B---3--:R-:W-:Y:S01]  /*aee0*/  HMMA.16816.F32.BF16 R92, R4, R136, R92 ;  /* 0x00000088045c723c */ /* 0x008fe2000004185c */
        /* <DEDUP_REMOVED lines=11> */
[----:B------:R-:W3:Y:S02]  /*afa0*/  MUFU.EX2 R177, R177 ;  /* 0x000000b100b17308 */ /* 0x000ee40000000800 */
[-C--:B------:R-:W-:Y:S01]  /*afb0*/  FMUL.FTZ R118, R46, R3.reuse ;  /* 0x000000032e767220 */ /* 0x080fe20000410000 */
[-C--:B------:R-:W-:Y:S01]  /*afc0*/  FMUL.FTZ R119, R47, R3.reuse ;  /* 0x000000032f777220 */ /* 0x080fe20000410000 */
[-C--:B------:R-:W-:Y:S01]  /*afd0*/  FMUL.FTZ R46, R50, R3.reuse ;  /* 0x00000003322e7220 */ /* 0x080fe20000410000 */
[----:B------:R-:W-:-:S03]  /*afe0*/  FMUL.FTZ R47, R51, R3 ;  /* 0x00000003332f7220 */ /* 0x000fc60000410000 */
[----:B------:R-:W-:Y:S02]  /*aff0*/  MUFU.EX2 R179, R179 ;  /* 0x000000b300b37308 */ /* 0x000fe40000000800 */
[C---:B------:R-:W-:Y:S06]  /*b000*/  HMMA.16816.F32.BF16 R48, R4.reuse, R112, R116 ;  /* 0x000000700430723c */ /* 0x040fec0000041874 */
[C---:B------:R-:W-:Y:S01]  /*b010*/  HMMA.16816.F32.BF16 R44, R4.reuse, R114, R44 ;  /* 0x00000072042c723c */ /* 0x040fe2000004182c */
[-C--:B------:R-:W-:Y:S01]  /*b020*/  FMUL.FTZ R116, R52, R160.reuse ;  /* 0x000000a034747220 */ /* 0x080fe20000410000 */
[-C--:B------:R-:W-:Y:S01]  /*b030*/  FMUL.FTZ R117, R53, R160.reuse ;  /* 0x000000a035757220 */ /* 0x080fe20000410000 */
[-C--:B------:R-:W-:Y:S01]  /*b040*/  FMUL.FTZ R118, R54, R3.reuse ;  /* 0x0000000336767220 */ /* 0x080fe20000410000 */
[-C--:B------:R-:W-:Y:S01]  /*b050*/  FMUL.FTZ R119, R55, R3.reuse ;  /* 0x0000000337777220 */ /* 0x080fe20000410000 */
[----:B------:R-:W4:Y:S01]  /*b060*/  LDSM.16.MT88.4 R112, [R196+0x10000] ;  /* 0x01000000c470783b */ /* 0x000f220000004200 */
[-C--:B------:R-:W-:Y:S01]  /*b070*/  FMUL.FTZ R52, R56, R160.reuse ;  /* 0x000000a038347220 */ /* 0x080fe20000410000 */
[-C--:B------:R-:W-:Y:S01]  /*b080*/  FMUL.FTZ R53, R57, R160.reuse ;  /* 0x000000a039357220 */ /* 0x080fe20000410000 */
[-C--:B------:R-:W-:Y:S01]  /*b090*/  FMUL.FTZ R54, R58, R3.reuse ;  /* 0x000000033a367220 */ /* 0x080fe20000410000 */
[-C--:B------:R-:W-:Y:S01]  /*b0a0*/  FMUL.FTZ R55, R59, R3.reuse ;  /* 0x000000033b377220 */ /* 0x080fe20000410000 */
[----:B------:R-:W3:Y:S01]  /*b0b0*/  MUFU.EX2 R204, R204 ;  /* 0x000000cc00cc7308 */ /* 0x000ee20000000800 */
        /* <DEDUP_REMOVED lines=24> */
[C---:B----4-:R-:W-:Y:S01]  /*b240*/  HMMA.16816.F32.BF16 R72, R4.reuse, R112, R116 ;  /* 0x000000700448723c */ /* 0x050fe20000041874 */
[----:B------:R-:W4:Y:S05]  /*b250*/  LDSM.16.MT88.4 R116, [R194+0xc800] ;  /* 0x00c80000c274783b */ /* 0x000f2a0000004200 */
        /* <DEDUP_REMOVED lines=26> */
[C---:B-----5:R-:W-:Y:S01]  /*b400*/  F2FP.BF16.F32.PACK_AB R105, R178.reuse, R175 ;  /* 0x000000afb269723e */ /* 0x060fe200000010ff */
[----:B------:R-:W-:Y:S01]  /*b410*/  MUFU.EX2 R165, R165 ;  /* 0x000000a500a57308 */ /* 0x000fe20000000800 */
[----:B------:R-:W-:Y:S01]  /*b420*/  FADD.FTZ R3, R178, R3 ;  /* 0x00000003b2037221 */ /* 0x000fe20000010000 */
[----:B------:R-:W-:Y:S01]  /*b430*/  HMMA.16816.F32.BF16 R4, R4, R138, R96 ;  /* 0x0000008a0404723c */ /* 0x000fe20000041860 */
[----:B------:R-:W-:Y:S01]  /*b440*/  F2FP.BF16.F32.PACK_AB R106, R174, R171 ;  /* 0x000000abae6a723e */ /* 0x000fe200000010ff */
[----:B------:R-:W-:Y:S01]  /*b450*/  LDSM.16.MT88.4 R96, [R193+0x10800] ;  /* 0x01080000c160783b */ /* 0x000fe20000004200 */
[----:B---3--:R-:W-:Y:S01]  /*b460*/  F2FP.BF16.F32.PACK_AB R107, R177, R176 ;  /* 0x000000b0b16b723e */ /* 0x008fe200000010ff */
[----:B------:R-:W-:-:S02]  /*b470*/  FADD.FTZ R0, R173, R170 ;  /* 0x000000aaad007221 */ /* 0x000fc40000010000 */
[----:B------:R-:W-:Y:S01]  /*b480*/  LDSM.16.MT88.4 R136, [R192+0xf000] ;  /* 0x00f00000c088783b */ /* 0x000fe20000004200 */
[----:B------:R-:W-:Y:S01]  /*b490*/  MUFU.EX2 R163, R163 ;  /* 0x000000a300a37308 */ /* 0x000fe20000000800 */
[----:B------:R-:W-:Y:S01]  /*b4a0*/  FADD.FTZ R171, R171, R0 ;  /* 0x00000000abab7221 */ /* 0x000fe20000010000 */
[----:B------:R-:W-:Y:S01]  /*b4b0*/  FADD.FTZ R0, R176, R3 ;  /* 0x00000003b0007221 */ /* 0x000fe20000010000 */
[----:B----4-:R-:W-:Y:S02]  /*b4c0*/  HMMA.16816.F32.BF16 R20, R104, R116, R20 ;  /* 0x000000746814723c */ /* 0x010fe40000041814 */
[----:B------:R-:W-:Y:S01]  /*b4d0*/  FADD.FTZ R174, R174, R171 ;  /* 0x000000abaeae7221 */ /* 0x000fe20000010000 */
[----:B------:R-:W-:-:S03]  /*b4e0*/  FADD.FTZ R0, R177, R0 ;  /* 0x00000000b1007221 */ /* 0x000fc60000010000 */
[C---:B------:R-:W-:Y:S01]  /*b4f0*/  HMMA.16816.F32.BF16 R16, R104.reuse, R118, R16 ;  /* 0x000000766810723c */ /* 0x040fe20000041810 */
[----:B------:R-:W3:Y:S05]  /*b500*/  LDSM.16.MT88.4 R116, [R192+0xe800] ;  /* 0x00e80000c074783b */ /* 0x000eea0000004200 */
[C---:B------:R-:W-:Y:S06]  /*b510*/  HMMA.16816.F32.BF16 R28, R104.reuse, R128, R28 ;  /* 0x00000080681c723c */ /* 0x040fec000004181c */
        /* <DEDUP_REMOVED lines=26> */
[C---:B----4-:R-:W-:Y:S01]  /*b6c0*/  HMMA.16816.F32.BF16 R72, R104.reuse, R128, R72 ;  /* 0x000000806848723c */ /* 0x050fe20000041848 */
[----:B------:R-:W-:Y:S01]  /*b6d0*/  F2FP.BF16.F32.PACK_AB R98, R206, R205 ;  /* 0x000000cdce62723e */ /* 0x000fe200000010ff */
[----:B------:R-:W-:Y:S01]  /*b6e0*/  FADD.FTZ R204, R204, R179 ;  /* 0x000000b3cccc7221 */ /* 0x000fe20000010000 */
[----:B-1----:R-:W-:Y:S01]  /*b6f0*/  F2FP.BF16.F32.PACK_AB R99, R228, R211 ;  /* 0x000000d3e463723e */ /* 0x002fe200000010ff */
[----:B------:R-:W-:Y:S02]  /*b700*/  FADD.FTZ R210, R210, R207 ;  /* 0x000000cfd2d27221 */ /* 0x000fe40000010000 */
[----:B------:R-:W-:Y:S01]  /*b710*/  HMMA.16816.F32.BF16 R68, R104, R130, R68 ;  /* 0x000000826844723c */ /* 0x000fe20000041844 */
[----:B------:R-:W-:-:S04]  /*b720*/  FADD.FTZ R3, R205, R204 ;  /* 0x000000cccd037221 */ /* 0x000fc80000010000 */
        /* <DEDUP_REMOVED lines=55> */
[----:B------:R-:W-:Y:S01]  /*baa0*/  FADD.FTZ R148, R148, R3 ;  /* 0x0000000394947221 */ /* 0x000fe20000010000 */
[----:B------:R-:W-:-:S03]  /*bab0*/  MOV R3, R157 ;  /* 0x0000009d00037202 */ /* 0x000fc60000000f00 */
[----:B------:R-:W-:Y:S02]  /*bac0*/  FADD.FTZ R149, R149, R148 ;  /* 0x0000009495957221 */ /* 0x000fe40000010000 */
[----:B------:R-:W1:Y:S01]  /*bad0*/  MUFU.EX2 R162, R162 ;  /* 0x000000a200a27308 */ /* 0x000e620000000800 */
[----:B--2---:R-:W-:Y:S01]  /*bae0*/  F2FP.BF16.F32.PACK_AB R98, R151, R150 ;  /* 0x000000969762723e */ /* 0x004fe200000010ff */
[----:B------:R-:W-:-:S04]  /*baf0*/  FADD.FTZ R150, R150, R149 ;  /* 0x0000009596967221 */ /* 0x000fc80000010000 */
[----:B------:R-:W-:Y:S01]  /*bb00*/  FADD.FTZ R229, R151, R150 ;  /* 0x0000009697e57221 */ /* 0x000fe20000010000 */
[----:B----4-:R-:W-:Y:S02]  /*bb10*/  F2FP.BF16.F32.PACK_AB R97, R165, R164 ;  /* 0x000000a4a561723e */ /* 0x010fe400000010ff */
[----:B-1----:R-:W-:-:S07]  /*bb20*/  F2FP.BF16.F32.PACK_AB R99, R162, R163 ;  /* 0x000000a3a263723e */ /* 0x002fce00000010ff */
        /* <DEDUP_REMOVED lines=15> */
[C---:B---3--:R-:W-:Y:S06]  /*bc20*/  HMMA.16816.F32.BF16 R76, R96.reuse, R80, R76 ;  /* 0x00000050604c723c */ /* 0x048fec000004184c */
        /* <DEDUP_REMOVED lines=11> */
[----:B------:R-:W-:Y:S01]  /*bce0*/  HMMA.16816.F32.BF16 R72, R96, R134, R72 ;  /* 0x000000866048723c */ /* 0x000fe20000041848 */
[----:B------:R-:W-:-:S05]  /*bcf0*/  MOV R132, R158 ;  /* 0x0000009e00847202 */ /* 0x000fca0000000f00 */
[C---:B-1----:R-:W-:Y:S06]  /*bd00*/  HMMA.16816.F32.BF16 R84, R96.reuse, R136, R84 ;  /* 0x000000886054723c */ /* 0x042fec0000041854 */
[C---:B------:R-:W-:Y:S06]  /*bd10*/  HMMA.16816.F32.BF16 R88, R96.reuse, R138, R88 ;  /* 0x0000008a6058723c */ /* 0x040fec0000041858 */
[C---:B--2---:R-:W-:Y:S06]  /*bd20*/  HMMA.16816.F32.BF16 R92, R96.reuse, R16, R92 ;  /* 0x00000010605c723c */ /* 0x044fec000004185c */
[----:B------:R-:W-:-:S15]  /*bd30*/  HMMA.16816.F32.BF16 R96, R96, R18, R4 ;  /* 0x000000126060723c */ /* 0x000fde0000041804 */
[----:B------:R-:W-:-:S09]  /*bd40*/  NOP ;  /* 0x0000000000007918 */ /* 0x000fd20000000000 */
.L_x_1489:
        /* <DEDUP_REMOVED lines=17> */
.L_x_1496:
        /* <DEDUP_REMOVED lines=27> */
[----:B------:R3:W-:Y:S02]  /*c010*/  @P3 STS.128 [R213+0x8000], RZ ;  /* 0x008000ffd5003388 */ /* 0x0007e40000000c00 */
[----:B------:R-:W4:Y:S01]  /*c020*/  @!P3 LDC.64 R12, c[0x0][0x218] ;  /* 0x00008600ff0cbb82 */ /* 0x000f220000000a00 */
[C---:B------:R-:W-:Y:S01]  /*c030*/  @!P1 LEA.HI.X R29, R15.reuse, R5, R16, 0x1, P0 ;  /* 0x000000050f1d9211 */ /* 0x040fe200000f0c10 */
[----:B------:R-:W-:Y:S01]  /*c040*/  @!PT LDS RZ, [RZ] ;  /* 0x00000000fffff984 */ /* 0x000fe20000000800 */
[----:B------:R-:W-:Y:S01]  /*c050*/  @!PT LDS RZ, [RZ] ;  /* 0x00000000fffff984 */ /* 0x000fe20000000800 */
[----:B------:R-:W-:Y:S01]  /*c060*/  @!PT LDS RZ, [RZ] ;  /* 0x00000000fffff984 */ /* 0x000fe20000000800 */
[----:B------:R3:W-:Y:S01]  /*c070*/  @!P3 LDGSTS.E.BYPASS.LTC128B.128 [R213+0x8000], desc[UR26][R30.64+0x80] ;  /* 0x080000801ed5bfae */ /* 0x0007e2000b901d5a */
[----:B------:R-:W-:Y:S03]  /*c080*/  IADD3 R15, P0, R15, UR32, RZ ;  /* 0x000000200f0f7c10 */ /* 0x000fe6000ff1e0ff */
[----:B------:R3:W-:Y:S01]  /*c090*/  @P1 STS.128 [R213+0xa000], RZ ;  /* 0x00a000ffd5001388 */ /* 0x0007e20000000c00 */
[----:B------:R-:W-:Y:S01]  /*c0a0*/  IADD3.X R16, R16, UR31, RZ, P0, !PT ;  /* 0x0000001f10107c10 */ /* 0x000fe200087fe4ff */
[----:B------:R-:W3:Y:S01]  /*c0b0*/  @!P2 LDC.64 R4, c[0x0][0x218] ;  /* 0x00008600ff04ab82 */ /* 0x000ee20000000a00 */
[C---:B-----5:R-:W-:Y:S01]  /*c0c0*/  @!P2 LEA R34, P0, R15.reuse, R10, 0x1 ;  /* 0x0000000a0f22a211 */ /* 0x060fe200078008ff */
[----:B------:R-:W-:Y:S01]  /*c0d0*/  @!PT LDS RZ, [RZ] ;  /* 0x00000000fffff984 */ /* 0x000fe20000000800 */
[----:B------:R-:W-:Y:S01]  /*c0e0*/  @!PT LDS RZ, [RZ] ;  /* 0x00000000fffff984 */ /* 0x000fe20000000800 */
[----:B------:R-:W-:Y:S01]  /*c0f0*/  @!PT LDS RZ, [RZ] ;  /* 0x00000000fffff984 */ /* 0x000fe20000000800 */
[----:B------:R2:W-:Y:S03]  /*c100*/  @!P1 LDGSTS.E.BYPASS.LTC128B.128 [R213+0xa000], desc[UR26][R28.64+0x100] ;  /* 0x0a0001001cd59fae */ /* 0x0005e6000b901d5a */
[C-C-:B------:R-:W-:Y:S01]  /*c110*/  @!P2 LEA.HI.X R35, R15.reuse, R11, R16.reuse, 0x1, P0 ;  /* 0x0000000b0f23a211 */ /* 0x140fe200000f0c10 */
[----:B------:R2:W-:Y:S01]  /*c120*/  @P2 STS.128 [R213+0x6800], RZ ;  /* 0x006800ffd5002388 */ /* 0x0005e20000000c00 */
[C---:B-1----:R-:W-:Y:S01]  /*c130*/  @!P3 LEA R132, P0, R15.reuse, R8, 0x1 ;  /* 0x000000080f84b211 */ /* 0x042fe200078008ff */
[----:B------:R-:W1:Y:S02]  /*c140*/  @!P1 LDC.64 R10, c[0x0][0x218] ;  /* 0x00008600ff0a9b82 */ /* 0x000e640000000a00 */
[----:B------:R-:W-:Y:S01]  /*c150*/  @!PT LDS RZ, [RZ] ;  /* 0x00000000fffff984 */ /* 0x000fe20000000800 */
[----:B------:R-:W-:Y:S01]  /*c160*/  @!PT LDS RZ, [RZ] ;  /* 0x00000000fffff984 */ /* 0x000fe20000000800 */
[----:B------:R-:W-:Y:S01]  /*c170*/  @!PT LDS RZ, [RZ] ;  /* 0x00000000fffff984 */ /* 0x000fe20000000800 */
[----:B------:R1:W-:Y:S01]  /*c180*/  @!P2 LDGSTS.E.BYPASS.LTC128B.128 [R213+0x6800], desc[UR26][R34.64] ;  /* 0x0680000022d5afae */ /* 0x0003e2000b901d5a */
[C-C-:B------:R-:W-:Y:S02]  /*c190*/  @!P3 LEA.HI.X R133, R15.reuse, R9, R16.reuse, 0x1, P0 ;  /* 0x000000090f85b211 */ /* 0x140fe400000f0c10 */
[C---:B--2---:R-:W-:Y:S01]  /*c1a0*/  @!P1 LEA R134, P0, R15.reuse, R6, 0x1 ;  /* 0x000000060f869211 */ /* 0x044fe200078008ff */
[----:B------:R2:W-:Y:S02]  /*c1b0*/  @P3 STS.128 [R213+0x8800], RZ ;  /* 0x008800ffd5003388 */ /* 0x0005e40000000c00 */
[----:B------:R-:W5:Y:S01]  /*c1c0*/  @!P2 LDC.64 R8, c[0x0][0x218] ;  /* 0x00008600ff08ab82 */ /* 0x000f620000000a00 */
        /* <DEDUP_REMOVED lines=8> */
[----:B------:R-:W2:Y:S01]  /*c250*/  @!P3 LDC.64 R6, c[0x0][0x218] ;  /* 0x00008600ff06bb82 */ /* 0x000ea20000000a00 */
[C---:B---3--:R-:W-:Y:S01]  /*c260*/  @!P2 LEA R136, P0, R15.reuse, R4, 0x1 ;  /* 0x000000040f88a211 */ /* 0x048fe200078008ff */
[----:B------:R-:W-:Y:S01]  /*c270*/  @!PT LDS RZ, [RZ] ;  /* 0x00000000fffff984 */ /* 0x000fe20000000800 */
[----:B------:R-:W-:Y:S01]  /*c280*/  @!PT LDS RZ, [RZ] ;  /* 0x00000000fffff984 */ /* 0x000fe20000000800 */
[----:B------:R-:W-:Y:S01]  /*c290*/  @!PT LDS RZ, [RZ] ;  /* 0x00000000fffff984 */ /* 0x000fe20000000800 */
[----:B------:R3:W-:Y:S03]  /*c2a0*/  @!P1 LDGSTS.E.BYPASS.LTC128B.128 [R213+0xa800], desc[UR26][R134.64+0x100] ;  /* 0x0a80010086d59fae */ /* 0x0007e6000b901d5a */
[C-C-:B------:R-:W-:Y:S01]  /*c2b0*/  @!P2 LEA.HI.X R137, R15.reuse, R5, R16.reuse, 0x1, P0 ;  /* 0x000000050f89a211 */ /* 0x140fe200000f0c10 */
[----:B------:R3:W-:Y:S01]  /*c2c0*/  @P2 STS.128 [R213+0x7000], RZ ;  /* 0x007000ffd5002388 */ /* 0x0007e20000000c00 */
[C---:B----4-:R-:W-:Y:S01]  /*c2d0*/  @!P3 LEA R12, P0, R15.reuse, R12, 0x1 ;  /* 0x0000000c0f0cb211 */ /* 0x050fe200078008ff */
[----:B------:R-:W4:Y:S02]  /*c2e0*/  @!P1 LDC.64 R4, c[0x0][0x218] ;  /* 0x00008600ff049b82 */ /* 0x000f240000000a00 */
[----:B------:R-:W-:Y:S01]  /*c2f0*/  @!PT LDS RZ, [RZ] ;  /* 0x00000000fffff984 */ /* 0x000fe20000000800 */
[----:B------:R-:W-:Y:S01]  /*c300*/  @!PT LDS RZ, [RZ] ;  /* 0x00000000fffff984 */ /* 0x000fe20000000800 */
[----:B------:R-:W-:Y:S01]  /*c310*/  @!PT LDS RZ, [RZ] ;  /* 0x00000000fffff984 */ /* 0x000fe20000000800 */
[----:B------:R3:W-:Y:S01]  /*c320*/  @!P2 LDGSTS.E.BYPASS.LTC128B.128 [R213+0x7000], desc[UR26][R136.64] ;  /* 0x0700000088d5afae */ /* 0x0007e2000b901d5a */
[C-C-:B------:R-:W-:Y:S02]  /*c330*/  @!P3 LEA.HI.X R13, R15.reuse, R13, R16.reuse, 0x1, P0 ;  /* 0x0000000d0f0db211 */ /* 0x140fe400000f0c10 */
[C---:B-1----:R-:W-:Y:S01]  /*c340*/  @!P1 LEA R10, P0, R15.reuse, R10, 0x1 ;  /* 0x0000000a0f0a9211 */ /* 0x042fe200078008ff */
        /* <DEDUP_REMOVED lines=36> */
.L_x_1494:
        /* <DEDUP_REMOVED lines=16> */
[C---:B------:R-:W-:Y:S05]  /*c690*/  IADD3 R3, P4, R26.reuse, UR24, RZ ;  /* 0x000000181a037c10 */ /* 0x040fea000ff9e0ff */
[----:B------:R-:W-:Y:S01]  /*c6a0*/  @!PT LDS RZ, [RZ] ;  /* 0x00000000fffff984 */ /* 0x000fe20000000800 */
[----:B------:R-:W-:Y:S01]  /*c6b0*/  @!PT LDS RZ, [RZ] ;  /* 0x00000000fffff984 */ /* 0x000fe20000000800 */
[----:B------:R-:W-:Y:S01]  /*c6c0*/  @!PT LDS RZ, [RZ] ;  /* 0x00000000fffff984 */ /* 0x000fe20000000800 */
[----:B------:R-:W-:Y:S01]  /*c6d0*/  @!P2 LDGSTS.E.BYPASS.LTC128B.128 [R213+0xc000], desc[UR26][R234.64] ;  /* 0x0c000000ead5afae */ /* 0x000fe2000b901d5a */
[----:B------:R-:W5:Y:S05]  /*c6e0*/  @!P1 LDC.64 R22, c[0x0][0x220] ;  /* 0x00008800ff169b82 */ /* 0x000f6a0000000a00 */
[----:B------:R-:W-:Y:S03]  /*c6f0*/  @P3 STS.128 [R213+0xe000], RZ ;  /* 0x00e000ffd5003388 */ /* 0x000fe60000000c00 */
        /* <DEDUP_REMOVED lines=17> */
[----:B------:R2:W-:Y:S01]  /*c810*/  @!P1 LDGSTS.E.BYPASS.LTC128B.128 [R213+0x10000], desc[UR26][R230.64+0x100] ;  /* 0x10000100e6d59fae */ /* 0x0005e2000b901d5a */
[----:B------:R-:W5:Y:S01]  /*c820*/  @!P3 LDC.64 R26, c[0x0][0x220] ;  /* 0x00008800ff1abb82 */ /* 0x000f620000000a00 */
[C---:B---3--:R-:W-:Y:S02]  /*c830*/  @!P3 LEA R34, P0, R3.reuse, R20, 0x1 ;  /* 0x000000140322b211 */ /* 0x048fe400078008ff */
[C-C-:B------:R-:W-:Y:S02]  /*c840*/  @!P2 LEA.HI.X R33, R3.reuse, R209, R30.reuse, 0x1, P4 ;  /* 0x000000d10321a211 */ /* 0x140fe400020f0c1e */
[----:B------:R-:W-:Y:S01]  /*c850*/  @P2 STS.128 [R213+0xc800], RZ ;  /* 0x00c800ffd5002388 */ /* 0x000fe20000000c00 */
[C-C-:B------:R-:W-:Y:S02]  /*c860*/  @!P3 LEA.HI.X R35, R3.reuse, R21, R30.reuse, 0x1, P0 ;  /* 0x000000150323b211 */ /* 0x140fe400000f0c1e */
[C---:B----4-:R-:W-:Y:S03]  /*c870*/  @!P1 LEA R28, P0, R3.reuse, R28, 0x1 ;  /* 0x0000001c031c9211 */ /* 0x050fe600078008ff */
[----:B------:R-:W-:Y:S01]  /*c880*/  @!PT LDS RZ, [RZ] ;  /* 0x00000000fffff984 */ /* 0x000fe20000000800 */
[----:B------:R-:W-:Y:S01]  /*c890*/  @!PT LDS RZ, [RZ] ;  /* 0x00000000fffff984 */ /* 0x000fe20000000800 */
[----:B------:R-:W-:Y:S01]  /*c8a0*/  @!PT LDS RZ, [RZ] ;  /* 0x00000000fffff984 */ /* 0x000fe20000000800 */
[----:B------:R3:W-:Y:S01]  /*c8b0*/  @!P2 LDGSTS.E.BYPASS.LTC128B.128 [R213+0xc800], desc[UR26][R32.64] ;  /* 0x0c80000020d5afae */ /* 0x0007e2000b901d5a */
[C---:B------:R-:W-:Y:S01]  /*c8c0*/  IADD3 R31, P4, R3.reuse, UR24, RZ ;  /* 0x00000018031f7c10 */ /* 0x040fe2000ff9e0ff */
[----:B------:R-:W4:Y:S01]  /*c8d0*/  @!P3 LDC.64 R22, c[0x0][0x220] ;  /* 0x00008800ff16bb82 */ /* 0x000f220000000a00 */
[----:B------:R-:W-:Y:S03]  /*c8e0*/  @!P1 LEA.HI.X R29, R3, R29, R30, 0x1, P0 ;  /* 0x0000001d031d9211 */ /* 0x000fe600000f0c1e */
[----:B------:R-:W-:Y:S01]  /*c8f0*/  @P3 STS.128 [R213+0xe800], RZ ;  /* 0x00e800ffd5003388 */ /* 0x000fe20000000c00 */
[----:B------:R-:W-:Y:S02]  /*c900*/  IADD3.X R30, R30, UR23, RZ, P4, !PT ;  /* 0x000000171e1e7c10 */ /* 0x000fe4000a7fe4ff */
[C---:B------:R-:W-:Y:S03]  /*c910*/  IADD3 R3, P5, R31.reuse, UR24, RZ ;  /* 0x000000181f037c10 */ /* 0x040fe6000ffbe0ff */
[----:B------:R-:W-:Y:S01]  /*c920*/  @!PT LDS RZ, [RZ] ;  /* 0x00000000fffff984 */ /* 0x000fe20000000800 */
[----:B------:R-:W-:Y:S01]  /*c930*/  @!PT LDS RZ, [RZ] ;  /* 0x00000000fffff984 */ /* 0x000fe20000000800 */
[----:B------:R-:W-:Y:S01]  /*c940*/  @!PT LDS RZ, [RZ] ;  /* 0x00000000fffff984 */ /* 0x000fe20000000800 */
[----:B------:R-:W-:Y:S01]  /*c950*/  @!P3 LDGSTS.E.BYPASS.LTC128B.128 [R213+0xe800], desc[UR26][R34.64+0x80] ;  /* 0x0e80008022d5bfae */ /* 0x000fe2000b901d5a */
[----:B------:R-:W3:Y:S05]  /*c960*/  @!P1 LDC.64 R20, c[0x0][0x220] ;  /* 0x00008800ff149b82 */ /* 0x000eea0000000a00 */
[----:B------:R-:W-:Y:S06]  /*c970*/  @P1 STS.128 [R213+0x10800], RZ ;  /* 0x010800ffd5001388 */ /* 0x000fec0000000c00 */
[----:B------:R-:W-:Y:S01]  /*c980*/  @!PT LDS RZ, [RZ] ;  /* 0x00000000fffff984 */ /* 0x000fe20000000800 */
[----:B------:R-:W-:Y:S01]  /*c990*/  @!PT LDS RZ, [RZ] ;  /* 0x00000000fffff984 */ /* 0x000fe20000000800 */
[----:B------:R-:W-:Y:S01]  /*c9a0*/  @!PT LDS RZ, [RZ] ;  /* 0x00000000fffff984 */ /* 0x000fe20000000800 */
[----:B------:R-:W-:Y:S01]  /*c9b0*/  @!P1 LDGSTS.E.BYPASS.LTC128B.128 [R213+0x10800], desc[UR26][R28.64+0x100] ;  /* 0x108001001cd59fae */ /* 0x000fe2000b901d5a */
[C---:B-----5:R-:W-:Y:S02]  /*c9c0*/  @!P3 LEA R26, P4, R31.reuse, R26, 0x1 ;  /* 0x0000001a1f1ab211 */ /* 0x060fe400078808ff */
[C---:B--2---:R-:W-:Y:S03]  /*c9d0*/  @!P2 LEA R230, P0, R31.reuse, R206, 0x1 ;  /* 0x000000ce1fe6a211 */ /* 0x044fe600078008ff */
[----:B------:R-:W-:Y:S01]  /*c9e0*/  @P2 STS.128 [R213+0xd000], RZ ;  /* 0x00d000ffd5002388 */ /* 0x000fe20000000c00 */
[C-C-:B------:R-:W-:Y:S02]  /*c9f0*/  @!P3 LEA.HI.X R27, R31.reuse, R27, R30.reuse, 0x1, P4 ;  /* 0x0000001b1f1bb211 */ /* 0x140fe400020f0c1e */
[C-C-:B------:R-:W-:Y:S02]  /*ca00*/  @!P2 LEA.HI.X R231, R31.reuse, R207, R30.reuse, 0x1, P0 ;  /* 0x000000cf1fe7a211 */ /* 0x140fe400000f0c1e */
[----:B-1----:R-:W-:Y:S02]  /*ca10*/  @!P1 LEA R24, P0, R31, R24, 0x1 ;  /* 0x000000181f189211 */ /* 0x002fe400078008ff */
[----:B----4-:R-:W-:Y:S01]  /*ca20*/  @!P3 LEA R22, P4, R3, R22, 0x1 ;  /* 0x000000160316b211 */ /* 0x010fe200078808ff */
[----:B------:R-:W-:Y:S01]  /*ca30*/  @!PT LDS RZ, [RZ] ;  /* 0x00000000fffff984 */ /* 0x000fe20000000800 */
[----:B------:R-:W-:Y:S01]  /*ca40*/  @!PT LDS RZ, [RZ] ;  /* 0x00000000fffff984 */ /* 0x000fe20000000800 */
[----:B------:R-:W-:Y:S01]  /*ca50*/  @!PT LDS RZ, [RZ] ;  /* 0x00000000fffff984 */ /* 0x000fe20000000800 */
[----:B------:R-:W-:Y:S01]  /*ca60*/  @!P2 LDGSTS.E.BYPASS.LTC128B.128 [R213+0xd000], desc[UR26][R230.64] ;  /* 0x0d000000e6d5afae */ /* 0x000fe2000b901d5a */
[----:B------:R-:W-:Y:S02]  /*ca70*/  @!P1 LEA.HI.X R25, R31, R25, R30, 0x1, P0 ;  /* 0x000000191f199211 */ /* 0x000fe400000f0c1e */
[----:B------:R-:W-:Y:S03]  /*ca80*/  IADD3.X R30, R30, UR23, RZ, P5, !PT ;  /* 0x000000171e1e7c10 */ /* 0x000fe6000affe4ff */
[----:B------:R-:W-:Y:S01]  /*ca90*/  @P3 STS.128 [R213+0xf000], RZ ;  /* 0x00f000ffd5003388 */ /* 0x000fe20000000c00 */
[C---:B---3--:R-:W-:Y:S02]  /*caa0*/  @!P2 LEA R32, P5, R3.reuse, R204, 0x1 ;  /* 0x000000cc0320a211 */ /* 0x048fe400078a08ff */
[C-C-:B------:R-:W-:Y:S03]  /*cab0*/  @!P3 LEA.HI.X R23, R3.reuse, R23, R30.reuse, 0x1, P4 ;  /* 0x000000170317b211 */ /* 0x140fe600020f0c1e */
[----:B------:R-:W-:Y:S01]  /*cac0*/  @!PT LDS RZ, [RZ] ;  /* 0x00000000fffff984 */ /* 0x000fe20000000800 */
[----:B------:R-:W-:Y:S01]  /*cad0*/  @!PT LDS RZ, [RZ] ;  /* 0x00000000fffff984 */ /* 0x000fe20000000800 */
[----:B------:R-:W-:Y:S01]  /*cae0*/  @!PT LDS RZ, [RZ] ;  /* 0x00000000fffff984 */ /* 0x000fe20000000800 */
[----:B------:R-:W-:Y:S01]  /*caf0*/  @!P3 LDGSTS.E.BYPASS.LTC128B.128 [R213+0xf000], desc[UR26][R26.64+0x80] ;  /* 0x0f0000801ad5bfae */ /* 0x000fe2000b901d5a */
[C-C-:B------:R-:W-:Y:S02]  /*cb00*/  @!P2 LEA.HI.X R33, R3.reuse, R205, R30.reuse, 0x1, P5 ;  /* 0x000000cd0321a211 */ /* 0x140fe400028f0c1e */
[C---:B------:R-:W-:Y:S03]  /*cb10*/  @!P1 LEA R20, P0, R3.reuse, R20, 0x1 ;  /* 0x0000001403149211 */ /* 0x040fe600078008ff */
[----:B------:R-:W-:Y:S01]  /*cb20*/  @P1 STS.128 [R213+0x11000], RZ ;  /* 0x011000ffd5001388 */ /* 0x000fe20000000c00 */
[----:B------:R-:W-:Y:S05]  /*cb30*/  @!P1 LEA.HI.X R21, R3, R21, R30, 0x1, P0 ;  /* 0x0000001503159211 */ /* 0x000fea00000f0c1e */
[----:B------:R-:W-:Y:S01]  /*cb40*/  @!PT LDS RZ, [RZ] ;  /* 0x00000000fffff984 */ /* 0x000fe20000000800 */
[----:B------:R-:W-:Y:S01]  /*cb50*/  @!PT LDS RZ, [RZ] ;  /* 0x00000000fffff984 */ /* 0x000fe20000000800 */
[----:B------:R-:W-:Y:S01]  /*cb60*/  @!PT LDS RZ, [RZ] ;  /* 0x00000000fffff984 */ /* 0x000fe20000000800 */
[----:B------:R-:W-:Y:S01]  /*cb70*/  @!P1 LDGSTS.E.BYPASS.LTC128B.128 [R213+0x11000], desc[UR26][R24.64+0x100] ;  /* 0x1100010018d59fae */ /* 0x000fe2000b901d5a */
[----:B------:R-:W-:Y:S05]  /*cb80*/  IMAD.U32 R3, RZ, RZ, UR12 ;  /* 0x0000000cff037e24 */ /* 0x000fea000f8e00ff */
[----:B------:R-:W-:Y:S01]  /*cb90*/  @P2 STS.128 [R213+0xd800], RZ ;  /* 0x00d800ffd5002388 */ /* 0x000fe20000000c00 */
[----:B------:R-:W-:Y:S05]  /*cba0*/  IMAD R3, R3, 0x40, R224 ;  /* 0x0000004003037824 */ /* 0x000fea00078e02e0 */
[----:B------:R-:W-:Y:S01]  /*cbb0*/  @!PT LDS RZ, [RZ] ;  /* 0x00000000fffff984 */ /* 0x000fe20000000800 */
[----:B------:R-:W-:Y:S01]  /*cbc0*/  @!PT LDS RZ, [RZ] ;  /* 0x00000000fffff984 */ /* 0x000fe20000000800 */
[----:B------:R-:W-:Y:S01]  /*cbd0*/  @!PT LDS RZ, [RZ] ;  /* 0x00000000fffff984 */ /* 0x000fe20000000800 */
[----:B------:R-:W-:Y:S01]  /*cbe0*/  @!P2 LDGSTS.E.BYPASS.LTC128B.128 [R213+0xd800], desc[UR26][R32.64] ;  /* 0x0d80000020d5afae */ /* 0x000fe2000b901d5a */
[C---:B------:R-:W-:Y:S01]  /*cbf0*/  VIADD R232, R3.reuse, 0x1 ;  /* 0x0000000103e87836 */ /* 0x040fe20000000000 */
[-C--:B------:R-:W-:Y:S01]  /*cc00*/  ISETP.GE.AND P4, PT, R3, R222.reuse, PT ;  /* 0x000000de0300720c */ /* 0x080fe20003f86270 */
[C-C-:B------:R-:W-:Y:S03]  /*cc10*/  IMAD.IADD R239, R223.reuse, 0x1, -R3.reuse ;  /* 0x00000001dfef7824 */ /* 0x140fe600078e0a03 */
[----:B------:R-:W-:Y:S01]  /*cc20*/  @P3 STS.128 [R213+0xf800], RZ ;  /* 0x00f800ffd5003388 */ /* 0x000fe20000000c00 */
[--C-:B------:R-:W-:Y:S01]  /*cc30*/  IMAD.IADD R237, R223, 0x1, -R232.reuse ;  /* 0x00000001dfed7824 */ /* 0x100fe200078e0ae8 */
[----:B------:R-:W-:Y:S01]  /*cc40*/  ISETP.GE.AND P0, PT, R232, R222, PT ;  /* 0x000000dee800720c */ /* 0x000fe20003f06270 */
[----:B------:R-:W-:Y:S03]  /*cc50*/  IMAD.IADD R234, R220, 0x1, -R3 ;  /* 0x00000001dcea7824 */ /* 0x000fe600078e0a03 */
[----:B------:R-:W-:Y:S01]  /*cc60*/  @!PT LDS RZ, [RZ] ;  /* 0x00000000fffff984 */ /* 0x000fe20000000800 */
[----:B------:R-:W-:Y:S01]  /*cc70*/  @!PT LDS RZ, [RZ] ;  /* 0x00000000fffff984 */ /* 0x000fe20000000800 */
[----:B------:R-:W-:Y:S01]  /*cc80*/  @!PT LDS RZ, [RZ] ;  /* 0x00000000fffff984 */ /* 0x000fe20000000800 */
[----:B------:R-:W-:Y:S01]  /*cc90*/  @!P3 LDGSTS.E.BYPASS.LTC128B.128 [R213+0xf800], desc[UR26][R22.64+0x80] ;  /* 0x0f80008016d5bfae */ /* 0x000fe2000b901d5a */
[C---:B------:R-:W-:Y:S01]  /*cca0*/  ISETP.GE.AND P6, PT, R232.reuse, R219, PT ;  /* 0x000000dbe800720c */ /* 0x040fe20003fc6270 */
[C---:B------:R-:W-:Y:S01]  /*ccb0*/  VIADD R240, R3.reuse, 0x8 ;  /* 0x0000000803f07836 */ /* 0x040fe20000000000 */
[C---:B------:R-:W-:Y:S03]  /*ccc0*/  ISETP.GE.OR P0, PT, R232.reuse, R221, !P0 ;  /* 0x000000dde800720c */ /* 0x040fe60004706670 */
[----:B------:R-:W-:Y:S01]  /*ccd0*/  @P1 STS.128 [R213+0x11800], RZ ;  /* 0x011800ffd5001388 */ /* 0x000fe20000000c00 */
[----:B------:R-:W-:Y:S01]  /*cce0*/  ISETP.GE.OR P6, PT, R232, R218, !P6 ;  /* 0x000000dae800720c */ /* 0x000fe200077c6670 */
[----:B------:R-:W-:Y:S01]  /*ccf0*/  IMAD.IADD R232, R220, 0x1, -R232 ;  /* 0x00000001dce87824 */ /* 0x000fe200078e0ae8 */
[----:B------:R-:W-:Y:S03]  /*cd00*/  IABS R239, R239 ;  /* 0x000000ef00ef7213 */ /* 0x000fe60000000000 */
[----:B------:R-:W-:Y:S01]  /*cd10*/  @!PT LDS RZ, [RZ] ;  /* 0x00000000fffff984 */ /* 0x000fe20000000800 */
[----:B------:R-:W-:Y:S01]  /*cd20*/  @!PT LDS RZ, [RZ] ;  /* 0x00000000fffff984 */ /* 0x000fe20000000800 */
[----:B------:R-:W-:Y:S01]  /*cd30*/  @!PT LDS RZ, [RZ] ;  /* 0x00000000fffff984 */ /* 0x000fe20000000800 */
[----:B------:R1:W-:Y:S01]  /*cd40*/  @!P1 LDGSTS.E.BYPASS.LTC128B.128 [R213+0x11800], desc[UR26][R20.64+0x100] ;  /* 0x1180010014d59fae */ /* 0x0003e2000b901d5a */
[----:B------:R-:W-:Y:S01]  /*cd50*/  IABS R237, R237 ;  /* 0x000000ed00ed7213 */ /* 0x000fe20000000000 */
[C---:B------:R-:W-:Y:S01]  /*cd60*/  VIADD R242, R3.reuse, 0x11 ;  /* 0x0000001103f27836 */ /* 0x040fe20000000000 */
[----:B------:R-:W-:Y:S03]  /*cd70*/  IABS R234, R234 ;  /* 0x000000ea00ea7213 */ /* 0x000fe60000000000 */
[----:B------:R-:W-:Y:S01]  /*cd80*/  LDSM.16.M88.4 R132, [R202] ;  /* 0x00000000ca84783b */ /* 0x000fe20000000200 */
[----:B------:R-:W-:Y:S02]  /*cd90*/  IABS R232, R232 ;  /* 0x000000e800e87213 */ /* 0x000fe40000000000 */
[----:B------:R-:W-:Y:S02]  /*cda0*/  I2FP.F32.S32 R239, R239 ;  /* 0x000000ef00ef7245 */ /* 0x000fe40000201400 */
[----:B------:R-:W-:Y:S01]  /*cdb0*/  I2FP.F32.S32 R237, R237 ;  /* 0x000000ed00ed7245 */ /* 0x000fe20000201400 */
[----:B------:R-:W2:Y:S01]  /*cdc0*/  LDSM.16.M88.4 R136, [R201+0x6000] ;  /* 0x00600000c988783b */ /* 0x000ea20000000200 */
[----:B------:R-:W-:Y:S02]  /*cdd0*/  I2FP.F32.S32 R234, R234 ;  /* 0x000000ea00ea7245 */ /* 0x000fe40000201400 */
[----:B------:R-:W-:Y:S02]  /*cde0*/  I2FP.F32.S32 R232, R232 ;  /* 0x000000e800e87245 */ /* 0x000fe40000201400 */
[C---:B------:R-:W-:Y:S01]  /*cdf0*/  ISETP.GE.AND P5, PT, R3.reuse, R219, PT ;  /* 0x000000db0300720c */ /* 0x040fe20003fa6270 */
[----:B------:R-:W3:Y:S01]  /*ce00*/  LDSM.16.M88.4 R140, [R201+0x6800] ;  /* 0x00680000c98c783b */ /* 0x000ee20000000200 */
[CC--:B------:R-:W-:Y:S02]  /*ce10*/  ISETP.GE.OR P4, PT, R3.reuse, R221.reuse, !P4 ;  /* 0x000000dd0300720c */ /* 0x0c0fe40006786670 */
[----:B------:R-:W-:Y:S03]  /*ce20*/  ISETP.GE.OR P5, PT, R3, R218, !P5 ;  /* 0x000000da0300720c */ /* 0x000fe60006fa6670 */
[----:B------:R-:W1:Y:S06]  /*ce30*/  LDSM.16.M88.4 R144, [R201+0x7000] ;  /* 0x00700000c990783b */ /* 0x000e6c0000000200 */
[----:B------:R-:W4:Y:S06]  /*ce40*/  LDSM.16.M88.4 R148, [R201+0x7800] ;  /* 0x00780000c994783b */ /* 0x000f2c0000000200 */
        /* <DEDUP_REMOVED lines=11> */
[C---:B-1----:R-:W-:Y:S05]  /*cf00*/  HMMA.16816.F32.BF16 R20, R132.reuse, R144, RZ ;  /* 0x000000908414723c */ /* 0x042fea00000418ff */
[----:B------:R-:W1:Y:S01]  /*cf10*/  LDSM.16.M88.4 R176, [R195+0x6000] ;  /* 0x00600000c3b0783b */ /* 0x000e620000000200 */
[C---:B------:R-:W-:Y:S05]  /*cf20*/  HMMA.16816.F32.BF16 R24, R132.reuse, R146, RZ ;  /* 0x000000928418723c */ /* 0x040fea00000418ff */
[----:B------:R-:W-:Y:S01]  /*cf30*/  LDSM.16.M88.4 R136, [R195+0x7000] ;  /* 0x00700000c388783b */ /* 0x000fe20000000200 */
[C---:B----4-:R-:W-:Y:S05]  /*cf40*/  HMMA.16816.F32.BF16 R28, R132.reuse, R148, RZ ;  /* 0x00000094841c723c */ /* 0x050fea00000418ff */
[----:B------:R-:W-:Y:S01]  /*cf50*/  LDSM.16.M88.4 R140, [R195+0x7800] ;  /* 0x00780000c38c783b */ /* 0x000fe20000000200 */
[----:B------:R-:W-:Y:S05]  /*cf60*/  HMMA.16816.F32.BF16 R32, R132, R150, RZ ;  /* 0x000000968420723c */ /* 0x000fea00000418ff */
[----:B------:R-:W4:Y:S01]  /*cf70*/  LDSM.16.M88.4 R132, [R195+0x6800] ;  /* 0x00680000c384783b */ /* 0x000f220000000200 */
        /* <DEDUP_REMOVED lines=14> */
[C---:B-1----:R-:W-:Y:S01]  /*d060*/  HMMA.16816.F32.BF16 R4, R172.reuse, R176, R4 ;  /* 0x000000b0ac04723c */ /* 0x042fe20000041804 */
[----:B------:R-:W1:Y:S05]  /*d070*/  LDSM.16.M88.4 R168, [R201+0x8000] ;  /* 0x00800000c9a8783b */ /* 0x000e6a0000000200 */
[C---:B------:R-:W-:Y:S01]  /*d080*/  HMMA.16816.F32.BF16 R8, R172.reuse, R178, R8 ;  /* 0x000000b2ac08723c */ /* 0x040fe20000041808 */
[----:B------:R-:W-:Y:S05]  /*d090*/  LDSM.16.M88.4 R176, [R187] ;  /* 0x00000000bbb0783b */ /* 0x000fea0000000200 */
[C---:B----4-:R-:W-:Y:S06]  /*d0a0*/  HMMA.16816.F32.BF16 R12, R172.reuse, R132, R12 ;  /* 0x00000084ac0c723c */ /* 0x050fec000004180c */
[C---:B------:R-:W-:Y:S01]  /*d0b0*/  HMMA.16816.F32.BF16 R16, R172.reuse, R134, R16 ;  /* 0x00000086ac10723c */ /* 0x040fe20000041810 */
[----:B------:R-:W3:Y:S05]  /*d0c0*/  LDSM.16.M88.4 R132, [R201+0x8800] ;  /* 0x00880000c984783b */ /* 0x000eea0000000200 */
        /* <DEDUP_REMOVED lines=19> */
[C---:B-1----:R-:W-:Y:S01]  /*d200*/  HMMA.16816.F32.BF16 R4, R164.reuse, R168, R4 ;  /* 0x000000a8a404723c */ /* 0x042fe20000041804 */
[----:B------:R-:W1:Y:S05]  /*d210*/  LDSM.16.M88.4 R160, [R195+0x8000] ;  /* 0x00800000c3a0783b */ /* 0x000e6a0000000200 */
[C---:B------:R-:W-:Y:S01]  /*d220*/  HMMA.16816.F32.BF16 R8, R164.reuse, R170, R8 ;  /* 0x000000aaa408723c */ /* 0x040fe20000041808 */
[----:B------:R-:W-:Y:S05]  /*d230*/  LDSM.16.M88.4 R168, [R188+0x2000] ;  /* 0x00200000bca8783b */ /* 0x000fea0000000200 */
        /* <DEDUP_REMOVED lines=22> */
[C---:B-1----:R-:W-:Y:S01]  /*d3a0*/  HMMA.16816.F32.BF16 R4, R156.reuse, R160, R4 ;  /* 0x000000a09c04723c */ /* 0x042fe20000041804 */
[----:B------:R-:W1:Y:S05]  /*d3b0*/  LDSM.16.M88.4 R172, [R202+0x4000] ;  /* 0x00400000caac783b */ /* 0x000e6a0000000200 */
[C---:B------:R-:W-:Y:S01]  /*d3c0*/  HMMA.16816.F32.BF16 R8, R156.reuse, R162, R8 ;  /* 0x000000a29c08723c */ /* 0x040fe20000041808 */
[----:B------:R-:W-:Y:S05]  /*d3d0*/  LDSM.16.M88.4 R160, [R183] ;  /* 0x00000000b7a0783b */ /* 0x000fea0000000200 */
        /* <DEDUP_REMOVED lines=44> */
[C---:B-1----:R-:W-:Y:S06]  /*d6a0*/  HMMA.16816.F32.BF16 R4, R164.reuse, R168, R4 ;  /* 0x000000a8a404723c */ /* 0x042fec0000041804 */
[C---:B------:R-:W-:Y:S06]  /*d6b0*/  HMMA.16816.F32.BF16 R8, R164.reuse, R170, R8 ;  /* 0x000000aaa408723c */ /* 0x040fec0000041808 */
[C---:B---3--:R-:W-:Y:S06]  /*d6c0*/  HMMA.16816.F32.BF16 R12, R164.reuse, R132, R12 ;  /* 0x00000084a40c723c */ /* 0x048fec000004180c */
[C---:B------:R-:W-:Y:S01]  /*d6d0*/  HMMA.16816.F32.BF16 R16, R164.reuse, R134, R16 ;  /* 0x00000086a410723c */ /* 0x040fe20000041810 */
[----:B------:R-:W1:Y:S05]  /*d6e0*/  LDSM.16.M88.4 R132, [R188+0x4800] ;  /* 0x00480000bc84783b */ /* 0x000e6a0000000200 */
[C---:B----4-:R-:W-:Y:S06]  /*d6f0*/  HMMA.16816.F32.BF16 R20, R164.reuse, R136, R20 ;  /* 0x00000088a414723c */ /* 0x050fec0000041814 */
[C---:B------:R-:W-:Y:S06]  /*d700*/  HMMA.16816.F32.BF16 R24, R164.reuse, R138, R24 ;  /* 0x0000008aa418723c */ /* 0x040fec0000041818 */
[C---:B------:R-:W-:Y:S06]  /*d710*/  HMMA.16816.F32.BF16 R28, R164.reuse, R140, R28 ;  /* 0x0000008ca41c723c */ /* 0x040fec000004181c */
[----:B------:R-:W-:Y:S06]  /*d720*/  HMMA.16816.F32.BF16 R32, R164, R142, R32 ;  /* 0x0000008ea420723c */ /* 0x000fec0000041820 */
[C---:B-----5:R-:W-:Y:S06]  /*d730*/  HMMA.16816.F32.BF16 R4, R172.reuse, R176, R4 ;  /* 0x000000b0ac04723c */ /* 0x060fec0000041804 */
        /* <DEDUP_REMOVED lines=17> */
[----:B------:R-:W-:Y:S04]  /*d850*/  VIADD R239, R3, 0x9 ;  /* 0x0000000903ef7836 */ /* 0x000fe80000000000 */
[----:B------:R-:W-:Y:S01]  /*d860*/  FSEL R150, R228, -INF , !P4 ;  /* 0xff800000e4967808 */ /* 0x000fe20006000000 */
[----:B------:R-:W-:Y:S01]  /*d870*/  IMAD.IADD R228, R223, 0x1, -R240 ;  /* 0x00000001dfe47824 */ /* 0x000fe200078e0af0 */
[-C--:B------:R-:W-:Y:S02]  /*d880*/  ISETP.GE.AND P4, PT, R240, R222.reuse, PT ;  /* 0x000000def000720c */ /* 0x080fe40003f86270 */
[----:B------:R-:W2:Y:S01]  /*d890*/  MUFU.TANH R247, R247 ;  /* 0x000000f700f77308 */ /* 0x000ea20000002400 */
[----:B---3--:R-:W-:Y:S01]  /*d8a0*/  FFMA.FTZ R230, R237, -UR17, R230 ;  /* 0x80000011ede67c23 */ /* 0x008fe200080100e6 */
[----:B------:R-:W-:Y:S01]  /*d8b0*/  IMAD.IADD R241, R220, 0x1, -R239 ;  /* 0x00000001dcf17824 */ /* 0x000fe200078e0aef */
[----:B------:R-:W-:Y:S01]  /*d8c0*/  ISETP.GE.OR P4, PT, R240, R221, !P4 ;  /* 0x000000ddf000720c */ /* 0x000fe20006786670 */
[C---:B-1----:R-:W-:Y:S03]  /*d8d0*/  HMMA.16816.F32.BF16 R20, R172.reuse, R132, R20 ;  /* 0x00000084ac14723c */ /* 0x042fe60000041814 */
[----:B------:R-:W-:Y:S01]  /*d8e0*/  FSEL R251, R230, -INF , !P0 ;  /* 0xff800000e6fb7808 */ /* 0x000fe20004000000 */
[----:B----4-:R-:W-:Y:S01]  /*d8f0*/  FFMA.FTZ R249, R234, -UR17, R249 ;  /* 0x80000011eaf97c23 */ /* 0x010fe200080100f9 */
[C---:B------:R-:W-:Y:S01]  /*d900*/  ISETP.GE.AND P0, PT, R240.reuse, R219, PT ;  /* 0x000000dbf000720c */ /* 0x040fe20003f06270 */
[C---:B------:R-:W-:Y:S01]  /*d910*/  HMMA.16816.F32.BF16 R24, R172.reuse, R134, R24 ;  /* 0x00000086ac18723c */ /* 0x040fe20000041818 */
[----:B------:R-:W1:Y:S01]  /*d920*/  LDSM.16.M88.4 R132, [R188+0x5800] ;  /* 0x00580000bc84783b */ /* 0x000e620000000200 */
[----:B------:R-:W-:Y:S04]  /*d930*/  DEPBAR.LE SB0, 0x0 ;  /* 0x000080000000791a */ /* 0x000fe80000000000 */
[----:B------:R-:W-:Y:S01]  /*d940*/  FSEL R249, R249, -INF , !P5 ;  /* 0xff800000f9f97808 */ /* 0x000fe20006800000 */
[----:B------:R-:W-:Y:S01]  /*d950*/  BAR.SYNC.DEFER_BLOCKING 0x0 ;  /* 0x0000000000007b1d */ /* 0x000fe20000010000 */
[C---:B------:R-:W-:Y:S02]  /*d960*/  ISETP.GE.AND P5, PT, R239.reuse, R222, PT ;  /* 0x000000deef00720c */ /* 0x040fe40003fa6270 */
[----:B------:R-:W-:Y:S01]  /*d970*/  ISETP.GE.OR P0, PT, R240, R218, !P0 ;  /* 0x000000daf000720c */ /* 0x000fe20004706670 */
[----:B--2---:R-:W-:Y:S01]  /*d980*/  FFMA.FTZ R247, R232, -UR17, R247 ;  /* 0x80000011e8f77c23 */ /* 0x004fe200080100f7 */
[----:B------:R-:W-:Y:S01]  /*d990*/  ISETP.GE.OR P5, PT, R239, R221, !P5 ;  /* 0x000000ddef00720c */ /* 0x000fe20006fa6670 */
[----:B------:R-:W-:Y:S02]  /*d9a0*/  IMAD.IADD R230, R220, 0x1, -R240 ;  /* 0x00000001dce67824 */ /* 0x000fe400078e0af0 */
[----:B------:R-:W-:Y:S01]  /*d9b0*/  FMUL.FTZ R237, R13, UR10 ;  /* 0x0000000a0ded7c20 */ /* 0x000fe20008410000 */
[----:B------:R-:W-:Y:S01]  /*d9c0*/  IMAD.IADD R240, R223, 0x1, -R239 ;  /* 0x00000001dff07824 */ /* 0x000fe200078e0aef */
[----:B------:R-:W-:Y:S01]  /*d9d0*/  FSEL R247, R247, -INF , !P6 ;  /* 0xff800000f7f77808 */ /* 0x000fe20007000000 */
[----:B------:R-:W-:Y:S01]  /*d9e0*/  FMUL.FTZ R232, R14, UR10 ;  /* 0x0000000a0ee87c20 */ /* 0x000fe20008410000 */
[----:B------:R-:W-:Y:S01]  /*d9f0*/  ISETP.GE.AND P6, PT, R239, R219, PT ;  /* 0x000000dbef00720c */ /* 0x000fe20003fc6270 */
[----:B------:R-:W-:Y:S01]  /*da00*/  FMUL.FTZ R234, R15, UR10 ;  /* 0x0000000a0fea7c20 */ /* 0x000fe20008410000 */
[----:B------:R-:W-:Y:S01]  /*da10*/  IABS R240, R240 ;  /* 0x000000f000f07213 */ /* 0x000fe20000000000 */
[----:B------:R-:W-:Y:S01]  /*da20*/  FMUL.FTZ R21, R21, UR10 ;  /* 0x0000000a15157c20 */ /* 0x000fe20008410000 */
[----:B------:R-:W-:Y:S01]  /*da30*/  ISETP.GE.OR P6, PT, R239, R218, !P6 ;  /* 0x000000daef00720c */ /* 0x000fe200077c6670 */
[----:B------:R-:W-:Y:S01]  /*da40*/  FMUL.FTZ R22, R22, UR10 ;  /* 0x0000000a16167c20 */ /* 0x000fe20008410000 */
[----:B------:R-:W-:Y:S01]  /*da50*/  IABS R239, R228 ;  /* 0x000000e400ef7213 */ /* 0x000fe20000000000 */
[----:B------:R-:W-:Y:S01]  /*da60*/  FMUL.FTZ R20, R20, UR10 ;  /* 0x0000000a14147c20 */ /* 0x000fe20008410000 */
[----:B------:R-:W-:Y:S01]  /*da70*/  I2FP.F32.S32 R240, R240 ;  /* 0x000000f000f07245 */ /* 0x000fe20000201400 */
[----:B------:R-:W-:Y:S01]  /*da80*/  FMUL.FTZ R23, R23, UR10 ;  /* 0x0000000a17177c20 */ /* 0x000fe20008410000 */
[----:B------:R-:W-:Y:S01]  /*da90*/  I2FP.F32.S32 R239, R239 ;  /* 0x000000ef00ef7245 */ /* 0x000fe20000201400 */
[----:B------:R-:W-:Y:S01]  /*daa0*/  FMUL.FTZ R24, R24, UR10 ;  /* 0x0000000a18187c20 */ /* 0x000fe20008410000 */
[----:B------:R-:W-:Y:S01]  /*dab0*/  IABS R228, R241 ;  /* 0x000000f100e47213 */ /* 0x000fe20000000000 */
[----:B------:R-:W2:Y:S01]  /*dac0*/  MUFU.TANH R236, R236 ;  /* 0x000000ec00ec7308 */ /* 0x000ea20000002400 */
[----:B------:R-:W-:Y:S01]  /*dad0*/  IABS R230, R230 ;  /* 0x000000e600e67213 */ /* 0x000fe20000000000 */
[----:B------:R-:W-:Y:S01]  /*dae0*/  FMUL.FTZ R27, R27, UR10 ;  /* 0x0000000a1b1b7c20 */ /* 0x000fe20008410000 */
[----:B------:R-:W-:Y:S01]  /*daf0*/  I2FP.F32.S32 R228, R228 ;  /* 0x000000e400e47245 */ /* 0x000fe20000201400 */
[----:B------:R-:W-:Y:S01]  /*db00*/  FMUL.FTZ R25, R25, UR10 ;  /* 0x0000000a19197c20 */ /* 0x000fe20008410000 */
[----:B------:R-:W-:Y:S01]  /*db10*/  I2FP.F32.S32 R230, R230 ;  /* 0x000000e600e67245 */ /* 0x000fe20000201400 */
[----:B------:R-:W-:Y:S04]  /*db20*/  FMUL.FTZ R26, R26, UR10 ;  /* 0x0000000a1a1a7c20 */ /* 0x000fe80008410000 */
[----:B------:R-:W3:Y:S01]  /*db30*/  MUFU.TANH R235, R235 ;  /* 0x000000eb00eb7308 */ /* 0x000ee20000002400 */
[C---:B-1----:R-:W-:Y:S09]  /*db40*/  HMMA.16816.F32.BF16 R28, R172.reuse, R132, R28 ;  /* 0x00000084ac1c723c */ /* 0x042ff2000004181c */
[----:B------:R-:W1:Y:S02]  /*db50*/  MUFU.TANH R233, R233 ;  /* 0x000000e900e97308 */ /* 0x000e640000002400 */
[----:B--2---:R-:W-:Y:S01]  /*db60*/  FFMA.FTZ R236, R239, -UR17, R236 ;  /* 0x80000011efec7c23 */ /* 0x004fe200080100ec */
[----:B------:R-:W-:Y:S04]  /*db70*/  HMMA.16816.F32.BF16 R32, R172, R134, R32 ;  /* 0x00000086ac20723c */ /* 0x000fe80000041820 */
[----:B------:R-:W-:Y:S03]  /*db80*/  FSEL R158, R236, -INF , !P4 ;  /* 0xff800000ec9e7808 */ /* 0x000fe60006000000 */
[----:B------:R-:W-:Y:S01]  /*db90*/  MUFU.TANH R236, R237 ;  /* 0x000000ed00ec7308 */ /* 0x000fe20000002400 */
[----:B---3--:R-:W-:Y:S03]  /*dba0*/  FFMA.FTZ R235, R240, -UR17, R235 ;  /* 0x80000011f0eb7c23 */ /* 0x008fe600080100eb */
[----:B------:R-:W-:Y:S02]  /*dbb0*/  VIADD R240, R3, 0x10 ;  /* 0x0000001003f07836 */ /* 0x000fe40000000000 */
[----:B------:R-:W-:Y:S02]  /*dbc0*/  FSEL R154, R235, -INF , !P5 ;  /* 0xff800000eb9a7808 */ /* 0x000fe40006800000 */
[--C-:B------:R-:W-:Y:S01]  /*dbd0*/  IMAD.IADD R243, R220, 0x1, -R240.reuse ;  /* 0x00000001dcf37824 */ /* 0x100fe200078e0af0 */
[C---:B------:R-:W-:Y:S01]  /*dbe0*/  ISETP.GE.AND P4, PT, R240.reuse, R222, PT ;  /* 0x000000def000720c */ /* 0x040fe20003f86270 */
[----:B------:R2:W-:Y:S01]  /*dbf0*/  MUFU.TANH R237, R232 ;  /* 0x000000e800ed7308 */ /* 0x0005e20000002400 */
[----:B------:R-:W-:Y:S01]  /*dc00*/  ISETP.GE.AND P5, PT, R240, R219, PT ;  /* 0x000000dbf000720c */ /* 0x000fe20003fa6270 */
[----:B-1----:R-:W-:Y:S01]  /*dc10*/  FFMA.FTZ R241, R228, -UR17, R233 ;  /* 0x80000011e4f17c23 */ /* 0x002fe200080100e9 */
[----:B------:R-:W-:Y:S01]  /*dc20*/  ISETP.GE.OR P4, PT, R240, R221, !P4 ;  /* 0x000000ddf000720c */ /* 0x000fe20006786670 */
[----:B------:R-:W-:Y:S01]  /*dc30*/  FMUL.FTZ R228, R18, UR10 ;  /* 0x0000000a12e47c20 */ /* 0x000fe20008410000 */
[-C--:B------:R-:W-:Y:S01]  /*dc40*/  ISETP.GE.OR P5, PT, R240, R218.reuse, !P5 ;  /* 0x000000daf000720c */ /* 0x080fe20006fa6670 */
[----:B------:R-:W-:Y:S01]  /*dc50*/  FMUL.FTZ R233, R16, UR10 ;  /* 0x0000000a10e97c20 */ /* 0x000fe20008410000 */
[----:B------:R-:W-:Y:S03]  /*dc60*/  FSEL R14, R241, -INF , !P6 ;  /* 0xff800000f10e7808 */ /* 0x000fe60007000000 */
[----:B------:R-:W1:Y:S01]  /*dc70*/  MUFU.TANH R231, R231 ;  /* 0x000000e700e77308 */ /* 0x000e620000002400 */
[----:B------:R-:W-:Y:S01]  /*dc80*/  ISETP.GE.AND P6, PT, R242, R219, PT ;  /* 0x000000dbf200720c */ /* 0x000fe20003fc6270 */
[----:B------:R-:W-:Y:S02]  /*dc90*/  IMAD.IADD R241, R223, 0x1, -R240 ;  /* 0x00000001dff17824 */ /* 0x000fe400078e0af0 */
[----:B------:R-:W-:Y:S01]  /*dca0*/  FMUL.FTZ R29, R29, UR10 ;  /* 0x0000000a1d1d7c20 */ /* 0x000fe20008410000 */
[--C-:B------:R-:W-:Y:S01]  /*dcb0*/  IMAD.IADD R240, R220, 0x1, -R242.reuse ;  /* 0x00000001dcf07824 */ /* 0x100fe200078e0af2 */
[----:B------:R-:W-:Y:S01]  /*dcc0*/  ISETP.GE.OR P6, PT, R242, R218, !P6 ;  /* 0x000000daf200720c */ /* 0x000fe200077c6670 */
[----:B------:R-:W-:Y:S01]  /*dcd0*/  FMUL.FTZ R28, R28, UR10 ;  /* 0x0000000a1c1c7c20 */ /* 0x000fe20008410000 */
[----:B------:R-:W-:Y:S02]  /*dce0*/  IABS R241, R241 ;  /* 0x000000f100f17213 */ /* 0x000fe40000000000 */
[----:B------:R3:W4:Y:S01]  /*dcf0*/  MUFU.TANH R235, R234 ;  /* 0x000000ea00eb7308 */ /* 0x0007220000002400 */
[----:B--2---:R-:W-:Y:S01]  /*dd00*/  IABS R232, R243 ;  /* 0x000000f300e87213 */ /* 0x004fe20000000000 */
[----:B------:R-:W-:Y:S01]  /*dd10*/  FMUL.FTZ R33, R33, UR10 ;  /* 0x0000000a21217c20 */ /* 0x000fe20008410000 */
[----:B------:R-:W-:Y:S01]  /*dd20*/  IABS R240, R240 ;  /* 0x000000f000f07213 */ /* 0x000fe20000000000 */
[----:B------:R-:W-:Y:S01]  /*dd30*/  FMUL.FTZ R32, R32, UR10 ;  /* 0x0000000a20207c20 */ /* 0x000fe20008410000 */
[----:B------:R-:W-:Y:S01]  /*dd40*/  I2FP.F32.S32 R232, R232 ;  /* 0x000000e800e87245 */ /* 0x000fe20000201400 */
[----:B------:R-:W-:Y:S01]  /*dd50*/  FMUL.FTZ R31, R31, UR10 ;  /* 0x0000000a1f1f7c20 */ /* 0x000fe20008410000 */
[----:B------:R-:W-:Y:S03]  /*dd60*/  I2FP.F32.S32 R241, R241 ;  /* 0x000000f100f17245 */ /* 0x000fe60000201400 */
[----:B------:R-:W2:Y:S01]  /*dd70*/  MUFU.TANH R238, R238 ;  /* 0x000000ee00ee7308 */ /* 0x000ea20000002400 */
[----:B-1----:R-:W-:Y:S01]  /*dd80*/  FFMA.FTZ R239, R230, -UR17, R231 ;  /* 0x80000011e6ef7c23 */ /* 0x002fe200080100e7 */
[----:B------:R-:W-:Y:S01]  /*dd90*/  FFMA.FTZ R237, R232, -UR17, R237 ;  /* 0x80000011e8ed7c23 */ /* 0x000fe200080100ed */
[----:B------:R-:W-:Y:S01]  /*dda0*/  FMUL.FTZ R230, R19, UR10 ;  /* 0x0000000a13e67c20 */ /* 0x000fe20008410000 */
[----:B------:R-:W-:Y:S01]  /*ddb0*/  FMUL.FTZ R231, R17, UR10 ;  /* 0x0000000a11e77c20 */ /* 0x000fe20008410000 */
[----:B------:R-:W-:Y:S01]  /*ddc0*/  FMUL.FTZ R30, R30, UR10 ;  /* 0x0000000a1e1e7c20 */ /* 0x000fe20008410000 */
[----:B------:R-:W-:Y:S01]  /*ddd0*/  FSEL R18, R239, -INF , !P0 ;  /* 0xff800000ef127808 */ /* 0x000fe20004000000 */
[----:B------:R-:W-:Y:S01]  /*dde0*/  IMAD.IADD R239, R223, 0x1, -R242 ;  /* 0x00000001dfef7824 */ /* 0x000fe200078e0af2 */
[C---:B------:R-:W-:Y:S02]  /*ddf0*/  ISETP.GE.AND P0, PT, R242.reuse, R222, PT ;  /* 0x000000def200720c */ /* 0x040fe40003f06270 */
[----:B------:R1:W5:Y:S01]  /*de00*/  MUFU.TANH R232, R233 ;  /* 0x000000e900e87308 */ /* 0x0003620000002400 */
[----:B---3--:R-:W-:Y:S01]  /*de10*/  I2FP.F32.S32 R234, R240 ;  /* 0x000000f000ea7245 */ /* 0x008fe20000201400 */
[----:B------:R-:W-:Y:S01]  /*de20*/  FMUL.FTZ R35, R35, UR10 ;  /* 0x0000000a23237c20 */ /* 0x000fe20008410000 */
[----:B------:R-:W-:Y:S02]  /*de30*/  IABS R239, R239 ;  /* 0x000000ef00ef7213 */ /* 0x000fe40000000000 */
[----:B------:R-:W-:Y:S01]  /*de40*/  ISETP.GE.OR P0, PT, R242, R221, !P0 ;  /* 0x000000ddf200720c */ /* 0x000fe20004706670 */
[----:B----4-:R-:W-:Y:S01]  /*de50*/  FFMA.FTZ R235, R234, -UR17, R235 ;  /* 0x80000011eaeb7c23 */ /* 0x010fe200080100eb */
[----:B------:R-:W-:Y:S01]  /*de60*/  I2FP.F32.S32 R239, R239 ;  /* 0x000000ef00ef7245 */ /* 0x000fe20000201400 */
[----:B--2---:R-:W-:Y:S01]  /*de70*/  FFMA.FTZ R238, R241, -UR17, R238 ;  /* 0x80000011f1ee7c23 */ /* 0x004fe200080100ee */
[----:B------:R-:W-:Y:S01]  /*de80*/  FSEL R237, R237, -INF , !P5 ;  /* 0xff800000eded7808 */ /* 0x000fe20006800000 */
[----:B------:R-:W-:Y:S01]  /*de90*/  VIADD R234, R3, 0x18 ;  /* 0x0000001803ea7836 */ /* 0x000fe20000000000 */
[----:B------:R-:W2:Y:S01]  /*dea0*/  MUFU.TANH R228, R228 ;  /* 0x000000e400e47308 */ /* 0x000ea20000002400 */
[----:B------:R-:W-:Y:S01]  /*deb0*/  FFMA.FTZ R239, R239, -UR17, R236 ;  /* 0x80000011efef7c23 */ /* 0x000fe200080100ec */
[----:B------:R-:W-:Y:S01]  /*dec0*/  FSEL R245, R238, -INF , !P4 ;  /* 0xff800000eef57808 */ /* 0x000fe20006000000 */
[----:B------:R-:W-:Y:S01]  /*ded0*/  VIADD R236, R3, 0x19 ;  /* 0x0000001903ec7836 */ /* 0x000fe20000000000 */
[-C--:B------:R-:W-:Y:S01]  /*dee0*/  ISETP.GE.AND P4, PT, R234, R222.reuse, PT ;  /* 0x000000deea00720c */ /* 0x080fe20003f86270 */
[--C-:B------:R-:W-:Y:S01]  /*def0*/  IMAD.IADD R241, R220, 0x1, -R234.reuse ;  /* 0x00000001dcf17824 */ /* 0x100fe200078e0aea */
[----:B------:R-:W-:Y:S01]  /*df00*/  FSEL R239, R239, -INF , !P0 ;  /* 0xff800000efef7808 */ /* 0x000fe20004000000 */
[----:B------:R-:W-:Y:S01]  /*df10*/  VIADD R238, R3, 0x20 ;  /* 0x0000002003ee7836 */ /* 0x000fe20000000000 */
[-C--:B------:R-:W-:Y:S02]  /*df20*/  ISETP.GE.AND P0, PT, R234, R219.reuse, PT ;  /* 0x000000dbea00720c */ /* 0x080fe40003f06270 */
[----:B------:R-:W3:Y:S01]  /*df30*/  MUFU.TANH R230, R230 ;  /* 0x000000e600e67308 */ /* 0x000ee20000002400 */
[----:B-1----:R-:W-:Y:S01]  /*df40*/  FSEL R233, R235, -INF , !P6 ;  /* 0xff800000ebe97808 */ /* 0x002fe20007000000 */
[C---:B------:R-:W-:Y:S01]  /*df50*/  IMAD.IADD R235, R223.reuse, 0x1, -R234 ;  /* 0x00000001dfeb7824 */ /* 0x040fe200078e0aea */
[C---:B------:R-:W-:Y:S02]  /*df60*/  ISETP.GE.AND P5, PT, R236.reuse, R222, PT ;  /* 0x000000deec00720c */ /* 0x040fe40003fa6270 */
[----:B------:R-:W-:Y:S02]  /*df70*/  ISETP.GE.AND P6, PT, R236, R219, PT ;  /* 0x000000dbec00720c */ /* 0x000fe40003fc6270 */
[CC--:B------:R-:W-:Y:S03]  /*df80*/  ISETP.GE.OR P4, PT, R234.reuse, R221.reuse, !P4 ;  /* 0x000000ddea00720c */ /* 0x0c0fe60006786670 */
[----:B------:R-:W1:Y:S01]  /*df90*/  MUFU.TANH R231, R231 ;  /* 0x000000e700e77308 */ /* 0x000e620000002400 */
[-C--:B------:R-:W-:Y:S01]  /*dfa0*/  ISETP.GE.OR P0, PT, R234, R218.reuse, !P0 ;  /* 0x000000daea00720c */ /* 0x080fe20004706670 */
[--C-:B------:R-:W-:Y:S01]  /*dfb0*/  IMAD.IADD R234, R223, 0x1, -R236.reuse ;  /* 0x00000001dfea7824 */ /* 0x100fe200078e0aec */
[C---:B------:R-:W-:Y:S02]  /*dfc0*/  ISETP.GE.OR P5, PT, R236.reuse, R221, !P5 ;  /* 0x000000ddec00720c */ /* 0x040fe40006fa6670 */
[----:B------:R-:W-:Y:S01]  /*dfd0*/  ISETP.GE.OR P6, PT, R236, R218, !P6 ;  /* 0x000000daec00720c */ /* 0x000fe200077c6670 */
[----:B------:R-:W-:Y:S01]  /*dfe0*/  IMAD.IADD R236, R220, 0x1, -R236 ;  /* 0x00000001dcec7824 */ /* 0x000fe200078e0aec */
[----:B------:R-:W-:Y:S03]  /*dff0*/  IABS R243, R235 ;  /* 0x000000eb00f37213 */ /* 0x000fe60000000000 */
[----:B------:R-:W-:Y:S01]  /*e000*/  MUFU.TANH R250, R21 ;  /* 0x0000001500fa7308 */ /* 0x000fe20000002400 */
[----:B------:R-:W-:Y:S02]  /*e010*/  IABS R241, R241 ;  /* 0x000000f100f17213 */ /* 0x000fe40000000000 */
[----:B------:R-:W-:Y:S01]  /*e020*/  IABS R235, R236 ;  /* 0x000000ec00eb7213 */ /* 0x000fe20000000000 */
[----:B------:R-:W-:Y:S01]  /*e030*/  VIADD R236, R3, 0x21 ;  /* 0x0000002103ec7836 */ /* 0x000fe20000000000 */
[----:B------:R-:W-:Y:S02]  /*e040*/  I2FP.F32.S32 R243, R243 ;  /* 0x000000f300f37245 */ /* 0x000fe40000201400 */
[----:B------:R-:W-:Y:S03]  /*e050*/  I2FP.F32.S32 R241, R241 ;  /* 0x000000f100f17245 */ /* 0x000fe60000201400 */
[----:B------:R4:W-:Y:S01]  /*e060*/  MUFU.TANH R244, R22 ;  /* 0x0000001600f47308 */ /* 0x0009e20000002400 */
[----:B------:R-:W-:Y:S01]  /*e070*/  IABS R234, R234 ;  /* 0x000000ea00ea7213 */ /* 0x000fe20000000000 */
[----:B-----5:R-:W-:Y:S01]  /*e080*/  FFMA.FTZ R232, R243, -UR17, R232 ;  /* 0x80000011f3e87c23 */ /* 0x020fe200080100e8 */
[----:B------:R-:W-:Y:S01]  /*e090*/  I2FP.F32.S32 R235, R235 ;  /* 0x000000eb00eb7245 */ /* 0x000fe20000201400 */
[----:B--2---:R-:W-:Y:S01]  /*e0a0*/  FFMA.FTZ R228, R241, -UR17, R228 ;  /* 0x80000011f1e47c23 */ /* 0x004fe200080100e4 */
[----:B------:R-:W-:Y:S02]  /*e0b0*/  I2FP.F32.S32 R234, R234 ;  /* 0x000000ea00ea7245 */ /* 0x000fe40000201400 */
[----:B------:R-:W-:Y:S03]  /*e0c0*/  FSEL R243, R232, -INF , !P4 ;  /* 0xff800000e8f37808 */ /* 0x000fe60006000000 */
[----:B------:R2:W5:Y:S01]  /*e0d0*/  MUFU.TANH R252, R20 ;  /* 0x0000001400fc7308 */ /* 0x0005620000002400 */
[-C--:B------:R-:W-:Y:S01]  /*e0e0*/  ISETP.GE.AND P4, PT, R238, R222.reuse, PT ;  /* 0x000000deee00720c */ /* 0x080fe20003f86270 */
[----:B---3--:R-:W-:Y:S01]  /*e0f0*/  FFMA.FTZ R230, R235, -UR17, R230 ;  /* 0x80000011ebe67c23 */ /* 0x008fe200080100e6 */
[----:B------:R-:W-:Y:S01]  /*e100*/  FSEL R235, R228, -INF , !P0 ;  /* 0xff800000e4eb7808 */ /* 0x000fe20004000000 */
[C---:B------:R-:W-:Y:S01]  /*e110*/  IMAD.IADD R228, R223.reuse, 0x1, -R238 ;  /* 0x00000001dfe47824 */ /* 0x040fe200078e0aee */
[----:B------:R-:W-:Y:S01]  /*e120*/  ISETP.GE.AND P0, PT, R236, R222, PT ;  /* 0x000000deec00720c */ /* 0x000fe20003f06270 */
[--C-:B------:R-:W-:Y:S01]  /*e130*/  IMAD.IADD R232, R223, 0x1, -R236.reuse ;  /* 0x00000001dfe87824 */ /* 0x100fe200078e0aec */
[----:B------:R-:W-:Y:S03]  /*e140*/  ISETP.GE.OR P4, PT, R238, R221, !P4 ;  /* 0x000000ddee00720c */ /* 0x000fe60006786670 */
[----:B------:R-:W3:Y:S01]  /*e150*/  MUFU.TANH R242, R23 ;  /* 0x0000001700f27308 */ /* 0x000ee20000002400 */
[----:B------:R-:W-:Y:S01]  /*e160*/  IABS R228, R228 ;  /* 0x000000e400e47213 */ /* 0x000fe20000000000 */
[----:B-1----:R-:W-:Y:S01]  /*e170*/  FFMA.FTZ R231, R234, -UR17, R231 ;  /* 0x80000011eae77c23 */ /* 0x002fe200080100e7 */
[----:B----4-:R-:W-:Y:S01]  /*e180*/  IABS R22, R232 ;  /* 0x000000e800167213 */ /* 0x010fe20000000000 */
[----:B------:R-:W-:Y:S01]  /*e190*/  IMAD.IADD R21, R220, 0x1, -R236 ;  /* 0x00000001dc157824 */ /* 0x000fe200078e0aec */
[----:B------:R-:W-:Y:S01]  /*e1a0*/  I2FP.F32.S32 R228, R228 ;  /* 0x000000e400e47245 */ /* 0x000fe20000201400 */
[----:B------:R-:W-:Y:S01]  /*e1b0*/  VIADD R234, R3, 0x28 ;  /* 0x0000002803ea7836 */ /* 0x000fe20000000000 */
[----:B------:R-:W-:Y:S03]  /*e1c0*/  FSEL R241, R231, -INF , !P5 ;  /* 0xff800000e7f17808 */ /* 0x000fe60006800000 */
[----:B------:R-:W1:Y:S01]  /*e1d0*/  MUFU.TANH R248, R24 ;  /* 0x0000001800f87308 */ /* 0x000e620000002400 */
[----:B------:R-:W-:Y:S01]  /*e1e0*/  ISETP.GE.AND P5, PT, R238, R219, PT ;  /* 0x000000dbee00720c */ /* 0x000fe20003fa6270 */
[----:B--2---:R-:W-:Y:S01]  /*e1f0*/  IMAD.IADD R20, R223, 0x1, -R234 ;  /* 0x00000001df147824 */ /* 0x004fe200078e0aea */
[----:B------:R-:W-:Y:S01]  /*e200*/  IABS R21, R21 ;  /* 0x0000001500157213 */ /* 0x000fe20000000000 */
[----:B-----5:R-:W-:Y:S01]  /*e210*/  FFMA.FTZ R252, R228, -UR17, R252 ;  /* 0x80000011e4fc7c23 */ /* 0x020fe200080100fc */
[----:B------:R-:W-:Y:S01]  /*e220*/  FSEL R231, R230, -INF , !P6 ;  /* 0xff800000e6e77808 */ /* 0x000fe20007000000 */
[----:B------:R-:W-:Y:S01]  /*e230*/  IMAD.IADD R230, R220, 0x1, -R238 ;  /* 0x00000001dce67824 */ /* 0x000fe200078e0aee */
[----:B------:R-:W-:Y:S03]  /*e240*/  I2FP.F32.S32 R22, R22 ;  /* 0x0000001600167245 */ /* 0x000fe60000201400 */
[----:B------:R2:W4:Y:S01]  /*e250*/  MUFU.TANH R246, R25 ;  /* 0x0000001900f67308 */ /* 0x0005220000002400 */
[----:B------:R-:W-:Y:S02]  /*e260*/  ISETP.GE.OR P5, PT, R238, R218, !P5 ;  /* 0x000000daee00720c */ /* 0x000fe40006fa6670 */
[----:B------:R-:W-:Y:S01]  /*e270*/  I2FP.F32.S32 R21, R21 ;  /* 0x0000001500157245 */ /* 0x000fe20000201400 */
[----:B------:R-:W-:Y:S01]  /*e280*/  FFMA.FTZ R250, R22, -UR17, R250 ;  /* 0x8000001116fa7c23 */ /* 0x000fe200080100fa */
[----:B------:R-:W-:Y:S01]  /*e290*/  IABS R20, R20 ;  /* 0x0000001400147213 */ /* 0x000fe20000000000 */
[----:B------:R-:W-:Y:S01]  /*e2a0*/  VIADD R22, R3, 0x30 ;  /* 0x0000003003167836 */ /* 0x000fe20000000000 */
[----:B------:R-:W-:Y:S03]  /*e2b0*/  ISETP.GE.OR P0, PT, R236, R221, !P0 ;  /* 0x000000ddec00720c */ /* 0x000fe60004706670 */
[----:B------:R5:W-:Y:S01]  /*e2c0*/  MUFU.TANH R238, R27 ;  /* 0x0000001b00ee7308 */ /* 0x000be20000002400 */
[----:B------:R-:W-:Y:S01]  /*e2d0*/  IABS R230, R230 ;  /* 0x000000e600e67213 */ /* 0x000fe20000000000 */
[----:B---3--:R-:W-:Y:S01]  /*e2e0*/  FFMA.FTZ R242, R21, -UR17, R242 ;  /* 0x8000001115f27c23 */ /* 0x008fe200080100f2 */
[----:B------:R-:W-:Y:S01]  /*e2f0*/  I2FP.F32.S32 R21, R20 ;  /* 0x0000001400157245 */ /* 0x000fe20000201400 */
[----:B------:R-:W-:Y:S01]  /*e300*/  VIADD R20, R3, 0x31 ;  /* 0x0000003103147836 */ /* 0x000fe20000000000 */
[----:B------:R-:W-:Y:S02]  /*e310*/  I2FP.F32.S32 R23, R230 ;  /* 0x000000e600177245 */ /* 0x000fe40000201400 */
[----:B------:R-:W-:Y:S01]  /*e320*/  FSEL R252, R252, -INF , !P4 ;  /* 0xff800000fcfc7808 */ /* 0x000fe20006000000 */
[----:B-1----:R-:W-:Y:S01]  /*e330*/  FFMA.FTZ R248, R21, -UR17, R248 ;  /* 0x8000001115f87c23 */ /* 0x002fe200080100f8 */
[----:B------:R-:W-:Y:S01]  /*e340*/  FSEL R250, R250, -INF , !P0 ;  /* 0xff800000fafa7808 */ /* 0x000fe20004000000 */
[----:B------:R-:W-:Y:S01]  /*e350*/  FFMA.FTZ R244, R23, -UR17, R244 ;  /* 0x8000001117f47c23 */ /* 0x000fe200080100f4 */
[C---:B------:R-:W-:Y:S01]  /*e360*/  ISETP.GE.AND P4, PT, R234.reuse, R222, PT ;  /* 0x000000deea00720c */ /* 0x040fe20003f86270 */
[----:B------:R-:W-:Y:S01]  /*e370*/  VIADD R21, R3, 0x29 ;  /* 0x0000002903157836 */ /* 0x000fe20000000000 */
[-C--:B------:R-:W-:Y:S01]  /*e380*/  ISETP.GE.AND P0, PT, R234, R219.reuse, PT ;  /* 0x000000dbea00720c */ /* 0x080fe20003f06270 */
[----:B------:R-:W1:Y:S01]  /*e390*/  MUFU.TANH R240, R26 ;  /* 0x0000001a00f07308 */ /* 0x000e620000002400 */
[----:B------:R-:W-:Y:S01]  /*e3a0*/  ISETP.GE.AND P6, PT, R236, R219, PT ;  /* 0x000000dbec00720c */ /* 0x000fe20003fc6270 */
[C-C-:B------:R-:W-:Y:S01]  /*e3b0*/  IMAD.IADD R24, R223.reuse, 0x1, -R21.reuse ;  /* 0x00000001df187824 */ /* 0x140fe200078e0a15 */
[----:B------:R-:W-:Y:S01]  /*e3c0*/  ISETP.GE.OR P4, PT, R234, R221, !P4 ;  /* 0x000000ddea00720c */ /* 0x000fe20006786670 */
[----:B------:R-:W-:Y:S01]  /*e3d0*/  IMAD.IADD R23, R220, 0x1, -R21 ;  /* 0x00000001dc177824 */ /* 0x000fe200078e0a15 */
[-C--:B------:R-:W-:Y:S01]  /*e3e0*/  ISETP.GE.OR P0, PT, R234, R218.reuse, !P0 ;  /* 0x000000daea00720c */ /* 0x080fe20004706670 */
[----:B------:R-:W-:Y:S01]  /*e3f0*/  IMAD.IADD R234, R220, 0x1, -R234 ;  /* 0x00000001dcea7824 */ /* 0x000fe200078e0aea */
[----:B------:R-:W-:Y:S01]  /*e400*/  ISETP.GE.OR P6, PT, R236, R218, !P6 ;  /* 0x000000daec00720c */ /* 0x000fe200077c6670 */
[----:B--2---:R-:W-:Y:S01]  /*e410*/  IMAD.IADD R25, R223, 0x1, -R22 ;  /* 0x00000001df197824 */ /* 0x004fe200078e0a16 */
[----:B------:R-:W-:Y:S01]  /*e420*/  FSEL R244, R244, -INF , !P5 ;  /* 0xff800000f4f47808 */ /* 0x000fe20006800000 */
[----:B------:R-:W-:Y:S01]  /*e430*/  MUFU.TANH R236, R28 ;  /* 0x0000001c00ec7308 */ /* 0x000fe20000002400 */
[----:B------:R-:W-:Y:S02]  /*e440*/  FSEL R242, R242, -INF , !P6 ;  /* 0xff800000f2f27808 */ /* 0x000fe40007000000 */
[C---:B------:R-:W-:Y:S02]  /*e450*/  ISETP.GE.AND P5, PT, R21.reuse, R222, PT ;  /* 0x000000de1500720c */ /* 0x040fe40003fa6270 */
[C---:B------:R-:W-:Y:S02]  /*e460*/  ISETP.GE.AND P6, PT, R21.reuse, R219, PT ;  /* 0x000000db1500720c */ /* 0x040fe40003fc6270 */
[----:B-----5:R-:W-:Y:S03]  /*e470*/  IABS R27, R234 ;  /* 0x000000ea001b7213 */ /* 0x020fe60000000000 */
[----:B------:R-:W-:Y:S01]  /*e480*/  MUFU.TANH R33, R33 ;  /* 0x0000002100217308 */ /* 0x000fe20000002400 */
[----:B------:R-:W-:Y:S02]  /*e490*/  IABS R24, R24 ;  /* 0x0000001800187213 */ /* 0x000fe40000000000 */
[C---:B------:R-:W-:Y:S02]  /*e4a0*/  ISETP.GE.OR P5, PT, R21.reuse, R221, !P5 ;  /* 0x000000dd1500720c */ /* 0x040fe40006fa6670 */
[----:B------:R-:W-:Y:S01]  /*e4b0*/  ISETP.GE.OR P6, PT, R21, R218, !P6 ;  /* 0x000000da1500720c */ /* 0x000fe200077c6670 */
[----:B------:R-:W-:Y:S01]  /*e4c0*/  IMAD.IADD R21, R223, 0x1, -R20 ;  /* 0x00000001df157824 */ /* 0x000fe200078e0a14 */
[----:B------:R-:W-:Y:S03]  /*e4d0*/  IABS R23, R23 ;  /* 0x0000001700177213 */ /* 0x000fe60000000000 */
[----:B------:R-:W2:Y:S01]  /*e4e0*/  MUFU.TANH R234, R29 ;  /* 0x0000001d00ea7308 */ /* 0x000ea20000002400 */
[----:B------:R-:W-:Y:S02]  /*e4f0*/  I2FP.F32.S32 R24, R24 ;  /* 0x0000001800187245 */ /* 0x000fe40000201400 */
[----:B------:R-:W-:Y:S02]  /*e500*/  I2FP.F32.S32 R27, R27 ;  /* 0x0000001b001b7245 */ /* 0x000fe40000201400 */
[----:B------:R-:W-:Y:S01]  /*e510*/  I2FP.F32.S32 R23, R23 ;  /* 0x0000001700177245 */ /* 0x000fe20000201400 */
[----:B----4-:R-:W-:Y:S01]  /*e520*/  FFMA.FTZ R246, R24, -UR17, R246 ;  /* 0x8000001118f67c23 */ /* 0x010fe200080100f6 */
[----:B------:R-:W-:Y:S01]  /*e530*/  IABS R21, R21 ;  /* 0x0000001500157213 */ /* 0x000fe20000000000 */
[----:B-1----:R-:W-:Y:S01]  /*e540*/  FFMA.FTZ R240, R27, -UR17, R240 ;  /* 0x800000111bf07c23 */ /* 0x002fe200080100f0 */
[----:B------:R-:W-:Y:S01]  /*e550*/  IABS R25, R25 ;  /* 0x0000001900197213 */ /* 0x000fe20000000000 */
[----:B------:R-:W-:Y:S01]  /*e560*/  FFMA.FTZ R238, R23, -UR17, R238 ;  /* 0x8000001117ee7c23 */ /* 0x000fe200080100ee */
[----:B------:R-:W-:Y:S01]  /*e570*/  I2FP.F32.S32 R21, R21 ;  /* 0x0000001500157245 */ /* 0x000fe20000201400 */
[----:B------:R-:W-:Y:S01]  /*e580*/  IMAD.IADD R27, R220, 0x1, -R20 ;  /* 0x00000001dc1b7824 */ /* 0x000fe200078e0a14 */
[----:B------:R-:W-:Y:S01]  /*e590*/  FSEL R248, R248, -INF , !P4 ;  /* 0xff800000f8f87808 */ /* 0x000fe20006000000 */
[----:B------:R-:W-:Y:S01]  /*e5a0*/  VIADD R24, R3, 0x38 ;  /* 0x0000003803187836 */ /* 0x000fe20000000000 */
[----:B------:R-:W-:Y:S01]  /*e5b0*/  FSEL R246, R246, -INF , !P5 ;  /* 0xff800000f6f67808 */ /* 0x000fe20006800000 */
[----:B------:R-:W1:Y:S01]  /*e5c0*/  MUFU.TANH R32, R32 ;  /* 0x0000002000207308 */ /* 0x000e620000002400 */
[CC--:B------:R-:W-:Y:S01]  /*e5d0*/  ISETP.GE.AND P4, PT, R22.reuse, R222.reuse, PT ;  /* 0x000000de1600720c */ /* 0x0c0fe20003f86270 */
[----:B--2---:R-:W-:Y:S01]  /*e5e0*/  FFMA.FTZ R234, R21, -UR17, R234 ;  /* 0x8000001115ea7c23 */ /* 0x004fe200080100ea */
[-C--:B------:R-:W-:Y:S01]  /*e5f0*/  ISETP.GE.AND P5, PT, R22, R219.reuse, PT ;  /* 0x000000db1600720c */ /* 0x080fe20003fa6270 */
[----:B------:R-:W-:Y:S01]  /*e600*/  VIADD R21, R3, 0x39 ;  /* 0x0000003903157836 */ /* 0x000fe20000000000 */
[----:B------:R-:W-:Y:S01]  /*e610*/  FSEL R240, R240, -INF , !P0 ;  /* 0xff800000f0f07808 */ /* 0x000fe20004000000 */
[----:B------:R-:W-:Y:S01]  /*e620*/  IMAD.IADD R29, R220, 0x1, -R22 ;  /* 0x00000001dc1d7824 */ /* 0x000fe200078e0a16 */
[----:B------:R-:W-:Y:S01]  /*e630*/  FSEL R238, R238, -INF , !P6 ;  /* 0xff800000eeee7808 */ /* 0x000fe20007000000 */
[----:B------:R-:W-:Y:S01]  /*e640*/  IMAD.IADD R3, R223, 0x1, -R24 ;  /* 0x00000001df037824 */ /* 0x000fe200078e0a18 */
[C---:B------:R-:W-:Y:S01]  /*e650*/  ISETP.GE.AND P0, PT, R20.reuse, R222, PT ;  /* 0x000000de1400720c */ /* 0x040fe20003f06270 */
[----:B------:R-:W2:Y:S01]  /*e660*/  MUFU.TANH R26, R31 ;  /* 0x0000001f001a7308 */ /* 0x000ea20000002400 */
[----:B------:R-:W-:Y:S01]  /*e670*/  ISETP.GE.AND P6, PT, R20, R219, PT ;  /* 0x000000db1400720c */ /* 0x000fe20003fc6270 */
[----:B------:R-:W-:Y:S01]  /*e680*/  FMUL.FTZ R23, R34, UR10 ;  /* 0x0000000a22177c20 */ /* 0x000fe20008410000 */
[----:B------:R-:W-:Y:S02]  /*e690*/  I2FP.F32.S32 R25, R25 ;  /* 0x0000001900197245 */ /* 0x000fe40000201400 */
[CC--:B------:R-:W-:Y:S02]  /*e6a0*/  ISETP.GE.OR P4, PT, R22.reuse, R221.reuse, !P4 ;  /* 0x000000dd1600720c */ /* 0x0c0fe40006786670 */
[-C--:B------:R-:W-:Y:S01]  /*e6b0*/  ISETP.GE.OR P5, PT, R22, R218.reuse, !P5 ;  /* 0x000000da1600720c */ /* 0x080fe20006fa6670 */
[----:B------:R-:W-:Y:S01]  /*e6c0*/  FFMA.FTZ R236, R25, -UR17, R236 ;  /* 0x8000001119ec7c23 */ /* 0x000fe200080100ec */
[C---:B------:R-:W-:Y:S01]  /*e6d0*/  ISETP.GE.OR P0, PT, R20.reuse, R221, !P0 ;  /* 0x000000dd1400720c */ /* 0x040fe20004706670 */
[----:B------:R-:W3:Y:S01]  /*e6e0*/  MUFU.TANH R30, R30 ;  /* 0x0000001e001e7308 */ /* 0x000ee20000002400 */
[----:B------:R-:W-:Y:S01]  /*e6f0*/  ISETP.GE.OR P6, PT, R20, R218, !P6 ;  /* 0x000000da1400720c */ /* 0x000fe200077c6670 */
[----:B------:R-:W-:Y:S01]  /*e700*/  IMAD.IADD R20, R223, 0x1, -R21 ;  /* 0x00000001df147824 */ /* 0x000fe200078e0a15 */
[----:B------:R-:W-:Y:S02]  /*e710*/  FMNMX.FTZ R22, R150, R0, !PT ;  /* 0x0000000096167209 */ /* 0x000fe40007810000 */
[----:B------:R-:W-:Y:S02]  /*e720*/  IABS R3, R3 ;  /* 0x0000000300037213 */ /* 0x000fe40000000000 */
[----:B------:R-:W-:Y:S03]  /*e730*/  FMNMX.FTZ R25, R251, R22, !PT ;  /* 0x00000016fb197209 */ /* 0x000fe60007810000 */
[----:B------:R-:W4:Y:S01]  /*e740*/  MUFU.TANH R23, R23 ;  /* 0x0000001700177308 */ /* 0x000f220000002400 */
[----:B------:R-:W-:Y:S02]  /*e750*/  IABS R20, R20 ;  /* 0x0000001400147213 */ /* 0x000fe40000000000 */
[----:B------:R-:W-:Y:S02]  /*e760*/  FMNMX.FTZ R25, R158, R25, !PT ;  /* 0x000000199e197209 */ /* 0x000fe40007810000 */
[----:B------:R-:W-:Y:S02]  /*e770*/  I2FP.F32.S32 R20, R20 ;  /* 0x0000001400147245 */ /* 0x000fe40000201400 */
[----:B------:R-:W-:Y:S02]  /*e780*/  FMNMX.FTZ R22, R154, R25, !PT ;  /* 0x000000199a167209 */ /* 0x000fe40007810000 */
[----:B------:R-:W-:Y:S01]  /*e790*/  IABS R27, R27 ;  /* 0x0000001b001b7213 */ /* 0x000fe20000000000 */
[----:B------:R-:W-:Y:S01]  /*e7a0*/  FFMA.FTZ R33, R20, -UR17, R33 ;  /* 0x8000001114217c23 */ /* 0x000fe20008010021 */
[----:B------:R-:W-:Y:S02]  /*e7b0*/  FMNMX.FTZ R20, R245, R22, !PT ;  /* 0x00000016f5147209 */ /* 0x000fe40007810000 */
[----:B------:R-:W-:Y:S02]  /*e7c0*/  I2FP.F32.S32 R3, R3 ;  /* 0x0000000300037245 */ /* 0x000fe40000201400 */
[----:B------:R-:W-:Y:S02]  /*e7d0*/  FMNMX.FTZ R22, R249, R2, !PT ;  /* 0x00000002f9167209 */ /* 0x000fe40007810000 */
[----:B------:R-:W-:Y:S01]  /*e7e0*/  FMNMX.FTZ R20, R239, R20, !PT ;  /* 0x00000014ef147209 */ /* 0x000fe20007810000 */
[----:B-1----:R-:W-:Y:S01]  /*e7f0*/  FFMA.FTZ R32, R3, -UR17, R32 ;  /* 0x8000001103207c23 */ /* 0x002fe20008010020 */
[----:B------:R-:W-:Y:S02]  /*e800*/  I2FP.F32.S32 R27, R27 ;  /* 0x0000001b001b7245 */ /* 0x000fe40000201400 */
[----:B------:R-:W-:Y:S01]  /*e810*/  FMNMX.FTZ R3, R247, R22, !PT ;  /* 0x00000016f7037209 */ /* 0x000fe20007810000 */
[----:B------:R-:W-:Y:S01]  /*e820*/  IMAD.IADD R22, R220, 0x1, -R21 ;  /* 0x00000001dc167824 */ /* 0x000fe200078e0a15 */
[----:B------:R-:W-:Y:S01]  /*e830*/  FMNMX.FTZ R20, R243, R20, !PT ;  /* 0x00000014f3147209 */ /* 0x000fe20007810000 */
[----:B--2---:R-:W-:Y:S01]  /*e840*/  FFMA.FTZ R26, R27, -UR17, R26 ;  /* 0x800000111b1a7c23 */ /* 0x004fe2000801001a */
[----:B------:R-:W-:Y:S02]  /*e850*/  FMNMX.FTZ R3, R18, R3, !PT ;  /* 0x0000000312037209 */ /* 0x000fe40007810000 */
[----:B------:R-:W-:Y:S02]  /*e860*/  FMNMX.FTZ R27, R241, R20, !PT ;  /* 0x00000014f11b7209 */ /* 0x000fe40007810000 */
[----:B------:R-:W-:Y:S02]  /*e870*/  IABS R29, R29 ;  /* 0x0000001d001d7213 */ /* 0x000fe40000000000 */
[----:B------:R-:W-:Y:S02]  /*e880*/  FMNMX.FTZ R20, R14, R3, !PT ;  /* 0x000000030e147209 */ /* 0x000fe40007810000 */
[----:B------:R-:W-:Y:S01]  /*e890*/  FMNMX.FTZ R27, R252, R27, !PT ;  /* 0x0000001bfc1b7209 */ /* 0x000fe20007810000 */
[----:B------:R1:W2:Y:S01]  /*e8a0*/  MUFU.TANH R3, R35 ;  /* 0x0000002300037308 */ /* 0x0002a20000002400 */
[----:B------:R-:W-:Y:S02]  /*e8b0*/  I2FP.F32.S32 R29, R29 ;  /* 0x0000001d001d7245 */ /* 0x000fe40000201400 */
[----:B------:R-:W-:Y:S02]  /*e8c0*/  FMNMX.FTZ R20, R237, R20, !PT ;  /* 0x00000014ed147209 */ /* 0x000fe40007810000 */
[----:B------:R-:W-:Y:S01]  /*e8d0*/  FMNMX.FTZ R27, R250, R27, !PT ;  /* 0x0000001bfa1b7209 */ /* 0x000fe20007810000 */
[----:B---3--:R-:W-:Y:S01]  /*e8e0*/  FFMA.FTZ R30, R29, -UR17, R30 ;  /* 0x800000111d1e7c23 */ /* 0x008fe2000801001e */
[----:B------:R-:W-:Y:S02]  /*e8f0*/  FSEL R236, R236, -INF , !P4 ;  /* 0xff800000ecec7808 */ /* 0x000fe40006000000 */
[----:B------:R-:W-:Y:S02]  /*e900*/  ISETP.GE.AND P4, PT, R24, R222, PT ;  /* 0x000000de1800720c */ /* 0x000fe40003f86270 */
[----:B------:R-:W-:Y:S02]  /*e910*/  FMNMX.FTZ R20, R233, R20, !PT ;  /* 0x00000014e9147209 */ /* 0x000fe40007810000 */
[----:B------:R-:W-:Y:S02]  /*e920*/  FMNMX.FTZ R27, R248, R27, !PT ;  /* 0x0000001bf81b7209 */ /* 0x000fe40007810000 */
[----:B------:R-:W-:Y:S02]  /*e930*/  ISETP.GE.OR P4, PT, R24, R221, !P4 ;  /* 0x000000dd1800720c */ /* 0x000fe40006786670 */
[----:B------:R-:W-:Y:S02]  /*e940*/  FSEL R234, R234, -INF , !P0 ;  /* 0xff800000eaea7808 */ /* 0x000fe40004000000 */
[----:B------:R-:W-:Y:S02]  /*e950*/  FMNMX.FTZ R20, R235, R20, !PT ;  /* 0x00000014eb147209 */ /* 0x000fe40007810000 */
[----:B------:R-:W-:Y:S02]  /*e960*/  FMNMX.FTZ R27, R246, R27, !PT ;  /* 0x0000001bf61b7209 */ /* 0x000fe40007810000 */
[----:B------:R-:W-:Y:S02]  /*e970*/  PLOP3.LUT P0, PT, PT, PT, UP0, 0x80, 0x0 ;  /* 0x000000000000781c */ /* 0x000fe40003f0f008 */
[----:B------:R-:W-:Y:S02]  /*e980*/  FSEL R228, R30, -INF , !P5 ;  /* 0xff8000001ee47808 */ /* 0x000fe40006800000 */
[----:B------:R-:W-:Y:S02]  /*e990*/  ISETP.GE.AND P5, PT, R24, R219, PT ;  /* 0x000000db1800720c */ /* 0x000fe40003fa6270 */
[----:B------:R-:W-:Y:S02]  /*e9a0*/  FSEL R232, R32, -INF , !P4 ;  /* 0xff80000020e87808 */ /* 0x000fe40006000000 */
[----:B------:R-:W-:Y:S02]  /*e9b0*/  ISETP.GE.AND P4, PT, R21, R222, PT ;  /* 0x000000de1500720c */ /* 0x000fe40003f86270 */
        /* <DEDUP_REMOVED lines=17> */
[----:B-12-4-:R-:W-:Y:S06]  /*ead0*/  @P0 BRA `(.L_x_1496) ;  /* 0xffffffd000e00947 */ /* 0x016fec000383ffff */
.L_x_1495:
[----:B------:R-:W-:Y:S01]  /*eae0*/  FMNMX.FTZ R25, R238, R25, !PT ;  /* 0x00000019ee197209 */ /* 0x000fe20007810000 */
[----:B------:R-:W-:Y:S01]  /*eaf0*/  FFMA.FTZ R23, R24, -UR17, R23 ;  /* 0x8000001118177c23 */ /* 0x000fe20008010017 */
[----:B------:R-:W-:Y:S01]  /*eb00*/  FSEL R146, R26, -INF , !P6 ;  /* 0xff8000001a927808 */ /* 0x000fe20007000000 */
[----:B------:R-:W-:Y:S01]  /*eb10*/  FFMA.FTZ R3, R22, -UR17, R3 ;  /* 0x8000001116037c23 */ /* 0x000fe20008010003 */
[----:B------:R-:W-:Y:S01]  /*eb20*/  FMNMX.FTZ R25, R228, R25, !PT ;  /* 0x00000019e4197209 */ /* 0x000fe20007810000 */
[----:B---3--:R-:W1:Y:S01]  /*eb30*/  SHFL.BFLY PT, R5, R20, 0x2, 0x1f ;  /* 0x0c401f0014057f89 */ /* 0x008e6200000e0000 */
[----:B------:R-:W-:Y:S01]  /*eb40*/  ISETP.GE.OR P4, PT, R21, R218, !P4 ;  /* 0x000000da1500720c */ /* 0x000fe20006786670 */
[----:B------:R-:W-:Y:S01]  /*eb50*/  UISETP.GT.AND UP0, UPT, UR12, UR5, UPT ;  /* 0x000000050c00728c */ /* 0x000fe2000bf04270 */
[----:B------:R-:W-:Y:S05]  /*eb60*/  FSEL R144, R23, -INF , !P5 ;  /* 0xff80000017907808 */ /* 0x000fea0006800000 */
[----:B------:R-:W-:Y:S01]  /*eb70*/  LDSM.16.MT88.4 R28, [R193+0xc000] ;  /* 0x00c00000c11c783b */ /* 0x000fe20000004200 */
[----:B------:R-:W-:Y:S01]  /*eb80*/  FMNMX.FTZ R25, R146, R25, !PT ;  /* 0x0000001992197209 */ /* 0x000fe20007810000 */
[----:B------:R-:W-:Y:S01]  /*eb90*/  UMOV UR19, UR12 ;  /* 0x0000000c00137c82 */ /* 0x000fe20008000000 */
[----:B------:R-:W-:Y:S02]  /*eba0*/  FSEL R133, R3, -INF , !P4 ;  /* 0xff80000003857808 */ /* 0x000fe40006000000 */
[----:B------:R-:W-:Y:S03]  /*ebb0*/  FMNMX.FTZ R8, R144, R25, !PT ;  /* 0x0000001990087209 */ /* 0x000fe60007810000 */
[----:B------:R-:W-:Y:S01]  /*ebc0*/  LDSM.16.MT88.4 R140, [R193+0xe800] ;  /* 0x00e80000c18c783b */ /* 0x000fe20000004200 */
[----:B------:R-:W-:Y:S07]  /*ebd0*/  FMNMX.FTZ R6, R133, R8, !PT ;  /* 0x0000000885067209 */ /* 0x000fee0007810000 */
[----:B------:R-:W2:Y:S08]  /*ebe0*/  SHFL.BFLY PT, R3, R6, 0x2, 0x1f ;  /* 0x0c401f0006037f89 */ /* 0x000eb000000e0000 */
[----:B------:R-:W-:Y:S01]  /*ebf0*/  LDSM.16.MT88.4 R160, [R196+0x11800] ;  /* 0x01180000c4a0783b */ /* 0x000fe20000004200 */
[----:B-1----:R-:W-:Y:S07]  /*ec00*/  FMNMX.FTZ R5, R20, R5, !PT ;  /* 0x0000000514057209 */ /* 0x002fee0007810000 */
[----:B------:R-:W1:Y:S08]  /*ec10*/  SHFL.BFLY PT, R132, R5, 0x1, 0x1f ;  /* 0x0c201f0005847f89 */ /* 0x000e7000000e0000 */
[----:B------:R-:W-:Y:S01]  /*ec20*/  LDSM.16.MT88.4 R20, [R194+0xc000] ;  /* 0x00c00000c214783b */ /* 0x000fe20000004200 */
[----:B--2---:R-:W-:Y:S07]  /*ec30*/  FMNMX.FTZ R4, R6, R3, !PT ;  /* 0x0000000306047209 */ /* 0x004fee0007810000 */
[----:B------:R-:W2:Y:S01]  /*ec40*/  SHFL.BFLY PT, R3, R4, 0x1, 0x1f ;  /* 0x0c201f0004037f89 */ /* 0x000ea200000e0000 */
[----:B-1----:R-:W-:Y:S04]  /*ec50*/  FMNMX.FTZ R132, R5, R132, !PT ;  /* 0x0000008405847209 */ /* 0x002fe80007810000 */
[C---:B------:R-:W-:Y:S01]  /*ec60*/  FSETP.NEU.FTZ.AND P1, PT, R132.reuse, -INF , PT ;  /* 0xff8000008400780b */ /* 0x040fe20003f3d000 */
[C---:B------:R-:W-:Y:S03]  /*ec70*/  FMUL.FTZ R147, R132.reuse, UR4 ;  /* 0x0000000484937c20 */ /* 0x040fe60008410000 */
[----:B------:R-:W-:Y:S02]  /*ec80*/  FSEL R5, R132, RZ, P1 ;  /* 0x000000ff84057208 */ /* 0x000fe40000800000 */
[----:B------:R-:W-:Y:S03]  /*ec90*/  FSEL R147, R147, RZ, P1 ;  /* 0x000000ff93937208 */ /* 0x000fe60000800000 */
[----:B------:R-:W-:Y:S02]  /*eca0*/  FADD.FTZ R0, -R5, R0 ;  /* 0x0000000005007221 */ /* 0x000fe40000010100 */
[--C-:B------:R-:W-:Y:S01]  /*ecb0*/  FFMA.FTZ R169, R150, UR4, -R147.reuse ;  /* 0x0000000496a97c23 */ /* 0x100fe20008010893 */
[--C-:B------:R-:W-:Y:S01]  /*ecc0*/  FFMA.FTZ R165, R158, UR4, -R147.reuse ;  /* 0x000000049ea57c23 */ /* 0x100fe20008010893 */
[----:B--2---:R-:W-:Y:S01]  /*ecd0*/  FMNMX.FTZ R3, R4, R3, !PT ;  /* 0x0000000304037209 */ /* 0x004fe20007810000 */
[----:B------:R-:W-:Y:S01]  /*ece0*/  FMUL.FTZ R6, R0, UR4 ;  /* 0x0000000400067c20 */ /* 0x000fe20008410000 */
[--C-:B------:R-:W-:Y:S01]  /*ecf0*/  FFMA.FTZ R164, R154, UR4, -R147.reuse ;  /* 0x000000049aa47c23 */ /* 0x100fe20008010893 */
[--C-:B------:R-:W-:Y:S01]  /*ed00*/  FFMA.FTZ R166, R251, UR4, -R147.reuse ;  /* 0x00000004fba67c23 */ /* 0x100fe20008010893 */
[C---:B------:R-:W-:Y:S01]  /*ed10*/  FSETP.NEU.FTZ.AND P0, PT, R3.reuse, -INF , PT ;  /* 0xff8000000300780b */ /* 0x040fe20003f1d000 */
[C---:B------:R-:W-:Y:S01]  /*ed20*/  FMUL.FTZ R145, R3.reuse, UR4 ;  /* 0x0000000403917c20 */ /* 0x040fe20008410000 */
[----:B------:R-:W-:Y:S01]  /*ed30*/  MUFU.EX2 R169, R169 ;  /* 0x000000a900a97308 */ /* 0x000fe20000000800 */
[----:B------:R-:W-:Y:S01]  /*ed40*/  LDSM.16.MT88.4 R148, [R194+0xf800] ;  /* 0x00f80000c294783b */ /* 0x000fe20000004200 */
[----:B------:R-:W-:Y:S01]  /*ed50*/  FSEL R5, R3, RZ, P0 ;  /* 0x000000ff03057208 */ /* 0x000fe20000000000 */
[--C-:B------:R-:W-:Y:S01]  /*ed60*/  FFMA.FTZ R168, R245, UR4, -R147.reuse ;  /* 0x00000004f5a87c23 */ /* 0x100fe20008010893 */
[----:B------:R-:W-:Y:S01]  /*ed70*/  FSEL R145, R145, RZ, P0 ;  /* 0x000000ff91917208 */ /* 0x000fe20000000000 */
[--C-:B------:R-:W-:Y:S01]  /*ed80*/  FFMA.FTZ R173, R239, UR4, -R147.reuse ;  /* 0x00000004efad7c23 */ /* 0x100fe20008010893 */
[----:B------:R-:W-:Y:S01]  /*ed90*/  FFMA.FTZ R170, R243, UR4, -R147 ;  /* 0x00000004f3aa7c23 */ /* 0x000fe20008010893 */
[----:B------:R-:W-:Y:S03]  /*eda0*/  FADD.FTZ R0, -R5, R2 ;  /* 0x0000000205007221 */ /* 0x000fe60000010100 */
[----:B------:R-:W1:Y:S01]  /*edb0*/  MUFU.EX2 R166, R166 ;  /* 0x000000a600a67308 */ /* 0x000e620000000800 */
[--C-:B------:R-:W-:Y:S01]  /*edc0*/  FFMA.FTZ R167, R14, UR4, -R145.reuse ;  /* 0x000000040ea77c23 */ /* 0x100fe20008010891 */
[--C-:B------:R-:W-:Y:S01]  /*edd0*/  FFMA.FTZ R171, R249, UR4, -R145.reuse ;  /* 0x00000004f9ab7c23 */ /* 0x100fe20008010891 */
[----:B------:R-:W2:Y:S01]  /*ede0*/  LDSM.16.MT88.4 R12, [R196+0xc000] ;  /* 0x00c00000c40c783b */ /* 0x000ea20000004200 */
[--C-:B------:R-:W-:Y:S01]  /*edf0*/  FFMA.FTZ R135, R247, UR4, -R145.reuse ;  /* 0x00000004f7877c23 */ /* 0x100fe20008010891 */
[--C-:B------:R-:W-:Y:S01]  /*ee00*/  FFMA.FTZ R134, R18, UR4, -R145.reuse ;  /* 0x0000000412867c23 */ /* 0x100fe20008010891 */
[----:B------:R-:W-:Y:S01]  /*ee10*/  FMUL.FTZ R8, R0, UR4 ;  /* 0x0000000400087c20 */ /* 0x000fe20008410000 */
[--C-:B------:R-:W-:Y:S03]  /*ee20*/  FFMA.FTZ R172, R237, UR4, -R145.reuse ;  /* 0x00000004edac7c23 */ /* 0x100fe60008010891 */
[----:B------:R-:W-:Y:S01]  /*ee30*/  MUFU.EX2 R165, R165 ;  /* 0x000000a500a57308 */ /* 0x000fe20000000800 */
[--C-:B------:R-:W-:Y:S01]  /*ee40*/  FFMA.FTZ R177, R233, UR4, -R145.reuse ;  /* 0x00000004e9b17c23 */ /* 0x100fe20008010891 */
[--C-:B------:R-:W-:Y:S01]  /*ee50*/  FFMA.FTZ R174, R235, UR4, -R145.reuse ;  /* 0x00000004ebae7c23 */ /* 0x100fe20008010891 */
[----:B------:R-:W-:Y:S01]  /*ee60*/  LDSM.16.MT88.4 R152, [R193+0xf800] ;  /* 0x00f80000c198783b */ /* 0x000fe20000004200 */
[--C-:B------:R-:W-:Y:S01]  /*ee70*/  FFMA.FTZ R179, R231, UR4, -R145.reuse ;  /* 0x00000004e7b37c23 */ /* 0x100fe20008010891 */
[--C-:B------:R-:W-:Y:S01]  /*ee80*/  FFMA.FTZ R235, R244, UR4, -R145.reuse ;  /* 0x00000004f4eb7c23 */ /* 0x100fe20008010891 */
[--C-:B------:R-:W-:Y:S01]  /*ee90*/  FFMA.FTZ R242, R242, UR4, -R145.reuse ;  /* 0x00000004f2f27c23 */ /* 0x100fe20008010891 */
[--C-:B------:R-:W-:Y:S03]  /*eea0*/  FFMA.FTZ R237, R240, UR4, -R145.reuse ;  /* 0x00000004f0ed7c23 */ /* 0x100fe60008010891 */
[----:B------:R-:W3:Y:S01]  /*eeb0*/  MUFU.EX2 R164, R164 ;  /* 0x000000a400a47308 */ /* 0x000ee20000000800 */
[----:B-1----:R-:W-:Y:S01]  /*eec0*/  F2FP.BF16.F32.PACK_AB R136, R166, R169 ;  /* 0x000000a9a688723e */ /* 0x002fe200000010ff */
[--C-:B------:R-:W-:Y:S01]  /*eed0*/  FFMA.FTZ R238, R238, UR4, -R145.reuse ;  /* 0x00000004eeee7c23 */ /* 0x100fe20008010891 */
[----:B------:R-:W-:Y:S01]  /*eee0*/  LDSM.16.MT88.4 R156, [R192+0xf800] ;  /* 0x00f80000c09c783b */ /* 0x000fe20000004200 */
[--C-:B------:R-:W-:Y:S01]  /*eef0*/  FFMA.FTZ R228, R228, UR4, -R145.reuse ;  /* 0x00000004e4e47c23 */ /* 0x100fe20008010891 */
[--C-:B------:R-:W-:Y:S01]  /*ef00*/  FFMA.FTZ R243, R146, UR4, -R145.reuse ;  /* 0x0000000492f37c23 */ /* 0x100fe20008010891 */
        /* <DEDUP_REMOVED lines=11> */
[----:B---3--:R-:W-:Y:S01]  /*efc0*/  F2FP.BF16.F32.PACK_AB R138, R164, R165 ;  /* 0x000000a5a48a723e */ /* 0x008fe200000010ff */
[----:B------:R-:W-:Y:S01]  /*efd0*/  FFMA.FTZ R147, R230, UR4, -R147 ;  /* 0x00000004e6937c23 */ /* 0x000fe20008010893 */
[----:B------:R-:W-:Y:S01]  /*efe0*/  FFMA.FTZ R230, R144, UR4, -R145 ;  /* 0x0000000490e67c23 */ /* 0x000fe20008010891 */
[----:B------:R-:W-:Y:S06]  /*eff0*/  PLOP3.LUT P0, PT, PT, PT, UP0, 0x80, 0x0 ;  /* 0x000000000000781c */ /* 0x000fec0003f0f008 */
        /* <DEDUP_REMOVED lines=23> */
[C---:B--2---:R-:W-:Y:S01]  /*f170*/  HMMA.16816.F32.BF16 R4, R136.reuse, R12, R4 ;  /* 0x0000000c8804723c */ /* 0x044fe20000041804 */
        /* <DEDUP_REMOVED lines=287> */
.L_x_1493:
        /* <DEDUP_REMOVED lines=208> */
.L_x_1497:
        /* <DEDUP_REMOVED lines=23> */
.L_x_1498:
        /* <DEDUP_REMOVED lines=124> */
.L_x_1500:
[----:B------:R-:W-:Y:S05]  /*119a0*/  BSYNC B0 ;  /* 0x0000000000007941 */ /* 0x000fea0003800000 */
.L_x_1499:
        /* <DEDUP_REMOVED lines=36> */
.L_x_1502:
[----:B------:R-:W-:Y:S05]  /*11bf0*/  BSYNC B0 ;  /* 0x0000000000007941 */ /* 0x000fea0003800000 */
.L_x_1501:
        /* <DEDUP_REMOVED lines=24> */
.L_x_1504:
[----:B------:R-:W-:Y:S05]  /*11d80*/  BSYNC B0 ;  /* 0x0000000000007941 */ /* 0x000fea0003800000 */
.L_x_1503:
        /* <DEDUP_REMOVED lines=24> */
.L_x_1506:
[----:B------:R-:W-:Y:S05]  /*11f10*/  BSYNC B0 ;  /* 0x0000000000007941 */ /* 0x000fea0003800000 */
.L_x_1505:
        /* <DEDUP_REMOVED lines=23> */
.L_x_1507:
        /* <DEDUP_REMOVED lines=15> */
.L_x_1535:


//--------------------- .nv.shared._ZN5flash16flash_fwd_kernelI23Flash_fwd_kernel_traitsILi192ELi128ELi64ELi8ELb0ELb0EN7cutlass10bfloat16_tE19Flash_kernel_traitsILi192ELi128ELi64ELi8ES3_EELb0ELb0ELb0ELb0ELb0ELb1ELb0ELb0EEEvNS_16Flash_fwd_paramsE --------------------------
	.section	.nv.shared._ZN5flash16flash_fwd_kernelI23Flash_fwd_kernel_traitsILi192ELi128ELi64ELi8ELb0ELb0EN7cutlass10bfloat16_tE19Flash_kernel_traitsILi192ELi128ELi64ELi8ES3_EELb0ELb0ELb0ELb0ELb0ELb1ELb0ELb0EEEvNS_16Flash_fwd_paramsE,"aw",@nobits
	.sectionflags	@""
	.align	16
	.zero		1024


//--------------------- .nv.shared.reserved.0     --------------------------
	.section	.nv.shared.reserved.0,"aw",@nobits
	.weak		__nv_reservedSMEM_offset_0_alias
	.size		__nv_reservedSMEM_offset_0_alias, 0, 0
	.other		__nv_reservedSMEM_offset_0_alias,@"STO_CUDA_RESERVED_SHARED STV_DEFAULT"
__nv_reservedSMEM_offset_0_alias:
	.zero		0


//--------------------- .nv.global                --------------------------
	.section	.nv.global,"aw",@nobits
.nv.global:
	.type		_ZN66_INTERNAL_9144f5bb_30_flash_fwd_hdim192_bf16_sm80_cu_9949e2e8_40274cute1_E,@object
	.size		_ZN66_INTERNAL_9144f5bb_30_flash_fwd_hdim192_bf16_sm80_cu_9949e2e8_40274cute1_E,(_ZN66_INTERNAL_9144f5bb_30_flash_fwd_hdim192_bf16_sm80_cu_9949e2e8_40274cuda3std3__45__cpo6cbeginE - _ZN66_INTERNAL_9144f5bb_30_flash_fwd_hdim192_bf16_sm80_cu_9949e2e8_40274cute1_E)
_ZN66_INTERNAL_9144f5bb_30_flash_fwd_hdim192_bf16_sm80_cu_9949e2e8_40274cute1_E:
	.zero		1
	.type		_ZN66_INTERNAL_9144f5bb_30_flash_fwd_hdim192_bf16_sm80_cu_9949e2e8_40274cuda3std3__45__cpo6cbeginE,@object
	.size		_ZN66_INTERNAL_9144f5bb_30_flash_fwd_hdim192_bf16_sm80_cu_9949e2e8_40274cuda3std3__45__cpo6cbeginE,(_ZN66_INTERNAL_9144f5bb_30_flash_fwd_hdim192_bf16_sm80_cu_9949e2e8_40274cuda3std3__48in_placeE - _ZN66_INTERNAL_9144f5bb_30_flash_fwd_hdim192_bf16_sm80_cu_9949e2e8_40274cuda3std3__45__cpo6cbeginE)
_ZN66_INTERNAL_9144f5bb_30_flash_fwd_hdim192_bf16_sm80_cu_9949e2e8_40274cuda3std3__45__cpo6cbeginE:
	.zero		1
	.type		_ZN66_INTERNAL_9144f5bb_30_flash_fwd_hdim192_bf16_sm80_cu_9949e2e8_40274cuda3std3__48in_placeE,@object
	.size		_ZN66_INTERNAL_9144f5bb_30_flash_fwd_hdim192_bf16_sm80_cu_9949e2e8_40274cuda3std3__48in_placeE,(_ZN66_INTERNAL_9144f5bb_30_flash_fwd_hdim192_bf16_sm80_cu_9949e2e8_40274cuda3std6ranges3__45__cpo9iter_moveE - _ZN66_INTERNAL_9144f5bb_30_flash_fwd_hdim192_bf16_sm80_cu_9949e2e8_40274cuda3std3__48in_placeE)
_ZN66_INTERNAL_9144f5bb_30_flash_fwd_hdim192_bf16_sm80_cu_9949e2e8_40274cuda3std3__48in_placeE:
	.zero		1
	.type		_ZN66_INTERNAL_9144f5bb_30_flash_fwd_hdim192_bf16_sm80_cu_9949e2e8_40274cuda3std6ranges3__45__cpo9iter_moveE,@object
	.size		_ZN66_INTERNAL_9144f5bb_30_flash_fwd_hdim192_bf16_sm80_cu_9949e2e8_40274cuda3std6ranges3__45__cpo9iter_moveE,(_ZN66_INTERNAL_9144f5bb_30_flash_fwd_hdim192_bf16_sm80_cu_9949e2e8_40274cuda3std3__45__cpo5beginE - _ZN66_INTERNAL_9144f5bb_30_flash_fwd_hdim192_bf16_sm80_cu_9949e2e8_40274cuda3std6ranges3__45__cpo9iter_moveE)
_ZN66_INTERNAL_9144f5bb_30_flash_fwd_hdim192_bf16_sm80_cu_9949e2e8_40274cuda3std6ranges3__45__cpo9iter_moveE:
	.zero		1
	.type		_ZN66_INTERNAL_9144f5bb_30_flash_fwd_hdim192_bf16_sm80_cu_9949e2e8_40274cuda3std3__45__cpo5beginE,@object
	.size		_ZN66_INTERNAL_9144f5bb_30_flash_fwd_hdim192_bf16_sm80_cu_9949e2e8_40274cuda3std3__45__cpo5beginE,(_ZN66_INTERNAL_9144f5bb_30_flash_fwd_hdim192_bf16_sm80_cu_9949e2e8_40274cuda3std3__468_GLOBAL__N__9144f5bb_30_flash_fwd_hdim192_bf16_sm80_cu_9949e2e8_40276ignoreE - _ZN66_INTERNAL_9144f5bb_30_flash_fwd_hdim192_bf16_sm80_cu_9949e2e8_40274cuda3std3__45__cpo5beginE)
_ZN66_INTERNAL_9144f5bb_30_flash_fwd_hdim192_bf16_sm80_cu_9949e2e8_40274cuda3std3__45__cpo5beginE:
	.zero		1
	.type		_ZN66_INTERNAL_9144f5bb_30_flash_fwd_hdim192_bf16_sm80_cu_9949e2e8_40274cuda3std3__468_GLOBAL__N__9144f5bb_30_flash_fwd_hdim192_bf16_sm80_cu_9949e2e8_40276ignoreE,@object
	.size		_ZN66_INTERNAL_9144f5bb_30_flash_fwd_hdim192_bf16_sm80_cu_9949e2e8_40274cuda3std3__468_GLOBAL__N__9144f5bb_30_flash_fwd_hdim192_bf16_sm80_cu_9949e2e8_40276ignoreE,(_ZN66_INTERNAL_9144f5bb_30_flash_fwd_hdim192_bf16_sm80_cu_9949e2e8_40274cute7productE - _ZN66_INTERNAL_9144f5bb_30_flash_fwd_hdim192_bf16_sm80_cu_9949e2e8_40274cuda3std3__468_GLOBAL__N__9144f5bb_30_flash_fwd_hdim192_bf16_sm80_cu_9949e2e8_40276ignoreE)
_ZN66_INTERNAL_9144f5bb_30_flash_fwd_hdim192_bf16_sm80_cu_9949e2e8_40274cuda3std3__468_GLOBAL__N__9144f5bb_30_flash_fwd_hdim192_bf16_sm80_cu_9949e2e8_40276ignoreE:
	.zero		1
	.type		_ZN66_INTERNAL_9144f5bb_30_flash_fwd_hdim192_bf16_sm80_cu_9949e2e8_40274cute7productE,@object
	.size		_ZN66_INTERNAL_9144f5bb_30_flash_fwd_hdim192_bf16_sm80_cu_9949e2e8_40274cute7productE,(_ZN66_INTERNAL_9144f5bb_30_flash_fwd_hdim192_bf16_sm80_cu_9949e2e8_40274cuda3std3__45__cpo3endE - _ZN66_INTERNAL_9144f5bb_30_flash_fwd_hdim192_bf16_sm80_cu_9949e2e8_40274cute7productE)
_ZN66_INTERNAL_9144f5bb_30_flash_fwd_hdim192_bf16_sm80_cu_9949e2e8_40274cute7productE:
	.zero		1
	.type		_ZN66_INTERNAL_9144f5bb_30_flash_fwd_hdim192_bf16_sm80_cu_9949e2e8_40274cuda3std3__45__cpo3endE,@object
	.size		_ZN66_INTERNAL_9144f5bb_30_flash_fwd_hdim192_bf16_sm80_cu_9949e2e8_40274cuda3std3__45__cpo3endE,(_ZN66_INTERNAL_9144f5bb_30_flash_fwd_hdim192_bf16_sm80_cu_9949e2e8_40274cuda3std3__419piecewise_constructE - _ZN66_INTERNAL_9144f5bb_30_flash_fwd_hdim192_bf16_sm80_cu_9949e2e8_40274cuda3std3__45__cpo3endE)
_ZN66_INTERNAL_9144f5bb_30_flash_fwd_hdim192_bf16_sm80_cu_9949e2e8_40274cuda3std3__45__cpo3endE:
	.zero		1
	.type		_ZN66_INTERNAL_9144f5bb_30_flash_fwd_hdim192_bf16_sm80_cu_9949e2e8_40274cuda3std3__419piecewise_constructE,@object
	.size		_ZN66_INTERNAL_9144f5bb_30_flash_fwd_hdim192_bf16_sm80_cu_9949e2e8_40274cuda3std3__419piecewise_constructE,(_ZN66_INTERNAL_9144f5bb_30_flash_fwd_hdim192_bf16_sm80_cu_9949e2e8_40274cuda3std3__45__cpo4cendE - _ZN66_INTERNAL_9144f5bb_30_flash_fwd_hdim192_bf16_sm80_cu_9949e2e8_40274cuda3std3__419piecewise_constructE)
_ZN66_INTERNAL_9144f5bb_30_flash_fwd_hdim192_bf16_sm80_cu_9949e2e8_40274cuda3std3__419piecewise_constructE:
	.zero		1
	.type		_ZN66_INTERNAL_9144f5bb_30_flash_fwd_hdim192_bf16_sm80_cu_9949e2e8_40274cuda3std3__45__cpo4cendE,@object
	.size		_ZN66_INTERNAL_9144f5bb_30_flash_fwd_hdim192_bf16_sm80_cu_9949e2e8_40274cuda3std3__45__cpo4cendE,(_ZN66_INTERNAL_9144f5bb_30_flash_fwd_hdim192_bf16_sm80_cu_9949e2e8_40274cuda3std6ranges3__45__cpo4swapE - _ZN66_INTERNAL_9144f5bb_30_flash_fwd_hdim192_bf16_sm80_cu_9949e2e8_40274cuda3std3__45__cpo4cendE)
_ZN66_INTERNAL_9144f5bb_30_flash_fwd_hdim192_bf16_sm80_cu_9949e2e8_40274cuda3std3__45__cpo4cendE:
	.zero		1
	.type		_ZN66_INTERNAL_9144f5bb_30_flash_fwd_hdim192_bf16_sm80_cu_9949e2e8_40274cuda3std6ranges3__45__cpo4swapE,@object
	.size		_ZN66_INTERNAL_9144f5bb_30_flash_fwd_hdim192_bf16_sm80_cu_9949e2e8_40274cuda3std6ranges3__45__cpo4swapE,(.L_7 - _ZN66_INTERNAL_9144f5bb_30_flash_fwd_hdim192_bf16_sm80_cu_9949e2e8_40274cuda3std6ranges3__45__cpo4swapE)
_ZN66_INTERNAL_9144f5bb_30_flash_fwd_hdim192_bf16_sm80_cu_9949e2e8_40274cuda3std6ranges3__45__cpo4swapE:
	.zero		1
.L_7:


//--------------------- .nv.shared._ZN5flash16flash_fwd_kernelI23Flash_fwd_kernel_traitsILi192ELi128ELi64ELi8ELb0ELb0EN7cutlass10bfloat16_tE19Flash_kernel_traitsILi192ELi128ELi64ELi8ES3_EELb0ELb0ELb0ELb0ELb0ELb1ELb1ELb0EEEvNS_16Flash_fwd_paramsE --------------------------
	.section	.nv.shared._ZN5flash16flash_fwd_kernelI23Flash_fwd_kernel_traitsILi192ELi128ELi64ELi8ELb0ELb0EN7cutlass10bfloat16_tE19Flash_kernel_traitsILi192ELi128ELi64ELi8ES3_EELb0ELb0ELb0ELb0ELb0ELb1ELb1ELb0EEEvNS_16Flash_fwd_paramsE,"aw",@nobits
	.sectionflags	@""
	.align	16
	.zero		1024


//--------------------- .nv.shared._ZN5flash16flash_fwd_kernelI23Flash_fwd_kernel_traitsILi192ELi128ELi64ELi8ELb0ELb0EN7cutlass10bfloat16_tE19Flash_kernel_traitsILi192ELi128ELi64ELi8ES3_EELb0ELb0ELb0ELb0ELb0ELb0ELb0ELb0EEEvNS_16Flash_fwd_paramsE --------------------------
	.section	.nv.shared._ZN5flash16flash_fwd_kernelI23Flash_fwd_kernel_traitsILi192ELi128ELi64ELi8ELb0ELb0EN7cutlass10bfloat16_tE19Flash_kernel_traitsILi192ELi128ELi64ELi8ES3_EELb0ELb0ELb0ELb0ELb0ELb0ELb0ELb0EEEvNS_16Flash_fwd_paramsE,"aw",@nobits
	.sectionflags	@""
	.align	16
	.zero		1024


//--------------------- .nv.shared._ZN5flash16flash_fwd_kernelI23Flash_fwd_kernel_traitsILi192ELi128ELi64ELi8ELb0ELb0EN7cutlass10bfloat16_tE19Flash_kernel_traitsILi192ELi128ELi64ELi8ES3_EELb0ELb0ELb0ELb0ELb0ELb0ELb1ELb0EEEvNS_16Flash_fwd_paramsE --------------------------
	.section	.nv.shared._ZN5flash16flash_fwd_kernelI23Flash_fwd_kernel_traitsILi192ELi128ELi64ELi8ELb0ELb0EN7cutlass10bfloat16_tE19Flash_kernel_traitsILi192ELi128ELi64ELi8ES3_EELb0ELb0ELb0ELb0ELb0ELb0ELb1ELb0EEEvNS_16Flash_fwd_paramsE,"aw",@nobits
	.sectionflags	@""
	.align	16
	.zero		1024


//--------------------- .nv.shared._ZN5flash16flash_fwd_kernelI23Flash_fwd_kernel_traitsILi192ELi128ELi64ELi8ELb0ELb0EN7cutlass10bfloat16_tE19Flash_kernel_traitsILi192ELi128ELi64ELi8ES3_EELb0ELb0ELb0ELb1ELb0ELb0ELb0ELb0EEEvNS_16Flash_fwd_paramsE --------------------------
	.section	.nv.shared._ZN5flash16flash_fwd_kernelI23Flash_fwd_kernel_traitsILi192ELi128ELi64ELi8ELb0ELb0EN7cutlass10bfloat16_tE19Flash_kernel_traitsILi192ELi128ELi64ELi8ES3_EELb0ELb0ELb0ELb1ELb0ELb0ELb0ELb0EEEvNS_16Flash_fwd_paramsE,"aw",@nobits
	.sectionflags	@""
	.align	16
	.zero		1024


//--------------------- .nv.shared._ZN5flash16flash_fwd_kernelI23Flash_fwd_kernel_traitsILi192ELi128ELi64ELi8ELb0ELb0EN7cutlass10bfloat16_tE19Flash_kernel_traitsILi192ELi128ELi64ELi8ES3_EELb0ELb0ELb0ELb1ELb0ELb0ELb1ELb0EEEvNS_16Flash_fwd_paramsE --------------------------
	.section	.nv.shared._ZN5flash16flash_fwd_kernelI23Flash_fwd_kernel_traitsILi192ELi128ELi64ELi8ELb0ELb0EN7cutlass10bfloat16_tE19Flash_kernel_traitsILi192ELi128ELi64ELi8ES3_EELb0ELb0ELb0ELb1ELb0ELb0ELb1ELb0EEEvNS_16Flash_fwd_paramsE,"aw",@nobits
	.sectionflags	@""
	.align	16
	.zero		1024


//--------------------- .nv.shared._ZN5flash16flash_fwd_kernelI23Flash_fwd_kernel_traitsILi192ELi128ELi64ELi8ELb0ELb0EN7cutlass10bfloat16_tE19Flash_kernel_traitsILi192ELi128ELi64ELi8ES3_EELb0ELb0ELb1ELb0ELb0ELb1ELb0ELb0EEEvNS_16Flash_fwd_paramsE --------------------------
	.section	.nv.shared._ZN5flash16flash_fwd_kernelI23Flash_fwd_kernel_traitsILi192ELi128ELi64ELi8ELb0ELb0EN7cutlass10bfloat16_tE19Flash_kernel_traitsILi192ELi128ELi64ELi8ES3_EELb0ELb0ELb1ELb0ELb0ELb1ELb0ELb0EEEvNS_16Flash_fwd_paramsE,"aw",@nobits
	.sectionflags	@""
	.align	16
	.zero		1024


//--------------------- .nv.shared._ZN5flash16flash_fwd_kernelI23Flash_fwd_kernel_traitsILi192ELi128ELi64ELi8ELb0ELb0EN7cutlass10bfloat16_tE19Flash_kernel_traitsILi192ELi128ELi64ELi8ES3_EELb0ELb0ELb1ELb0ELb0ELb1ELb1ELb0EEEvNS_16Flash_fwd_paramsE --------------------------
	.section	.nv.shared._ZN5flash16flash_fwd_kernelI23Flash_fwd_kernel_traitsILi192ELi128ELi64ELi8ELb0ELb0EN7cutlass10bfloat16_tE19Flash_kernel_traitsILi192ELi128ELi64ELi8ES3_EELb0ELb0ELb1ELb0ELb0ELb1ELb1ELb0EEEvNS_16Flash_fwd_paramsE,"aw",@nobits
	.sectionflags	@""
	.align	16
	.zero		1024


//--------------------- .nv.shared._ZN5flash16flash_fwd_kernelI23Flash_fwd_kernel_traitsILi192ELi128ELi64ELi8ELb0ELb0EN7cutlass10bfloat16_tE19Flash_kernel_traitsILi192ELi128ELi64ELi8ES3_EELb0ELb0ELb1ELb0ELb0ELb0ELb0ELb0EEEvNS_16Flash_fwd_paramsE --------------------------
	.section	.nv.shared._ZN5flash16flash_fwd_kernelI23Flash_fwd_kernel_traitsILi192ELi128ELi64ELi8ELb0ELb0EN7cutlass10bfloat16_tE19Flash_kernel_traitsILi192ELi128ELi64ELi8ES3_EELb0ELb0ELb1ELb0ELb0ELb0ELb0ELb0EEEvNS_16Flash_fwd_paramsE,"aw",@nobits
	.sectionflags	@""
	.align	16
	.zero		1024


//--------------------- .nv.shared._ZN5flash16flash_fwd_kernelI23Flash_fwd_kernel_traitsILi192ELi128ELi64ELi8ELb0ELb0EN7cutlass10bfloat16_tE19Flash_kernel_traitsILi192ELi128ELi64ELi8ES3_EELb0ELb0ELb1ELb0ELb0ELb0ELb1ELb0EEEvNS_16Flash_fwd_paramsE --------------------------
	.section	.nv.shared._ZN5flash16flash_fwd_kernelI23Flash_fwd_kernel_traitsILi192ELi128ELi64ELi8ELb0ELb0EN7cutlass10bfloat16_tE19Flash_kernel_traitsILi192ELi128ELi64ELi8ES3_EELb0ELb0ELb1ELb0ELb0ELb0ELb1ELb0EEEvNS_16Flash_fwd_paramsE,"aw",@nobits
	.sectionflags	@""
	.align	16
	.zero		1024


//--------------------- .nv.shared._ZN5flash16flash_fwd_kernelI23Flash_fwd_kernel_traitsILi192ELi128ELi64ELi8ELb0ELb0EN7cutlass10bfloat16_tE19Flash_kernel_traitsILi192ELi128ELi64ELi8ES3_EELb0ELb0ELb1ELb1ELb0ELb0ELb0ELb0EEEvNS_16Flash_fwd_paramsE --------------------------
	.section	.nv.shared._ZN5flash16flash_fwd_kernelI23Flash_fwd_kernel_traitsILi192ELi128ELi64ELi8ELb0ELb0EN7cutlass10bfloat16_tE19Flash_kernel_traitsILi192ELi128ELi64ELi8ES3_EELb0ELb0ELb1ELb1ELb0ELb0ELb0ELb0EEEvNS_16Flash_fwd_paramsE,"aw",@nobits
	.sectionflags	@""
	.align	16
	.zero		1024


//--------------------- .nv.shared._ZN5flash16flash_fwd_kernelI23Flash_fwd_kernel_traitsILi192ELi128ELi64ELi8ELb0ELb0EN7cutlass10bfloat16_tE19Flash_kernel_traitsILi192ELi128ELi64ELi8ES3_EELb0ELb0ELb1ELb1ELb0ELb0ELb1ELb0EEEvNS_16Flash_fwd_paramsE --------------------------
	.section	.nv.shared._ZN5flash16flash_fwd_kernelI23Flash_fwd_kernel_traitsILi192ELi128ELi64ELi8ELb0ELb0EN7cutlass10bfloat16_tE19Flash_kernel_traitsILi192ELi128ELi64ELi8ES3_EELb0ELb0ELb1ELb1ELb0ELb0ELb1ELb0EEEvNS_16Flash_fwd_paramsE,"aw",@nobits
	.sectionflags	@""
	.align	16
	.zero		1024


//--------------------- .nv.shared._ZN5flash16flash_fwd_kernelI23Flash_fwd_kernel_traitsILi192ELi64ELi64ELi4ELb0ELb0EN7cutlass10bfloat16_tE19Flash_kernel_traitsILi192ELi64ELi64ELi4ES3_EELb1ELb0ELb0ELb0ELb0ELb0ELb0ELb0EEEvNS_16Flash_fwd_paramsE --------------------------
	.section	.nv.shared._ZN5flash16flash_fwd_kernelI23Flash_fwd_kernel_traitsILi192ELi64ELi64ELi4ELb0ELb0EN7cutlass10bfloat16_tE19Flash_kernel_traitsILi192ELi64ELi64ELi4ES3_EELb1ELb0ELb0ELb0ELb0ELb0ELb0ELb0EEEvNS_16Flash_fwd_paramsE,"aw",@nobits
	.sectionflags	@""
	.align	16
	.zero		1024


//--------------------- .nv.shared._ZN5flash16flash_fwd_kernelI23Flash_fwd_kernel_traitsILi192ELi64ELi64ELi4ELb0ELb0EN7cutlass10bfloat16_tE19Flash_kernel_traitsILi192ELi64ELi64ELi4ES3_EELb1ELb0ELb1ELb0ELb0ELb0ELb0ELb0EEEvNS_16Flash_fwd_paramsE --------------------------
	.section	.nv.shared._ZN5flash16flash_fwd_kernelI23Flash_fwd_kernel_traitsILi192ELi64ELi64ELi4ELb0ELb0EN7cutlass10bfloat16_tE19Flash_kernel_traitsILi192ELi64ELi64ELi4ES3_EELb1ELb0ELb1ELb0ELb0ELb0ELb0ELb0EEEvNS_16Flash_fwd_paramsE,"aw",@nobits
	.sectionflags	@""
	.align	16
	.zero		1024


//--------------------- .nv.shared._ZN5flash16flash_fwd_kernelI23Flash_fwd_kernel_traitsILi192ELi64ELi64ELi4ELb0ELb0EN7cutlass10bfloat16_tE19Flash_kernel_traitsILi192ELi64ELi64ELi4ES3_EELb1ELb0ELb0ELb0ELb0ELb1ELb0ELb0EEEvNS_16Flash_fwd_paramsE --------------------------
	.section	.nv.shared._ZN5flash16flash_fwd_kernelI23Flash_fwd_kernel_traitsILi192ELi64ELi64ELi4ELb0ELb0EN7cutlass10bfloat16_tE19Flash_kernel_traitsILi192ELi64ELi64ELi4ES3_EELb1ELb0ELb0ELb0ELb0ELb1ELb0ELb0EEEvNS_16Flash_fwd_paramsE,"aw",@nobits
	.sectionflags	@""
	.align	16
	.zero		1024


//--------------------- .nv.shared._ZN5flash16flash_fwd_kernelI23Flash_fwd_kernel_traitsILi192ELi64ELi64ELi4ELb0ELb0EN7cutlass10bfloat16_tE19Flash_kernel_traitsILi192ELi64ELi64ELi4ES3_EELb0ELb0ELb0ELb0ELb0ELb1ELb1ELb0EEEvNS_16Flash_fwd_paramsE --------------------------
	.section	.nv.shared._ZN5flash16flash_fwd_kernelI23Flash_fwd_kernel_traitsILi192ELi64ELi64ELi4ELb0ELb0EN7cutlass10bfloat16_tE19Flash_kernel_traitsILi192ELi64ELi64ELi4ES3_EELb0ELb0ELb0ELb0ELb0ELb1ELb1ELb0EEEvNS_16Flash_fwd_paramsE,"aw",@nobits
	.sectionflags	@""
	.align	16
	.zero		1024


//--------------------- .nv.shared._ZN5flash16flash_fwd_kernelI23Flash_fwd_kernel_traitsILi192ELi64ELi64ELi4ELb0ELb0EN7cutlass10bfloat16_tE19Flash_kernel_traitsILi192ELi64ELi64ELi4ES3_EELb1ELb0ELb0ELb1ELb0ELb0ELb0ELb0EEEvNS_16Flash_fwd_paramsE --------------------------
	.section	.nv.shared._ZN5flash16flash_fwd_kernelI23Flash_fwd_kernel_traitsILi192ELi64ELi64ELi4ELb0ELb0EN7cutlass10bfloat16_tE19Flash_kernel_traitsILi192ELi64ELi64ELi4ES3_EELb1ELb0ELb0ELb1ELb0ELb0ELb0ELb0EEEvNS_16Flash_fwd_paramsE,"aw",@nobits
	.sectionflags	@""
	.align	16
	.zero		1024


//--------------------- .nv.shared._ZN5flash16flash_fwd_kernelI23Flash_fwd_kernel_traitsILi192ELi64ELi64ELi4ELb0ELb0EN7cutlass10bfloat16_tE19Flash_kernel_traitsILi192ELi64ELi64ELi4ES3_EELb1ELb0ELb0ELb0ELb0ELb0ELb0ELb1EEEvNS_16Flash_fwd_paramsE --------------------------
	.section	.nv.shared._ZN5flash16flash_fwd_kernelI23Flash_fwd_kernel_traitsILi192ELi64ELi64ELi4ELb0ELb0EN7cutlass10bfloat16_tE19Flash_kernel_traitsILi192ELi64ELi64ELi4ES3_EELb1ELb0ELb0ELb0ELb0ELb0ELb0ELb1EEEvNS_16Flash_fwd_paramsE,"aw",@nobits
	.sectionflags	@""
	.align	16
	.zero		1024


//--------------------- .nv.shared._ZN5flash16flash_fwd_kernelI23Flash_fwd_kernel_traitsILi192ELi64ELi64ELi4ELb0ELb0EN7cutlass10bfloat16_tE19Flash_kernel_traitsILi192ELi64ELi64ELi4ES3_EELb0ELb0ELb0ELb0ELb0ELb0ELb1ELb0EEEvNS_16Flash_fwd_paramsE --------------------------
	.section	.nv.shared._ZN5flash16flash_fwd_kernelI23Flash_fwd_kernel_traitsILi192ELi64ELi64ELi4ELb0ELb0EN7cutlass10bfloat16_tE19Flash_kernel_traitsILi192ELi64ELi64ELi4ES3_EELb0ELb0ELb0ELb0ELb0ELb0ELb1ELb0EEEvNS_16Flash_fwd_paramsE,"aw",@nobits
	.sectionflags	@""
	.align	16
	.zero		1024


//--------------------- .nv.shared._ZN5flash16flash_fwd_kernelI23Flash_fwd_kernel_traitsILi192ELi64ELi64ELi4ELb0ELb0EN7cutlass10bfloat16_tE19Flash_kernel_traitsILi192ELi64ELi64ELi4ES3_EELb1ELb0ELb0ELb1ELb0ELb0ELb0ELb1EEEvNS_16Flash_fwd_paramsE --------------------------
	.section	.nv.shared._ZN5flash16flash_fwd_kernelI23Flash_fwd_kernel_traitsILi192ELi64ELi64ELi4ELb0ELb0EN7cutlass10bfloat16_tE19Flash_kernel_traitsILi192ELi64ELi64ELi4ES3_EELb1ELb0ELb0ELb1ELb0ELb0ELb0ELb1EEEvNS_16Flash_fwd_paramsE,"aw",@nobits
	.sectionflags	@""
	.align	16
	.zero		1024


//--------------------- .nv.shared._ZN5flash16flash_fwd_kernelI23Flash_fwd_kernel_traitsILi192ELi64ELi64ELi4ELb0ELb0EN7cutlass10bfloat16_tE19Flash_kernel_traitsILi192ELi64ELi64ELi4ES3_EELb0ELb0ELb0ELb1ELb0ELb0ELb1ELb0EEEvNS_16Flash_fwd_paramsE --------------------------
	.section	.nv.shared._ZN5flash16flash_fwd_kernelI23Flash_fwd_kernel_traitsILi192ELi64ELi64ELi4ELb0ELb0EN7cutlass10bfloat16_tE19Flash_kernel_traitsILi192ELi64ELi64ELi4ES3_EELb0ELb0ELb0ELb1ELb0ELb0ELb1ELb0EEEvNS_16Flash_fwd_paramsE,"aw",@nobits
	.sectionflags	@""
	.align	16
	.zero		1024


//--------------------- .nv.shared._ZN5flash16flash_fwd_kernelI23Flash_fwd_kernel_traitsILi192ELi64ELi64ELi4ELb0ELb0EN7cutlass10bfloat16_tE19Flash_kernel_traitsILi192ELi64ELi64ELi4ES3_EELb1ELb0ELb1ELb0ELb0ELb1ELb0ELb0EEEvNS_16Flash_fwd_paramsE --------------------------
	.section	.nv.shared._ZN5flash16flash_fwd_kernelI23Flash_fwd_kernel_traitsILi192ELi64ELi64ELi4ELb0ELb0EN7cutlass10bfloat16_tE19Flash_kernel_traitsILi192ELi64ELi64ELi4ES3_EELb1ELb0ELb1ELb0ELb0ELb1ELb0ELb0EEEvNS_16Flash_fwd_paramsE,"aw",@nobits
	.sectionflags	@""
	.align	16
	.zero		1024


//--------------------- .nv.shared._ZN5flash16flash_fwd_kernelI23Flash_fwd_kernel_traitsILi192ELi64ELi64ELi4ELb0ELb0EN7cutlass10bfloat16_tE19Flash_kernel_traitsILi192ELi64ELi64ELi4ES3_EELb0ELb0ELb1ELb0ELb0ELb1ELb1ELb0EEEvNS_16Flash_fwd_paramsE --------------------------
	.section	.nv.shared._ZN5flash16flash_fwd_kernelI23Flash_fwd_kernel_traitsILi192ELi64ELi64ELi4ELb0ELb0EN7cutlass10bfloat16_tE19Flash_kernel_traitsILi192ELi64ELi64ELi4ES3_EELb0ELb0ELb1ELb0ELb0ELb1ELb1ELb0EEEvNS_16Flash_fwd_paramsE,"aw",@nobits
	.sectionflags	@""
	.align	16
	.zero		1024


//--------------------- .nv.shared._ZN5flash16flash_fwd_kernelI23Flash_fwd_kernel_traitsILi192ELi64ELi64ELi4ELb0ELb0EN7cutlass10bfloat16_tE19Flash_kernel_traitsILi192ELi64ELi64ELi4ES3_EELb1ELb0ELb1ELb1ELb0ELb0ELb0ELb0EEEvNS_16Flash_fwd_paramsE --------------------------
	.section	.nv.shared._ZN5flash16flash_fwd_kernelI23Flash_fwd_kernel_traitsILi192ELi64ELi64ELi4ELb0ELb0EN7cutlass10bfloat16_tE19Flash_kernel_traitsILi192ELi64ELi64ELi4ES3_EELb1ELb0ELb1ELb1ELb0ELb0ELb0ELb0EEEvNS_16Flash_fwd_paramsE,"aw",@nobits
	.sectionflags	@""
	.align	16
	.zero		1024


//--------------------- .nv.shared._ZN5flash16flash_fwd_kernelI23Flash_fwd_kernel_traitsILi192ELi64ELi64ELi4ELb0ELb0EN7cutlass10bfloat16_tE19Flash_kernel_traitsILi192ELi64ELi64ELi4ES3_EELb1ELb0ELb1ELb0ELb0ELb0ELb0ELb1EEEvNS_16Flash_fwd_paramsE --------------------------
	.section	.nv.shared._ZN5flash16flash_fwd_kernelI23Flash_fwd_kernel_traitsILi192ELi64ELi64ELi4ELb0ELb0EN7cutlass10bfloat16_tE19Flash_kernel_traitsILi192ELi64ELi64ELi4ES3_EELb1ELb0ELb1ELb0ELb0ELb0ELb0ELb1EEEvNS_16Flash_fwd_paramsE,"aw",@nobits
	.sectionflags	@""
	.align	16
	.zero		1024


//--------------------- .nv.shared._ZN5flash16flash_fwd_kernelI23Flash_fwd_kernel_traitsILi192ELi64ELi64ELi4ELb0ELb0EN7cutlass10bfloat16_tE19Flash_kernel_traitsILi192ELi64ELi64ELi4ES3_EELb0ELb0ELb1ELb0ELb0ELb0ELb1ELb0EEEvNS_16Flash_fwd_paramsE --------------------------
	.section	.nv.shared._ZN5flash16flash_fwd_kernelI23Flash_fwd_kernel_traitsILi192ELi64ELi64ELi4ELb0ELb0EN7cutlass10bfloat16_tE19Flash_kernel_traitsILi192ELi64ELi64ELi4ES3_EELb0ELb0ELb1ELb0ELb0ELb0ELb1ELb0EEEvNS_16Flash_fwd_paramsE,"aw",@nobits
	.sectionflags	@""
	.align	16
	.zero		1024


//--------------------- .nv.shared._ZN5flash16flash_fwd_kernelI23Flash_fwd_kernel_traitsILi192ELi64ELi64ELi4ELb0ELb0EN7cutlass10bfloat16_tE19Flash_kernel_traitsILi192ELi64ELi64ELi4ES3_EELb1ELb0ELb1ELb1ELb0ELb0ELb0ELb1EEEvNS_16Flash_fwd_paramsE --------------------------
	.section	.nv.shared._ZN5flash16flash_fwd_kernelI23Flash_fwd_kernel_traitsILi192ELi64ELi64ELi4ELb0ELb0EN7cutlass10bfloat16_tE19Flash_kernel_traitsILi192ELi64ELi64ELi4ES3_EELb1ELb0ELb1ELb1ELb0ELb0ELb0ELb1EEEvNS_16Flash_fwd_paramsE,"aw",@nobits
	.sectionflags	@""
	.align	16
	.zero		1024


//--------------------- .nv.shared._ZN5flash16flash_fwd_kernelI23Flash_fwd_kernel_traitsILi192ELi64ELi64ELi4ELb0ELb0EN7cutlass10bfloat16_tE19Flash_kernel_traitsILi192ELi64ELi64ELi4ES3_EELb0ELb0ELb1ELb1ELb0ELb0ELb1ELb0EEEvNS_16Flash_fwd_paramsE --------------------------
	.section	.nv.shared._ZN5flash16flash_fwd_kernelI23Flash_fwd_kernel_traitsILi192ELi64ELi64ELi4ELb0ELb0EN7cutlass10bfloat16_tE19Flash_kernel_traitsILi192ELi64ELi64ELi4ES3_EELb0ELb0ELb1ELb1ELb0ELb0ELb1ELb0EEEvNS_16Flash_fwd_paramsE,"aw",@nobits
	.sectionflags	@""
	.align	16
	.zero		1024


//--------------------- .nv.constant0._ZN5flash16flash_fwd_kernelI23Flash_fwd_kernel_traitsILi192ELi128ELi64ELi8ELb0ELb0EN7cutlass10bfloat16_tE19Flash_kernel_traitsILi192ELi128ELi64ELi8ES3_EELb0ELb0ELb0ELb0ELb0ELb1ELb0ELb0EEEvNS_16Flash_fwd_paramsE --------------------------
	.section	.nv.constant0._ZN5flash16flash_fwd_kernelI23Flash_fwd_kernel_traitsILi192ELi128ELi64ELi8ELb0ELb0EN7cutlass10bfloat16_tE19Flash_kernel_traitsILi192ELi128ELi64ELi8ES3_EELb0ELb0ELb0ELb0ELb0ELb1ELb0ELb0EEEvNS_16Flash_fwd_paramsE,"a",@progbits
	.sectionflags	@""
	.align	4
.nv.constant0._ZN5flash16flash_fwd_kernelI23Flash_fwd_kernel_traitsILi192ELi128ELi64ELi8ELb0ELb0EN7cutlass10bfloat16_tE19Flash_kernel_traitsILi192ELi128ELi64ELi8ES3_EELb0ELb0ELb0ELb0ELb0ELb1ELb0ELb0EEEvNS_16Flash_fwd_paramsE:
	.zero		992


//--------------------- .nv.constant0._ZN5flash16flash_fwd_kernelI23Flash_fwd_kernel_traitsILi192ELi128ELi64ELi8ELb0ELb0EN7cutlass10bfloat16_tE19Flash_kernel_traitsILi192ELi128ELi64ELi8ES3_EELb0ELb0ELb0ELb0ELb0ELb1ELb1ELb0EEEvNS_16Flash_fwd_paramsE --------------------------
	.section	.nv.constant0._ZN5flash16flash_fwd_kernelI23Flash_fwd_kernel_traitsILi192ELi128ELi64ELi8ELb0ELb0EN7cutlass10bfloat16_tE19Flash_kernel_traitsILi192ELi128ELi64ELi8ES3_EELb0ELb0ELb0ELb0ELb0ELb1ELb1ELb0EEEvNS_16Flash_fwd_paramsE,"a",@progbits
	.sectionflags	@""
	.align	4
.nv.constant0._ZN5flash16flash_fwd_kernelI23Flash_fwd_kernel_traitsILi192ELi128ELi64ELi8ELb0ELb0EN7cutlass10bfloat16_tE19Flash_kernel_traitsILi192ELi128ELi64ELi8ES3_EELb0ELb0ELb0ELb0ELb0ELb1ELb1ELb0EEEvNS_16Flash_fwd_paramsE:
	.zero		992


//--------------------- .nv.constant0._ZN5flash16flash_fwd_kernelI23Flash_fwd_kernel_traitsILi192ELi128ELi64ELi8ELb0ELb0EN7cutlass10bfloat16_tE19Flash_kernel_traitsILi192ELi128ELi64ELi8ES3_EELb0ELb0ELb0ELb0ELb0ELb0ELb0ELb0EEEvNS_16Flash_fwd_paramsE --------------------------
	.section	.nv.constant0._ZN5flash16flash_fwd_kernelI23Flash_fwd_kernel_traitsILi192ELi128ELi64ELi8ELb0ELb0EN7cutlass10bfloat16_tE19Flash_kernel_traitsILi192ELi128ELi64ELi8ES3_EELb0ELb0ELb0ELb0ELb0ELb0ELb0ELb0EEEvNS_16Flash_fwd_paramsE,"a",@progbits
	.sectionflags	@""
	.align	4
.nv.constant0._ZN5flash16flash_fwd_kernelI23Flash_fwd_kernel_traitsILi192ELi128ELi64ELi8ELb0ELb0EN7cutlass10bfloat16_tE19Flash_kernel_traitsILi192ELi128ELi64ELi8ES3_EELb0ELb0ELb0ELb0ELb0ELb0ELb0ELb0EEEvNS_16Flash_fwd_paramsE:
	.zero		992


//--------------------- .nv.constant0._ZN5flash16flash_fwd_kernelI23Flash_fwd_kernel_traitsILi192ELi128ELi64ELi8ELb0ELb0EN7cutlass10bfloat16_tE19Flash_kernel_traitsILi192ELi128ELi64ELi8ES3_EELb0ELb0ELb0ELb0ELb0ELb0ELb1ELb0EEEvNS_16Flash_fwd_paramsE --------------------------
	.section	.nv.constant0._ZN5flash16flash_fwd_kernelI23Flash_fwd_kernel_traitsILi192ELi128ELi64ELi8ELb0ELb0EN7cutlass10bfloat16_tE19Flash_kernel_traitsILi192ELi128ELi64ELi8ES3_EELb0ELb0ELb0ELb0ELb0ELb0ELb1ELb0EEEvNS_16Flash_fwd_paramsE,"a",@progbits
	.sectionflags	@""
	.align	4
.nv.constant0._ZN5flash16flash_fwd_kernelI23Flash_fwd_kernel_traitsILi192ELi128ELi64ELi8ELb0ELb0EN7cutlass10bfloat16_tE19Flash_kernel_traitsILi192ELi128ELi64ELi8ES3_EELb0ELb0ELb0ELb0ELb0ELb0ELb1ELb0EEEvNS_16Flash_fwd_paramsE:
	.zero		992


//--------------------- .nv.constant0._ZN5flash16flash_fwd_kernelI23Flash_fwd_kernel_traitsILi192ELi128ELi64ELi8ELb0ELb0EN7cutlass10bfloat16_tE19Flash_kernel_traitsILi192ELi128ELi64ELi8ES3_EELb0ELb0ELb0ELb1ELb0ELb0ELb0ELb0EEEvNS_16Flash_fwd_paramsE --------------------------
	.section	.nv.constant0._ZN5flash16flash_fwd_kernelI23Flash_fwd_kernel_traitsILi192ELi128ELi64ELi8ELb0ELb0EN7cutlass10bfloat16_tE19Flash_kernel_traitsILi192ELi128ELi64ELi8ES3_EELb0ELb0ELb0ELb1ELb0ELb0ELb0ELb0EEEvNS_16Flash_fwd_paramsE,"a",@progbits
	.sectionflags	@""
	.align	4
.nv.constant0._ZN5flash16flash_fwd_kernelI23Flash_fwd_kernel_traitsILi192ELi128ELi64ELi8ELb0ELb0EN7cutlass10bfloat16_tE19Flash_kernel_traitsILi192ELi128ELi64ELi8ES3_EELb0ELb0ELb0ELb1ELb0ELb0ELb0ELb0EEEvNS_16Flash_fwd_paramsE:
	.zero		992


//--------------------- .nv.constant0._ZN5flash16flash_fwd_kernelI23Flash_fwd_kernel_traitsILi192ELi128ELi64ELi8ELb0ELb0EN7cutlass10bfloat16_tE19Flash_kernel_traitsILi192ELi128ELi64ELi8ES3_EELb0ELb0ELb0ELb1ELb0ELb0ELb1ELb0EEEvNS_16Flash_fwd_paramsE --------------------------
	.section	.nv.constant0._ZN5flash16flash_fwd_kernelI23Flash_fwd_kernel_traitsILi192ELi128ELi64ELi8ELb0ELb0EN7cutlass10bfloat16_tE19Flash_kernel_traitsILi192ELi128ELi64ELi8ES3_EELb0ELb0ELb0ELb1ELb0ELb0ELb1ELb0EEEvNS_16Flash_fwd_paramsE,"a",@progbits
	.sectionflags	@""
	.align	4
.nv.constant0._ZN5flash16flash_fwd_kernelI23Flash_fwd_kernel_traitsILi192ELi128ELi64ELi8ELb0ELb0EN7cutlass10bfloat16_tE19Flash_kernel_traitsILi192ELi128ELi64ELi8ES3_EELb0ELb0ELb0ELb1ELb0ELb0ELb1ELb0EEEvNS_16Flash_fwd_paramsE:
	.zero		992


//--------------------- .nv.constant0._ZN5flash16flash_fwd_kernelI23Flash_fwd_kernel_traitsILi192ELi128ELi64ELi8ELb0ELb0EN7cutlass10bfloat16_tE19Flash_kernel_traitsILi192ELi128ELi64ELi8ES3_EELb0ELb0ELb1ELb0ELb0ELb1ELb0ELb0EEEvNS_16Flash_fwd_paramsE --------------------------
	.section	.nv.constant0._ZN5flash16flash_fwd_kernelI23Flash_fwd_kernel_traitsILi192ELi128ELi64ELi8ELb0ELb0EN7cutlass10bfloat16_tE19Flash_kernel_traitsILi192ELi128ELi64ELi8ES3_EELb0ELb0ELb1ELb0ELb0ELb1ELb0ELb0EEEvNS_16Flash_fwd_paramsE,"a",@progbits
	.sectionflags	@""
	.align	4
.nv.constant0._ZN5flash16flash_fwd_kernelI23Flash_fwd_kernel_traitsILi192ELi128ELi64ELi8ELb0ELb0EN7cutlass10bfloat16_tE19Flash_kernel_traitsILi192ELi128ELi64ELi8ES3_EELb0ELb0ELb1ELb0ELb0ELb1ELb0ELb0EEEvNS_16Flash_fwd_paramsE:
	.zero		992


//--------------------- .nv.constant0._ZN5flash16flash_fwd_kernelI23Flash_fwd_kernel_traitsILi192ELi128ELi64ELi8ELb0ELb0EN7cutlass10bfloat16_tE19Flash_kernel_traitsILi192ELi128ELi64ELi8ES3_EELb0ELb0ELb1ELb0ELb0ELb1ELb1ELb0EEEvNS_16Flash_fwd_paramsE --------------------------
	.section	.nv.constant0._ZN5flash16flash_fwd_kernelI23Flash_fwd_kernel_traitsILi192ELi128ELi64ELi8ELb0ELb0EN7cutlass10bfloat16_tE19Flash_kernel_traitsILi192ELi128ELi64ELi8ES3_EELb0ELb0ELb1ELb0ELb0ELb1ELb1ELb0EEEvNS_16Flash_fwd_paramsE,"a",@progbits
	.sectionflags	@""
	.align	4
.nv.constant0._ZN5flash16flash_fwd_kernelI23Flash_fwd_kernel_traitsILi192ELi128ELi64ELi8ELb0ELb0EN7cutlass10bfloat16_tE19Flash_kernel_traitsILi192ELi128ELi64ELi8ES3_EELb0ELb0ELb1ELb0ELb0ELb1ELb1ELb0EEEvNS_16Flash_fwd_paramsE:
	.zero		992


//--------------------- .nv.constant0._ZN5flash16flash_fwd_kernelI23Flash_fwd_kernel_traitsILi192ELi128ELi64ELi8ELb0ELb0EN7cutlass10bfloat16_tE19Flash_kernel_traitsILi192ELi128ELi64ELi8ES3_EELb0ELb0ELb1ELb0ELb0ELb0ELb0ELb0EEEvNS_16Flash_fwd_paramsE --------------------------
	.section	.nv.constant0._ZN5flash16flash_fwd_kernelI23Flash_fwd_kernel_traitsILi192ELi128ELi64ELi8ELb0ELb0EN7cutlass10bfloat16_tE19Flash_kernel_traitsILi192ELi128ELi64ELi8ES3_EELb0ELb0ELb1ELb0ELb0ELb0ELb0ELb0EEEvNS_16Flash_fwd_paramsE,"a",@progbits
	.sectionflags	@""
	.align	4
.nv.constant0._ZN5flash16flash_fwd_kernelI23Flash_fwd_kernel_traitsILi192ELi128ELi64ELi8ELb0ELb0EN7cutlass10bfloat16_tE19Flash_kernel_traitsILi192ELi128ELi64ELi8ES3_EELb0ELb0ELb1ELb0ELb0ELb0ELb0ELb0EEEvNS_16Flash_fwd_paramsE:
	.zero		992


//--------------------- .nv.constant0._ZN5flash16flash_fwd_kernelI23Flash_fwd_kernel_traitsILi192ELi128ELi64ELi8ELb0ELb0EN7cutlass10bfloat16_tE19Flash_kernel_traitsILi192ELi128ELi64ELi8ES3_EELb0ELb0ELb1ELb0ELb0ELb0ELb1ELb0EEEvNS_16Flash_fwd_paramsE --------------------------
	.section	.nv.constant0._ZN5flash16flash_fwd_kernelI23Flash_fwd_kernel_traitsILi192ELi128ELi64ELi8ELb0ELb0EN7cutlass10bfloat16_tE19Flash_kernel_traitsILi192ELi128ELi64ELi8ES3_EELb0ELb0ELb1ELb0ELb0ELb0ELb1ELb0EEEvNS_16Flash_fwd_paramsE,"a",@progbits
	.sectionflags	@""
	.align	4
.nv.constant0._ZN5flash16flash_fwd_kernelI23Flash_fwd_kernel_traitsILi192ELi128ELi64ELi8ELb0ELb0EN7cutlass10bfloat16_tE19Flash_kernel_traitsILi192ELi128ELi64ELi8ES3_EELb0ELb0ELb1ELb0ELb0ELb0ELb1ELb0EEEvNS_16Flash_fwd_paramsE:
	.zero		992


//--------------------- .nv.constant0._ZN5flash16flash_fwd_kernelI23Flash_fwd_kernel_traitsILi192ELi128ELi64ELi8ELb0ELb0EN7cutlass10bfloat16_tE19Flash_kernel_traitsILi192ELi128ELi64ELi8ES3_EELb0ELb0ELb1ELb1ELb0ELb0ELb0ELb0EEEvNS_16Flash_fwd_paramsE --------------------------
	.section	.nv.constant0._ZN5flash16flash_fwd_kernelI23Flash_fwd_kernel_traitsILi192ELi128ELi64ELi8ELb0ELb0EN7cutlass10bfloat16_tE19Flash_kernel_traitsILi192ELi128ELi64ELi8ES3_EELb0ELb0ELb1ELb1ELb0ELb0ELb0ELb0EEEvNS_16Flash_fwd_paramsE,"a",@progbits
	.sectionflags	@""
	.align	4
.nv.constant0._ZN5flash16flash_fwd_kernelI23Flash_fwd_kernel_traitsILi192ELi128ELi64ELi8ELb0ELb0EN7cutlass10bfloat16_tE19Flash_kernel_traitsILi192ELi128ELi64ELi8ES3_EELb0ELb0ELb1ELb1ELb0ELb0ELb0ELb0EEEvNS_16Flash_fwd_paramsE:
	.zero		992


//--------------------- .nv.constant0._ZN5flash16flash_fwd_kernelI23Flash_fwd_kernel_traitsILi192ELi128ELi64ELi8ELb0ELb0EN7cutlass10bfloat16_tE19Flash_kernel_traitsILi192ELi128ELi64ELi8ES3_EELb0ELb0ELb1ELb1ELb0ELb0ELb1ELb0EEEvNS_16Flash_fwd_paramsE --------------------------
	.section	.nv.constant0._ZN5flash16flash_fwd_kernelI23Flash_fwd_kernel_traitsILi192ELi128ELi64ELi8ELb0ELb0EN7cutlass10bfloat16_tE19Flash_kernel_traitsILi192ELi128ELi64ELi8ES3_EELb0ELb0ELb1ELb1ELb0ELb0ELb1ELb0EEEvNS_16Flash_fwd_paramsE,"a",@progbits
	.sectionflags	@""
	.align	4
.nv.constant0._ZN5flash16flash_fwd_kernelI23Flash_fwd_kernel_traitsILi192ELi128ELi64ELi8ELb0ELb0EN7cutlass10bfloat16_tE19Flash_kernel_traitsILi192ELi128ELi64ELi8ES3_EELb0ELb0ELb1ELb1ELb0ELb0ELb1ELb0EEEvNS_16Flash_fwd_paramsE:
	.zero		992


//--------------------- .nv.constant0._ZN5flash16flash_fwd_kernelI23Flash_fwd_kernel_traitsILi192ELi64ELi64ELi4ELb0ELb0EN7cutlass10bfloat16_tE19Flash_kernel_traitsILi192ELi64ELi64ELi4ES3_EELb1ELb0ELb0ELb0ELb0ELb0ELb0ELb0EEEvNS_16Flash_fwd_paramsE --------------------------
	.section	.nv.constant0._ZN5flash16flash_fwd_kernelI23Flash_fwd_kernel_traitsILi192ELi64ELi64ELi4ELb0ELb0EN7cutlass10bfloat16_tE19Flash_kernel_traitsILi192ELi64ELi64ELi4ES3_EELb1ELb0ELb0ELb0ELb0ELb0ELb0ELb0EEEvNS_16Flash_fwd_paramsE,"a",@progbits
	.sectionflags	@""
	.align	4
.nv.constant0._ZN5flash16flash_fwd_kernelI23Flash_fwd_kernel_traitsILi192ELi64ELi64ELi4ELb0ELb0EN7cutlass10bfloat16_tE19Flash_kernel_traitsILi192ELi64ELi64ELi4ES3_EELb1ELb0ELb0ELb0ELb0ELb0ELb0ELb0EEEvNS_16Flash_fwd_paramsE:
	.zero		992


//--------------------- .nv.constant0._ZN5flash16flash_fwd_kernelI23Flash_fwd_kernel_traitsILi192ELi64ELi64ELi4ELb0ELb0EN7cutlass10bfloat16_tE19Flash_kernel_traitsILi192ELi64ELi64ELi4ES3_EELb1ELb0ELb1ELb0ELb0ELb0ELb0ELb0EEEvNS_16Flash_fwd_paramsE --------------------------
	.section	.nv.constant0._ZN5flash16flash_fwd_kernelI23Flash_fwd_kernel_traitsILi192ELi64ELi64ELi4ELb0ELb0EN7cutlass10bfloat16_tE19Flash_kernel_traitsILi192ELi64ELi64ELi4ES3_EELb1ELb0ELb1ELb0ELb0ELb0ELb0ELb0EEEvNS_16Flash_fwd_paramsE,"a",@progbits
	.sectionflags	@""
	.align	4
.nv.constant0._ZN5flash16flash_fwd_kernelI23Flash_fwd_kernel_traitsILi192ELi64ELi64ELi4ELb0ELb0EN7cutlass10bfloat16_tE19Flash_kernel_traitsILi192ELi64ELi64ELi4ES3_EELb1ELb0ELb1ELb0ELb0ELb0ELb0ELb0EEEvNS_16Flash_fwd_paramsE:
	.zero		992


//--------------------- .nv.constant0._ZN5flash16flash_fwd_kernelI23Flash_fwd_kernel_traitsILi192ELi64ELi64ELi4ELb0ELb0EN7cutlass10bfloat16_tE19Flash_kernel_traitsILi192ELi64ELi64ELi4ES3_EELb1ELb0ELb0ELb0ELb0ELb1ELb0ELb0EEEvNS_16Flash_fwd_paramsE --------------------------
	.section	.nv.constant0._ZN5flash16flash_fwd_kernelI23Flash_fwd_kernel_traitsILi192ELi64ELi64ELi4ELb0ELb0EN7cutlass10bfloat16_tE19Flash_kernel_traitsILi192ELi64ELi64ELi4ES3_EELb1ELb0ELb0ELb0ELb0ELb1ELb0ELb0EEEvNS_16Flash_fwd_paramsE,"a",@progbits
	.sectionflags	@""
	.align	4
.nv.constant0._ZN5flash16flash_fwd_kernelI23Flash_fwd_kernel_traitsILi192ELi64ELi64ELi4ELb0ELb0EN7cutlass10bfloat16_tE19Flash_kernel_traitsILi192ELi64ELi64ELi4ES3_EELb1ELb0ELb0ELb0ELb0ELb1ELb0ELb0EEEvNS_16Flash_fwd_paramsE:
	.zero		992


//--------------------- .nv.constant0._ZN5flash16flash_fwd_kernelI23Flash_fwd_kernel_traitsILi192ELi64ELi64ELi4ELb0ELb0EN7cutlass10bfloat16_tE19Flash_kernel_traitsILi192ELi64ELi64ELi4ES3_EELb0ELb0ELb0ELb0ELb0ELb1ELb1ELb0EEEvNS_16Flash_fwd_paramsE --------------------------
	.section	.nv.constant0._ZN5flash16flash_fwd_kernelI23Flash_fwd_kernel_traitsILi192ELi64ELi64ELi4ELb0ELb0EN7cutlass10bfloat16_tE19Flash_kernel_traitsILi192ELi64ELi64ELi4ES3_EELb0ELb0ELb0ELb0ELb0ELb1ELb1ELb0EEEvNS_16Flash_fwd_paramsE,"a",@progbits
	.sectionflags	@""
	.align	4
.nv.constant0._ZN5flash16flash_fwd_kernelI23Flash_fwd_kernel_traitsILi192ELi64ELi64ELi4ELb0ELb0EN7cutlass10bfloat16_tE19Flash_kernel_traitsILi192ELi64ELi64ELi4ES3_EELb0ELb0ELb0ELb0ELb0ELb1ELb1ELb0EEEvNS_16Flash_fwd_paramsE:
	.zero		992


//--------------------- .nv.constant0._ZN5flash16flash_fwd_kernelI23Flash_fwd_kernel_traitsILi192ELi64ELi64ELi4ELb0ELb0EN7cutlass10bfloat16_tE19Flash_kernel_traitsILi192ELi64ELi64ELi4ES3_EELb1ELb0ELb0ELb1ELb0ELb0ELb0ELb0EEEvNS_16Flash_fwd_paramsE --------------------------
	.section	.nv.constant0._ZN5flash16flash_fwd_kernelI23Flash_fwd_kernel_traitsILi192ELi64ELi64ELi4ELb0ELb0EN7cutlass10bfloat16_tE19Flash_kernel_traitsILi192ELi64ELi64ELi4ES3_EELb1ELb0ELb0ELb1ELb0ELb0ELb0ELb0EEEvNS_16Flash_fwd_paramsE,"a",@progbits
	.sectionflags	@""
	.align	4
.nv.constant0._ZN5flash16flash_fwd_kernelI23Flash_fwd_kernel_traitsILi192ELi64ELi64ELi4ELb0ELb0EN7cutlass10bfloat16_tE19Flash_kernel_traitsILi192ELi64ELi64ELi4ES3_EELb1ELb0ELb0ELb1ELb0ELb0ELb0ELb0EEEvNS_16Flash_fwd_paramsE:
	.zero		992


//--------------------- .nv.constant0._ZN5flash16flash_fwd_kernelI23Flash_fwd_kernel_traitsILi192ELi64ELi64ELi4ELb0ELb0EN7cutlass10bfloat16_tE19Flash_kernel_traitsILi192ELi64ELi64ELi4ES3_EELb1ELb0ELb0ELb0ELb0ELb0ELb0ELb1EEEvNS_16Flash_fwd_paramsE --------------------------
	.section	.nv.constant0._ZN5flash16flash_fwd_kernelI23Flash_fwd_kernel_traitsILi192ELi64ELi64ELi4ELb0ELb0EN7cutlass10bfloat16_tE19Flash_kernel_traitsILi192ELi64ELi64ELi4ES3_EELb1ELb0ELb0ELb0ELb0ELb0ELb0ELb1EEEvNS_16Flash_fwd_paramsE,"a",@progbits
	.sectionflags	@""
	.align	4
.nv.constant0._ZN5flash16flash_fwd_kernelI23Flash_fwd_kernel_traitsILi192ELi64ELi64ELi4ELb0ELb0EN7cutlass10bfloat16_tE19Flash_kernel_traitsILi192ELi64ELi64ELi4ES3_EELb1ELb0ELb0ELb0ELb0ELb0ELb0ELb1EEEvNS_16Flash_fwd_paramsE:
	.zero		992


//--------------------- .nv.constant0._ZN5flash16flash_fwd_kernelI23Flash_fwd_kernel_traitsILi192ELi64ELi64ELi4ELb0ELb0EN7cutlass10bfloat16_tE19Flash_kernel_traitsILi192ELi64ELi64ELi4ES3_EELb0ELb0ELb0ELb0ELb0ELb0ELb1ELb0EEEvNS_16Flash_fwd_paramsE --------------------------
	.section	.nv.constant0._ZN5flash16flash_fwd_kernelI23Flash_fwd_kernel_traitsILi192ELi64ELi64ELi4ELb0ELb0EN7cutlass10bfloat16_tE19Flash_kernel_traitsILi192ELi64ELi64ELi4ES3_EELb0ELb0ELb0ELb0ELb0ELb0ELb1ELb0EEEvNS_16Flash_fwd_paramsE,"a",@progbits
	.sectionflags	@""
	.align	4
.nv.constant0._ZN5flash16flash_fwd_kernelI23Flash_fwd_kernel_traitsILi192ELi64ELi64ELi4ELb0ELb0EN7cutlass10bfloat16_tE19Flash_kernel_traitsILi192ELi64ELi64ELi4ES3_EELb0ELb0ELb0ELb0ELb0ELb0ELb1ELb0EEEvNS_16Flash_fwd_paramsE:
	.zero		992


//--------------------- .nv.constant0._ZN5flash16flash_fwd_kernelI23Flash_fwd_kernel_traitsILi192ELi64ELi64ELi4ELb0ELb0EN7cutlass10bfloat16_tE19Flash_kernel_traitsILi192ELi64ELi64ELi4ES3_EELb1ELb0ELb0ELb1ELb0ELb0ELb0ELb1EEEvNS_16Flash_fwd_paramsE --------------------------
	.section	.nv.constant0._ZN5flash16flash_fwd_kernelI23Flash_fwd_kernel_traitsILi192ELi64ELi64ELi4ELb0ELb0EN7cutlass10bfloat16_tE19Flash_kernel_traitsILi192ELi64ELi64ELi4ES3_EELb1ELb0ELb0ELb1ELb0ELb0ELb0ELb1EEEvNS_16Flash_fwd_paramsE,"a",@progbits
	.sectionflags	@""
	.align	4
.nv.constant0._ZN5flash16flash_fwd_kernelI23Flash_fwd_kernel_traitsILi192ELi64ELi64ELi4ELb0ELb0EN7cutlass10bfloat16_tE19Flash_kernel_traitsILi192ELi64ELi64ELi4ES3_EELb1ELb0ELb0ELb1ELb0ELb0ELb0ELb1EEEvNS_16Flash_fwd_paramsE:
	.zero		992


//--------------------- .nv.constant0._ZN5flash16flash_fwd_kernelI23Flash_fwd_kernel_traitsILi192ELi64ELi64ELi4ELb0ELb0EN7cutlass10bfloat16_tE19Flash_kernel_traitsILi192ELi64ELi64ELi4ES3_EELb0ELb0ELb0ELb1ELb0ELb0ELb1ELb0EEEvNS_16Flash_fwd_paramsE --------------------------
	.section	.nv.constant0._ZN5flash16flash_fwd_kernelI23Flash_fwd_kernel_traitsILi192ELi64ELi64ELi4ELb0ELb0EN7cutlass10bfloat16_tE19Flash_kernel_traitsILi192ELi64ELi64ELi4ES3_EELb0ELb0ELb0ELb1ELb0ELb0ELb1ELb0EEEvNS_16Flash_fwd_paramsE,"a",@progbits
	.sectionflags	@""
	.align	4
.nv.constant0._ZN5flash16flash_fwd_kernelI23Flash_fwd_kernel_traitsILi192ELi64ELi64ELi4ELb0ELb0EN7cutlass10bfloat16_tE19Flash_kernel_traitsILi192ELi64ELi64ELi4ES3_EELb0ELb0ELb0ELb1ELb0ELb0ELb1ELb0EEEvNS_16Flash_fwd_paramsE:
	.zero		992


//--------------------- .nv.constant0._ZN5flash16flash_fwd_kernelI23Flash_fwd_kernel_traitsILi192ELi64ELi64ELi4ELb0ELb0EN7cutlass10bfloat16_tE19Flash_kernel_traitsILi192ELi64ELi64ELi4ES3_EELb1ELb0ELb1ELb0ELb0ELb1ELb0ELb0EEEvNS_16Flash_fwd_paramsE --------------------------
	.section	.nv.constant0._ZN5flash16flash_fwd_kernelI23Flash_fwd_kernel_traitsILi192ELi64ELi64ELi4ELb0ELb0EN7cutlass10bfloat16_tE19Flash_kernel_traitsILi192ELi64ELi64ELi4ES3_EELb1ELb0ELb1ELb0ELb0ELb1ELb0ELb0EEEvNS_16Flash_fwd_paramsE,"a",@progbits
	.sectionflags	@""
	.align	4
.nv.constant0._ZN5flash16flash_fwd_kernelI23Flash_fwd_kernel_traitsILi192ELi64ELi64ELi4ELb0ELb0EN7cutlass10bfloat16_tE19Flash_kernel_traitsILi192ELi64ELi64ELi4ES3_EELb1ELb0ELb1ELb0ELb0ELb1ELb0ELb0EEEvNS_16Flash_fwd_paramsE:
	.zero		992


//--------------------- .nv.constant0._ZN5flash16flash_fwd_kernelI23Flash_fwd_kernel_traitsILi192ELi64ELi64ELi4ELb0ELb0EN7cutlass10bfloat16_tE19Flash_kernel_traitsILi192ELi64ELi64ELi4ES3_EELb0ELb0ELb1ELb0ELb0ELb1ELb1ELb0EEEvNS_16Flash_fwd_paramsE --------------------------
	.section	.nv.constant0._ZN5flash16flash_fwd_kernelI23Flash_fwd_kernel_traitsILi192ELi64ELi64ELi4ELb0ELb0EN7cutlass10bfloat16_tE19Flash_kernel_traitsILi192ELi64ELi64ELi4ES3_EELb0ELb0ELb1ELb0ELb0ELb1ELb1ELb0EEEvNS_16Flash_fwd_paramsE,"a",@progbits
	.sectionflags	@""
	.align	4
.nv.constant0._ZN5flash16flash_fwd_kernelI23Flash_fwd_kernel_traitsILi192ELi64ELi64ELi4ELb0ELb0EN7cutlass10bfloat16_tE19Flash_kernel_traitsILi192ELi64ELi64ELi4ES3_EELb0ELb0ELb1ELb0ELb0ELb1ELb1ELb0EEEvNS_16Flash_fwd_paramsE:
	.zero		992


//--------------------- .nv.constant0._ZN5flash16flash_fwd_kernelI23Flash_fwd_kernel_traitsILi192ELi64ELi64ELi4ELb0ELb0EN7cutlass10bfloat16_tE19Flash_kernel_traitsILi192ELi64ELi64ELi4ES3_EELb1ELb0ELb1ELb1ELb0ELb0ELb0ELb0EEEvNS_16Flash_fwd_paramsE --------------------------
	.section	.nv.constant0._ZN5flash16flash_fwd_kernelI23Flash_fwd_kernel_traitsILi192ELi64ELi64ELi4ELb0ELb0EN7cutlass10bfloat16_tE19Flash_kernel_traitsILi192ELi64ELi64ELi4ES3_EELb1ELb0ELb1ELb1ELb0ELb0ELb0ELb0EEEvNS_16Flash_fwd_paramsE,"a",@progbits
	.sectionflags	@""
	.align	4
.nv.constant0._ZN5flash16flash_fwd_kernelI23Flash_fwd_kernel_traitsILi192ELi64ELi64ELi4ELb0ELb0EN7cutlass10bfloat16_tE19Flash_kernel_traitsILi192ELi64ELi64ELi4ES3_EELb1ELb0ELb1ELb1ELb0ELb0ELb0ELb0EEEvNS_16Flash_fwd_paramsE:
	.zero		992


//--------------------- .nv.constant0._ZN5flash16flash_fwd_kernelI23Flash_fwd_kernel_traitsILi192ELi64ELi64ELi4ELb0ELb0EN7cutlass10bfloat16_tE19Flash_kernel_traitsILi192ELi64ELi64ELi4ES3_EELb1ELb0ELb1ELb0ELb0ELb0ELb0ELb1EEEvNS_16Flash_fwd_paramsE --------------------------
	.section	.nv.constant0._ZN5flash16flash_fwd_kernelI23Flash_fwd_kernel_traitsILi192ELi64ELi64ELi4ELb0ELb0EN7cutlass10bfloat16_tE19Flash_kernel_traitsILi192ELi64ELi64ELi4ES3_EELb1ELb0ELb1ELb0ELb0ELb0ELb0ELb1EEEvNS_16Flash_fwd_paramsE,"a",@progbits
	.sectionflags	@""
	.align	4
.nv.constant0._ZN5flash16flash_fwd_kernelI23Flash_fwd_kernel_traitsILi192ELi64ELi64ELi4ELb0ELb0EN7cutlass10bfloat16_tE19Flash_kernel_traitsILi192ELi64ELi64ELi4ES3_EELb1ELb0ELb1ELb0ELb0ELb0ELb0ELb1EEEvNS_16Flash_fwd_paramsE:
	.zero		992


//--------------------- .nv.constant0._ZN5flash16flash_fwd_kernelI23Flash_fwd_kernel_traitsILi192ELi64ELi64ELi4ELb0ELb0EN7cutlass10bfloat16_tE19Flash_kernel_traitsILi192ELi64ELi64ELi4ES3_EELb0ELb0ELb1ELb0ELb0ELb0ELb1ELb0EEEvNS_16Flash_fwd_paramsE --------------------------
	.section	.nv.constant0._ZN5flash16flash_fwd_kernelI23Flash_fwd_kernel_traitsILi192ELi64ELi64ELi4ELb0ELb0EN7cutlass10bfloat16_tE19Flash_kernel_traitsILi192ELi64ELi64ELi4ES3_EELb0ELb0ELb1ELb0ELb0ELb0ELb1ELb0EEEvNS_16Flash_fwd_paramsE,"a",@progbits
	.sectionflags	@""
	.align	4
.nv.constant0._ZN5flash16flash_fwd_kernelI23Flash_fwd_kernel_traitsILi192ELi64ELi64ELi4ELb0ELb0EN7cutlass10bfloat16_tE19Flash_kernel_traitsILi192ELi64ELi64ELi4ES3_EELb0ELb0ELb1ELb0ELb0ELb0ELb1ELb0EEEvNS_16Flash_fwd_paramsE:
	.zero		992


//--------------------- .nv.constant0._ZN5flash16flash_fwd_kernelI23Flash_fwd_kernel_traitsILi192ELi64ELi64ELi4ELb0ELb0EN7cutlass10bfloat16_tE19Flash_kernel_traitsILi192ELi64ELi64ELi4ES3_EELb1ELb0ELb1ELb1ELb0ELb0ELb0ELb1EEEvNS_16Flash_fwd_paramsE --------------------------
	.section	.nv.constant0._ZN5flash16flash_fwd_kernelI23Flash_fwd_kernel_traitsILi192ELi64ELi64ELi4ELb0ELb0EN7cutlass10bfloat16_tE19Flash_kernel_traitsILi192ELi64ELi64ELi4ES3_EELb1ELb0ELb1ELb1ELb0ELb0ELb0ELb1EEEvNS_16Flash_fwd_paramsE,"a",@progbits
	.sectionflags	@""
	.align	4
.nv.constant0._ZN5flash16flash_fwd_kernelI23Flash_fwd_kernel_traitsILi192ELi64ELi64ELi4ELb0ELb0EN7cutlass10bfloat16_tE19Flash_kernel_traitsILi192ELi64ELi64ELi4ES3_EELb1ELb0ELb1ELb1ELb0ELb0ELb0ELb1EEEvNS_16Flash_fwd_paramsE:
	.zero		992


//--------------------- .nv.constant0._ZN5flash16flash_fwd_kernelI23Flash_fwd_kernel_traitsILi192ELi64ELi64ELi4ELb0ELb0EN7cutlass10bfloat16_tE19Flash_kernel_traitsILi192ELi64ELi64ELi4ES3_EELb0ELb0ELb1ELb1ELb0ELb0ELb1ELb0EEEvNS_16Flash_fwd_paramsE --------------------------
	.section	.nv.constant0._ZN5flash16flash_fwd_kernelI23Flash_fwd_kernel_traitsILi192ELi64ELi64ELi4ELb0ELb0EN7cutlass10bfloat16_tE19Flash_kernel_traitsILi192ELi64ELi64ELi4ES3_EELb0ELb0ELb1ELb1ELb0ELb0ELb1ELb0EEEvNS_16Flash_fwd_paramsE,"a",@progbits
	.sectionflags	@""
	.align	4
.nv.constant0._ZN5flash16flash_fwd_kernelI23Flash_fwd_kernel_traitsILi192ELi64ELi64ELi4ELb0ELb0EN7cutlass10bfloat16_tE19Flash_kernel_traitsILi192ELi64ELi64ELi4ES3_EELb0ELb0ELb1ELb1ELb0ELb0ELb1ELb0EEEvNS_16Flash_fwd_paramsE:
	.zero		992


//--------------------- SYMBOLS --------------------------

	.type		.nv.reservedSmem.offset0,@object
	.size		.nv.reservedSmem.offset0,0x4
